	.target	sm_90a

	.elftype	@"ET_EXEC"


//--------------------- .note.nv.tkinfo           --------------------------
	.section	.note.nv.tkinfo,"",@"SHT_NOTE"
	.sectionflags	@"SHF_NOTE_NV_TKINFO"
	.tkinfo
        /*0018*/ 	.word	0x00000002
        /*0030*/ 	.string	""
        /*0030*/ 	.string	"ptxas"
        /*0030*/ 	.string	"Cuda compilation tools, release 13.0, V13.0.88"
        /*0030*/ 	.string	"Build cuda_13.0.r13.0/compiler.36424714_0"
        /*0030*/ 	.string	"-arch sm_90a -m 64 "



//--------------------- .note.nv.cuinfo           --------------------------
	.section	.note.nv.cuinfo,"",@"SHT_NOTE"
	.sectionflags	@"SHF_NOTE_NV_CUINFO"
        /*0018*/ 	.short	0x0002
        /*001a*/ 	.short	0x005a
        /*001c*/ 	.short	0x0082
	.zero		2


//--------------------- .nv.info                  --------------------------
	.section	.nv.info,"",@"SHT_CUDA_INFO"
	.align	4


	//----- nvinfo : EIATTR_REGCOUNT
	.align		4
        /*0000*/ 	.byte	0x04, 0x2f
        /*0002*/ 	.short	(.L_21 - .L_20)
	.align		4
.L_20:
        /*0004*/ 	.word	index@(_ZN7cutlass13device_kernelIN5flash11enable_sm90INS1_16FlashAttnFwdSm90INS1_25CollectiveMainloopFwdSm90ILi2EN4cute5tupleIJNS5_1CILi1EEES8_S8_EEENS6_IJNS7_ILi128EEENS7_ILi96EEENS7_ILi64EEEEEELi256ENS_6half_tEfNS_4arch4Sm90ELb1ELb0ELb1ELb1ELb1ELb1ELb1ELb1ELb0ELb1ELb1ELb0EEENS1_21CollectiveEpilogueFwdINS6_IJSA_NS7_ILi256EEESB_EEES9_SE_SG_Li256ELb1ELb1ELb1ELb0EEENS1_36VarlenDynamicPersistentTileSchedulerILi128ELi96ELi256ELi128ELb1ELb1ELb1ELb1ELb1ELb1EEEEEEEEEvNT_6ParamsE)
        /*0008*/ 	.word	0x000000a8


	//----- nvinfo : EIATTR_FRAME_SIZE
	.align		4
.L_21:
        /*000c*/ 	.byte	0x04, 0x11
        /*000e*/ 	.short	(.L_23 - .L_22)
	.align		4
.L_22:
        /*0010*/ 	.word	index@(_ZN7cutlass13device_kernelIN5flash11enable_sm90INS1_16FlashAttnFwdSm90INS1_25CollectiveMainloopFwdSm90ILi2EN4cute5tupleIJNS5_1CILi1EEES8_S8_EEENS6_IJNS7_ILi128EEENS7_ILi96EEENS7_ILi64EEEEEELi256ENS_6half_tEfNS_4arch4Sm90ELb1ELb0ELb1ELb1ELb1ELb1ELb1ELb1ELb0ELb1ELb1ELb0EEENS1_21CollectiveEpilogueFwdINS6_IJSA_NS7_ILi256EEESB_EEES9_SE_SG_Li256ELb1ELb1ELb1ELb0EEENS1_36VarlenDynamicPersistentTileSchedulerILi128ELi96ELi256ELi128ELb1ELb1ELb1ELb1ELb1ELb1EEEEEEEEEvNT_6ParamsE)
        /*0014*/ 	.word	0x00000210


	//----- nvinfo : EIATTR_REGCOUNT
	.align		4
.L_23:
        /*0018*/ 	.byte	0x04, 0x2f
        /*001a*/ 	.short	(.L_25 - .L_24)
	.align		4
.L_24:
        /*001c*/ 	.word	index@(_ZN7cutlass13device_kernelIN5flash11enable_sm90INS1_16FlashAttnFwdSm90INS1_25CollectiveMainloopFwdSm90ILi2EN4cute5tupleIJNS5_1CILi1EEES8_S8_EEENS6_IJNS7_ILi128EEENS7_ILi96EEENS7_ILi64EEEEEELi256ENS_6half_tEfNS_4arch4Sm90ELb1ELb0ELb1ELb1ELb1ELb0ELb1ELb1ELb0ELb1ELb1ELb0EEENS1_21CollectiveEpilogueFwdINS6_IJSA_NS7_ILi256EEESB_EEES9_SE_SG_Li256ELb1ELb1ELb1ELb0EEENS1_36VarlenDynamicPersistentTileSchedulerILi128ELi96ELi256ELi128ELb1ELb1ELb1ELb1ELb1ELb1EEEEEEEEEvNT_6ParamsE)
        /*0020*/ 	.word	0x000000a8


	//----- nvinfo : EIATTR_FRAME_SIZE
	.align		4
.L_25:
        /*0024*/ 	.byte	0x04, 0x11
        /*0026*/ 	.short	(.L_27 - .L_26)
	.align		4
.L_26:
        /*0028*/ 	.word	index@(_ZN7cutlass13device_kernelIN5flash11enable_sm90INS1_16FlashAttnFwdSm90INS1_25CollectiveMainloopFwdSm90ILi2EN4cute5tupleIJNS5_1CILi1EEES8_S8_EEENS6_IJNS7_ILi128EEENS7_ILi96EEENS7_ILi64EEEEEELi256ENS_6half_tEfNS_4arch4Sm90ELb1ELb0ELb1ELb1ELb1ELb0ELb1ELb1ELb0ELb1ELb1ELb0EEENS1_21CollectiveEpilogueFwdINS6_IJSA_NS7_ILi256EEESB_EEES9_SE_SG_Li256ELb1ELb1ELb1ELb0EEENS1_36VarlenDynamicPersistentTileSchedulerILi128ELi96ELi256ELi128ELb1ELb1ELb1ELb1ELb1ELb1EEEEEEEEEvNT_6ParamsE)
        /*002c*/ 	.word	0x00000040


	//----- nvinfo : EIATTR_REGCOUNT
	.align		4
.L_27:
        /*0030*/ 	.byte	0x04, 0x2f
        /*0032*/ 	.short	(.L_29 - .L_28)
	.align		4
.L_28:
        /*0034*/ 	.word	index@(_ZN7cutlass13device_kernelIN5flash11enable_sm90INS1_16FlashAttnFwdSm90INS1_25CollectiveMainloopFwdSm90ILi2EN4cute5tupleIJNS5_1CILi1EEES8_S8_EEENS6_IJNS7_ILi128EEENS7_ILi96EEENS7_ILi64EEEEEELi256ENS_6half_tEfNS_4arch4Sm90ELb1ELb0ELb1ELb1ELb1ELb1ELb0ELb1ELb0ELb1ELb1ELb0EEENS1_21CollectiveEpilogueFwdINS6_IJSA_NS7_ILi256EEESB_EEES9_SE_SG_Li256ELb1ELb1ELb1ELb0EEENS1_36VarlenDynamicPersistentTileSchedulerILi128ELi96ELi256ELi128ELb1ELb1ELb1ELb1ELb1ELb1EEEEEEEEEvNT_6ParamsE)
        /*0038*/ 	.word	0x000000a8


	//----- nvinfo : EIATTR_FRAME_SIZE
	.align		4
.L_29:
        /*003c*/ 	.byte	0x04, 0x11
        /*003e*/ 	.short	(.L_31 - .L_30)
	.align		4
.L_30:
        /*0040*/ 	.word	index@(_ZN7cutlass13device_kernelIN5flash11enable_sm90INS1_16FlashAttnFwdSm90INS1_25CollectiveMainloopFwdSm90ILi2EN4cute5tupleIJNS5_1CILi1EEES8_S8_EEENS6_IJNS7_ILi128EEENS7_ILi96EEENS7_ILi64EEEEEELi256ENS_6half_tEfNS_4arch4Sm90ELb1ELb0ELb1ELb1ELb1ELb1ELb0ELb1ELb0ELb1ELb1ELb0EEENS1_21CollectiveEpilogueFwdINS6_IJSA_NS7_ILi256EEESB_EEES9_SE_SG_Li256ELb1ELb1ELb1ELb0EEENS1_36VarlenDynamicPersistentTileSchedulerILi128ELi96ELi256ELi128ELb1ELb1ELb1ELb1ELb1ELb1EEEEEEEEEvNT_6ParamsE)
        /*0044*/ 	.word	0x00000168


	//----- nvinfo : EIATTR_REGCOUNT
	.align		4
.L_31:
        /*0048*/ 	.byte	0x04, 0x2f
        /*004a*/ 	.short	(.L_33 - .L_32)
	.align		4
.L_32:
        /*004c*/ 	.word	index@(_ZN7cutlass13device_kernelIN5flash11enable_sm90INS1_16FlashAttnFwdSm90INS1_25CollectiveMainloopFwdSm90ILi2EN4cute5tupleIJNS5_1CILi1EEES8_S8_EEENS6_IJNS7_ILi128EEENS7_ILi96EEENS7_ILi64EEEEEELi256ENS_6half_tEfNS_4arch4Sm90ELb1ELb0ELb1ELb1ELb1ELb0ELb0ELb1ELb0ELb1ELb1ELb0EEENS1_21CollectiveEpilogueFwdINS6_IJSA_NS7_ILi256EEESB_EEES9_SE_SG_Li256ELb1ELb1ELb1ELb0EEENS1_36VarlenDynamicPersistentTileSchedulerILi128ELi96ELi256ELi128ELb1ELb1ELb1ELb1ELb1ELb1EEEEEEEEEvNT_6ParamsE)
        /*0050*/ 	.word	0x000000a8


	//----- nvinfo : EIATTR_FRAME_SIZE
	.align		4
.L_33:
        /*0054*/ 	.byte	0x04, 0x11
        /*0056*/ 	.short	(.L_35 - .L_34)
	.align		4
.L_34:
        /*0058*/ 	.word	index@(_ZN7cutlass13device_kernelIN5flash11enable_sm90INS1_16FlashAttnFwdSm90INS1_25CollectiveMainloopFwdSm90ILi2EN4cute5tupleIJNS5_1CILi1EEES8_S8_EEENS6_IJNS7_ILi128EEENS7_ILi96EEENS7_ILi64EEEEEELi256ENS_6half_tEfNS_4arch4Sm90ELb1ELb0ELb1ELb1ELb1ELb0ELb0ELb1ELb0ELb1ELb1ELb0EEENS1_21CollectiveEpilogueFwdINS6_IJSA_NS7_ILi256EEESB_EEES9_SE_SG_Li256ELb1ELb1ELb1ELb0EEENS1_36VarlenDynamicPersistentTileSchedulerILi128ELi96ELi256ELi128ELb1ELb1ELb1ELb1ELb1ELb1EEEEEEEEEvNT_6ParamsE)
        /*005c*/ 	.word	0x00000030


	//----- nvinfo : EIATTR_REGCOUNT
	.align		4
.L_35:
        /*0060*/ 	.byte	0x04, 0x2f
        /*0062*/ 	.short	(.L_37 - .L_36)
	.align		4
.L_36:
        /*0064*/ 	.word	index@(_ZN7cutlass13device_kernelIN5flash11enable_sm90INS1_16FlashAttnFwdSm90INS1_25CollectiveMainloopFwdSm90ILi2EN4cute5tupleIJNS5_1CILi1EEES8_S8_EEENS6_IJNS7_ILi128EEENS7_ILi96EEENS7_ILi64EEEEEELi256ENS_6half_tEfNS_4arch4Sm90ELb1ELb0ELb1ELb0ELb1ELb0ELb1ELb1ELb0ELb1ELb1ELb0EEENS1_21CollectiveEpilogueFwdINS6_IJSA_NS7_ILi256EEESB_EEES9_SE_SG_Li256ELb0ELb1ELb1ELb0EEENS1_19SingleTileSchedulerILb0ELb1ELb1ELi128EEEEEEEEEvNT_6ParamsE)
        /*0068*/ 	.word	0x000000a8


	//----- nvinfo : EIATTR_FRAME_SIZE
	.align		4
.L_37:
        /*006c*/ 	.byte	0x04, 0x11
        /*006e*/ 	.short	(.L_39 - .L_38)
	.align		4
.L_38:
        /*0070*/ 	.word	index@(_ZN7cutlass13device_kernelIN5flash11enable_sm90INS1_16FlashAttnFwdSm90INS1_25CollectiveMainloopFwdSm90ILi2EN4cute5tupleIJNS5_1CILi1EEES8_S8_EEENS6_IJNS7_ILi128EEENS7_ILi96EEENS7_ILi64EEEEEELi256ENS_6half_tEfNS_4arch4Sm90ELb1ELb0ELb1ELb0ELb1ELb0ELb1ELb1ELb0ELb1ELb1ELb0EEENS1_21CollectiveEpilogueFwdINS6_IJSA_NS7_ILi256EEESB_EEES9_SE_SG_Li256ELb0ELb1ELb1ELb0EEENS1_19SingleTileSchedulerILb0ELb1ELb1ELi128EEEEEEEEEvNT_6ParamsE)
        /*0074*/ 	.word	0x00000008


	//----- nvinfo : EIATTR_REGCOUNT
	.align		4
.L_39:
        /*0078*/ 	.byte	0x04, 0x2f
        /*007a*/ 	.short	(.L_41 - .L_40)
	.align		4
.L_40:
        /*007c*/ 	.word	index@(_ZN7cutlass13device_kernelIN5flash11enable_sm90INS1_16FlashAttnFwdSm90INS1_25CollectiveMainloopFwdSm90ILi2EN4cute5tupleIJNS5_1CILi1EEES8_S8_EEENS6_IJNS7_ILi128EEENS7_ILi96EEENS7_ILi64EEEEEELi256ENS_6half_tEfNS_4arch4Sm90ELb1ELb0ELb1ELb0ELb1ELb0ELb0ELb1ELb0ELb1ELb1ELb0EEENS1_21CollectiveEpilogueFwdINS6_IJSA_NS7_ILi256EEESB_EEES9_SE_SG_Li256ELb0ELb1ELb1ELb0EEENS1_19SingleTileSchedulerILb0ELb1ELb1ELi128EEEEEEEEEvNT_6ParamsE)
        /*0080*/ 	.word	0x000000a8


	//----- nvinfo : EIATTR_FRAME_SIZE
	.align		4
.L_41:
        /*0084*/ 	.byte	0x04, 0x11
        /*0086*/ 	.short	(.L_43 - .L_42)
	.align		4
.L_42:
        /*0088*/ 	.word	index@(_ZN7cutlass13device_kernelIN5flash11enable_sm90INS1_16FlashAttnFwdSm90INS1_25CollectiveMainloopFwdSm90ILi2EN4cute5tupleIJNS5_1CILi1EEES8_S8_EEENS6_IJNS7_ILi128EEENS7_ILi96EEENS7_ILi64EEEEEELi256ENS_6half_tEfNS_4arch4Sm90ELb1ELb0ELb1ELb0ELb1ELb0ELb0ELb1ELb0ELb1ELb1ELb0EEENS1_21CollectiveEpilogueFwdINS6_IJSA_NS7_ILi256EEESB_EEES9_SE_SG_Li256ELb0ELb1ELb1ELb0EEENS1_19SingleTileSchedulerILb0ELb1ELb1ELi128EEEEEEEEEvNT_6ParamsE)
        /*008c*/ 	.word	0x00000000


	//----- nvinfo : EIATTR_REGCOUNT
	.align		4
.L_43:
        /*0090*/ 	.byte	0x04, 0x2f
        /*0092*/ 	.short	(.L_45 - .L_44)
	.align		4
.L_44:
        /*0094*/ 	.word	index@(_ZN7cutlass13device_kernelIN5flash11enable_sm90INS1_16FlashAttnFwdSm90INS1_25CollectiveMainloopFwdSm90ILi2EN4cute5tupleIJNS5_1CILi1EEES8_S8_EEENS6_IJNS7_ILi128EEENS7_ILi96EEENS7_ILi64EEEEEELi256ENS_6half_tEfNS_4arch4Sm90ELb0ELb1ELb1ELb1ELb1ELb1ELb1ELb1ELb0ELb1ELb1ELb0EEENS1_21CollectiveEpilogueFwdINS6_IJSA_NS7_ILi256EEESB_EEES9_SE_SG_Li256ELb1ELb1ELb1ELb0EEENS1_36VarlenDynamicPersistentTileSchedulerILi128ELi96ELi256ELi128ELb1ELb1ELb1ELb1ELb0ELb1EEEEEEEEEvNT_6ParamsE)
        /*0098*/ 	.word	0x000000a8


	//----- nvinfo : EIATTR_FRAME_SIZE
	.align		4
.L_45:
        /*009c*/ 	.byte	0x04, 0x11
        /*009e*/ 	.short	(.L_47 - .L_46)
	.align		4
.L_46:
        /*00a0*/ 	.word	index@($_ZN7cutlass13device_kernelIN5flash11enable_sm90INS1_16FlashAttnFwdSm90INS1_25CollectiveMainloopFwdSm90ILi2EN4cute5tupleIJNS5_1CILi1EEES8_S8_EEENS6_IJNS7_ILi128EEENS7_ILi96EEENS7_ILi64EEEEEELi256ENS_6half_tEfNS_4arch4Sm90ELb0ELb1ELb1ELb1ELb1ELb1ELb1ELb1ELb0ELb1ELb1ELb0EEENS1_21CollectiveEpilogueFwdINS6_IJSA_NS7_ILi256EEESB_EEES9_SE_SG_Li256ELb1ELb1ELb1ELb0EEENS1_36VarlenDynamicPersistentTileSchedulerILi128ELi96ELi256ELi128ELb1ELb1ELb1ELb1ELb0ELb1EEEEEEEEEvNT_6ParamsE$_ZZN5flash25CollectiveMainloopFwdSm90ILi2EN4cute5tupleIJNS1_1CILi1EEES4_S4_EEENS2_IJNS3_ILi128EEENS3_ILi96EEENS3_ILi64EEEEEELi256EN7cutlass6half_tEfNSA_4arch4Sm90ELb0ELb1ELb1ELb1ELb1ELb1ELb1ELb1ELb0ELb1ELb1ELb0EE3mmaINS_16FlashAttnFwdSm90ISE_NS_21CollectiveEpilogueFwdINS2_IJS6_NS3_ILi256EEES7_EEES5_SB_SD_Li256ELb1ELb1ELb1ELb0EEENS_36VarlenDynamicPersistentTileSchedulerILi128ELi96ELi256ELi128ELb1ELb1ELb1ELb1ELb0ELb1EEEE13SharedStorageENS1_6TensorINS1_11ArrayEngineIfLm128EEENS1_6LayoutINS2_IJNS2_IJNS3_ILi2EEEST_NS3_ILi32EEEEEES4_S4_EEENS2_IJNS2_IJS4_ST_NS3_ILi4EEEEEENS3_ILi0EEESZ_EEEEEEENS_7SoftmaxILi2ELi0EEEEEbRKNSE_6ParamsENSA_13PipelineAsyncILi2EEES19_RNSA_13PipelineStateILj2EEERT0_RT1_iRiRKNS_16SeqlenInfoQKNewKILb1ELb1EEENS2_IJiiiiEEERT_ENKUliT_T0_T1_E_clIZSF_ISO_S12_S14_EbS17_S19_S19_S1C_S1E_S1G_iS1H_S1L_S1M_S1O_EUlRS1P_iE0_NS3_ILb1EEES1W_EEDaiS1P_S1Q_S1R_)
        /*00a4*/ 	.word	0x00000530


	//----- nvinfo : EIATTR_FRAME_SIZE
	.align		4
.L_47:
        /*00a8*/ 	.byte	0x04, 0x11
        /*00aa*/ 	.short	(.L_49 - .L_48)
	.align		4
.L_48:
        /*00ac*/ 	.word	index@(_ZN7cutlass13device_kernelIN5flash11enable_sm90INS1_16FlashAttnFwdSm90INS1_25CollectiveMainloopFwdSm90ILi2EN4cute5tupleIJNS5_1CILi1EEES8_S8_EEENS6_IJNS7_ILi128EEENS7_ILi96EEENS7_ILi64EEEEEELi256ENS_6half_tEfNS_4arch4Sm90ELb0ELb1ELb1ELb1ELb1ELb1ELb1ELb1ELb0ELb1ELb1ELb0EEENS1_21CollectiveEpilogueFwdINS6_IJSA_NS7_ILi256EEESB_EEES9_SE_SG_Li256ELb1ELb1ELb1ELb0EEENS1_36VarlenDynamicPersistentTileSchedulerILi128ELi96ELi256ELi128ELb1ELb1ELb1ELb1ELb0ELb1EEEEEEEEEvNT_6ParamsE)
        /*00b0*/ 	.word	0x00000530


	//----- nvinfo : EIATTR_REGCOUNT
	.align		4
.L_49:
        /*00b4*/ 	.byte	0x04, 0x2f
        /*00b6*/ 	.short	(.L_51 - .L_50)
	.align		4
.L_50:
        /*00b8*/ 	.word	index@(_ZN7cutlass13device_kernelIN5flash11enable_sm90INS1_16FlashAttnFwdSm90INS1_25CollectiveMainloopFwdSm90ILi2EN4cute5tupleIJNS5_1CILi1EEES8_S8_EEENS6_IJNS7_ILi128EEENS7_ILi96EEENS7_ILi64EEEEEELi256ENS_6half_tEfNS_4arch4Sm90ELb0ELb1ELb1ELb1ELb1ELb0ELb1ELb1ELb0ELb1ELb1ELb0EEENS1_21CollectiveEpilogueFwdINS6_IJSA_NS7_ILi256EEESB_EEES9_SE_SG_Li256ELb1ELb1ELb1ELb0EEENS1_36VarlenDynamicPersistentTileSchedulerILi128ELi96ELi256ELi128ELb1ELb1ELb1ELb1ELb0ELb1EEEEEEEEEvNT_6ParamsE)
        /*00bc*/ 	.word	0x000000a8


	//----- nvinfo : EIATTR_FRAME_SIZE
	.align		4
.L_51:
        /*00c0*/ 	.byte	0x04, 0x11
        /*00c2*/ 	.short	(.L_53 - .L_52)
	.align		4
.L_52:
        /*00c4*/ 	.word	index@($_ZN7cutlass13device_kernelIN5flash11enable_sm90INS1_16FlashAttnFwdSm90INS1_25CollectiveMainloopFwdSm90ILi2EN4cute5tupleIJNS5_1CILi1EEES8_S8_EEENS6_IJNS7_ILi128EEENS7_ILi96EEENS7_ILi64EEEEEELi256ENS_6half_tEfNS_4arch4Sm90ELb0ELb1ELb1ELb1ELb1ELb0ELb1ELb1ELb0ELb1ELb1ELb0EEENS1_21CollectiveEpilogueFwdINS6_IJSA_NS7_ILi256EEESB_EEES9_SE_SG_Li256ELb1ELb1ELb1ELb0EEENS1_36VarlenDynamicPersistentTileSchedulerILi128ELi96ELi256ELi128ELb1ELb1ELb1ELb1ELb0ELb1EEEEEEEEEvNT_6ParamsE$_ZZN5flash25CollectiveMainloopFwdSm90ILi2EN4cute5tupleIJNS1_1CILi1EEES4_S4_EEENS2_IJNS3_ILi128EEENS3_ILi96EEENS3_ILi64EEEEEELi256EN7cutlass6half_tEfNSA_4arch4Sm90ELb0ELb1ELb1ELb1ELb1ELb0ELb1ELb1ELb0ELb1ELb1ELb0EE3mmaINS_16FlashAttnFwdSm90ISE_NS_21CollectiveEpilogueFwdINS2_IJS6_NS3_ILi256EEES7_EEES5_SB_SD_Li256ELb1ELb1ELb1ELb0EEENS_36VarlenDynamicPersistentTileSchedulerILi128ELi96ELi256ELi128ELb1ELb1ELb1ELb1ELb0ELb1EEEE13SharedStorageENS1_6TensorINS1_11ArrayEngineIfLm128EEENS1_6LayoutINS2_IJNS2_IJNS3_ILi2EEEST_NS3_ILi32EEEEEES4_S4_EEENS2_IJNS2_IJS4_ST_NS3_ILi4EEEEEENS3_ILi0EEESZ_EEEEEEENS_7SoftmaxILi2ELi0EEEEEbRKNSE_6ParamsENSA_13PipelineAsyncILi2EEES19_RNSA_13PipelineStateILj2EEERT0_RT1_iRiRKNS_16SeqlenInfoQKNewKILb1ELb0EEENS2_IJiiiiEEERT_ENKUliT_T0_T1_E_clIZSF_ISO_S12_S14_EbS17_S19_S19_S1C_S1E_S1G_iS1H_S1L_S1M_S1O_EUlRS1P_iE1_NS3_ILb0EEENS3_ILb1EEEEEDaiS1P_S1Q_S1R_)
        /*00c8*/ 	.word	0x000004e0


	//----- nvinfo : EIATTR_FRAME_SIZE
	.align		4
.L_53:
        /*00cc*/ 	.byte	0x04, 0x11
        /*00ce*/ 	.short	(.L_55 - .L_54)
	.align		4
.L_54:
        /*00d0*/ 	.word	index@(_ZN7cutlass13device_kernelIN5flash11enable_sm90INS1_16FlashAttnFwdSm90INS1_25CollectiveMainloopFwdSm90ILi2EN4cute5tupleIJNS5_1CILi1EEES8_S8_EEENS6_IJNS7_ILi128EEENS7_ILi96EEENS7_ILi64EEEEEELi256ENS_6half_tEfNS_4arch4Sm90ELb0ELb1ELb1ELb1ELb1ELb0ELb1ELb1ELb0ELb1ELb1ELb0EEENS1_21CollectiveEpilogueFwdINS6_IJSA_NS7_ILi256EEESB_EEES9_SE_SG_Li256ELb1ELb1ELb1ELb0EEENS1_36VarlenDynamicPersistentTileSchedulerILi128ELi96ELi256ELi128ELb1ELb1ELb1ELb1ELb0ELb1EEEEEEEEEvNT_6ParamsE)
        /*00d4*/ 	.word	0x000004e0


	//----- nvinfo : EIATTR_REGCOUNT
	.align		4
.L_55:
        /*00d8*/ 	.byte	0x04, 0x2f
        /*00da*/ 	.short	(.L_57 - .L_56)
	.align		4
.L_56:
        /*00dc*/ 	.word	index@(_ZN7cutlass13device_kernelIN5flash11enable_sm90INS1_16FlashAttnFwdSm90INS1_25CollectiveMainloopFwdSm90ILi2EN4cute5tupleIJNS5_1CILi1EEES8_S8_EEENS6_IJNS7_ILi128EEENS7_ILi96EEENS7_ILi64EEEEEELi256ENS_6half_tEfNS_4arch4Sm90ELb0ELb1ELb1ELb1ELb1ELb1ELb0ELb1ELb0ELb1ELb1ELb0EEENS1_21CollectiveEpilogueFwdINS6_IJSA_NS7_ILi256EEESB_EEES9_SE_SG_Li256ELb1ELb1ELb1ELb0EEENS1_36VarlenDynamicPersistentTileSchedulerILi128ELi96ELi256ELi128ELb1ELb1ELb1ELb1ELb0ELb1EEEEEEEEEvNT_6ParamsE)
        /*00e0*/ 	.word	0x000000a8


	//----- nvinfo : EIATTR_FRAME_SIZE
	.align		4
.L_57:
        /*00e4*/ 	.byte	0x04, 0x11
        /*00e6*/ 	.short	(.L_59 - .L_58)
	.align		4
.L_58:
        /*00e8*/ 	.word	index@(_ZN7cutlass13device_kernelIN5flash11enable_sm90INS1_16FlashAttnFwdSm90INS1_25CollectiveMainloopFwdSm90ILi2EN4cute5tupleIJNS5_1CILi1EEES8_S8_EEENS6_IJNS7_ILi128EEENS7_ILi96EEENS7_ILi64EEEEEELi256ENS_6half_tEfNS_4arch4Sm90ELb0ELb1ELb1ELb1ELb1ELb1ELb0ELb1ELb0ELb1ELb1ELb0EEENS1_21CollectiveEpilogueFwdINS6_IJSA_NS7_ILi256EEESB_EEES9_SE_SG_Li256ELb1ELb1ELb1ELb0EEENS1_36VarlenDynamicPersistentTileSchedulerILi128ELi96ELi256ELi128ELb1ELb1ELb1ELb1ELb0ELb1EEEEEEEEEvNT_6ParamsE)
        /*00ec*/ 	.word	0x00000058


	//----- nvinfo : EIATTR_REGCOUNT
	.align		4
.L_59:
        /*00f0*/ 	.byte	0x04, 0x2f
        /*00f2*/ 	.short	(.L_61 - .L_60)
	.align		4
.L_60:
        /*00f4*/ 	.word	index@(_ZN7cutlass13device_kernelIN5flash11enable_sm90INS1_16FlashAttnFwdSm90INS1_25CollectiveMainloopFwdSm90ILi2EN4cute5tupleIJNS5_1CILi1EEES8_S8_EEENS6_IJNS7_ILi128EEENS7_ILi96EEENS7_ILi64EEEEEELi256ENS_6half_tEfNS_4arch4Sm90ELb0ELb1ELb1ELb1ELb1ELb0ELb0ELb1ELb0ELb1ELb1ELb0EEENS1_21CollectiveEpilogueFwdINS6_IJSA_NS7_ILi256EEESB_EEES9_SE_SG_Li256ELb1ELb1ELb1ELb0EEENS1_36VarlenDynamicPersistentTileSchedulerILi128ELi96ELi256ELi128ELb1ELb1ELb1ELb1ELb0ELb1EEEEEEEEEvNT_6ParamsE)
        /*00f8*/ 	.word	0x000000a8


	//----- nvinfo : EIATTR_FRAME_SIZE
	.align		4
.L_61:
        /*00fc*/ 	.byte	0x04, 0x11
        /*00fe*/ 	.short	(.L_63 - .L_62)
	.align		4
.L_62:
        /*0100*/ 	.word	index@(_ZN7cutlass13device_kernelIN5flash11enable_sm90INS1_16FlashAttnFwdSm90INS1_25CollectiveMainloopFwdSm90ILi2EN4cute5tupleIJNS5_1CILi1EEES8_S8_EEENS6_IJNS7_ILi128EEENS7_ILi96EEENS7_ILi64EEEEEELi256ENS_6half_tEfNS_4arch4Sm90ELb0ELb1ELb1ELb1ELb1ELb0ELb0ELb1ELb0ELb1ELb1ELb0EEENS1_21CollectiveEpilogueFwdINS6_IJSA_NS7_ILi256EEESB_EEES9_SE_SG_Li256ELb1ELb1ELb1ELb0EEENS1_36VarlenDynamicPersistentTileSchedulerILi128ELi96ELi256ELi128ELb1ELb1ELb1ELb1ELb0ELb1EEEEEEEEEvNT_6ParamsE)
        /*0104*/ 	.word	0x00000020


	//----- nvinfo : EIATTR_REGCOUNT
	.align		4
.L_63:
        /*0108*/ 	.byte	0x04, 0x2f
        /*010a*/ 	.short	(.L_65 - .L_64)
	.align		4
.L_64:
        /*010c*/ 	.word	index@(_ZN7cutlass13device_kernelIN5flash11enable_sm90INS1_16FlashAttnFwdSm90INS1_25CollectiveMainloopFwdSm90ILi2EN4cute5tupleIJNS5_1CILi1EEES8_S8_EEENS6_IJNS7_ILi128EEENS7_ILi96EEENS7_ILi64EEEEEELi256ENS_6half_tEfNS_4arch4Sm90ELb0ELb1ELb1ELb0ELb1ELb0ELb1ELb1ELb0ELb1ELb1ELb0EEENS1_21CollectiveEpilogueFwdINS6_IJSA_NS7_ILi256EEESB_EEES9_SE_SG_Li256ELb0ELb1ELb1ELb0EEENS1_19SingleTileSchedulerILb0ELb1ELb1ELi128EEEEEEEEEvNT_6ParamsE)
        /*0110*/ 	.word	0x000000a8


	//----- nvinfo : EIATTR_FRAME_SIZE
	.align		4
.L_65:
        /*0114*/ 	.byte	0x04, 0x11
        /*0116*/ 	.short	(.L_67 - .L_66)
	.align		4
.L_66:
        /*0118*/ 	.word	index@($_ZN7cutlass13device_kernelIN5flash11enable_sm90INS1_16FlashAttnFwdSm90INS1_25CollectiveMainloopFwdSm90ILi2EN4cute5tupleIJNS5_1CILi1EEES8_S8_EEENS6_IJNS7_ILi128EEENS7_ILi96EEENS7_ILi64EEEEEELi256ENS_6half_tEfNS_4arch4Sm90ELb0ELb1ELb1ELb0ELb1ELb0ELb1ELb1ELb0ELb1ELb1ELb0EEENS1_21CollectiveEpilogueFwdINS6_IJSA_NS7_ILi256EEESB_EEES9_SE_SG_Li256ELb0ELb1ELb1ELb0EEENS1_19SingleTileSchedulerILb0ELb1ELb1ELi128EEEEEEEEEvNT_6ParamsE$_ZZN5flash25CollectiveMainloopFwdSm90ILi2EN4cute5tupleIJNS1_1CILi1EEES4_S4_EEENS2_IJNS3_ILi128EEENS3_ILi96EEENS3_ILi64EEEEEELi256EN7cutlass6half_tEfNSA_4arch4Sm90ELb0ELb1ELb1ELb0ELb1ELb0ELb1ELb1ELb0ELb1ELb1ELb0EE3mmaINS_16FlashAttnFwdSm90ISE_NS_21CollectiveEpilogueFwdINS2_IJS6_NS3_ILi256EEES7_EEES5_SB_SD_Li256ELb0ELb1ELb1ELb0EEENS_19SingleTileSchedulerILb0ELb1ELb1ELi128EEEE13SharedStorageENS1_6TensorINS1_11ArrayEngineIfLm128EEENS1_6LayoutINS2_IJNS2_IJNS3_ILi2EEEST_NS3_ILi32EEEEEES4_S4_EEENS2_IJNS2_IJS4_ST_NS3_ILi4EEEEEENS3_ILi0EEESZ_EEEEEEENS_7SoftmaxILi2ELi0EEEEEbRKNSE_6ParamsENSA_13PipelineAsyncILi2EEES19_RNSA_13PipelineStateILj2EEERT0_RT1_iRiRKNS_16SeqlenInfoQKNewKILb0ELb0EEENS2_IJiiiiEEERT_ENKUliT_T0_T1_E_clIZSF_ISO_S12_S14_EbS17_S19_S19_S1C_S1E_S1G_iS1H_S1L_S1M_S1O_EUlRS1P_iE1_NS3_ILb0EEENS3_ILb1EEEEEDaiS1P_S1Q_S1R_)
        /*011c*/ 	.word	0x00006000


	//----- nvinfo : EIATTR_FRAME_SIZE
	.align		4
.L_67:
        /*0120*/ 	.byte	0x04, 0x11
        /*0122*/ 	.short	(.L_69 - .L_68)
	.align		4
.L_68:
        /*0124*/ 	.word	index@(_ZN7cutlass13device_kernelIN5flash11enable_sm90INS1_16FlashAttnFwdSm90INS1_25CollectiveMainloopFwdSm90ILi2EN4cute5tupleIJNS5_1CILi1EEES8_S8_EEENS6_IJNS7_ILi128EEENS7_ILi96EEENS7_ILi64EEEEEELi256ENS_6half_tEfNS_4arch4Sm90ELb0ELb1ELb1ELb0ELb1ELb0ELb1ELb1ELb0ELb1ELb1ELb0EEENS1_21CollectiveEpilogueFwdINS6_IJSA_NS7_ILi256EEESB_EEES9_SE_SG_Li256ELb0ELb1ELb1ELb0EEENS1_19SingleTileSchedulerILb0ELb1ELb1ELi128EEEEEEEEEvNT_6ParamsE)
        /*0128*/ 	.word	0x00006000


	//----- nvinfo : EIATTR_REGCOUNT
	.align		4
.L_69:
        /*012c*/ 	.byte	0x04, 0x2f
        /*012e*/ 	.short	(.L_71 - .L_70)
	.align		4
.L_70:
        /*0130*/ 	.word	index@(_ZN7cutlass13device_kernelIN5flash11enable_sm90INS1_16FlashAttnFwdSm90INS1_25CollectiveMainloopFwdSm90ILi2EN4cute5tupleIJNS5_1CILi1EEES8_S8_EEENS6_IJNS7_ILi128EEENS7_ILi96EEENS7_ILi64EEEEEELi256ENS_6half_tEfNS_4arch4Sm90ELb0ELb1ELb1ELb0ELb1ELb0ELb0ELb1ELb0ELb1ELb1ELb0EEENS1_21CollectiveEpilogueFwdINS6_IJSA_NS7_ILi256EEESB_EEES9_SE_SG_Li256ELb0ELb1ELb1ELb0EEENS1_19SingleTileSchedulerILb0ELb1ELb1ELi128EEEEEEEEEvNT_6ParamsE)
        /*0134*/ 	.word	0x000000a8


	//----- nvinfo : EIATTR_FRAME_SIZE
	.align		4
.L_71:
        /*0138*/ 	.byte	0x04, 0x11
        /*013a*/ 	.short	(.L_73 - .L_72)
	.align		4
.L_72:
        /*013c*/ 	.word	index@(_ZN7cutlass13device_kernelIN5flash11enable_sm90INS1_16FlashAttnFwdSm90INS1_25CollectiveMainloopFwdSm90ILi2EN4cute5tupleIJNS5_1CILi1EEES8_S8_EEENS6_IJNS7_ILi128EEENS7_ILi96EEENS7_ILi64EEEEEELi256ENS_6half_tEfNS_4arch4Sm90ELb0ELb1ELb1ELb0ELb1ELb0ELb0ELb1ELb0ELb1ELb1ELb0EEENS1_21CollectiveEpilogueFwdINS6_IJSA_NS7_ILi256EEESB_EEES9_SE_SG_Li256ELb0ELb1ELb1ELb0EEENS1_19SingleTileSchedulerILb0ELb1ELb1ELi128EEEEEEEEEvNT_6ParamsE)
        /*0140*/ 	.word	0x00000000


	//----- nvinfo : EIATTR_REGCOUNT
	.align		4
.L_73:
        /*0144*/ 	.byte	0x04, 0x2f
        /*0146*/ 	.short	(.L_75 - .L_74)
	.align		4
.L_74:
        /*0148*/ 	.word	index@(_ZN7cutlass13device_kernelIN5flash11enable_sm90INS1_16FlashAttnFwdSm90INS1_25CollectiveMainloopFwdSm90ILi2EN4cute5tupleIJNS5_1CILi1EEES8_S8_EEENS6_IJNS7_ILi128EEENS7_ILi96EEENS7_ILi64EEEEEELi256ENS_6half_tEfNS_4arch4Sm90ELb0ELb0ELb1ELb1ELb1ELb1ELb1ELb1ELb0ELb1ELb1ELb0EEENS1_21CollectiveEpilogueFwdINS6_IJSA_NS7_ILi256EEESB_EEES9_SE_SG_Li256ELb1ELb1ELb1ELb0EEENS1_36VarlenDynamicPersistentTileSchedulerILi128ELi96ELi256ELi128ELb1ELb1ELb1ELb0ELb1ELb1EEEEEEEEEvNT_6ParamsE)
        /*014c*/ 	.word	0x000000a8


	//----- nvinfo : EIATTR_FRAME_SIZE
	.align		4
.L_75:
        /*0150*/ 	.byte	0x04, 0x11
        /*0152*/ 	.short	(.L_77 - .L_76)
	.align		4
.L_76:
        /*0154*/ 	.word	index@(_ZN7cutlass13device_kernelIN5flash11enable_sm90INS1_16FlashAttnFwdSm90INS1_25CollectiveMainloopFwdSm90ILi2EN4cute5tupleIJNS5_1CILi1EEES8_S8_EEENS6_IJNS7_ILi128EEENS7_ILi96EEENS7_ILi64EEEEEELi256ENS_6half_tEfNS_4arch4Sm90ELb0ELb0ELb1ELb1ELb1ELb1ELb1ELb1ELb0ELb1ELb1ELb0EEENS1_21CollectiveEpilogueFwdINS6_IJSA_NS7_ILi256EEESB_EEES9_SE_SG_Li256ELb1ELb1ELb1ELb0EEENS1_36VarlenDynamicPersistentTileSchedulerILi128ELi96ELi256ELi128ELb1ELb1ELb1ELb0ELb1ELb1EEEEEEEEEvNT_6ParamsE)
        /*0158*/ 	.word	0x000001a0


	//----- nvinfo : EIATTR_REGCOUNT
	.align		4
.L_77:
        /*015c*/ 	.byte	0x04, 0x2f
        /*015e*/ 	.short	(.L_79 - .L_78)
	.align		4
.L_78:
        /*0160*/ 	.word	index@(_ZN7cutlass13device_kernelIN5flash11enable_sm90INS1_16FlashAttnFwdSm90INS1_25CollectiveMainloopFwdSm90ILi2EN4cute5tupleIJNS5_1CILi1EEES8_S8_EEENS6_IJNS7_ILi128EEENS7_ILi96EEENS7_ILi64EEEEEELi256ENS_6half_tEfNS_4arch4Sm90ELb0ELb0ELb1ELb1ELb1ELb0ELb1ELb1ELb0ELb1ELb1ELb0EEENS1_21CollectiveEpilogueFwdINS6_IJSA_NS7_ILi256EEESB_EEES9_SE_SG_Li256ELb1ELb1ELb1ELb0EEENS1_36VarlenDynamicPersistentTileSchedulerILi128ELi96ELi256ELi128ELb1ELb1ELb1ELb0ELb1ELb1EEEEEEEEEvNT_6ParamsE)
        /*0164*/ 	.word	0x000000a8


	//----- nvinfo : EIATTR_FRAME_SIZE
	.align		4
.L_79:
        /*0168*/ 	.byte	0x04, 0x11
        /*016a*/ 	.short	(.L_81 - .L_80)
	.align		4
.L_80:
        /*016c*/ 	.word	index@(_ZN7cutlass13device_kernelIN5flash11enable_sm90INS1_16FlashAttnFwdSm90INS1_25CollectiveMainloopFwdSm90ILi2EN4cute5tupleIJNS5_1CILi1EEES8_S8_EEENS6_IJNS7_ILi128EEENS7_ILi96EEENS7_ILi64EEEEEELi256ENS_6half_tEfNS_4arch4Sm90ELb0ELb0ELb1ELb1ELb1ELb0ELb1ELb1ELb0ELb1ELb1ELb0EEENS1_21CollectiveEpilogueFwdINS6_IJSA_NS7_ILi256EEESB_EEES9_SE_SG_Li256ELb1ELb1ELb1ELb0EEENS1_36VarlenDynamicPersistentTileSchedulerILi128ELi96ELi256ELi128ELb1ELb1ELb1ELb0ELb1ELb1EEEEEEEEEvNT_6ParamsE)
        /*0170*/ 	.word	0x00000040


	//----- nvinfo : EIATTR_REGCOUNT
	.align		4
.L_81:
        /*0174*/ 	.byte	0x04, 0x2f
        /*0176*/ 	.short	(.L_83 - .L_82)
	.align		4
.L_82:
        /*0178*/ 	.word	index@(_ZN7cutlass13device_kernelIN5flash11enable_sm90INS1_16FlashAttnFwdSm90INS1_25CollectiveMainloopFwdSm90ILi2EN4cute5tupleIJNS5_1CILi1EEES8_S8_EEENS6_IJNS7_ILi128EEENS7_ILi96EEENS7_ILi64EEEEEELi256ENS_6half_tEfNS_4arch4Sm90ELb0ELb0ELb1ELb1ELb1ELb1ELb0ELb1ELb0ELb1ELb1ELb0EEENS1_21CollectiveEpilogueFwdINS6_IJSA_NS7_ILi256EEESB_EEES9_SE_SG_Li256ELb1ELb1ELb1ELb0EEENS1_36VarlenDynamicPersistentTileSchedulerILi128ELi96ELi256ELi128ELb1ELb1ELb1ELb0ELb1ELb1EEEEEEEEEvNT_6ParamsE)
        /*017c*/ 	.word	0x000000a8


	//----- nvinfo : EIATTR_FRAME_SIZE
	.align		4
.L_83:
        /*0180*/ 	.byte	0x04, 0x11
        /*0182*/ 	.short	(.L_85 - .L_84)
	.align		4
.L_84:
        /*0184*/ 	.word	index@(_ZN7cutlass13device_kernelIN5flash11enable_sm90INS1_16FlashAttnFwdSm90INS1_25CollectiveMainloopFwdSm90ILi2EN4cute5tupleIJNS5_1CILi1EEES8_S8_EEENS6_IJNS7_ILi128EEENS7_ILi96EEENS7_ILi64EEEEEELi256ENS_6half_tEfNS_4arch4Sm90ELb0ELb0ELb1ELb1ELb1ELb1ELb0ELb1ELb0ELb1ELb1ELb0EEENS1_21CollectiveEpilogueFwdINS6_IJSA_NS7_ILi256EEESB_EEES9_SE_SG_Li256ELb1ELb1ELb1ELb0EEENS1_36VarlenDynamicPersistentTileSchedulerILi128ELi96ELi256ELi128ELb1ELb1ELb1ELb0ELb1ELb1EEEEEEEEEvNT_6ParamsE)
        /*0188*/ 	.word	0x00000160


	//----- nvinfo : EIATTR_REGCOUNT
	.align		4
.L_85:
        /*018c*/ 	.byte	0x04, 0x2f
        /*018e*/ 	.short	(.L_87 - .L_86)
	.align		4
.L_86:
        /*0190*/ 	.word	index@(_ZN7cutlass13device_kernelIN5flash11enable_sm90INS1_16FlashAttnFwdSm90INS1_25CollectiveMainloopFwdSm90ILi2EN4cute5tupleIJNS5_1CILi1EEES8_S8_EEENS6_IJNS7_ILi128EEENS7_ILi96EEENS7_ILi64EEEEEELi256ENS_6half_tEfNS_4arch4Sm90ELb0ELb0ELb1ELb1ELb1ELb0ELb0ELb1ELb0ELb1ELb1ELb0EEENS1_21CollectiveEpilogueFwdINS6_IJSA_NS7_ILi256EEESB_EEES9_SE_SG_Li256ELb1ELb1ELb1ELb0EEENS1_36VarlenDynamicPersistentTileSchedulerILi128ELi96ELi256ELi128ELb1ELb1ELb1ELb0ELb1ELb1EEEEEEEEEvNT_6ParamsE)
        /*0194*/ 	.word	0x000000a8


	//----- nvinfo : EIATTR_FRAME_SIZE
	.align		4
.L_87:
        /*0198*/ 	.byte	0x04, 0x11
        /*019a*/ 	.short	(.L_89 - .L_88)
	.align		4
.L_88:
        /*019c*/ 	.word	index@(_ZN7cutlass13device_kernelIN5flash11enable_sm90INS1_16FlashAttnFwdSm90INS1_25CollectiveMainloopFwdSm90ILi2EN4cute5tupleIJNS5_1CILi1EEES8_S8_EEENS6_IJNS7_ILi128EEENS7_ILi96EEENS7_ILi64EEEEEELi256ENS_6half_tEfNS_4arch4Sm90ELb0ELb0ELb1ELb1ELb1ELb0ELb0ELb1ELb0ELb1ELb1ELb0EEENS1_21CollectiveEpilogueFwdINS6_IJSA_NS7_ILi256EEESB_EEES9_SE_SG_Li256ELb1ELb1ELb1ELb0EEENS1_36VarlenDynamicPersistentTileSchedulerILi128ELi96ELi256ELi128ELb1ELb1ELb1ELb0ELb1ELb1EEEEEEEEEvNT_6ParamsE)
        /*01a0*/ 	.word	0x00000038


	//----- nvinfo : EIATTR_REGCOUNT
	.align		4
.L_89:
        /*01a4*/ 	.byte	0x04, 0x2f
        /*01a6*/ 	.short	(.L_91 - .L_90)
	.align		4
.L_90:
        /*01a8*/ 	.word	index@(_ZN7cutlass13device_kernelIN5flash11enable_sm90INS1_16FlashAttnFwdSm90INS1_25CollectiveMainloopFwdSm90ILi2EN4cute5tupleIJNS5_1CILi1EEES8_S8_EEENS6_IJNS7_ILi128EEENS7_ILi96EEENS7_ILi64EEEEEELi256ENS_6half_tEfNS_4arch4Sm90ELb0ELb0ELb1ELb0ELb1ELb0ELb1ELb1ELb0ELb1ELb1ELb0EEENS1_21CollectiveEpilogueFwdINS6_IJSA_NS7_ILi256EEESB_EEES9_SE_SG_Li256ELb0ELb1ELb1ELb0EEENS1_19SingleTileSchedulerILb0ELb1ELb1ELi128EEEEEEEEEvNT_6ParamsE)
        /*01ac*/ 	.word	0x000000a8


	//----- nvinfo : EIATTR_FRAME_SIZE
	.align		4
.L_91:
        /*01b0*/ 	.byte	0x04, 0x11
        /*01b2*/ 	.short	(.L_93 - .L_92)
	.align		4
.L_92:
        /*01b4*/ 	.word	index@(_ZN7cutlass13device_kernelIN5flash11enable_sm90INS1_16FlashAttnFwdSm90INS1_25CollectiveMainloopFwdSm90ILi2EN4cute5tupleIJNS5_1CILi1EEES8_S8_EEENS6_IJNS7_ILi128EEENS7_ILi96EEENS7_ILi64EEEEEELi256ENS_6half_tEfNS_4arch4Sm90ELb0ELb0ELb1ELb0ELb1ELb0ELb1ELb1ELb0ELb1ELb1ELb0EEENS1_21CollectiveEpilogueFwdINS6_IJSA_NS7_ILi256EEESB_EEES9_SE_SG_Li256ELb0ELb1ELb1ELb0EEENS1_19SingleTileSchedulerILb0ELb1ELb1ELi128EEEEEEEEEvNT_6ParamsE)
        /*01b8*/ 	.word	0x00000008


	//----- nvinfo : EIATTR_REGCOUNT
	.align		4
.L_93:
        /*01bc*/ 	.byte	0x04, 0x2f
        /*01be*/ 	.short	(.L_95 - .L_94)
	.align		4
.L_94:
        /*01c0*/ 	.word	index@(_ZN7cutlass13device_kernelIN5flash11enable_sm90INS1_16FlashAttnFwdSm90INS1_25CollectiveMainloopFwdSm90ILi2EN4cute5tupleIJNS5_1CILi1EEES8_S8_EEENS6_IJNS7_ILi128EEENS7_ILi96EEENS7_ILi64EEEEEELi256ENS_6half_tEfNS_4arch4Sm90ELb0ELb0ELb1ELb0ELb1ELb0ELb0ELb1ELb0ELb1ELb1ELb0EEENS1_21CollectiveEpilogueFwdINS6_IJSA_NS7_ILi256EEESB_EEES9_SE_SG_Li256ELb0ELb1ELb1ELb0EEENS1_19SingleTileSchedulerILb0ELb1ELb1ELi128EEEEEEEEEvNT_6ParamsE)
        /*01c4*/ 	.word	0x000000a8


	//----- nvinfo : EIATTR_FRAME_SIZE
	.align		4
.L_95:
        /*01c8*/ 	.byte	0x04, 0x11
        /*01ca*/ 	.short	(.L_97 - .L_96)
	.align		4
.L_96:
        /*01cc*/ 	.word	index@(_ZN7cutlass13device_kernelIN5flash11enable_sm90INS1_16FlashAttnFwdSm90INS1_25CollectiveMainloopFwdSm90ILi2EN4cute5tupleIJNS5_1CILi1EEES8_S8_EEENS6_IJNS7_ILi128EEENS7_ILi96EEENS7_ILi64EEEEEELi256ENS_6half_tEfNS_4arch4Sm90ELb0ELb0ELb1ELb0ELb1ELb0ELb0ELb1ELb0ELb1ELb1ELb0EEENS1_21CollectiveEpilogueFwdINS6_IJSA_NS7_ILi256EEESB_EEES9_SE_SG_Li256ELb0ELb1ELb1ELb0EEENS1_19SingleTileSchedulerILb0ELb1ELb1ELi128EEEEEEEEEvNT_6ParamsE)
        /*01d0*/ 	.word	0x00000000


	//----- nvinfo : EIATTR_MIN_STACK_SIZE
	.align		4
.L_97:
        /*01d4*/ 	.byte	0x04, 0x12
        /*01d6*/ 	.short	(.L_99 - .L_98)
	.align		4
.L_98:
        /*01d8*/ 	.word	index@(_ZN7cutlass13device_kernelIN5flash11enable_sm90INS1_16FlashAttnFwdSm90INS1_25CollectiveMainloopFwdSm90ILi2EN4cute5tupleIJNS5_1CILi1EEES8_S8_EEENS6_IJNS7_ILi128EEENS7_ILi96EEENS7_ILi64EEEEEELi256ENS_6half_tEfNS_4arch4Sm90ELb0ELb0ELb1ELb0ELb1ELb0ELb0ELb1ELb0ELb1ELb1ELb0EEENS1_21CollectiveEpilogueFwdINS6_IJSA_NS7_ILi256EEESB_EEES9_SE_SG_Li256ELb0ELb1ELb1ELb0EEENS1_19SingleTileSchedulerILb0ELb1ELb1ELi128EEEEEEEEEvNT_6ParamsE)
        /*01dc*/ 	.word	0x00000000


	//----- nvinfo : EIATTR_MIN_STACK_SIZE
	.align		4
.L_99:
        /*01e0*/ 	.byte	0x04, 0x12
        /*01e2*/ 	.short	(.L_101 - .L_100)
	.align		4
.L_100:
        /*01e4*/ 	.word	index@(_ZN7cutlass13device_kernelIN5flash11enable_sm90INS1_16FlashAttnFwdSm90INS1_25CollectiveMainloopFwdSm90ILi2EN4cute5tupleIJNS5_1CILi1EEES8_S8_EEENS6_IJNS7_ILi128EEENS7_ILi96EEENS7_ILi64EEEEEELi256ENS_6half_tEfNS_4arch4Sm90ELb0ELb0ELb1ELb0ELb1ELb0ELb1ELb1ELb0ELb1ELb1ELb0EEENS1_21CollectiveEpilogueFwdINS6_IJSA_NS7_ILi256EEESB_EEES9_SE_SG_Li256ELb0ELb1ELb1ELb0EEENS1_19SingleTileSchedulerILb0ELb1ELb1ELi128EEEEEEEEEvNT_6ParamsE)
        /*01e8*/ 	.word	0x00000008


	//----- nvinfo : EIATTR_MIN_STACK_SIZE
	.align		4
.L_101:
        /*01ec*/ 	.byte	0x04, 0x12
        /*01ee*/ 	.short	(.L_103 - .L_102)
	.align		4
.L_102:
        /*01f0*/ 	.word	index@(_ZN7cutlass13device_kernelIN5flash11enable_sm90INS1_16FlashAttnFwdSm90INS1_25CollectiveMainloopFwdSm90ILi2EN4cute5tupleIJNS5_1CILi1EEES8_S8_EEENS6_IJNS7_ILi128EEENS7_ILi96EEENS7_ILi64EEEEEELi256ENS_6half_tEfNS_4arch4Sm90ELb0ELb0ELb1ELb1ELb1ELb0ELb0ELb1ELb0ELb1ELb1ELb0EEENS1_21CollectiveEpilogueFwdINS6_IJSA_NS7_ILi256EEESB_EEES9_SE_SG_Li256ELb1ELb1ELb1ELb0EEENS1_36VarlenDynamicPersistentTileSchedulerILi128ELi96ELi256ELi128ELb1ELb1ELb1ELb0ELb1ELb1EEEEEEEEEvNT_6ParamsE)
        /*01f4*/ 	.word	0x00000038


	//----- nvinfo : EIATTR_MIN_STACK_SIZE
	.align		4
.L_103:
        /*01f8*/ 	.byte	0x04, 0x12
        /*01fa*/ 	.short	(.L_105 - .L_104)
	.align		4
.L_104:
        /*01fc*/ 	.word	index@(_ZN7cutlass13device_kernelIN5flash11enable_sm90INS1_16FlashAttnFwdSm90INS1_25CollectiveMainloopFwdSm90ILi2EN4cute5tupleIJNS5_1CILi1EEES8_S8_EEENS6_IJNS7_ILi128EEENS7_ILi96EEENS7_ILi64EEEEEELi256ENS_6half_tEfNS_4arch4Sm90ELb0ELb0ELb1ELb1ELb1ELb1ELb0ELb1ELb0ELb1ELb1ELb0EEENS1_21CollectiveEpilogueFwdINS6_IJSA_NS7_ILi256EEESB_EEES9_SE_SG_Li256ELb1ELb1ELb1ELb0EEENS1_36VarlenDynamicPersistentTileSchedulerILi128ELi96ELi256ELi128ELb1ELb1ELb1ELb0ELb1ELb1EEEEEEEEEvNT_6ParamsE)
        /*0200*/ 	.word	0x00000160


	//----- nvinfo : EIATTR_MIN_STACK_SIZE
	.align		4
.L_105:
        /*0204*/ 	.byte	0x04, 0x12
        /*0206*/ 	.short	(.L_107 - .L_106)
	.align		4
.L_106:
        /*0208*/ 	.word	index@(_ZN7cutlass13device_kernelIN5flash11enable_sm90INS1_16FlashAttnFwdSm90INS1_25CollectiveMainloopFwdSm90ILi2EN4cute5tupleIJNS5_1CILi1EEES8_S8_EEENS6_IJNS7_ILi128EEENS7_ILi96EEENS7_ILi64EEEEEELi256ENS_6half_tEfNS_4arch4Sm90ELb0ELb0ELb1ELb1ELb1ELb0ELb1ELb1ELb0ELb1ELb1ELb0EEENS1_21CollectiveEpilogueFwdINS6_IJSA_NS7_ILi256EEESB_EEES9_SE_SG_Li256ELb1ELb1ELb1ELb0EEENS1_36VarlenDynamicPersistentTileSchedulerILi128ELi96ELi256ELi128ELb1ELb1ELb1ELb0ELb1ELb1EEEEEEEEEvNT_6ParamsE)
        /*020c*/ 	.word	0x00000040


	//----- nvinfo : EIATTR_MIN_STACK_SIZE
	.align		4
.L_107:
        /*0210*/ 	.byte	0x04, 0x12
        /*0212*/ 	.short	(.L_109 - .L_108)
	.align		4
.L_108:
        /*0214*/ 	.word	index@(_ZN7cutlass13device_kernelIN5flash11enable_sm90INS1_16FlashAttnFwdSm90INS1_25CollectiveMainloopFwdSm90ILi2EN4cute5tupleIJNS5_1CILi1EEES8_S8_EEENS6_IJNS7_ILi128EEENS7_ILi96EEENS7_ILi64EEEEEELi256ENS_6half_tEfNS_4arch4Sm90ELb0ELb0ELb1ELb1ELb1ELb1ELb1ELb1ELb0ELb1ELb1ELb0EEENS1_21CollectiveEpilogueFwdINS6_IJSA_NS7_ILi256EEESB_EEES9_SE_SG_Li256ELb1ELb1ELb1ELb0EEENS1_36VarlenDynamicPersistentTileSchedulerILi128ELi96ELi256ELi128ELb1ELb1ELb1ELb0ELb1ELb1EEEEEEEEEvNT_6ParamsE)
        /*0218*/ 	.word	0x000001a0


	//----- nvinfo : EIATTR_MIN_STACK_SIZE
	.align		4
.L_109:
        /*021c*/ 	.byte	0x04, 0x12
        /*021e*/ 	.short	(.L_111 - .L_110)
	.align		4
.L_110:
        /*0220*/ 	.word	index@(_ZN7cutlass13device_kernelIN5flash11enable_sm90INS1_16FlashAttnFwdSm90INS1_25CollectiveMainloopFwdSm90ILi2EN4cute5tupleIJNS5_1CILi1EEES8_S8_EEENS6_IJNS7_ILi128EEENS7_ILi96EEENS7_ILi64EEEEEELi256ENS_6half_tEfNS_4arch4Sm90ELb0ELb1ELb1ELb0ELb1ELb0ELb0ELb1ELb0ELb1ELb1ELb0EEENS1_21CollectiveEpilogueFwdINS6_IJSA_NS7_ILi256EEESB_EEES9_SE_SG_Li256ELb0ELb1ELb1ELb0EEENS1_19SingleTileSchedulerILb0ELb1ELb1ELi128EEEEEEEEEvNT_6ParamsE)
        /*0224*/ 	.word	0x00000000


	//----- nvinfo : EIATTR_MIN_STACK_SIZE
	.align		4
.L_111:
        /*0228*/ 	.byte	0x04, 0x12
        /*022a*/ 	.short	(.L_113 - .L_112)
	.align		4
.L_112:
        /*022c*/ 	.word	index@(_ZN7cutlass13device_kernelIN5flash11enable_sm90INS1_16FlashAttnFwdSm90INS1_25CollectiveMainloopFwdSm90ILi2EN4cute5tupleIJNS5_1CILi1EEES8_S8_EEENS6_IJNS7_ILi128EEENS7_ILi96EEENS7_ILi64EEEEEELi256ENS_6half_tEfNS_4arch4Sm90ELb0ELb1ELb1ELb0ELb1ELb0ELb1ELb1ELb0ELb1ELb1ELb0EEENS1_21CollectiveEpilogueFwdINS6_IJSA_NS7_ILi256EEESB_EEES9_SE_SG_Li256ELb0ELb1ELb1ELb0EEENS1_19SingleTileSchedulerILb0ELb1ELb1ELi128EEEEEEEEEvNT_6ParamsE)
        /*0230*/ 	.word	0x00006000


	//----- nvinfo : EIATTR_MIN_STACK_SIZE
	.align		4
.L_113:
        /*0234*/ 	.byte	0x04, 0x12
        /*0236*/ 	.short	(.L_115 - .L_114)
	.align		4
.L_114:
        /*0238*/ 	.word	index@(_ZN7cutlass13device_kernelIN5flash11enable_sm90INS1_16FlashAttnFwdSm90INS1_25CollectiveMainloopFwdSm90ILi2EN4cute5tupleIJNS5_1CILi1EEES8_S8_EEENS6_IJNS7_ILi128EEENS7_ILi96EEENS7_ILi64EEEEEELi256ENS_6half_tEfNS_4arch4Sm90ELb0ELb1ELb1ELb1ELb1ELb0ELb0ELb1ELb0ELb1ELb1ELb0EEENS1_21CollectiveEpilogueFwdINS6_IJSA_NS7_ILi256EEESB_EEES9_SE_SG_Li256ELb1ELb1ELb1ELb0EEENS1_36VarlenDynamicPersistentTileSchedulerILi128ELi96ELi256ELi128ELb1ELb1ELb1ELb1ELb0ELb1EEEEEEEEEvNT_6ParamsE)
        /*023c*/ 	.word	0x00000020


	//----- nvinfo : EIATTR_MIN_STACK_SIZE
	.align		4
.L_115:
        /*0240*/ 	.byte	0x04, 0x12
        /*0242*/ 	.short	(.L_117 - .L_116)
	.align		4
.L_116:
        /*0244*/ 	.word	index@(_ZN7cutlass13device_kernelIN5flash11enable_sm90INS1_16FlashAttnFwdSm90INS1_25CollectiveMainloopFwdSm90ILi2EN4cute5tupleIJNS5_1CILi1EEES8_S8_EEENS6_IJNS7_ILi128EEENS7_ILi96EEENS7_ILi64EEEEEELi256ENS_6half_tEfNS_4arch4Sm90ELb0ELb1ELb1ELb1ELb1ELb1ELb0ELb1ELb0ELb1ELb1ELb0EEENS1_21CollectiveEpilogueFwdINS6_IJSA_NS7_ILi256EEESB_EEES9_SE_SG_Li256ELb1ELb1ELb1ELb0EEENS1_36VarlenDynamicPersistentTileSchedulerILi128ELi96ELi256ELi128ELb1ELb1ELb1ELb1ELb0ELb1EEEEEEEEEvNT_6ParamsE)
        /*0248*/ 	.word	0x00000058


	//----- nvinfo : EIATTR_MIN_STACK_SIZE
	.align		4
.L_117:
        /*024c*/ 	.byte	0x04, 0x12
        /*024e*/ 	.short	(.L_119 - .L_118)
	.align		4
.L_118:
        /*0250*/ 	.word	index@(_ZN7cutlass13device_kernelIN5flash11enable_sm90INS1_16FlashAttnFwdSm90INS1_25CollectiveMainloopFwdSm90ILi2EN4cute5tupleIJNS5_1CILi1EEES8_S8_EEENS6_IJNS7_ILi128EEENS7_ILi96EEENS7_ILi64EEEEEELi256ENS_6half_tEfNS_4arch4Sm90ELb0ELb1ELb1ELb1ELb1ELb0ELb1ELb1ELb0ELb1ELb1ELb0EEENS1_21CollectiveEpilogueFwdINS6_IJSA_NS7_ILi256EEESB_EEES9_SE_SG_Li256ELb1ELb1ELb1ELb0EEENS1_36VarlenDynamicPersistentTileSchedulerILi128ELi96ELi256ELi128ELb1ELb1ELb1ELb1ELb0ELb1EEEEEEEEEvNT_6ParamsE)
        /*0254*/ 	.word	0x000004e0


	//----- nvinfo : EIATTR_MIN_STACK_SIZE
	.align		4
.L_119:
        /*0258*/ 	.byte	0x04, 0x12
        /*025a*/ 	.short	(.L_121 - .L_120)
	.align		4
.L_120:
        /*025c*/ 	.word	index@(_ZN7cutlass13device_kernelIN5flash11enable_sm90INS1_16FlashAttnFwdSm90INS1_25CollectiveMainloopFwdSm90ILi2EN4cute5tupleIJNS5_1CILi1EEES8_S8_EEENS6_IJNS7_ILi128EEENS7_ILi96EEENS7_ILi64EEEEEELi256ENS_6half_tEfNS_4arch4Sm90ELb0ELb1ELb1ELb1ELb1ELb1ELb1ELb1ELb0ELb1ELb1ELb0EEENS1_21CollectiveEpilogueFwdINS6_IJSA_NS7_ILi256EEESB_EEES9_SE_SG_Li256ELb1ELb1ELb1ELb0EEENS1_36VarlenDynamicPersistentTileSchedulerILi128ELi96ELi256ELi128ELb1ELb1ELb1ELb1ELb0ELb1EEEEEEEEEvNT_6ParamsE)
        /*0260*/ 	.word	0x00000530


	//----- nvinfo : EIATTR_MIN_STACK_SIZE
	.align		4
.L_121:
        /*0264*/ 	.byte	0x04, 0x12
        /*0266*/ 	.short	(.L_123 - .L_122)
	.align		4
.L_122:
        /*0268*/ 	.word	index@(_ZN7cutlass13device_kernelIN5flash11enable_sm90INS1_16FlashAttnFwdSm90INS1_25CollectiveMainloopFwdSm90ILi2EN4cute5tupleIJNS5_1CILi1EEES8_S8_EEENS6_IJNS7_ILi128EEENS7_ILi96EEENS7_ILi64EEEEEELi256ENS_6half_tEfNS_4arch4Sm90ELb1ELb0ELb1ELb0ELb1ELb0ELb0ELb1ELb0ELb1ELb1ELb0EEENS1_21CollectiveEpilogueFwdINS6_IJSA_NS7_ILi256EEESB_EEES9_SE_SG_Li256ELb0ELb1ELb1ELb0EEENS1_19SingleTileSchedulerILb0ELb1ELb1ELi128EEEEEEEEEvNT_6ParamsE)
        /*026c*/ 	.word	0x00000000


	//----- nvinfo : EIATTR_MIN_STACK_SIZE
	.align		4
.L_123:
        /*0270*/ 	.byte	0x04, 0x12
        /*0272*/ 	.short	(.L_125 - .L_124)
	.align		4
.L_124:
        /*0274*/ 	.word	index@(_ZN7cutlass13device_kernelIN5flash11enable_sm90INS1_16FlashAttnFwdSm90INS1_25CollectiveMainloopFwdSm90ILi2EN4cute5tupleIJNS5_1CILi1EEES8_S8_EEENS6_IJNS7_ILi128EEENS7_ILi96EEENS7_ILi64EEEEEELi256ENS_6half_tEfNS_4arch4Sm90ELb1ELb0ELb1ELb0ELb1ELb0ELb1ELb1ELb0ELb1ELb1ELb0EEENS1_21CollectiveEpilogueFwdINS6_IJSA_NS7_ILi256EEESB_EEES9_SE_SG_Li256ELb0ELb1ELb1ELb0EEENS1_19SingleTileSchedulerILb0ELb1ELb1ELi128EEEEEEEEEvNT_6ParamsE)
        /*0278*/ 	.word	0x00000008


	//----- nvinfo : EIATTR_MIN_STACK_SIZE
	.align		4
.L_125:
        /*027c*/ 	.byte	0x04, 0x12
        /*027e*/ 	.short	(.L_127 - .L_126)
	.align		4
.L_126:
        /*0280*/ 	.word	index@(_ZN7cutlass13device_kernelIN5flash11enable_sm90INS1_16FlashAttnFwdSm90INS1_25CollectiveMainloopFwdSm90ILi2EN4cute5tupleIJNS5_1CILi1EEES8_S8_EEENS6_IJNS7_ILi128EEENS7_ILi96EEENS7_ILi64EEEEEELi256ENS_6half_tEfNS_4arch4Sm90ELb1ELb0ELb1ELb1ELb1ELb0ELb0ELb1ELb0ELb1ELb1ELb0EEENS1_21CollectiveEpilogueFwdINS6_IJSA_NS7_ILi256EEESB_EEES9_SE_SG_Li256ELb1ELb1ELb1ELb0EEENS1_36VarlenDynamicPersistentTileSchedulerILi128ELi96ELi256ELi128ELb1ELb1ELb1ELb1ELb1ELb1EEEEEEEEEvNT_6ParamsE)
        /*0284*/ 	.word	0x00000030


	//----- nvinfo : EIATTR_MIN_STACK_SIZE
	.align		4
.L_127:
        /*0288*/ 	.byte	0x04, 0x12
        /*028a*/ 	.short	(.L_129 - .L_128)
	.align		4
.L_128:
        /*028c*/ 	.word	index@(_ZN7cutlass13device_kernelIN5flash11enable_sm90INS1_16FlashAttnFwdSm90INS1_25CollectiveMainloopFwdSm90ILi2EN4cute5tupleIJNS5_1CILi1EEES8_S8_EEENS6_IJNS7_ILi128EEENS7_ILi96EEENS7_ILi64EEEEEELi256ENS_6half_tEfNS_4arch4Sm90ELb1ELb0ELb1ELb1ELb1ELb1ELb0ELb1ELb0ELb1ELb1ELb0EEENS1_21CollectiveEpilogueFwdINS6_IJSA_NS7_ILi256EEESB_EEES9_SE_SG_Li256ELb1ELb1ELb1ELb0EEENS1_36VarlenDynamicPersistentTileSchedulerILi128ELi96ELi256ELi128ELb1ELb1ELb1ELb1ELb1ELb1EEEEEEEEEvNT_6ParamsE)
        /*0290*/ 	.word	0x00000168


	//----- nvinfo : EIATTR_MIN_STACK_SIZE
	.align		4
.L_129:
        /*0294*/ 	.byte	0x04, 0x12
        /*0296*/ 	.short	(.L_131 - .L_130)
	.align		4
.L_130:
        /*0298*/ 	.word	index@(_ZN7cutlass13device_kernelIN5flash11enable_sm90INS1_16FlashAttnFwdSm90INS1_25CollectiveMainloopFwdSm90ILi2EN4cute5tupleIJNS5_1CILi1EEES8_S8_EEENS6_IJNS7_ILi128EEENS7_ILi96EEENS7_ILi64EEEEEELi256ENS_6half_tEfNS_4arch4Sm90ELb1ELb0ELb1ELb1ELb1ELb0ELb1ELb1ELb0ELb1ELb1ELb0EEENS1_21CollectiveEpilogueFwdINS6_IJSA_NS7_ILi256EEESB_EEES9_SE_SG_Li256ELb1ELb1ELb1ELb0EEENS1_36VarlenDynamicPersistentTileSchedulerILi128ELi96ELi256ELi128ELb1ELb1ELb1ELb1ELb1ELb1EEEEEEEEEvNT_6ParamsE)
        /*029c*/ 	.word	0x00000040


	//----- nvinfo : EIATTR_MIN_STACK_SIZE
	.align		4
.L_131:
        /*02a0*/ 	.byte	0x04, 0x12
        /*02a2*/ 	.short	(.L_133 - .L_132)
	.align		4
.L_132:
        /*02a4*/ 	.word	index@(_ZN7cutlass13device_kernelIN5flash11enable_sm90INS1_16FlashAttnFwdSm90INS1_25CollectiveMainloopFwdSm90ILi2EN4cute5tupleIJNS5_1CILi1EEES8_S8_EEENS6_IJNS7_ILi128EEENS7_ILi96EEENS7_ILi64EEEEEELi256ENS_6half_tEfNS_4arch4Sm90ELb1ELb0ELb1ELb1ELb1ELb1ELb1ELb1ELb0ELb1ELb1ELb0EEENS1_21CollectiveEpilogueFwdINS6_IJSA_NS7_ILi256EEESB_EEES9_SE_SG_Li256ELb1ELb1ELb1ELb0EEENS1_36VarlenDynamicPersistentTileSchedulerILi128ELi96ELi256ELi128ELb1ELb1ELb1ELb1ELb1ELb1EEEEEEEEEvNT_6ParamsE)
        /*02a8*/ 	.word	0x00000210
.L_133:


//--------------------- .nv.compat                --------------------------
	.section	.nv.compat,"",@"SHT_CUDA_COMPAT_INFO"
	.align	4
        /*0000*/ 	.byte	0x02, 0x09, 0x01, 0x00, 0x02, 0x02, 0x04, 0x00, 0x02, 0x05, 0x05, 0x00, 0x03, 0x07, 0x01, 0x01
        /*0010*/ 	.byte	0x02, 0x03, 0x01, 0x00, 0x02, 0x06, 0x01, 0x00, 0x04, 0x0b, 0x08, 0x00, 0x00, 0x00, 0x00, 0x00
        /*0020*/ 	.byte	0x00, 0x00, 0x00, 0x00


//--------------------- .nv.info._ZN7cutlass13device_kernelIN5flash11enable_sm90INS1_16FlashAttnFwdSm90INS1_25CollectiveMainloopFwdSm90ILi2EN4cute5tupleIJNS5_1CILi1EEES8_S8_EEENS6_IJNS7_ILi128EEENS7_ILi96EEENS7_ILi64EEEEEELi256ENS_6half_tEfNS_4arch4Sm90ELb0ELb0ELb1ELb0ELb1ELb0ELb0ELb1ELb0ELb1ELb1ELb0EEENS1_21CollectiveEpilogueFwdINS6_IJSA_NS7_ILi256EEESB_EEES9_SE_SG_Li256ELb0ELb1ELb1ELb0EEENS1_19SingleTileSchedulerILb0ELb1ELb1ELi128EEEEEEEEEvNT_6ParamsE --------------------------
	.section	.nv.info._ZN7cutlass13device_kernelIN5flash11enable_sm90INS1_16FlashAttnFwdSm90INS1_25CollectiveMainloopFwdSm90ILi2EN4cute5tupleIJNS5_1CILi1EEES8_S8_EEENS6_IJNS7_ILi128EEENS7_ILi96EEENS7_ILi64EEEEEELi256ENS_6half_tEfNS_4arch4Sm90ELb0ELb0ELb1ELb0ELb1ELb0ELb0ELb1ELb0ELb1ELb1ELb0EEENS1_21CollectiveEpilogueFwdINS6_IJSA_NS7_ILi256EEESB_EEES9_SE_SG_Li256ELb0ELb1ELb1ELb0EEENS1_19SingleTileSchedulerILb0ELb1ELb1ELi128EEEEEEEEEvNT_6ParamsE,"",@"SHT_CUDA_INFO"
	.sectionflags	@""
	.align	4


	//----- nvinfo : EIATTR_CUDA_API_VERSION
	.align		4
        /*0000*/ 	.byte	0x04, 0x37
        /*0002*/ 	.short	(.L_135 - .L_134)
.L_134:
        /*0004*/ 	.word	0x00000082


	//----- nvinfo : EIATTR_KPARAM_INFO
	.align		4
.L_135:
        /*0008*/ 	.byte	0x04, 0x17
        /*000a*/ 	.short	(.L_137 - .L_136)
.L_136:
        /*000c*/ 	.word	0x00000000
        /*0010*/ 	.short	0x0000
        /*0012*/ 	.short	0x0070
        /*0014*/ 	.byte	0x00, 0xf0, 0x01, 0x28


	//----- nvinfo : EIATTR_SPARSE_MMA_MASK
	.align		4
.L_137:
        /*0018*/ 	.byte	0x03, 0x50
        /*001a*/ 	.short	0x0000


	//----- nvinfo : EIATTR_MAXREG_COUNT
	.align		4
        /*001c*/ 	.byte	0x03, 0x1b
        /*001e*/ 	.short	0x00a8


	//----- nvinfo : EIATTR_NUM_BARRIERS
	.align		4
        /*0020*/ 	.byte	0x02, 0x4c
        /*0022*/ 	.byte	0x10
	.zero		1


	//----- nvinfo : EIATTR_EXTERNS
	.align		4
        /*0024*/ 	.byte	0x04, 0x0f
        /*0026*/ 	.short	(.L_139 - .L_138)


	//   ....[0]....
	.align		4
.L_138:
        /*0028*/ 	.word	index@(__assertfail)


	//----- nvinfo : EIATTR_MERCURY_ISA_VERSION
	.align		4
.L_139:
        /*002c*/ 	.byte	0x03, 0x5f
        /*002e*/ 	.short	0x0101


	//----- nvinfo : EIATTR_INT_WARP_WIDE_INSTR_OFFSETS
	.align		4
        /*0030*/ 	.byte	0x04, 0x31
        /*0032*/ 	.short	(.L_141 - .L_140)


	//   ....[0]....
.L_140:
        /*0034*/ 	.word	0x000000b0


	//   ....[1]....
        /*0038*/ 	.word	0x000000c0


	//   ....[2]....
        /*003c*/ 	.word	0x00000160


	//----- nvinfo : EIATTR_COOP_GROUP_MASK_REGIDS
	.align		4
.L_141:
        /*0040*/ 	.byte	0x04, 0x29
        /*0042*/ 	.short	(.L_143 - .L_142)


	//   ....[0]....
.L_142:
        /*0044*/ 	.word	0xffffffff


	//   ....[1]....
        /*0048*/ 	.word	0xffffffff


	//   ....[2]....
        /*004c*/ 	.word	0xffffffff


	//   ....[3]....
        /*0050*/ 	.word	0xffffffff


	//   ....[4]....
        /*0054*/ 	.word	0xffffffff


	//   ....[5]....
        /*0058*/ 	.word	0xffffffff


	//   ....[6]....
        /*005c*/ 	.word	0xffffffff


	//   ....[7]....
        /*0060*/ 	.word	0xffffffff


	//   ....[8]....
        /*0064*/ 	.word	0xffffffff


	//   ....[9]....
        /*0068*/ 	.word	0xffffffff


	//   ....[10]....
        /*006c*/ 	.word	0xffffffff


	//   ....[11]....
        /*0070*/ 	.word	0xffffffff


	//   ....[12]....
        /*0074*/ 	.word	0xffffffff


	//   ....[13]....
        /*0078*/ 	.word	0xffffffff


	//   ....[14]....
        /*007c*/ 	.word	0xffffffff


	//   ....[15]....
        /*0080*/ 	.word	0xffffffff


	//   ....[16]....
        /*0084*/ 	.word	0xffffffff


	//   ....[17]....
        /*0088*/ 	.word	0xffffffff


	//   ....[18]....
        /*008c*/ 	.word	0xffffffff


	//   ....[19]....
        /*0090*/ 	.word	0xffffffff


	//   ....[20]....
        /*0094*/ 	.word	0xffffffff


	//   ....[21]....
        /*0098*/ 	.word	0xffffffff


	//   ....[22]....
        /*009c*/ 	.word	0xffffffff


	//   ....[23]....
        /*00a0*/ 	.word	0xffffffff


	//   ....[24]....
        /*00a4*/ 	.word	0xffffffff


	//   ....[25]....
        /*00a8*/ 	.word	0xffffffff


	//   ....[26]....
        /*00ac*/ 	.word	0xffffffff


	//   ....[27]....
        /*00b0*/ 	.word	0xffffffff


	//   ....[28]....
        /*00b4*/ 	.word	0xffffffff


	//   ....[29]....
        /*00b8*/ 	.word	0xffffffff


	//   ....[30]....
        /*00bc*/ 	.word	0xffffffff


	//   ....[31]....
        /*00c0*/ 	.word	0xffffffff


	//   ....[32]....
        /*00c4*/ 	.word	0xffffffff


	//   ....[33]....
        /*00c8*/ 	.word	0xffffffff


	//   ....[34]....
        /*00cc*/ 	.word	0xffffffff


	//   ....[35]....
        /*00d0*/ 	.word	0xffffffff


	//   ....[36]....
        /*00d4*/ 	.word	0xffffffff


	//   ....[37]....
        /*00d8*/ 	.word	0xffffffff


	//   ....[38]....
        /*00dc*/ 	.word	0xffffffff


	//   ....[39]....
        /*00e0*/ 	.word	0xffffffff


	//   ....[40]....
        /*00e4*/ 	.word	0xffffffff


	//   ....[41]....
        /*00e8*/ 	.word	0xffffffff


	//   ....[42]....
        /*00ec*/ 	.word	0xffffffff


	//   ....[43]....
        /*00f0*/ 	.word	0xffffffff


	//   ....[44]....
        /*00f4*/ 	.word	0xffffffff


	//   ....[45]....
        /*00f8*/ 	.word	0xffffffff


	//   ....[46]....
        /*00fc*/ 	.word	0xffffffff


	//   ....[47]....
        /*0100*/ 	.word	0xffffffff


	//   ....[48]....
        /*0104*/ 	.word	0xffffffff


	//   ....[49]....
        /*0108*/ 	.word	0xffffffff


	//   ....[50]....
        /*010c*/ 	.word	0xffffffff


	//   ....[51]....
        /*0110*/ 	.word	0xffffffff


	//   ....[52]....
        /*0114*/ 	.word	0xffffffff


	//   ....[53]....
        /*0118*/ 	.word	0xffffffff


	//   ....[54]....
        /*011c*/ 	.word	0xffffffff


	//   ....[55]....
        /*0120*/ 	.word	0xffffffff


	//   ....[56]....
        /*0124*/ 	.word	0xffffffff


	//   ....[57]....
        /*0128*/ 	.word	0xffffffff


	//   ....[58]....
        /*012c*/ 	.word	0xffffffff


	//   ....[59]....
        /*0130*/ 	.word	0xffffffff


	//   ....[60]....
        /*0134*/ 	.word	0xffffffff


	//   ....[61]....
        /*0138*/ 	.word	0xffffffff


	//   ....[62]....
        /*013c*/ 	.word	0xffffffff


	//   ....[63]....
        /*0140*/ 	.word	0xffffffff


	//   ....[64]....
        /*0144*/ 	.word	0xffffffff


	//   ....[65]....
        /*0148*/ 	.word	0xffffffff


	//   ....[66]....
        /*014c*/ 	.word	0xffffffff


	//   ....[67]....
        /*0150*/ 	.word	0xffffffff


	//   ....[68]....
        /*0154*/ 	.word	0xffffffff


	//   ....[69]....
        /*0158*/ 	.word	0xffffffff


	//   ....[70]....
        /*015c*/ 	.word	0xffffffff


	//   ....[71]....
        /*0160*/ 	.word	0xffffffff


	//   ....[72]....
        /*0164*/ 	.word	0xffffffff


	//   ....[73]....
        /*0168*/ 	.word	0xffffffff


	//   ....[74]....
        /*016c*/ 	.word	0xffffffff


	//   ....[75]....
        /*0170*/ 	.word	0xffffffff


	//   ....[76]....
        /*0174*/ 	.word	0xffffffff


	//   ....[77]....
        /*0178*/ 	.word	0xffffffff


	//   ....[78]....
        /*017c*/ 	.word	0xffffffff


	//   ....[79]....
        /*0180*/ 	.word	0xffffffff


	//   ....[80]....
        /*0184*/ 	.word	0xffffffff


	//   ....[81]....
        /*0188*/ 	.word	0xffffffff


	//   ....[82]....
        /*018c*/ 	.word	0xffffffff


	//   ....[83]....
        /*0190*/ 	.word	0xffffffff


	//   ....[84]....
        /*0194*/ 	.word	0xffffffff


	//   ....[85]....
        /*0198*/ 	.word	0xffffffff


	//   ....[86]....
        /*019c*/ 	.word	0xffffffff


	//   ....[87]....
        /*01a0*/ 	.word	0xffffffff


	//   ....[88]....
        /*01a4*/ 	.word	0xffffffff


	//   ....[89]....
        /*01a8*/ 	.word	0xffffffff


	//   ....[90]....
        /*01ac*/ 	.word	0xffffffff


	//   ....[91]....
        /*01b0*/ 	.word	0xffffffff


	//   ....[92]....
        /*01b4*/ 	.word	0xffffffff


	//   ....[93]....
        /*01b8*/ 	.word	0x0500000f


	//   ....[94]....
        /*01bc*/ 	.word	0x0500000f


	//   ....[95]....
        /*01c0*/ 	.word	0x0500000f


	//   ....[96]....
        /*01c4*/ 	.word	0x0500000f


	//   ....[97]....
        /*01c8*/ 	.word	0x0500000f


	//   ....[98]....
        /*01cc*/ 	.word	0x0500000f


	//   ....[99]....
        /*01d0*/ 	.word	0x0500000f


	//   ....[100]....
        /*01d4*/ 	.word	0x0500000f


	//   ....[101]....
        /*01d8*/ 	.word	0x0500000f


	//   ....[102]....
        /*01dc*/ 	.word	0x0500000f


	//   ....[103]....
        /*01e0*/ 	.word	0x0500000f


	//   ....[104]....
        /*01e4*/ 	.word	0x0500000f


	//   ....[105]....
        /*01e8*/ 	.word	0x0500000f


	//   ....[106]....
        /*01ec*/ 	.word	0x0500000f


	//   ....[107]....
        /*01f0*/ 	.word	0x0500000f


	//   ....[108]....
        /*01f4*/ 	.word	0x0500000f


	//   ....[109]....
        /*01f8*/ 	.word	0x0500000f


	//   ....[110]....
        /*01fc*/ 	.word	0x0500000f


	//   ....[111]....
        /*0200*/ 	.word	0x0500000f


	//   ....[112]....
        /*0204*/ 	.word	0x0500000f


	//   ....[113]....
        /*0208*/ 	.word	0x0500000f


	//   ....[114]....
        /*020c*/ 	.word	0x0500000f


	//   ....[115]....
        /*0210*/ 	.word	0x0500000f


	//   ....[116]....
        /*0214*/ 	.word	0x0500000f


	//   ....[117]....
        /*0218*/ 	.word	0x0500000f


	//   ....[118]....
        /*021c*/ 	.word	0x0500000f


	//   ....[119]....
        /*0220*/ 	.word	0x0500000f


	//   ....[120]....
        /*0224*/ 	.word	0x0500000f


	//   ....[121]....
        /*0228*/ 	.word	0x0500000f


	//   ....[122]....
        /*022c*/ 	.word	0x0500000f


	//   ....[123]....
        /*0230*/ 	.word	0x0500000f


	//   ....[124]....
        /*0234*/ 	.word	0x0500000f


	//   ....[125]....
        /*0238*/ 	.word	0x0500000f


	//   ....[126]....
        /*023c*/ 	.word	0x0500000f


	//   ....[127]....
        /*0240*/ 	.word	0x0500000f


	//   ....[128]....
        /*0244*/ 	.word	0x0500000f


	//   ....[129]....
        /*0248*/ 	.word	0x0500000f


	//   ....[130]....
        /*024c*/ 	.word	0x0500000f


	//   ....[131]....
        /*0250*/ 	.word	0x0500000f


	//   ....[132]....
        /*0254*/ 	.word	0x0500000f


	//   ....[133]....
        /*0258*/ 	.word	0x0500000f


	//   ....[134]....
        /*025c*/ 	.word	0x0500000f


	//   ....[135]....
        /*0260*/ 	.word	0x0500000f


	//   ....[136]....
        /*0264*/ 	.word	0x0500000f


	//   ....[137]....
        /*0268*/ 	.word	0x0500000f


	//   ....[138]....
        /*026c*/ 	.word	0x0500000f


	//   ....[139]....
        /*0270*/ 	.word	0x0500000f


	//   ....[140]....
        /*0274*/ 	.word	0x0500000f


	//   ....[141]....
        /*0278*/ 	.word	0x0500000f


	//   ....[142]....
        /*027c*/ 	.word	0x0500000f


	//   ....[143]....
        /*0280*/ 	.word	0x0500000f


	//   ....[144]....
        /*0284*/ 	.word	0x0500000f


	//   ....[145]....
        /*0288*/ 	.word	0x0500000f


	//   ....[146]....
        /*028c*/ 	.word	0x0500000f


	//   ....[147]....
        /*0290*/ 	.word	0x0500000f


	//   ....[148]....
        /*0294*/ 	.word	0x0500000f


	//   ....[149]....
        /*0298*/ 	.word	0x0500000f


	//   ....[150]....
        /*029c*/ 	.word	0x0500000f


	//   ....[151]....
        /*02a0*/ 	.word	0x0500000f


	//   ....[152]....
        /*02a4*/ 	.word	0x0500000f


	//   ....[153]....
        /*02a8*/ 	.word	0x0500000f


	//   ....[154]....
        /*02ac*/ 	.word	0x0500000f


	//   ....[155]....
        /*02b0*/ 	.word	0x0500000f


	//   ....[156]....
        /*02b4*/ 	.word	0x0500000f


	//   ....[157]....
        /*02b8*/ 	.word	0x0500000f


	//   ....[158]....
        /*02bc*/ 	.word	0x0500000f


	//----- nvinfo : EIATTR_COOP_GROUP_INSTR_OFFSETS
	.align		4
.L_143:
        /*02c0*/ 	.byte	0x04, 0x28
        /*02c2*/ 	.short	(.L_145 - .L_144)


	//   ....[0]....
.L_144:
        /*02c4*/ 	.word	0x00000060


	//   ....[1]....
        /*02c8*/ 	.word	0x000000a0


	//   ....[2]....
        /*02cc*/ 	.word	0x000002c0


	//   ....[3]....
        /*02d0*/ 	.word	0x00000420


	//   ....[4]....
        /*02d4*/ 	.word	0x00000540


	//   ....[5]....
        /*02d8*/ 	.word	0x000006a0


	//   ....[6]....
        /*02dc*/ 	.word	0x00001230


	//   ....[7]....
        /*02e0*/ 	.word	0x000023e0


	//   ....[8]....
        /*02e4*/ 	.word	0x00002470


	//   ....[9]....
        /*02e8*/ 	.word	0x000028a0


	//   ....[10]....
        /*02ec*/ 	.word	0x00002920


	//   ....[11]....
        /*02f0*/ 	.word	0x00003e90


	//   ....[12]....
        /*02f4*/ 	.word	0x00003f00


	//   ....[13]....
        /*02f8*/ 	.word	0x00004390


	//   ....[14]....
        /*02fc*/ 	.word	0x00004550


	//   ....[15]....
        /*0300*/ 	.word	0x00005870


	//   ....[16]....
        /*0304*/ 	.word	0x000058b0


	//   ....[17]....
        /*0308*/ 	.word	0x000058d0


	//   ....[18]....
        /*030c*/ 	.word	0x00005900


	//   ....[19]....
        /*0310*/ 	.word	0x000069c0


	//   ....[20]....
        /*0314*/ 	.word	0x00006a10


	//   ....[21]....
        /*0318*/ 	.word	0x00006a50


	//   ....[22]....
        /*031c*/ 	.word	0x00006a80


	//   ....[23]....
        /*0320*/ 	.word	0x00006ac0


	//   ....[24]....
        /*0324*/ 	.word	0x00006ae0


	//   ....[25]....
        /*0328*/ 	.word	0x00007750


	//   ....[26]....
        /*032c*/ 	.word	0x00007760


	//   ....[27]....
        /*0330*/ 	.word	0x00008790


	//   ....[28]....
        /*0334*/ 	.word	0x00009870


	//   ....[29]....
        /*0338*/ 	.word	0x00009890


	//   ....[30]....
        /*033c*/ 	.word	0x000098a0


	//   ....[31]....
        /*0340*/ 	.word	0x000098e0


	//   ....[32]....
        /*0344*/ 	.word	0x00009930


	//   ....[33]....
        /*0348*/ 	.word	0x00009950


	//   ....[34]....
        /*034c*/ 	.word	0x000099a0


	//   ....[35]....
        /*0350*/ 	.word	0x000099c0


	//   ....[36]....
        /*0354*/ 	.word	0x00009a10


	//   ....[37]....
        /*0358*/ 	.word	0x00009a30


	//   ....[38]....
        /*035c*/ 	.word	0x00009a80


	//   ....[39]....
        /*0360*/ 	.word	0x00009aa0


	//   ....[40]....
        /*0364*/ 	.word	0x00009ff0


	//   ....[41]....
        /*0368*/ 	.word	0x0000a030


	//   ....[42]....
        /*036c*/ 	.word	0x0000a060


	//   ....[43]....
        /*0370*/ 	.word	0x0000a0b0


	//   ....[44]....
        /*0374*/ 	.word	0x0000a110


	//   ....[45]....
        /*0378*/ 	.word	0x0000a130


	//   ....[46]....
        /*037c*/ 	.word	0x0000a190


	//   ....[47]....
        /*0380*/ 	.word	0x0000a1b0


	//   ....[48]....
        /*0384*/ 	.word	0x0000a210


	//   ....[49]....
        /*0388*/ 	.word	0x0000a230


	//   ....[50]....
        /*038c*/ 	.word	0x0000a290


	//   ....[51]....
        /*0390*/ 	.word	0x0000a2b0


	//   ....[52]....
        /*0394*/ 	.word	0x0000a310


	//   ....[53]....
        /*0398*/ 	.word	0x0000a330


	//   ....[54]....
        /*039c*/ 	.word	0x0000a380


	//   ....[55]....
        /*03a0*/ 	.word	0x0000a3a0


	//   ....[56]....
        /*03a4*/ 	.word	0x0000a720


	//   ....[57]....
        /*03a8*/ 	.word	0x0000a750


	//   ....[58]....
        /*03ac*/ 	.word	0x0000a790


	//   ....[59]....
        /*03b0*/ 	.word	0x0000a7b0


	//   ....[60]....
        /*03b4*/ 	.word	0x0000a7d0


	//   ....[61]....
        /*03b8*/ 	.word	0x0000a7f0


	//   ....[62]....
        /*03bc*/ 	.word	0x0000a810


	//   ....[63]....
        /*03c0*/ 	.word	0x0000a840


	//   ....[64]....
        /*03c4*/ 	.word	0x0000a8e0


	//   ....[65]....
        /*03c8*/ 	.word	0x0000a910


	//   ....[66]....
        /*03cc*/ 	.word	0x0000a920


	//   ....[67]....
        /*03d0*/ 	.word	0x0000a9b0


	//   ....[68]....
        /*03d4*/ 	.word	0x0000b1a0


	//   ....[69]....
        /*03d8*/ 	.word	0x0000b1c0


	//   ....[70]....
        /*03dc*/ 	.word	0x0000b1d0


	//   ....[71]....
        /*03e0*/ 	.word	0x0000b1e0


	//   ....[72]....
        /*03e4*/ 	.word	0x0000b1f0


	//   ....[73]....
        /*03e8*/ 	.word	0x0000b200


	//   ....[74]....
        /*03ec*/ 	.word	0x0000b220


	//   ....[75]....
        /*03f0*/ 	.word	0x0000b240


	//   ....[76]....
        /*03f4*/ 	.word	0x0000b270


	//   ....[77]....
        /*03f8*/ 	.word	0x0000b2b0


	//   ....[78]....
        /*03fc*/ 	.word	0x0000b2f0


	//   ....[79]....
        /*0400*/ 	.word	0x0000b340


	//   ....[80]....
        /*0404*/ 	.word	0x0000b690


	//   ....[81]....
        /*0408*/ 	.word	0x0000b6b0


	//   ....[82]....
        /*040c*/ 	.word	0x0000b6c0


	//   ....[83]....
        /*0410*/ 	.word	0x0000b6d0


	//   ....[84]....
        /*0414*/ 	.word	0x0000b6e0


	//   ....[85]....
        /*0418*/ 	.word	0x0000b710


	//   ....[86]....
        /*041c*/ 	.word	0x0000b770


	//   ....[87]....
        /*0420*/ 	.word	0x0000b790


	//   ....[88]....
        /*0424*/ 	.word	0x0000b7f0


	//   ....[89]....
        /*0428*/ 	.word	0x0000b800


	//   ....[90]....
        /*042c*/ 	.word	0x0000b870


	//   ....[91]....
        /*0430*/ 	.word	0x0000b890


	//   ....[92]....
        /*0434*/ 	.word	0x0000bbf0


	//   ....[93]....
        /*0438*/ 	.word	0x0000c0b0


	//   ....[94]....
        /*043c*/ 	.word	0x0000c1a0


	//   ....[95]....
        /*0440*/ 	.word	0x0000c240


	//   ....[96]....
        /*0444*/ 	.word	0x0000c2c0


	//   ....[97]....
        /*0448*/ 	.word	0x0000c370


	//   ....[98]....
        /*044c*/ 	.word	0x0000c3d0


	//   ....[99]....
        /*0450*/ 	.word	0x0000c490


	//   ....[100]....
        /*0454*/ 	.word	0x0000c4f0


	//   ....[101]....
        /*0458*/ 	.word	0x0000c5b0


	//   ....[102]....
        /*045c*/ 	.word	0x0000c610


	//   ....[103]....
        /*0460*/ 	.word	0x0000c6d0


	//   ....[104]....
        /*0464*/ 	.word	0x0000c730


	//   ....[105]....
        /*0468*/ 	.word	0x0000c7d0


	//   ....[106]....
        /*046c*/ 	.word	0x0000c860


	//   ....[107]....
        /*0470*/ 	.word	0x0000c8c0


	//   ....[108]....
        /*0474*/ 	.word	0x0000c980


	//   ....[109]....
        /*0478*/ 	.word	0x0000ca40


	//   ....[110]....
        /*047c*/ 	.word	0x0000caa0


	//   ....[111]....
        /*0480*/ 	.word	0x0000cb70


	//   ....[112]....
        /*0484*/ 	.word	0x0000cbd0


	//   ....[113]....
        /*0488*/ 	.word	0x0000cca0


	//   ....[114]....
        /*048c*/ 	.word	0x0000cd00


	//   ....[115]....
        /*0490*/ 	.word	0x0000cdd0


	//   ....[116]....
        /*0494*/ 	.word	0x0000ce30


	//   ....[117]....
        /*0498*/ 	.word	0x0000cef0


	//   ....[118]....
        /*049c*/ 	.word	0x0000cf50


	//   ....[119]....
        /*04a0*/ 	.word	0x0000d010


	//   ....[120]....
        /*04a4*/ 	.word	0x0000d080


	//   ....[121]....
        /*04a8*/ 	.word	0x0000d120


	//   ....[122]....
        /*04ac*/ 	.word	0x0000d270


	//   ....[123]....
        /*04b0*/ 	.word	0x0000d340


	//   ....[124]....
        /*04b4*/ 	.word	0x0000d3c0


	//   ....[125]....
        /*04b8*/ 	.word	0x0000d480


	//   ....[126]....
        /*04bc*/ 	.word	0x0000d560


	//   ....[127]....
        /*04c0*/ 	.word	0x0000d620


	//   ....[128]....
        /*04c4*/ 	.word	0x0000d700


	//   ....[129]....
        /*04c8*/ 	.word	0x0000d7c0


	//   ....[130]....
        /*04cc*/ 	.word	0x0000d8a0


	//   ....[131]....
        /*04d0*/ 	.word	0x0000d960


	//   ....[132]....
        /*04d4*/ 	.word	0x0000da40


	//   ....[133]....
        /*04d8*/ 	.word	0x0000db10


	//   ....[134]....
        /*04dc*/ 	.word	0x0000dc70


	//   ....[135]....
        /*04e0*/ 	.word	0x0000dd10


	//   ....[136]....
        /*04e4*/ 	.word	0x0000dd70


	//   ....[137]....
        /*04e8*/ 	.word	0x0000de10


	//   ....[138]....
        /*04ec*/ 	.word	0x0000de70


	//   ....[139]....
        /*04f0*/ 	.word	0x0000df10


	//   ....[140]....
        /*04f4*/ 	.word	0x0000df70


	//   ....[141]....
        /*04f8*/ 	.word	0x0000e010


	//   ....[142]....
        /*04fc*/ 	.word	0x0000e070


	//   ....[143]....
        /*0500*/ 	.word	0x0000e110


	//   ....[144]....
        /*0504*/ 	.word	0x0000e170


	//   ....[145]....
        /*0508*/ 	.word	0x0000e210


	//   ....[146]....
        /*050c*/ 	.word	0x0000e300


	//   ....[147]....
        /*0510*/ 	.word	0x0000e3b0


	//   ....[148]....
        /*0514*/ 	.word	0x0000e410


	//   ....[149]....
        /*0518*/ 	.word	0x0000e4e0


	//   ....[150]....
        /*051c*/ 	.word	0x0000e540


	//   ....[151]....
        /*0520*/ 	.word	0x0000e620


	//   ....[152]....
        /*0524*/ 	.word	0x0000e680


	//   ....[153]....
        /*0528*/ 	.word	0x0000e760


	//   ....[154]....
        /*052c*/ 	.word	0x0000e7c0


	//   ....[155]....
        /*0530*/ 	.word	0x0000e8a0


	//   ....[156]....
        /*0534*/ 	.word	0x0000e900


	//   ....[157]....
        /*0538*/ 	.word	0x0000e9e0


	//   ....[158]....
        /*053c*/ 	.word	0x0000ead0


	//----- nvinfo : EIATTR_REG_RECONFIG
	.align		4
.L_145:
        /*0540*/ 	.byte	0x01, 0x54
	.zero		2


	//----- nvinfo : EIATTR_SYSCALL_OFFSETS
	.align		4
        /*0544*/ 	.byte	0x04, 0x46
        /*0546*/ 	.short	(.L_147 - .L_146)


	//   ....[0]....
.L_146:
        /*0548*/ 	.word	0x000013f0


	//   ....[1]....
        /*054c*/ 	.word	0x00008ed0


	//   ....[2]....
        /*0550*/ 	.word	0x00009010


	//   ....[3]....
        /*0554*/ 	.word	0x00009100


	//   ....[4]....
        /*0558*/ 	.word	0x00009d10


	//----- nvinfo : EIATTR_MBARRIER_INSTR_OFFSETS
	.align		4
.L_147:
        /*055c*/ 	.byte	0x04, 0x39
        /*055e*/ 	.short	(.L_149 - .L_148)


	//   ....[0]....
.L_148:
        /*0560*/ 	.word	0x00000170
        /*0564*/ 	.word	0x000000ff
        /*0568*/ 	.word	0x00022800
        /*056c*/ 	.short	0x0100
        /*056e*/ 	.byte	0x08
	.zero		1


	//   ....[1]....
        /*0570*/ 	.word	0x00000180
        /*0574*/ 	.word	0x000000ff
        /*0578*/ 	.word	0x00022820
        /*057c*/ 	.short	0x0100
        /*057e*/ 	.byte	0x08
	.zero		1


	//   ....[2]....
        /*0580*/ 	.word	0x00000270
        /*0584*/ 	.word	0x000000ff
        /*0588*/ 	.word	0x00022830
        /*058c*/ 	.short	0x0100
        /*058e*/ 	.byte	0x08
	.zero		1


	//   ....[3]....
        /*0590*/ 	.word	0x00000280
        /*0594*/ 	.word	0x000000ff
        /*0598*/ 	.word	0x00022840
        /*059c*/ 	.short	0x0100
        /*059e*/ 	.byte	0x08
	.zero		1


	//   ....[4]....
        /*05a0*/ 	.word	0x00000290
        /*05a4*/ 	.word	0x000000ff
        /*05a8*/ 	.word	0x00022838
        /*05ac*/ 	.short	0x0100
        /*05ae*/ 	.byte	0x08
	.zero		1


	//   ....[5]....
        /*05b0*/ 	.word	0x000002a0
        /*05b4*/ 	.word	0x000000ff
        /*05b8*/ 	.word	0x00022848
        /*05bc*/ 	.short	0x0100
        /*05be*/ 	.byte	0x08
	.zero		1


	//   ....[6]....
        /*05c0*/ 	.word	0x000003d0
        /*05c4*/ 	.word	0x000000ff
        /*05c8*/ 	.word	0x00022850
        /*05cc*/ 	.short	0x0100
        /*05ce*/ 	.byte	0x08
	.zero		1


	//   ....[7]....
        /*05d0*/ 	.word	0x000003e0
        /*05d4*/ 	.word	0x000000ff
        /*05d8*/ 	.word	0x00022860
        /*05dc*/ 	.short	0x0100
        /*05de*/ 	.byte	0x08
	.zero		1


	//   ....[8]....
        /*05e0*/ 	.word	0x000003f0
        /*05e4*/ 	.word	0x000000ff
        /*05e8*/ 	.word	0x00022858
        /*05ec*/ 	.short	0x0100
        /*05ee*/ 	.byte	0x08
	.zero		1


	//   ....[9]....
        /*05f0*/ 	.word	0x00000400
        /*05f4*/ 	.word	0x000000ff
        /*05f8*/ 	.word	0x00022868
        /*05fc*/ 	.short	0x0100
        /*05fe*/ 	.byte	0x08
	.zero		1


	//   ....[10]....
        /*0600*/ 	.word	0x000004f0
        /*0604*/ 	.word	0x000000ff
        /*0608*/ 	.word	0x00022870
        /*060c*/ 	.short	0x0100
        /*060e*/ 	.byte	0x06
	.zero		1


	//   ....[11]....
        /*0610*/ 	.word	0x00000500
        /*0614*/ 	.word	0x000000ff
        /*0618*/ 	.word	0x00022880
        /*061c*/ 	.short	0x0100
        /*061e*/ 	.byte	0x06
	.zero		1


	//   ....[12]....
        /*0620*/ 	.word	0x00000510
        /*0624*/ 	.word	0x000000ff
        /*0628*/ 	.word	0x00022878
        /*062c*/ 	.short	0x0100
        /*062e*/ 	.byte	0x06
	.zero		1


	//   ....[13]....
        /*0630*/ 	.word	0x00000520
        /*0634*/ 	.word	0x000000ff
        /*0638*/ 	.word	0x00022888
        /*063c*/ 	.short	0x0100
        /*063e*/ 	.byte	0x06
	.zero		1


	//   ....[14]....
        /*0640*/ 	.word	0x00000650
        /*0644*/ 	.word	0x000000ff
        /*0648*/ 	.word	0x00022890
        /*064c*/ 	.short	0x0100
        /*064e*/ 	.byte	0x08
	.zero		1


	//   ....[15]....
        /*0650*/ 	.word	0x00000660
        /*0654*/ 	.word	0x000000ff
        /*0658*/ 	.word	0x000228a0
        /*065c*/ 	.short	0x0100
        /*065e*/ 	.byte	0x08
	.zero		1


	//   ....[16]....
        /*0660*/ 	.word	0x00000670
        /*0664*/ 	.word	0x000000ff
        /*0668*/ 	.word	0x00022898
        /*066c*/ 	.short	0x0100
        /*066e*/ 	.byte	0x08
	.zero		1


	//   ....[17]....
        /*0670*/ 	.word	0x00000680
        /*0674*/ 	.word	0x000000ff
        /*0678*/ 	.word	0x000228a8
        /*067c*/ 	.short	0x0100
        /*067e*/ 	.byte	0x08
	.zero		1


	//   ....[18]....
        /*0680*/ 	.word	0x000007c0
        /*0684*/ 	.word	0x000000ff
        /*0688*/ 	.word	0x000228b0
        /*068c*/ 	.short	0x0100
        /*068e*/ 	.byte	0x08
	.zero		1


	//   ....[19]....
        /*0690*/ 	.word	0x000007d0
        /*0694*/ 	.word	0x000000ff
        /*0698*/ 	.word	0x000228c0
        /*069c*/ 	.short	0x0100
        /*069e*/ 	.byte	0x08
	.zero		1


	//   ....[20]....
        /*06a0*/ 	.word	0x000007e0
        /*06a4*/ 	.word	0x000000ff
        /*06a8*/ 	.word	0x000228b8
        /*06ac*/ 	.short	0x0100
        /*06ae*/ 	.byte	0x08
	.zero		1


	//   ....[21]....
        /*06b0*/ 	.word	0x000007f0
        /*06b4*/ 	.word	0x000000ff
        /*06b8*/ 	.word	0x000228c8
        /*06bc*/ 	.short	0x0100
        /*06be*/ 	.byte	0x08
	.zero		1


	//   ....[22]....
        /*06c0*/ 	.word	0x00001420
        /*06c4*/ 	.word	0x000000ff
        /*06c8*/ 	.word	0x00022800
        /*06cc*/ 	.short	0x010a
        /*06ce*/ 	.byte	0x29
	.zero		1


	//   ....[23]....
        /*06d0*/ 	.word	0x000014b0
        /*06d4*/ 	.word	0x000000ff
        /*06d8*/ 	.word	0x00022830
        /*06dc*/ 	.short	0x010a
        /*06de*/ 	.byte	0x29
	.zero		1


	//   ....[24]....
        /*06e0*/ 	.word	0x000014f0
        /*06e4*/ 	.word	0x000000ff
        /*06e8*/ 	.word	0x00022830
        /*06ec*/ 	.short	0x010a
        /*06ee*/ 	.byte	0x29
	.zero		1


	//   ....[25]....
        /*06f0*/ 	.word	0x00001dd0
        /*06f4*/ 	.word	0x000000ff
        /*06f8*/ 	.word	0x00000000
        /*06fc*/ 	.short	0x0101
        /*06fe*/ 	.byte	0x04
	.zero		1


	//   ....[26]....
        /*0700*/ 	.word	0x00003140
        /*0704*/ 	.word	0x000000ff
        /*0708*/ 	.word	0x00022850
        /*070c*/ 	.short	0x010a
        /*070e*/ 	.byte	0x29
	.zero		1


	//   ....[27]....
        /*0710*/ 	.word	0x00003180
        /*0714*/ 	.word	0x000000ff
        /*0718*/ 	.word	0x00022850
        /*071c*/ 	.short	0x010a
        /*071e*/ 	.byte	0x29
	.zero		1


	//   ....[28]....
        /*0720*/ 	.word	0x000034e0
        /*0724*/ 	.word	0x000000ff
        /*0728*/ 	.word	0x00000000
        /*072c*/ 	.short	0x0101
        /*072e*/ 	.byte	0x04
	.zero		1


	//   ....[29]....
        /*0730*/ 	.word	0x00003650
        /*0734*/ 	.word	0x000000ff
        /*0738*/ 	.word	0x00022830
        /*073c*/ 	.short	0x010a
        /*073e*/ 	.byte	0x1c
	.zero		1


	//   ....[30]....
        /*0740*/ 	.word	0x000036a0
        /*0744*/ 	.word	0x000000ff
        /*0748*/ 	.word	0x00022830
        /*074c*/ 	.short	0x010a
        /*074e*/ 	.byte	0x1c
	.zero		1


	//   ....[31]....
        /*0750*/ 	.word	0x00003c40
        /*0754*/ 	.word	0x000000ff
        /*0758*/ 	.word	0x00000000
        /*075c*/ 	.short	0x0101
        /*075e*/ 	.byte	0x0b
	.zero		1


	//   ....[32]....
        /*0760*/ 	.word	0x00005530
        /*0764*/ 	.word	0x000000ff
        /*0768*/ 	.word	0x00022850
        /*076c*/ 	.short	0x010a
        /*076e*/ 	.byte	0x1c
	.zero		1


	//   ....[33]....
        /*0770*/ 	.word	0x00005580
        /*0774*/ 	.word	0x000000ff
        /*0778*/ 	.word	0x00022850
        /*077c*/ 	.short	0x010a
        /*077e*/ 	.byte	0x1c
	.zero		1


	//   ....[34]....
        /*0780*/ 	.word	0x00005850
        /*0784*/ 	.word	0x000000ff
        /*0788*/ 	.word	0x00000000
        /*078c*/ 	.short	0x0101
        /*078e*/ 	.byte	0x0b
	.zero		1


	//   ....[35]....
        /*0790*/ 	.word	0x00006af0
        /*0794*/ 	.word	0x000000ff
        /*0798*/ 	.word	0x00000000
        /*079c*/ 	.short	0x0101
        /*079e*/ 	.byte	0x04
	.zero		1


	//   ....[36]....
        /*07a0*/ 	.word	0x00009610
        /*07a4*/ 	.word	0x000000ff
        /*07a8*/ 	.word	0x00022840
        /*07ac*/ 	.short	0x010a
        /*07ae*/ 	.byte	0x2b
	.zero		1


	//   ....[37]....
        /*07b0*/ 	.word	0x00009b40
        /*07b4*/ 	.word	0x000000ff
        /*07b8*/ 	.word	0x00022830
        /*07bc*/ 	.short	0x0107
        /*07be*/ 	.byte	0x2b
	.zero		1


	//   ....[38]....
        /*07c0*/ 	.word	0x00009bb0
        /*07c4*/ 	.word	0x000000ff
        /*07c8*/ 	.word	0x00022830
        /*07cc*/ 	.short	0x0101
        /*07ce*/ 	.byte	0x2b
	.zero		1


	//   ....[39]....
        /*07d0*/ 	.word	0x0000a470
        /*07d4*/ 	.word	0x000000ff
        /*07d8*/ 	.word	0x00022800
        /*07dc*/ 	.short	0x0107
        /*07de*/ 	.byte	0x2b
	.zero		1


	//   ....[40]....
        /*07e0*/ 	.word	0x0000a4b0
        /*07e4*/ 	.word	0x000000ff
        /*07e8*/ 	.word	0x00022800
        /*07ec*/ 	.short	0x0101
        /*07ee*/ 	.byte	0x2b
	.zero		1


	//   ....[41]....
        /*07f0*/ 	.word	0x0000a4c0
        /*07f4*/ 	.word	0x000000ff
        /*07f8*/ 	.word	0x00022820
        /*07fc*/ 	.short	0x010a
        /*07fe*/ 	.byte	0x2b
	.zero		1


	//   ....[42]....
        /*0800*/ 	.word	0x0000a510
        /*0804*/ 	.word	0x000000ff
        /*0808*/ 	.word	0x00022860
        /*080c*/ 	.short	0x010a
        /*080e*/ 	.byte	0x2b
	.zero		1


	//   ....[43]....
        /*0810*/ 	.word	0x0000ac40
        /*0814*/ 	.word	0x000000ff
        /*0818*/ 	.word	0x00022850
        /*081c*/ 	.short	0x0107
        /*081e*/ 	.byte	0x2b
	.zero		1


	//   ....[44]....
        /*0820*/ 	.word	0x0000acc0
        /*0824*/ 	.word	0x000000ff
        /*0828*/ 	.word	0x00022850
        /*082c*/ 	.short	0x0101
        /*082e*/ 	.byte	0x2b
	.zero		1


	//   ....[45]....
        /*0830*/ 	.word	0x0000afa0
        /*0834*/ 	.word	0x00000020
        /*0838*/ 	.word	0x00022840
        /*083c*/ 	.short	0x010a
        /*083e*/ 	.byte	0x3f
	.zero		1


	//   ....[46]....
        /*0840*/ 	.word	0x0000b3d0
        /*0844*/ 	.word	0x00000020
        /*0848*/ 	.word	0x00022830
        /*084c*/ 	.short	0x0107
        /*084e*/ 	.byte	0x3f
	.zero		1


	//   ....[47]....
        /*0850*/ 	.word	0x0000b480
        /*0854*/ 	.word	0x00000020
        /*0858*/ 	.word	0x00022830
        /*085c*/ 	.short	0x0101
        /*085e*/ 	.byte	0x3f
	.zero		1


	//   ....[48]....
        /*0860*/ 	.word	0x0000b4b0
        /*0864*/ 	.word	0x00000020
        /*0868*/ 	.word	0x00022860
        /*086c*/ 	.short	0x010a
        /*086e*/ 	.byte	0x3f
	.zero		1


	//   ....[49]....
        /*0870*/ 	.word	0x0000b9f0
        /*0874*/ 	.word	0x00000020
        /*0878*/ 	.word	0x00022850
        /*087c*/ 	.short	0x0107
        /*087e*/ 	.byte	0x3f
	.zero		1


	//   ....[50]....
        /*0880*/ 	.word	0x0000bac0
        /*0884*/ 	.word	0x00000020
        /*0888*/ 	.word	0x00022850
        /*088c*/ 	.short	0x0101
        /*088e*/ 	.byte	0x3f
	.zero		1


	//   ....[51]....
        /*0890*/ 	.word	0x0000bba0
        /*0894*/ 	.word	0x00000004
        /*0898*/ 	.word	0x00022820
        /*089c*/ 	.short	0x010a
        /*089e*/ 	.byte	0x3f
	.zero		1


	//   ....[52]....
        /*08a0*/ 	.word	0x0000bce0
        /*08a4*/ 	.word	0x00000005
        /*08a8*/ 	.word	0x00022840
        /*08ac*/ 	.short	0x010a
        /*08ae*/ 	.byte	0x3f
	.zero		1


	//   ....[53]....
        /*08b0*/ 	.word	0x0000bd80
        /*08b4*/ 	.word	0x00000015
        /*08b8*/ 	.word	0x00022840
        /*08bc*/ 	.short	0x010a
        /*08be*/ 	.byte	0x3f
	.zero		1


	//   ....[54]....
        /*08c0*/ 	.word	0x0000bdc0
        /*08c4*/ 	.word	0x00000005
        /*08c8*/ 	.word	0x00022860
        /*08cc*/ 	.short	0x010a
        /*08ce*/ 	.byte	0x3f
	.zero		1


	//   ....[55]....
        /*08d0*/ 	.word	0x0000be00
        /*08d4*/ 	.word	0x00000015
        /*08d8*/ 	.word	0x00022860
        /*08dc*/ 	.short	0x010a
        /*08de*/ 	.byte	0x3f
	.zero		1


	//   ....[56]....
        /*08e0*/ 	.word	0x0000be70
        /*08e4*/ 	.word	0x00000005
        /*08e8*/ 	.word	0x00022800
        /*08ec*/ 	.short	0x010a
        /*08ee*/ 	.byte	0x3f
	.zero		1


	//   ....[57]....
        /*08f0*/ 	.word	0x0000bed0
        /*08f4*/ 	.word	0x00000005
        /*08f8*/ 	.word	0x00022830
        /*08fc*/ 	.short	0x010a
        /*08fe*/ 	.byte	0x3f
	.zero		1


	//   ....[58]....
        /*0900*/ 	.word	0x0000bf30
        /*0904*/ 	.word	0x00000009
        /*0908*/ 	.word	0x00022850
        /*090c*/ 	.short	0x010a
        /*090e*/ 	.byte	0x3f
	.zero		1


	//   ....[59]....
        /*0910*/ 	.word	0x0000bfa0
        /*0914*/ 	.word	0x00000000
        /*0918*/ 	.word	0x00022830
        /*091c*/ 	.short	0x010a
        /*091e*/ 	.byte	0x3f
	.zero		1


	//   ....[60]....
        /*0920*/ 	.word	0x0000c010
        /*0924*/ 	.word	0x00000008
        /*0928*/ 	.word	0x00022850
        /*092c*/ 	.short	0x010a
        /*092e*/ 	.byte	0x3f
	.zero		1


	//   ....[61]....
        /*0930*/ 	.word	0x0000c0f0
        /*0934*/ 	.word	0x00000003
        /*0938*/ 	.word	0x00022840
        /*093c*/ 	.short	0x010a
        /*093e*/ 	.byte	0x3f
	.zero		1


	//   ....[62]....
        /*0940*/ 	.word	0x0000d160
        /*0944*/ 	.word	0x00000003
        /*0948*/ 	.word	0x00022820
        /*094c*/ 	.short	0x010a
        /*094e*/ 	.byte	0x3f
	.zero		1


	//   ....[63]....
        /*0950*/ 	.word	0x0000d1c0
        /*0954*/ 	.word	0x00000003
        /*0958*/ 	.word	0x00022860
        /*095c*/ 	.short	0x010a
        /*095e*/ 	.byte	0x3f
	.zero		1


	//   ....[64]....
        /*0960*/ 	.word	0x0000dbc0
        /*0964*/ 	.word	0x00000020
        /*0968*/ 	.word	0x00022840
        /*096c*/ 	.short	0x010a
        /*096e*/ 	.byte	0x3f
	.zero		1


	//   ....[65]....
        /*0970*/ 	.word	0x0000e250
        /*0974*/ 	.word	0x00000020
        /*0978*/ 	.word	0x00022860
        /*097c*/ 	.short	0x010a
        /*097e*/ 	.byte	0x3f
	.zero		1


	//   ....[66]....
        /*0980*/ 	.word	0x0000ea20
        /*0984*/ 	.word	0x00000004
        /*0988*/ 	.word	0x00022820
        /*098c*/ 	.short	0x010a
        /*098e*/ 	.byte	0x3f
	.zero		1


	//   ....[67]....
        /*0990*/ 	.word	0x0000eb90
        /*0994*/ 	.word	0x00000005
        /*0998*/ 	.word	0x00022840
        /*099c*/ 	.short	0x010a
        /*099e*/ 	.byte	0x3f
	.zero		1


	//   ....[68]....
        /*09a0*/ 	.word	0x0000ebe0
        /*09a4*/ 	.word	0x00000015
        /*09a8*/ 	.word	0x00022840
        /*09ac*/ 	.short	0x010a
        /*09ae*/ 	.byte	0x3f
	.zero		1


	//   ....[69]....
        /*09b0*/ 	.word	0x0000ec30
        /*09b4*/ 	.word	0x00000005
        /*09b8*/ 	.word	0x00022860
        /*09bc*/ 	.short	0x010a
        /*09be*/ 	.byte	0x3f
	.zero		1


	//----- nvinfo : EIATTR_NUM_MBARRIERS
	.align		4
.L_149:
        /*09c0*/ 	.byte	0x03, 0x38
        /*09c2*/ 	.short	0x0016


	//----- nvinfo : EIATTR_EXIT_INSTR_OFFSETS
	.align		4
        /*09c4*/ 	.byte	0x04, 0x1c
        /*09c6*/ 	.short	(.L_151 - .L_150)


	//   ....[0]....
.L_150:
        /*09c8*/ 	.word	0x0000be50


	//----- nvinfo : EIATTR_MAX_THREADS
	.align		4
.L_151:
        /*09cc*/ 	.byte	0x04, 0x05
        /*09ce*/ 	.short	(.L_153 - .L_152)
.L_152:
        /*09d0*/ 	.word	0x00000180
        /*09d4*/ 	.word	0x00000001
        /*09d8*/ 	.word	0x00000001


	//----- nvinfo : EIATTR_CRS_STACK_SIZE
	.align		4
.L_153:
        /*09dc*/ 	.byte	0x04, 0x1e
        /*09de*/ 	.short	(.L_155 - .L_154)
.L_154:
        /*09e0*/ 	.word	0x00000000


	//----- nvinfo : EIATTR_CBANK_PARAM_SIZE
	.align		4
.L_155:
        /*09e4*/ 	.byte	0x03, 0x19
        /*09e6*/ 	.short	0x0a70


	//----- nvinfo : EIATTR_PARAM_CBANK
	.align		4
        /*09e8*/ 	.byte	0x04, 0x0a
        /*09ea*/ 	.short	(.L_157 - .L_156)
	.align		4
.L_156:
        /*09ec*/ 	.word	index@(.nv.constant0._ZN7cutlass13device_kernelIN5flash11enable_sm90INS1_16FlashAttnFwdSm90INS1_25CollectiveMainloopFwdSm90ILi2EN4cute5tupleIJNS5_1CILi1EEES8_S8_EEENS6_IJNS7_ILi128EEENS7_ILi96EEENS7_ILi64EEEEEELi256ENS_6half_tEfNS_4arch4Sm90ELb0ELb0ELb1ELb0ELb1ELb0ELb0ELb1ELb0ELb1ELb1ELb0EEENS1_21CollectiveEpilogueFwdINS6_IJSA_NS7_ILi256EEESB_EEES9_SE_SG_Li256ELb0ELb1ELb1ELb0EEENS1_19SingleTileSchedulerILb0ELb1ELb1ELi128EEEEEEEEEvNT_6ParamsE)
        /*09f0*/ 	.short	0x0210
        /*09f2*/ 	.short	0x0a70


	//----- nvinfo : EIATTR_SW_WAR
	.align		4
.L_157:
        /*09f4*/ 	.byte	0x04, 0x36
        /*09f6*/ 	.short	(.L_159 - .L_158)
.L_158:
        /*09f8*/ 	.word	0x00000008
.L_159:


//--------------------- .nv.info._ZN7cutlass13device_kernelIN5flash11enable_sm90INS1_16FlashAttnFwdSm90INS1_25CollectiveMainloopFwdSm90ILi2EN4cute5tupleIJNS5_1CILi1EEES8_S8_EEENS6_IJNS7_ILi128EEENS7_ILi96EEENS7_ILi64EEEEEELi256ENS_6half_tEfNS_4arch4Sm90ELb0ELb0ELb1ELb0ELb1ELb0ELb1ELb1ELb0ELb1ELb1ELb0EEENS1_21CollectiveEpilogueFwdINS6_IJSA_NS7_ILi256EEESB_EEES9_SE_SG_Li256ELb0ELb1ELb1ELb0EEENS1_19SingleTileSchedulerILb0ELb1ELb1ELi128EEEEEEEEEvNT_6ParamsE --------------------------
	.section	.nv.info._ZN7cutlass13device_kernelIN5flash11enable_sm90INS1_16FlashAttnFwdSm90INS1_25CollectiveMainloopFwdSm90ILi2EN4cute5tupleIJNS5_1CILi1EEES8_S8_EEENS6_IJNS7_ILi128EEENS7_ILi96EEENS7_ILi64EEEEEELi256ENS_6half_tEfNS_4arch4Sm90ELb0ELb0ELb1ELb0ELb1ELb0ELb1ELb1ELb0ELb1ELb1ELb0EEENS1_21CollectiveEpilogueFwdINS6_IJSA_NS7_ILi256EEESB_EEES9_SE_SG_Li256ELb0ELb1ELb1ELb0EEENS1_19SingleTileSchedulerILb0ELb1ELb1ELi128EEEEEEEEEvNT_6ParamsE,"",@"SHT_CUDA_INFO"
	.sectionflags	@""
	.align	4


	//----- nvinfo : EIATTR_CUDA_API_VERSION
	.align		4
        /*0000*/ 	.byte	0x04, 0x37
        /*0002*/ 	.short	(.L_161 - .L_160)
.L_160:
        /*0004*/ 	.word	0x00000082


	//----- nvinfo : EIATTR_KPARAM_INFO
	.align		4
.L_161:
        /*0008*/ 	.byte	0x04, 0x17
        /*000a*/ 	.short	(.L_163 - .L_162)
.L_162:
        /*000c*/ 	.word	0x00000000
        /*0010*/ 	.short	0x0000
        /*0012*/ 	.short	0x0070
        /*0014*/ 	.byte	0x00, 0xf0, 0x01, 0x2c


	//----- nvinfo : EIATTR_SPARSE_MMA_MASK
	.align		4
.L_163:
        /*0018*/ 	.byte	0x03, 0x50
        /*001a*/ 	.short	0x0000


	//----- nvinfo : EIATTR_MAXREG_COUNT
	.align		4
        /*001c*/ 	.byte	0x03, 0x1b
        /*001e*/ 	.short	0x00a8


	//----- nvinfo : EIATTR_NUM_BARRIERS
	.align		4
        /*0020*/ 	.byte	0x02, 0x4c
        /*0022*/ 	.byte	0x10
	.zero		1


	//----- nvinfo : EIATTR_EXTERNS
	.align		4
        /*0024*/ 	.byte	0x04, 0x0f
        /*0026*/ 	.short	(.L_165 - .L_164)


	//   ....[0]....
	.align		4
.L_164:
        /*0028*/ 	.word	index@(__assertfail)


	//----- nvinfo : EIATTR_ANNOTATIONS
	.align		4
.L_165:
        /*002c*/ 	.byte	0x04, 0x55
        /*002e*/ 	.short	(.L_167 - .L_166)


	//   ....[0]....
.L_166:
        /*0030*/ 	.word	0x00000001
        /*0034*/ 	.byte	0xd0, 0x08, 0x00, 0x00, 0x01, 0x00, 0x00, 0x00, 0x40, 0x0a, 0x00, 0x00, 0x01, 0x00, 0x00, 0x00
        /*0044*/ 	.byte	0xd0, 0x14, 0x00, 0x00, 0x01, 0x00, 0x00, 0x00, 0xc0, 0x74, 0x00, 0x00, 0x01, 0x00, 0x00, 0x00
        /*0054*/ 	.byte	0xd0, 0x96, 0x00, 0x00, 0x01, 0x00, 0x00, 0x00, 0xf0, 0xa7, 0x00, 0x00, 0x01, 0x00, 0x00, 0x00
        /*0064*/ 	.byte	0xb0, 0xdc, 0x00, 0x00


	//----- nvinfo : EIATTR_MERCURY_ISA_VERSION
	.align		4
.L_167:
        /*0068*/ 	.byte	0x03, 0x5f
        /*006a*/ 	.short	0x0101


	//----- nvinfo : EIATTR_INT_WARP_WIDE_INSTR_OFFSETS
	.align		4
        /*006c*/ 	.byte	0x04, 0x31
        /*006e*/ 	.short	(.L_169 - .L_168)


	//   ....[0]....
.L_168:
        /*0070*/ 	.word	0x000000c0


	//   ....[1]....
        /*0074*/ 	.word	0x000000d0


	//   ....[2]....
        /*0078*/ 	.word	0x000000e0


	//   ....[3]....
        /*007c*/ 	.word	0x00000180


	//----- nvinfo : EIATTR_COOP_GROUP_MASK_REGIDS
	.align		4
.L_169:
        /*0080*/ 	.byte	0x04, 0x29
        /*0082*/ 	.short	(.L_171 - .L_170)


	//   ....[0]....
.L_170:
        /*0084*/ 	.word	0xffffffff


	//   ....[1]....
        /*0088*/ 	.word	0xffffffff


	//   ....[2]....
        /*008c*/ 	.word	0xffffffff


	//   ....[3]....
        /*0090*/ 	.word	0xffffffff


	//   ....[4]....
        /*0094*/ 	.word	0xffffffff


	//   ....[5]....
        /*0098*/ 	.word	0xffffffff


	//   ....[6]....
        /*009c*/ 	.word	0xffffffff


	//   ....[7]....
        /*00a0*/ 	.word	0xffffffff


	//   ....[8]....
        /*00a4*/ 	.word	0xffffffff


	//   ....[9]....
        /*00a8*/ 	.word	0xffffffff


	//   ....[10]....
        /*00ac*/ 	.word	0xffffffff


	//   ....[11]....
        /*00b0*/ 	.word	0xffffffff


	//   ....[12]....
        /*00b4*/ 	.word	0xffffffff


	//   ....[13]....
        /*00b8*/ 	.word	0xffffffff


	//   ....[14]....
        /*00bc*/ 	.word	0xffffffff


	//   ....[15]....
        /*00c0*/ 	.word	0xffffffff


	//   ....[16]....
        /*00c4*/ 	.word	0xffffffff


	//   ....[17]....
        /*00c8*/ 	.word	0xffffffff


	//   ....[18]....
        /*00cc*/ 	.word	0xffffffff


	//   ....[19]....
        /*00d0*/ 	.word	0xffffffff


	//   ....[20]....
        /*00d4*/ 	.word	0xffffffff


	//   ....[21]....
        /*00d8*/ 	.word	0xffffffff


	//   ....[22]....
        /*00dc*/ 	.word	0xffffffff


	//   ....[23]....
        /*00e0*/ 	.word	0xffffffff


	//   ....[24]....
        /*00e4*/ 	.word	0xffffffff


	//   ....[25]....
        /*00e8*/ 	.word	0xffffffff


	//   ....[26]....
        /*00ec*/ 	.word	0xffffffff


	//   ....[27]....
        /*00f0*/ 	.word	0xffffffff


	//   ....[28]....
        /*00f4*/ 	.word	0xffffffff


	//   ....[29]....
        /*00f8*/ 	.word	0xffffffff


	//   ....[30]....
        /*00fc*/ 	.word	0xffffffff


	//   ....[31]....
        /*0100*/ 	.word	0xffffffff


	//   ....[32]....
        /*0104*/ 	.word	0xffffffff


	//   ....[33]....
        /*0108*/ 	.word	0xffffffff


	//   ....[34]....
        /*010c*/ 	.word	0xffffffff


	//   ....[35]....
        /*0110*/ 	.word	0xffffffff


	//   ....[36]....
        /*0114*/ 	.word	0xffffffff


	//   ....[37]....
        /*0118*/ 	.word	0xffffffff


	//   ....[38]....
        /*011c*/ 	.word	0xffffffff


	//   ....[39]....
        /*0120*/ 	.word	0xffffffff


	//   ....[40]....
        /*0124*/ 	.word	0xffffffff


	//   ....[41]....
        /*0128*/ 	.word	0xffffffff


	//   ....[42]....
        /*012c*/ 	.word	0xffffffff


	//   ....[43]....
        /*0130*/ 	.word	0xffffffff


	//   ....[44]....
        /*0134*/ 	.word	0xffffffff


	//   ....[45]....
        /*0138*/ 	.word	0xffffffff


	//   ....[46]....
        /*013c*/ 	.word	0xffffffff


	//   ....[47]....
        /*0140*/ 	.word	0xffffffff


	//   ....[48]....
        /*0144*/ 	.word	0xffffffff


	//   ....[49]....
        /*0148*/ 	.word	0xffffffff


	//   ....[50]....
        /*014c*/ 	.word	0xffffffff


	//   ....[51]....
        /*0150*/ 	.word	0xffffffff


	//   ....[52]....
        /*0154*/ 	.word	0xffffffff


	//   ....[53]....
        /*0158*/ 	.word	0xffffffff


	//   ....[54]....
        /*015c*/ 	.word	0xffffffff


	//   ....[55]....
        /*0160*/ 	.word	0xffffffff


	//   ....[56]....
        /*0164*/ 	.word	0xffffffff


	//   ....[57]....
        /*0168*/ 	.word	0xffffffff


	//   ....[58]....
        /*016c*/ 	.word	0xffffffff


	//   ....[59]....
        /*0170*/ 	.word	0xffffffff


	//   ....[60]....
        /*0174*/ 	.word	0xffffffff


	//   ....[61]....
        /*0178*/ 	.word	0xffffffff


	//   ....[62]....
        /*017c*/ 	.word	0xffffffff


	//   ....[63]....
        /*0180*/ 	.word	0xffffffff


	//   ....[64]....
        /*0184*/ 	.word	0xffffffff


	//   ....[65]....
        /*0188*/ 	.word	0xffffffff


	//   ....[66]....
        /*018c*/ 	.word	0xffffffff


	//   ....[67]....
        /*0190*/ 	.word	0xffffffff


	//   ....[68]....
        /*0194*/ 	.word	0xffffffff


	//   ....[69]....
        /*0198*/ 	.word	0xffffffff


	//   ....[70]....
        /*019c*/ 	.word	0xffffffff


	//   ....[71]....
        /*01a0*/ 	.word	0xffffffff


	//   ....[72]....
        /*01a4*/ 	.word	0xffffffff


	//   ....[73]....
        /*01a8*/ 	.word	0xffffffff


	//   ....[74]....
        /*01ac*/ 	.word	0xffffffff


	//   ....[75]....
        /*01b0*/ 	.word	0xffffffff


	//   ....[76]....
        /*01b4*/ 	.word	0xffffffff


	//   ....[77]....
        /*01b8*/ 	.word	0xffffffff


	//   ....[78]....
        /*01bc*/ 	.word	0xffffffff


	//   ....[79]....
        /*01c0*/ 	.word	0xffffffff


	//   ....[80]....
        /*01c4*/ 	.word	0xffffffff


	//   ....[81]....
        /*01c8*/ 	.word	0xffffffff


	//   ....[82]....
        /*01cc*/ 	.word	0xffffffff


	//   ....[83]....
        /*01d0*/ 	.word	0xffffffff


	//   ....[84]....
        /*01d4*/ 	.word	0xffffffff


	//   ....[85]....
        /*01d8*/ 	.word	0xffffffff


	//   ....[86]....
        /*01dc*/ 	.word	0xffffffff


	//   ....[87]....
        /*01e0*/ 	.word	0xffffffff


	//   ....[88]....
        /*01e4*/ 	.word	0xffffffff


	//   ....[89]....
        /*01e8*/ 	.word	0xffffffff


	//   ....[90]....
        /*01ec*/ 	.word	0xffffffff


	//   ....[91]....
        /*01f0*/ 	.word	0xffffffff


	//   ....[92]....
        /*01f4*/ 	.word	0xffffffff


	//   ....[93]....
        /*01f8*/ 	.word	0xffffffff


	//   ....[94]....
        /*01fc*/ 	.word	0xffffffff


	//   ....[95]....
        /*0200*/ 	.word	0xffffffff


	//   ....[96]....
        /*0204*/ 	.word	0xffffffff


	//   ....[97]....
        /*0208*/ 	.word	0xffffffff


	//   ....[98]....
        /*020c*/ 	.word	0xffffffff


	//   ....[99]....
        /*0210*/ 	.word	0xffffffff


	//   ....[100]....
        /*0214*/ 	.word	0xffffffff


	//   ....[101]....
        /*0218*/ 	.word	0xffffffff


	//   ....[102]....
        /*021c*/ 	.word	0xffffffff


	//   ....[103]....
        /*0220*/ 	.word	0xffffffff


	//   ....[104]....
        /*0224*/ 	.word	0xffffffff


	//   ....[105]....
        /*0228*/ 	.word	0xffffffff


	//   ....[106]....
        /*022c*/ 	.word	0xffffffff


	//   ....[107]....
        /*0230*/ 	.word	0xffffffff


	//   ....[108]....
        /*0234*/ 	.word	0xffffffff


	//   ....[109]....
        /*0238*/ 	.word	0x0500000f


	//   ....[110]....
        /*023c*/ 	.word	0x0500000f


	//   ....[111]....
        /*0240*/ 	.word	0x0500000f


	//   ....[112]....
        /*0244*/ 	.word	0x0500000f


	//   ....[113]....
        /*0248*/ 	.word	0x0500000f


	//   ....[114]....
        /*024c*/ 	.word	0x0500000f


	//   ....[115]....
        /*0250*/ 	.word	0x0500000f


	//   ....[116]....
        /*0254*/ 	.word	0x0500000f


	//   ....[117]....
        /*0258*/ 	.word	0x0500000f


	//   ....[118]....
        /*025c*/ 	.word	0x0500000f


	//   ....[119]....
        /*0260*/ 	.word	0x0500000f


	//   ....[120]....
        /*0264*/ 	.word	0x0500000f


	//   ....[121]....
        /*0268*/ 	.word	0x0500000f


	//   ....[122]....
        /*026c*/ 	.word	0x0500000f


	//   ....[123]....
        /*0270*/ 	.word	0x0500000f


	//   ....[124]....
        /*0274*/ 	.word	0x0500000f


	//   ....[125]....
        /*0278*/ 	.word	0x0500000f


	//   ....[126]....
        /*027c*/ 	.word	0x0500000f


	//   ....[127]....
        /*0280*/ 	.word	0x0500000f


	//   ....[128]....
        /*0284*/ 	.word	0x0500000f


	//   ....[129]....
        /*0288*/ 	.word	0x0500000f


	//   ....[130]....
        /*028c*/ 	.word	0x0500000f


	//   ....[131]....
        /*0290*/ 	.word	0x0500000f


	//   ....[132]....
        /*0294*/ 	.word	0x0500000f


	//   ....[133]....
        /*0298*/ 	.word	0x0500000f


	//   ....[134]....
        /*029c*/ 	.word	0x0500000f


	//   ....[135]....
        /*02a0*/ 	.word	0x0500000f


	//   ....[136]....
        /*02a4*/ 	.word	0x0500000f


	//   ....[137]....
        /*02a8*/ 	.word	0x0500000f


	//   ....[138]....
        /*02ac*/ 	.word	0x0500000f


	//   ....[139]....
        /*02b0*/ 	.word	0x0500000f


	//   ....[140]....
        /*02b4*/ 	.word	0x0500000f


	//   ....[141]....
        /*02b8*/ 	.word	0x0500000f


	//   ....[142]....
        /*02bc*/ 	.word	0x0500000f


	//   ....[143]....
        /*02c0*/ 	.word	0x0500000f


	//   ....[144]....
        /*02c4*/ 	.word	0x0500000f


	//   ....[145]....
        /*02c8*/ 	.word	0x0500000f


	//   ....[146]....
        /*02cc*/ 	.word	0x0500000f


	//   ....[147]....
        /*02d0*/ 	.word	0x0500000f


	//   ....[148]....
        /*02d4*/ 	.word	0x0500000f


	//   ....[149]....
        /*02d8*/ 	.word	0x0500000f


	//   ....[150]....
        /*02dc*/ 	.word	0x0500000f


	//   ....[151]....
        /*02e0*/ 	.word	0x0500000f


	//   ....[152]....
        /*02e4*/ 	.word	0x0500000f


	//   ....[153]....
        /*02e8*/ 	.word	0x0500000f


	//   ....[154]....
        /*02ec*/ 	.word	0x0500000f


	//   ....[155]....
        /*02f0*/ 	.word	0x0500000f


	//   ....[156]....
        /*02f4*/ 	.word	0x0500000f


	//   ....[157]....
        /*02f8*/ 	.word	0x0500000f


	//   ....[158]....
        /*02fc*/ 	.word	0x0500000f


	//   ....[159]....
        /*0300*/ 	.word	0x0500000f


	//   ....[160]....
        /*0304*/ 	.word	0x0500000f


	//   ....[161]....
        /*0308*/ 	.word	0x0500000f


	//   ....[162]....
        /*030c*/ 	.word	0x0500000f


	//   ....[163]....
        /*0310*/ 	.word	0x0500000f


	//   ....[164]....
        /*0314*/ 	.word	0x0500000f


	//   ....[165]....
        /*0318*/ 	.word	0x0500000f


	//   ....[166]....
        /*031c*/ 	.word	0x0500000f


	//   ....[167]....
        /*0320*/ 	.word	0x0500000f


	//   ....[168]....
        /*0324*/ 	.word	0x0500000f


	//   ....[169]....
        /*0328*/ 	.word	0x0500000f


	//   ....[170]....
        /*032c*/ 	.word	0x0500000f


	//   ....[171]....
        /*0330*/ 	.word	0x0500000f


	//   ....[172]....
        /*0334*/ 	.word	0x0500000f


	//   ....[173]....
        /*0338*/ 	.word	0x0500000f


	//   ....[174]....
        /*033c*/ 	.word	0x0500000f


	//   ....[175]....
        /*0340*/ 	.word	0x0500000f


	//   ....[176]....
        /*0344*/ 	.word	0x0500000f


	//   ....[177]....
        /*0348*/ 	.word	0x0500000f


	//   ....[178]....
        /*034c*/ 	.word	0x0500000f


	//   ....[179]....
        /*0350*/ 	.word	0x0500000f


	//   ....[180]....
        /*0354*/ 	.word	0x0500000f


	//   ....[181]....
        /*0358*/ 	.word	0x0500000f


	//   ....[182]....
        /*035c*/ 	.word	0x0500000f


	//   ....[183]....
        /*0360*/ 	.word	0x0500000f


	//   ....[184]....
        /*0364*/ 	.word	0x0500000f


	//   ....[185]....
        /*0368*/ 	.word	0x0500000f


	//   ....[186]....
        /*036c*/ 	.word	0x0500000f


	//   ....[187]....
        /*0370*/ 	.word	0x0500000f


	//   ....[188]....
        /*0374*/ 	.word	0x0500000f


	//   ....[189]....
        /*0378*/ 	.word	0x0500000f


	//   ....[190]....
        /*037c*/ 	.word	0x0500000f


	//----- nvinfo : EIATTR_COOP_GROUP_INSTR_OFFSETS
	.align		4
.L_171:
        /*0380*/ 	.byte	0x04, 0x28
        /*0382*/ 	.short	(.L_173 - .L_172)


	//   ....[0]....
.L_172:
        /*0384*/ 	.word	0x00000080


	//   ....[1]....
        /*0388*/ 	.word	0x00000090


	//   ....[2]....
        /*038c*/ 	.word	0x000002f0


	//   ....[3]....
        /*0390*/ 	.word	0x00000450


	//   ....[4]....
        /*0394*/ 	.word	0x00000570


	//   ....[5]....
        /*0398*/ 	.word	0x000006d0


	//   ....[6]....
        /*039c*/ 	.word	0x000012c0


	//   ....[7]....
        /*03a0*/ 	.word	0x00003160


	//   ....[8]....
        /*03a4*/ 	.word	0x000031a0


	//   ....[9]....
        /*03a8*/ 	.word	0x000031c0


	//   ....[10]....
        /*03ac*/ 	.word	0x000031e0


	//   ....[11]....
        /*03b0*/ 	.word	0x000054c0


	//   ....[12]....
        /*03b4*/ 	.word	0x00005510


	//   ....[13]....
        /*03b8*/ 	.word	0x00005530


	//   ....[14]....
        /*03bc*/ 	.word	0x00005550


	//   ....[15]....
        /*03c0*/ 	.word	0x00006ae0


	//   ....[16]....
        /*03c4*/ 	.word	0x00006b30


	//   ....[17]....
        /*03c8*/ 	.word	0x00006b50


	//   ....[18]....
        /*03cc*/ 	.word	0x00006b70


	//   ....[19]....
        /*03d0*/ 	.word	0x00007c50


	//   ....[20]....
        /*03d4*/ 	.word	0x00007ca0


	//   ....[21]....
        /*03d8*/ 	.word	0x00007ce0


	//   ....[22]....
        /*03dc*/ 	.word	0x00007d10


	//   ....[23]....
        /*03e0*/ 	.word	0x00007d50


	//   ....[24]....
        /*03e4*/ 	.word	0x00007d70


	//   ....[25]....
        /*03e8*/ 	.word	0x000089e0


	//   ....[26]....
        /*03ec*/ 	.word	0x000089f0


	//   ....[27]....
        /*03f0*/ 	.word	0x00009a30


	//   ....[28]....
        /*03f4*/ 	.word	0x0000aba0


	//   ....[29]....
        /*03f8*/ 	.word	0x0000abc0


	//   ....[30]....
        /*03fc*/ 	.word	0x0000abe0


	//   ....[31]....
        /*0400*/ 	.word	0x0000ac00


	//   ....[32]....
        /*0404*/ 	.word	0x0000ac50


	//   ....[33]....
        /*0408*/ 	.word	0x0000ac70


	//   ....[34]....
        /*040c*/ 	.word	0x0000acc0


	//   ....[35]....
        /*0410*/ 	.word	0x0000ace0


	//   ....[36]....
        /*0414*/ 	.word	0x0000ad30


	//   ....[37]....
        /*0418*/ 	.word	0x0000ad50


	//   ....[38]....
        /*041c*/ 	.word	0x0000ada0


	//   ....[39]....
        /*0420*/ 	.word	0x0000adc0


	//   ....[40]....
        /*0424*/ 	.word	0x0000b340


	//   ....[41]....
        /*0428*/ 	.word	0x0000b380


	//   ....[42]....
        /*042c*/ 	.word	0x0000b3a0


	//   ....[43]....
        /*0430*/ 	.word	0x0000b3c0


	//   ....[44]....
        /*0434*/ 	.word	0x0000b3d0


	//   ....[45]....
        /*0438*/ 	.word	0x0000b460


	//   ....[46]....
        /*043c*/ 	.word	0x0000b4a0


	//   ....[47]....
        /*0440*/ 	.word	0x0000b520


	//   ....[48]....
        /*0444*/ 	.word	0x0000b550


	//   ....[49]....
        /*0448*/ 	.word	0x0000b590


	//   ....[50]....
        /*044c*/ 	.word	0x0000b5c0


	//   ....[51]....
        /*0450*/ 	.word	0x0000b630


	//   ....[52]....
        /*0454*/ 	.word	0x0000b660


	//   ....[53]....
        /*0458*/ 	.word	0x0000b690


	//   ....[54]....
        /*045c*/ 	.word	0x0000b710


	//   ....[55]....
        /*0460*/ 	.word	0x0000b7d0


	//   ....[56]....
        /*0464*/ 	.word	0x0000bda0


	//   ....[57]....
        /*0468*/ 	.word	0x0000bdd0


	//   ....[58]....
        /*046c*/ 	.word	0x0000be50


	//   ....[59]....
        /*0470*/ 	.word	0x0000beb0


	//   ....[60]....
        /*0474*/ 	.word	0x0000bef0


	//   ....[61]....
        /*0478*/ 	.word	0x0000bf20


	//   ....[62]....
        /*047c*/ 	.word	0x0000bfd0


	//   ....[63]....
        /*0480*/ 	.word	0x0000bff0


	//   ....[64]....
        /*0484*/ 	.word	0x0000c0c0


	//   ....[65]....
        /*0488*/ 	.word	0x0000c0d0


	//   ....[66]....
        /*048c*/ 	.word	0x0000c170


	//   ....[67]....
        /*0490*/ 	.word	0x0000c1a0


	//   ....[68]....
        /*0494*/ 	.word	0x0000c230


	//   ....[69]....
        /*0498*/ 	.word	0x0000c260


	//   ....[70]....
        /*049c*/ 	.word	0x0000c2f0


	//   ....[71]....
        /*04a0*/ 	.word	0x0000c340


	//   ....[72]....
        /*04a4*/ 	.word	0x0000c700


	//   ....[73]....
        /*04a8*/ 	.word	0x0000c730


	//   ....[74]....
        /*04ac*/ 	.word	0x0000c760


	//   ....[75]....
        /*04b0*/ 	.word	0x0000c780


	//   ....[76]....
        /*04b4*/ 	.word	0x0000c7a0


	//   ....[77]....
        /*04b8*/ 	.word	0x0000c7d0


	//   ....[78]....
        /*04bc*/ 	.word	0x0000c7f0


	//   ....[79]....
        /*04c0*/ 	.word	0x0000c810


	//   ....[80]....
        /*04c4*/ 	.word	0x0000c8a0


	//   ....[81]....
        /*04c8*/ 	.word	0x0000c8c0


	//   ....[82]....
        /*04cc*/ 	.word	0x0000c8f0


	//   ....[83]....
        /*04d0*/ 	.word	0x0000c9a0


	//   ....[84]....
        /*04d4*/ 	.word	0x0000d1c0


	//   ....[85]....
        /*04d8*/ 	.word	0x0000d1e0


	//   ....[86]....
        /*04dc*/ 	.word	0x0000d1f0


	//   ....[87]....
        /*04e0*/ 	.word	0x0000d200


	//   ....[88]....
        /*04e4*/ 	.word	0x0000d220


	//   ....[89]....
        /*04e8*/ 	.word	0x0000d240


	//   ....[90]....
        /*04ec*/ 	.word	0x0000d270


	//   ....[91]....
        /*04f0*/ 	.word	0x0000d2b0


	//   ....[92]....
        /*04f4*/ 	.word	0x0000d2d0


	//   ....[93]....
        /*04f8*/ 	.word	0x0000d300


	//   ....[94]....
        /*04fc*/ 	.word	0x0000d320


	//   ....[95]....
        /*0500*/ 	.word	0x0000d350


	//   ....[96]....
        /*0504*/ 	.word	0x0000d6b0


	//   ....[97]....
        /*0508*/ 	.word	0x0000d6d0


	//   ....[98]....
        /*050c*/ 	.word	0x0000d6e0


	//   ....[99]....
        /*0510*/ 	.word	0x0000d6f0


	//   ....[100]....
        /*0514*/ 	.word	0x0000d700


	//   ....[101]....
        /*0518*/ 	.word	0x0000d720


	//   ....[102]....
        /*051c*/ 	.word	0x0000d790


	//   ....[103]....
        /*0520*/ 	.word	0x0000d7b0


	//   ....[104]....
        /*0524*/ 	.word	0x0000d810


	//   ....[105]....
        /*0528*/ 	.word	0x0000d820


	//   ....[106]....
        /*052c*/ 	.word	0x0000d890


	//   ....[107]....
        /*0530*/ 	.word	0x0000d910


	//   ....[108]....
        /*0534*/ 	.word	0x0000dc40


	//   ....[109]....
        /*0538*/ 	.word	0x0000e1a0


	//   ....[110]....
        /*053c*/ 	.word	0x0000e290


	//   ....[111]....
        /*0540*/ 	.word	0x0000e330


	//   ....[112]....
        /*0544*/ 	.word	0x0000e390


	//   ....[113]....
        /*0548*/ 	.word	0x0000e450


	//   ....[114]....
        /*054c*/ 	.word	0x0000e4b0


	//   ....[115]....
        /*0550*/ 	.word	0x0000e570


	//   ....[116]....
        /*0554*/ 	.word	0x0000e5d0


	//   ....[117]....
        /*0558*/ 	.word	0x0000e690


	//   ....[118]....
        /*055c*/ 	.word	0x0000e6f0


	//   ....[119]....
        /*0560*/ 	.word	0x0000e7b0


	//   ....[120]....
        /*0564*/ 	.word	0x0000e810


	//   ....[121]....
        /*0568*/ 	.word	0x0000e8b0


	//   ....[122]....
        /*056c*/ 	.word	0x0000e940


	//   ....[123]....
        /*0570*/ 	.word	0x0000e990


	//   ....[124]....
        /*0574*/ 	.word	0x0000ea60


	//   ....[125]....
        /*0578*/ 	.word	0x0000eb50


	//   ....[126]....
        /*057c*/ 	.word	0x0000ec60


	//   ....[127]....
        /*0580*/ 	.word	0x0000ece0


	//   ....[128]....
        /*0584*/ 	.word	0x0000ed80


	//   ....[129]....
        /*0588*/ 	.word	0x0000ee50


	//   ....[130]....
        /*058c*/ 	.word	0x0000ef70


	//   ....[131]....
        /*0590*/ 	.word	0x0000efd0


	//   ....[132]....
        /*0594*/ 	.word	0x0000f030


	//   ....[133]....
        /*0598*/ 	.word	0x0000f130


	//   ....[134]....
        /*059c*/ 	.word	0x0000f1c0


	//   ....[135]....
        /*05a0*/ 	.word	0x0000f2a0


	//   ....[136]....
        /*05a4*/ 	.word	0x0000f3b0


	//   ....[137]....
        /*05a8*/ 	.word	0x0000f400


	//   ....[138]....
        /*05ac*/ 	.word	0x0000f490


	//   ....[139]....
        /*05b0*/ 	.word	0x0000f530


	//   ....[140]....
        /*05b4*/ 	.word	0x0000f5c0


	//   ....[141]....
        /*05b8*/ 	.word	0x0000f690


	//   ....[142]....
        /*05bc*/ 	.word	0x0000f7c0


	//   ....[143]....
        /*05c0*/ 	.word	0x0000f810


	//   ....[144]....
        /*05c4*/ 	.word	0x0000f890


	//   ....[145]....
        /*05c8*/ 	.word	0x0000f970


	//   ....[146]....
        /*05cc*/ 	.word	0x0000faa0


	//   ....[147]....
        /*05d0*/ 	.word	0x0000faf0


	//   ....[148]....
        /*05d4*/ 	.word	0x0000fb60


	//   ....[149]....
        /*05d8*/ 	.word	0x0000fc50


	//   ....[150]....
        /*05dc*/ 	.word	0x0000fd80


	//   ....[151]....
        /*05e0*/ 	.word	0x0000fdd0


	//   ....[152]....
        /*05e4*/ 	.word	0x0000fe50


	//   ....[153]....
        /*05e8*/ 	.word	0x0000ff20


	//   ....[154]....
        /*05ec*/ 	.word	0x00010070


	//   ....[155]....
        /*05f0*/ 	.word	0x00010140


	//   ....[156]....
        /*05f4*/ 	.word	0x000101d0


	//   ....[157]....
        /*05f8*/ 	.word	0x00010290


	//   ....[158]....
        /*05fc*/ 	.word	0x00010370


	//   ....[159]....
        /*0600*/ 	.word	0x00010430


	//   ....[160]....
        /*0604*/ 	.word	0x00010510


	//   ....[161]....
        /*0608*/ 	.word	0x000105d0


	//   ....[162]....
        /*060c*/ 	.word	0x000106b0


	//   ....[163]....
        /*0610*/ 	.word	0x00010770


	//   ....[164]....
        /*0614*/ 	.word	0x00010850


	//   ....[165]....
        /*0618*/ 	.word	0x00010910


	//   ....[166]....
        /*061c*/ 	.word	0x00010a70


	//   ....[167]....
        /*0620*/ 	.word	0x00010b10


	//   ....[168]....
        /*0624*/ 	.word	0x00010b70


	//   ....[169]....
        /*0628*/ 	.word	0x00010c10


	//   ....[170]....
        /*062c*/ 	.word	0x00010c70


	//   ....[171]....
        /*0630*/ 	.word	0x00010d10


	//   ....[172]....
        /*0634*/ 	.word	0x00010d70


	//   ....[173]....
        /*0638*/ 	.word	0x00010e10


	//   ....[174]....
        /*063c*/ 	.word	0x00010e70


	//   ....[175]....
        /*0640*/ 	.word	0x00010f10


	//   ....[176]....
        /*0644*/ 	.word	0x00010f70


	//   ....[177]....
        /*0648*/ 	.word	0x00011010


	//   ....[178]....
        /*064c*/ 	.word	0x000110f0


	//   ....[179]....
        /*0650*/ 	.word	0x00011190


	//   ....[180]....
        /*0654*/ 	.word	0x00011200


	//   ....[181]....
        /*0658*/ 	.word	0x000112d0


	//   ....[182]....
        /*065c*/ 	.word	0x00011330


	//   ....[183]....
        /*0660*/ 	.word	0x00011400


	//   ....[184]....
        /*0664*/ 	.word	0x00011460


	//   ....[185]....
        /*0668*/ 	.word	0x00011530


	//   ....[186]....
        /*066c*/ 	.word	0x00011590


	//   ....[187]....
        /*0670*/ 	.word	0x00011660


	//   ....[188]....
        /*0674*/ 	.word	0x000116c0


	//   ....[189]....
        /*0678*/ 	.word	0x00011790


	//   ....[190]....
        /*067c*/ 	.word	0x000118a0


	//----- nvinfo : EIATTR_REG_RECONFIG
	.align		4
.L_173:
        /*0680*/ 	.byte	0x01, 0x54
	.zero		2


	//----- nvinfo : EIATTR_SYSCALL_OFFSETS
	.align		4
        /*0684*/ 	.byte	0x04, 0x46
        /*0686*/ 	.short	(.L_175 - .L_174)


	//   ....[0]....
.L_174:
        /*0688*/ 	.word	0x00001460


	//   ....[1]....
        /*068c*/ 	.word	0x0000a1b0


	//   ....[2]....
        /*0690*/ 	.word	0x0000a2f0


	//   ....[3]....
        /*0694*/ 	.word	0x0000a3e0


	//   ....[4]....
        /*0698*/ 	.word	0x0000b040


	//   ....[5]....
        /*069c*/ 	.word	0x0000bad0


	//----- nvinfo : EIATTR_MBARRIER_INSTR_OFFSETS
	.align		4
.L_175:
        /*06a0*/ 	.byte	0x04, 0x39
        /*06a2*/ 	.short	(.L_177 - .L_176)


	//   ....[0]....
.L_176:
        /*06a4*/ 	.word	0x00000190
        /*06a8*/ 	.word	0x000000ff
        /*06ac*/ 	.word	0x00032400
        /*06b0*/ 	.short	0x0100
        /*06b2*/ 	.byte	0x08
	.zero		1


	//   ....[1]....
        /*06b4*/ 	.word	0x000001a0
        /*06b8*/ 	.word	0x000000ff
        /*06bc*/ 	.word	0x00032410
        /*06c0*/ 	.short	0x0100
        /*06c2*/ 	.byte	0x08
	.zero		1


	//   ....[2]....
        /*06c4*/ 	.word	0x000001b0
        /*06c8*/ 	.word	0x000000ff
        /*06cc*/ 	.word	0x00032420
        /*06d0*/ 	.short	0x0100
        /*06d2*/ 	.byte	0x08
	.zero		1


	//   ....[3]....
        /*06d4*/ 	.word	0x000002a0
        /*06d8*/ 	.word	0x000000ff
        /*06dc*/ 	.word	0x00032430
        /*06e0*/ 	.short	0x0100
        /*06e2*/ 	.byte	0x08
	.zero		1


	//   ....[4]....
        /*06e4*/ 	.word	0x000002b0
        /*06e8*/ 	.word	0x000000ff
        /*06ec*/ 	.word	0x00032440
        /*06f0*/ 	.short	0x0100
        /*06f2*/ 	.byte	0x08
	.zero		1


	//   ....[5]....
        /*06f4*/ 	.word	0x000002c0
        /*06f8*/ 	.word	0x000000ff
        /*06fc*/ 	.word	0x00032438
        /*0700*/ 	.short	0x0100
        /*0702*/ 	.byte	0x08
	.zero		1


	//   ....[6]....
        /*0704*/ 	.word	0x000002d0
        /*0708*/ 	.word	0x000000ff
        /*070c*/ 	.word	0x00032448
        /*0710*/ 	.short	0x0100
        /*0712*/ 	.byte	0x08
	.zero		1


	//   ....[7]....
        /*0714*/ 	.word	0x00000400
        /*0718*/ 	.word	0x000000ff
        /*071c*/ 	.word	0x00032450
        /*0720*/ 	.short	0x0100
        /*0722*/ 	.byte	0x08
	.zero		1


	//   ....[8]....
        /*0724*/ 	.word	0x00000410
        /*0728*/ 	.word	0x000000ff
        /*072c*/ 	.word	0x00032460
        /*0730*/ 	.short	0x0100
        /*0732*/ 	.byte	0x08
	.zero		1


	//   ....[9]....
        /*0734*/ 	.word	0x00000420
        /*0738*/ 	.word	0x000000ff
        /*073c*/ 	.word	0x00032458
        /*0740*/ 	.short	0x0100
        /*0742*/ 	.byte	0x08
	.zero		1


	//   ....[10]....
        /*0744*/ 	.word	0x00000430
        /*0748*/ 	.word	0x000000ff
        /*074c*/ 	.word	0x00032468
        /*0750*/ 	.short	0x0100
        /*0752*/ 	.byte	0x08
	.zero		1


	//   ....[11]....
        /*0754*/ 	.word	0x00000520
        /*0758*/ 	.word	0x000000ff
        /*075c*/ 	.word	0x00032470
        /*0760*/ 	.short	0x0100
        /*0762*/ 	.byte	0x06
	.zero		1


	//   ....[12]....
        /*0764*/ 	.word	0x00000530
        /*0768*/ 	.word	0x000000ff
        /*076c*/ 	.word	0x00032480
        /*0770*/ 	.short	0x0100
        /*0772*/ 	.byte	0x06
	.zero		1


	//   ....[13]....
        /*0774*/ 	.word	0x00000540
        /*0778*/ 	.word	0x000000ff
        /*077c*/ 	.word	0x00032478
        /*0780*/ 	.short	0x0100
        /*0782*/ 	.byte	0x06
	.zero		1


	//   ....[14]....
        /*0784*/ 	.word	0x00000550
        /*0788*/ 	.word	0x000000ff
        /*078c*/ 	.word	0x00032488
        /*0790*/ 	.short	0x0100
        /*0792*/ 	.byte	0x06
	.zero		1


	//   ....[15]....
        /*0794*/ 	.word	0x00000680
        /*0798*/ 	.word	0x000000ff
        /*079c*/ 	.word	0x00032490
        /*07a0*/ 	.short	0x0100
        /*07a2*/ 	.byte	0x08
	.zero		1


	//   ....[16]....
        /*07a4*/ 	.word	0x00000690
        /*07a8*/ 	.word	0x000000ff
        /*07ac*/ 	.word	0x000324a0
        /*07b0*/ 	.short	0x0100
        /*07b2*/ 	.byte	0x08
	.zero		1


	//   ....[17]....
        /*07b4*/ 	.word	0x000006a0
        /*07b8*/ 	.word	0x000000ff
        /*07bc*/ 	.word	0x00032498
        /*07c0*/ 	.short	0x0100
        /*07c2*/ 	.byte	0x08
	.zero		1


	//   ....[18]....
        /*07c4*/ 	.word	0x000006b0
        /*07c8*/ 	.word	0x000000ff
        /*07cc*/ 	.word	0x000324a8
        /*07d0*/ 	.short	0x0100
        /*07d2*/ 	.byte	0x08
	.zero		1


	//   ....[19]....
        /*07d4*/ 	.word	0x000007f0
        /*07d8*/ 	.word	0x000000ff
        /*07dc*/ 	.word	0x000324b0
        /*07e0*/ 	.short	0x0100
        /*07e2*/ 	.byte	0x08
	.zero		1


	//   ....[20]....
        /*07e4*/ 	.word	0x00000800
        /*07e8*/ 	.word	0x000000ff
        /*07ec*/ 	.word	0x000324c0
        /*07f0*/ 	.short	0x0100
        /*07f2*/ 	.byte	0x08
	.zero		1


	//   ....[21]....
        /*07f4*/ 	.word	0x00000810
        /*07f8*/ 	.word	0x000000ff
        /*07fc*/ 	.word	0x000324b8
        /*0800*/ 	.short	0x0100
        /*0802*/ 	.byte	0x08
	.zero		1


	//   ....[22]....
        /*0804*/ 	.word	0x00000820
        /*0808*/ 	.word	0x000000ff
        /*080c*/ 	.word	0x000324c8
        /*0810*/ 	.short	0x0100
        /*0812*/ 	.byte	0x08
	.zero		1


	//   ....[23]....
        /*0814*/ 	.word	0x000014a0
        /*0818*/ 	.word	0x000000ff
        /*081c*/ 	.word	0x00032400
        /*0820*/ 	.short	0x010a
        /*0822*/ 	.byte	0x04
	.zero		1


	//   ....[24]....
        /*0824*/ 	.word	0x00001560
        /*0828*/ 	.word	0x000000ff
        /*082c*/ 	.word	0x00032430
        /*0830*/ 	.short	0x010a
        /*0832*/ 	.byte	0x04
	.zero		1


	//   ....[25]....
        /*0834*/ 	.word	0x000015b0
        /*0838*/ 	.word	0x000000ff
        /*083c*/ 	.word	0x00032430
        /*0840*/ 	.short	0x010a
        /*0842*/ 	.byte	0x04
	.zero		1


	//   ....[26]....
        /*0844*/ 	.word	0x00001930
        /*0848*/ 	.word	0x000000ff
        /*084c*/ 	.word	0x00032410
        /*0850*/ 	.short	0x010a
        /*0852*/ 	.byte	0x09
	.zero		1


	//   ....[27]....
        /*0854*/ 	.word	0x00001980
        /*0858*/ 	.word	0x000000ff
        /*085c*/ 	.word	0x00032450
        /*0860*/ 	.short	0x010a
        /*0862*/ 	.byte	0x04
	.zero		1


	//   ....[28]....
        /*0864*/ 	.word	0x000019d0
        /*0868*/ 	.word	0x000000ff
        /*086c*/ 	.word	0x00032450
        /*0870*/ 	.short	0x010a
        /*0872*/ 	.byte	0x04
	.zero		1


	//   ....[29]....
        /*0874*/ 	.word	0x00002a40
        /*0878*/ 	.word	0x000000ff
        /*087c*/ 	.word	0x00000000
        /*0880*/ 	.short	0x0101
        /*0882*/ 	.byte	0x0a
	.zero		1


	//   ....[30]....
        /*0884*/ 	.word	0x00003f30
        /*0888*/ 	.word	0x000000ff
        /*088c*/ 	.word	0x00000000
        /*0890*/ 	.short	0x0101
        /*0892*/ 	.byte	0x07
	.zero		1


	//   ....[31]....
        /*0894*/ 	.word	0x000040b0
        /*0898*/ 	.word	0x000000ff
        /*089c*/ 	.word	0x00032430
        /*08a0*/ 	.short	0x010a
        /*08a2*/ 	.byte	0x3c
	.zero		1


	//   ....[32]....
        /*08a4*/ 	.word	0x000040f0
        /*08a8*/ 	.word	0x000000ff
        /*08ac*/ 	.word	0x00032430
        /*08b0*/ 	.short	0x010a
        /*08b2*/ 	.byte	0x3c
	.zero		1


	//   ....[33]....
        /*08b4*/ 	.word	0x00004440
        /*08b8*/ 	.word	0x000000ff
        /*08bc*/ 	.word	0x00032450
        /*08c0*/ 	.short	0x010a
        /*08c2*/ 	.byte	0x3c
	.zero		1


	//   ....[34]....
        /*08c4*/ 	.word	0x00004480
        /*08c8*/ 	.word	0x000000ff
        /*08cc*/ 	.word	0x00032450
        /*08d0*/ 	.short	0x010a
        /*08d2*/ 	.byte	0x3c
	.zero		1


	//   ....[35]....
        /*08d4*/ 	.word	0x00004f20
        /*08d8*/ 	.word	0x000000ff
        /*08dc*/ 	.word	0x00000000
        /*08e0*/ 	.short	0x0101
        /*08e2*/ 	.byte	0x0a
	.zero		1


	//   ....[36]....
        /*08e4*/ 	.word	0x00006ac0
        /*08e8*/ 	.word	0x000000ff
        /*08ec*/ 	.word	0x00000000
        /*08f0*/ 	.short	0x0101
        /*08f2*/ 	.byte	0x3c
	.zero		1


	//   ....[37]....
        /*08f4*/ 	.word	0x00007d90
        /*08f8*/ 	.word	0x000000ff
        /*08fc*/ 	.word	0x00000000
        /*0900*/ 	.short	0x0101
        /*0902*/ 	.byte	0x04
	.zero		1


	//   ....[38]....
        /*0904*/ 	.word	0x0000a940
        /*0908*/ 	.word	0x000000ff
        /*090c*/ 	.word	0x00032440
        /*0910*/ 	.short	0x010a
        /*0912*/ 	.byte	0x2a
	.zero		1


	//   ....[39]....
        /*0914*/ 	.word	0x0000ae60
        /*0918*/ 	.word	0x000000ff
        /*091c*/ 	.word	0x00032430
        /*0920*/ 	.short	0x0107
        /*0922*/ 	.byte	0x2a
	.zero		1


	//   ....[40]....
        /*0924*/ 	.word	0x0000aed0
        /*0928*/ 	.word	0x000000ff
        /*092c*/ 	.word	0x00032430
        /*0930*/ 	.short	0x0101
        /*0932*/ 	.byte	0x2a
	.zero		1


	//   ....[41]....
        /*0934*/ 	.word	0x0000b950
        /*0938*/ 	.word	0x000000ff
        /*093c*/ 	.word	0x00032400
        /*0940*/ 	.short	0x0107
        /*0942*/ 	.byte	0x2a
	.zero		1


	//   ....[42]....
        /*0944*/ 	.word	0x0000b9a0
        /*0948*/ 	.word	0x000000ff
        /*094c*/ 	.word	0x00032400
        /*0950*/ 	.short	0x0101
        /*0952*/ 	.byte	0x2a
	.zero		1


	//   ....[43]....
        /*0954*/ 	.word	0x0000c430
        /*0958*/ 	.word	0x000000ff
        /*095c*/ 	.word	0x00032410
        /*0960*/ 	.short	0x0107
        /*0962*/ 	.byte	0x2a
	.zero		1


	//   ....[44]....
        /*0964*/ 	.word	0x0000c490
        /*0968*/ 	.word	0x000000ff
        /*096c*/ 	.word	0x00032410
        /*0970*/ 	.short	0x0101
        /*0972*/ 	.byte	0x2a
	.zero		1


	//   ....[45]....
        /*0974*/ 	.word	0x0000c4a0
        /*0978*/ 	.word	0x000000ff
        /*097c*/ 	.word	0x00032420
        /*0980*/ 	.short	0x010a
        /*0982*/ 	.byte	0x2a
	.zero		1


	//   ....[46]....
        /*0984*/ 	.word	0x0000c4f0
        /*0988*/ 	.word	0x000000ff
        /*098c*/ 	.word	0x00032460
        /*0990*/ 	.short	0x010a
        /*0992*/ 	.byte	0x2a
	.zero		1


	//   ....[47]....
        /*0994*/ 	.word	0x0000cc20
        /*0998*/ 	.word	0x000000ff
        /*099c*/ 	.word	0x00032450
        /*09a0*/ 	.short	0x0107
        /*09a2*/ 	.byte	0x2a
	.zero		1


	//   ....[48]....
        /*09a4*/ 	.word	0x0000cca0
        /*09a8*/ 	.word	0x000000ff
        /*09ac*/ 	.word	0x00032450
        /*09b0*/ 	.short	0x0101
        /*09b2*/ 	.byte	0x2a
	.zero		1


	//   ....[49]....
        /*09b4*/ 	.word	0x0000cfc0
        /*09b8*/ 	.word	0x00000013
        /*09bc*/ 	.word	0x00032440
        /*09c0*/ 	.short	0x010a
        /*09c2*/ 	.byte	0x3f
	.zero		1


	//   ....[50]....
        /*09c4*/ 	.word	0x0000d3f0
        /*09c8*/ 	.word	0x00000013
        /*09cc*/ 	.word	0x00032430
        /*09d0*/ 	.short	0x0107
        /*09d2*/ 	.byte	0x3f
	.zero		1


	//   ....[51]....
        /*09d4*/ 	.word	0x0000d4a0
        /*09d8*/ 	.word	0x00000013
        /*09dc*/ 	.word	0x00032430
        /*09e0*/ 	.short	0x0101
        /*09e2*/ 	.byte	0x3f
	.zero		1


	//   ....[52]....
        /*09e4*/ 	.word	0x0000d4d0
        /*09e8*/ 	.word	0x00000013
        /*09ec*/ 	.word	0x00032460
        /*09f0*/ 	.short	0x010a
        /*09f2*/ 	.byte	0x3f
	.zero		1


	//   ....[53]....
        /*09f4*/ 	.word	0x0000da10
        /*09f8*/ 	.word	0x00000013
        /*09fc*/ 	.word	0x00032450
        /*0a00*/ 	.short	0x0107
        /*0a02*/ 	.byte	0x3f
	.zero		1


	//   ....[54]....
        /*0a04*/ 	.word	0x0000dad0
        /*0a08*/ 	.word	0x00000013
        /*0a0c*/ 	.word	0x00032450
        /*0a10*/ 	.short	0x0101
        /*0a12*/ 	.byte	0x3f
	.zero		1


	//   ....[55]....
        /*0a14*/ 	.word	0x0000dbc0
        /*0a18*/ 	.word	0x00000004
        /*0a1c*/ 	.word	0x00032420
        /*0a20*/ 	.short	0x010a
        /*0a22*/ 	.byte	0x3f
	.zero		1


	//   ....[56]....
        /*0a24*/ 	.word	0x0000dd50
        /*0a28*/ 	.word	0x00000005
        /*0a2c*/ 	.word	0x00032440
        /*0a30*/ 	.short	0x010a
        /*0a32*/ 	.byte	0x3f
	.zero		1


	//   ....[57]....
        /*0a34*/ 	.word	0x0000ddf0
        /*0a38*/ 	.word	0x00000011
        /*0a3c*/ 	.word	0x00032440
        /*0a40*/ 	.short	0x010a
        /*0a42*/ 	.byte	0x3f
	.zero		1


	//   ....[58]....
        /*0a44*/ 	.word	0x0000de30
        /*0a48*/ 	.word	0x00000005
        /*0a4c*/ 	.word	0x00032460
        /*0a50*/ 	.short	0x010a
        /*0a52*/ 	.byte	0x3f
	.zero		1


	//   ....[59]....
        /*0a54*/ 	.word	0x0000de70
        /*0a58*/ 	.word	0x00000011
        /*0a5c*/ 	.word	0x00032460
        /*0a60*/ 	.short	0x010a
        /*0a62*/ 	.byte	0x3f
	.zero		1


	//   ....[60]....
        /*0a64*/ 	.word	0x0000def0
        /*0a68*/ 	.word	0x00000003
        /*0a6c*/ 	.word	0x00032400
        /*0a70*/ 	.short	0x010a
        /*0a72*/ 	.byte	0x3f
	.zero		1


	//   ....[61]....
        /*0a74*/ 	.word	0x0000df60
        /*0a78*/ 	.word	0x00000003
        /*0a7c*/ 	.word	0x00032430
        /*0a80*/ 	.short	0x010a
        /*0a82*/ 	.byte	0x3f
	.zero		1


	//   ....[62]....
        /*0a84*/ 	.word	0x0000dfd0
        /*0a88*/ 	.word	0x00000003
        /*0a8c*/ 	.word	0x00032410
        /*0a90*/ 	.short	0x010a
        /*0a92*/ 	.byte	0x3f
	.zero		1


	//   ....[63]....
        /*0a94*/ 	.word	0x0000e040
        /*0a98*/ 	.word	0x00000003
        /*0a9c*/ 	.word	0x00032450
        /*0aa0*/ 	.short	0x010a
        /*0aa2*/ 	.byte	0x3f
	.zero		1


	//   ....[64]....
        /*0aa4*/ 	.word	0x0000e0a0
        /*0aa8*/ 	.word	0x00000099
        /*0aac*/ 	.word	0x00032430
        /*0ab0*/ 	.short	0x010a
        /*0ab2*/ 	.byte	0x3f
	.zero		1


	//   ....[65]....
        /*0ab4*/ 	.word	0x0000e100
        /*0ab8*/ 	.word	0x000000cb
        /*0abc*/ 	.word	0x00032450
        /*0ac0*/ 	.short	0x010a
        /*0ac2*/ 	.byte	0x3f
	.zero		1


	//   ....[66]....
        /*0ac4*/ 	.word	0x0000e1e0
        /*0ac8*/ 	.word	0x00000003
        /*0acc*/ 	.word	0x00032440
        /*0ad0*/ 	.short	0x010a
        /*0ad2*/ 	.byte	0x3f
	.zero		1


	//   ....[67]....
        /*0ad4*/ 	.word	0x0000ff60
        /*0ad8*/ 	.word	0x00000003
        /*0adc*/ 	.word	0x00032420
        /*0ae0*/ 	.short	0x010a
        /*0ae2*/ 	.byte	0x3f
	.zero		1


	//   ....[68]....
        /*0ae4*/ 	.word	0x0000ffc0
        /*0ae8*/ 	.word	0x00000003
        /*0aec*/ 	.word	0x00032460
        /*0af0*/ 	.short	0x010a
        /*0af2*/ 	.byte	0x3f
	.zero		1


	//   ....[69]....
        /*0af4*/ 	.word	0x000109c0
        /*0af8*/ 	.word	0x00000013
        /*0afc*/ 	.word	0x00032440
        /*0b00*/ 	.short	0x010a
        /*0b02*/ 	.byte	0x3f
	.zero		1


	//   ....[70]....
        /*0b04*/ 	.word	0x00011040
        /*0b08*/ 	.word	0x00000013
        /*0b0c*/ 	.word	0x00032460
        /*0b10*/ 	.short	0x010a
        /*0b12*/ 	.byte	0x3f
	.zero		1


	//   ....[71]....
        /*0b14*/ 	.word	0x000117c0
        /*0b18*/ 	.word	0x00000004
        /*0b1c*/ 	.word	0x00032420
        /*0b20*/ 	.short	0x010a
        /*0b22*/ 	.byte	0x3f
	.zero		1


	//   ....[72]....
        /*0b24*/ 	.word	0x00011960
        /*0b28*/ 	.word	0x00000005
        /*0b2c*/ 	.word	0x00032440
        /*0b30*/ 	.short	0x010a
        /*0b32*/ 	.byte	0x3f
	.zero		1


	//   ....[73]....
        /*0b34*/ 	.word	0x000119b0
        /*0b38*/ 	.word	0x00000011
        /*0b3c*/ 	.word	0x00032440
        /*0b40*/ 	.short	0x010a
        /*0b42*/ 	.byte	0x3f
	.zero		1


	//   ....[74]....
        /*0b44*/ 	.word	0x00011a00
        /*0b48*/ 	.word	0x00000005
        /*0b4c*/ 	.word	0x00032460
        /*0b50*/ 	.short	0x010a
        /*0b52*/ 	.byte	0x3f
	.zero		1


	//----- nvinfo : EIATTR_NUM_MBARRIERS
	.align		4
.L_177:
        /*0b54*/ 	.byte	0x03, 0x38
        /*0b56*/ 	.short	0x0017


	//----- nvinfo : EIATTR_EXIT_INSTR_OFFSETS
	.align		4
        /*0b58*/ 	.byte	0x04, 0x1c
        /*0b5a*/ 	.short	(.L_179 - .L_178)


	//   ....[0]....
.L_178:
        /*0b5c*/ 	.word	0x0000dec0


	//----- nvinfo : EIATTR_MAX_THREADS
	.align		4
.L_179:
        /*0b60*/ 	.byte	0x04, 0x05
        /*0b62*/ 	.short	(.L_181 - .L_180)
.L_180:
        /*0b64*/ 	.word	0x00000180
        /*0b68*/ 	.word	0x00000001
        /*0b6c*/ 	.word	0x00000001


	//----- nvinfo : EIATTR_CRS_STACK_SIZE
	.align		4
.L_181:
        /*0b70*/ 	.byte	0x04, 0x1e
        /*0b72*/ 	.short	(.L_183 - .L_182)
.L_182:
        /*0b74*/ 	.word	0x00000000


	//----- nvinfo : EIATTR_CBANK_PARAM_SIZE
	.align		4
.L_183:
        /*0b78*/ 	.byte	0x03, 0x19
        /*0b7a*/ 	.short	0x0b70


	//----- nvinfo : EIATTR_PARAM_CBANK
	.align		4
        /*0b7c*/ 	.byte	0x04, 0x0a
        /*0b7e*/ 	.short	(.L_185 - .L_184)
	.align		4
.L_184:
        /*0b80*/ 	.word	index@(.nv.constant0._ZN7cutlass13device_kernelIN5flash11enable_sm90INS1_16FlashAttnFwdSm90INS1_25CollectiveMainloopFwdSm90ILi2EN4cute5tupleIJNS5_1CILi1EEES8_S8_EEENS6_IJNS7_ILi128EEENS7_ILi96EEENS7_ILi64EEEEEELi256ENS_6half_tEfNS_4arch4Sm90ELb0ELb0ELb1ELb0ELb1ELb0ELb1ELb1ELb0ELb1ELb1ELb0EEENS1_21CollectiveEpilogueFwdINS6_IJSA_NS7_ILi256EEESB_EEES9_SE_SG_Li256ELb0ELb1ELb1ELb0EEENS1_19SingleTileSchedulerILb0ELb1ELb1ELi128EEEEEEEEEvNT_6ParamsE)
        /*0b84*/ 	.short	0x0210
        /*0b86*/ 	.short	0x0b70


	//----- nvinfo : EIATTR_SW_WAR
	.align		4
.L_185:
        /*0b88*/ 	.byte	0x04, 0x36
        /*0b8a*/ 	.short	(.L_187 - .L_186)
.L_186:
        /*0b8c*/ 	.word	0x00000008
.L_187:


//--------------------- .nv.info._ZN7cutlass13device_kernelIN5flash11enable_sm90INS1_16FlashAttnFwdSm90INS1_25CollectiveMainloopFwdSm90ILi2EN4cute5tupleIJNS5_1CILi1EEES8_S8_EEENS6_IJNS7_ILi128EEENS7_ILi96EEENS7_ILi64EEEEEELi256ENS_6half_tEfNS_4arch4Sm90ELb0ELb0ELb1ELb1ELb1ELb0ELb0ELb1ELb0ELb1ELb1ELb0EEENS1_21CollectiveEpilogueFwdINS6_IJSA_NS7_ILi256EEESB_EEES9_SE_SG_Li256ELb1ELb1ELb1ELb0EEENS1_36VarlenDynamicPersistentTileSchedulerILi128ELi96ELi256ELi128ELb1ELb1ELb1ELb0ELb1ELb1EEEEEEEEEvNT_6ParamsE --------------------------
	.section	.nv.info._ZN7cutlass13device_kernelIN5flash11enable_sm90INS1_16FlashAttnFwdSm90INS1_25CollectiveMainloopFwdSm90ILi2EN4cute5tupleIJNS5_1CILi1EEES8_S8_EEENS6_IJNS7_ILi128EEENS7_ILi96EEENS7_ILi64EEEEEELi256ENS_6half_tEfNS_4arch4Sm90ELb0ELb0ELb1ELb1ELb1ELb0ELb0ELb1ELb0ELb1ELb1ELb0EEENS1_21CollectiveEpilogueFwdINS6_IJSA_NS7_ILi256EEESB_EEES9_SE_SG_Li256ELb1ELb1ELb1ELb0EEENS1_36VarlenDynamicPersistentTileSchedulerILi128ELi96ELi256ELi128ELb1ELb1ELb1ELb0ELb1ELb1EEEEEEEEEvNT_6ParamsE,"",@"SHT_CUDA_INFO"
	.sectionflags	@""
	.align	4


	//----- nvinfo : EIATTR_CUDA_API_VERSION
	.align		4
        /*0000*/ 	.byte	0x04, 0x37
        /*0002*/ 	.short	(.L_189 - .L_188)
.L_188:
        /*0004*/ 	.word	0x00000082


	//----- nvinfo : EIATTR_KPARAM_INFO
	.align		4
.L_189:
        /*0008*/ 	.byte	0x04, 0x17
        /*000a*/ 	.short	(.L_191 - .L_190)
.L_190:
        /*000c*/ 	.word	0x00000000
        /*0010*/ 	.short	0x0000
        /*0012*/ 	.short	0x0070
        /*0014*/ 	.byte	0x00, 0xf0, 0x01, 0x2a


	//----- nvinfo : EIATTR_SPARSE_MMA_MASK
	.align		4
.L_191:
        /*0018*/ 	.byte	0x03, 0x50
        /*001a*/ 	.short	0x0000


	//----- nvinfo : EIATTR_MAXREG_COUNT
	.align		4
        /*001c*/ 	.byte	0x03, 0x1b
        /*001e*/ 	.short	0x00a8


	//----- nvinfo : EIATTR_NUM_BARRIERS
	.align		4
        /*0020*/ 	.byte	0x02, 0x4c
        /*0022*/ 	.byte	0x10
	.zero		1


	//----- nvinfo : EIATTR_EXTERNS
	.align		4
        /*0024*/ 	.byte	0x04, 0x0f
        /*0026*/ 	.short	(.L_193 - .L_192)


	//   ....[0]....
	.align		4
.L_192:
        /*0028*/ 	.word	index@(__assertfail)


	//----- nvinfo : EIATTR_ANNOTATIONS
	.align		4
.L_193:
        /*002c*/ 	.byte	0x04, 0x55
        /*002e*/ 	.short	(.L_195 - .L_194)


	//   ....[0]....
.L_194:
        /*0030*/ 	.word	0x00000001
        /*0034*/ 	.byte	0x70, 0x0c, 0x00, 0x00, 0x01, 0x00, 0x00, 0x00, 0xe0, 0x0c, 0x00, 0x00, 0x01, 0x00, 0x00, 0x00
        /* <DEDUP_REMOVED lines=13> */
        /*0114*/ 	.byte	0xc0, 0x09, 0x01, 0x00


	//----- nvinfo : EIATTR_MERCURY_ISA_VERSION
	.align		4
.L_195:
        /*0118*/ 	.byte	0x03, 0x5f
        /*011a*/ 	.short	0x0101


	//----- nvinfo : EIATTR_UNUSED_LOAD_BYTE_OFFSET
	.align		4
        /*011c*/ 	.byte	0x04, 0x44
        /*011e*/ 	.short	(.L_197 - .L_196)


	//   ....[0]....
.L_196:
        /*0120*/ 	.word	0x00000960
        /*0124*/ 	.word	0x0000fff0


	//   ....[1]....
        /*0128*/ 	.word	0x00006cf0
        /*012c*/ 	.word	0x0000fff0


	//----- nvinfo : EIATTR_INT_WARP_WIDE_INSTR_OFFSETS
	.align		4
.L_197:
        /*0130*/ 	.byte	0x04, 0x31
        /*0132*/ 	.short	(.L_199 - .L_198)


	//   ....[0]....
.L_198:
        /*0134*/ 	.word	0x000000c0


	//   ....[1]....
        /*0138*/ 	.word	0x000000d0


	//   ....[2]....
        /*013c*/ 	.word	0x00000170


	//   ....[3]....
        /*0140*/ 	.word	0x0000c970


	//   ....[4]....
        /*0144*/ 	.word	0x0000ca00


	//   ....[5]....
        /*0148*/ 	.word	0x0000fca0


	//   ....[6]....
        /*014c*/ 	.word	0x0000fd30


	//----- nvinfo : EIATTR_COOP_GROUP_MASK_REGIDS
	.align		4
.L_199:
        /*0150*/ 	.byte	0x04, 0x29
        /*0152*/ 	.short	(.L_201 - .L_200)


	//   ....[0]....
.L_200:
        /*0154*/ 	.word	0xffffffff


	//   ....[1]....
        /*0158*/ 	.word	0xffffffff


	//   ....[2]....
        /*015c*/ 	.word	0xffffffff


	//   ....[3]....
        /*0160*/ 	.word	0xffffffff


	//   ....[4]....
        /*0164*/ 	.word	0xffffffff


	//   ....[5]....
        /*0168*/ 	.word	0xffffffff


	//   ....[6]....
        /*016c*/ 	.word	0xffffffff


	//   ....[7]....
        /*0170*/ 	.word	0xffffffff


	//   ....[8]....
        /*0174*/ 	.word	0xffffffff


	//   ....[9]....
        /*0178*/ 	.word	0xffffffff


	//   ....[10]....
        /*017c*/ 	.word	0xffffffff


	//   ....[11]....
        /*0180*/ 	.word	0xffffffff


	//   ....[12]....
        /*0184*/ 	.word	0xffffffff


	//   ....[13]....
        /*0188*/ 	.word	0xffffffff


	//   ....[14]....
        /*018c*/ 	.word	0xffffffff


	//   ....[15]....
        /*0190*/ 	.word	0xffffffff


	//   ....[16]....
        /*0194*/ 	.word	0xffffffff


	//   ....[17]....
        /*0198*/ 	.word	0xffffffff


	//   ....[18]....
        /*019c*/ 	.word	0xffffffff


	//   ....[19]....
        /*01a0*/ 	.word	0xffffffff


	//   ....[20]....
        /*01a4*/ 	.word	0xffffffff


	//   ....[21]....
        /*01a8*/ 	.word	0xffffffff


	//   ....[22]....
        /*01ac*/ 	.word	0xffffffff


	//   ....[23]....
        /*01b0*/ 	.word	0xffffffff


	//   ....[24]....
        /*01b4*/ 	.word	0xffffffff


	//   ....[25]....
        /*01b8*/ 	.word	0xffffffff


	//   ....[26]....
        /*01bc*/ 	.word	0xffffffff


	//   ....[27]....
        /*01c0*/ 	.word	0xffffffff


	//   ....[28]....
        /*01c4*/ 	.word	0xffffffff


	//   ....[29]....
        /*01c8*/ 	.word	0xffffffff


	//   ....[30]....
        /*01cc*/ 	.word	0xffffffff


	//   ....[31]....
        /*01d0*/ 	.word	0xffffffff


	//   ....[32]....
        /*01d4*/ 	.word	0xffffffff


	//   ....[33]....
        /*01d8*/ 	.word	0xffffffff


	//   ....[34]....
        /*01dc*/ 	.word	0xffffffff


	//   ....[35]....
        /*01e0*/ 	.word	0xffffffff


	//   ....[36]....
        /*01e4*/ 	.word	0xffffffff


	//   ....[37]....
        /*01e8*/ 	.word	0xffffffff


	//   ....[38]....
        /*01ec*/ 	.word	0xffffffff


	//   ....[39]....
        /*01f0*/ 	.word	0xffffffff


	//   ....[40]....
        /*01f4*/ 	.word	0xffffffff


	//   ....[41]....
        /*01f8*/ 	.word	0xffffffff


	//   ....[42]....
        /*01fc*/ 	.word	0xffffffff


	//   ....[43]....
        /*0200*/ 	.word	0xffffffff


	//   ....[44]....
        /*0204*/ 	.word	0xffffffff


	//   ....[45]....
        /*0208*/ 	.word	0xffffffff


	//   ....[46]....
        /*020c*/ 	.word	0xffffffff


	//   ....[47]....
        /*0210*/ 	.word	0xffffffff


	//   ....[48]....
        /*0214*/ 	.word	0xffffffff


	//   ....[49]....
        /*0218*/ 	.word	0xffffffff


	//   ....[50]....
        /*021c*/ 	.word	0xffffffff


	//   ....[51]....
        /*0220*/ 	.word	0xffffffff


	//   ....[52]....
        /*0224*/ 	.word	0xffffffff


	//   ....[53]....
        /*0228*/ 	.word	0xffffffff


	//   ....[54]....
        /*022c*/ 	.word	0xffffffff


	//   ....[55]....
        /*0230*/ 	.word	0xffffffff


	//   ....[56]....
        /*0234*/ 	.word	0xffffffff


	//   ....[57]....
        /*0238*/ 	.word	0xffffffff


	//   ....[58]....
        /*023c*/ 	.word	0xffffffff


	//   ....[59]....
        /*0240*/ 	.word	0xffffffff


	//   ....[60]....
        /*0244*/ 	.word	0xffffffff


	//   ....[61]....
        /*0248*/ 	.word	0xffffffff


	//   ....[62]....
        /*024c*/ 	.word	0xffffffff


	//   ....[63]....
        /*0250*/ 	.word	0xffffffff


	//   ....[64]....
        /*0254*/ 	.word	0xffffffff


	//   ....[65]....
        /*0258*/ 	.word	0xffffffff


	//   ....[66]....
        /*025c*/ 	.word	0xffffffff


	//   ....[67]....
        /*0260*/ 	.word	0xffffffff


	//   ....[68]....
        /*0264*/ 	.word	0xffffffff


	//   ....[69]....
        /*0268*/ 	.word	0xffffffff


	//   ....[70]....
        /*026c*/ 	.word	0xffffffff


	//   ....[71]....
        /*0270*/ 	.word	0xffffffff


	//   ....[72]....
        /*0274*/ 	.word	0xffffffff


	//   ....[73]....
        /*0278*/ 	.word	0xffffffff


	//   ....[74]....
        /*027c*/ 	.word	0xffffffff


	//   ....[75]....
        /*0280*/ 	.word	0xffffffff


	//   ....[76]....
        /*0284*/ 	.word	0xffffffff


	//   ....[77]....
        /*0288*/ 	.word	0xffffffff


	//   ....[78]....
        /*028c*/ 	.word	0xffffffff


	//   ....[79]....
        /*0290*/ 	.word	0xffffffff


	//   ....[80]....
        /*0294*/ 	.word	0xffffffff


	//   ....[81]....
        /*0298*/ 	.word	0xffffffff


	//   ....[82]....
        /*029c*/ 	.word	0xffffffff


	//   ....[83]....
        /*02a0*/ 	.word	0xffffffff


	//   ....[84]....
        /*02a4*/ 	.word	0xffffffff


	//   ....[85]....
        /*02a8*/ 	.word	0xffffffff


	//   ....[86]....
        /*02ac*/ 	.word	0xffffffff


	//   ....[87]....
        /*02b0*/ 	.word	0xffffffff


	//   ....[88]....
        /*02b4*/ 	.word	0xffffffff


	//   ....[89]....
        /*02b8*/ 	.word	0xffffffff


	//   ....[90]....
        /*02bc*/ 	.word	0xffffffff


	//   ....[91]....
        /*02c0*/ 	.word	0xffffffff


	//   ....[92]....
        /*02c4*/ 	.word	0xffffffff


	//   ....[93]....
        /*02c8*/ 	.word	0xffffffff


	//   ....[94]....
        /*02cc*/ 	.word	0xffffffff


	//   ....[95]....
        /*02d0*/ 	.word	0xffffffff


	//   ....[96]....
        /*02d4*/ 	.word	0xffffffff


	//   ....[97]....
        /*02d8*/ 	.word	0xffffffff


	//   ....[98]....
        /*02dc*/ 	.word	0xffffffff


	//   ....[99]....
        /*02e0*/ 	.word	0xffffffff


	//   ....[100]....
        /*02e4*/ 	.word	0xffffffff


	//   ....[101]....
        /*02e8*/ 	.word	0xffffffff


	//   ....[102]....
        /*02ec*/ 	.word	0xffffffff


	//   ....[103]....
        /*02f0*/ 	.word	0xffffffff


	//   ....[104]....
        /*02f4*/ 	.word	0xffffffff


	//   ....[105]....
        /*02f8*/ 	.word	0xffffffff


	//   ....[106]....
        /*02fc*/ 	.word	0xffffffff


	//   ....[107]....
        /*0300*/ 	.word	0xffffffff


	//   ....[108]....
        /*0304*/ 	.word	0xffffffff


	//   ....[109]....
        /*0308*/ 	.word	0xffffffff


	//   ....[110]....
        /*030c*/ 	.word	0xffffffff


	//   ....[111]....
        /*0310*/ 	.word	0xffffffff


	//   ....[112]....
        /*0314*/ 	.word	0xffffffff


	//   ....[113]....
        /*0318*/ 	.word	0xffffffff


	//   ....[114]....
        /*031c*/ 	.word	0xffffffff


	//   ....[115]....
        /*0320*/ 	.word	0xffffffff


	//   ....[116]....
        /*0324*/ 	.word	0xffffffff


	//   ....[117]....
        /*0328*/ 	.word	0xffffffff


	//   ....[118]....
        /*032c*/ 	.word	0xffffffff


	//   ....[119]....
        /*0330*/ 	.word	0xffffffff


	//   ....[120]....
        /*0334*/ 	.word	0xffffffff


	//   ....[121]....
        /*0338*/ 	.word	0xffffffff


	//   ....[122]....
        /*033c*/ 	.word	0xffffffff


	//   ....[123]....
        /*0340*/ 	.word	0xffffffff


	//   ....[124]....
        /*0344*/ 	.word	0xffffffff


	//   ....[125]....
        /*0348*/ 	.word	0xffffffff


	//   ....[126]....
        /*034c*/ 	.word	0xffffffff


	//   ....[127]....
        /*0350*/ 	.word	0xffffffff


	//   ....[128]....
        /*0354*/ 	.word	0xffffffff


	//   ....[129]....
        /*0358*/ 	.word	0xffffffff


	//   ....[130]....
        /*035c*/ 	.word	0xffffffff


	//   ....[131]....
        /*0360*/ 	.word	0xffffffff


	//   ....[132]....
        /*0364*/ 	.word	0xffffffff


	//   ....[133]....
        /*0368*/ 	.word	0xffffffff


	//   ....[134]....
        /*036c*/ 	.word	0xffffffff


	//   ....[135]....
        /*0370*/ 	.word	0xffffffff


	//   ....[136]....
        /*0374*/ 	.word	0xffffffff


	//   ....[137]....
        /*0378*/ 	.word	0xffffffff


	//   ....[138]....
        /*037c*/ 	.word	0xffffffff


	//   ....[139]....
        /*0380*/ 	.word	0xffffffff


	//   ....[140]....
        /*0384*/ 	.word	0xffffffff


	//   ....[141]....
        /*0388*/ 	.word	0xffffffff


	//   ....[142]....
        /*038c*/ 	.word	0xffffffff


	//   ....[143]....
        /*0390*/ 	.word	0x0500000f


	//   ....[144]....
        /*0394*/ 	.word	0x0500000f


	//   ....[145]....
        /*0398*/ 	.word	0x0500000f


	//   ....[146]....
        /*039c*/ 	.word	0x0500000f


	//   ....[147]....
        /*03a0*/ 	.word	0x0500000f


	//   ....[148]....
        /*03a4*/ 	.word	0x0500000f


	//   ....[149]....
        /*03a8*/ 	.word	0x0500000f


	//   ....[150]....
        /*03ac*/ 	.word	0x0500000f


	//   ....[151]....
        /*03b0*/ 	.word	0x0500000f


	//   ....[152]....
        /*03b4*/ 	.word	0x0500000f


	//   ....[153]....
        /*03b8*/ 	.word	0x0500000f


	//   ....[154]....
        /*03bc*/ 	.word	0x0500000f


	//   ....[155]....
        /*03c0*/ 	.word	0x0500000f


	//   ....[156]....
        /*03c4*/ 	.word	0x0500000f


	//   ....[157]....
        /*03c8*/ 	.word	0x0500000f


	//   ....[158]....
        /*03cc*/ 	.word	0x0500000f


	//   ....[159]....
        /*03d0*/ 	.word	0x0500000f


	//   ....[160]....
        /*03d4*/ 	.word	0x0500000f


	//   ....[161]....
        /*03d8*/ 	.word	0x0500000f


	//   ....[162]....
        /*03dc*/ 	.word	0x0500000f


	//   ....[163]....
        /*03e0*/ 	.word	0x0500000f


	//   ....[164]....
        /*03e4*/ 	.word	0x0500000f


	//   ....[165]....
        /*03e8*/ 	.word	0x0500000f


	//   ....[166]....
        /*03ec*/ 	.word	0x0500000f


	//   ....[167]....
        /*03f0*/ 	.word	0x0500000f


	//   ....[168]....
        /*03f4*/ 	.word	0x0500000f


	//   ....[169]....
        /*03f8*/ 	.word	0x0500000f


	//   ....[170]....
        /*03fc*/ 	.word	0x0500000f


	//   ....[171]....
        /*0400*/ 	.word	0x0500000f


	//   ....[172]....
        /*0404*/ 	.word	0x0500000f


	//   ....[173]....
        /*0408*/ 	.word	0x0500000f


	//   ....[174]....
        /*040c*/ 	.word	0x0500000f


	//   ....[175]....
        /*0410*/ 	.word	0x0500000f


	//   ....[176]....
        /*0414*/ 	.word	0x0500000f


	//   ....[177]....
        /*0418*/ 	.word	0x0500000f


	//   ....[178]....
        /*041c*/ 	.word	0x0500000f


	//   ....[179]....
        /*0420*/ 	.word	0x0500000f


	//   ....[180]....
        /*0424*/ 	.word	0x0500000f


	//   ....[181]....
        /*0428*/ 	.word	0x0500000f


	//   ....[182]....
        /*042c*/ 	.word	0x0500000f


	//   ....[183]....
        /*0430*/ 	.word	0x0500000f


	//   ....[184]....
        /*0434*/ 	.word	0x0500000f


	//   ....[185]....
        /*0438*/ 	.word	0x0500000f


	//   ....[186]....
        /*043c*/ 	.word	0x0500000f


	//   ....[187]....
        /*0440*/ 	.word	0x0500000f


	//   ....[188]....
        /*0444*/ 	.word	0x0500000f


	//   ....[189]....
        /*0448*/ 	.word	0x0500000f


	//   ....[190]....
        /*044c*/ 	.word	0x0500000f


	//   ....[191]....
        /*0450*/ 	.word	0x0500000f


	//   ....[192]....
        /*0454*/ 	.word	0x0500000f


	//   ....[193]....
        /*0458*/ 	.word	0x0500000f


	//   ....[194]....
        /*045c*/ 	.word	0x0500000f


	//   ....[195]....
        /*0460*/ 	.word	0x0500000f


	//   ....[196]....
        /*0464*/ 	.word	0x0500000f


	//   ....[197]....
        /*0468*/ 	.word	0x0500000f


	//   ....[198]....
        /*046c*/ 	.word	0x0500000f


	//   ....[199]....
        /*0470*/ 	.word	0x0500000f


	//   ....[200]....
        /*0474*/ 	.word	0x0500000f


	//   ....[201]....
        /*0478*/ 	.word	0x0500000f


	//   ....[202]....
        /*047c*/ 	.word	0x0500000f


	//   ....[203]....
        /*0480*/ 	.word	0x0500000f


	//   ....[204]....
        /*0484*/ 	.word	0x0500000f


	//   ....[205]....
        /*0488*/ 	.word	0x0500000f


	//   ....[206]....
        /*048c*/ 	.word	0x0500000f


	//   ....[207]....
        /*0490*/ 	.word	0x0500000f


	//   ....[208]....
        /*0494*/ 	.word	0x0500000f


	//   ....[209]....
        /*0498*/ 	.word	0x0500000f


	//   ....[210]....
        /*049c*/ 	.word	0x0500000f


	//   ....[211]....
        /*04a0*/ 	.word	0x0500000f


	//   ....[212]....
        /*04a4*/ 	.word	0x0500000f


	//   ....[213]....
        /*04a8*/ 	.word	0x0500000f


	//   ....[214]....
        /*04ac*/ 	.word	0x0500000f


	//   ....[215]....
        /*04b0*/ 	.word	0x0500000f


	//   ....[216]....
        /*04b4*/ 	.word	0x0500000f


	//   ....[217]....
        /*04b8*/ 	.word	0x0500000f


	//   ....[218]....
        /*04bc*/ 	.word	0x0500000f


	//   ....[219]....
        /*04c0*/ 	.word	0x0500000f


	//   ....[220]....
        /*04c4*/ 	.word	0x0500000f


	//   ....[221]....
        /*04c8*/ 	.word	0x0500000f


	//   ....[222]....
        /*04cc*/ 	.word	0x0500000f


	//   ....[223]....
        /*04d0*/ 	.word	0x0500000f


	//   ....[224]....
        /*04d4*/ 	.word	0x0500000f


	//   ....[225]....
        /*04d8*/ 	.word	0x0500000f


	//   ....[226]....
        /*04dc*/ 	.word	0x0500000f


	//----- nvinfo : EIATTR_COOP_GROUP_INSTR_OFFSETS
	.align		4
.L_201:
        /*04e0*/ 	.byte	0x04, 0x28
        /*04e2*/ 	.short	(.L_203 - .L_202)


	//   ....[0]....
.L_202:
        /*04e4*/ 	.word	0x00000080


	//   ....[1]....
        /*04e8*/ 	.word	0x00000090


	//   ....[2]....
        /*04ec*/ 	.word	0x000002d0


	//   ....[3]....
        /*04f0*/ 	.word	0x00000430


	//   ....[4]....
        /*04f4*/ 	.word	0x00000550


	//   ....[5]....
        /*04f8*/ 	.word	0x000006b0


	//   ....[6]....
        /*04fc*/ 	.word	0x00001c00


	//   ....[7]....
        /*0500*/ 	.word	0x00002de0


	//   ....[8]....
        /*0504*/ 	.word	0x00002e60


	//   ....[9]....
        /*0508*/ 	.word	0x00003270


	//   ....[10]....
        /*050c*/ 	.word	0x000032c0


	//   ....[11]....
        /*0510*/ 	.word	0x000047a0


	//   ....[12]....
        /*0514*/ 	.word	0x00004800


	//   ....[13]....
        /*0518*/ 	.word	0x00005220


	//   ....[14]....
        /*051c*/ 	.word	0x00005280


	//   ....[15]....
        /*0520*/ 	.word	0x00006270


	//   ....[16]....
        /*0524*/ 	.word	0x000062e0


	//   ....[17]....
        /*0528*/ 	.word	0x00006350


	//   ....[18]....
        /*052c*/ 	.word	0x00006370


	//   ....[19]....
        /*0530*/ 	.word	0x00007e40


	//   ....[20]....
        /*0534*/ 	.word	0x00007e60


	//   ....[21]....
        /*0538*/ 	.word	0x00007e70


	//   ....[22]....
        /*053c*/ 	.word	0x00007e80


	//   ....[23]....
        /*0540*/ 	.word	0x00008950


	//   ....[24]....
        /*0544*/ 	.word	0x00008970


	//   ....[25]....
        /*0548*/ 	.word	0x00008b20


	//   ....[26]....
        /*054c*/ 	.word	0x00008b40


	//   ....[27]....
        /*0550*/ 	.word	0x00008c80


	//   ....[28]....
        /*0554*/ 	.word	0x00008ca0


	//   ....[29]....
        /*0558*/ 	.word	0x00008df0


	//   ....[30]....
        /*055c*/ 	.word	0x00008e10


	//   ....[31]....
        /*0560*/ 	.word	0x00009360


	//   ....[32]....
        /*0564*/ 	.word	0x00009370


	//   ....[33]....
        /*0568*/ 	.word	0x00009c30


	//   ....[34]....
        /*056c*/ 	.word	0x00009c40


	//   ....[35]....
        /*0570*/ 	.word	0x0000aec0


	//   ....[36]....
        /*0574*/ 	.word	0x0000aef0


	//   ....[37]....
        /*0578*/ 	.word	0x0000b060


	//   ....[38]....
        /*057c*/ 	.word	0x0000b080


	//   ....[39]....
        /*0580*/ 	.word	0x0000b1c0


	//   ....[40]....
        /*0584*/ 	.word	0x0000b1e0


	//   ....[41]....
        /*0588*/ 	.word	0x0000b330


	//   ....[42]....
        /*058c*/ 	.word	0x0000b350


	//   ....[43]....
        /*0590*/ 	.word	0x0000b530


	//   ....[44]....
        /*0594*/ 	.word	0x0000b720


	//   ....[45]....
        /*0598*/ 	.word	0x0000b750


	//   ....[46]....
        /*059c*/ 	.word	0x0000b780


	//   ....[47]....
        /*05a0*/ 	.word	0x0000b7b0


	//   ....[48]....
        /*05a4*/ 	.word	0x0000b7e0


	//   ....[49]....
        /*05a8*/ 	.word	0x0000b810


	//   ....[50]....
        /*05ac*/ 	.word	0x0000b980


	//   ....[51]....
        /*05b0*/ 	.word	0x0000b9b0


	//   ....[52]....
        /*05b4*/ 	.word	0x0000b9e0


	//   ....[53]....
        /*05b8*/ 	.word	0x0000ba10


	//   ....[54]....
        /*05bc*/ 	.word	0x0000ba40


	//   ....[55]....
        /*05c0*/ 	.word	0x0000ba70


	//   ....[56]....
        /*05c4*/ 	.word	0x0000bb00


	//   ....[57]....
        /*05c8*/ 	.word	0x0000bb30


	//   ....[58]....
        /*05cc*/ 	.word	0x0000bb40


	//   ....[59]....
        /*05d0*/ 	.word	0x0000bbd0


	//   ....[60]....
        /*05d4*/ 	.word	0x0000d4f0


	//   ....[61]....
        /*05d8*/ 	.word	0x0000d510


	//   ....[62]....
        /*05dc*/ 	.word	0x0000d5a0


	//   ....[63]....
        /*05e0*/ 	.word	0x0000d5c0


	//   ....[64]....
        /*05e4*/ 	.word	0x0000d640


	//   ....[65]....
        /*05e8*/ 	.word	0x0000d660


	//   ....[66]....
        /*05ec*/ 	.word	0x0000d6e0


	//   ....[67]....
        /*05f0*/ 	.word	0x0000d700


	//   ....[68]....
        /*05f4*/ 	.word	0x0000d780


	//   ....[69]....
        /*05f8*/ 	.word	0x0000d7a0


	//   ....[70]....
        /*05fc*/ 	.word	0x0000d7b0


	//   ....[71]....
        /*0600*/ 	.word	0x0000d7c0


	//   ....[72]....
        /*0604*/ 	.word	0x0000dfc0


	//   ....[73]....
        /*0608*/ 	.word	0x0000dff0


	//   ....[74]....
        /*060c*/ 	.word	0x0000e020


	//   ....[75]....
        /*0610*/ 	.word	0x0000e0b0


	//   ....[76]....
        /*0614*/ 	.word	0x0000e0c0


	//   ....[77]....
        /*0618*/ 	.word	0x0000e150


	//   ....[78]....
        /*061c*/ 	.word	0x0000e160


	//   ....[79]....
        /*0620*/ 	.word	0x0000e1f0


	//   ....[80]....
        /*0624*/ 	.word	0x0000e200


	//   ....[81]....
        /*0628*/ 	.word	0x0000e290


	//   ....[82]....
        /*062c*/ 	.word	0x0000e2a0


	//   ....[83]....
        /*0630*/ 	.word	0x0000e330


	//   ....[84]....
        /*0634*/ 	.word	0x0000e340


	//   ....[85]....
        /*0638*/ 	.word	0x0000e3c0


	//   ....[86]....
        /*063c*/ 	.word	0x0000e3d0


	//   ....[87]....
        /*0640*/ 	.word	0x0000e3e0


	//   ....[88]....
        /*0644*/ 	.word	0x0000e840


	//   ....[89]....
        /*0648*/ 	.word	0x0000e870


	//   ....[90]....
        /*064c*/ 	.word	0x0000e8c0


	//   ....[91]....
        /*0650*/ 	.word	0x0000e970


	//   ....[92]....
        /*0654*/ 	.word	0x0000e990


	//   ....[93]....
        /*0658*/ 	.word	0x0000ea40


	//   ....[94]....
        /*065c*/ 	.word	0x0000ea50


	//   ....[95]....
        /*0660*/ 	.word	0x0000ea80


	//   ....[96]....
        /*0664*/ 	.word	0x0000eb10


	//   ....[97]....
        /*0668*/ 	.word	0x0000ebb0


	//   ....[98]....
        /*066c*/ 	.word	0x0000ebd0


	//   ....[99]....
        /*0670*/ 	.word	0x0000ebe0


	//   ....[100]....
        /*0674*/ 	.word	0x0000f300


	//   ....[101]....
        /*0678*/ 	.word	0x0000f320


	//   ....[102]....
        /*067c*/ 	.word	0x0000f330


	//   ....[103]....
        /*0680*/ 	.word	0x0000f370


	//   ....[104]....
        /*0684*/ 	.word	0x0000f380


	//   ....[105]....
        /*0688*/ 	.word	0x0000f3c0


	//   ....[106]....
        /*068c*/ 	.word	0x0000f3d0


	//   ....[107]....
        /*0690*/ 	.word	0x0000f410


	//   ....[108]....
        /*0694*/ 	.word	0x0000f420


	//   ....[109]....
        /*0698*/ 	.word	0x0000f460


	//   ....[110]....
        /*069c*/ 	.word	0x0000f470


	//   ....[111]....
        /*06a0*/ 	.word	0x0000f480


	//   ....[112]....
        /*06a4*/ 	.word	0x0000f7d0


	//   ....[113]....
        /*06a8*/ 	.word	0x0000f7f0


	//   ....[114]....
        /*06ac*/ 	.word	0x0000f800


	//   ....[115]....
        /*06b0*/ 	.word	0x0000f810


	//   ....[116]....
        /*06b4*/ 	.word	0x0000f820


	//   ....[117]....
        /*06b8*/ 	.word	0x0000f840


	//   ....[118]....
        /*06bc*/ 	.word	0x0000f8b0


	//   ....[119]....
        /*06c0*/ 	.word	0x0000f8e0


	//   ....[120]....
        /*06c4*/ 	.word	0x0000f8f0


	//   ....[121]....
        /*06c8*/ 	.word	0x0000f960


	//   ....[122]....
        /*06cc*/ 	.word	0x0000f970


	//   ....[123]....
        /*06d0*/ 	.word	0x0000fa70


	//   ....[124]....
        /*06d4*/ 	.word	0x0000ff60


	//   ....[125]....
        /*06d8*/ 	.word	0x0000ff90


	//   ....[126]....
        /*06dc*/ 	.word	0x0000fff0


	//   ....[127]....
        /*06e0*/ 	.word	0x00010020


	//   ....[128]....
        /*06e4*/ 	.word	0x00010050


	//   ....[129]....
        /*06e8*/ 	.word	0x00010080


	//   ....[130]....
        /*06ec*/ 	.word	0x000100b0


	//   ....[131]....
        /*06f0*/ 	.word	0x000100e0


	//   ....[132]....
        /*06f4*/ 	.word	0x00010280


	//   ....[133]....
        /*06f8*/ 	.word	0x000102b0


	//   ....[134]....
        /*06fc*/ 	.word	0x000102e0


	//   ....[135]....
        /*0700*/ 	.word	0x00010310


	//   ....[136]....
        /*0704*/ 	.word	0x00010340


	//   ....[137]....
        /*0708*/ 	.word	0x00010370


	//   ....[138]....
        /*070c*/ 	.word	0x00010430


	//   ....[139]....
        /*0710*/ 	.word	0x00010450


	//   ....[140]....
        /*0714*/ 	.word	0x00010460


	//   ....[141]....
        /*0718*/ 	.word	0x000104c0


	//   ....[142]....
        /*071c*/ 	.word	0x00010ae0


	//   ....[143]....
        /*0720*/ 	.word	0x00010fc0


	//   ....[144]....
        /*0724*/ 	.word	0x000110b0


	//   ....[145]....
        /*0728*/ 	.word	0x00011150


	//   ....[146]....
        /*072c*/ 	.word	0x000111b0


	//   ....[147]....
        /*0730*/ 	.word	0x000112a0


	//   ....[148]....
        /*0734*/ 	.word	0x00011310


	//   ....[149]....
        /*0738*/ 	.word	0x00011400


	//   ....[150]....
        /*073c*/ 	.word	0x00011470


	//   ....[151]....
        /*0740*/ 	.word	0x00011560


	//   ....[152]....
        /*0744*/ 	.word	0x000115d0


	//   ....[153]....
        /*0748*/ 	.word	0x000116c0


	//   ....[154]....
        /*074c*/ 	.word	0x00011730


	//   ....[155]....
        /*0750*/ 	.word	0x000117d0


	//   ....[156]....
        /*0754*/ 	.word	0x000118c0


	//   ....[157]....
        /*0758*/ 	.word	0x00011930


	//   ....[158]....
        /*075c*/ 	.word	0x00011990


	//   ....[159]....
        /*0760*/ 	.word	0x00011a80


	//   ....[160]....
        /*0764*/ 	.word	0x00011ae0


	//   ....[161]....
        /*0768*/ 	.word	0x00011be0


	//   ....[162]....
        /*076c*/ 	.word	0x00011c40


	//   ....[163]....
        /*0770*/ 	.word	0x00011d40


	//   ....[164]....
        /*0774*/ 	.word	0x00011da0


	//   ....[165]....
        /*0778*/ 	.word	0x00011ea0


	//   ....[166]....
        /*077c*/ 	.word	0x00011f00


	//   ....[167]....
        /*0780*/ 	.word	0x00012000


	//   ....[168]....
        /*0784*/ 	.word	0x00012060


	//   ....[169]....
        /*0788*/ 	.word	0x00012160


	//   ....[170]....
        /*078c*/ 	.word	0x000121c0


	//   ....[171]....
        /*0790*/ 	.word	0x000122a0


	//   ....[172]....
        /*0794*/ 	.word	0x000123d0


	//   ....[173]....
        /*0798*/ 	.word	0x000124b0


	//   ....[174]....
        /*079c*/ 	.word	0x00012560


	//   ....[175]....
        /*07a0*/ 	.word	0x00012670


	//   ....[176]....
        /*07a4*/ 	.word	0x000126d0


	//   ....[177]....
        /*07a8*/ 	.word	0x000127e0


	//   ....[178]....
        /*07ac*/ 	.word	0x00012840


	//   ....[179]....
        /*07b0*/ 	.word	0x00012950


	//   ....[180]....
        /*07b4*/ 	.word	0x000129b0


	//   ....[181]....
        /*07b8*/ 	.word	0x00012ac0


	//   ....[182]....
        /*07bc*/ 	.word	0x00012b20


	//   ....[183]....
        /*07c0*/ 	.word	0x00012be0


	//   ....[184]....
        /*07c4*/ 	.word	0x00012d40


	//   ....[185]....
        /*07c8*/ 	.word	0x00012de0


	//   ....[186]....
        /*07cc*/ 	.word	0x00012e40


	//   ....[187]....
        /*07d0*/ 	.word	0x00012ef0


	//   ....[188]....
        /*07d4*/ 	.word	0x00012f50


	//   ....[189]....
        /*07d8*/ 	.word	0x00013000


	//   ....[190]....
        /*07dc*/ 	.word	0x00013060


	//   ....[191]....
        /*07e0*/ 	.word	0x00013110


	//   ....[192]....
        /*07e4*/ 	.word	0x00013170


	//   ....[193]....
        /*07e8*/ 	.word	0x00013220


	//   ....[194]....
        /*07ec*/ 	.word	0x00013280


	//   ....[195]....
        /*07f0*/ 	.word	0x00013330


	//   ....[196]....
        /*07f4*/ 	.word	0x00013410


	//   ....[197]....
        /*07f8*/ 	.word	0x000134b0


	//   ....[198]....
        /*07fc*/ 	.word	0x00013510


	//   ....[199]....
        /*0800*/ 	.word	0x000135e0


	//   ....[200]....
        /*0804*/ 	.word	0x00013640


	//   ....[201]....
        /*0808*/ 	.word	0x00013710


	//   ....[202]....
        /*080c*/ 	.word	0x00013770


	//   ....[203]....
        /*0810*/ 	.word	0x00013850


	//   ....[204]....
        /*0814*/ 	.word	0x000138b0


	//   ....[205]....
        /*0818*/ 	.word	0x00013980


	//   ....[206]....
        /*081c*/ 	.word	0x000139e0


	//   ....[207]....
        /*0820*/ 	.word	0x00013ab0


	//   ....[208]....
        /*0824*/ 	.word	0x00013b40


	//   ....[209]....
        /*0828*/ 	.word	0x00013be0


	//   ....[210]....
        /*082c*/ 	.word	0x00013d60


	//   ....[211]....
        /*0830*/ 	.word	0x00013dd0


	//   ....[212]....
        /*0834*/ 	.word	0x00013e40


	//   ....[213]....
        /*0838*/ 	.word	0x00013eb0


	//   ....[214]....
        /*083c*/ 	.word	0x00013f20


	//   ....[215]....
        /*0840*/ 	.word	0x00013fa0


	//   ....[216]....
        /*0844*/ 	.word	0x00014020


	//   ....[217]....
        /*0848*/ 	.word	0x000140b0


	//   ....[218]....
        /*084c*/ 	.word	0x00014120


	//   ....[219]....
        /*0850*/ 	.word	0x00014190


	//   ....[220]....
        /*0854*/ 	.word	0x00014200


	//   ....[221]....
        /*0858*/ 	.word	0x00014280


	//   ....[222]....
        /*085c*/ 	.word	0x000142f0


	//   ....[223]....
        /*0860*/ 	.word	0x00014390


	//   ....[224]....
        /*0864*/ 	.word	0x000143e0


	//   ....[225]....
        /*0868*/ 	.word	0x00014470


	//   ....[226]....
        /*086c*/ 	.word	0x000145a0


	//----- nvinfo : EIATTR_REG_RECONFIG
	.align		4
.L_203:
        /*0870*/ 	.byte	0x01, 0x54
	.zero		2


	//----- nvinfo : EIATTR_SYSCALL_OFFSETS
	.align		4
        /*0874*/ 	.byte	0x04, 0x46
        /*0876*/ 	.short	(.L_205 - .L_204)


	//   ....[0]....
.L_204:
        /*0878*/ 	.word	0x00001d80


	//   ....[1]....
        /*087c*/ 	.word	0x0000cb60


	//   ....[2]....
        /*0880*/ 	.word	0x0000ccb0


	//   ....[3]....
        /*0884*/ 	.word	0x0000cda0


	//   ....[4]....
        /*0888*/ 	.word	0x0000dc30


	//----- nvinfo : EIATTR_MBARRIER_INSTR_OFFSETS
	.align		4
.L_205:
        /*088c*/ 	.byte	0x04, 0x39
        /*088e*/ 	.short	(.L_207 - .L_206)


	//   ....[0]....
.L_206:
        /*0890*/ 	.word	0x00000180
        /*0894*/ 	.word	0x000000ff
        /*0898*/ 	.word	0x00022800
        /*089c*/ 	.short	0x0100
        /*089e*/ 	.byte	0x08
	.zero		1


	//   ....[1]....
        /*08a0*/ 	.word	0x00000190
        /*08a4*/ 	.word	0x000000ff
        /*08a8*/ 	.word	0x00022820
        /*08ac*/ 	.short	0x0100
        /*08ae*/ 	.byte	0x08
	.zero		1


	//   ....[2]....
        /*08b0*/ 	.word	0x00000280
        /*08b4*/ 	.word	0x000000ff
        /*08b8*/ 	.word	0x00022830
        /*08bc*/ 	.short	0x0100
        /*08be*/ 	.byte	0x08
	.zero		1


	//   ....[3]....
        /*08c0*/ 	.word	0x00000290
        /*08c4*/ 	.word	0x000000ff
        /*08c8*/ 	.word	0x00022840
        /*08cc*/ 	.short	0x0100
        /*08ce*/ 	.byte	0x08
	.zero		1


	//   ....[4]....
        /*08d0*/ 	.word	0x000002a0
        /*08d4*/ 	.word	0x000000ff
        /*08d8*/ 	.word	0x00022838
        /*08dc*/ 	.short	0x0100
        /*08de*/ 	.byte	0x08
	.zero		1


	//   ....[5]....
        /*08e0*/ 	.word	0x000002b0
        /*08e4*/ 	.word	0x000000ff
        /*08e8*/ 	.word	0x00022848
        /*08ec*/ 	.short	0x0100
        /*08ee*/ 	.byte	0x08
	.zero		1


	//   ....[6]....
        /*08f0*/ 	.word	0x000003e0
        /*08f4*/ 	.word	0x000000ff
        /*08f8*/ 	.word	0x00022850
        /*08fc*/ 	.short	0x0100
        /*08fe*/ 	.byte	0x08
	.zero		1


	//   ....[7]....
        /*0900*/ 	.word	0x000003f0
        /*0904*/ 	.word	0x000000ff
        /*0908*/ 	.word	0x00022860
        /*090c*/ 	.short	0x0100
        /*090e*/ 	.byte	0x08
	.zero		1


	//   ....[8]....
        /*0910*/ 	.word	0x00000400
        /*0914*/ 	.word	0x000000ff
        /*0918*/ 	.word	0x00022858
        /*091c*/ 	.short	0x0100
        /*091e*/ 	.byte	0x08
	.zero		1


	//   ....[9]....
        /*0920*/ 	.word	0x00000410
        /*0924*/ 	.word	0x000000ff
        /*0928*/ 	.word	0x00022868
        /*092c*/ 	.short	0x0100
        /*092e*/ 	.byte	0x08
	.zero		1


	//   ....[10]....
        /*0930*/ 	.word	0x00000500
        /*0934*/ 	.word	0x000000ff
        /*0938*/ 	.word	0x00022870
        /*093c*/ 	.short	0x0100
        /*093e*/ 	.byte	0x06
	.zero		1


	//   ....[11]....
        /*0940*/ 	.word	0x00000510
        /*0944*/ 	.word	0x000000ff
        /*0948*/ 	.word	0x00022880
        /*094c*/ 	.short	0x0100
        /*094e*/ 	.byte	0x06
	.zero		1


	//   ....[12]....
        /*0950*/ 	.word	0x00000520
        /*0954*/ 	.word	0x000000ff
        /*0958*/ 	.word	0x00022878
        /*095c*/ 	.short	0x0100
        /*095e*/ 	.byte	0x06
	.zero		1


	//   ....[13]....
        /*0960*/ 	.word	0x00000530
        /*0964*/ 	.word	0x000000ff
        /*0968*/ 	.word	0x00022888
        /*096c*/ 	.short	0x0100
        /*096e*/ 	.byte	0x06
	.zero		1


	//   ....[14]....
        /*0970*/ 	.word	0x00000660
        /*0974*/ 	.word	0x000000ff
        /*0978*/ 	.word	0x00022890
        /*097c*/ 	.short	0x0100
        /*097e*/ 	.byte	0x08
	.zero		1


	//   ....[15]....
        /*0980*/ 	.word	0x00000670
        /*0984*/ 	.word	0x000000ff
        /*0988*/ 	.word	0x000228a0
        /*098c*/ 	.short	0x0100
        /*098e*/ 	.byte	0x08
	.zero		1


	//   ....[16]....
        /*0990*/ 	.word	0x00000680
        /*0994*/ 	.word	0x000000ff
        /*0998*/ 	.word	0x00022898
        /*099c*/ 	.short	0x0100
        /*099e*/ 	.byte	0x08
	.zero		1


	//   ....[17]....
        /*09a0*/ 	.word	0x00000690
        /*09a4*/ 	.word	0x000000ff
        /*09a8*/ 	.word	0x000228a8
        /*09ac*/ 	.short	0x0100
        /*09ae*/ 	.byte	0x08
	.zero		1


	//   ....[18]....
        /*09b0*/ 	.word	0x000007d0
        /*09b4*/ 	.word	0x000000ff
        /*09b8*/ 	.word	0x000228b0
        /*09bc*/ 	.short	0x0100
        /*09be*/ 	.byte	0x08
	.zero		1


	//   ....[19]....
        /*09c0*/ 	.word	0x000007e0
        /*09c4*/ 	.word	0x000000ff
        /*09c8*/ 	.word	0x000228c0
        /*09cc*/ 	.short	0x0100
        /*09ce*/ 	.byte	0x08
	.zero		1


	//   ....[20]....
        /*09d0*/ 	.word	0x000007f0
        /*09d4*/ 	.word	0x000000ff
        /*09d8*/ 	.word	0x000228b8
        /*09dc*/ 	.short	0x0100
        /*09de*/ 	.byte	0x08
	.zero		1


	//   ....[21]....
        /*09e0*/ 	.word	0x00000800
        /*09e4*/ 	.word	0x000000ff
        /*09e8*/ 	.word	0x000228c8
        /*09ec*/ 	.short	0x0100
        /*09ee*/ 	.byte	0x08
	.zero		1


	//   ....[22]....
        /*09f0*/ 	.word	0x00001e30
        /*09f4*/ 	.word	0x00000007
        /*09f8*/ 	.word	0x00022800
        /*09fc*/ 	.short	0x010a
        /*09fe*/ 	.byte	0x3f
	.zero		1


	//   ....[23]....
        /*0a00*/ 	.word	0x00001f00
        /*0a04*/ 	.word	0x000000ff
        /*0a08*/ 	.word	0x00022830
        /*0a0c*/ 	.short	0x010a
        /*0a0e*/ 	.byte	0x16
	.zero		1


	//   ....[24]....
        /*0a10*/ 	.word	0x00001f40
        /*0a14*/ 	.word	0x000000ff
        /*0a18*/ 	.word	0x00022830
        /*0a1c*/ 	.short	0x010a
        /*0a1e*/ 	.byte	0x16
	.zero		1


	//   ....[25]....
        /*0a20*/ 	.word	0x00002770
        /*0a24*/ 	.word	0x000000ff
        /*0a28*/ 	.word	0x00000000
        /*0a2c*/ 	.short	0x0101
        /*0a2e*/ 	.byte	0x06
	.zero		1


	//   ....[26]....
        /*0a30*/ 	.word	0x00003b40
        /*0a34*/ 	.word	0x000000ff
        /*0a38*/ 	.word	0x00022850
        /*0a3c*/ 	.short	0x010a
        /*0a3e*/ 	.byte	0x16
	.zero		1


	//   ....[27]....
        /*0a40*/ 	.word	0x00003b80
        /*0a44*/ 	.word	0x000000ff
        /*0a48*/ 	.word	0x00022850
        /*0a4c*/ 	.short	0x010a
        /*0a4e*/ 	.byte	0x16
	.zero		1


	//   ....[28]....
        /*0a50*/ 	.word	0x00003e90
        /*0a54*/ 	.word	0x000000ff
        /*0a58*/ 	.word	0x00000000
        /*0a5c*/ 	.short	0x0101
        /*0a5e*/ 	.byte	0x16
	.zero		1


	//   ....[29]....
        /*0a60*/ 	.word	0x00004020
        /*0a64*/ 	.word	0x000000ff
        /*0a68*/ 	.word	0x00022830
        /*0a6c*/ 	.short	0x010a
        /*0a6e*/ 	.byte	0x19
	.zero		1


	//   ....[30]....
        /*0a70*/ 	.word	0x00004060
        /*0a74*/ 	.word	0x000000ff
        /*0a78*/ 	.word	0x00022830
        /*0a7c*/ 	.short	0x010a
        /*0a7e*/ 	.byte	0x19
	.zero		1


	//   ....[31]....
        /*0a80*/ 	.word	0x00004530
        /*0a84*/ 	.word	0x000000ff
        /*0a88*/ 	.word	0x00000000
        /*0a8c*/ 	.short	0x0101
        /*0a8e*/ 	.byte	0x06
	.zero		1


	//   ....[32]....
        /*0a90*/ 	.word	0x00005f00
        /*0a94*/ 	.word	0x000000ff
        /*0a98*/ 	.word	0x00022850
        /*0a9c*/ 	.short	0x010a
        /*0a9e*/ 	.byte	0x19
	.zero		1


	//   ....[33]....
        /*0aa0*/ 	.word	0x00005f40
        /*0aa4*/ 	.word	0x000000ff
        /*0aa8*/ 	.word	0x00022850
        /*0aac*/ 	.short	0x010a
        /*0aae*/ 	.byte	0x19
	.zero		1


	//   ....[34]....
        /*0ab0*/ 	.word	0x00006250
        /*0ab4*/ 	.word	0x000000ff
        /*0ab8*/ 	.word	0x00000000
        /*0abc*/ 	.short	0x0101
        /*0abe*/ 	.byte	0x19
	.zero		1


	//   ....[35]....
        /*0ac0*/ 	.word	0x00008980
        /*0ac4*/ 	.word	0x000000ff
        /*0ac8*/ 	.word	0x00000000
        /*0acc*/ 	.short	0x0101
        /*0ace*/ 	.byte	0x08
	.zero		1


	//   ....[36]....
        /*0ad0*/ 	.word	0x00009190
        /*0ad4*/ 	.word	0x000000ff
        /*0ad8*/ 	.word	0x00000000
        /*0adc*/ 	.short	0x0101
        /*0ade*/ 	.byte	0x08
	.zero		1


	//   ....[37]....
        /*0ae0*/ 	.word	0x0000d290
        /*0ae4*/ 	.word	0x00000021
        /*0ae8*/ 	.word	0x00022840
        /*0aec*/ 	.short	0x010a
        /*0aee*/ 	.byte	0x3f
	.zero		1


	//   ....[38]....
        /*0af0*/ 	.word	0x0000d8c0
        /*0af4*/ 	.word	0x00000021
        /*0af8*/ 	.word	0x00022830
        /*0afc*/ 	.short	0x0107
        /*0afe*/ 	.byte	0x3f
	.zero		1


	//   ....[39]....
        /*0b00*/ 	.word	0x0000d9a0
        /*0b04*/ 	.word	0x00000021
        /*0b08*/ 	.word	0x00022830
        /*0b0c*/ 	.short	0x0101
        /*0b0e*/ 	.byte	0x3f
	.zero		1


	//   ....[40]....
        /*0b10*/ 	.word	0x0000e4e0
        /*0b14*/ 	.word	0x00000016
        /*0b18*/ 	.word	0x00022800
        /*0b1c*/ 	.short	0x0107
        /*0b1e*/ 	.byte	0x3f
	.zero		1


	//   ....[41]....
        /*0b20*/ 	.word	0x0000e5d0
        /*0b24*/ 	.word	0x00000016
        /*0b28*/ 	.word	0x00022800
        /*0b2c*/ 	.short	0x0101
        /*0b2e*/ 	.byte	0x3f
	.zero		1


	//   ....[42]....
        /*0b30*/ 	.word	0x0000e5f0
        /*0b34*/ 	.word	0x00000016
        /*0b38*/ 	.word	0x00022820
        /*0b3c*/ 	.short	0x010a
        /*0b3e*/ 	.byte	0x3f
	.zero		1


	//   ....[43]....
        /*0b40*/ 	.word	0x0000e680
        /*0b44*/ 	.word	0x00000021
        /*0b48*/ 	.word	0x00022860
        /*0b4c*/ 	.short	0x010a
        /*0b4e*/ 	.byte	0x3f
	.zero		1


	//   ....[44]....
        /*0b50*/ 	.word	0x0000ed60
        /*0b54*/ 	.word	0x00000021
        /*0b58*/ 	.word	0x00022850
        /*0b5c*/ 	.short	0x0107
        /*0b5e*/ 	.byte	0x3f
	.zero		1


	//   ....[45]....
        /*0b60*/ 	.word	0x0000ee30
        /*0b64*/ 	.word	0x00000021
        /*0b68*/ 	.word	0x00022850
        /*0b6c*/ 	.short	0x0101
        /*0b6e*/ 	.byte	0x3f
	.zero		1


	//   ....[46]....
        /*0b70*/ 	.word	0x0000f180
        /*0b74*/ 	.word	0x0000000a
        /*0b78*/ 	.word	0x00022840
        /*0b7c*/ 	.short	0x010a
        /*0b7e*/ 	.byte	0x3f
	.zero		1


	//   ....[47]....
        /*0b80*/ 	.word	0x0000f530
        /*0b84*/ 	.word	0x0000000a
        /*0b88*/ 	.word	0x00022830
        /*0b8c*/ 	.short	0x0107
        /*0b8e*/ 	.byte	0x3f
	.zero		1


	//   ....[48]....
        /*0b90*/ 	.word	0x0000f5f0
        /*0b94*/ 	.word	0x0000000a
        /*0b98*/ 	.word	0x00022830
        /*0b9c*/ 	.short	0x0101
        /*0b9e*/ 	.byte	0x3f
	.zero		1


	//   ....[49]....
        /*0ba0*/ 	.word	0x0000f620
        /*0ba4*/ 	.word	0x0000000a
        /*0ba8*/ 	.word	0x00022860
        /*0bac*/ 	.short	0x010a
        /*0bae*/ 	.byte	0x3f
	.zero		1


	//   ....[50]....
        /*0bb0*/ 	.word	0x0000fb20
        /*0bb4*/ 	.word	0x0000000a
        /*0bb8*/ 	.word	0x00022850
        /*0bbc*/ 	.short	0x0107
        /*0bbe*/ 	.byte	0x3f
	.zero		1


	//   ....[51]....
        /*0bc0*/ 	.word	0x0000fbe0
        /*0bc4*/ 	.word	0x0000000a
        /*0bc8*/ 	.word	0x00022850
        /*0bcc*/ 	.short	0x0101
        /*0bce*/ 	.byte	0x3f
	.zero		1


	//   ....[52]....
        /*0bd0*/ 	.word	0x00010a60
        /*0bd4*/ 	.word	0x00000007
        /*0bd8*/ 	.word	0x00022820
        /*0bdc*/ 	.short	0x010a
        /*0bde*/ 	.byte	0x3f
	.zero		1


	//   ....[53]....
        /*0be0*/ 	.word	0x00010be0
        /*0be4*/ 	.word	0x00000005
        /*0be8*/ 	.word	0x00022840
        /*0bec*/ 	.short	0x010a
        /*0bee*/ 	.byte	0x3f
	.zero		1


	//   ....[54]....
        /*0bf0*/ 	.word	0x00010c80
        /*0bf4*/ 	.word	0x00000003
        /*0bf8*/ 	.word	0x00022840
        /*0bfc*/ 	.short	0x010a
        /*0bfe*/ 	.byte	0x3f
	.zero		1


	//   ....[55]....
        /*0c00*/ 	.word	0x00010cc0
        /*0c04*/ 	.word	0x00000005
        /*0c08*/ 	.word	0x00022860
        /*0c0c*/ 	.short	0x010a
        /*0c0e*/ 	.byte	0x3f
	.zero		1


	//   ....[56]....
        /*0c10*/ 	.word	0x00010d00
        /*0c14*/ 	.word	0x00000003
        /*0c18*/ 	.word	0x00022860
        /*0c1c*/ 	.short	0x010a
        /*0c1e*/ 	.byte	0x3f
	.zero		1


	//   ....[57]....
        /*0c20*/ 	.word	0x00010d60
        /*0c24*/ 	.word	0x00000007
        /*0c28*/ 	.word	0x00022800
        /*0c2c*/ 	.short	0x010a
        /*0c2e*/ 	.byte	0x3f
	.zero		1


	//   ....[58]....
        /*0c30*/ 	.word	0x00010dc0
        /*0c34*/ 	.word	0x00000000
        /*0c38*/ 	.word	0x00022830
        /*0c3c*/ 	.short	0x010a
        /*0c3e*/ 	.byte	0x3f
	.zero		1


	//   ....[59]....
        /*0c40*/ 	.word	0x00010e20
        /*0c44*/ 	.word	0x0000000a
        /*0c48*/ 	.word	0x00022850
        /*0c4c*/ 	.short	0x010a
        /*0c4e*/ 	.byte	0x3f
	.zero		1


	//   ....[60]....
        /*0c50*/ 	.word	0x00010e80
        /*0c54*/ 	.word	0x00000000
        /*0c58*/ 	.word	0x00022830
        /*0c5c*/ 	.short	0x010a
        /*0c5e*/ 	.byte	0x3f
	.zero		1


	//   ....[61]....
        /*0c60*/ 	.word	0x00010ee0
        /*0c64*/ 	.word	0x00000008
        /*0c68*/ 	.word	0x00022850
        /*0c6c*/ 	.short	0x010a
        /*0c6e*/ 	.byte	0x3f
	.zero		1


	//   ....[62]....
        /*0c70*/ 	.word	0x00011000
        /*0c74*/ 	.word	0x00000021
        /*0c78*/ 	.word	0x00022840
        /*0c7c*/ 	.short	0x010a
        /*0c7e*/ 	.byte	0x3f
	.zero		1


	//   ....[63]....
        /*0c80*/ 	.word	0x000122d0
        /*0c84*/ 	.word	0x00000016
        /*0c88*/ 	.word	0x00022820
        /*0c8c*/ 	.short	0x010a
        /*0c8e*/ 	.byte	0x3f
	.zero		1


	//   ....[64]....
        /*0c90*/ 	.word	0x00012320
        /*0c94*/ 	.word	0x00000021
        /*0c98*/ 	.word	0x00022860
        /*0c9c*/ 	.short	0x010a
        /*0c9e*/ 	.byte	0x3f
	.zero		1


	//   ....[65]....
        /*0ca0*/ 	.word	0x00012c90
        /*0ca4*/ 	.word	0x0000000a
        /*0ca8*/ 	.word	0x00022840
        /*0cac*/ 	.short	0x010a
        /*0cae*/ 	.byte	0x3f
	.zero		1


	//   ....[66]....
        /*0cb0*/ 	.word	0x00013360
        /*0cb4*/ 	.word	0x0000000a
        /*0cb8*/ 	.word	0x00022860
        /*0cbc*/ 	.short	0x010a
        /*0cbe*/ 	.byte	0x3f
	.zero		1


	//   ....[67]....
        /*0cc0*/ 	.word	0x000144c0
        /*0cc4*/ 	.word	0x00000007
        /*0cc8*/ 	.word	0x00022820
        /*0ccc*/ 	.short	0x010a
        /*0cce*/ 	.byte	0x3f
	.zero		1


	//   ....[68]....
        /*0cd0*/ 	.word	0x00014660
        /*0cd4*/ 	.word	0x00000005
        /*0cd8*/ 	.word	0x00022840
        /*0cdc*/ 	.short	0x010a
        /*0cde*/ 	.byte	0x3f
	.zero		1


	//   ....[69]....
        /*0ce0*/ 	.word	0x000146b0
        /*0ce4*/ 	.word	0x00000003
        /*0ce8*/ 	.word	0x00022840
        /*0cec*/ 	.short	0x010a
        /*0cee*/ 	.byte	0x3f
	.zero		1


	//   ....[70]....
        /*0cf0*/ 	.word	0x00014700
        /*0cf4*/ 	.word	0x00000005
        /*0cf8*/ 	.word	0x00022860
        /*0cfc*/ 	.short	0x010a
        /*0cfe*/ 	.byte	0x3f
	.zero		1


	//----- nvinfo : EIATTR_NUM_MBARRIERS
	.align		4
.L_207:
        /*0d00*/ 	.byte	0x03, 0x38
        /*0d02*/ 	.short	0x0016


	//----- nvinfo : EIATTR_EXIT_INSTR_OFFSETS
	.align		4
        /*0d04*/ 	.byte	0x04, 0x1c
        /*0d06*/ 	.short	(.L_209 - .L_208)


	//   ....[0]....
.L_208:
        /*0d08*/ 	.word	0x000009a0


	//   ....[1]....
        /*0d0c*/ 	.word	0x0000b4d0


	//   ....[2]....
        /*0d10*/ 	.word	0x00010d50


	//----- nvinfo : EIATTR_MAX_THREADS
	.align		4
.L_209:
        /*0d14*/ 	.byte	0x04, 0x05
        /*0d16*/ 	.short	(.L_211 - .L_210)
.L_210:
        /*0d18*/ 	.word	0x00000180
        /*0d1c*/ 	.word	0x00000001
        /*0d20*/ 	.word	0x00000001


	//----- nvinfo : EIATTR_CRS_STACK_SIZE
	.align		4
.L_211:
        /*0d24*/ 	.byte	0x04, 0x1e
        /*0d26*/ 	.short	(.L_213 - .L_212)
.L_212:
        /*0d28*/ 	.word	0x00000000


	//----- nvinfo : EIATTR_CBANK_PARAM_SIZE
	.align		4
.L_213:
        /*0d2c*/ 	.byte	0x03, 0x19
        /*0d2e*/ 	.short	0x0af0


	//----- nvinfo : EIATTR_PARAM_CBANK
	.align		4
        /*0d30*/ 	.byte	0x04, 0x0a
        /*0d32*/ 	.short	(.L_215 - .L_214)
	.align		4
.L_214:
        /*0d34*/ 	.word	index@(.nv.constant0._ZN7cutlass13device_kernelIN5flash11enable_sm90INS1_16FlashAttnFwdSm90INS1_25CollectiveMainloopFwdSm90ILi2EN4cute5tupleIJNS5_1CILi1EEES8_S8_EEENS6_IJNS7_ILi128EEENS7_ILi96EEENS7_ILi64EEEEEELi256ENS_6half_tEfNS_4arch4Sm90ELb0ELb0ELb1ELb1ELb1ELb0ELb0ELb1ELb0ELb1ELb1ELb0EEENS1_21CollectiveEpilogueFwdINS6_IJSA_NS7_ILi256EEESB_EEES9_SE_SG_Li256ELb1ELb1ELb1ELb0EEENS1_36VarlenDynamicPersistentTileSchedulerILi128ELi96ELi256ELi128ELb1ELb1ELb1ELb0ELb1ELb1EEEEEEEEEvNT_6ParamsE)
        /*0d38*/ 	.short	0x0210
        /*0d3a*/ 	.short	0x0af0


	//----- nvinfo : EIATTR_SW_WAR
	.align		4
.L_215:
        /*0d3c*/ 	.byte	0x04, 0x36
        /*0d3e*/ 	.short	(.L_217 - .L_216)
.L_216:
        /*0d40*/ 	.word	0x00000008
.L_217:


//--------------------- .nv.info._ZN7cutlass13device_kernelIN5flash11enable_sm90INS1_16FlashAttnFwdSm90INS1_25CollectiveMainloopFwdSm90ILi2EN4cute5tupleIJNS5_1CILi1EEES8_S8_EEENS6_IJNS7_ILi128EEENS7_ILi96EEENS7_ILi64EEEEEELi256ENS_6half_tEfNS_4arch4Sm90ELb0ELb0ELb1ELb1ELb1ELb1ELb0ELb1ELb0ELb1ELb1ELb0EEENS1_21CollectiveEpilogueFwdINS6_IJSA_NS7_ILi256EEESB_EEES9_SE_SG_Li256ELb1ELb1ELb1ELb0EEENS1_36VarlenDynamicPersistentTileSchedulerILi128ELi96ELi256ELi128ELb1ELb1ELb1ELb0ELb1ELb1EEEEEEEEEvNT_6ParamsE --------------------------
	.section	.nv.info._ZN7cutlass13device_kernelIN5flash11enable_sm90INS1_16FlashAttnFwdSm90INS1_25CollectiveMainloopFwdSm90ILi2EN4cute5tupleIJNS5_1CILi1EEES8_S8_EEENS6_IJNS7_ILi128EEENS7_ILi96EEENS7_ILi64EEEEEELi256ENS_6half_tEfNS_4arch4Sm90ELb0ELb0ELb1ELb1ELb1ELb1ELb0ELb1ELb0ELb1ELb1ELb0EEENS1_21CollectiveEpilogueFwdINS6_IJSA_NS7_ILi256EEESB_EEES9_SE_SG_Li256ELb1ELb1ELb1ELb0EEENS1_36VarlenDynamicPersistentTileSchedulerILi128ELi96ELi256ELi128ELb1ELb1ELb1ELb0ELb1ELb1EEEEEEEEEvNT_6ParamsE,"",@"SHT_CUDA_INFO"
	.sectionflags	@""
	.align	4


	//----- nvinfo : EIATTR_CUDA_API_VERSION
	.align		4
        /*0000*/ 	.byte	0x04, 0x37
        /*0002*/ 	.short	(.L_219 - .L_218)
.L_218:
        /*0004*/ 	.word	0x00000082


	//----- nvinfo : EIATTR_KPARAM_INFO
	.align		4
.L_219:
        /*0008*/ 	.byte	0x04, 0x17
        /*000a*/ 	.short	(.L_221 - .L_220)
.L_220:
        /*000c*/ 	.word	0x00000000
        /*0010*/ 	.short	0x0000
        /*0012*/ 	.short	0x0070
        /*0014*/ 	.byte	0x00, 0xf0, 0x01, 0x2a


	//----- nvinfo : EIATTR_SPARSE_MMA_MASK
	.align		4
.L_221:
        /*0018*/ 	.byte	0x03, 0x50
        /*001a*/ 	.short	0x0000


	//----- nvinfo : EIATTR_MAXREG_COUNT
	.align		4
        /*001c*/ 	.byte	0x03, 0x1b
        /*001e*/ 	.short	0x00a8


	//----- nvinfo : EIATTR_NUM_BARRIERS
	.align		4
        /*0020*/ 	.byte	0x02, 0x4c
        /*0022*/ 	.byte	0x10
	.zero		1


	//----- nvinfo : EIATTR_EXTERNS
	.align		4
        /*0024*/ 	.byte	0x04, 0x0f
        /*0026*/ 	.short	(.L_223 - .L_222)


	//   ....[0]....
	.align		4
.L_222:
        /*0028*/ 	.word	index@(__assertfail)


	//----- nvinfo : EIATTR_ANNOTATIONS
	.align		4
.L_223:
        /*002c*/ 	.byte	0x04, 0x55
        /*002e*/ 	.short	(.L_225 - .L_224)


	//   ....[0]....
.L_224:
        /* <DEDUP_REMOVED lines=150> */
        /*0984*/ 	.byte	0x00, 0x9b, 0x01, 0x00, 0x01, 0x00, 0x00, 0x00, 0x40, 0xa7, 0x01, 0x00


	//----- nvinfo : EIATTR_MERCURY_ISA_VERSION
	.align		4
.L_225:
        /*0990*/ 	.byte	0x03, 0x5f
        /*0992*/ 	.short	0x0101


	//----- nvinfo : EIATTR_UNUSED_LOAD_BYTE_OFFSET
	.align		4
        /*0994*/ 	.byte	0x04, 0x44
        /*0996*/ 	.short	(.L_227 - .L_226)


	//   ....[0]....
.L_226:
        /*0998*/ 	.word	0x00000a40
        /*099c*/ 	.word	0x0000fff0


	//   ....[1]....
        /*09a0*/ 	.word	0x0000e870
        /*09a4*/ 	.word	0x0000fff0


	//----- nvinfo : EIATTR_INT_WARP_WIDE_INSTR_OFFSETS
	.align		4
.L_227:
        /*09a8*/ 	.byte	0x04, 0x31
        /*09aa*/ 	.short	(.L_229 - .L_228)


	//   ....[0]....
.L_228:
        /*09ac*/ 	.word	0x00000120


	//   ....[1]....
        /*09b0*/ 	.word	0x000001c0


	//   ....[2]....
        /*09b4*/ 	.word	0x00000230


	//   ....[3]....
        /*09b8*/ 	.word	0x000165f0


	//   ....[4]....
        /*09bc*/ 	.word	0x00016680


	//   ....[5]....
        /*09c0*/ 	.word	0x00019a20


	//   ....[6]....
        /*09c4*/ 	.word	0x00019ab0


	//----- nvinfo : EIATTR_COOP_GROUP_MASK_REGIDS
	.align		4
.L_229:
        /*09c8*/ 	.byte	0x04, 0x29
        /*09ca*/ 	.short	(.L_231 - .L_230)


	//   ....[0]....
.L_230:
        /*09cc*/ 	.word	0xffffffff


	//   ....[1]....
        /*09d0*/ 	.word	0xffffffff


	//   ....[2]....
        /*09d4*/ 	.word	0xffffffff


	//   ....[3]....
        /*09d8*/ 	.word	0xffffffff


	//   ....[4]....
        /*09dc*/ 	.word	0xffffffff


	//   ....[5]....
        /*09e0*/ 	.word	0xffffffff


	//   ....[6]....
        /*09e4*/ 	.word	0xffffffff


	//   ....[7]....
        /*09e8*/ 	.word	0xffffffff


	//   ....[8]....
        /*09ec*/ 	.word	0xffffffff


	//   ....[9]....
        /*09f0*/ 	.word	0xffffffff


	//   ....[10]....
        /*09f4*/ 	.word	0xffffffff


	//   ....[11]....
        /*09f8*/ 	.word	0xffffffff


	//   ....[12]....
        /*09fc*/ 	.word	0xffffffff


	//   ....[13]....
        /*0a00*/ 	.word	0xffffffff


	//   ....[14]....
        /*0a04*/ 	.word	0xffffffff


	//   ....[15]....
        /*0a08*/ 	.word	0xffffffff


	//   ....[16]....
        /*0a0c*/ 	.word	0xffffffff


	//   ....[17]....
        /*0a10*/ 	.word	0xffffffff


	//   ....[18]....
        /*0a14*/ 	.word	0xffffffff


	//   ....[19]....
        /*0a18*/ 	.word	0xffffffff


	//   ....[20]....
        /*0a1c*/ 	.word	0xffffffff


	//   ....[21]....
        /*0a20*/ 	.word	0xffffffff


	//   ....[22]....
        /*0a24*/ 	.word	0xffffffff


	//   ....[23]....
        /*0a28*/ 	.word	0xffffffff


	//   ....[24]....
        /*0a2c*/ 	.word	0xffffffff


	//   ....[25]....
        /*0a30*/ 	.word	0xffffffff


	//   ....[26]....
        /*0a34*/ 	.word	0xffffffff


	//   ....[27]....
        /*0a38*/ 	.word	0xffffffff


	//   ....[28]....
        /*0a3c*/ 	.word	0xffffffff


	//   ....[29]....
        /*0a40*/ 	.word	0xffffffff


	//   ....[30]....
        /*0a44*/ 	.word	0xffffffff


	//   ....[31]....
        /*0a48*/ 	.word	0xffffffff


	//   ....[32]....
        /*0a4c*/ 	.word	0xffffffff


	//   ....[33]....
        /*0a50*/ 	.word	0xffffffff


	//   ....[34]....
        /*0a54*/ 	.word	0xffffffff


	//   ....[35]....
        /*0a58*/ 	.word	0xffffffff


	//   ....[36]....
        /*0a5c*/ 	.word	0xffffffff


	//   ....[37]....
        /*0a60*/ 	.word	0xffffffff


	//   ....[38]....
        /*0a64*/ 	.word	0xffffffff


	//   ....[39]....
        /*0a68*/ 	.word	0xffffffff


	//   ....[40]....
        /*0a6c*/ 	.word	0xffffffff


	//   ....[41]....
        /*0a70*/ 	.word	0xffffffff


	//   ....[42]....
        /*0a74*/ 	.word	0xffffffff


	//   ....[43]....
        /*0a78*/ 	.word	0xffffffff


	//   ....[44]....
        /*0a7c*/ 	.word	0xffffffff


	//   ....[45]....
        /*0a80*/ 	.word	0xffffffff


	//   ....[46]....
        /*0a84*/ 	.word	0xffffffff


	//   ....[47]....
        /*0a88*/ 	.word	0xffffffff


	//   ....[48]....
        /*0a8c*/ 	.word	0xffffffff


	//   ....[49]....
        /*0a90*/ 	.word	0xffffffff


	//   ....[50]....
        /*0a94*/ 	.word	0xffffffff


	//   ....[51]....
        /*0a98*/ 	.word	0xffffffff


	//   ....[52]....
        /*0a9c*/ 	.word	0xffffffff


	//   ....[53]....
        /*0aa0*/ 	.word	0xffffffff


	//   ....[54]....
        /*0aa4*/ 	.word	0xffffffff


	//   ....[55]....
        /*0aa8*/ 	.word	0xffffffff


	//   ....[56]....
        /*0aac*/ 	.word	0xffffffff


	//   ....[57]....
        /*0ab0*/ 	.word	0xffffffff


	//   ....[58]....
        /*0ab4*/ 	.word	0xffffffff


	//   ....[59]....
        /*0ab8*/ 	.word	0xffffffff


	//   ....[60]....
        /*0abc*/ 	.word	0xffffffff


	//   ....[61]....
        /*0ac0*/ 	.word	0xffffffff


	//   ....[62]....
        /*0ac4*/ 	.word	0xffffffff


	//   ....[63]....
        /*0ac8*/ 	.word	0xffffffff


	//   ....[64]....
        /*0acc*/ 	.word	0xffffffff


	//   ....[65]....
        /*0ad0*/ 	.word	0xffffffff


	//   ....[66]....
        /*0ad4*/ 	.word	0xffffffff


	//   ....[67]....
        /*0ad8*/ 	.word	0xffffffff


	//   ....[68]....
        /*0adc*/ 	.word	0xffffffff


	//   ....[69]....
        /*0ae0*/ 	.word	0xffffffff


	//   ....[70]....
        /*0ae4*/ 	.word	0xffffffff


	//   ....[71]....
        /*0ae8*/ 	.word	0xffffffff


	//   ....[72]....
        /*0aec*/ 	.word	0xffffffff


	//   ....[73]....
        /*0af0*/ 	.word	0xffffffff


	//   ....[74]....
        /*0af4*/ 	.word	0xffffffff


	//   ....[75]....
        /*0af8*/ 	.word	0xffffffff


	//   ....[76]....
        /*0afc*/ 	.word	0xffffffff


	//   ....[77]....
        /*0b00*/ 	.word	0xffffffff


	//   ....[78]....
        /*0b04*/ 	.word	0xffffffff


	//   ....[79]....
        /*0b08*/ 	.word	0xffffffff


	//   ....[80]....
        /*0b0c*/ 	.word	0xffffffff


	//   ....[81]....
        /*0b10*/ 	.word	0xffffffff


	//   ....[82]....
        /*0b14*/ 	.word	0xffffffff


	//   ....[83]....
        /*0b18*/ 	.word	0xffffffff


	//   ....[84]....
        /*0b1c*/ 	.word	0xffffffff


	//   ....[85]....
        /*0b20*/ 	.word	0xffffffff


	//   ....[86]....
        /*0b24*/ 	.word	0xffffffff


	//   ....[87]....
        /*0b28*/ 	.word	0xffffffff


	//   ....[88]....
        /*0b2c*/ 	.word	0xffffffff


	//   ....[89]....
        /*0b30*/ 	.word	0xffffffff


	//   ....[90]....
        /*0b34*/ 	.word	0xffffffff


	//   ....[91]....
        /*0b38*/ 	.word	0xffffffff


	//   ....[92]....
        /*0b3c*/ 	.word	0xffffffff


	//   ....[93]....
        /*0b40*/ 	.word	0xffffffff


	//   ....[94]....
        /*0b44*/ 	.word	0xffffffff


	//   ....[95]....
        /*0b48*/ 	.word	0xffffffff


	//   ....[96]....
        /*0b4c*/ 	.word	0xffffffff


	//   ....[97]....
        /*0b50*/ 	.word	0xffffffff


	//   ....[98]....
        /*0b54*/ 	.word	0xffffffff


	//   ....[99]....
        /*0b58*/ 	.word	0xffffffff


	//   ....[100]....
        /*0b5c*/ 	.word	0xffffffff


	//   ....[101]....
        /*0b60*/ 	.word	0xffffffff


	//   ....[102]....
        /*0b64*/ 	.word	0xffffffff


	//   ....[103]....
        /*0b68*/ 	.word	0xffffffff


	//   ....[104]....
        /*0b6c*/ 	.word	0xffffffff


	//   ....[105]....
        /*0b70*/ 	.word	0xffffffff


	//   ....[106]....
        /*0b74*/ 	.word	0xffffffff


	//   ....[107]....
        /*0b78*/ 	.word	0xffffffff


	//   ....[108]....
        /*0b7c*/ 	.word	0xffffffff


	//   ....[109]....
        /*0b80*/ 	.word	0xffffffff


	//   ....[110]....
        /*0b84*/ 	.word	0xffffffff


	//   ....[111]....
        /*0b88*/ 	.word	0xffffffff


	//   ....[112]....
        /*0b8c*/ 	.word	0xffffffff


	//   ....[113]....
        /*0b90*/ 	.word	0xffffffff


	//   ....[114]....
        /*0b94*/ 	.word	0xffffffff


	//   ....[115]....
        /*0b98*/ 	.word	0xffffffff


	//   ....[116]....
        /*0b9c*/ 	.word	0xffffffff


	//   ....[117]....
        /*0ba0*/ 	.word	0xffffffff


	//   ....[118]....
        /*0ba4*/ 	.word	0xffffffff


	//   ....[119]....
        /*0ba8*/ 	.word	0xffffffff


	//   ....[120]....
        /*0bac*/ 	.word	0xffffffff


	//   ....[121]....
        /*0bb0*/ 	.word	0xffffffff


	//   ....[122]....
        /*0bb4*/ 	.word	0xffffffff


	//   ....[123]....
        /*0bb8*/ 	.word	0xffffffff


	//   ....[124]....
        /*0bbc*/ 	.word	0xffffffff


	//   ....[125]....
        /*0bc0*/ 	.word	0xffffffff


	//   ....[126]....
        /*0bc4*/ 	.word	0xffffffff


	//   ....[127]....
        /*0bc8*/ 	.word	0xffffffff


	//   ....[128]....
        /*0bcc*/ 	.word	0xffffffff


	//   ....[129]....
        /*0bd0*/ 	.word	0xffffffff


	//   ....[130]....
        /*0bd4*/ 	.word	0xffffffff


	//   ....[131]....
        /*0bd8*/ 	.word	0xffffffff


	//   ....[132]....
        /*0bdc*/ 	.word	0xffffffff


	//   ....[133]....
        /*0be0*/ 	.word	0xffffffff


	//   ....[134]....
        /*0be4*/ 	.word	0xffffffff


	//   ....[135]....
        /*0be8*/ 	.word	0xffffffff


	//   ....[136]....
        /*0bec*/ 	.word	0xffffffff


	//   ....[137]....
        /*0bf0*/ 	.word	0xffffffff


	//   ....[138]....
        /*0bf4*/ 	.word	0xffffffff


	//   ....[139]....
        /*0bf8*/ 	.word	0xffffffff


	//   ....[140]....
        /*0bfc*/ 	.word	0xffffffff


	//   ....[141]....
        /*0c00*/ 	.word	0xffffffff


	//   ....[142]....
        /*0c04*/ 	.word	0xffffffff


	//   ....[143]....
        /*0c08*/ 	.word	0xffffffff


	//   ....[144]....
        /*0c0c*/ 	.word	0xffffffff


	//   ....[145]....
        /*0c10*/ 	.word	0xffffffff


	//   ....[146]....
        /*0c14*/ 	.word	0xffffffff


	//   ....[147]....
        /*0c18*/ 	.word	0xffffffff


	//   ....[148]....
        /*0c1c*/ 	.word	0xffffffff


	//   ....[149]....
        /*0c20*/ 	.word	0xffffffff


	//   ....[150]....
        /*0c24*/ 	.word	0xffffffff


	//   ....[151]....
        /*0c28*/ 	.word	0xffffffff


	//   ....[152]....
        /*0c2c*/ 	.word	0xffffffff


	//   ....[153]....
        /*0c30*/ 	.word	0xffffffff


	//   ....[154]....
        /*0c34*/ 	.word	0xffffffff


	//   ....[155]....
        /*0c38*/ 	.word	0xffffffff


	//   ....[156]....
        /*0c3c*/ 	.word	0xffffffff


	//   ....[157]....
        /*0c40*/ 	.word	0xffffffff


	//   ....[158]....
        /*0c44*/ 	.word	0xffffffff


	//   ....[159]....
        /*0c48*/ 	.word	0xffffffff


	//   ....[160]....
        /*0c4c*/ 	.word	0xffffffff


	//   ....[161]....
        /*0c50*/ 	.word	0xffffffff


	//   ....[162]....
        /*0c54*/ 	.word	0xffffffff


	//   ....[163]....
        /*0c58*/ 	.word	0xffffffff


	//   ....[164]....
        /*0c5c*/ 	.word	0xffffffff


	//   ....[165]....
        /*0c60*/ 	.word	0xffffffff


	//   ....[166]....
        /*0c64*/ 	.word	0xffffffff


	//   ....[167]....
        /*0c68*/ 	.word	0xffffffff


	//   ....[168]....
        /*0c6c*/ 	.word	0xffffffff


	//   ....[169]....
        /*0c70*/ 	.word	0x0500000f


	//   ....[170]....
        /*0c74*/ 	.word	0x0500000f


	//   ....[171]....
        /*0c78*/ 	.word	0x0500000f


	//   ....[172]....
        /*0c7c*/ 	.word	0x0500000f


	//   ....[173]....
        /*0c80*/ 	.word	0x0500000f


	//   ....[174]....
        /*0c84*/ 	.word	0x0500000f


	//   ....[175]....
        /*0c88*/ 	.word	0x0500000f


	//   ....[176]....
        /*0c8c*/ 	.word	0x0500000f


	//   ....[177]....
        /*0c90*/ 	.word	0x0500000f


	//   ....[178]....
        /*0c94*/ 	.word	0x0500000f


	//   ....[179]....
        /*0c98*/ 	.word	0x0500000f


	//   ....[180]....
        /*0c9c*/ 	.word	0x0500000f


	//   ....[181]....
        /*0ca0*/ 	.word	0x0500000f


	//   ....[182]....
        /*0ca4*/ 	.word	0x0500000f


	//   ....[183]....
        /*0ca8*/ 	.word	0x0500000f


	//   ....[184]....
        /*0cac*/ 	.word	0x0500000f


	//   ....[185]....
        /*0cb0*/ 	.word	0x0500000f


	//   ....[186]....
        /*0cb4*/ 	.word	0x0500000f


	//   ....[187]....
        /*0cb8*/ 	.word	0x0500000f


	//   ....[188]....
        /*0cbc*/ 	.word	0x0500000f


	//   ....[189]....
        /*0cc0*/ 	.word	0x0500000f


	//   ....[190]....
        /*0cc4*/ 	.word	0x0500000f


	//   ....[191]....
        /*0cc8*/ 	.word	0x0500000f


	//   ....[192]....
        /*0ccc*/ 	.word	0x0500000f


	//   ....[193]....
        /*0cd0*/ 	.word	0x0500000f


	//   ....[194]....
        /*0cd4*/ 	.word	0x0500000f


	//   ....[195]....
        /*0cd8*/ 	.word	0x0500000f


	//   ....[196]....
        /*0cdc*/ 	.word	0x0500000f


	//   ....[197]....
        /*0ce0*/ 	.word	0x0500000f


	//   ....[198]....
        /*0ce4*/ 	.word	0x0500000f


	//   ....[199]....
        /*0ce8*/ 	.word	0x0500000f


	//   ....[200]....
        /*0cec*/ 	.word	0x0500000f


	//   ....[201]....
        /*0cf0*/ 	.word	0x0500000f


	//   ....[202]....
        /*0cf4*/ 	.word	0x0500000f


	//   ....[203]....
        /*0cf8*/ 	.word	0x0500000f


	//   ....[204]....
        /*0cfc*/ 	.word	0x0500000f


	//   ....[205]....
        /*0d00*/ 	.word	0x0500000f


	//   ....[206]....
        /*0d04*/ 	.word	0x0500000f


	//   ....[207]....
        /*0d08*/ 	.word	0x0500000f


	//   ....[208]....
        /*0d0c*/ 	.word	0x0500000f


	//   ....[209]....
        /*0d10*/ 	.word	0x0500000f


	//   ....[210]....
        /*0d14*/ 	.word	0x0500000f


	//   ....[211]....
        /*0d18*/ 	.word	0x0500000f


	//   ....[212]....
        /*0d1c*/ 	.word	0x0500000f


	//   ....[213]....
        /*0d20*/ 	.word	0x0500000f


	//   ....[214]....
        /*0d24*/ 	.word	0x0500000f


	//   ....[215]....
        /*0d28*/ 	.word	0x0500000f


	//   ....[216]....
        /*0d2c*/ 	.word	0x0500000f


	//   ....[217]....
        /*0d30*/ 	.word	0x0500000f


	//   ....[218]....
        /*0d34*/ 	.word	0x0500000f


	//   ....[219]....
        /*0d38*/ 	.word	0x0500000f


	//   ....[220]....
        /*0d3c*/ 	.word	0x0500000f


	//   ....[221]....
        /*0d40*/ 	.word	0x0500000f


	//   ....[222]....
        /*0d44*/ 	.word	0x0500000f


	//   ....[223]....
        /*0d48*/ 	.word	0x0500000f


	//   ....[224]....
        /*0d4c*/ 	.word	0x0500000f


	//   ....[225]....
        /*0d50*/ 	.word	0x0500000f


	//   ....[226]....
        /*0d54*/ 	.word	0x0500000f


	//   ....[227]....
        /*0d58*/ 	.word	0x0500000f


	//   ....[228]....
        /*0d5c*/ 	.word	0x0500000f


	//   ....[229]....
        /*0d60*/ 	.word	0x0500000f


	//   ....[230]....
        /*0d64*/ 	.word	0x0500000f


	//   ....[231]....
        /*0d68*/ 	.word	0x0500000f


	//   ....[232]....
        /*0d6c*/ 	.word	0x0500000f


	//   ....[233]....
        /*0d70*/ 	.word	0x0500000f


	//   ....[234]....
        /*0d74*/ 	.word	0x0500000f


	//   ....[235]....
        /*0d78*/ 	.word	0x0500000f


	//   ....[236]....
        /*0d7c*/ 	.word	0x0500000f


	//   ....[237]....
        /*0d80*/ 	.word	0x0500000f


	//   ....[238]....
        /*0d84*/ 	.word	0x0500000f


	//   ....[239]....
        /*0d88*/ 	.word	0x0500000f


	//   ....[240]....
        /*0d8c*/ 	.word	0x0500000f


	//   ....[241]....
        /*0d90*/ 	.word	0x0500000f


	//   ....[242]....
        /*0d94*/ 	.word	0x0500000f


	//   ....[243]....
        /*0d98*/ 	.word	0x0500000f


	//   ....[244]....
        /*0d9c*/ 	.word	0x0500000f


	//   ....[245]....
        /*0da0*/ 	.word	0x0500000f


	//   ....[246]....
        /*0da4*/ 	.word	0x0500000f


	//   ....[247]....
        /*0da8*/ 	.word	0x0500000f


	//   ....[248]....
        /*0dac*/ 	.word	0x0500000f


	//   ....[249]....
        /*0db0*/ 	.word	0x0500000f


	//   ....[250]....
        /*0db4*/ 	.word	0x0500000f


	//   ....[251]....
        /*0db8*/ 	.word	0x0500000f


	//   ....[252]....
        /*0dbc*/ 	.word	0x0500000f


	//   ....[253]....
        /*0dc0*/ 	.word	0x0500000f


	//   ....[254]....
        /*0dc4*/ 	.word	0x0500000f


	//   ....[255]....
        /*0dc8*/ 	.word	0x0500000f


	//   ....[0]....
        /*0dcc*/ 	.word	0x0500000f


	//   ....[1]....
        /*0dd0*/ 	.word	0x0500000f


	//   ....[2]....
        /*0dd4*/ 	.word	0x0500000f


	//   ....[3]....
        /*0dd8*/ 	.word	0x0500000f


	//   ....[4]....
        /*0ddc*/ 	.word	0x0500000f


	//   ....[5]....
        /*0de0*/ 	.word	0x0500000f


	//   ....[6]....
        /*0de4*/ 	.word	0x0500000f


	//   ....[7]....
        /*0de8*/ 	.word	0x0500000f


	//   ....[8]....
        /*0dec*/ 	.word	0x0500000f


	//   ....[9]....
        /*0df0*/ 	.word	0x0500000f


	//   ....[10]....
        /*0df4*/ 	.word	0x0500000f


	//   ....[11]....
        /*0df8*/ 	.word	0x0500000f


	//   ....[12]....
        /*0dfc*/ 	.word	0x0500000f


	//   ....[13]....
        /*0e00*/ 	.word	0x0500000f


	//   ....[14]....
        /*0e04*/ 	.word	0x0500000f


	//   ....[15]....
        /*0e08*/ 	.word	0x0500000f


	//   ....[16]....
        /*0e0c*/ 	.word	0x0500000f


	//   ....[17]....
        /*0e10*/ 	.word	0x0500000f


	//   ....[18]....
        /*0e14*/ 	.word	0x0500000f


	//   ....[19]....
        /*0e18*/ 	.word	0x0500000f


	//   ....[20]....
        /*0e1c*/ 	.word	0x0500000f


	//   ....[21]....
        /*0e20*/ 	.word	0x0500000f


	//   ....[22]....
        /*0e24*/ 	.word	0x0500000f


	//   ....[23]....
        /*0e28*/ 	.word	0x0500000f


	//   ....[24]....
        /*0e2c*/ 	.word	0x0500000f


	//   ....[25]....
        /*0e30*/ 	.word	0x0500000f


	//   ....[26]....
        /*0e34*/ 	.word	0x0500000f


	//   ....[27]....
        /*0e38*/ 	.word	0x0500000f


	//   ....[28]....
        /*0e3c*/ 	.word	0x0500000f


	//   ....[29]....
        /*0e40*/ 	.word	0x0500000f


	//   ....[30]....
        /*0e44*/ 	.word	0x0500000f


	//   ....[31]....
        /*0e48*/ 	.word	0x0500000f


	//   ....[32]....
        /*0e4c*/ 	.word	0x0500000f


	//   ....[33]....
        /*0e50*/ 	.word	0x0500000f


	//   ....[34]....
        /*0e54*/ 	.word	0x0500000f


	//   ....[35]....
        /*0e58*/ 	.word	0x0500000f


	//   ....[36]....
        /*0e5c*/ 	.word	0x0500000f


	//   ....[37]....
        /*0e60*/ 	.word	0x0500000f


	//   ....[38]....
        /*0e64*/ 	.word	0x0500000f


	//----- nvinfo : EIATTR_COOP_GROUP_INSTR_OFFSETS
	.align		4
.L_231:
        /*0e68*/ 	.byte	0x04, 0x28
        /*0e6a*/ 	.short	(.L_233 - .L_232)


	//   ....[0]....
.L_232:
        /*0e6c*/ 	.word	0x00000060


	//   ....[1]....
        /*0e70*/ 	.word	0x00000130


	//   ....[2]....
        /*0e74*/ 	.word	0x000001e0


	//   ....[3]....
        /*0e78*/ 	.word	0x000003a0


	//   ....[4]....
        /*0e7c*/ 	.word	0x00000500


	//   ....[5]....
        /*0e80*/ 	.word	0x00000620


	//   ....[6]....
        /*0e84*/ 	.word	0x00000780


	//   ....[7]....
        /*0e88*/ 	.word	0x00003780


	//   ....[8]....
        /*0e8c*/ 	.word	0x00003790


	//   ....[9]....
        /*0e90*/ 	.word	0x00003e90


	//   ....[10]....
        /*0e94*/ 	.word	0x00003ea0


	//   ....[11]....
        /*0e98*/ 	.word	0x00004a40


	//   ....[12]....
        /*0e9c*/ 	.word	0x00004a50


	//   ....[13]....
        /*0ea0*/ 	.word	0x000051d0


	//   ....[14]....
        /*0ea4*/ 	.word	0x000051e0


	//   ....[15]....
        /*0ea8*/ 	.word	0x00005b90


	//   ....[16]....
        /*0eac*/ 	.word	0x00005ba0


	//   ....[17]....
        /*0eb0*/ 	.word	0x00005cb0


	//   ....[18]....
        /*0eb4*/ 	.word	0x00005cc0


	//   ....[19]....
        /*0eb8*/ 	.word	0x00006060


	//   ....[20]....
        /*0ebc*/ 	.word	0x00006090


	//   ....[21]....
        /*0ec0*/ 	.word	0x00006360


	//   ....[22]....
        /*0ec4*/ 	.word	0x00006380


	//   ....[23]....
        /*0ec8*/ 	.word	0x00006f40


	//   ....[24]....
        /*0ecc*/ 	.word	0x000074f0


	//   ....[25]....
        /*0ed0*/ 	.word	0x00007500


	//   ....[26]....
        /*0ed4*/ 	.word	0x00007510


	//   ....[27]....
        /*0ed8*/ 	.word	0x00007520


	//   ....[28]....
        /*0edc*/ 	.word	0x00008590


	//   ....[29]....
        /*0ee0*/ 	.word	0x000085a0


	//   ....[30]....
        /*0ee4*/ 	.word	0x000085b0


	//   ....[31]....
        /*0ee8*/ 	.word	0x000085c0


	//   ....[32]....
        /*0eec*/ 	.word	0x0000a680


	//   ....[33]....
        /*0ef0*/ 	.word	0x0000a6a0


	//   ....[34]....
        /*0ef4*/ 	.word	0x0000aac0


	//   ....[35]....
        /*0ef8*/ 	.word	0x0000ab40


	//   ....[36]....
        /*0efc*/ 	.word	0x0000c200


	//   ....[37]....
        /*0f00*/ 	.word	0x0000c270


	//   ....[38]....
        /*0f04*/ 	.word	0x0000cc70


	//   ....[39]....
        /*0f08*/ 	.word	0x0000ccf0


	//   ....[40]....
        /*0f0c*/ 	.word	0x0000ddf0


	//   ....[41]....
        /*0f10*/ 	.word	0x0000de80


	//   ....[42]....
        /*0f14*/ 	.word	0x0000dfd0


	//   ....[43]....
        /*0f18*/ 	.word	0x0000e1a0


	//   ....[44]....
        /*0f1c*/ 	.word	0x0000f920


	//   ....[45]....
        /*0f20*/ 	.word	0x0000f940


	//   ....[46]....
        /*0f24*/ 	.word	0x0000f950


	//   ....[47]....
        /*0f28*/ 	.word	0x0000f960


	//   ....[48]....
        /*0f2c*/ 	.word	0x00010380


	//   ....[49]....
        /*0f30*/ 	.word	0x00010390


	//   ....[50]....
        /*0f34*/ 	.word	0x000105c0


	//   ....[51]....
        /*0f38*/ 	.word	0x000105d0


	//   ....[52]....
        /*0f3c*/ 	.word	0x00010800


	//   ....[53]....
        /*0f40*/ 	.word	0x00010810


	//   ....[54]....
        /*0f44*/ 	.word	0x00010a40


	//   ....[55]....
        /*0f48*/ 	.word	0x00010a50


	//   ....[56]....
        /*0f4c*/ 	.word	0x00010f20


	//   ....[57]....
        /*0f50*/ 	.word	0x00010f30


	//   ....[58]....
        /*0f54*/ 	.word	0x00011bb0


	//   ....[59]....
        /*0f58*/ 	.word	0x00011bc0


	//   ....[60]....
        /*0f5c*/ 	.word	0x00013180


	//   ....[61]....
        /*0f60*/ 	.word	0x00013190


	//   ....[62]....
        /*0f64*/ 	.word	0x000133d0


	//   ....[63]....
        /*0f68*/ 	.word	0x000133e0


	//   ....[64]....
        /*0f6c*/ 	.word	0x00013610


	//   ....[65]....
        /*0f70*/ 	.word	0x00013620


	//   ....[66]....
        /*0f74*/ 	.word	0x00013850


	//   ....[67]....
        /*0f78*/ 	.word	0x00013860


	//   ....[68]....
        /*0f7c*/ 	.word	0x00013af0


	//   ....[69]....
        /*0f80*/ 	.word	0x00013d00


	//   ....[70]....
        /*0f84*/ 	.word	0x00013d30


	//   ....[71]....
        /*0f88*/ 	.word	0x00013d60


	//   ....[72]....
        /*0f8c*/ 	.word	0x00013d90


	//   ....[73]....
        /*0f90*/ 	.word	0x00013dc0


	//   ....[74]....
        /*0f94*/ 	.word	0x00013df0


	//   ....[75]....
        /*0f98*/ 	.word	0x00013f80


	//   ....[76]....
        /*0f9c*/ 	.word	0x00013fb0


	//   ....[77]....
        /*0fa0*/ 	.word	0x00013fe0


	//   ....[78]....
        /*0fa4*/ 	.word	0x00014010


	//   ....[79]....
        /*0fa8*/ 	.word	0x00014040


	//   ....[80]....
        /*0fac*/ 	.word	0x00014070


	//   ....[81]....
        /*0fb0*/ 	.word	0x00014100


	//   ....[82]....
        /*0fb4*/ 	.word	0x00014130


	//   ....[83]....
        /*0fb8*/ 	.word	0x00014140


	//   ....[84]....
        /*0fbc*/ 	.word	0x000141d0


	//   ....[85]....
        /*0fc0*/ 	.word	0x00015170


	//   ....[86]....
        /*0fc4*/ 	.word	0x000171c0


	//   ....[87]....
        /*0fc8*/ 	.word	0x000171e0


	//   ....[88]....
        /*0fcc*/ 	.word	0x00017270


	//   ....[89]....
        /*0fd0*/ 	.word	0x00017290


	//   ....[90]....
        /*0fd4*/ 	.word	0x00017310


	//   ....[91]....
        /*0fd8*/ 	.word	0x00017330


	//   ....[92]....
        /*0fdc*/ 	.word	0x000173b0


	//   ....[93]....
        /*0fe0*/ 	.word	0x000173d0


	//   ....[94]....
        /*0fe4*/ 	.word	0x00017450


	//   ....[95]....
        /*0fe8*/ 	.word	0x00017470


	//   ....[96]....
        /*0fec*/ 	.word	0x00017480


	//   ....[97]....
        /*0ff0*/ 	.word	0x00017490


	//   ....[98]....
        /*0ff4*/ 	.word	0x00017d00


	//   ....[99]....
        /*0ff8*/ 	.word	0x00017d30


	//   ....[100]....
        /*0ffc*/ 	.word	0x00017df0


	//   ....[101]....
        /*1000*/ 	.word	0x00017e00


	//   ....[102]....
        /*1004*/ 	.word	0x00017e90


	//   ....[103]....
        /*1008*/ 	.word	0x00017ea0


	//   ....[104]....
        /*100c*/ 	.word	0x00017f30


	//   ....[105]....
        /*1010*/ 	.word	0x00017f40


	//   ....[106]....
        /*1014*/ 	.word	0x00017fd0


	//   ....[107]....
        /*1018*/ 	.word	0x00017fe0


	//   ....[108]....
        /*101c*/ 	.word	0x00018070


	//   ....[109]....
        /*1020*/ 	.word	0x00018080


	//   ....[110]....
        /*1024*/ 	.word	0x00018100


	//   ....[111]....
        /*1028*/ 	.word	0x00018110


	//   ....[112]....
        /*102c*/ 	.word	0x00018120


	//   ....[113]....
        /*1030*/ 	.word	0x00018130


	//   ....[114]....
        /*1034*/ 	.word	0x00018590


	//   ....[115]....
        /*1038*/ 	.word	0x000185c0


	//   ....[116]....
        /*103c*/ 	.word	0x00018620


	//   ....[117]....
        /*1040*/ 	.word	0x000186d0


	//   ....[118]....
        /*1044*/ 	.word	0x000186e0


	//   ....[119]....
        /*1048*/ 	.word	0x00018710


	//   ....[120]....
        /*104c*/ 	.word	0x000187a0


	//   ....[121]....
        /*1050*/ 	.word	0x00018850


	//   ....[122]....
        /*1054*/ 	.word	0x00018860


	//   ....[123]....
        /*1058*/ 	.word	0x00018890


	//   ....[124]....
        /*105c*/ 	.word	0x000188a0


	//   ....[125]....
        /*1060*/ 	.word	0x00018930


	//   ....[126]....
        /*1064*/ 	.word	0x00019050


	//   ....[127]....
        /*1068*/ 	.word	0x00019070


	//   ....[128]....
        /*106c*/ 	.word	0x000190c0


	//   ....[129]....
        /*1070*/ 	.word	0x000190d0


	//   ....[130]....
        /*1074*/ 	.word	0x00019110


	//   ....[131]....
        /*1078*/ 	.word	0x00019120


	//   ....[132]....
        /*107c*/ 	.word	0x00019160


	//   ....[133]....
        /*1080*/ 	.word	0x00019170


	//   ....[134]....
        /*1084*/ 	.word	0x000191b0


	//   ....[135]....
        /*1088*/ 	.word	0x000191c0


	//   ....[136]....
        /*108c*/ 	.word	0x000191d0


	//   ....[137]....
        /*1090*/ 	.word	0x00019210


	//   ....[138]....
        /*1094*/ 	.word	0x00019540


	//   ....[139]....
        /*1098*/ 	.word	0x00019560


	//   ....[140]....
        /*109c*/ 	.word	0x00019570


	//   ....[141]....
        /*10a0*/ 	.word	0x00019590


	//   ....[142]....
        /*10a4*/ 	.word	0x00019600


	//   ....[143]....
        /*10a8*/ 	.word	0x00019620


	//   ....[144]....
        /*10ac*/ 	.word	0x00019680


	//   ....[145]....
        /*10b0*/ 	.word	0x000196a0


	//   ....[146]....
        /*10b4*/ 	.word	0x00019700


	//   ....[147]....
        /*10b8*/ 	.word	0x00019720


	//   ....[148]....
        /*10bc*/ 	.word	0x00019780


	//   ....[149]....
        /*10c0*/ 	.word	0x000197a0


	//   ....[150]....
        /*10c4*/ 	.word	0x00019ce0


	//   ....[151]....
        /*10c8*/ 	.word	0x00019d10


	//   ....[152]....
        /*10cc*/ 	.word	0x00019d70


	//   ....[153]....
        /*10d0*/ 	.word	0x00019da0


	//   ....[154]....
        /*10d4*/ 	.word	0x00019dd0


	//   ....[155]....
        /*10d8*/ 	.word	0x00019e00


	//   ....[156]....
        /*10dc*/ 	.word	0x00019e30


	//   ....[157]....
        /*10e0*/ 	.word	0x00019e60


	//   ....[158]....
        /*10e4*/ 	.word	0x0001a000


	//   ....[159]....
        /*10e8*/ 	.word	0x0001a030


	//   ....[160]....
        /*10ec*/ 	.word	0x0001a060


	//   ....[161]....
        /*10f0*/ 	.word	0x0001a090


	//   ....[162]....
        /*10f4*/ 	.word	0x0001a0c0


	//   ....[163]....
        /*10f8*/ 	.word	0x0001a0f0


	//   ....[164]....
        /*10fc*/ 	.word	0x0001a1b0


	//   ....[165]....
        /*1100*/ 	.word	0x0001a1d0


	//   ....[166]....
        /*1104*/ 	.word	0x0001a1e0


	//   ....[167]....
        /*1108*/ 	.word	0x0001a240


	//   ....[168]....
        /*110c*/ 	.word	0x0001a860


	//   ....[169]....
        /*1110*/ 	.word	0x0001ab70


	//   ....[170]....
        /*1114*/ 	.word	0x0001ac00


	//   ....[171]....
        /*1118*/ 	.word	0x0001ac90


	//   ....[172]....
        /*111c*/ 	.word	0x0001ad20


	//   ....[173]....
        /*1120*/ 	.word	0x0001ae00


	//   ....[174]....
        /*1124*/ 	.word	0x0001ae90


	//   ....[175]....
        /*1128*/ 	.word	0x0001af30


	//   ....[176]....
        /*112c*/ 	.word	0x0001afc0


	//   ....[177]....
        /*1130*/ 	.word	0x0001b0b0


	//   ....[178]....
        /*1134*/ 	.word	0x0001b140


	//   ....[179]....
        /*1138*/ 	.word	0x0001b1e0


	//   ....[180]....
        /*113c*/ 	.word	0x0001b270


	//   ....[181]....
        /*1140*/ 	.word	0x0001b350


	//   ....[182]....
        /*1144*/ 	.word	0x0001b3f0


	//   ....[183]....
        /*1148*/ 	.word	0x0001b480


	//   ....[184]....
        /*114c*/ 	.word	0x0001b4d0


	//   ....[185]....
        /*1150*/ 	.word	0x0001b520


	//   ....[186]....
        /*1154*/ 	.word	0x0001b610


	//   ....[187]....
        /*1158*/ 	.word	0x0001b6a0


	//   ....[188]....
        /*115c*/ 	.word	0x0001b6f0


	//   ....[189]....
        /*1160*/ 	.word	0x0001b740


	//   ....[190]....
        /*1164*/ 	.word	0x0001b950


	//   ....[191]....
        /*1168*/ 	.word	0x0001b9a0


	//   ....[192]....
        /*116c*/ 	.word	0x0001ba30


	//   ....[193]....
        /*1170*/ 	.word	0x0001bac0


	//   ....[194]....
        /*1174*/ 	.word	0x0001bb50


	//   ....[195]....
        /*1178*/ 	.word	0x0001bbe0


	//   ....[196]....
        /*117c*/ 	.word	0x0001bc70


	//   ....[197]....
        /*1180*/ 	.word	0x0001bd00


	//   ....[198]....
        /*1184*/ 	.word	0x0001bd80


	//   ....[199]....
        /*1188*/ 	.word	0x0001bdd0


	//   ....[200]....
        /*118c*/ 	.word	0x0001be70


	//   ....[201]....
        /*1190*/ 	.word	0x0001bf00


	//   ....[202]....
        /*1194*/ 	.word	0x0001bf90


	//   ....[203]....
        /*1198*/ 	.word	0x0001bfe0


	//   ....[204]....
        /*119c*/ 	.word	0x0001c070


	//   ....[205]....
        /*11a0*/ 	.word	0x0001c100


	//   ....[206]....
        /*11a4*/ 	.word	0x0001c190


	//   ....[207]....
        /*11a8*/ 	.word	0x0001c220


	//   ....[208]....
        /*11ac*/ 	.word	0x0001c2b0


	//   ....[209]....
        /*11b0*/ 	.word	0x0001c340


	//   ....[210]....
        /*11b4*/ 	.word	0x0001c400


	//   ....[211]....
        /*11b8*/ 	.word	0x0001c6e0


	//   ....[212]....
        /*11bc*/ 	.word	0x0001c7d0


	//   ....[213]....
        /*11c0*/ 	.word	0x0001c870


	//   ....[214]....
        /*11c4*/ 	.word	0x0001c8d0


	//   ....[215]....
        /*11c8*/ 	.word	0x0001c9c0


	//   ....[216]....
        /*11cc*/ 	.word	0x0001ca30


	//   ....[217]....
        /*11d0*/ 	.word	0x0001cb20


	//   ....[218]....
        /*11d4*/ 	.word	0x0001cb90


	//   ....[219]....
        /*11d8*/ 	.word	0x0001cc80


	//   ....[220]....
        /*11dc*/ 	.word	0x0001ccf0


	//   ....[221]....
        /*11e0*/ 	.word	0x0001cde0


	//   ....[222]....
        /*11e4*/ 	.word	0x0001ce50


	//   ....[223]....
        /*11e8*/ 	.word	0x0001cef0


	//   ....[224]....
        /*11ec*/ 	.word	0x0001cfe0


	//   ....[225]....
        /*11f0*/ 	.word	0x0001d050


	//   ....[226]....
        /*11f4*/ 	.word	0x0001d0b0


	//   ....[227]....
        /*11f8*/ 	.word	0x0001d1a0


	//   ....[228]....
        /*11fc*/ 	.word	0x0001d200


	//   ....[229]....
        /*1200*/ 	.word	0x0001d300


	//   ....[230]....
        /*1204*/ 	.word	0x0001d360


	//   ....[231]....
        /*1208*/ 	.word	0x0001d460


	//   ....[232]....
        /*120c*/ 	.word	0x0001d4c0


	//   ....[233]....
        /*1210*/ 	.word	0x0001d5c0


	//   ....[234]....
        /*1214*/ 	.word	0x0001d620


	//   ....[235]....
        /*1218*/ 	.word	0x0001d720


	//   ....[236]....
        /*121c*/ 	.word	0x0001d780


	//   ....[237]....
        /*1220*/ 	.word	0x0001d880


	//   ....[238]....
        /*1224*/ 	.word	0x0001d8e0


	//   ....[239]....
        /*1228*/ 	.word	0x0001d9c0


	//   ....[240]....
        /*122c*/ 	.word	0x0001db00


	//   ....[241]....
        /*1230*/ 	.word	0x0001dbe0


	//   ....[242]....
        /*1234*/ 	.word	0x0001dc90


	//   ....[243]....
        /*1238*/ 	.word	0x0001dda0


	//   ....[244]....
        /*123c*/ 	.word	0x0001de00


	//   ....[245]....
        /*1240*/ 	.word	0x0001df10


	//   ....[246]....
        /*1244*/ 	.word	0x0001df70


	//   ....[247]....
        /*1248*/ 	.word	0x0001e080


	//   ....[248]....
        /*124c*/ 	.word	0x0001e0e0


	//   ....[249]....
        /*1250*/ 	.word	0x0001e1f0


	//   ....[250]....
        /*1254*/ 	.word	0x0001e250


	//   ....[251]....
        /*1258*/ 	.word	0x0001e310


	//   ....[252]....
        /*125c*/ 	.word	0x0001e470


	//   ....[253]....
        /*1260*/ 	.word	0x0001e510


	//   ....[254]....
        /*1264*/ 	.word	0x0001e570


	//   ....[255]....
        /*1268*/ 	.word	0x0001e620


	//   ....[0]....
        /*126c*/ 	.word	0x0001e680


	//   ....[1]....
        /*1270*/ 	.word	0x0001e730


	//   ....[2]....
        /*1274*/ 	.word	0x0001e790


	//   ....[3]....
        /*1278*/ 	.word	0x0001e840


	//   ....[4]....
        /*127c*/ 	.word	0x0001e8a0


	//   ....[5]....
        /*1280*/ 	.word	0x0001e950


	//   ....[6]....
        /*1284*/ 	.word	0x0001e9b0


	//   ....[7]....
        /*1288*/ 	.word	0x0001ea60


	//   ....[8]....
        /*128c*/ 	.word	0x0001eb50


	//   ....[9]....
        /*1290*/ 	.word	0x0001ebf0


	//   ....[10]....
        /*1294*/ 	.word	0x0001ec50


	//   ....[11]....
        /*1298*/ 	.word	0x0001ed20


	//   ....[12]....
        /*129c*/ 	.word	0x0001ed80


	//   ....[13]....
        /*12a0*/ 	.word	0x0001ee50


	//   ....[14]....
        /*12a4*/ 	.word	0x0001eeb0


	//   ....[15]....
        /*12a8*/ 	.word	0x0001ef80


	//   ....[16]....
        /*12ac*/ 	.word	0x0001efe0


	//   ....[17]....
        /*12b0*/ 	.word	0x0001f0b0


	//   ....[18]....
        /*12b4*/ 	.word	0x0001f110


	//   ....[19]....
        /*12b8*/ 	.word	0x0001f1e0


	//   ....[20]....
        /*12bc*/ 	.word	0x0001f270


	//   ....[21]....
        /*12c0*/ 	.word	0x0001f310


	//   ....[22]....
        /*12c4*/ 	.word	0x0001f490


	//   ....[23]....
        /*12c8*/ 	.word	0x0001f500


	//   ....[24]....
        /*12cc*/ 	.word	0x0001f570


	//   ....[25]....
        /*12d0*/ 	.word	0x0001f5e0


	//   ....[26]....
        /*12d4*/ 	.word	0x0001f650


	//   ....[27]....
        /*12d8*/ 	.word	0x0001f6d0


	//   ....[28]....
        /*12dc*/ 	.word	0x0001f750


	//   ....[29]....
        /*12e0*/ 	.word	0x0001f7e0


	//   ....[30]....
        /*12e4*/ 	.word	0x0001f850


	//   ....[31]....
        /*12e8*/ 	.word	0x0001f8c0


	//   ....[32]....
        /*12ec*/ 	.word	0x0001f930


	//   ....[33]....
        /*12f0*/ 	.word	0x0001f9b0


	//   ....[34]....
        /*12f4*/ 	.word	0x0001fa20


	//   ....[35]....
        /*12f8*/ 	.word	0x0001fac0


	//   ....[36]....
        /*12fc*/ 	.word	0x0001fb10


	//   ....[37]....
        /*1300*/ 	.word	0x0001fba0


	//   ....[38]....
        /*1304*/ 	.word	0x0001fcd0


	//----- nvinfo : EIATTR_REG_RECONFIG
	.align		4
.L_233:
        /*1308*/ 	.byte	0x01, 0x54
	.zero		2


	//----- nvinfo : EIATTR_SYSCALL_OFFSETS
	.align		4
        /*130c*/ 	.byte	0x04, 0x46
        /*130e*/ 	.short	(.L_235 - .L_234)


	//   ....[0]....
.L_234:
        /*1310*/ 	.word	0x00002320


	//   ....[1]....
        /*1314*/ 	.word	0x00002470


	//   ....[2]....
        /*1318*/ 	.word	0x000070e0


	//   ....[3]....
        /*131c*/ 	.word	0x00007460


	//   ....[4]....
        /*1320*/ 	.word	0x000167e0


	//   ....[5]....
        /*1324*/ 	.word	0x00016930


	//   ....[6]....
        /*1328*/ 	.word	0x00016a20


	//   ....[7]....
        /*132c*/ 	.word	0x00017950


	//----- nvinfo : EIATTR_MBARRIER_INSTR_OFFSETS
	.align		4
.L_235:
        /*1330*/ 	.byte	0x04, 0x39
        /*1332*/ 	.short	(.L_237 - .L_236)


	//   ....[0]....
.L_236:
        /*1334*/ 	.word	0x00000250
        /*1338*/ 	.word	0x000000ff
        /*133c*/ 	.word	0x00022800
        /*1340*/ 	.short	0x0100
        /*1342*/ 	.byte	0x08
	.zero		1


	//   ....[1]....
        /*1344*/ 	.word	0x00000260
        /*1348*/ 	.word	0x000000ff
        /*134c*/ 	.word	0x00022820
        /*1350*/ 	.short	0x0100
        /*1352*/ 	.byte	0x08
	.zero		1


	//   ....[2]....
        /*1354*/ 	.word	0x00000350
        /*1358*/ 	.word	0x000000ff
        /*135c*/ 	.word	0x00022830
        /*1360*/ 	.short	0x0100
        /*1362*/ 	.byte	0x08
	.zero		1


	//   ....[3]....
        /*1364*/ 	.word	0x00000360
        /*1368*/ 	.word	0x000000ff
        /*136c*/ 	.word	0x00022840
        /*1370*/ 	.short	0x0100
        /*1372*/ 	.byte	0x08
	.zero		1


	//   ....[4]....
        /*1374*/ 	.word	0x00000370
        /*1378*/ 	.word	0x000000ff
        /*137c*/ 	.word	0x00022838
        /*1380*/ 	.short	0x0100
        /*1382*/ 	.byte	0x08
	.zero		1


	//   ....[5]....
        /*1384*/ 	.word	0x00000380
        /*1388*/ 	.word	0x000000ff
        /*138c*/ 	.word	0x00022848
        /*1390*/ 	.short	0x0100
        /*1392*/ 	.byte	0x08
	.zero		1


	//   ....[6]....
        /*1394*/ 	.word	0x000004b0
        /*1398*/ 	.word	0x000000ff
        /*139c*/ 	.word	0x00022850
        /*13a0*/ 	.short	0x0100
        /*13a2*/ 	.byte	0x08
	.zero		1


	//   ....[7]....
        /*13a4*/ 	.word	0x000004c0
        /*13a8*/ 	.word	0x000000ff
        /*13ac*/ 	.word	0x00022860
        /*13b0*/ 	.short	0x0100
        /*13b2*/ 	.byte	0x08
	.zero		1


	//   ....[8]....
        /*13b4*/ 	.word	0x000004d0
        /*13b8*/ 	.word	0x000000ff
        /*13bc*/ 	.word	0x00022858
        /*13c0*/ 	.short	0x0100
        /*13c2*/ 	.byte	0x08
	.zero		1


	//   ....[9]....
        /*13c4*/ 	.word	0x000004e0
        /*13c8*/ 	.word	0x000000ff
        /*13cc*/ 	.word	0x00022868
        /*13d0*/ 	.short	0x0100
        /*13d2*/ 	.byte	0x08
	.zero		1


	//   ....[10]....
        /*13d4*/ 	.word	0x000005d0
        /*13d8*/ 	.word	0x000000ff
        /*13dc*/ 	.word	0x00022870
        /*13e0*/ 	.short	0x0100
        /*13e2*/ 	.byte	0x06
	.zero		1


	//   ....[11]....
        /*13e4*/ 	.word	0x000005e0
        /*13e8*/ 	.word	0x000000ff
        /*13ec*/ 	.word	0x00022880
        /*13f0*/ 	.short	0x0100
        /*13f2*/ 	.byte	0x06
	.zero		1


	//   ....[12]....
        /*13f4*/ 	.word	0x000005f0
        /*13f8*/ 	.word	0x000000ff
        /*13fc*/ 	.word	0x00022878
        /*1400*/ 	.short	0x0100
        /*1402*/ 	.byte	0x06
	.zero		1


	//   ....[13]....
        /*1404*/ 	.word	0x00000600
        /*1408*/ 	.word	0x000000ff
        /*140c*/ 	.word	0x00022888
        /*1410*/ 	.short	0x0100
        /*1412*/ 	.byte	0x06
	.zero		1


	//   ....[14]....
        /*1414*/ 	.word	0x00000730
        /*1418*/ 	.word	0x000000ff
        /*141c*/ 	.word	0x00022890
        /*1420*/ 	.short	0x0100
        /*1422*/ 	.byte	0x08
	.zero		1


	//   ....[15]....
        /*1424*/ 	.word	0x00000740
        /*1428*/ 	.word	0x000000ff
        /*142c*/ 	.word	0x000228a0
        /*1430*/ 	.short	0x0100
        /*1432*/ 	.byte	0x08
	.zero		1


	//   ....[16]....
        /*1434*/ 	.word	0x00000750
        /*1438*/ 	.word	0x000000ff
        /*143c*/ 	.word	0x00022898
        /*1440*/ 	.short	0x0100
        /*1442*/ 	.byte	0x08
	.zero		1


	//   ....[17]....
        /*1444*/ 	.word	0x00000760
        /*1448*/ 	.word	0x000000ff
        /*144c*/ 	.word	0x000228a8
        /*1450*/ 	.short	0x0100
        /*1452*/ 	.byte	0x08
	.zero		1


	//   ....[18]....
        /*1454*/ 	.word	0x00000890
        /*1458*/ 	.word	0x000000ff
        /*145c*/ 	.word	0x000228b0
        /*1460*/ 	.short	0x0100
        /*1462*/ 	.byte	0x08
	.zero		1


	//   ....[19]....
        /*1464*/ 	.word	0x000008a0
        /*1468*/ 	.word	0x000000ff
        /*146c*/ 	.word	0x000228c0
        /*1470*/ 	.short	0x0100
        /*1472*/ 	.byte	0x08
	.zero		1


	//   ....[20]....
        /*1474*/ 	.word	0x000008b0
        /*1478*/ 	.word	0x000000ff
        /*147c*/ 	.word	0x000228b8
        /*1480*/ 	.short	0x0100
        /*1482*/ 	.byte	0x08
	.zero		1


	//   ....[21]....
        /*1484*/ 	.word	0x000008c0
        /*1488*/ 	.word	0x000000ff
        /*148c*/ 	.word	0x000228c8
        /*1490*/ 	.short	0x0100
        /*1492*/ 	.byte	0x08
	.zero		1


	//   ....[22]....
        /*1494*/ 	.word	0x00003730
        /*1498*/ 	.word	0x00000057
        /*149c*/ 	.word	0x00022890
        /*14a0*/ 	.short	0x010a
        /*14a2*/ 	.byte	0x3f
	.zero		1


	//   ....[23]....
        /*14a4*/ 	.word	0x000049e0
        /*14a8*/ 	.word	0x00000057
        /*14ac*/ 	.word	0x00022890
        /*14b0*/ 	.short	0x010a
        /*14b2*/ 	.byte	0x3f
	.zero		1


	//   ....[24]....
        /*14b4*/ 	.word	0x000059f0
        /*14b8*/ 	.word	0x00000057
        /*14bc*/ 	.word	0x00022890
        /*14c0*/ 	.short	0x010a
        /*14c2*/ 	.byte	0x3f
	.zero		1


	//   ....[25]....
        /*14c4*/ 	.word	0x00005e90
        /*14c8*/ 	.word	0x00000004
        /*14cc*/ 	.word	0x00000000
        /*14d0*/ 	.short	0x0101
        /*14d2*/ 	.byte	0x3f
	.zero		1


	//   ....[26]....
        /*14d4*/ 	.word	0x00005ed0
        /*14d8*/ 	.word	0x00000057
        /*14dc*/ 	.word	0x000228b0
        /*14e0*/ 	.short	0x010a
        /*14e2*/ 	.byte	0x3f
	.zero		1


	//   ....[27]....
        /*14e4*/ 	.word	0x000066f0
        /*14e8*/ 	.word	0x00000057
        /*14ec*/ 	.word	0x00000000
        /*14f0*/ 	.short	0x0101
        /*14f2*/ 	.byte	0x3f
	.zero		1


	//   ....[28]....
        /*14f4*/ 	.word	0x00007180
        /*14f8*/ 	.word	0x00000013
        /*14fc*/ 	.word	0x00022800
        /*1500*/ 	.short	0x010a
        /*1502*/ 	.byte	0x3f
	.zero		1


	//   ....[29]....
        /*1504*/ 	.word	0x000071d0
        /*1508*/ 	.word	0x00000013
        /*150c*/ 	.word	0x00022800
        /*1510*/ 	.short	0x010a
        /*1512*/ 	.byte	0x3f
	.zero		1


	//   ....[30]....
        /*1514*/ 	.word	0x00007810
        /*1518*/ 	.word	0x00000013
        /*151c*/ 	.word	0x00022800
        /*1520*/ 	.short	0x010a
        /*1522*/ 	.byte	0x3f
	.zero		1


	//   ....[31]....
        /*1524*/ 	.word	0x00008790
        /*1528*/ 	.word	0x00000013
        /*152c*/ 	.word	0x00022800
        /*1530*/ 	.short	0x010a
        /*1532*/ 	.byte	0x3f
	.zero		1


	//   ....[32]....
        /*1534*/ 	.word	0x00009680
        /*1538*/ 	.word	0x00000003
        /*153c*/ 	.word	0x00022830
        /*1540*/ 	.short	0x010a
        /*1542*/ 	.byte	0x3f
	.zero		1


	//   ....[33]....
        /*1544*/ 	.word	0x00009730
        /*1548*/ 	.word	0x00000003
        /*154c*/ 	.word	0x00022830
        /*1550*/ 	.short	0x010a
        /*1552*/ 	.byte	0x3f
	.zero		1


	//   ....[34]....
        /*1554*/ 	.word	0x0000af90
        /*1558*/ 	.word	0x00000008
        /*155c*/ 	.word	0x00000000
        /*1560*/ 	.short	0x0101
        /*1562*/ 	.byte	0x3f
	.zero		1


	//   ....[35]....
        /*1564*/ 	.word	0x0000b3d0
        /*1568*/ 	.word	0x00000003
        /*156c*/ 	.word	0x00022850
        /*1570*/ 	.short	0x010a
        /*1572*/ 	.byte	0x3f
	.zero		1


	//   ....[36]....
        /*1574*/ 	.word	0x0000b420
        /*1578*/ 	.word	0x00000003
        /*157c*/ 	.word	0x00022850
        /*1580*/ 	.short	0x010a
        /*1582*/ 	.byte	0x3f
	.zero		1


	//   ....[37]....
        /*1584*/ 	.word	0x0000b800
        /*1588*/ 	.word	0x00000003
        /*158c*/ 	.word	0x00000000
        /*1590*/ 	.short	0x0101
        /*1592*/ 	.byte	0x3f
	.zero		1


	//   ....[38]....
        /*1594*/ 	.word	0x0000b930
        /*1598*/ 	.word	0x00000006
        /*159c*/ 	.word	0x00022830
        /*15a0*/ 	.short	0x010a
        /*15a2*/ 	.byte	0x3f
	.zero		1


	//   ....[39]....
        /*15a4*/ 	.word	0x0000b9a0
        /*15a8*/ 	.word	0x00000006
        /*15ac*/ 	.word	0x00022830
        /*15b0*/ 	.short	0x010a
        /*15b2*/ 	.byte	0x3f
	.zero		1


	//   ....[40]....
        /*15b4*/ 	.word	0x0000d1e0
        /*15b8*/ 	.word	0x0000009b
        /*15bc*/ 	.word	0x00000000
        /*15c0*/ 	.short	0x0101
        /*15c2*/ 	.byte	0x3f
	.zero		1


	//   ....[41]....
        /*15c4*/ 	.word	0x0000d980
        /*15c8*/ 	.word	0x00000006
        /*15cc*/ 	.word	0x00022850
        /*15d0*/ 	.short	0x010a
        /*15d2*/ 	.byte	0x3f
	.zero		1


	//   ....[42]....
        /*15d4*/ 	.word	0x0000d9d0
        /*15d8*/ 	.word	0x00000006
        /*15dc*/ 	.word	0x00022850
        /*15e0*/ 	.short	0x010a
        /*15e2*/ 	.byte	0x3f
	.zero		1


	//   ....[43]....
        /*15e4*/ 	.word	0x0000ddb0
        /*15e8*/ 	.word	0x00000006
        /*15ec*/ 	.word	0x00000000
        /*15f0*/ 	.short	0x0101
        /*15f2*/ 	.byte	0x3f
	.zero		1


	//   ....[44]....
        /*15f4*/ 	.word	0x00010320
        /*15f8*/ 	.word	0x00000003
        /*15fc*/ 	.word	0x00000000
        /*1600*/ 	.short	0x0101
        /*1602*/ 	.byte	0x3f
	.zero		1


	//   ....[45]....
        /*1604*/ 	.word	0x00010d50
        /*1608*/ 	.word	0x00000009
        /*160c*/ 	.word	0x00000000
        /*1610*/ 	.short	0x0101
        /*1612*/ 	.byte	0x3f
	.zero		1


	//   ....[46]....
        /*1614*/ 	.word	0x00015250
        /*1618*/ 	.word	0x00000016
        /*161c*/ 	.word	0x00022820
        /*1620*/ 	.short	0x010a
        /*1622*/ 	.byte	0x3f
	.zero		1


	//   ....[47]....
        /*1624*/ 	.word	0x000152e0
        /*1628*/ 	.word	0x00000003
        /*162c*/ 	.word	0x000228a0
        /*1630*/ 	.short	0x010a
        /*1632*/ 	.byte	0x3f
	.zero		1


	//   ....[48]....
        /*1634*/ 	.word	0x00015530
        /*1638*/ 	.word	0x00000003
        /*163c*/ 	.word	0x000228c0
        /*1640*/ 	.short	0x010a
        /*1642*/ 	.byte	0x3f
	.zero		1


	//   ....[49]....
        /*1644*/ 	.word	0x00015b40
        /*1648*/ 	.word	0x00000008
        /*164c*/ 	.word	0x000228a0
        /*1650*/ 	.short	0x010a
        /*1652*/ 	.byte	0x3f
	.zero		1


	//   ....[50]....
        /*1654*/ 	.word	0x00015d80
        /*1658*/ 	.word	0x00000008
        /*165c*/ 	.word	0x000228c0
        /*1660*/ 	.short	0x010a
        /*1662*/ 	.byte	0x3f
	.zero		1


	//   ....[51]....
        /*1664*/ 	.word	0x00016f40
        /*1668*/ 	.word	0x0000001f
        /*166c*/ 	.word	0x00022840
        /*1670*/ 	.short	0x010a
        /*1672*/ 	.byte	0x3f
	.zero		1


	//   ....[52]....
        /*1674*/ 	.word	0x00017590
        /*1678*/ 	.word	0x0000001f
        /*167c*/ 	.word	0x00022830
        /*1680*/ 	.short	0x0107
        /*1682*/ 	.byte	0x3f
	.zero		1


	//   ....[53]....
        /*1684*/ 	.word	0x00017660
        /*1688*/ 	.word	0x0000001f
        /*168c*/ 	.word	0x00022830
        /*1690*/ 	.short	0x0101
        /*1692*/ 	.byte	0x3f
	.zero		1


	//   ....[54]....
        /*1694*/ 	.word	0x00018230
        /*1698*/ 	.word	0x00000016
        /*169c*/ 	.word	0x00022800
        /*16a0*/ 	.short	0x0107
        /*16a2*/ 	.byte	0x3f
	.zero		1


	//   ....[55]....
        /*16a4*/ 	.word	0x00018320
        /*16a8*/ 	.word	0x00000016
        /*16ac*/ 	.word	0x00022800
        /*16b0*/ 	.short	0x0101
        /*16b2*/ 	.byte	0x3f
	.zero		1


	//   ....[56]....
        /*16b4*/ 	.word	0x00018340
        /*16b8*/ 	.word	0x00000016
        /*16bc*/ 	.word	0x00022820
        /*16c0*/ 	.short	0x010a
        /*16c2*/ 	.byte	0x3f
	.zero		1


	//   ....[57]....
        /*16c4*/ 	.word	0x000183d0
        /*16c8*/ 	.word	0x0000001f
        /*16cc*/ 	.word	0x00022860
        /*16d0*/ 	.short	0x010a
        /*16d2*/ 	.byte	0x3f
	.zero		1


	//   ....[58]....
        /*16d4*/ 	.word	0x00018ab0
        /*16d8*/ 	.word	0x0000001f
        /*16dc*/ 	.word	0x00022850
        /*16e0*/ 	.short	0x0107
        /*16e2*/ 	.byte	0x3f
	.zero		1


	//   ....[59]....
        /*16e4*/ 	.word	0x00018b80
        /*16e8*/ 	.word	0x0000001f
        /*16ec*/ 	.word	0x00022850
        /*16f0*/ 	.short	0x0101
        /*16f2*/ 	.byte	0x3f
	.zero		1


	//   ....[60]....
        /*16f4*/ 	.word	0x00018ec0
        /*16f8*/ 	.word	0x00000004
        /*16fc*/ 	.word	0x00022840
        /*1700*/ 	.short	0x010a
        /*1702*/ 	.byte	0x3f
	.zero		1


	//   ....[61]....
        /*1704*/ 	.word	0x00019290
        /*1708*/ 	.word	0x00000004
        /*170c*/ 	.word	0x00022830
        /*1710*/ 	.short	0x0107
        /*1712*/ 	.byte	0x3f
	.zero		1


	//   ....[62]....
        /*1714*/ 	.word	0x00019350
        /*1718*/ 	.word	0x00000004
        /*171c*/ 	.word	0x00022830
        /*1720*/ 	.short	0x0101
        /*1722*/ 	.byte	0x3f
	.zero		1


	//   ....[63]....
        /*1724*/ 	.word	0x00019380
        /*1728*/ 	.word	0x00000004
        /*172c*/ 	.word	0x00022860
        /*1730*/ 	.short	0x010a
        /*1732*/ 	.byte	0x3f
	.zero		1


	//   ....[64]....
        /*1734*/ 	.word	0x00019890
        /*1738*/ 	.word	0x00000004
        /*173c*/ 	.word	0x00022850
        /*1740*/ 	.short	0x0107
        /*1742*/ 	.byte	0x3f
	.zero		1


	//   ....[65]....
        /*1744*/ 	.word	0x00019950
        /*1748*/ 	.word	0x00000004
        /*174c*/ 	.word	0x00022850
        /*1750*/ 	.short	0x0101
        /*1752*/ 	.byte	0x3f
	.zero		1


	//   ....[66]....
        /*1754*/ 	.word	0x0001a7e0
        /*1758*/ 	.word	0x00000005
        /*175c*/ 	.word	0x00022820
        /*1760*/ 	.short	0x010a
        /*1762*/ 	.byte	0x3f
	.zero		1


	//   ....[67]....
        /*1764*/ 	.word	0x0001a940
        /*1768*/ 	.word	0x00000003
        /*176c*/ 	.word	0x00022840
        /*1770*/ 	.short	0x010a
        /*1772*/ 	.byte	0x3f
	.zero		1


	//   ....[68]....
        /*1774*/ 	.word	0x0001a9e0
        /*1778*/ 	.word	0x00000005
        /*177c*/ 	.word	0x00022840
        /*1780*/ 	.short	0x010a
        /*1782*/ 	.byte	0x3f
	.zero		1


	//   ....[69]....
        /*1784*/ 	.word	0x0001aa20
        /*1788*/ 	.word	0x00000003
        /*178c*/ 	.word	0x00022860
        /*1790*/ 	.short	0x010a
        /*1792*/ 	.byte	0x3f
	.zero		1


	//   ....[70]....
        /*1794*/ 	.word	0x0001aa60
        /*1798*/ 	.word	0x00000005
        /*179c*/ 	.word	0x00022860
        /*17a0*/ 	.short	0x010a
        /*17a2*/ 	.byte	0x3f
	.zero		1


	//   ....[71]....
        /*17a4*/ 	.word	0x0001aac0
        /*17a8*/ 	.word	0x00000057
        /*17ac*/ 	.word	0x00022890
        /*17b0*/ 	.short	0x010a
        /*17b2*/ 	.byte	0x3f
	.zero		1


	//   ....[72]....
        /*17b4*/ 	.word	0x0001ad50
        /*17b8*/ 	.word	0x00000057
        /*17bc*/ 	.word	0x00022890
        /*17c0*/ 	.short	0x010a
        /*17c2*/ 	.byte	0x3f
	.zero		1


	//   ....[73]....
        /*17c4*/ 	.word	0x0001b000
        /*17c8*/ 	.word	0x00000057
        /*17cc*/ 	.word	0x00022890
        /*17d0*/ 	.short	0x010a
        /*17d2*/ 	.byte	0x3f
	.zero		1


	//   ....[74]....
        /*17d4*/ 	.word	0x0001b2b0
        /*17d8*/ 	.word	0x00000057
        /*17dc*/ 	.word	0x000228b0
        /*17e0*/ 	.short	0x010a
        /*17e2*/ 	.byte	0x3f
	.zero		1


	//   ....[75]....
        /*17e4*/ 	.word	0x0001b560
        /*17e8*/ 	.word	0x00000013
        /*17ec*/ 	.word	0x00022800
        /*17f0*/ 	.short	0x010a
        /*17f2*/ 	.byte	0x3f
	.zero		1


	//   ....[76]....
        /*17f4*/ 	.word	0x0001b770
        /*17f8*/ 	.word	0x00000013
        /*17fc*/ 	.word	0x00022800
        /*1800*/ 	.short	0x010a
        /*1802*/ 	.byte	0x3f
	.zero		1


	//   ....[77]....
        /*1804*/ 	.word	0x0001b7c0
        /*1808*/ 	.word	0x00000003
        /*180c*/ 	.word	0x00022830
        /*1810*/ 	.short	0x010a
        /*1812*/ 	.byte	0x3f
	.zero		1


	//   ....[78]....
        /*1814*/ 	.word	0x0001b810
        /*1818*/ 	.word	0x00000003
        /*181c*/ 	.word	0x00022850
        /*1820*/ 	.short	0x010a
        /*1822*/ 	.byte	0x3f
	.zero		1


	//   ....[79]....
        /*1824*/ 	.word	0x0001b860
        /*1828*/ 	.word	0x00000006
        /*182c*/ 	.word	0x00022830
        /*1830*/ 	.short	0x010a
        /*1832*/ 	.byte	0x3f
	.zero		1


	//   ....[80]....
        /*1834*/ 	.word	0x0001b8b0
        /*1838*/ 	.word	0x00000006
        /*183c*/ 	.word	0x00022850
        /*1840*/ 	.short	0x010a
        /*1842*/ 	.byte	0x3f
	.zero		1


	//   ....[81]....
        /*1844*/ 	.word	0x0001c4c0
        /*1848*/ 	.word	0x00000016
        /*184c*/ 	.word	0x00022820
        /*1850*/ 	.short	0x010a
        /*1852*/ 	.byte	0x3f
	.zero		1


	//   ....[82]....
        /*1854*/ 	.word	0x0001c510
        /*1858*/ 	.word	0x00000003
        /*185c*/ 	.word	0x000228a0
        /*1860*/ 	.short	0x010a
        /*1862*/ 	.byte	0x3f
	.zero		1


	//   ....[83]....
        /*1864*/ 	.word	0x0001c560
        /*1868*/ 	.word	0x00000003
        /*186c*/ 	.word	0x000228c0
        /*1870*/ 	.short	0x010a
        /*1872*/ 	.byte	0x3f
	.zero		1


	//   ....[84]....
        /*1874*/ 	.word	0x0001c5b0
        /*1878*/ 	.word	0x00000008
        /*187c*/ 	.word	0x000228a0
        /*1880*/ 	.short	0x010a
        /*1882*/ 	.byte	0x3f
	.zero		1


	//   ....[85]....
        /*1884*/ 	.word	0x0001c600
        /*1888*/ 	.word	0x00000008
        /*188c*/ 	.word	0x000228c0
        /*1890*/ 	.short	0x010a
        /*1892*/ 	.byte	0x3f
	.zero		1


	//   ....[86]....
        /*1894*/ 	.word	0x0001c720
        /*1898*/ 	.word	0x0000001f
        /*189c*/ 	.word	0x00022840
        /*18a0*/ 	.short	0x010a
        /*18a2*/ 	.byte	0x3f
	.zero		1


	//   ....[87]....
        /*18a4*/ 	.word	0x0001da00
        /*18a8*/ 	.word	0x00000016
        /*18ac*/ 	.word	0x00022820
        /*18b0*/ 	.short	0x010a
        /*18b2*/ 	.byte	0x3f
	.zero		1


	//   ....[88]....
        /*18b4*/ 	.word	0x0001da50
        /*18b8*/ 	.word	0x0000001f
        /*18bc*/ 	.word	0x00022860
        /*18c0*/ 	.short	0x010a
        /*18c2*/ 	.byte	0x3f
	.zero		1


	//   ....[89]....
        /*18c4*/ 	.word	0x0001e3c0
        /*18c8*/ 	.word	0x00000004
        /*18cc*/ 	.word	0x00022840
        /*18d0*/ 	.short	0x010a
        /*18d2*/ 	.byte	0x3f
	.zero		1


	//   ....[90]....
        /*18d4*/ 	.word	0x0001eaa0
        /*18d8*/ 	.word	0x00000004
        /*18dc*/ 	.word	0x00022860
        /*18e0*/ 	.short	0x010a
        /*18e2*/ 	.byte	0x3f
	.zero		1


	//   ....[91]....
        /*18e4*/ 	.word	0x0001fbf0
        /*18e8*/ 	.word	0x00000005
        /*18ec*/ 	.word	0x00022820
        /*18f0*/ 	.short	0x010a
        /*18f2*/ 	.byte	0x3f
	.zero		1


	//   ....[92]....
        /*18f4*/ 	.word	0x0001fd90
        /*18f8*/ 	.word	0x00000003
        /*18fc*/ 	.word	0x00022840
        /*1900*/ 	.short	0x010a
        /*1902*/ 	.byte	0x3f
	.zero		1


	//   ....[93]....
        /*1904*/ 	.word	0x0001fde0
        /*1908*/ 	.word	0x00000005
        /*190c*/ 	.word	0x00022840
        /*1910*/ 	.short	0x010a
        /*1912*/ 	.byte	0x3f
	.zero		1


	//   ....[94]....
        /*1914*/ 	.word	0x0001fe30
        /*1918*/ 	.word	0x00000003
        /*191c*/ 	.word	0x00022860
        /*1920*/ 	.short	0x010a
        /*1922*/ 	.byte	0x3f
	.zero		1


	//----- nvinfo : EIATTR_NUM_MBARRIERS
	.align		4
.L_237:
        /*1924*/ 	.byte	0x03, 0x38
        /*1926*/ 	.short	0x0016


	//----- nvinfo : EIATTR_EXIT_INSTR_OFFSETS
	.align		4
        /*1928*/ 	.byte	0x04, 0x1c
        /*192a*/ 	.short	(.L_239 - .L_238)


	//   ....[0]....
.L_238:
        /*192c*/ 	.word	0x0001aab0


	//----- nvinfo : EIATTR_MAX_THREADS
	.align		4
.L_239:
        /*1930*/ 	.byte	0x04, 0x05
        /*1932*/ 	.short	(.L_241 - .L_240)
.L_240:
        /*1934*/ 	.word	0x00000180
        /*1938*/ 	.word	0x00000001
        /*193c*/ 	.word	0x00000001


	//----- nvinfo : EIATTR_CRS_STACK_SIZE
	.align		4
.L_241:
        /*1940*/ 	.byte	0x04, 0x1e
        /*1942*/ 	.short	(.L_243 - .L_242)
.L_242:
        /*1944*/ 	.word	0x00000000


	//----- nvinfo : EIATTR_CBANK_PARAM_SIZE
	.align		4
.L_243:
        /*1948*/ 	.byte	0x03, 0x19
        /*194a*/ 	.short	0x0af0


	//----- nvinfo : EIATTR_PARAM_CBANK
	.align		4
        /*194c*/ 	.byte	0x04, 0x0a
        /*194e*/ 	.short	(.L_245 - .L_244)
	.align		4
.L_244:
        /*1950*/ 	.word	index@(.nv.constant0._ZN7cutlass13device_kernelIN5flash11enable_sm90INS1_16FlashAttnFwdSm90INS1_25CollectiveMainloopFwdSm90ILi2EN4cute5tupleIJNS5_1CILi1EEES8_S8_EEENS6_IJNS7_ILi128EEENS7_ILi96EEENS7_ILi64EEEEEELi256ENS_6half_tEfNS_4arch4Sm90ELb0ELb0ELb1ELb1ELb1ELb1ELb0ELb1ELb0ELb1ELb1ELb0EEENS1_21CollectiveEpilogueFwdINS6_IJSA_NS7_ILi256EEESB_EEES9_SE_SG_Li256ELb1ELb1ELb1ELb0EEENS1_36VarlenDynamicPersistentTileSchedulerILi128ELi96ELi256ELi128ELb1ELb1ELb1ELb0ELb1ELb1EEEEEEEEEvNT_6ParamsE)
        /*1954*/ 	.short	0x0210
        /*1956*/ 	.short	0x0af0


	//----- nvinfo : EIATTR_SW_WAR
	.align		4
.L_245:
        /*1958*/ 	.byte	0x04, 0x36
        /*195a*/ 	.short	(.L_247 - .L_246)
.L_246:
        /*195c*/ 	.word	0x00000008
.L_247:


//--------------------- .nv.info._ZN7cutlass13device_kernelIN5flash11enable_sm90INS1_16FlashAttnFwdSm90INS1_25CollectiveMainloopFwdSm90ILi2EN4cute5tupleIJNS5_1CILi1EEES8_S8_EEENS6_IJNS7_ILi128EEENS7_ILi96EEENS7_ILi64EEEEEELi256ENS_6half_tEfNS_4arch4Sm90ELb0ELb0ELb1ELb1ELb1ELb0ELb1ELb1ELb0ELb1ELb1ELb0EEENS1_21CollectiveEpilogueFwdINS6_IJSA_NS7_ILi256EEESB_EEES9_SE_SG_Li256ELb1ELb1ELb1ELb0EEENS1_36VarlenDynamicPersistentTileSchedulerILi128ELi96ELi256ELi128ELb1ELb1ELb1ELb0ELb1ELb1EEEEEEEEEvNT_6ParamsE --------------------------
	.section	.nv.info._ZN7cutlass13device_kernelIN5flash11enable_sm90INS1_16FlashAttnFwdSm90INS1_25CollectiveMainloopFwdSm90ILi2EN4cute5tupleIJNS5_1CILi1EEES8_S8_EEENS6_IJNS7_ILi128EEENS7_ILi96EEENS7_ILi64EEEEEELi256ENS_6half_tEfNS_4arch4Sm90ELb0ELb0ELb1ELb1ELb1ELb0ELb1ELb1ELb0ELb1ELb1ELb0EEENS1_21CollectiveEpilogueFwdINS6_IJSA_NS7_ILi256EEESB_EEES9_SE_SG_Li256ELb1ELb1ELb1ELb0EEENS1_36VarlenDynamicPersistentTileSchedulerILi128ELi96ELi256ELi128ELb1ELb1ELb1ELb0ELb1ELb1EEEEEEEEEvNT_6ParamsE,"",@"SHT_CUDA_INFO"
	.sectionflags	@""
	.align	4


	//----- nvinfo : EIATTR_CUDA_API_VERSION
	.align		4
        /*0000*/ 	.byte	0x04, 0x37
        /*0002*/ 	.short	(.L_249 - .L_248)
.L_248:
        /*0004*/ 	.word	0x00000082


	//----- nvinfo : EIATTR_KPARAM_INFO
	.align		4
.L_249:
        /*0008*/ 	.byte	0x04, 0x17
        /*000a*/ 	.short	(.L_251 - .L_250)
.L_250:
        /*000c*/ 	.word	0x00000000
        /*0010*/ 	.short	0x0000
        /*0012*/ 	.short	0x0070
        /*0014*/ 	.byte	0x00, 0xf0, 0x01, 0x2e


	//----- nvinfo : EIATTR_SPARSE_MMA_MASK
	.align		4
.L_251:
        /*0018*/ 	.byte	0x03, 0x50
        /*001a*/ 	.short	0x0000


	//----- nvinfo : EIATTR_MAXREG_COUNT
	.align		4
        /*001c*/ 	.byte	0x03, 0x1b
        /*001e*/ 	.short	0x00a8


	//----- nvinfo : EIATTR_NUM_BARRIERS
	.align		4
        /*0020*/ 	.byte	0x02, 0x4c
        /*0022*/ 	.byte	0x10
	.zero		1


	//----- nvinfo : EIATTR_EXTERNS
	.align		4
        /*0024*/ 	.byte	0x04, 0x0f
        /*0026*/ 	.short	(.L_253 - .L_252)


	//   ....[0]....
	.align		4
.L_252:
        /*0028*/ 	.word	index@(__assertfail)


	//----- nvinfo : EIATTR_ANNOTATIONS
	.align		4
.L_253:
        /*002c*/ 	.byte	0x04, 0x55
        /*002e*/ 	.short	(.L_255 - .L_254)


	//   ....[0]....
.L_254:
        /* <DEDUP_REMOVED lines=29> */


	//----- nvinfo : EIATTR_MERCURY_ISA_VERSION
	.align		4
.L_255:
        /*01e8*/ 	.byte	0x03, 0x5f
        /*01ea*/ 	.short	0x0101


	//----- nvinfo : EIATTR_UNUSED_LOAD_BYTE_OFFSET
	.align		4
        /*01ec*/ 	.byte	0x04, 0x44
        /*01ee*/ 	.short	(.L_257 - .L_256)


	//   ....[0]....
.L_256:
        /*01f0*/ 	.word	0x000009a0
        /*01f4*/ 	.word	0x0000fff0


	//   ....[1]....
        /*01f8*/ 	.word	0x00007c30
        /*01fc*/ 	.word	0x0000fff0


	//----- nvinfo : EIATTR_INT_WARP_WIDE_INSTR_OFFSETS
	.align		4
.L_257:
        /*0200*/ 	.byte	0x04, 0x31
        /*0202*/ 	.short	(.L_259 - .L_258)


	//   ....[0]....
.L_258:
        /*0204*/ 	.word	0x000000c0


	//   ....[1]....
        /*0208*/ 	.word	0x000000d0


	//   ....[2]....
        /*020c*/ 	.word	0x000000e0


	//   ....[3]....
        /*0210*/ 	.word	0x00000180


	//   ....[4]....
        /*0214*/ 	.word	0x0000d940


	//   ....[5]....
        /*0218*/ 	.word	0x0000d9d0


	//   ....[6]....
        /*021c*/ 	.word	0x00011860


	//   ....[7]....
        /*0220*/ 	.word	0x000118f0


	//----- nvinfo : EIATTR_COOP_GROUP_MASK_REGIDS
	.align		4
.L_259:
        /*0224*/ 	.byte	0x04, 0x29
        /*0226*/ 	.short	(.L_261 - .L_260)


	//   ....[0]....
.L_260:
        /*0228*/ 	.word	0xffffffff


	//   ....[1]....
        /*022c*/ 	.word	0xffffffff


	//   ....[2]....
        /*0230*/ 	.word	0xffffffff


	//   ....[3]....
        /*0234*/ 	.word	0xffffffff


	//   ....[4]....
        /*0238*/ 	.word	0xffffffff


	//   ....[5]....
        /*023c*/ 	.word	0xffffffff


	//   ....[6]....
        /*0240*/ 	.word	0xffffffff


	//   ....[7]....
        /*0244*/ 	.word	0xffffffff


	//   ....[8]....
        /*0248*/ 	.word	0xffffffff


	//   ....[9]....
        /*024c*/ 	.word	0xffffffff


	//   ....[10]....
        /*0250*/ 	.word	0xffffffff


	//   ....[11]....
        /*0254*/ 	.word	0xffffffff


	//   ....[12]....
        /*0258*/ 	.word	0xffffffff


	//   ....[13]....
        /*025c*/ 	.word	0xffffffff


	//   ....[14]....
        /*0260*/ 	.word	0xffffffff


	//   ....[15]....
        /*0264*/ 	.word	0xffffffff


	//   ....[16]....
        /*0268*/ 	.word	0xffffffff


	//   ....[17]....
        /*026c*/ 	.word	0xffffffff


	//   ....[18]....
        /*0270*/ 	.word	0xffffffff


	//   ....[19]....
        /*0274*/ 	.word	0xffffffff


	//   ....[20]....
        /*0278*/ 	.word	0xffffffff


	//   ....[21]....
        /*027c*/ 	.word	0xffffffff


	//   ....[22]....
        /*0280*/ 	.word	0xffffffff


	//   ....[23]....
        /*0284*/ 	.word	0xffffffff


	//   ....[24]....
        /*0288*/ 	.word	0xffffffff


	//   ....[25]....
        /*028c*/ 	.word	0xffffffff


	//   ....[26]....
        /*0290*/ 	.word	0xffffffff


	//   ....[27]....
        /*0294*/ 	.word	0xffffffff


	//   ....[28]....
        /*0298*/ 	.word	0xffffffff


	//   ....[29]....
        /*029c*/ 	.word	0xffffffff


	//   ....[30]....
        /*02a0*/ 	.word	0xffffffff


	//   ....[31]....
        /*02a4*/ 	.word	0xffffffff


	//   ....[32]....
        /*02a8*/ 	.word	0xffffffff


	//   ....[33]....
        /*02ac*/ 	.word	0xffffffff


	//   ....[34]....
        /*02b0*/ 	.word	0xffffffff


	//   ....[35]....
        /*02b4*/ 	.word	0xffffffff


	//   ....[36]....
        /*02b8*/ 	.word	0xffffffff


	//   ....[37]....
        /*02bc*/ 	.word	0xffffffff


	//   ....[38]....
        /*02c0*/ 	.word	0xffffffff


	//   ....[39]....
        /*02c4*/ 	.word	0xffffffff


	//   ....[40]....
        /*02c8*/ 	.word	0xffffffff


	//   ....[41]....
        /*02cc*/ 	.word	0xffffffff


	//   ....[42]....
        /*02d0*/ 	.word	0xffffffff


	//   ....[43]....
        /*02d4*/ 	.word	0xffffffff


	//   ....[44]....
        /*02d8*/ 	.word	0xffffffff


	//   ....[45]....
        /*02dc*/ 	.word	0xffffffff


	//   ....[46]....
        /*02e0*/ 	.word	0xffffffff


	//   ....[47]....
        /*02e4*/ 	.word	0xffffffff


	//   ....[48]....
        /*02e8*/ 	.word	0xffffffff


	//   ....[49]....
        /*02ec*/ 	.word	0xffffffff


	//   ....[50]....
        /*02f0*/ 	.word	0xffffffff


	//   ....[51]....
        /*02f4*/ 	.word	0xffffffff


	//   ....[52]....
        /*02f8*/ 	.word	0xffffffff


	//   ....[53]....
        /*02fc*/ 	.word	0xffffffff


	//   ....[54]....
        /*0300*/ 	.word	0xffffffff


	//   ....[55]....
        /*0304*/ 	.word	0xffffffff


	//   ....[56]....
        /*0308*/ 	.word	0xffffffff


	//   ....[57]....
        /*030c*/ 	.word	0xffffffff


	//   ....[58]....
        /*0310*/ 	.word	0xffffffff


	//   ....[59]....
        /*0314*/ 	.word	0xffffffff


	//   ....[60]....
        /*0318*/ 	.word	0xffffffff


	//   ....[61]....
        /*031c*/ 	.word	0xffffffff


	//   ....[62]....
        /*0320*/ 	.word	0xffffffff


	//   ....[63]....
        /*0324*/ 	.word	0xffffffff


	//   ....[64]....
        /*0328*/ 	.word	0xffffffff


	//   ....[65]....
        /*032c*/ 	.word	0xffffffff


	//   ....[66]....
        /*0330*/ 	.word	0xffffffff


	//   ....[67]....
        /*0334*/ 	.word	0xffffffff


	//   ....[68]....
        /*0338*/ 	.word	0xffffffff


	//   ....[69]....
        /*033c*/ 	.word	0xffffffff


	//   ....[70]....
        /*0340*/ 	.word	0xffffffff


	//   ....[71]....
        /*0344*/ 	.word	0xffffffff


	//   ....[72]....
        /*0348*/ 	.word	0xffffffff


	//   ....[73]....
        /*034c*/ 	.word	0xffffffff


	//   ....[74]....
        /*0350*/ 	.word	0xffffffff


	//   ....[75]....
        /*0354*/ 	.word	0xffffffff


	//   ....[76]....
        /*0358*/ 	.word	0xffffffff


	//   ....[77]....
        /*035c*/ 	.word	0xffffffff


	//   ....[78]....
        /*0360*/ 	.word	0xffffffff


	//   ....[79]....
        /*0364*/ 	.word	0xffffffff


	//   ....[80]....
        /*0368*/ 	.word	0xffffffff


	//   ....[81]....
        /*036c*/ 	.word	0xffffffff


	//   ....[82]....
        /*0370*/ 	.word	0xffffffff


	//   ....[83]....
        /*0374*/ 	.word	0xffffffff


	//   ....[84]....
        /*0378*/ 	.word	0xffffffff


	//   ....[85]....
        /*037c*/ 	.word	0xffffffff


	//   ....[86]....
        /*0380*/ 	.word	0xffffffff


	//   ....[87]....
        /*0384*/ 	.word	0xffffffff


	//   ....[88]....
        /*0388*/ 	.word	0xffffffff


	//   ....[89]....
        /*038c*/ 	.word	0xffffffff


	//   ....[90]....
        /*0390*/ 	.word	0xffffffff


	//   ....[91]....
        /*0394*/ 	.word	0xffffffff


	//   ....[92]....
        /*0398*/ 	.word	0xffffffff


	//   ....[93]....
        /*039c*/ 	.word	0xffffffff


	//   ....[94]....
        /*03a0*/ 	.word	0xffffffff


	//   ....[95]....
        /*03a4*/ 	.word	0xffffffff


	//   ....[96]....
        /*03a8*/ 	.word	0xffffffff


	//   ....[97]....
        /*03ac*/ 	.word	0xffffffff


	//   ....[98]....
        /*03b0*/ 	.word	0xffffffff


	//   ....[99]....
        /*03b4*/ 	.word	0xffffffff


	//   ....[100]....
        /*03b8*/ 	.word	0xffffffff


	//   ....[101]....
        /*03bc*/ 	.word	0xffffffff


	//   ....[102]....
        /*03c0*/ 	.word	0xffffffff


	//   ....[103]....
        /*03c4*/ 	.word	0xffffffff


	//   ....[104]....
        /*03c8*/ 	.word	0xffffffff


	//   ....[105]....
        /*03cc*/ 	.word	0xffffffff


	//   ....[106]....
        /*03d0*/ 	.word	0xffffffff


	//   ....[107]....
        /*03d4*/ 	.word	0xffffffff


	//   ....[108]....
        /*03d8*/ 	.word	0xffffffff


	//   ....[109]....
        /*03dc*/ 	.word	0xffffffff


	//   ....[110]....
        /*03e0*/ 	.word	0xffffffff


	//   ....[111]....
        /*03e4*/ 	.word	0xffffffff


	//   ....[112]....
        /*03e8*/ 	.word	0xffffffff


	//   ....[113]....
        /*03ec*/ 	.word	0xffffffff


	//   ....[114]....
        /*03f0*/ 	.word	0xffffffff


	//   ....[115]....
        /*03f4*/ 	.word	0xffffffff


	//   ....[116]....
        /*03f8*/ 	.word	0xffffffff


	//   ....[117]....
        /*03fc*/ 	.word	0xffffffff


	//   ....[118]....
        /*0400*/ 	.word	0xffffffff


	//   ....[119]....
        /*0404*/ 	.word	0xffffffff


	//   ....[120]....
        /*0408*/ 	.word	0xffffffff


	//   ....[121]....
        /*040c*/ 	.word	0xffffffff


	//   ....[122]....
        /*0410*/ 	.word	0xffffffff


	//   ....[123]....
        /*0414*/ 	.word	0xffffffff


	//   ....[124]....
        /*0418*/ 	.word	0xffffffff


	//   ....[125]....
        /*041c*/ 	.word	0xffffffff


	//   ....[126]....
        /*0420*/ 	.word	0xffffffff


	//   ....[127]....
        /*0424*/ 	.word	0xffffffff


	//   ....[128]....
        /*0428*/ 	.word	0xffffffff


	//   ....[129]....
        /*042c*/ 	.word	0xffffffff


	//   ....[130]....
        /*0430*/ 	.word	0xffffffff


	//   ....[131]....
        /*0434*/ 	.word	0xffffffff


	//   ....[132]....
        /*0438*/ 	.word	0xffffffff


	//   ....[133]....
        /*043c*/ 	.word	0xffffffff


	//   ....[134]....
        /*0440*/ 	.word	0xffffffff


	//   ....[135]....
        /*0444*/ 	.word	0xffffffff


	//   ....[136]....
        /*0448*/ 	.word	0xffffffff


	//   ....[137]....
        /*044c*/ 	.word	0xffffffff


	//   ....[138]....
        /*0450*/ 	.word	0xffffffff


	//   ....[139]....
        /*0454*/ 	.word	0xffffffff


	//   ....[140]....
        /*0458*/ 	.word	0xffffffff


	//   ....[141]....
        /*045c*/ 	.word	0xffffffff


	//   ....[142]....
        /*0460*/ 	.word	0xffffffff


	//   ....[143]....
        /*0464*/ 	.word	0xffffffff


	//   ....[144]....
        /*0468*/ 	.word	0xffffffff


	//   ....[145]....
        /*046c*/ 	.word	0xffffffff


	//   ....[146]....
        /*0470*/ 	.word	0xffffffff


	//   ....[147]....
        /*0474*/ 	.word	0xffffffff


	//   ....[148]....
        /*0478*/ 	.word	0xffffffff


	//   ....[149]....
        /*047c*/ 	.word	0xffffffff


	//   ....[150]....
        /*0480*/ 	.word	0xffffffff


	//   ....[151]....
        /*0484*/ 	.word	0xffffffff


	//   ....[152]....
        /*0488*/ 	.word	0xffffffff


	//   ....[153]....
        /*048c*/ 	.word	0xffffffff


	//   ....[154]....
        /*0490*/ 	.word	0xffffffff


	//   ....[155]....
        /*0494*/ 	.word	0xffffffff


	//   ....[156]....
        /*0498*/ 	.word	0xffffffff


	//   ....[157]....
        /*049c*/ 	.word	0xffffffff


	//   ....[158]....
        /*04a0*/ 	.word	0xffffffff


	//   ....[159]....
        /*04a4*/ 	.word	0x0500000f


	//   ....[160]....
        /*04a8*/ 	.word	0x0500000f


	//   ....[161]....
        /*04ac*/ 	.word	0x0500000f


	//   ....[162]....
        /*04b0*/ 	.word	0x0500000f


	//   ....[163]....
        /*04b4*/ 	.word	0x0500000f


	//   ....[164]....
        /*04b8*/ 	.word	0x0500000f


	//   ....[165]....
        /*04bc*/ 	.word	0x0500000f


	//   ....[166]....
        /*04c0*/ 	.word	0x0500000f


	//   ....[167]....
        /*04c4*/ 	.word	0x0500000f


	//   ....[168]....
        /*04c8*/ 	.word	0x0500000f


	//   ....[169]....
        /*04cc*/ 	.word	0x0500000f


	//   ....[170]....
        /*04d0*/ 	.word	0x0500000f


	//   ....[171]....
        /*04d4*/ 	.word	0x0500000f


	//   ....[172]....
        /*04d8*/ 	.word	0x0500000f


	//   ....[173]....
        /*04dc*/ 	.word	0x0500000f


	//   ....[174]....
        /*04e0*/ 	.word	0x0500000f


	//   ....[175]....
        /*04e4*/ 	.word	0x0500000f


	//   ....[176]....
        /*04e8*/ 	.word	0x0500000f


	//   ....[177]....
        /*04ec*/ 	.word	0x0500000f


	//   ....[178]....
        /*04f0*/ 	.word	0x0500000f


	//   ....[179]....
        /*04f4*/ 	.word	0x0500000f


	//   ....[180]....
        /*04f8*/ 	.word	0x0500000f


	//   ....[181]....
        /*04fc*/ 	.word	0x0500000f


	//   ....[182]....
        /*0500*/ 	.word	0x0500000f


	//   ....[183]....
        /*0504*/ 	.word	0x0500000f


	//   ....[184]....
        /*0508*/ 	.word	0x0500000f


	//   ....[185]....
        /*050c*/ 	.word	0x0500000f


	//   ....[186]....
        /*0510*/ 	.word	0x0500000f


	//   ....[187]....
        /*0514*/ 	.word	0x0500000f


	//   ....[188]....
        /*0518*/ 	.word	0x0500000f


	//   ....[189]....
        /*051c*/ 	.word	0x0500000f


	//   ....[190]....
        /*0520*/ 	.word	0x0500000f


	//   ....[191]....
        /*0524*/ 	.word	0x0500000f


	//   ....[192]....
        /*0528*/ 	.word	0x0500000f


	//   ....[193]....
        /*052c*/ 	.word	0x0500000f


	//   ....[194]....
        /*0530*/ 	.word	0x0500000f


	//   ....[195]....
        /*0534*/ 	.word	0x0500000f


	//   ....[196]....
        /*0538*/ 	.word	0x0500000f


	//   ....[197]....
        /*053c*/ 	.word	0x0500000f


	//   ....[198]....
        /*0540*/ 	.word	0x0500000f


	//   ....[199]....
        /*0544*/ 	.word	0x0500000f


	//   ....[200]....
        /*0548*/ 	.word	0x0500000f


	//   ....[201]....
        /*054c*/ 	.word	0x0500000f


	//   ....[202]....
        /*0550*/ 	.word	0x0500000f


	//   ....[203]....
        /*0554*/ 	.word	0x0500000f


	//   ....[204]....
        /*0558*/ 	.word	0x0500000f


	//   ....[205]....
        /*055c*/ 	.word	0x0500000f


	//   ....[206]....
        /*0560*/ 	.word	0x0500000f


	//   ....[207]....
        /*0564*/ 	.word	0x0500000f


	//   ....[208]....
        /*0568*/ 	.word	0x0500000f


	//   ....[209]....
        /*056c*/ 	.word	0x0500000f


	//   ....[210]....
        /*0570*/ 	.word	0x0500000f


	//   ....[211]....
        /*0574*/ 	.word	0x0500000f


	//   ....[212]....
        /*0578*/ 	.word	0x0500000f


	//   ....[213]....
        /*057c*/ 	.word	0x0500000f


	//   ....[214]....
        /*0580*/ 	.word	0x0500000f


	//   ....[215]....
        /*0584*/ 	.word	0x0500000f


	//   ....[216]....
        /*0588*/ 	.word	0x0500000f


	//   ....[217]....
        /*058c*/ 	.word	0x0500000f


	//   ....[218]....
        /*0590*/ 	.word	0x0500000f


	//   ....[219]....
        /*0594*/ 	.word	0x0500000f


	//   ....[220]....
        /*0598*/ 	.word	0x0500000f


	//   ....[221]....
        /*059c*/ 	.word	0x0500000f


	//   ....[222]....
        /*05a0*/ 	.word	0x0500000f


	//   ....[223]....
        /*05a4*/ 	.word	0x0500000f


	//   ....[224]....
        /*05a8*/ 	.word	0x0500000f


	//   ....[225]....
        /*05ac*/ 	.word	0x0500000f


	//   ....[226]....
        /*05b0*/ 	.word	0x0500000f


	//   ....[227]....
        /*05b4*/ 	.word	0x0500000f


	//   ....[228]....
        /*05b8*/ 	.word	0x0500000f


	//   ....[229]....
        /*05bc*/ 	.word	0x0500000f


	//   ....[230]....
        /*05c0*/ 	.word	0x0500000f


	//   ....[231]....
        /*05c4*/ 	.word	0x0500000f


	//   ....[232]....
        /*05c8*/ 	.word	0x0500000f


	//   ....[233]....
        /*05cc*/ 	.word	0x0500000f


	//   ....[234]....
        /*05d0*/ 	.word	0x0500000f


	//   ....[235]....
        /*05d4*/ 	.word	0x0500000f


	//   ....[236]....
        /*05d8*/ 	.word	0x0500000f


	//   ....[237]....
        /*05dc*/ 	.word	0x0500000f


	//   ....[238]....
        /*05e0*/ 	.word	0x0500000f


	//   ....[239]....
        /*05e4*/ 	.word	0x0500000f


	//   ....[240]....
        /*05e8*/ 	.word	0x0500000f


	//   ....[241]....
        /*05ec*/ 	.word	0x0500000f


	//   ....[242]....
        /*05f0*/ 	.word	0x0500000f


	//   ....[243]....
        /*05f4*/ 	.word	0x0500000f


	//   ....[244]....
        /*05f8*/ 	.word	0x0500000f


	//   ....[245]....
        /*05fc*/ 	.word	0x0500000f


	//   ....[246]....
        /*0600*/ 	.word	0x0500000f


	//   ....[247]....
        /*0604*/ 	.word	0x0500000f


	//   ....[248]....
        /*0608*/ 	.word	0x0500000f


	//   ....[249]....
        /*060c*/ 	.word	0x0500000f


	//   ....[250]....
        /*0610*/ 	.word	0x0500000f


	//   ....[251]....
        /*0614*/ 	.word	0x0500000f


	//   ....[252]....
        /*0618*/ 	.word	0x0500000f


	//   ....[253]....
        /*061c*/ 	.word	0x0500000f


	//   ....[254]....
        /*0620*/ 	.word	0x0500000f


	//   ....[255]....
        /*0624*/ 	.word	0x0500000f


	//   ....[0]....
        /*0628*/ 	.word	0x0500000f


	//   ....[1]....
        /*062c*/ 	.word	0x0500000f


	//   ....[2]....
        /*0630*/ 	.word	0x0500000f


	//----- nvinfo : EIATTR_COOP_GROUP_INSTR_OFFSETS
	.align		4
.L_261:
        /*0634*/ 	.byte	0x04, 0x28
        /*0636*/ 	.short	(.L_263 - .L_262)


	//   ....[0]....
.L_262:
        /*0638*/ 	.word	0x00000080


	//   ....[1]....
        /*063c*/ 	.word	0x00000090


	//   ....[2]....
        /*0640*/ 	.word	0x000002f0


	//   ....[3]....
        /*0644*/ 	.word	0x00000450


	//   ....[4]....
        /*0648*/ 	.word	0x00000570


	//   ....[5]....
        /*064c*/ 	.word	0x000006d0


	//   ....[6]....
        /*0650*/ 	.word	0x00001b50


	//   ....[7]....
        /*0654*/ 	.word	0x000039e0


	//   ....[8]....
        /*0658*/ 	.word	0x00003a20


	//   ....[9]....
        /*065c*/ 	.word	0x00003a40


	//   ....[10]....
        /*0660*/ 	.word	0x00003a60


	//   ....[11]....
        /*0664*/ 	.word	0x00005750


	//   ....[12]....
        /*0668*/ 	.word	0x000057b0


	//   ....[13]....
        /*066c*/ 	.word	0x00006220


	//   ....[14]....
        /*0670*/ 	.word	0x00006280


	//   ....[15]....
        /*0674*/ 	.word	0x000071e0


	//   ....[16]....
        /*0678*/ 	.word	0x000071f0


	//   ....[17]....
        /*067c*/ 	.word	0x00007220


	//   ....[18]....
        /*0680*/ 	.word	0x00007240


	//   ....[19]....
        /*0684*/ 	.word	0x00008d50


	//   ....[20]....
        /*0688*/ 	.word	0x00008d60


	//   ....[21]....
        /*068c*/ 	.word	0x00008d70


	//   ....[22]....
        /*0690*/ 	.word	0x00008d90


	//   ....[23]....
        /*0694*/ 	.word	0x00009850


	//   ....[24]....
        /*0698*/ 	.word	0x00009880


	//   ....[25]....
        /*069c*/ 	.word	0x00009a20


	//   ....[26]....
        /*06a0*/ 	.word	0x00009a40


	//   ....[27]....
        /*06a4*/ 	.word	0x00009b80


	//   ....[28]....
        /*06a8*/ 	.word	0x00009ba0


	//   ....[29]....
        /*06ac*/ 	.word	0x00009cf0


	//   ....[30]....
        /*06b0*/ 	.word	0x00009d10


	//   ....[31]....
        /*06b4*/ 	.word	0x0000a270


	//   ....[32]....
        /*06b8*/ 	.word	0x0000a2b0


	//   ....[33]....
        /*06bc*/ 	.word	0x0000ac40


	//   ....[34]....
        /*06c0*/ 	.word	0x0000ac50


	//   ....[35]....
        /*06c4*/ 	.word	0x0000be50


	//   ....[36]....
        /*06c8*/ 	.word	0x0000be80


	//   ....[37]....
        /*06cc*/ 	.word	0x0000bff0


	//   ....[38]....
        /*06d0*/ 	.word	0x0000c010


	//   ....[39]....
        /*06d4*/ 	.word	0x0000c150


	//   ....[40]....
        /*06d8*/ 	.word	0x0000c170


	//   ....[41]....
        /*06dc*/ 	.word	0x0000c2c0


	//   ....[42]....
        /*06e0*/ 	.word	0x0000c2e0


	//   ....[43]....
        /*06e4*/ 	.word	0x0000c4c0


	//   ....[44]....
        /*06e8*/ 	.word	0x0000c6b0


	//   ....[45]....
        /*06ec*/ 	.word	0x0000c6e0


	//   ....[46]....
        /*06f0*/ 	.word	0x0000c710


	//   ....[47]....
        /*06f4*/ 	.word	0x0000c740


	//   ....[48]....
        /*06f8*/ 	.word	0x0000c770


	//   ....[49]....
        /*06fc*/ 	.word	0x0000c7a0


	//   ....[50]....
        /*0700*/ 	.word	0x0000c910


	//   ....[51]....
        /*0704*/ 	.word	0x0000c940


	//   ....[52]....
        /*0708*/ 	.word	0x0000c970


	//   ....[53]....
        /*070c*/ 	.word	0x0000c9a0


	//   ....[54]....
        /*0710*/ 	.word	0x0000c9d0


	//   ....[55]....
        /*0714*/ 	.word	0x0000ca00


	//   ....[56]....
        /*0718*/ 	.word	0x0000ca90


	//   ....[57]....
        /*071c*/ 	.word	0x0000cac0


	//   ....[58]....
        /*0720*/ 	.word	0x0000cad0


	//   ....[59]....
        /*0724*/ 	.word	0x0000cb60


	//   ....[60]....
        /*0728*/ 	.word	0x0000e4e0


	//   ....[61]....
        /*072c*/ 	.word	0x0000e500


	//   ....[62]....
        /*0730*/ 	.word	0x0000e590


	//   ....[63]....
        /*0734*/ 	.word	0x0000e5b0


	//   ....[64]....
        /*0738*/ 	.word	0x0000e630


	//   ....[65]....
        /*073c*/ 	.word	0x0000e650


	//   ....[66]....
        /*0740*/ 	.word	0x0000e6d0


	//   ....[67]....
        /*0744*/ 	.word	0x0000e6f0


	//   ....[68]....
        /*0748*/ 	.word	0x0000e770


	//   ....[69]....
        /*074c*/ 	.word	0x0000e790


	//   ....[70]....
        /*0750*/ 	.word	0x0000e7a0


	//   ....[71]....
        /*0754*/ 	.word	0x0000e7b0


	//   ....[72]....
        /*0758*/ 	.word	0x0000ef20


	//   ....[73]....
        /*075c*/ 	.word	0x0000ef40


	//   ....[74]....
        /*0760*/ 	.word	0x0000ef60


	//   ....[75]....
        /*0764*/ 	.word	0x0000ef70


	//   ....[76]....
        /*0768*/ 	.word	0x0000efa0


	//   ....[77]....
        /*076c*/ 	.word	0x0000efc0


	//   ....[78]....
        /*0770*/ 	.word	0x0000f030


	//   ....[79]....
        /*0774*/ 	.word	0x0000f0b0


	//   ....[80]....
        /*0778*/ 	.word	0x0000f0d0


	//   ....[81]....
        /*077c*/ 	.word	0x0000f0f0


	//   ....[82]....
        /*0780*/ 	.word	0x0000f1b0


	//   ....[83]....
        /*0784*/ 	.word	0x0000f200


	//   ....[84]....
        /*0788*/ 	.word	0x0000f220


	//   ....[85]....
        /*078c*/ 	.word	0x0000f290


	//   ....[86]....
        /*0790*/ 	.word	0x0000f370


	//   ....[87]....
        /*0794*/ 	.word	0x0000f3a0


	//   ....[88]....
        /*0798*/ 	.word	0x0000fa20


	//   ....[89]....
        /*079c*/ 	.word	0x0000fa50


	//   ....[90]....
        /*07a0*/ 	.word	0x0000fa70


	//   ....[91]....
        /*07a4*/ 	.word	0x0000faa0


	//   ....[92]....
        /*07a8*/ 	.word	0x0000fb10


	//   ....[93]....
        /*07ac*/ 	.word	0x0000fb40


	//   ....[94]....
        /*07b0*/ 	.word	0x0000fc50


	//   ....[95]....
        /*07b4*/ 	.word	0x0000fc70


	//   ....[96]....
        /*07b8*/ 	.word	0x0000fd00


	//   ....[97]....
        /*07bc*/ 	.word	0x0000fd20


	//   ....[98]....
        /*07c0*/ 	.word	0x0000fd90


	//   ....[99]....
        /*07c4*/ 	.word	0x0000fdb0


	//   ....[100]....
        /*07c8*/ 	.word	0x0000fe10


	//   ....[101]....
        /*07cc*/ 	.word	0x0000fe40


	//   ....[102]....
        /*07d0*/ 	.word	0x0000fec0


	//   ....[103]....
        /*07d4*/ 	.word	0x0000ff20


	//   ....[104]....
        /*07d8*/ 	.word	0x00010450


	//   ....[105]....
        /*07dc*/ 	.word	0x00010470


	//   ....[106]....
        /*07e0*/ 	.word	0x000104c0


	//   ....[107]....
        /*07e4*/ 	.word	0x00010580


	//   ....[108]....
        /*07e8*/ 	.word	0x00010590


	//   ....[109]....
        /*07ec*/ 	.word	0x000105c0


	//   ....[110]....
        /*07f0*/ 	.word	0x00010650


	//   ....[111]....
        /*07f4*/ 	.word	0x00010700


	//   ....[112]....
        /*07f8*/ 	.word	0x00010710


	//   ....[113]....
        /*07fc*/ 	.word	0x00010740


	//   ....[114]....
        /*0800*/ 	.word	0x00010750


	//   ....[115]....
        /*0804*/ 	.word	0x000107e0


	//   ....[116]....
        /*0808*/ 	.word	0x00010ee0


	//   ....[117]....
        /*080c*/ 	.word	0x00010f00


	//   ....[118]....
        /*0810*/ 	.word	0x00010f10


	//   ....[119]....
        /*0814*/ 	.word	0x00010f50


	//   ....[120]....
        /*0818*/ 	.word	0x00010f60


	//   ....[121]....
        /*081c*/ 	.word	0x00010fa0


	//   ....[122]....
        /*0820*/ 	.word	0x00010fb0


	//   ....[123]....
        /*0824*/ 	.word	0x00010ff0


	//   ....[124]....
        /*0828*/ 	.word	0x00011000


	//   ....[125]....
        /*082c*/ 	.word	0x00011040


	//   ....[126]....
        /*0830*/ 	.word	0x00011050


	//   ....[127]....
        /*0834*/ 	.word	0x00011060


	//   ....[128]....
        /*0838*/ 	.word	0x000113a0


	//   ....[129]....
        /*083c*/ 	.word	0x000113c0


	//   ....[130]....
        /*0840*/ 	.word	0x000113d0


	//   ....[131]....
        /*0844*/ 	.word	0x000113e0


	//   ....[132]....
        /*0848*/ 	.word	0x000113f0


	//   ....[133]....
        /*084c*/ 	.word	0x00011410


	//   ....[134]....
        /*0850*/ 	.word	0x00011480


	//   ....[135]....
        /*0854*/ 	.word	0x000114b0


	//   ....[136]....
        /*0858*/ 	.word	0x000114c0


	//   ....[137]....
        /*085c*/ 	.word	0x00011530


	//   ....[138]....
        /*0860*/ 	.word	0x00011540


	//   ....[139]....
        /*0864*/ 	.word	0x00011640


	//   ....[140]....
        /*0868*/ 	.word	0x00011b20


	//   ....[141]....
        /*086c*/ 	.word	0x00011b50


	//   ....[142]....
        /*0870*/ 	.word	0x00011bb0


	//   ....[143]....
        /*0874*/ 	.word	0x00011be0


	//   ....[144]....
        /*0878*/ 	.word	0x00011c10


	//   ....[145]....
        /*087c*/ 	.word	0x00011c40


	//   ....[146]....
        /*0880*/ 	.word	0x00011c70


	//   ....[147]....
        /*0884*/ 	.word	0x00011ca0


	//   ....[148]....
        /*0888*/ 	.word	0x00011e40


	//   ....[149]....
        /*088c*/ 	.word	0x00011e70


	//   ....[150]....
        /*0890*/ 	.word	0x00011ea0


	//   ....[151]....
        /*0894*/ 	.word	0x00011ed0


	//   ....[152]....
        /*0898*/ 	.word	0x00011f00


	//   ....[153]....
        /*089c*/ 	.word	0x00011f30


	//   ....[154]....
        /*08a0*/ 	.word	0x00011ff0


	//   ....[155]....
        /*08a4*/ 	.word	0x00012010


	//   ....[156]....
        /*08a8*/ 	.word	0x00012020


	//   ....[157]....
        /*08ac*/ 	.word	0x00012080


	//   ....[158]....
        /*08b0*/ 	.word	0x000126a0


	//   ....[159]....
        /*08b4*/ 	.word	0x00012bf0


	//   ....[160]....
        /*08b8*/ 	.word	0x00012ce0


	//   ....[161]....
        /*08bc*/ 	.word	0x00012d80


	//   ....[162]....
        /*08c0*/ 	.word	0x00012de0


	//   ....[163]....
        /*08c4*/ 	.word	0x00012ed0


	//   ....[164]....
        /*08c8*/ 	.word	0x00012f40


	//   ....[165]....
        /*08cc*/ 	.word	0x00013030


	//   ....[166]....
        /*08d0*/ 	.word	0x000130a0


	//   ....[167]....
        /*08d4*/ 	.word	0x00013190


	//   ....[168]....
        /*08d8*/ 	.word	0x00013200


	//   ....[169]....
        /*08dc*/ 	.word	0x000132f0


	//   ....[170]....
        /*08e0*/ 	.word	0x00013360


	//   ....[171]....
        /*08e4*/ 	.word	0x00013400


	//   ....[172]....
        /*08e8*/ 	.word	0x00013500


	//   ....[173]....
        /*08ec*/ 	.word	0x00013550


	//   ....[174]....
        /*08f0*/ 	.word	0x000135b0


	//   ....[175]....
        /*08f4*/ 	.word	0x000136d0


	//   ....[176]....
        /*08f8*/ 	.word	0x00013750


	//   ....[177]....
        /*08fc*/ 	.word	0x00013840


	//   ....[178]....
        /*0900*/ 	.word	0x00013910


	//   ....[179]....
        /*0904*/ 	.word	0x000139c0


	//   ....[180]....
        /*0908*/ 	.word	0x00013ac0


	//   ....[181]....
        /*090c*/ 	.word	0x00013b30


	//   ....[182]....
        /*0910*/ 	.word	0x00013c40


	//   ....[183]....
        /*0914*/ 	.word	0x00013cb0


	//   ....[184]....
        /*0918*/ 	.word	0x00013d30


	//   ....[185]....
        /*091c*/ 	.word	0x00013e00


	//   ....[186]....
        /*0920*/ 	.word	0x00013e90


	//   ....[187]....
        /*0924*/ 	.word	0x00013f60


	//   ....[188]....
        /*0928*/ 	.word	0x00014000


	//   ....[189]....
        /*092c*/ 	.word	0x000140a0


	//   ....[190]....
        /*0930*/ 	.word	0x00014100


	//   ....[191]....
        /*0934*/ 	.word	0x000141f0


	//   ....[192]....
        /*0938*/ 	.word	0x00014300


	//   ....[193]....
        /*093c*/ 	.word	0x00014350


	//   ....[194]....
        /*0940*/ 	.word	0x000143b0


	//   ....[195]....
        /*0944*/ 	.word	0x000144b0


	//   ....[196]....
        /*0948*/ 	.word	0x000145c0


	//   ....[197]....
        /*094c*/ 	.word	0x00014610


	//   ....[198]....
        /*0950*/ 	.word	0x00014670


	//   ....[199]....
        /*0954*/ 	.word	0x00014770


	//   ....[200]....
        /*0958*/ 	.word	0x00014880


	//   ....[201]....
        /*095c*/ 	.word	0x000148d0


	//   ....[202]....
        /*0960*/ 	.word	0x00014930


	//   ....[203]....
        /*0964*/ 	.word	0x00014a20


	//   ....[204]....
        /*0968*/ 	.word	0x00014b50


	//   ....[205]....
        /*096c*/ 	.word	0x00014c30


	//   ....[206]....
        /*0970*/ 	.word	0x00014cc0


	//   ....[207]....
        /*0974*/ 	.word	0x00014dd0


	//   ....[208]....
        /*0978*/ 	.word	0x00014e30


	//   ....[209]....
        /*097c*/ 	.word	0x00014f40


	//   ....[210]....
        /*0980*/ 	.word	0x00014fa0


	//   ....[211]....
        /*0984*/ 	.word	0x000150b0


	//   ....[212]....
        /*0988*/ 	.word	0x00015110


	//   ....[213]....
        /*098c*/ 	.word	0x00015220


	//   ....[214]....
        /*0990*/ 	.word	0x00015280


	//   ....[215]....
        /*0994*/ 	.word	0x00015340


	//   ....[216]....
        /*0998*/ 	.word	0x000154a0


	//   ....[217]....
        /*099c*/ 	.word	0x00015540


	//   ....[218]....
        /*09a0*/ 	.word	0x000155a0


	//   ....[219]....
        /*09a4*/ 	.word	0x00015650


	//   ....[220]....
        /*09a8*/ 	.word	0x000156b0


	//   ....[221]....
        /*09ac*/ 	.word	0x00015760


	//   ....[222]....
        /*09b0*/ 	.word	0x000157c0


	//   ....[223]....
        /*09b4*/ 	.word	0x00015870


	//   ....[224]....
        /*09b8*/ 	.word	0x000158d0


	//   ....[225]....
        /*09bc*/ 	.word	0x00015980


	//   ....[226]....
        /*09c0*/ 	.word	0x000159e0


	//   ....[227]....
        /*09c4*/ 	.word	0x00015a90


	//   ....[228]....
        /*09c8*/ 	.word	0x00015b70


	//   ....[229]....
        /*09cc*/ 	.word	0x00015c10


	//   ....[230]....
        /*09d0*/ 	.word	0x00015c70


	//   ....[231]....
        /*09d4*/ 	.word	0x00015d40


	//   ....[232]....
        /*09d8*/ 	.word	0x00015da0


	//   ....[233]....
        /*09dc*/ 	.word	0x00015e70


	//   ....[234]....
        /*09e0*/ 	.word	0x00015ed0


	//   ....[235]....
        /*09e4*/ 	.word	0x00015fb0


	//   ....[236]....
        /*09e8*/ 	.word	0x00016010


	//   ....[237]....
        /*09ec*/ 	.word	0x000160e0


	//   ....[238]....
        /*09f0*/ 	.word	0x00016140


	//   ....[239]....
        /*09f4*/ 	.word	0x00016210


	//   ....[240]....
        /*09f8*/ 	.word	0x000162a0


	//   ....[241]....
        /*09fc*/ 	.word	0x00016340


	//   ....[242]....
        /*0a00*/ 	.word	0x000164c0


	//   ....[243]....
        /*0a04*/ 	.word	0x00016530


	//   ....[244]....
        /*0a08*/ 	.word	0x000165a0


	//   ....[245]....
        /*0a0c*/ 	.word	0x00016610


	//   ....[246]....
        /*0a10*/ 	.word	0x00016680


	//   ....[247]....
        /*0a14*/ 	.word	0x00016700


	//   ....[248]....
        /*0a18*/ 	.word	0x00016780


	//   ....[249]....
        /*0a1c*/ 	.word	0x00016810


	//   ....[250]....
        /*0a20*/ 	.word	0x00016880


	//   ....[251]....
        /*0a24*/ 	.word	0x000168f0


	//   ....[252]....
        /*0a28*/ 	.word	0x00016960


	//   ....[253]....
        /*0a2c*/ 	.word	0x000169e0


	//   ....[254]....
        /*0a30*/ 	.word	0x00016a50


	//   ....[255]....
        /*0a34*/ 	.word	0x00016af0


	//   ....[0]....
        /*0a38*/ 	.word	0x00016b40


	//   ....[1]....
        /*0a3c*/ 	.word	0x00016bd0


	//   ....[2]....
        /*0a40*/ 	.word	0x00016d00


	//----- nvinfo : EIATTR_REG_RECONFIG
	.align		4
.L_263:
        /*0a44*/ 	.byte	0x01, 0x54
	.zero		2


	//----- nvinfo : EIATTR_SYSCALL_OFFSETS
	.align		4
        /*0a48*/ 	.byte	0x04, 0x46
        /*0a4a*/ 	.short	(.L_265 - .L_264)


	//   ....[0]....
.L_264:
        /*0a4c*/ 	.word	0x00001cd0


	//   ....[1]....
        /*0a50*/ 	.word	0x0000db30


	//   ....[2]....
        /*0a54*/ 	.word	0x0000dc80


	//   ....[3]....
        /*0a58*/ 	.word	0x0000dd70


	//   ....[4]....
        /*0a5c*/ 	.word	0x0000eb30


	//   ....[5]....
        /*0a60*/ 	.word	0x0000f680


	//----- nvinfo : EIATTR_MBARRIER_INSTR_OFFSETS
	.align		4
.L_265:
        /*0a64*/ 	.byte	0x04, 0x39
        /*0a66*/ 	.short	(.L_267 - .L_266)


	//   ....[0]....
.L_266:
        /*0a68*/ 	.word	0x00000190
        /*0a6c*/ 	.word	0x000000ff
        /*0a70*/ 	.word	0x00032400
        /*0a74*/ 	.short	0x0100
        /*0a76*/ 	.byte	0x08
	.zero		1


	//   ....[1]....
        /*0a78*/ 	.word	0x000001a0
        /*0a7c*/ 	.word	0x000000ff
        /*0a80*/ 	.word	0x00032410
        /*0a84*/ 	.short	0x0100
        /*0a86*/ 	.byte	0x08
	.zero		1


	//   ....[2]....
        /*0a88*/ 	.word	0x000001b0
        /*0a8c*/ 	.word	0x000000ff
        /*0a90*/ 	.word	0x00032420
        /*0a94*/ 	.short	0x0100
        /*0a96*/ 	.byte	0x08
	.zero		1


	//   ....[3]....
        /*0a98*/ 	.word	0x000002a0
        /*0a9c*/ 	.word	0x000000ff
        /*0aa0*/ 	.word	0x00032430
        /*0aa4*/ 	.short	0x0100
        /*0aa6*/ 	.byte	0x08
	.zero		1


	//   ....[4]....
        /*0aa8*/ 	.word	0x000002b0
        /*0aac*/ 	.word	0x000000ff
        /*0ab0*/ 	.word	0x00032440
        /*0ab4*/ 	.short	0x0100
        /*0ab6*/ 	.byte	0x08
	.zero		1


	//   ....[5]....
        /*0ab8*/ 	.word	0x000002c0
        /*0abc*/ 	.word	0x000000ff
        /*0ac0*/ 	.word	0x00032438
        /*0ac4*/ 	.short	0x0100
        /*0ac6*/ 	.byte	0x08
	.zero		1


	//   ....[6]....
        /*0ac8*/ 	.word	0x000002d0
        /*0acc*/ 	.word	0x000000ff
        /*0ad0*/ 	.word	0x00032448
        /*0ad4*/ 	.short	0x0100
        /*0ad6*/ 	.byte	0x08
	.zero		1


	//   ....[7]....
        /*0ad8*/ 	.word	0x00000400
        /*0adc*/ 	.word	0x000000ff
        /*0ae0*/ 	.word	0x00032450
        /*0ae4*/ 	.short	0x0100
        /*0ae6*/ 	.byte	0x08
	.zero		1


	//   ....[8]....
        /*0ae8*/ 	.word	0x00000410
        /*0aec*/ 	.word	0x000000ff
        /*0af0*/ 	.word	0x00032460
        /*0af4*/ 	.short	0x0100
        /*0af6*/ 	.byte	0x08
	.zero		1


	//   ....[9]....
        /*0af8*/ 	.word	0x00000420
        /*0afc*/ 	.word	0x000000ff
        /*0b00*/ 	.word	0x00032458
        /*0b04*/ 	.short	0x0100
        /*0b06*/ 	.byte	0x08
	.zero		1


	//   ....[10]....
        /*0b08*/ 	.word	0x00000430
        /*0b0c*/ 	.word	0x000000ff
        /*0b10*/ 	.word	0x00032468
        /*0b14*/ 	.short	0x0100
        /*0b16*/ 	.byte	0x08
	.zero		1


	//   ....[11]....
        /*0b18*/ 	.word	0x00000520
        /*0b1c*/ 	.word	0x000000ff
        /*0b20*/ 	.word	0x00032470
        /*0b24*/ 	.short	0x0100
        /*0b26*/ 	.byte	0x06
	.zero		1


	//   ....[12]....
        /*0b28*/ 	.word	0x00000530
        /*0b2c*/ 	.word	0x000000ff
        /*0b30*/ 	.word	0x00032480
        /*0b34*/ 	.short	0x0100
        /*0b36*/ 	.byte	0x06
	.zero		1


	//   ....[13]....
        /*0b38*/ 	.word	0x00000540
        /*0b3c*/ 	.word	0x000000ff
        /*0b40*/ 	.word	0x00032478
        /*0b44*/ 	.short	0x0100
        /*0b46*/ 	.byte	0x06
	.zero		1


	//   ....[14]....
        /*0b48*/ 	.word	0x00000550
        /*0b4c*/ 	.word	0x000000ff
        /*0b50*/ 	.word	0x00032488
        /*0b54*/ 	.short	0x0100
        /*0b56*/ 	.byte	0x06
	.zero		1


	//   ....[15]....
        /*0b58*/ 	.word	0x00000680
        /*0b5c*/ 	.word	0x000000ff
        /*0b60*/ 	.word	0x00032490
        /*0b64*/ 	.short	0x0100
        /*0b66*/ 	.byte	0x08
	.zero		1


	//   ....[16]....
        /*0b68*/ 	.word	0x00000690
        /*0b6c*/ 	.word	0x000000ff
        /*0b70*/ 	.word	0x000324a0
        /*0b74*/ 	.short	0x0100
        /*0b76*/ 	.byte	0x08
	.zero		1


	//   ....[17]....
        /*0b78*/ 	.word	0x000006a0
        /*0b7c*/ 	.word	0x000000ff
        /*0b80*/ 	.word	0x00032498
        /*0b84*/ 	.short	0x0100
        /*0b86*/ 	.byte	0x08
	.zero		1


	//   ....[18]....
        /*0b88*/ 	.word	0x000006b0
        /*0b8c*/ 	.word	0x000000ff
        /*0b90*/ 	.word	0x000324a8
        /*0b94*/ 	.short	0x0100
        /*0b96*/ 	.byte	0x08
	.zero		1


	//   ....[19]....
        /*0b98*/ 	.word	0x000007f0
        /*0b9c*/ 	.word	0x000000ff
        /*0ba0*/ 	.word	0x000324b0
        /*0ba4*/ 	.short	0x0100
        /*0ba6*/ 	.byte	0x08
	.zero		1


	//   ....[20]....
        /*0ba8*/ 	.word	0x00000800
        /*0bac*/ 	.word	0x000000ff
        /*0bb0*/ 	.word	0x000324c0
        /*0bb4*/ 	.short	0x0100
        /*0bb6*/ 	.byte	0x08
	.zero		1


	//   ....[21]....
        /*0bb8*/ 	.word	0x00000810
        /*0bbc*/ 	.word	0x000000ff
        /*0bc0*/ 	.word	0x000324b8
        /*0bc4*/ 	.short	0x0100
        /*0bc6*/ 	.byte	0x08
	.zero		1


	//   ....[22]....
        /*0bc8*/ 	.word	0x00000820
        /*0bcc*/ 	.word	0x000000ff
        /*0bd0*/ 	.word	0x000324c8
        /*0bd4*/ 	.short	0x0100
        /*0bd6*/ 	.byte	0x08
	.zero		1


	//   ....[23]....
        /*0bd8*/ 	.word	0x00001db0
        /*0bdc*/ 	.word	0x00000003
        /*0be0*/ 	.word	0x00032400
        /*0be4*/ 	.short	0x010a
        /*0be6*/ 	.byte	0x3f
	.zero		1


	//   ....[24]....
        /*0be8*/ 	.word	0x00001e90
        /*0bec*/ 	.word	0x000000ff
        /*0bf0*/ 	.word	0x00032430
        /*0bf4*/ 	.short	0x010a
        /*0bf6*/ 	.byte	0x06
	.zero		1


	//   ....[25]....
        /*0bf8*/ 	.word	0x00001ed0
        /*0bfc*/ 	.word	0x000000ff
        /*0c00*/ 	.word	0x00032430
        /*0c04*/ 	.short	0x010a
        /*0c06*/ 	.byte	0x06
	.zero		1


	//   ....[26]....
        /*0c08*/ 	.word	0x00002200
        /*0c0c*/ 	.word	0x00000003
        /*0c10*/ 	.word	0x00032410
        /*0c14*/ 	.short	0x010a
        /*0c16*/ 	.byte	0x3f
	.zero		1


	//   ....[27]....
        /*0c18*/ 	.word	0x00002240
        /*0c1c*/ 	.word	0x000000ff
        /*0c20*/ 	.word	0x00032450
        /*0c24*/ 	.short	0x010a
        /*0c26*/ 	.byte	0x06
	.zero		1


	//   ....[28]....
        /*0c28*/ 	.word	0x00002280
        /*0c2c*/ 	.word	0x000000ff
        /*0c30*/ 	.word	0x00032450
        /*0c34*/ 	.short	0x010a
        /*0c36*/ 	.byte	0x06
	.zero		1


	//   ....[29]....
        /*0c38*/ 	.word	0x00003220
        /*0c3c*/ 	.word	0x000000ff
        /*0c40*/ 	.word	0x00000000
        /*0c44*/ 	.short	0x0101
        /*0c46*/ 	.byte	0x04
	.zero		1


	//   ....[30]....
        /*0c48*/ 	.word	0x00004790
        /*0c4c*/ 	.word	0x000000ff
        /*0c50*/ 	.word	0x00000000
        /*0c54*/ 	.short	0x0101
        /*0c56*/ 	.byte	0x06
	.zero		1


	//   ....[31]....
        /*0c58*/ 	.word	0x000048e0
        /*0c5c*/ 	.word	0x000000ff
        /*0c60*/ 	.word	0x00032430
        /*0c64*/ 	.short	0x010a
        /*0c66*/ 	.byte	0x05
	.zero		1


	//   ....[32]....
        /*0c68*/ 	.word	0x00004920
        /*0c6c*/ 	.word	0x000000ff
        /*0c70*/ 	.word	0x00032430
        /*0c74*/ 	.short	0x010a
        /*0c76*/ 	.byte	0x05
	.zero		1


	//   ....[33]....
        /*0c78*/ 	.word	0x00004b30
        /*0c7c*/ 	.word	0x000000ff
        /*0c80*/ 	.word	0x00032450
        /*0c84*/ 	.short	0x010a
        /*0c86*/ 	.byte	0x05
	.zero		1


	//   ....[34]....
        /*0c88*/ 	.word	0x00004b70
        /*0c8c*/ 	.word	0x000000ff
        /*0c90*/ 	.word	0x00032450
        /*0c94*/ 	.short	0x010a
        /*0c96*/ 	.byte	0x05
	.zero		1


	//   ....[35]....
        /*0c98*/ 	.word	0x00005db0
        /*0c9c*/ 	.word	0x000000ff
        /*0ca0*/ 	.word	0x00000000
        /*0ca4*/ 	.short	0x0101
        /*0ca6*/ 	.byte	0x0b
	.zero		1


	//   ....[36]....
        /*0ca8*/ 	.word	0x00007150
        /*0cac*/ 	.word	0x000000ff
        /*0cb0*/ 	.word	0x00000000
        /*0cb4*/ 	.short	0x0101
        /*0cb6*/ 	.byte	0x05
	.zero		1


	//   ....[37]....
        /*0cb8*/ 	.word	0x00009860
        /*0cbc*/ 	.word	0x000000ff
        /*0cc0*/ 	.word	0x00000000
        /*0cc4*/ 	.short	0x0101
        /*0cc6*/ 	.byte	0x06
	.zero		1


	//   ....[38]....
        /*0cc8*/ 	.word	0x00009fa0
        /*0ccc*/ 	.word	0x000000ff
        /*0cd0*/ 	.word	0x00000000
        /*0cd4*/ 	.short	0x0101
        /*0cd6*/ 	.byte	0x09
	.zero		1


	//   ....[39]....
        /*0cd8*/ 	.word	0x0000e280
        /*0cdc*/ 	.word	0x00000019
        /*0ce0*/ 	.word	0x00032440
        /*0ce4*/ 	.short	0x010a
        /*0ce6*/ 	.byte	0x3f
	.zero		1


	//   ....[40]....
        /*0ce8*/ 	.word	0x0000e8b0
        /*0cec*/ 	.word	0x00000019
        /*0cf0*/ 	.word	0x00032430
        /*0cf4*/ 	.short	0x0107
        /*0cf6*/ 	.byte	0x3f
	.zero		1


	//   ....[41]....
        /*0cf8*/ 	.word	0x0000e980
        /*0cfc*/ 	.word	0x00000019
        /*0d00*/ 	.word	0x00032430
        /*0d04*/ 	.short	0x0101
        /*0d06*/ 	.byte	0x3f
	.zero		1


	//   ....[42]....
        /*0d08*/ 	.word	0x0000f4c0
        /*0d0c*/ 	.word	0x00000016
        /*0d10*/ 	.word	0x00032400
        /*0d14*/ 	.short	0x0107
        /*0d16*/ 	.byte	0x3f
	.zero		1


	//   ....[43]....
        /*0d18*/ 	.word	0x0000f550
        /*0d1c*/ 	.word	0x00000016
        /*0d20*/ 	.word	0x00032400
        /*0d24*/ 	.short	0x0101
        /*0d26*/ 	.byte	0x3f
	.zero		1


	//   ....[44]....
        /*0d28*/ 	.word	0x00010060
        /*0d2c*/ 	.word	0x00000016
        /*0d30*/ 	.word	0x00032410
        /*0d34*/ 	.short	0x0107
        /*0d36*/ 	.byte	0x3f
	.zero		1


	//   ....[45]....
        /*0d38*/ 	.word	0x00010160
        /*0d3c*/ 	.word	0x00000016
        /*0d40*/ 	.word	0x00032410
        /*0d44*/ 	.short	0x0101
        /*0d46*/ 	.byte	0x3f
	.zero		1


	//   ....[46]....
        /*0d48*/ 	.word	0x00010180
        /*0d4c*/ 	.word	0x00000016
        /*0d50*/ 	.word	0x00032420
        /*0d54*/ 	.short	0x010a
        /*0d56*/ 	.byte	0x3f
	.zero		1


	//   ....[47]....
        /*0d58*/ 	.word	0x00010200
        /*0d5c*/ 	.word	0x00000019
        /*0d60*/ 	.word	0x00032460
        /*0d64*/ 	.short	0x010a
        /*0d66*/ 	.byte	0x3f
	.zero		1


	//   ....[48]....
        /*0d68*/ 	.word	0x00010960
        /*0d6c*/ 	.word	0x00000019
        /*0d70*/ 	.word	0x00032450
        /*0d74*/ 	.short	0x0107
        /*0d76*/ 	.byte	0x3f
	.zero		1


	//   ....[49]....
        /*0d78*/ 	.word	0x00010a20
        /*0d7c*/ 	.word	0x00000019
        /*0d80*/ 	.word	0x00032450
        /*0d84*/ 	.short	0x0101
        /*0d86*/ 	.byte	0x3f
	.zero		1


	//   ....[50]....
        /*0d88*/ 	.word	0x00010d60
        /*0d8c*/ 	.word	0x0000000a
        /*0d90*/ 	.word	0x00032440
        /*0d94*/ 	.short	0x010a
        /*0d96*/ 	.byte	0x3f
	.zero		1


	//   ....[51]....
        /*0d98*/ 	.word	0x00011110
        /*0d9c*/ 	.word	0x0000000a
        /*0da0*/ 	.word	0x00032430
        /*0da4*/ 	.short	0x0107
        /*0da6*/ 	.byte	0x3f
	.zero		1


	//   ....[52]....
        /*0da8*/ 	.word	0x000111c0
        /*0dac*/ 	.word	0x0000000a
        /*0db0*/ 	.word	0x00032430
        /*0db4*/ 	.short	0x0101
        /*0db6*/ 	.byte	0x3f
	.zero		1


	//   ....[53]....
        /*0db8*/ 	.word	0x000111f0
        /*0dbc*/ 	.word	0x0000000a
        /*0dc0*/ 	.word	0x00032460
        /*0dc4*/ 	.short	0x010a
        /*0dc6*/ 	.byte	0x3f
	.zero		1


	//   ....[54]....
        /*0dc8*/ 	.word	0x000116f0
        /*0dcc*/ 	.word	0x0000000a
        /*0dd0*/ 	.word	0x00032450
        /*0dd4*/ 	.short	0x0107
        /*0dd6*/ 	.byte	0x3f
	.zero		1


	//   ....[55]....
        /*0dd8*/ 	.word	0x000117a0
        /*0ddc*/ 	.word	0x0000000a
        /*0de0*/ 	.word	0x00032450
        /*0de4*/ 	.short	0x0101
        /*0de6*/ 	.byte	0x3f
	.zero		1


	//   ....[56]....
        /*0de8*/ 	.word	0x00012620
        /*0dec*/ 	.word	0x00000005
        /*0df0*/ 	.word	0x00032420
        /*0df4*/ 	.short	0x010a
        /*0df6*/ 	.byte	0x3f
	.zero		1


	//   ....[57]....
        /*0df8*/ 	.word	0x000127c0
        /*0dfc*/ 	.word	0x00000003
        /*0e00*/ 	.word	0x00032440
        /*0e04*/ 	.short	0x010a
        /*0e06*/ 	.byte	0x3f
	.zero		1


	//   ....[58]....
        /*0e08*/ 	.word	0x00012860
        /*0e0c*/ 	.word	0x00000005
        /*0e10*/ 	.word	0x00032440
        /*0e14*/ 	.short	0x010a
        /*0e16*/ 	.byte	0x3f
	.zero		1


	//   ....[59]....
        /*0e18*/ 	.word	0x000128a0
        /*0e1c*/ 	.word	0x00000003
        /*0e20*/ 	.word	0x00032460
        /*0e24*/ 	.short	0x010a
        /*0e26*/ 	.byte	0x3f
	.zero		1


	//   ....[60]....
        /*0e28*/ 	.word	0x000128e0
        /*0e2c*/ 	.word	0x00000005
        /*0e30*/ 	.word	0x00032460
        /*0e34*/ 	.short	0x010a
        /*0e36*/ 	.byte	0x3f
	.zero		1


	//   ....[61]....
        /*0e38*/ 	.word	0x00012940
        /*0e3c*/ 	.word	0x00000003
        /*0e40*/ 	.word	0x00032400
        /*0e44*/ 	.short	0x010a
        /*0e46*/ 	.byte	0x3f
	.zero		1


	//   ....[62]....
        /*0e48*/ 	.word	0x000129a0
        /*0e4c*/ 	.word	0x00000005
        /*0e50*/ 	.word	0x00032430
        /*0e54*/ 	.short	0x010a
        /*0e56*/ 	.byte	0x3f
	.zero		1


	//   ....[63]....
        /*0e58*/ 	.word	0x000129f0
        /*0e5c*/ 	.word	0x00000003
        /*0e60*/ 	.word	0x00032410
        /*0e64*/ 	.short	0x010a
        /*0e66*/ 	.byte	0x3f
	.zero		1


	//   ....[64]....
        /*0e68*/ 	.word	0x00012a50
        /*0e6c*/ 	.word	0x00000005
        /*0e70*/ 	.word	0x00032450
        /*0e74*/ 	.short	0x010a
        /*0e76*/ 	.byte	0x3f
	.zero		1


	//   ....[65]....
        /*0e78*/ 	.word	0x00012ab0
        /*0e7c*/ 	.word	0x00000099
        /*0e80*/ 	.word	0x00032430
        /*0e84*/ 	.short	0x010a
        /*0e86*/ 	.byte	0x3f
	.zero		1


	//   ....[66]....
        /*0e88*/ 	.word	0x00012b10
        /*0e8c*/ 	.word	0x000000d2
        /*0e90*/ 	.word	0x00032450
        /*0e94*/ 	.short	0x010a
        /*0e96*/ 	.byte	0x3f
	.zero		1


	//   ....[67]....
        /*0e98*/ 	.word	0x00012c30
        /*0e9c*/ 	.word	0x00000019
        /*0ea0*/ 	.word	0x00032440
        /*0ea4*/ 	.short	0x010a
        /*0ea6*/ 	.byte	0x3f
	.zero		1


	//   ....[68]....
        /*0ea8*/ 	.word	0x00014a50
        /*0eac*/ 	.word	0x00000016
        /*0eb0*/ 	.word	0x00032420
        /*0eb4*/ 	.short	0x010a
        /*0eb6*/ 	.byte	0x3f
	.zero		1


	//   ....[69]....
        /*0eb8*/ 	.word	0x00014aa0
        /*0ebc*/ 	.word	0x00000019
        /*0ec0*/ 	.word	0x00032460
        /*0ec4*/ 	.short	0x010a
        /*0ec6*/ 	.byte	0x3f
	.zero		1


	//   ....[70]....
        /*0ec8*/ 	.word	0x000153f0
        /*0ecc*/ 	.word	0x0000000a
        /*0ed0*/ 	.word	0x00032440
        /*0ed4*/ 	.short	0x010a
        /*0ed6*/ 	.byte	0x3f
	.zero		1


	//   ....[71]....
        /*0ed8*/ 	.word	0x00015ac0
        /*0edc*/ 	.word	0x0000000a
        /*0ee0*/ 	.word	0x00032460
        /*0ee4*/ 	.short	0x010a
        /*0ee6*/ 	.byte	0x3f
	.zero		1


	//   ....[72]....
        /*0ee8*/ 	.word	0x00016c20
        /*0eec*/ 	.word	0x00000005
        /*0ef0*/ 	.word	0x00032420
        /*0ef4*/ 	.short	0x010a
        /*0ef6*/ 	.byte	0x3f
	.zero		1


	//   ....[73]....
        /*0ef8*/ 	.word	0x00016dc0
        /*0efc*/ 	.word	0x00000003
        /*0f00*/ 	.word	0x00032440
        /*0f04*/ 	.short	0x010a
        /*0f06*/ 	.byte	0x3f
	.zero		1


	//   ....[74]....
        /*0f08*/ 	.word	0x00016e10
        /*0f0c*/ 	.word	0x00000005
        /*0f10*/ 	.word	0x00032440
        /*0f14*/ 	.short	0x010a
        /*0f16*/ 	.byte	0x3f
	.zero		1


	//   ....[75]....
        /*0f18*/ 	.word	0x00016e60
        /*0f1c*/ 	.word	0x00000003
        /*0f20*/ 	.word	0x00032460
        /*0f24*/ 	.short	0x010a
        /*0f26*/ 	.byte	0x3f
	.zero		1


	//----- nvinfo : EIATTR_NUM_MBARRIERS
	.align		4
.L_267:
        /*0f28*/ 	.byte	0x03, 0x38
        /*0f2a*/ 	.short	0x0017


	//----- nvinfo : EIATTR_EXIT_INSTR_OFFSETS
	.align		4
        /*0f2c*/ 	.byte	0x04, 0x1c
        /*0f2e*/ 	.short	(.L_269 - .L_268)


	//   ....[0]....
.L_268:
        /*0f30*/ 	.word	0x000009e0


	//   ....[1]....
        /*0f34*/ 	.word	0x0000c460


	//   ....[2]....
        /*0f38*/ 	.word	0x00012930


	//----- nvinfo : EIATTR_MAX_THREADS
	.align		4
.L_269:
        /*0f3c*/ 	.byte	0x04, 0x05
        /*0f3e*/ 	.short	(.L_271 - .L_270)
.L_270:
        /*0f40*/ 	.word	0x00000180
        /*0f44*/ 	.word	0x00000001
        /*0f48*/ 	.word	0x00000001


	//----- nvinfo : EIATTR_CRS_STACK_SIZE
	.align		4
.L_271:
        /*0f4c*/ 	.byte	0x04, 0x1e
        /*0f4e*/ 	.short	(.L_273 - .L_272)
.L_272:
        /*0f50*/ 	.word	0x00000000


	//----- nvinfo : EIATTR_CBANK_PARAM_SIZE
	.align		4
.L_273:
        /*0f54*/ 	.byte	0x03, 0x19
        /*0f56*/ 	.short	0x0bf0


	//----- nvinfo : EIATTR_PARAM_CBANK
	.align		4
        /*0f58*/ 	.byte	0x04, 0x0a
        /*0f5a*/ 	.short	(.L_275 - .L_274)
	.align		4
.L_274:
        /*0f5c*/ 	.word	index@(.nv.constant0._ZN7cutlass13device_kernelIN5flash11enable_sm90INS1_16FlashAttnFwdSm90INS1_25CollectiveMainloopFwdSm90ILi2EN4cute5tupleIJNS5_1CILi1EEES8_S8_EEENS6_IJNS7_ILi128EEENS7_ILi96EEENS7_ILi64EEEEEELi256ENS_6half_tEfNS_4arch4Sm90ELb0ELb0ELb1ELb1ELb1ELb0ELb1ELb1ELb0ELb1ELb1ELb0EEENS1_21CollectiveEpilogueFwdINS6_IJSA_NS7_ILi256EEESB_EEES9_SE_SG_Li256ELb1ELb1ELb1ELb0EEENS1_36VarlenDynamicPersistentTileSchedulerILi128ELi96ELi256ELi128ELb1ELb1ELb1ELb0ELb1ELb1EEEEEEEEEvNT_6ParamsE)
        /*0f60*/ 	.short	0x0210
        /*0f62*/ 	.short	0x0bf0


	//----- nvinfo : EIATTR_SW_WAR
	.align		4
.L_275:
        /*0f64*/ 	.byte	0x04, 0x36
        /*0f66*/ 	.short	(.L_277 - .L_276)
.L_276:
        /*0f68*/ 	.word	0x00000008
.L_277:


//--------------------- .nv.info._ZN7cutlass13device_kernelIN5flash11enable_sm90INS1_16FlashAttnFwdSm90INS1_25CollectiveMainloopFwdSm90ILi2EN4cute5tupleIJNS5_1CILi1EEES8_S8_EEENS6_IJNS7_ILi128EEENS7_ILi96EEENS7_ILi64EEEEEELi256ENS_6half_tEfNS_4arch4Sm90ELb0ELb0ELb1ELb1ELb1ELb1ELb1ELb1ELb0ELb1ELb1ELb0EEENS1_21CollectiveEpilogueFwdINS6_IJSA_NS7_ILi256EEESB_EEES9_SE_SG_Li256ELb1ELb1ELb1ELb0EEENS1_36VarlenDynamicPersistentTileSchedulerILi128ELi96ELi256ELi128ELb1ELb1ELb1ELb0ELb1ELb1EEEEEEEEEvNT_6ParamsE --------------------------
	.section	.nv.info._ZN7cutlass13device_kernelIN5flash11enable_sm90INS1_16FlashAttnFwdSm90INS1_25CollectiveMainloopFwdSm90ILi2EN4cute5tupleIJNS5_1CILi1EEES8_S8_EEENS6_IJNS7_ILi128EEENS7_ILi96EEENS7_ILi64EEEEEELi256ENS_6half_tEfNS_4arch4Sm90ELb0ELb0ELb1ELb1ELb1ELb1ELb1ELb1ELb0ELb1ELb1ELb0EEENS1_21CollectiveEpilogueFwdINS6_IJSA_NS7_ILi256EEESB_EEES9_SE_SG_Li256ELb1ELb1ELb1ELb0EEENS1_36VarlenDynamicPersistentTileSchedulerILi128ELi96ELi256ELi128ELb1ELb1ELb1ELb0ELb1ELb1EEEEEEEEEvNT_6ParamsE,"",@"SHT_CUDA_INFO"
	.sectionflags	@""
	.align	4


	//----- nvinfo : EIATTR_CUDA_API_VERSION
	.align		4
        /*0000*/ 	.byte	0x04, 0x37
        /*0002*/ 	.short	(.L_279 - .L_278)
.L_278:
        /*0004*/ 	.word	0x00000082


	//----- nvinfo : EIATTR_KPARAM_INFO
	.align		4
.L_279:
        /*0008*/ 	.byte	0x04, 0x17
        /*000a*/ 	.short	(.L_281 - .L_280)
.L_280:
        /*000c*/ 	.word	0x00000000
        /*0010*/ 	.short	0x0000
        /*0012*/ 	.short	0x0070
        /*0014*/ 	.byte	0x00, 0xf0, 0x01, 0x2e


	//----- nvinfo : EIATTR_SPARSE_MMA_MASK
	.align		4
.L_281:
        /*0018*/ 	.byte	0x03, 0x50
        /*001a*/ 	.short	0x0000


	//----- nvinfo : EIATTR_MAXREG_COUNT
	.align		4
        /*001c*/ 	.byte	0x03, 0x1b
        /*001e*/ 	.short	0x00a8


	//----- nvinfo : EIATTR_NUM_BARRIERS
	.align		4
        /*0020*/ 	.byte	0x02, 0x4c
        /*0022*/ 	.byte	0x10
	.zero		1


	//----- nvinfo : EIATTR_EXTERNS
	.align		4
        /*0024*/ 	.byte	0x04, 0x0f
        /*0026*/ 	.short	(.L_283 - .L_282)


	//   ....[0]....
	.align		4
.L_282:
        /*0028*/ 	.word	index@(__assertfail)


	//----- nvinfo : EIATTR_ANNOTATIONS
	.align		4
.L_283:
        /*002c*/ 	.byte	0x04, 0x55
        /*002e*/ 	.short	(.L_285 - .L_284)


	//   ....[0]....
.L_284:
        /* <DEDUP_REMOVED lines=184> */


	//----- nvinfo : EIATTR_MERCURY_ISA_VERSION
	.align		4
.L_285:
        /*0b98*/ 	.byte	0x03, 0x5f
        /*0b9a*/ 	.short	0x0101


	//----- nvinfo : EIATTR_UNUSED_LOAD_BYTE_OFFSET
	.align		4
        /*0b9c*/ 	.byte	0x04, 0x44
        /*0b9e*/ 	.short	(.L_287 - .L_286)


	//   ....[0]....
.L_286:
        /*0ba0*/ 	.word	0x00000a70
        /*0ba4*/ 	.word	0x0000fff0


	//   ....[1]....
        /*0ba8*/ 	.word	0x0000fe00
        /*0bac*/ 	.word	0x0000fff0


	//----- nvinfo : EIATTR_INT_WARP_WIDE_INSTR_OFFSETS
	.align		4
.L_287:
        /*0bb0*/ 	.byte	0x04, 0x31
        /*0bb2*/ 	.short	(.L_289 - .L_288)


	//   ....[0]....
.L_288:
        /*0bb4*/ 	.word	0x00000120


	//   ....[1]....
        /*0bb8*/ 	.word	0x00000160


	//   ....[2]....
        /*0bbc*/ 	.word	0x000001d0


	//   ....[3]....
        /*0bc0*/ 	.word	0x00000240


	//   ....[4]....
        /*0bc4*/ 	.word	0x00017b80


	//   ....[5]....
        /*0bc8*/ 	.word	0x00017c10


	//   ....[6]....
        /*0bcc*/ 	.word	0x0001bb60


	//   ....[7]....
        /*0bd0*/ 	.word	0x0001bbf0


	//----- nvinfo : EIATTR_COOP_GROUP_MASK_REGIDS
	.align		4
.L_289:
        /*0bd4*/ 	.byte	0x04, 0x29
        /*0bd6*/ 	.short	(.L_291 - .L_290)


	//   ....[0]....
.L_290:
        /*0bd8*/ 	.word	0xffffffff


	//   ....[1]....
        /*0bdc*/ 	.word	0xffffffff


	//   ....[2]....
        /*0be0*/ 	.word	0xffffffff


	//   ....[3]....
        /*0be4*/ 	.word	0xffffffff


	//   ....[4]....
        /*0be8*/ 	.word	0xffffffff


	//   ....[5]....
        /*0bec*/ 	.word	0xffffffff


	//   ....[6]....
        /*0bf0*/ 	.word	0xffffffff


	//   ....[7]....
        /*0bf4*/ 	.word	0xffffffff


	//   ....[8]....
        /*0bf8*/ 	.word	0xffffffff


	//   ....[9]....
        /*0bfc*/ 	.word	0xffffffff


	//   ....[10]....
        /*0c00*/ 	.word	0xffffffff


	//   ....[11]....
        /*0c04*/ 	.word	0xffffffff


	//   ....[12]....
        /*0c08*/ 	.word	0xffffffff


	//   ....[13]....
        /*0c0c*/ 	.word	0xffffffff


	//   ....[14]....
        /*0c10*/ 	.word	0xffffffff


	//   ....[15]....
        /*0c14*/ 	.word	0xffffffff


	//   ....[16]....
        /*0c18*/ 	.word	0xffffffff


	//   ....[17]....
        /*0c1c*/ 	.word	0xffffffff


	//   ....[18]....
        /*0c20*/ 	.word	0xffffffff


	//   ....[19]....
        /*0c24*/ 	.word	0xffffffff


	//   ....[20]....
        /*0c28*/ 	.word	0xffffffff


	//   ....[21]....
        /*0c2c*/ 	.word	0xffffffff


	//   ....[22]....
        /*0c30*/ 	.word	0xffffffff


	//   ....[23]....
        /*0c34*/ 	.word	0xffffffff


	//   ....[24]....
        /*0c38*/ 	.word	0xffffffff


	//   ....[25]....
        /*0c3c*/ 	.word	0xffffffff


	//   ....[26]....
        /*0c40*/ 	.word	0xffffffff


	//   ....[27]....
        /*0c44*/ 	.word	0xffffffff


	//   ....[28]....
        /*0c48*/ 	.word	0xffffffff


	//   ....[29]....
        /*0c4c*/ 	.word	0xffffffff


	//   ....[30]....
        /*0c50*/ 	.word	0xffffffff


	//   ....[31]....
        /*0c54*/ 	.word	0xffffffff


	//   ....[32]....
        /*0c58*/ 	.word	0xffffffff


	//   ....[33]....
        /*0c5c*/ 	.word	0xffffffff


	//   ....[34]....
        /*0c60*/ 	.word	0xffffffff


	//   ....[35]....
        /*0c64*/ 	.word	0xffffffff


	//   ....[36]....
        /*0c68*/ 	.word	0xffffffff


	//   ....[37]....
        /*0c6c*/ 	.word	0xffffffff


	//   ....[38]....
        /*0c70*/ 	.word	0xffffffff


	//   ....[39]....
        /*0c74*/ 	.word	0xffffffff


	//   ....[40]....
        /*0c78*/ 	.word	0xffffffff


	//   ....[41]....
        /*0c7c*/ 	.word	0xffffffff


	//   ....[42]....
        /*0c80*/ 	.word	0xffffffff


	//   ....[43]....
        /*0c84*/ 	.word	0xffffffff


	//   ....[44]....
        /*0c88*/ 	.word	0xffffffff


	//   ....[45]....
        /*0c8c*/ 	.word	0xffffffff


	//   ....[46]....
        /*0c90*/ 	.word	0xffffffff


	//   ....[47]....
        /*0c94*/ 	.word	0xffffffff


	//   ....[48]....
        /*0c98*/ 	.word	0xffffffff


	//   ....[49]....
        /*0c9c*/ 	.word	0xffffffff


	//   ....[50]....
        /*0ca0*/ 	.word	0xffffffff


	//   ....[51]....
        /*0ca4*/ 	.word	0xffffffff


	//   ....[52]....
        /*0ca8*/ 	.word	0xffffffff


	//   ....[53]....
        /*0cac*/ 	.word	0xffffffff


	//   ....[54]....
        /*0cb0*/ 	.word	0xffffffff


	//   ....[55]....
        /*0cb4*/ 	.word	0xffffffff


	//   ....[56]....
        /*0cb8*/ 	.word	0xffffffff


	//   ....[57]....
        /*0cbc*/ 	.word	0xffffffff


	//   ....[58]....
        /*0cc0*/ 	.word	0xffffffff


	//   ....[59]....
        /*0cc4*/ 	.word	0xffffffff


	//   ....[60]....
        /*0cc8*/ 	.word	0xffffffff


	//   ....[61]....
        /*0ccc*/ 	.word	0xffffffff


	//   ....[62]....
        /*0cd0*/ 	.word	0xffffffff


	//   ....[63]....
        /*0cd4*/ 	.word	0xffffffff


	//   ....[64]....
        /*0cd8*/ 	.word	0xffffffff


	//   ....[65]....
        /*0cdc*/ 	.word	0xffffffff


	//   ....[66]....
        /*0ce0*/ 	.word	0xffffffff


	//   ....[67]....
        /*0ce4*/ 	.word	0xffffffff


	//   ....[68]....
        /*0ce8*/ 	.word	0xffffffff


	//   ....[69]....
        /*0cec*/ 	.word	0xffffffff


	//   ....[70]....
        /*0cf0*/ 	.word	0xffffffff


	//   ....[71]....
        /*0cf4*/ 	.word	0xffffffff


	//   ....[72]....
        /*0cf8*/ 	.word	0xffffffff


	//   ....[73]....
        /*0cfc*/ 	.word	0xffffffff


	//   ....[74]....
        /*0d00*/ 	.word	0xffffffff


	//   ....[75]....
        /*0d04*/ 	.word	0xffffffff


	//   ....[76]....
        /*0d08*/ 	.word	0xffffffff


	//   ....[77]....
        /*0d0c*/ 	.word	0xffffffff


	//   ....[78]....
        /*0d10*/ 	.word	0xffffffff


	//   ....[79]....
        /*0d14*/ 	.word	0xffffffff


	//   ....[80]....
        /*0d18*/ 	.word	0xffffffff


	//   ....[81]....
        /*0d1c*/ 	.word	0xffffffff


	//   ....[82]....
        /*0d20*/ 	.word	0xffffffff


	//   ....[83]....
        /*0d24*/ 	.word	0xffffffff


	//   ....[84]....
        /*0d28*/ 	.word	0xffffffff


	//   ....[85]....
        /*0d2c*/ 	.word	0xffffffff


	//   ....[86]....
        /*0d30*/ 	.word	0xffffffff


	//   ....[87]....
        /*0d34*/ 	.word	0xffffffff


	//   ....[88]....
        /*0d38*/ 	.word	0xffffffff


	//   ....[89]....
        /*0d3c*/ 	.word	0xffffffff


	//   ....[90]....
        /*0d40*/ 	.word	0xffffffff


	//   ....[91]....
        /*0d44*/ 	.word	0xffffffff


	//   ....[92]....
        /*0d48*/ 	.word	0xffffffff


	//   ....[93]....
        /*0d4c*/ 	.word	0xffffffff


	//   ....[94]....
        /*0d50*/ 	.word	0xffffffff


	//   ....[95]....
        /*0d54*/ 	.word	0xffffffff


	//   ....[96]....
        /*0d58*/ 	.word	0xffffffff


	//   ....[97]....
        /*0d5c*/ 	.word	0xffffffff


	//   ....[98]....
        /*0d60*/ 	.word	0xffffffff


	//   ....[99]....
        /*0d64*/ 	.word	0xffffffff


	//   ....[100]....
        /*0d68*/ 	.word	0xffffffff


	//   ....[101]....
        /*0d6c*/ 	.word	0xffffffff


	//   ....[102]....
        /*0d70*/ 	.word	0xffffffff


	//   ....[103]....
        /*0d74*/ 	.word	0xffffffff


	//   ....[104]....
        /*0d78*/ 	.word	0xffffffff


	//   ....[105]....
        /*0d7c*/ 	.word	0xffffffff


	//   ....[106]....
        /*0d80*/ 	.word	0xffffffff


	//   ....[107]....
        /*0d84*/ 	.word	0xffffffff


	//   ....[108]....
        /*0d88*/ 	.word	0xffffffff


	//   ....[109]....
        /*0d8c*/ 	.word	0xffffffff


	//   ....[110]....
        /*0d90*/ 	.word	0xffffffff


	//   ....[111]....
        /*0d94*/ 	.word	0xffffffff


	//   ....[112]....
        /*0d98*/ 	.word	0xffffffff


	//   ....[113]....
        /*0d9c*/ 	.word	0xffffffff


	//   ....[114]....
        /*0da0*/ 	.word	0xffffffff


	//   ....[115]....
        /*0da4*/ 	.word	0xffffffff


	//   ....[116]....
        /*0da8*/ 	.word	0xffffffff


	//   ....[117]....
        /*0dac*/ 	.word	0xffffffff


	//   ....[118]....
        /*0db0*/ 	.word	0xffffffff


	//   ....[119]....
        /*0db4*/ 	.word	0xffffffff


	//   ....[120]....
        /*0db8*/ 	.word	0xffffffff


	//   ....[121]....
        /*0dbc*/ 	.word	0xffffffff


	//   ....[122]....
        /*0dc0*/ 	.word	0xffffffff


	//   ....[123]....
        /*0dc4*/ 	.word	0xffffffff


	//   ....[124]....
        /*0dc8*/ 	.word	0xffffffff


	//   ....[125]....
        /*0dcc*/ 	.word	0xffffffff


	//   ....[126]....
        /*0dd0*/ 	.word	0xffffffff


	//   ....[127]....
        /*0dd4*/ 	.word	0xffffffff


	//   ....[128]....
        /*0dd8*/ 	.word	0xffffffff


	//   ....[129]....
        /*0ddc*/ 	.word	0xffffffff


	//   ....[130]....
        /*0de0*/ 	.word	0xffffffff


	//   ....[131]....
        /*0de4*/ 	.word	0xffffffff


	//   ....[132]....
        /*0de8*/ 	.word	0xffffffff


	//   ....[133]....
        /*0dec*/ 	.word	0xffffffff


	//   ....[134]....
        /*0df0*/ 	.word	0xffffffff


	//   ....[135]....
        /*0df4*/ 	.word	0xffffffff


	//   ....[136]....
        /*0df8*/ 	.word	0xffffffff


	//   ....[137]....
        /*0dfc*/ 	.word	0xffffffff


	//   ....[138]....
        /*0e00*/ 	.word	0xffffffff


	//   ....[139]....
        /*0e04*/ 	.word	0xffffffff


	//   ....[140]....
        /*0e08*/ 	.word	0xffffffff


	//   ....[141]....
        /*0e0c*/ 	.word	0xffffffff


	//   ....[142]....
        /*0e10*/ 	.word	0xffffffff


	//   ....[143]....
        /*0e14*/ 	.word	0xffffffff


	//   ....[144]....
        /*0e18*/ 	.word	0xffffffff


	//   ....[145]....
        /*0e1c*/ 	.word	0xffffffff


	//   ....[146]....
        /*0e20*/ 	.word	0xffffffff


	//   ....[147]....
        /*0e24*/ 	.word	0xffffffff


	//   ....[148]....
        /*0e28*/ 	.word	0xffffffff


	//   ....[149]....
        /*0e2c*/ 	.word	0xffffffff


	//   ....[150]....
        /*0e30*/ 	.word	0xffffffff


	//   ....[151]....
        /*0e34*/ 	.word	0xffffffff


	//   ....[152]....
        /*0e38*/ 	.word	0xffffffff


	//   ....[153]....
        /*0e3c*/ 	.word	0xffffffff


	//   ....[154]....
        /*0e40*/ 	.word	0xffffffff


	//   ....[155]....
        /*0e44*/ 	.word	0xffffffff


	//   ....[156]....
        /*0e48*/ 	.word	0xffffffff


	//   ....[157]....
        /*0e4c*/ 	.word	0xffffffff


	//   ....[158]....
        /*0e50*/ 	.word	0xffffffff


	//   ....[159]....
        /*0e54*/ 	.word	0xffffffff


	//   ....[160]....
        /*0e58*/ 	.word	0xffffffff


	//   ....[161]....
        /*0e5c*/ 	.word	0xffffffff


	//   ....[162]....
        /*0e60*/ 	.word	0xffffffff


	//   ....[163]....
        /*0e64*/ 	.word	0xffffffff


	//   ....[164]....
        /*0e68*/ 	.word	0xffffffff


	//   ....[165]....
        /*0e6c*/ 	.word	0xffffffff


	//   ....[166]....
        /*0e70*/ 	.word	0xffffffff


	//   ....[167]....
        /*0e74*/ 	.word	0xffffffff


	//   ....[168]....
        /*0e78*/ 	.word	0xffffffff


	//   ....[169]....
        /*0e7c*/ 	.word	0xffffffff


	//   ....[170]....
        /*0e80*/ 	.word	0xffffffff


	//   ....[171]....
        /*0e84*/ 	.word	0xffffffff


	//   ....[172]....
        /*0e88*/ 	.word	0xffffffff


	//   ....[173]....
        /*0e8c*/ 	.word	0xffffffff


	//   ....[174]....
        /*0e90*/ 	.word	0xffffffff


	//   ....[175]....
        /*0e94*/ 	.word	0xffffffff


	//   ....[176]....
        /*0e98*/ 	.word	0xffffffff


	//   ....[177]....
        /*0e9c*/ 	.word	0xffffffff


	//   ....[178]....
        /*0ea0*/ 	.word	0xffffffff


	//   ....[179]....
        /*0ea4*/ 	.word	0xffffffff


	//   ....[180]....
        /*0ea8*/ 	.word	0xffffffff


	//   ....[181]....
        /*0eac*/ 	.word	0xffffffff


	//   ....[182]....
        /*0eb0*/ 	.word	0xffffffff


	//   ....[183]....
        /*0eb4*/ 	.word	0xffffffff


	//   ....[184]....
        /*0eb8*/ 	.word	0xffffffff


	//   ....[185]....
        /*0ebc*/ 	.word	0x0500000f


	//   ....[186]....
        /*0ec0*/ 	.word	0x0500000f


	//   ....[187]....
        /*0ec4*/ 	.word	0x0500000f


	//   ....[188]....
        /*0ec8*/ 	.word	0x0500000f


	//   ....[189]....
        /*0ecc*/ 	.word	0x0500000f


	//   ....[190]....
        /*0ed0*/ 	.word	0x0500000f


	//   ....[191]....
        /*0ed4*/ 	.word	0x0500000f


	//   ....[192]....
        /*0ed8*/ 	.word	0x0500000f


	//   ....[193]....
        /*0edc*/ 	.word	0x0500000f


	//   ....[194]....
        /*0ee0*/ 	.word	0x0500000f


	//   ....[195]....
        /*0ee4*/ 	.word	0x0500000f


	//   ....[196]....
        /*0ee8*/ 	.word	0x0500000f


	//   ....[197]....
        /*0eec*/ 	.word	0x0500000f


	//   ....[198]....
        /*0ef0*/ 	.word	0x0500000f


	//   ....[199]....
        /*0ef4*/ 	.word	0x0500000f


	//   ....[200]....
        /*0ef8*/ 	.word	0x0500000f


	//   ....[201]....
        /*0efc*/ 	.word	0x0500000f


	//   ....[202]....
        /*0f00*/ 	.word	0x0500000f


	//   ....[203]....
        /*0f04*/ 	.word	0x0500000f


	//   ....[204]....
        /*0f08*/ 	.word	0x0500000f


	//   ....[205]....
        /*0f0c*/ 	.word	0x0500000f


	//   ....[206]....
        /*0f10*/ 	.word	0x0500000f


	//   ....[207]....
        /*0f14*/ 	.word	0x0500000f


	//   ....[208]....
        /*0f18*/ 	.word	0x0500000f


	//   ....[209]....
        /*0f1c*/ 	.word	0x0500000f


	//   ....[210]....
        /*0f20*/ 	.word	0x0500000f


	//   ....[211]....
        /*0f24*/ 	.word	0x0500000f


	//   ....[212]....
        /*0f28*/ 	.word	0x0500000f


	//   ....[213]....
        /*0f2c*/ 	.word	0x0500000f


	//   ....[214]....
        /*0f30*/ 	.word	0x0500000f


	//   ....[215]....
        /*0f34*/ 	.word	0x0500000f


	//   ....[216]....
        /*0f38*/ 	.word	0x0500000f


	//   ....[217]....
        /*0f3c*/ 	.word	0x0500000f


	//   ....[218]....
        /*0f40*/ 	.word	0x0500000f


	//   ....[219]....
        /*0f44*/ 	.word	0x0500000f


	//   ....[220]....
        /*0f48*/ 	.word	0x0500000f


	//   ....[221]....
        /*0f4c*/ 	.word	0x0500000f


	//   ....[222]....
        /*0f50*/ 	.word	0x0500000f


	//   ....[223]....
        /*0f54*/ 	.word	0x0500000f


	//   ....[224]....
        /*0f58*/ 	.word	0x0500000f


	//   ....[225]....
        /*0f5c*/ 	.word	0x0500000f


	//   ....[226]....
        /*0f60*/ 	.word	0x0500000f


	//   ....[227]....
        /*0f64*/ 	.word	0x0500000f


	//   ....[228]....
        /*0f68*/ 	.word	0x0500000f


	//   ....[229]....
        /*0f6c*/ 	.word	0x0500000f


	//   ....[230]....
        /*0f70*/ 	.word	0x0500000f


	//   ....[231]....
        /*0f74*/ 	.word	0x0500000f


	//   ....[232]....
        /*0f78*/ 	.word	0x0500000f


	//   ....[233]....
        /*0f7c*/ 	.word	0x0500000f


	//   ....[234]....
        /*0f80*/ 	.word	0x0500000f


	//   ....[235]....
        /*0f84*/ 	.word	0x0500000f


	//   ....[236]....
        /*0f88*/ 	.word	0x0500000f


	//   ....[237]....
        /*0f8c*/ 	.word	0x0500000f


	//   ....[238]....
        /*0f90*/ 	.word	0x0500000f


	//   ....[239]....
        /*0f94*/ 	.word	0x0500000f


	//   ....[240]....
        /*0f98*/ 	.word	0x0500000f


	//   ....[241]....
        /*0f9c*/ 	.word	0x0500000f


	//   ....[242]....
        /*0fa0*/ 	.word	0x0500000f


	//   ....[243]....
        /*0fa4*/ 	.word	0x0500000f


	//   ....[244]....
        /*0fa8*/ 	.word	0x0500000f


	//   ....[245]....
        /*0fac*/ 	.word	0x0500000f


	//   ....[246]....
        /*0fb0*/ 	.word	0x0500000f


	//   ....[247]....
        /*0fb4*/ 	.word	0x0500000f


	//   ....[248]....
        /*0fb8*/ 	.word	0x0500000f


	//   ....[249]....
        /*0fbc*/ 	.word	0x0500000f


	//   ....[250]....
        /*0fc0*/ 	.word	0x0500000f


	//   ....[251]....
        /*0fc4*/ 	.word	0x0500000f


	//   ....[252]....
        /*0fc8*/ 	.word	0x0500000f


	//   ....[253]....
        /*0fcc*/ 	.word	0x0500000f


	//   ....[254]....
        /*0fd0*/ 	.word	0x0500000f


	//   ....[255]....
        /*0fd4*/ 	.word	0x0500000f


	//   ....[0]....
        /*0fd8*/ 	.word	0x0500000f


	//   ....[1]....
        /*0fdc*/ 	.word	0x0500000f


	//   ....[2]....
        /*0fe0*/ 	.word	0x0500000f


	//   ....[3]....
        /*0fe4*/ 	.word	0x0500000f


	//   ....[4]....
        /*0fe8*/ 	.word	0x0500000f


	//   ....[5]....
        /*0fec*/ 	.word	0x0500000f


	//   ....[6]....
        /*0ff0*/ 	.word	0x0500000f


	//   ....[7]....
        /*0ff4*/ 	.word	0x0500000f


	//   ....[8]....
        /*0ff8*/ 	.word	0x0500000f


	//   ....[9]....
        /*0ffc*/ 	.word	0x0500000f


	//   ....[10]....
        /*1000*/ 	.word	0x0500000f


	//   ....[11]....
        /*1004*/ 	.word	0x0500000f


	//   ....[12]....
        /*1008*/ 	.word	0x0500000f


	//   ....[13]....
        /*100c*/ 	.word	0x0500000f


	//   ....[14]....
        /*1010*/ 	.word	0x0500000f


	//   ....[15]....
        /*1014*/ 	.word	0x0500000f


	//   ....[16]....
        /*1018*/ 	.word	0x0500000f


	//   ....[17]....
        /*101c*/ 	.word	0x0500000f


	//   ....[18]....
        /*1020*/ 	.word	0x0500000f


	//   ....[19]....
        /*1024*/ 	.word	0x0500000f


	//   ....[20]....
        /*1028*/ 	.word	0x0500000f


	//   ....[21]....
        /*102c*/ 	.word	0x0500000f


	//   ....[22]....
        /*1030*/ 	.word	0x0500000f


	//   ....[23]....
        /*1034*/ 	.word	0x0500000f


	//   ....[24]....
        /*1038*/ 	.word	0x0500000f


	//   ....[25]....
        /*103c*/ 	.word	0x0500000f


	//   ....[26]....
        /*1040*/ 	.word	0x0500000f


	//   ....[27]....
        /*1044*/ 	.word	0x0500000f


	//   ....[28]....
        /*1048*/ 	.word	0x0500000f


	//   ....[29]....
        /*104c*/ 	.word	0x0500000f


	//   ....[30]....
        /*1050*/ 	.word	0x0500000f


	//   ....[31]....
        /*1054*/ 	.word	0x0500000f


	//   ....[32]....
        /*1058*/ 	.word	0x0500000f


	//   ....[33]....
        /*105c*/ 	.word	0x0500000f


	//   ....[34]....
        /*1060*/ 	.word	0x0500000f


	//   ....[35]....
        /*1064*/ 	.word	0x0500000f


	//   ....[36]....
        /*1068*/ 	.word	0x0500000f


	//   ....[37]....
        /*106c*/ 	.word	0x0500000f


	//   ....[38]....
        /*1070*/ 	.word	0x0500000f


	//   ....[39]....
        /*1074*/ 	.word	0x0500000f


	//   ....[40]....
        /*1078*/ 	.word	0x0500000f


	//   ....[41]....
        /*107c*/ 	.word	0x0500000f


	//   ....[42]....
        /*1080*/ 	.word	0x0500000f


	//   ....[43]....
        /*1084*/ 	.word	0x0500000f


	//   ....[44]....
        /*1088*/ 	.word	0x0500000f


	//   ....[45]....
        /*108c*/ 	.word	0x0500000f


	//   ....[46]....
        /*1090*/ 	.word	0x0500000f


	//   ....[47]....
        /*1094*/ 	.word	0x0500000f


	//   ....[48]....
        /*1098*/ 	.word	0x0500000f


	//   ....[49]....
        /*109c*/ 	.word	0x0500000f


	//   ....[50]....
        /*10a0*/ 	.word	0x0500000f


	//   ....[51]....
        /*10a4*/ 	.word	0x0500000f


	//   ....[52]....
        /*10a8*/ 	.word	0x0500000f


	//   ....[53]....
        /*10ac*/ 	.word	0x0500000f


	//   ....[54]....
        /*10b0*/ 	.word	0x0500000f


	//   ....[55]....
        /*10b4*/ 	.word	0x0500000f


	//   ....[56]....
        /*10b8*/ 	.word	0x0500000f


	//   ....[57]....
        /*10bc*/ 	.word	0x0500000f


	//   ....[58]....
        /*10c0*/ 	.word	0x0500000f


	//   ....[59]....
        /*10c4*/ 	.word	0x0500000f


	//   ....[60]....
        /*10c8*/ 	.word	0x0500000f


	//   ....[61]....
        /*10cc*/ 	.word	0x0500000f


	//   ....[62]....
        /*10d0*/ 	.word	0x0500000f


	//   ....[63]....
        /*10d4*/ 	.word	0x0500000f


	//   ....[64]....
        /*10d8*/ 	.word	0x0500000f


	//   ....[65]....
        /*10dc*/ 	.word	0x0500000f


	//   ....[66]....
        /*10e0*/ 	.word	0x0500000f


	//   ....[67]....
        /*10e4*/ 	.word	0x0500000f


	//   ....[68]....
        /*10e8*/ 	.word	0x0500000f


	//   ....[69]....
        /*10ec*/ 	.word	0x0500000f


	//   ....[70]....
        /*10f0*/ 	.word	0x0500000f


	//----- nvinfo : EIATTR_COOP_GROUP_INSTR_OFFSETS
	.align		4
.L_291:
        /*10f4*/ 	.byte	0x04, 0x28
        /*10f6*/ 	.short	(.L_293 - .L_292)


	//   ....[0]....
.L_292:
        /*10f8*/ 	.word	0x00000060


	//   ....[1]....
        /*10fc*/ 	.word	0x00000130


	//   ....[2]....
        /*1100*/ 	.word	0x000001f0


	//   ....[3]....
        /*1104*/ 	.word	0x000003c0


	//   ....[4]....
        /*1108*/ 	.word	0x00000520


	//   ....[5]....
        /*110c*/ 	.word	0x00000640


	//   ....[6]....
        /*1110*/ 	.word	0x000007a0


	//   ....[7]....
        /*1114*/ 	.word	0x000037c0


	//   ....[8]....
        /*1118*/ 	.word	0x000037d0


	//   ....[9]....
        /*111c*/ 	.word	0x00003ee0


	//   ....[10]....
        /*1120*/ 	.word	0x00003ef0


	//   ....[11]....
        /*1124*/ 	.word	0x00004ac0


	//   ....[12]....
        /*1128*/ 	.word	0x00004ad0


	//   ....[13]....
        /*112c*/ 	.word	0x00005280


	//   ....[14]....
        /*1130*/ 	.word	0x00005290


	//   ....[15]....
        /*1134*/ 	.word	0x00005c60


	//   ....[16]....
        /*1138*/ 	.word	0x00005c70


	//   ....[17]....
        /*113c*/ 	.word	0x00005d80


	//   ....[18]....
        /*1140*/ 	.word	0x00005d90


	//   ....[19]....
        /*1144*/ 	.word	0x00006130


	//   ....[20]....
        /*1148*/ 	.word	0x00006160


	//   ....[21]....
        /*114c*/ 	.word	0x00006430


	//   ....[22]....
        /*1150*/ 	.word	0x00006450


	//   ....[23]....
        /*1154*/ 	.word	0x00007000


	//   ....[24]....
        /*1158*/ 	.word	0x00007600


	//   ....[25]....
        /*115c*/ 	.word	0x00007610


	//   ....[26]....
        /*1160*/ 	.word	0x00007620


	//   ....[27]....
        /*1164*/ 	.word	0x00007630


	//   ....[28]....
        /*1168*/ 	.word	0x00008650


	//   ....[29]....
        /*116c*/ 	.word	0x00008660


	//   ....[30]....
        /*1170*/ 	.word	0x00008670


	//   ....[31]....
        /*1174*/ 	.word	0x00008680


	//   ....[32]....
        /*1178*/ 	.word	0x0000b3e0


	//   ....[33]....
        /*117c*/ 	.word	0x0000b430


	//   ....[34]....
        /*1180*/ 	.word	0x0000b800


	//   ....[35]....
        /*1184*/ 	.word	0x0000b870


	//   ....[36]....
        /*1188*/ 	.word	0x0000d860


	//   ....[37]....
        /*118c*/ 	.word	0x0000d8c0


	//   ....[38]....
        /*1190*/ 	.word	0x0000e2e0


	//   ....[39]....
        /*1194*/ 	.word	0x0000e340


	//   ....[40]....
        /*1198*/ 	.word	0x0000f380


	//   ....[41]....
        /*119c*/ 	.word	0x0000f410


	//   ....[42]....
        /*11a0*/ 	.word	0x0000f560


	//   ....[43]....
        /*11a4*/ 	.word	0x0000f730


	//   ....[44]....
        /*11a8*/ 	.word	0x00010eb0


	//   ....[45]....
        /*11ac*/ 	.word	0x00010ec0


	//   ....[46]....
        /*11b0*/ 	.word	0x00010ed0


	//   ....[47]....
        /*11b4*/ 	.word	0x00010ee0


	//   ....[48]....
        /*11b8*/ 	.word	0x00011910


	//   ....[49]....
        /*11bc*/ 	.word	0x00011920


	//   ....[50]....
        /*11c0*/ 	.word	0x00011b50


	//   ....[51]....
        /*11c4*/ 	.word	0x00011b60


	//   ....[52]....
        /*11c8*/ 	.word	0x00011d90


	//   ....[53]....
        /*11cc*/ 	.word	0x00011da0


	//   ....[54]....
        /*11d0*/ 	.word	0x00011fd0


	//   ....[55]....
        /*11d4*/ 	.word	0x00011fe0


	//   ....[56]....
        /*11d8*/ 	.word	0x000124b0


	//   ....[57]....
        /*11dc*/ 	.word	0x000124c0


	//   ....[58]....
        /*11e0*/ 	.word	0x00013140


	//   ....[59]....
        /*11e4*/ 	.word	0x00013150


	//   ....[60]....
        /*11e8*/ 	.word	0x00014710


	//   ....[61]....
        /*11ec*/ 	.word	0x00014720


	//   ....[62]....
        /*11f0*/ 	.word	0x00014960


	//   ....[63]....
        /*11f4*/ 	.word	0x00014970


	//   ....[64]....
        /*11f8*/ 	.word	0x00014ba0


	//   ....[65]....
        /*11fc*/ 	.word	0x00014bb0


	//   ....[66]....
        /*1200*/ 	.word	0x00014de0


	//   ....[67]....
        /*1204*/ 	.word	0x00014df0


	//   ....[68]....
        /*1208*/ 	.word	0x00015080


	//   ....[69]....
        /*120c*/ 	.word	0x00015290


	//   ....[70]....
        /*1210*/ 	.word	0x000152c0


	//   ....[71]....
        /*1214*/ 	.word	0x000152f0


	//   ....[72]....
        /*1218*/ 	.word	0x00015320


	//   ....[73]....
        /*121c*/ 	.word	0x00015350


	//   ....[74]....
        /*1220*/ 	.word	0x00015380


	//   ....[75]....
        /*1224*/ 	.word	0x00015510


	//   ....[76]....
        /*1228*/ 	.word	0x00015540


	//   ....[77]....
        /*122c*/ 	.word	0x00015570


	//   ....[78]....
        /*1230*/ 	.word	0x000155a0


	//   ....[79]....
        /*1234*/ 	.word	0x000155d0


	//   ....[80]....
        /*1238*/ 	.word	0x00015600


	//   ....[81]....
        /*123c*/ 	.word	0x00015690


	//   ....[82]....
        /*1240*/ 	.word	0x000156c0


	//   ....[83]....
        /*1244*/ 	.word	0x000156d0


	//   ....[84]....
        /*1248*/ 	.word	0x00015760


	//   ....[85]....
        /*124c*/ 	.word	0x00016700


	//   ....[86]....
        /*1250*/ 	.word	0x00018790


	//   ....[87]....
        /*1254*/ 	.word	0x000187b0


	//   ....[88]....
        /*1258*/ 	.word	0x00018840


	//   ....[89]....
        /*125c*/ 	.word	0x00018860


	//   ....[90]....
        /*1260*/ 	.word	0x000188e0


	//   ....[91]....
        /*1264*/ 	.word	0x00018900


	//   ....[92]....
        /*1268*/ 	.word	0x00018980


	//   ....[93]....
        /*126c*/ 	.word	0x000189a0


	//   ....[94]....
        /*1270*/ 	.word	0x00018a20


	//   ....[95]....
        /*1274*/ 	.word	0x00018a40


	//   ....[96]....
        /*1278*/ 	.word	0x00018a50


	//   ....[97]....
        /*127c*/ 	.word	0x00018a60


	//   ....[98]....
        /*1280*/ 	.word	0x00019200


	//   ....[99]....
        /*1284*/ 	.word	0x00019230


	//   ....[100]....
        /*1288*/ 	.word	0x00019330


	//   ....[101]....
        /*128c*/ 	.word	0x00019340


	//   ....[102]....
        /*1290*/ 	.word	0x000193c0


	//   ....[103]....
        /*1294*/ 	.word	0x000193d0


	//   ....[104]....
        /*1298*/ 	.word	0x000193e0


	//   ....[105]....
        /*129c*/ 	.word	0x00019480


	//   ....[106]....
        /*12a0*/ 	.word	0x000194b0


	//   ....[107]....
        /*12a4*/ 	.word	0x00019530


	//   ....[108]....
        /*12a8*/ 	.word	0x00019560


	//   ....[109]....
        /*12ac*/ 	.word	0x000195e0


	//   ....[110]....
        /*12b0*/ 	.word	0x00019610


	//   ....[111]....
        /*12b4*/ 	.word	0x00019630


	//   ....[112]....
        /*12b8*/ 	.word	0x00019680


	//   ....[113]....
        /*12bc*/ 	.word	0x00019690


	//   ....[114]....
        /*12c0*/ 	.word	0x00019d50


	//   ....[115]....
        /*12c4*/ 	.word	0x00019d80


	//   ....[116]....
        /*12c8*/ 	.word	0x00019da0


	//   ....[117]....
        /*12cc*/ 	.word	0x00019e70


	//   ....[118]....
        /*12d0*/ 	.word	0x00019ea0


	//   ....[119]....
        /*12d4*/ 	.word	0x00019f10


	//   ....[120]....
        /*12d8*/ 	.word	0x00019f80


	//   ....[121]....
        /*12dc*/ 	.word	0x00019f90


	//   ....[122]....
        /*12e0*/ 	.word	0x0001a010


	//   ....[123]....
        /*12e4*/ 	.word	0x0001a020


	//   ....[124]....
        /*12e8*/ 	.word	0x0001a0a0


	//   ....[125]....
        /*12ec*/ 	.word	0x0001a0b0


	//   ....[126]....
        /*12f0*/ 	.word	0x0001a130


	//   ....[127]....
        /*12f4*/ 	.word	0x0001a140


	//   ....[128]....
        /*12f8*/ 	.word	0x0001a1c0


	//   ....[129]....
        /*12fc*/ 	.word	0x0001a1d0


	//   ....[130]....
        /*1300*/ 	.word	0x0001a6e0


	//   ....[131]....
        /*1304*/ 	.word	0x0001a700


	//   ....[132]....
        /*1308*/ 	.word	0x0001a760


	//   ....[133]....
        /*130c*/ 	.word	0x0001a810


	//   ....[134]....
        /*1310*/ 	.word	0x0001a820


	//   ....[135]....
        /*1314*/ 	.word	0x0001a850


	//   ....[136]....
        /*1318*/ 	.word	0x0001a8e0


	//   ....[137]....
        /*131c*/ 	.word	0x0001a990


	//   ....[138]....
        /*1320*/ 	.word	0x0001a9a0


	//   ....[139]....
        /*1324*/ 	.word	0x0001a9d0


	//   ....[140]....
        /*1328*/ 	.word	0x0001a9e0


	//   ....[141]....
        /*132c*/ 	.word	0x0001aa70


	//   ....[142]....
        /*1330*/ 	.word	0x0001b190


	//   ....[143]....
        /*1334*/ 	.word	0x0001b1b0


	//   ....[144]....
        /*1338*/ 	.word	0x0001b200


	//   ....[145]....
        /*133c*/ 	.word	0x0001b210


	//   ....[146]....
        /*1340*/ 	.word	0x0001b250


	//   ....[147]....
        /*1344*/ 	.word	0x0001b260


	//   ....[148]....
        /*1348*/ 	.word	0x0001b2a0


	//   ....[149]....
        /*134c*/ 	.word	0x0001b2b0


	//   ....[150]....
        /*1350*/ 	.word	0x0001b2f0


	//   ....[151]....
        /*1354*/ 	.word	0x0001b300


	//   ....[152]....
        /*1358*/ 	.word	0x0001b310


	//   ....[153]....
        /*135c*/ 	.word	0x0001b350


	//   ....[154]....
        /*1360*/ 	.word	0x0001b680


	//   ....[155]....
        /*1364*/ 	.word	0x0001b6a0


	//   ....[156]....
        /*1368*/ 	.word	0x0001b6b0


	//   ....[157]....
        /*136c*/ 	.word	0x0001b6d0


	//   ....[158]....
        /*1370*/ 	.word	0x0001b740


	//   ....[159]....
        /*1374*/ 	.word	0x0001b760


	//   ....[160]....
        /*1378*/ 	.word	0x0001b7c0


	//   ....[161]....
        /*137c*/ 	.word	0x0001b7e0


	//   ....[162]....
        /*1380*/ 	.word	0x0001b840


	//   ....[163]....
        /*1384*/ 	.word	0x0001b860


	//   ....[164]....
        /*1388*/ 	.word	0x0001b8c0


	//   ....[165]....
        /*138c*/ 	.word	0x0001b8e0


	//   ....[166]....
        /*1390*/ 	.word	0x0001be20


	//   ....[167]....
        /*1394*/ 	.word	0x0001be50


	//   ....[168]....
        /*1398*/ 	.word	0x0001beb0


	//   ....[169]....
        /*139c*/ 	.word	0x0001bee0


	//   ....[170]....
        /*13a0*/ 	.word	0x0001bf10


	//   ....[171]....
        /*13a4*/ 	.word	0x0001bf40


	//   ....[172]....
        /*13a8*/ 	.word	0x0001bf70


	//   ....[173]....
        /*13ac*/ 	.word	0x0001bfa0


	//   ....[174]....
        /*13b0*/ 	.word	0x0001c140


	//   ....[175]....
        /*13b4*/ 	.word	0x0001c170


	//   ....[176]....
        /*13b8*/ 	.word	0x0001c1a0


	//   ....[177]....
        /*13bc*/ 	.word	0x0001c1d0


	//   ....[178]....
        /*13c0*/ 	.word	0x0001c200


	//   ....[179]....
        /*13c4*/ 	.word	0x0001c230


	//   ....[180]....
        /*13c8*/ 	.word	0x0001c2f0


	//   ....[181]....
        /*13cc*/ 	.word	0x0001c310


	//   ....[182]....
        /*13d0*/ 	.word	0x0001c320


	//   ....[183]....
        /*13d4*/ 	.word	0x0001c380


	//   ....[184]....
        /*13d8*/ 	.word	0x0001c9a0


	//   ....[185]....
        /*13dc*/ 	.word	0x0001ccc0


	//   ....[186]....
        /*13e0*/ 	.word	0x0001cd50


	//   ....[187]....
        /*13e4*/ 	.word	0x0001cdf0


	//   ....[188]....
        /*13e8*/ 	.word	0x0001ce80


	//   ....[189]....
        /*13ec*/ 	.word	0x0001cf70


	//   ....[190]....
        /*13f0*/ 	.word	0x0001d000


	//   ....[191]....
        /*13f4*/ 	.word	0x0001d0a0


	//   ....[192]....
        /*13f8*/ 	.word	0x0001d130


	//   ....[193]....
        /*13fc*/ 	.word	0x0001d220


	//   ....[194]....
        /*1400*/ 	.word	0x0001d2b0


	//   ....[195]....
        /*1404*/ 	.word	0x0001d340


	//   ....[196]....
        /*1408*/ 	.word	0x0001d3d0


	//   ....[197]....
        /*140c*/ 	.word	0x0001d4a0


	//   ....[198]....
        /*1410*/ 	.word	0x0001d540


	//   ....[199]....
        /*1414*/ 	.word	0x0001d5d0


	//   ....[200]....
        /*1418*/ 	.word	0x0001d620


	//   ....[201]....
        /*141c*/ 	.word	0x0001d670


	//   ....[202]....
        /*1420*/ 	.word	0x0001d760


	//   ....[203]....
        /*1424*/ 	.word	0x0001d7f0


	//   ....[204]....
        /*1428*/ 	.word	0x0001d840


	//   ....[205]....
        /*142c*/ 	.word	0x0001d890


	//   ....[206]....
        /*1430*/ 	.word	0x0001daf0


	//   ....[207]....
        /*1434*/ 	.word	0x0001db40


	//   ....[208]....
        /*1438*/ 	.word	0x0001dbd0


	//   ....[209]....
        /*143c*/ 	.word	0x0001dc60


	//   ....[210]....
        /*1440*/ 	.word	0x0001dcf0


	//   ....[211]....
        /*1444*/ 	.word	0x0001dd80


	//   ....[212]....
        /*1448*/ 	.word	0x0001de10


	//   ....[213]....
        /*144c*/ 	.word	0x0001dea0


	//   ....[214]....
        /*1450*/ 	.word	0x0001df20


	//   ....[215]....
        /*1454*/ 	.word	0x0001df70


	//   ....[216]....
        /*1458*/ 	.word	0x0001e010


	//   ....[217]....
        /*145c*/ 	.word	0x0001e0a0


	//   ....[218]....
        /*1460*/ 	.word	0x0001e130


	//   ....[219]....
        /*1464*/ 	.word	0x0001e180


	//   ....[220]....
        /*1468*/ 	.word	0x0001e210


	//   ....[221]....
        /*146c*/ 	.word	0x0001e2a0


	//   ....[222]....
        /*1470*/ 	.word	0x0001e330


	//   ....[223]....
        /*1474*/ 	.word	0x0001e3c0


	//   ....[224]....
        /*1478*/ 	.word	0x0001e450


	//   ....[225]....
        /*147c*/ 	.word	0x0001e4e0


	//   ....[226]....
        /*1480*/ 	.word	0x0001e5a0


	//   ....[227]....
        /*1484*/ 	.word	0x0001e880


	//   ....[228]....
        /*1488*/ 	.word	0x0001e970


	//   ....[229]....
        /*148c*/ 	.word	0x0001ea10


	//   ....[230]....
        /*1490*/ 	.word	0x0001ea70


	//   ....[231]....
        /*1494*/ 	.word	0x0001eb60


	//   ....[232]....
        /*1498*/ 	.word	0x0001ebd0


	//   ....[233]....
        /*149c*/ 	.word	0x0001ecc0


	//   ....[234]....
        /*14a0*/ 	.word	0x0001ed30


	//   ....[235]....
        /*14a4*/ 	.word	0x0001ee20


	//   ....[236]....
        /*14a8*/ 	.word	0x0001ee90


	//   ....[237]....
        /*14ac*/ 	.word	0x0001ef80


	//   ....[238]....
        /*14b0*/ 	.word	0x0001eff0


	//   ....[239]....
        /*14b4*/ 	.word	0x0001f090


	//   ....[240]....
        /*14b8*/ 	.word	0x0001f180


	//   ....[241]....
        /*14bc*/ 	.word	0x0001f240


	//   ....[242]....
        /*14c0*/ 	.word	0x0001f2a0


	//   ....[243]....
        /*14c4*/ 	.word	0x0001f390


	//   ....[244]....
        /*14c8*/ 	.word	0x0001f3f0


	//   ....[245]....
        /*14cc*/ 	.word	0x0001f4e0


	//   ....[246]....
        /*14d0*/ 	.word	0x0001f540


	//   ....[247]....
        /*14d4*/ 	.word	0x0001f5e0


	//   ....[248]....
        /*14d8*/ 	.word	0x0001f6b0


	//   ....[249]....
        /*14dc*/ 	.word	0x0001f750


	//   ....[250]....
        /*14e0*/ 	.word	0x0001f820


	//   ....[251]....
        /*14e4*/ 	.word	0x0001f8c0


	//   ....[252]....
        /*14e8*/ 	.word	0x0001f990


	//   ....[253]....
        /*14ec*/ 	.word	0x0001fa80


	//   ....[254]....
        /*14f0*/ 	.word	0x0001fae0


	//   ....[255]....
        /*14f4*/ 	.word	0x0001fbc0


	//   ....[0]....
        /*14f8*/ 	.word	0x0001fe10


	//   ....[1]....
        /*14fc*/ 	.word	0x0001fed0


	//   ....[2]....
        /*1500*/ 	.word	0x0001ffa0


	//   ....[3]....
        /*1504*/ 	.word	0x00020090


	//   ....[4]....
        /*1508*/ 	.word	0x00020150


	//   ....[5]....
        /*150c*/ 	.word	0x00020210


	//   ....[6]....
        /*1510*/ 	.word	0x000202d0


	//   ....[7]....
        /*1514*/ 	.word	0x00020390


	//   ....[8]....
        /*1518*/ 	.word	0x00020450


	//   ....[9]....
        /*151c*/ 	.word	0x00020510


	//   ....[10]....
        /*1520*/ 	.word	0x000205d0


	//   ....[11]....
        /*1524*/ 	.word	0x00020690


	//   ....[12]....
        /*1528*/ 	.word	0x00020750


	//   ....[13]....
        /*152c*/ 	.word	0x00020800


	//   ....[14]....
        /*1530*/ 	.word	0x00020860


	//   ....[15]....
        /*1534*/ 	.word	0x00020940


	//   ....[16]....
        /*1538*/ 	.word	0x00020a80


	//   ....[17]....
        /*153c*/ 	.word	0x00020b60


	//   ....[18]....
        /*1540*/ 	.word	0x00020bf0


	//   ....[19]....
        /*1544*/ 	.word	0x00020d00


	//   ....[20]....
        /*1548*/ 	.word	0x00020d60


	//   ....[21]....
        /*154c*/ 	.word	0x00020e70


	//   ....[22]....
        /*1550*/ 	.word	0x00020ed0


	//   ....[23]....
        /*1554*/ 	.word	0x00020fe0


	//   ....[24]....
        /*1558*/ 	.word	0x00021040


	//   ....[25]....
        /*155c*/ 	.word	0x00021150


	//   ....[26]....
        /*1560*/ 	.word	0x000211b0


	//   ....[27]....
        /*1564*/ 	.word	0x00021270


	//   ....[28]....
        /*1568*/ 	.word	0x000213d0


	//   ....[29]....
        /*156c*/ 	.word	0x00021470


	//   ....[30]....
        /*1570*/ 	.word	0x000214d0


	//   ....[31]....
        /*1574*/ 	.word	0x00021580


	//   ....[32]....
        /*1578*/ 	.word	0x000215e0


	//   ....[33]....
        /*157c*/ 	.word	0x00021690


	//   ....[34]....
        /*1580*/ 	.word	0x000216f0


	//   ....[35]....
        /*1584*/ 	.word	0x000217a0


	//   ....[36]....
        /*1588*/ 	.word	0x00021800


	//   ....[37]....
        /*158c*/ 	.word	0x000218b0


	//   ....[38]....
        /*1590*/ 	.word	0x00021910


	//   ....[39]....
        /*1594*/ 	.word	0x000219c0


	//   ....[40]....
        /*1598*/ 	.word	0x00021ab0


	//   ....[41]....
        /*159c*/ 	.word	0x00021b50


	//   ....[42]....
        /*15a0*/ 	.word	0x00021bb0


	//   ....[43]....
        /*15a4*/ 	.word	0x00021c80


	//   ....[44]....
        /*15a8*/ 	.word	0x00021ce0


	//   ....[45]....
        /*15ac*/ 	.word	0x00021db0


	//   ....[46]....
        /*15b0*/ 	.word	0x00021e10


	//   ....[47]....
        /*15b4*/ 	.word	0x00021ee0


	//   ....[48]....
        /*15b8*/ 	.word	0x00021f40


	//   ....[49]....
        /*15bc*/ 	.word	0x00022010


	//   ....[50]....
        /*15c0*/ 	.word	0x00022070


	//   ....[51]....
        /*15c4*/ 	.word	0x00022140


	//   ....[52]....
        /*15c8*/ 	.word	0x000221d0


	//   ....[53]....
        /*15cc*/ 	.word	0x00022270


	//   ....[54]....
        /*15d0*/ 	.word	0x000223f0


	//   ....[55]....
        /*15d4*/ 	.word	0x00022460


	//   ....[56]....
        /*15d8*/ 	.word	0x000224d0


	//   ....[57]....
        /*15dc*/ 	.word	0x00022540


	//   ....[58]....
        /*15e0*/ 	.word	0x000225b0


	//   ....[59]....
        /*15e4*/ 	.word	0x00022630


	//   ....[60]....
        /*15e8*/ 	.word	0x000226b0


	//   ....[61]....
        /*15ec*/ 	.word	0x00022740


	//   ....[62]....
        /*15f0*/ 	.word	0x000227b0


	//   ....[63]....
        /*15f4*/ 	.word	0x00022820


	//   ....[64]....
        /*15f8*/ 	.word	0x00022890


	//   ....[65]....
        /*15fc*/ 	.word	0x00022910


	//   ....[66]....
        /*1600*/ 	.word	0x00022980


	//   ....[67]....
        /*1604*/ 	.word	0x00022a20


	//   ....[68]....
        /*1608*/ 	.word	0x00022a70


	//   ....[69]....
        /*160c*/ 	.word	0x00022b00


	//   ....[70]....
        /*1610*/ 	.word	0x00022c30


	//----- nvinfo : EIATTR_REG_RECONFIG
	.align		4
.L_293:
        /*1614*/ 	.byte	0x01, 0x54
	.zero		2


	//----- nvinfo : EIATTR_SYSCALL_OFFSETS
	.align		4
        /*1618*/ 	.byte	0x04, 0x46
        /*161a*/ 	.short	(.L_295 - .L_294)


	//   ....[0]....
.L_294:
        /*161c*/ 	.word	0x00002360


	//   ....[1]....
        /*1620*/ 	.word	0x000024b0


	//   ....[2]....
        /*1624*/ 	.word	0x000071a0


	//   ....[3]....
        /*1628*/ 	.word	0x00007520


	//   ....[4]....
        /*162c*/ 	.word	0x00017d70


	//   ....[5]....
        /*1630*/ 	.word	0x00017ec0


	//   ....[6]....
        /*1634*/ 	.word	0x00017fb0


	//   ....[7]....
        /*1638*/ 	.word	0x00018e20


	//   ....[8]....
        /*163c*/ 	.word	0x00019960


	//----- nvinfo : EIATTR_MBARRIER_INSTR_OFFSETS
	.align		4
.L_295:
        /*1640*/ 	.byte	0x04, 0x39
        /*1642*/ 	.short	(.L_297 - .L_296)


	//   ....[0]....
.L_296:
        /*1644*/ 	.word	0x00000260
        /*1648*/ 	.word	0x000000ff
        /*164c*/ 	.word	0x00032400
        /*1650*/ 	.short	0x0100
        /*1652*/ 	.byte	0x08
	.zero		1


	//   ....[1]....
        /*1654*/ 	.word	0x00000270
        /*1658*/ 	.word	0x000000ff
        /*165c*/ 	.word	0x00032410
        /*1660*/ 	.short	0x0100
        /*1662*/ 	.byte	0x08
	.zero		1


	//   ....[2]....
        /*1664*/ 	.word	0x00000280
        /*1668*/ 	.word	0x000000ff
        /*166c*/ 	.word	0x00032420
        /*1670*/ 	.short	0x0100
        /*1672*/ 	.byte	0x08
	.zero		1


	//   ....[3]....
        /*1674*/ 	.word	0x00000370
        /*1678*/ 	.word	0x000000ff
        /*167c*/ 	.word	0x00032430
        /*1680*/ 	.short	0x0100
        /*1682*/ 	.byte	0x08
	.zero		1


	//   ....[4]....
        /*1684*/ 	.word	0x00000380
        /*1688*/ 	.word	0x000000ff
        /*168c*/ 	.word	0x00032440
        /*1690*/ 	.short	0x0100
        /*1692*/ 	.byte	0x08
	.zero		1


	//   ....[5]....
        /*1694*/ 	.word	0x00000390
        /*1698*/ 	.word	0x000000ff
        /*169c*/ 	.word	0x00032438
        /*16a0*/ 	.short	0x0100
        /*16a2*/ 	.byte	0x08
	.zero		1


	//   ....[6]....
        /*16a4*/ 	.word	0x000003a0
        /*16a8*/ 	.word	0x000000ff
        /*16ac*/ 	.word	0x00032448
        /*16b0*/ 	.short	0x0100
        /*16b2*/ 	.byte	0x08
	.zero		1


	//   ....[7]....
        /*16b4*/ 	.word	0x000004d0
        /*16b8*/ 	.word	0x000000ff
        /*16bc*/ 	.word	0x00032450
        /*16c0*/ 	.short	0x0100
        /*16c2*/ 	.byte	0x08
	.zero		1


	//   ....[8]....
        /*16c4*/ 	.word	0x000004e0
        /*16c8*/ 	.word	0x000000ff
        /*16cc*/ 	.word	0x00032460
        /*16d0*/ 	.short	0x0100
        /*16d2*/ 	.byte	0x08
	.zero		1


	//   ....[9]....
        /*16d4*/ 	.word	0x000004f0
        /*16d8*/ 	.word	0x000000ff
        /*16dc*/ 	.word	0x00032458
        /*16e0*/ 	.short	0x0100
        /*16e2*/ 	.byte	0x08
	.zero		1


	//   ....[10]....
        /*16e4*/ 	.word	0x00000500
        /*16e8*/ 	.word	0x000000ff
        /*16ec*/ 	.word	0x00032468
        /*16f0*/ 	.short	0x0100
        /*16f2*/ 	.byte	0x08
	.zero		1


	//   ....[11]....
        /*16f4*/ 	.word	0x000005f0
        /*16f8*/ 	.word	0x000000ff
        /*16fc*/ 	.word	0x00032470
        /*1700*/ 	.short	0x0100
        /*1702*/ 	.byte	0x06
	.zero		1


	//   ....[12]....
        /*1704*/ 	.word	0x00000600
        /*1708*/ 	.word	0x000000ff
        /*170c*/ 	.word	0x00032480
        /*1710*/ 	.short	0x0100
        /*1712*/ 	.byte	0x06
	.zero		1


	//   ....[13]....
        /*1714*/ 	.word	0x00000610
        /*1718*/ 	.word	0x000000ff
        /*171c*/ 	.word	0x00032478
        /*1720*/ 	.short	0x0100
        /*1722*/ 	.byte	0x06
	.zero		1


	//   ....[14]....
        /*1724*/ 	.word	0x00000620
        /*1728*/ 	.word	0x000000ff
        /*172c*/ 	.word	0x00032488
        /*1730*/ 	.short	0x0100
        /*1732*/ 	.byte	0x06
	.zero		1


	//   ....[15]....
        /*1734*/ 	.word	0x00000750
        /*1738*/ 	.word	0x000000ff
        /*173c*/ 	.word	0x00032490
        /*1740*/ 	.short	0x0100
        /*1742*/ 	.byte	0x08
	.zero		1


	//   ....[16]....
        /*1744*/ 	.word	0x00000760
        /*1748*/ 	.word	0x000000ff
        /*174c*/ 	.word	0x000324a0
        /*1750*/ 	.short	0x0100
        /*1752*/ 	.byte	0x08
	.zero		1


	//   ....[17]....
        /*1754*/ 	.word	0x00000770
        /*1758*/ 	.word	0x000000ff
        /*175c*/ 	.word	0x00032498
        /*1760*/ 	.short	0x0100
        /*1762*/ 	.byte	0x08
	.zero		1


	//   ....[18]....
        /*1764*/ 	.word	0x00000780
        /*1768*/ 	.word	0x000000ff
        /*176c*/ 	.word	0x000324a8
        /*1770*/ 	.short	0x0100
        /*1772*/ 	.byte	0x08
	.zero		1


	//   ....[19]....
        /*1774*/ 	.word	0x000008b0
        /*1778*/ 	.word	0x000000ff
        /*177c*/ 	.word	0x000324b0
        /*1780*/ 	.short	0x0100
        /*1782*/ 	.byte	0x08
	.zero		1


	//   ....[20]....
        /*1784*/ 	.word	0x000008c0
        /*1788*/ 	.word	0x000000ff
        /*178c*/ 	.word	0x000324c0
        /*1790*/ 	.short	0x0100
        /*1792*/ 	.byte	0x08
	.zero		1


	//   ....[21]....
        /*1794*/ 	.word	0x000008d0
        /*1798*/ 	.word	0x000000ff
        /*179c*/ 	.word	0x000324b8
        /*17a0*/ 	.short	0x0100
        /*17a2*/ 	.byte	0x08
	.zero		1


	//   ....[22]....
        /*17a4*/ 	.word	0x000008e0
        /*17a8*/ 	.word	0x000000ff
        /*17ac*/ 	.word	0x000324c8
        /*17b0*/ 	.short	0x0100
        /*17b2*/ 	.byte	0x08
	.zero		1


	//   ....[23]....
        /*17b4*/ 	.word	0x00003770
        /*17b8*/ 	.word	0x00000000
        /*17bc*/ 	.word	0x00032490
        /*17c0*/ 	.short	0x010a
        /*17c2*/ 	.byte	0x3f
	.zero		1


	//   ....[24]....
        /*17c4*/ 	.word	0x00004a60
        /*17c8*/ 	.word	0x00000000
        /*17cc*/ 	.word	0x00032490
        /*17d0*/ 	.short	0x010a
        /*17d2*/ 	.byte	0x3f
	.zero		1


	//   ....[25]....
        /*17d4*/ 	.word	0x00005ac0
        /*17d8*/ 	.word	0x00000000
        /*17dc*/ 	.word	0x00032490
        /*17e0*/ 	.short	0x010a
        /*17e2*/ 	.byte	0x3f
	.zero		1


	//   ....[26]....
        /*17e4*/ 	.word	0x00005f60
        /*17e8*/ 	.word	0x0000000b
        /*17ec*/ 	.word	0x00000000
        /*17f0*/ 	.short	0x0101
        /*17f2*/ 	.byte	0x3f
	.zero		1


	//   ....[27]....
        /*17f4*/ 	.word	0x00005fa0
        /*17f8*/ 	.word	0x00000000
        /*17fc*/ 	.word	0x000324b0
        /*1800*/ 	.short	0x010a
        /*1802*/ 	.byte	0x3f
	.zero		1


	//   ....[28]....
        /*1804*/ 	.word	0x000067c0
        /*1808*/ 	.word	0x00000000
        /*180c*/ 	.word	0x00000000
        /*1810*/ 	.short	0x0101
        /*1812*/ 	.byte	0x3f
	.zero		1


	//   ....[29]....
        /*1814*/ 	.word	0x00007240
        /*1818*/ 	.word	0x00000013
        /*181c*/ 	.word	0x00032400
        /*1820*/ 	.short	0x010a
        /*1822*/ 	.byte	0x3f
	.zero		1


	//   ....[30]....
        /*1824*/ 	.word	0x00007290
        /*1828*/ 	.word	0x00000013
        /*182c*/ 	.word	0x00032400
        /*1830*/ 	.short	0x010a
        /*1832*/ 	.byte	0x3f
	.zero		1


	//   ....[31]....
        /*1834*/ 	.word	0x00007930
        /*1838*/ 	.word	0x00000013
        /*183c*/ 	.word	0x00032400
        /*1840*/ 	.short	0x010a
        /*1842*/ 	.byte	0x3f
	.zero		1


	//   ....[32]....
        /*1844*/ 	.word	0x00008850
        /*1848*/ 	.word	0x00000013
        /*184c*/ 	.word	0x00032400
        /*1850*/ 	.short	0x010a
        /*1852*/ 	.byte	0x3f
	.zero		1


	//   ....[33]....
        /*1854*/ 	.word	0x000096f0
        /*1858*/ 	.word	0x00000000
        /*185c*/ 	.word	0x00032430
        /*1860*/ 	.short	0x010a
        /*1862*/ 	.byte	0x3f
	.zero		1


	//   ....[34]....
        /*1864*/ 	.word	0x000097a0
        /*1868*/ 	.word	0x00000000
        /*186c*/ 	.word	0x00032430
        /*1870*/ 	.short	0x010a
        /*1872*/ 	.byte	0x3f
	.zero		1


	//   ....[35]....
        /*1874*/ 	.word	0x00009aa0
        /*1878*/ 	.word	0x00000013
        /*187c*/ 	.word	0x00032410
        /*1880*/ 	.short	0x010a
        /*1882*/ 	.byte	0x3f
	.zero		1


	//   ....[36]....
        /*1884*/ 	.word	0x00009af0
        /*1888*/ 	.word	0x00000000
        /*188c*/ 	.word	0x00032450
        /*1890*/ 	.short	0x010a
        /*1892*/ 	.byte	0x3f
	.zero		1


	//   ....[37]....
        /*1894*/ 	.word	0x00009b30
        /*1898*/ 	.word	0x00000000
        /*189c*/ 	.word	0x00032450
        /*18a0*/ 	.short	0x010a
        /*18a2*/ 	.byte	0x3f
	.zero		1


	//   ....[38]....
        /*18a4*/ 	.word	0x0000b9b0
        /*18a8*/ 	.word	0x00000005
        /*18ac*/ 	.word	0x00000000
        /*18b0*/ 	.short	0x0101
        /*18b2*/ 	.byte	0x3f
	.zero		1


	//   ....[39]....
        /*18b4*/ 	.word	0x0000c470
        /*18b8*/ 	.word	0x00000000
        /*18bc*/ 	.word	0x00000000
        /*18c0*/ 	.short	0x0101
        /*18c2*/ 	.byte	0x3f
	.zero		1


	//   ....[40]....
        /*18c4*/ 	.word	0x0000c5a0
        /*18c8*/ 	.word	0x00000000
        /*18cc*/ 	.word	0x00032430
        /*18d0*/ 	.short	0x010a
        /*18d2*/ 	.byte	0x3f
	.zero		1


	//   ....[41]....
        /*18d4*/ 	.word	0x0000c610
        /*18d8*/ 	.word	0x00000000
        /*18dc*/ 	.word	0x00032430
        /*18e0*/ 	.short	0x010a
        /*18e2*/ 	.byte	0x3f
	.zero		1


	//   ....[42]....
        /*18e4*/ 	.word	0x0000c880
        /*18e8*/ 	.word	0x00000000
        /*18ec*/ 	.word	0x00032450
        /*18f0*/ 	.short	0x010a
        /*18f2*/ 	.byte	0x3f
	.zero		1


	//   ....[43]....
        /*18f4*/ 	.word	0x0000c8c0
        /*18f8*/ 	.word	0x00000000
        /*18fc*/ 	.word	0x00032450
        /*1900*/ 	.short	0x010a
        /*1902*/ 	.byte	0x3f
	.zero		1


	//   ....[44]....
        /*1904*/ 	.word	0x0000e630
        /*1908*/ 	.word	0x00000005
        /*190c*/ 	.word	0x00000000
        /*1910*/ 	.short	0x0101
        /*1912*/ 	.byte	0x3f
	.zero		1


	//   ....[45]....
        /*1914*/ 	.word	0x0000f340
        /*1918*/ 	.word	0x00000000
        /*191c*/ 	.word	0x00000000
        /*1920*/ 	.short	0x0101
        /*1922*/ 	.byte	0x3f
	.zero		1


	//   ....[46]....
        /*1924*/ 	.word	0x000118b0
        /*1928*/ 	.word	0x00000003
        /*192c*/ 	.word	0x00000000
        /*1930*/ 	.short	0x0101
        /*1932*/ 	.byte	0x3f
	.zero		1


	//   ....[47]....
        /*1934*/ 	.word	0x00012410
        /*1938*/ 	.word	0x00000006
        /*193c*/ 	.word	0x00000000
        /*1940*/ 	.short	0x0101
        /*1942*/ 	.byte	0x3f
	.zero		1


	//   ....[48]....
        /*1944*/ 	.word	0x000167e0
        /*1948*/ 	.word	0x00000016
        /*194c*/ 	.word	0x00032420
        /*1950*/ 	.short	0x010a
        /*1952*/ 	.byte	0x3f
	.zero		1


	//   ....[49]....
        /*1954*/ 	.word	0x00016870
        /*1958*/ 	.word	0x00000007
        /*195c*/ 	.word	0x000324a0
        /*1960*/ 	.short	0x010a
        /*1962*/ 	.byte	0x3f
	.zero		1


	//   ....[50]....
        /*1964*/ 	.word	0x00016ac0
        /*1968*/ 	.word	0x00000007
        /*196c*/ 	.word	0x000324c0
        /*1970*/ 	.short	0x010a
        /*1972*/ 	.byte	0x3f
	.zero		1


	//   ....[51]....
        /*1974*/ 	.word	0x000170d0
        /*1978*/ 	.word	0x00000006
        /*197c*/ 	.word	0x000324a0
        /*1980*/ 	.short	0x010a
        /*1982*/ 	.byte	0x3f
	.zero		1


	//   ....[52]....
        /*1984*/ 	.word	0x00017310
        /*1988*/ 	.word	0x00000006
        /*198c*/ 	.word	0x000324c0
        /*1990*/ 	.short	0x010a
        /*1992*/ 	.byte	0x3f
	.zero		1


	//   ....[53]....
        /*1994*/ 	.word	0x00018500
        /*1998*/ 	.word	0x0000001d
        /*199c*/ 	.word	0x00032440
        /*19a0*/ 	.short	0x010a
        /*19a2*/ 	.byte	0x3f
	.zero		1


	//   ....[54]....
        /*19a4*/ 	.word	0x00018b60
        /*19a8*/ 	.word	0x0000001d
        /*19ac*/ 	.word	0x00032430
        /*19b0*/ 	.short	0x0107
        /*19b2*/ 	.byte	0x3f
	.zero		1


	//   ....[55]....
        /*19b4*/ 	.word	0x00018c30
        /*19b8*/ 	.word	0x0000001d
        /*19bc*/ 	.word	0x00032430
        /*19c0*/ 	.short	0x0101
        /*19c2*/ 	.byte	0x3f
	.zero		1


	//   ....[56]....
        /*19c4*/ 	.word	0x000197a0
        /*19c8*/ 	.word	0x00000016
        /*19cc*/ 	.word	0x00032400
        /*19d0*/ 	.short	0x0107
        /*19d2*/ 	.byte	0x3f
	.zero		1


	//   ....[57]....
        /*19d4*/ 	.word	0x00019830
        /*19d8*/ 	.word	0x00000016
        /*19dc*/ 	.word	0x00032400
        /*19e0*/ 	.short	0x0101
        /*19e2*/ 	.byte	0x3f
	.zero		1


	//   ....[58]....
        /*19e4*/ 	.word	0x0001a2c0
        /*19e8*/ 	.word	0x00000016
        /*19ec*/ 	.word	0x00032410
        /*19f0*/ 	.short	0x0107
        /*19f2*/ 	.byte	0x3f
	.zero		1


	//   ....[59]....
        /*19f4*/ 	.word	0x0001a3c0
        /*19f8*/ 	.word	0x00000016
        /*19fc*/ 	.word	0x00032410
        /*1a00*/ 	.short	0x0101
        /*1a02*/ 	.byte	0x3f
	.zero		1


	//   ....[60]....
        /*1a04*/ 	.word	0x0001a3e0
        /*1a08*/ 	.word	0x00000016
        /*1a0c*/ 	.word	0x00032420
        /*1a10*/ 	.short	0x010a
        /*1a12*/ 	.byte	0x3f
	.zero		1


	//   ....[61]....
        /*1a14*/ 	.word	0x0001a470
        /*1a18*/ 	.word	0x0000001d
        /*1a1c*/ 	.word	0x00032460
        /*1a20*/ 	.short	0x010a
        /*1a22*/ 	.byte	0x3f
	.zero		1


	//   ....[62]....
        /*1a24*/ 	.word	0x0001abf0
        /*1a28*/ 	.word	0x0000001d
        /*1a2c*/ 	.word	0x00032450
        /*1a30*/ 	.short	0x0107
        /*1a32*/ 	.byte	0x3f
	.zero		1


	//   ....[63]....
        /*1a34*/ 	.word	0x0001acc0
        /*1a38*/ 	.word	0x0000001d
        /*1a3c*/ 	.word	0x00032450
        /*1a40*/ 	.short	0x0101
        /*1a42*/ 	.byte	0x3f
	.zero		1


	//   ....[64]....
        /*1a44*/ 	.word	0x0001b000
        /*1a48*/ 	.word	0x00000004
        /*1a4c*/ 	.word	0x00032440
        /*1a50*/ 	.short	0x010a
        /*1a52*/ 	.byte	0x3f
	.zero		1


	//   ....[65]....
        /*1a54*/ 	.word	0x0001b3d0
        /*1a58*/ 	.word	0x00000004
        /*1a5c*/ 	.word	0x00032430
        /*1a60*/ 	.short	0x0107
        /*1a62*/ 	.byte	0x3f
	.zero		1


	//   ....[66]....
        /*1a64*/ 	.word	0x0001b490
        /*1a68*/ 	.word	0x00000004
        /*1a6c*/ 	.word	0x00032430
        /*1a70*/ 	.short	0x0101
        /*1a72*/ 	.byte	0x3f
	.zero		1


	//   ....[67]....
        /*1a74*/ 	.word	0x0001b4c0
        /*1a78*/ 	.word	0x00000004
        /*1a7c*/ 	.word	0x00032460
        /*1a80*/ 	.short	0x010a
        /*1a82*/ 	.byte	0x3f
	.zero		1


	//   ....[68]....
        /*1a84*/ 	.word	0x0001b9d0
        /*1a88*/ 	.word	0x00000004
        /*1a8c*/ 	.word	0x00032450
        /*1a90*/ 	.short	0x0107
        /*1a92*/ 	.byte	0x3f
	.zero		1


	//   ....[69]....
        /*1a94*/ 	.word	0x0001ba90
        /*1a98*/ 	.word	0x00000004
        /*1a9c*/ 	.word	0x00032450
        /*1aa0*/ 	.short	0x0101
        /*1aa2*/ 	.byte	0x3f
	.zero		1


	//   ....[70]....
        /*1aa4*/ 	.word	0x0001c920
        /*1aa8*/ 	.word	0x00000007
        /*1aac*/ 	.word	0x00032420
        /*1ab0*/ 	.short	0x010a
        /*1ab2*/ 	.byte	0x3f
	.zero		1


	//   ....[71]....
        /*1ab4*/ 	.word	0x0001ca90
        /*1ab8*/ 	.word	0x00000005
        /*1abc*/ 	.word	0x00032440
        /*1ac0*/ 	.short	0x010a
        /*1ac2*/ 	.byte	0x3f
	.zero		1


	//   ....[72]....
        /*1ac4*/ 	.word	0x0001cb30
        /*1ac8*/ 	.word	0x00000003
        /*1acc*/ 	.word	0x00032440
        /*1ad0*/ 	.short	0x010a
        /*1ad2*/ 	.byte	0x3f
	.zero		1


	//   ....[73]....
        /*1ad4*/ 	.word	0x0001cb70
        /*1ad8*/ 	.word	0x00000005
        /*1adc*/ 	.word	0x00032460
        /*1ae0*/ 	.short	0x010a
        /*1ae2*/ 	.byte	0x3f
	.zero		1


	//   ....[74]....
        /*1ae4*/ 	.word	0x0001cbb0
        /*1ae8*/ 	.word	0x00000003
        /*1aec*/ 	.word	0x00032460
        /*1af0*/ 	.short	0x010a
        /*1af2*/ 	.byte	0x3f
	.zero		1


	//   ....[75]....
        /*1af4*/ 	.word	0x0001cc10
        /*1af8*/ 	.word	0x00000000
        /*1afc*/ 	.word	0x00032490
        /*1b00*/ 	.short	0x010a
        /*1b02*/ 	.byte	0x3f
	.zero		1


	//   ....[76]....
        /*1b04*/ 	.word	0x0001cec0
        /*1b08*/ 	.word	0x00000000
        /*1b0c*/ 	.word	0x00032490
        /*1b10*/ 	.short	0x010a
        /*1b12*/ 	.byte	0x3f
	.zero		1


	//   ....[77]....
        /*1b14*/ 	.word	0x0001d170
        /*1b18*/ 	.word	0x00000000
        /*1b1c*/ 	.word	0x00032490
        /*1b20*/ 	.short	0x010a
        /*1b22*/ 	.byte	0x3f
	.zero		1


	//   ....[78]....
        /*1b24*/ 	.word	0x0001d400
        /*1b28*/ 	.word	0x00000000
        /*1b2c*/ 	.word	0x000324b0
        /*1b30*/ 	.short	0x010a
        /*1b32*/ 	.byte	0x3f
	.zero		1


	//   ....[79]....
        /*1b34*/ 	.word	0x0001d6b0
        /*1b38*/ 	.word	0x00000013
        /*1b3c*/ 	.word	0x00032400
        /*1b40*/ 	.short	0x010a
        /*1b42*/ 	.byte	0x3f
	.zero		1


	//   ....[80]....
        /*1b44*/ 	.word	0x0001d8c0
        /*1b48*/ 	.word	0x00000013
        /*1b4c*/ 	.word	0x00032400
        /*1b50*/ 	.short	0x010a
        /*1b52*/ 	.byte	0x3f
	.zero		1


	//   ....[81]....
        /*1b54*/ 	.word	0x0001d910
        /*1b58*/ 	.word	0x00000000
        /*1b5c*/ 	.word	0x00032430
        /*1b60*/ 	.short	0x010a
        /*1b62*/ 	.byte	0x3f
	.zero		1


	//   ....[82]....
        /*1b64*/ 	.word	0x0001d960
        /*1b68*/ 	.word	0x00000013
        /*1b6c*/ 	.word	0x00032410
        /*1b70*/ 	.short	0x010a
        /*1b72*/ 	.byte	0x3f
	.zero		1


	//   ....[83]....
        /*1b74*/ 	.word	0x0001d9b0
        /*1b78*/ 	.word	0x00000000
        /*1b7c*/ 	.word	0x00032450
        /*1b80*/ 	.short	0x010a
        /*1b82*/ 	.byte	0x3f
	.zero		1


	//   ....[84]....
        /*1b84*/ 	.word	0x0001da00
        /*1b88*/ 	.word	0x00000000
        /*1b8c*/ 	.word	0x00032430
        /*1b90*/ 	.short	0x010a
        /*1b92*/ 	.byte	0x3f
	.zero		1


	//   ....[85]....
        /*1b94*/ 	.word	0x0001da50
        /*1b98*/ 	.word	0x00000000
        /*1b9c*/ 	.word	0x00032450
        /*1ba0*/ 	.short	0x010a
        /*1ba2*/ 	.byte	0x3f
	.zero		1


	//   ....[86]....
        /*1ba4*/ 	.word	0x0001e660
        /*1ba8*/ 	.word	0x00000016
        /*1bac*/ 	.word	0x00032420
        /*1bb0*/ 	.short	0x010a
        /*1bb2*/ 	.byte	0x3f
	.zero		1


	//   ....[87]....
        /*1bb4*/ 	.word	0x0001e6b0
        /*1bb8*/ 	.word	0x00000007
        /*1bbc*/ 	.word	0x000324a0
        /*1bc0*/ 	.short	0x010a
        /*1bc2*/ 	.byte	0x3f
	.zero		1


	//   ....[88]....
        /*1bc4*/ 	.word	0x0001e700
        /*1bc8*/ 	.word	0x00000007
        /*1bcc*/ 	.word	0x000324c0
        /*1bd0*/ 	.short	0x010a
        /*1bd2*/ 	.byte	0x3f
	.zero		1


	//   ....[89]....
        /*1bd4*/ 	.word	0x0001e750
        /*1bd8*/ 	.word	0x00000006
        /*1bdc*/ 	.word	0x000324a0
        /*1be0*/ 	.short	0x010a
        /*1be2*/ 	.byte	0x3f
	.zero		1


	//   ....[90]....
        /*1be4*/ 	.word	0x0001e7a0
        /*1be8*/ 	.word	0x00000006
        /*1bec*/ 	.word	0x000324c0
        /*1bf0*/ 	.short	0x010a
        /*1bf2*/ 	.byte	0x3f
	.zero		1


	//   ....[91]....
        /*1bf4*/ 	.word	0x0001e8c0
        /*1bf8*/ 	.word	0x0000001d
        /*1bfc*/ 	.word	0x00032440
        /*1c00*/ 	.short	0x010a
        /*1c02*/ 	.byte	0x3f
	.zero		1


	//   ....[92]....
        /*1c04*/ 	.word	0x00020980
        /*1c08*/ 	.word	0x00000016
        /*1c0c*/ 	.word	0x00032420
        /*1c10*/ 	.short	0x010a
        /*1c12*/ 	.byte	0x3f
	.zero		1


	//   ....[93]....
        /*1c14*/ 	.word	0x000209d0
        /*1c18*/ 	.word	0x0000001d
        /*1c1c*/ 	.word	0x00032460
        /*1c20*/ 	.short	0x010a
        /*1c22*/ 	.byte	0x3f
	.zero		1


	//   ....[94]....
        /*1c24*/ 	.word	0x00021320
        /*1c28*/ 	.word	0x00000004
        /*1c2c*/ 	.word	0x00032440
        /*1c30*/ 	.short	0x010a
        /*1c32*/ 	.byte	0x3f
	.zero		1


	//   ....[95]....
        /*1c34*/ 	.word	0x00021a00
        /*1c38*/ 	.word	0x00000004
        /*1c3c*/ 	.word	0x00032460
        /*1c40*/ 	.short	0x010a
        /*1c42*/ 	.byte	0x3f
	.zero		1


	//   ....[96]....
        /*1c44*/ 	.word	0x00022b50
        /*1c48*/ 	.word	0x00000007
        /*1c4c*/ 	.word	0x00032420
        /*1c50*/ 	.short	0x010a
        /*1c52*/ 	.byte	0x3f
	.zero		1


	//   ....[97]....
        /*1c54*/ 	.word	0x00022cf0
        /*1c58*/ 	.word	0x00000005
        /*1c5c*/ 	.word	0x00032440
        /*1c60*/ 	.short	0x010a
        /*1c62*/ 	.byte	0x3f
	.zero		1


	//   ....[98]....
        /*1c64*/ 	.word	0x00022d40
        /*1c68*/ 	.word	0x00000003
        /*1c6c*/ 	.word	0x00032440
        /*1c70*/ 	.short	0x010a
        /*1c72*/ 	.byte	0x3f
	.zero		1


	//   ....[99]....
        /*1c74*/ 	.word	0x00022d90
        /*1c78*/ 	.word	0x00000005
        /*1c7c*/ 	.word	0x00032460
        /*1c80*/ 	.short	0x010a
        /*1c82*/ 	.byte	0x3f
	.zero		1


	//----- nvinfo : EIATTR_NUM_MBARRIERS
	.align		4
.L_297:
        /*1c84*/ 	.byte	0x03, 0x38
        /*1c86*/ 	.short	0x0017


	//----- nvinfo : EIATTR_EXIT_INSTR_OFFSETS
	.align		4
        /*1c88*/ 	.byte	0x04, 0x1c
        /*1c8a*/ 	.short	(.L_299 - .L_298)


	//   ....[0]....
.L_298:
        /*1c8c*/ 	.word	0x0001cc00


	//----- nvinfo : EIATTR_MAX_THREADS
	.align		4
.L_299:
        /*1c90*/ 	.byte	0x04, 0x05
        /*1c92*/ 	.short	(.L_301 - .L_300)
.L_300:
        /*1c94*/ 	.word	0x00000180
        /*1c98*/ 	.word	0x00000001
        /*1c9c*/ 	.word	0x00000001


	//----- nvinfo : EIATTR_CRS_STACK_SIZE
	.align		4
.L_301:
        /*1ca0*/ 	.byte	0x04, 0x1e
        /*1ca2*/ 	.short	(.L_303 - .L_302)
.L_302:
        /*1ca4*/ 	.word	0x00000000


	//----- nvinfo : EIATTR_CBANK_PARAM_SIZE
	.align		4
.L_303:
        /*1ca8*/ 	.byte	0x03, 0x19
        /*1caa*/ 	.short	0x0bf0


	//----- nvinfo : EIATTR_PARAM_CBANK
	.align		4
        /*1cac*/ 	.byte	0x04, 0x0a
        /*1cae*/ 	.short	(.L_305 - .L_304)
	.align		4
.L_304:
        /*1cb0*/ 	.word	index@(.nv.constant0._ZN7cutlass13device_kernelIN5flash11enable_sm90INS1_16FlashAttnFwdSm90INS1_25CollectiveMainloopFwdSm90ILi2EN4cute5tupleIJNS5_1CILi1EEES8_S8_EEENS6_IJNS7_ILi128EEENS7_ILi96EEENS7_ILi64EEEEEELi256ENS_6half_tEfNS_4arch4Sm90ELb0ELb0ELb1ELb1ELb1ELb1ELb1ELb1ELb0ELb1ELb1ELb0EEENS1_21CollectiveEpilogueFwdINS6_IJSA_NS7_ILi256EEESB_EEES9_SE_SG_Li256ELb1ELb1ELb1ELb0EEENS1_36VarlenDynamicPersistentTileSchedulerILi128ELi96ELi256ELi128ELb1ELb1ELb1ELb0ELb1ELb1EEEEEEEEEvNT_6ParamsE)
        /*1cb4*/ 	.short	0x0210
        /*1cb6*/ 	.short	0x0bf0


	//----- nvinfo : EIATTR_SW_WAR
	.align		4
.L_305:
        /*1cb8*/ 	.byte	0x04, 0x36
        /*1cba*/ 	.short	(.L_307 - .L_306)
.L_306:
        /*1cbc*/ 	.word	0x00000008
.L_307:


//--------------------- .nv.info._ZN7cutlass13device_kernelIN5flash11enable_sm90INS1_16FlashAttnFwdSm90INS1_25CollectiveMainloopFwdSm90ILi2EN4cute5tupleIJNS5_1CILi1EEES8_S8_EEENS6_IJNS7_ILi128EEENS7_ILi96EEENS7_ILi64EEEEEELi256ENS_6half_tEfNS_4arch4Sm90ELb0ELb1ELb1ELb0ELb1ELb0ELb0ELb1ELb0ELb1ELb1ELb0EEENS1_21CollectiveEpilogueFwdINS6_IJSA_NS7_ILi256EEESB_EEES9_SE_SG_Li256ELb0ELb1ELb1ELb0EEENS1_19SingleTileSchedulerILb0ELb1ELb1ELi128EEEEEEEEEvNT_6ParamsE --------------------------
	.section	.nv.info._ZN7cutlass13device_kernelIN5flash11enable_sm90INS1_16FlashAttnFwdSm90INS1_25CollectiveMainloopFwdSm90ILi2EN4cute5tupleIJNS5_1CILi1EEES8_S8_EEENS6_IJNS7_ILi128EEENS7_ILi96EEENS7_ILi64EEEEEELi256ENS_6half_tEfNS_4arch4Sm90ELb0ELb1ELb1ELb0ELb1ELb0ELb0ELb1ELb0ELb1ELb1ELb0EEENS1_21CollectiveEpilogueFwdINS6_IJSA_NS7_ILi256EEESB_EEES9_SE_SG_Li256ELb0ELb1ELb1ELb0EEENS1_19SingleTileSchedulerILb0ELb1ELb1ELi128EEEEEEEEEvNT_6ParamsE,"",@"SHT_CUDA_INFO"
	.sectionflags	@""
	.align	4


	//----- nvinfo : EIATTR_CUDA_API_VERSION
	.align		4
        /*0000*/ 	.byte	0x04, 0x37
        /*0002*/ 	.short	(.L_309 - .L_308)
.L_308:
        /*0004*/ 	.word	0x00000082


	//----- nvinfo : EIATTR_KPARAM_INFO
	.align		4
.L_309:
        /*0008*/ 	.byte	0x04, 0x17
        /*000a*/ 	.short	(.L_311 - .L_310)
.L_310:
        /*000c*/ 	.word	0x00000000
        /*0010*/ 	.short	0x0000
        /*0012*/ 	.short	0x0070
        /*0014*/ 	.byte	0x00, 0xf0, 0x01, 0x28


	//----- nvinfo : EIATTR_SPARSE_MMA_MASK
	.align		4
.L_311:
        /*0018*/ 	.byte	0x03, 0x50
        /*001a*/ 	.short	0x0000


	//----- nvinfo : EIATTR_MAXREG_COUNT
	.align		4
        /*001c*/ 	.byte	0x03, 0x1b
        /*001e*/ 	.short	0x00a8


	//----- nvinfo : EIATTR_NUM_BARRIERS
	.align		4
        /*0020*/ 	.byte	0x02, 0x4c
        /*0022*/ 	.byte	0x10
	.zero		1


	//----- nvinfo : EIATTR_EXTERNS
	.align		4
        /*0024*/ 	.byte	0x04, 0x0f
        /*0026*/ 	.short	(.L_313 - .L_312)


	//   ....[0]....
	.align		4
.L_312:
        /*0028*/ 	.word	index@(__assertfail)


	//----- nvinfo : EIATTR_MERCURY_ISA_VERSION
	.align		4
.L_313:
        /*002c*/ 	.byte	0x03, 0x5f
        /*002e*/ 	.short	0x0101


	//----- nvinfo : EIATTR_INT_WARP_WIDE_INSTR_OFFSETS
	.align		4
        /*0030*/ 	.byte	0x04, 0x31
        /*0032*/ 	.short	(.L_315 - .L_314)


	//   ....[0]....
.L_314:
        /*0034*/ 	.word	0x000000b0


	//   ....[1]....
        /*0038*/ 	.word	0x000000c0


	//   ....[2]....
        /*003c*/ 	.word	0x00000160


	//----- nvinfo : EIATTR_COOP_GROUP_MASK_REGIDS
	.align		4
.L_315:
        /*0040*/ 	.byte	0x04, 0x29
        /*0042*/ 	.short	(.L_317 - .L_316)


	//   ....[0]....
.L_316:
        /*0044*/ 	.word	0xffffffff


	//   ....[1]....
        /*0048*/ 	.word	0xffffffff


	//   ....[2]....
        /*004c*/ 	.word	0xffffffff


	//   ....[3]....
        /*0050*/ 	.word	0xffffffff


	//   ....[4]....
        /*0054*/ 	.word	0xffffffff


	//   ....[5]....
        /*0058*/ 	.word	0xffffffff


	//   ....[6]....
        /*005c*/ 	.word	0xffffffff


	//   ....[7]....
        /*0060*/ 	.word	0xffffffff


	//   ....[8]....
        /*0064*/ 	.word	0xffffffff


	//   ....[9]....
        /*0068*/ 	.word	0xffffffff


	//   ....[10]....
        /*006c*/ 	.word	0xffffffff


	//   ....[11]....
        /*0070*/ 	.word	0xffffffff


	//   ....[12]....
        /*0074*/ 	.word	0xffffffff


	//   ....[13]....
        /*0078*/ 	.word	0xffffffff


	//   ....[14]....
        /*007c*/ 	.word	0xffffffff


	//   ....[15]....
        /*0080*/ 	.word	0xffffffff


	//   ....[16]....
        /*0084*/ 	.word	0xffffffff


	//   ....[17]....
        /*0088*/ 	.word	0xffffffff


	//   ....[18]....
        /*008c*/ 	.word	0xffffffff


	//   ....[19]....
        /*0090*/ 	.word	0xffffffff


	//   ....[20]....
        /*0094*/ 	.word	0xffffffff


	//   ....[21]....
        /*0098*/ 	.word	0xffffffff


	//   ....[22]....
        /*009c*/ 	.word	0xffffffff


	//   ....[23]....
        /*00a0*/ 	.word	0xffffffff


	//   ....[24]....
        /*00a4*/ 	.word	0xffffffff


	//   ....[25]....
        /*00a8*/ 	.word	0xffffffff


	//   ....[26]....
        /*00ac*/ 	.word	0xffffffff


	//   ....[27]....
        /*00b0*/ 	.word	0xffffffff


	//   ....[28]....
        /*00b4*/ 	.word	0xffffffff


	//   ....[29]....
        /*00b8*/ 	.word	0xffffffff


	//   ....[30]....
        /*00bc*/ 	.word	0xffffffff


	//   ....[31]....
        /*00c0*/ 	.word	0xffffffff


	//   ....[32]....
        /*00c4*/ 	.word	0xffffffff


	//   ....[33]....
        /*00c8*/ 	.word	0xffffffff


	//   ....[34]....
        /*00cc*/ 	.word	0xffffffff


	//   ....[35]....
        /*00d0*/ 	.word	0xffffffff


	//   ....[36]....
        /*00d4*/ 	.word	0xffffffff


	//   ....[37]....
        /*00d8*/ 	.word	0xffffffff


	//   ....[38]....
        /*00dc*/ 	.word	0xffffffff


	//   ....[39]....
        /*00e0*/ 	.word	0xffffffff


	//   ....[40]....
        /*00e4*/ 	.word	0xffffffff


	//   ....[41]....
        /*00e8*/ 	.word	0xffffffff


	//   ....[42]....
        /*00ec*/ 	.word	0xffffffff


	//   ....[43]....
        /*00f0*/ 	.word	0xffffffff


	//   ....[44]....
        /*00f4*/ 	.word	0xffffffff


	//   ....[45]....
        /*00f8*/ 	.word	0xffffffff


	//   ....[46]....
        /*00fc*/ 	.word	0xffffffff


	//   ....[47]....
        /*0100*/ 	.word	0xffffffff


	//   ....[48]....
        /*0104*/ 	.word	0xffffffff


	//   ....[49]....
        /*0108*/ 	.word	0xffffffff


	//   ....[50]....
        /*010c*/ 	.word	0xffffffff


	//   ....[51]....
        /*0110*/ 	.word	0xffffffff


	//   ....[52]....
        /*0114*/ 	.word	0xffffffff


	//   ....[53]....
        /*0118*/ 	.word	0xffffffff


	//   ....[54]....
        /*011c*/ 	.word	0xffffffff


	//   ....[55]....
        /*0120*/ 	.word	0xffffffff


	//   ....[56]....
        /*0124*/ 	.word	0xffffffff


	//   ....[57]....
        /*0128*/ 	.word	0xffffffff


	//   ....[58]....
        /*012c*/ 	.word	0xffffffff


	//   ....[59]....
        /*0130*/ 	.word	0xffffffff


	//   ....[60]....
        /*0134*/ 	.word	0xffffffff


	//   ....[61]....
        /*0138*/ 	.word	0xffffffff


	//   ....[62]....
        /*013c*/ 	.word	0xffffffff


	//   ....[63]....
        /*0140*/ 	.word	0xffffffff


	//   ....[64]....
        /*0144*/ 	.word	0xffffffff


	//   ....[65]....
        /*0148*/ 	.word	0xffffffff


	//   ....[66]....
        /*014c*/ 	.word	0xffffffff


	//   ....[67]....
        /*0150*/ 	.word	0xffffffff


	//   ....[68]....
        /*0154*/ 	.word	0xffffffff


	//   ....[69]....
        /*0158*/ 	.word	0xffffffff


	//   ....[70]....
        /*015c*/ 	.word	0xffffffff


	//   ....[71]....
        /*0160*/ 	.word	0xffffffff


	//   ....[72]....
        /*0164*/ 	.word	0xffffffff


	//   ....[73]....
        /*0168*/ 	.word	0xffffffff


	//   ....[74]....
        /*016c*/ 	.word	0xffffffff


	//   ....[75]....
        /*0170*/ 	.word	0xffffffff


	//   ....[76]....
        /*0174*/ 	.word	0xffffffff


	//   ....[77]....
        /*0178*/ 	.word	0xffffffff


	//   ....[78]....
        /*017c*/ 	.word	0xffffffff


	//   ....[79]....
        /*0180*/ 	.word	0xffffffff


	//   ....[80]....
        /*0184*/ 	.word	0xffffffff


	//   ....[81]....
        /*0188*/ 	.word	0xffffffff


	//   ....[82]....
        /*018c*/ 	.word	0xffffffff


	//   ....[83]....
        /*0190*/ 	.word	0xffffffff


	//   ....[84]....
        /*0194*/ 	.word	0xffffffff


	//   ....[85]....
        /*0198*/ 	.word	0xffffffff


	//   ....[86]....
        /*019c*/ 	.word	0xffffffff


	//   ....[87]....
        /*01a0*/ 	.word	0xffffffff


	//   ....[88]....
        /*01a4*/ 	.word	0xffffffff


	//   ....[89]....
        /*01a8*/ 	.word	0xffffffff


	//   ....[90]....
        /*01ac*/ 	.word	0xffffffff


	//   ....[91]....
        /*01b0*/ 	.word	0xffffffff


	//   ....[92]....
        /*01b4*/ 	.word	0xffffffff


	//   ....[93]....
        /*01b8*/ 	.word	0xffffffff


	//   ....[94]....
        /*01bc*/ 	.word	0xffffffff


	//   ....[95]....
        /*01c0*/ 	.word	0xffffffff


	//   ....[96]....
        /*01c4*/ 	.word	0xffffffff


	//   ....[97]....
        /*01c8*/ 	.word	0xffffffff


	//   ....[98]....
        /*01cc*/ 	.word	0xffffffff


	//   ....[99]....
        /*01d0*/ 	.word	0xffffffff


	//   ....[100]....
        /*01d4*/ 	.word	0xffffffff


	//   ....[101]....
        /*01d8*/ 	.word	0xffffffff


	//   ....[102]....
        /*01dc*/ 	.word	0xffffffff


	//   ....[103]....
        /*01e0*/ 	.word	0xffffffff


	//   ....[104]....
        /*01e4*/ 	.word	0xffffffff


	//   ....[105]....
        /*01e8*/ 	.word	0xffffffff


	//   ....[106]....
        /*01ec*/ 	.word	0xffffffff


	//   ....[107]....
        /*01f0*/ 	.word	0x0500000f


	//   ....[108]....
        /*01f4*/ 	.word	0x0500000f


	//   ....[109]....
        /*01f8*/ 	.word	0x0500000f


	//   ....[110]....
        /*01fc*/ 	.word	0x0500000f


	//   ....[111]....
        /*0200*/ 	.word	0x0500000f


	//   ....[112]....
        /*0204*/ 	.word	0x0500000f


	//   ....[113]....
        /*0208*/ 	.word	0x0500000f


	//   ....[114]....
        /*020c*/ 	.word	0x0500000f


	//   ....[115]....
        /*0210*/ 	.word	0x0500000f


	//   ....[116]....
        /*0214*/ 	.word	0x0500000f


	//   ....[117]....
        /*0218*/ 	.word	0x0500000f


	//   ....[118]....
        /*021c*/ 	.word	0x0500000f


	//   ....[119]....
        /*0220*/ 	.word	0x0500000f


	//   ....[120]....
        /*0224*/ 	.word	0x0500000f


	//   ....[121]....
        /*0228*/ 	.word	0x0500000f


	//   ....[122]....
        /*022c*/ 	.word	0x0500000f


	//   ....[123]....
        /*0230*/ 	.word	0x0500000f


	//   ....[124]....
        /*0234*/ 	.word	0x0500000f


	//   ....[125]....
        /*0238*/ 	.word	0x0500000f


	//   ....[126]....
        /*023c*/ 	.word	0x0500000f


	//   ....[127]....
        /*0240*/ 	.word	0x0500000f


	//   ....[128]....
        /*0244*/ 	.word	0x0500000f


	//   ....[129]....
        /*0248*/ 	.word	0x0500000f


	//   ....[130]....
        /*024c*/ 	.word	0x0500000f


	//   ....[131]....
        /*0250*/ 	.word	0x0500000f


	//   ....[132]....
        /*0254*/ 	.word	0x0500000f


	//   ....[133]....
        /*0258*/ 	.word	0x0500000f


	//   ....[134]....
        /*025c*/ 	.word	0x0500000f


	//   ....[135]....
        /*0260*/ 	.word	0x0500000f


	//   ....[136]....
        /*0264*/ 	.word	0x0500000f


	//   ....[137]....
        /*0268*/ 	.word	0x0500000f


	//   ....[138]....
        /*026c*/ 	.word	0x0500000f


	//   ....[139]....
        /*0270*/ 	.word	0x0500000f


	//   ....[140]....
        /*0274*/ 	.word	0x0500000f


	//   ....[141]....
        /*0278*/ 	.word	0x0500000f


	//   ....[142]....
        /*027c*/ 	.word	0x0500000f


	//   ....[143]....
        /*0280*/ 	.word	0x0500000f


	//   ....[144]....
        /*0284*/ 	.word	0x0500000f


	//   ....[145]....
        /*0288*/ 	.word	0x0500000f


	//   ....[146]....
        /*028c*/ 	.word	0x0500000f


	//   ....[147]....
        /*0290*/ 	.word	0x0500000f


	//   ....[148]....
        /*0294*/ 	.word	0x0500000f


	//   ....[149]....
        /*0298*/ 	.word	0x0500000f


	//   ....[150]....
        /*029c*/ 	.word	0x0500000f


	//   ....[151]....
        /*02a0*/ 	.word	0x0500000f


	//   ....[152]....
        /*02a4*/ 	.word	0x0500000f


	//   ....[153]....
        /*02a8*/ 	.word	0x0500000f


	//   ....[154]....
        /*02ac*/ 	.word	0x0500000f


	//   ....[155]....
        /*02b0*/ 	.word	0x0500000f


	//   ....[156]....
        /*02b4*/ 	.word	0x0500000f


	//   ....[157]....
        /*02b8*/ 	.word	0x0500000f


	//   ....[158]....
        /*02bc*/ 	.word	0x0500000f


	//   ....[159]....
        /*02c0*/ 	.word	0x0500000f


	//   ....[160]....
        /*02c4*/ 	.word	0x0500000f


	//   ....[161]....
        /*02c8*/ 	.word	0x0500000f


	//   ....[162]....
        /*02cc*/ 	.word	0x0500000f


	//   ....[163]....
        /*02d0*/ 	.word	0x0500000f


	//   ....[164]....
        /*02d4*/ 	.word	0x0500000f


	//   ....[165]....
        /*02d8*/ 	.word	0x0500000f


	//   ....[166]....
        /*02dc*/ 	.word	0x0500000f


	//   ....[167]....
        /*02e0*/ 	.word	0x0500000f


	//   ....[168]....
        /*02e4*/ 	.word	0x0500000f


	//   ....[169]....
        /*02e8*/ 	.word	0x0500000f


	//   ....[170]....
        /*02ec*/ 	.word	0x0500000f


	//   ....[171]....
        /*02f0*/ 	.word	0x0500000f


	//   ....[172]....
        /*02f4*/ 	.word	0x0500000f


	//----- nvinfo : EIATTR_COOP_GROUP_INSTR_OFFSETS
	.align		4
.L_317:
        /*02f8*/ 	.byte	0x04, 0x28
        /*02fa*/ 	.short	(.L_319 - .L_318)


	//   ....[0]....
.L_318:
        /*02fc*/ 	.word	0x00000070


	//   ....[1]....
        /*0300*/ 	.word	0x00000080


	//   ....[2]....
        /*0304*/ 	.word	0x000002c0


	//   ....[3]....
        /*0308*/ 	.word	0x00000420


	//   ....[4]....
        /*030c*/ 	.word	0x00000540


	//   ....[5]....
        /*0310*/ 	.word	0x000006a0


	//   ....[6]....
        /*0314*/ 	.word	0x000016f0


	//   ....[7]....
        /*0318*/ 	.word	0x00002020


	//   ....[8]....
        /*031c*/ 	.word	0x00002770


	//   ....[9]....
        /*0320*/ 	.word	0x00003420


	//   ....[10]....
        /*0324*/ 	.word	0x00003540


	//   ....[11]....
        /*0328*/ 	.word	0x00003b60


	//   ....[12]....
        /*032c*/ 	.word	0x00003c00


	//   ....[13]....
        /*0330*/ 	.word	0x00004f70


	//   ....[14]....
        /*0334*/ 	.word	0x000056b0


	//   ....[15]....
        /*0338*/ 	.word	0x000064b0


	//   ....[16]....
        /*033c*/ 	.word	0x000065c0


	//   ....[17]....
        /*0340*/ 	.word	0x00006bc0


	//   ....[18]....
        /*0344*/ 	.word	0x00006c30


	//   ....[19]....
        /*0348*/ 	.word	0x00008d10


	//   ....[20]....
        /*034c*/ 	.word	0x00008da0


	//   ....[21]....
        /*0350*/ 	.word	0x00009210


	//   ....[22]....
        /*0354*/ 	.word	0x000093d0


	//   ....[23]....
        /*0358*/ 	.word	0x0000ac00


	//   ....[24]....
        /*035c*/ 	.word	0x0000b320


	//   ....[25]....
        /*0360*/ 	.word	0x0000c0e0


	//   ....[26]....
        /*0364*/ 	.word	0x0000c200


	//   ....[27]....
        /*0368*/ 	.word	0x0000c870


	//   ....[28]....
        /*036c*/ 	.word	0x0000c940


	//   ....[29]....
        /*0370*/ 	.word	0x0000dd40


	//   ....[30]....
        /*0374*/ 	.word	0x0000dd70


	//   ....[31]....
        /*0378*/ 	.word	0x0000ddd0


	//   ....[32]....
        /*037c*/ 	.word	0x0000ddf0


	//   ....[33]....
        /*0380*/ 	.word	0x0000eea0


	//   ....[34]....
        /*0384*/ 	.word	0x0000ef00


	//   ....[35]....
        /*0388*/ 	.word	0x0000ef40


	//   ....[36]....
        /*038c*/ 	.word	0x0000ef70


	//   ....[37]....
        /*0390*/ 	.word	0x0000efa0


	//   ....[38]....
        /*0394*/ 	.word	0x0000efc0


	//   ....[39]....
        /*0398*/ 	.word	0x0000fc30


	//   ....[40]....
        /*039c*/ 	.word	0x0000fc40


	//   ....[41]....
        /*03a0*/ 	.word	0x00010c70


	//   ....[42]....
        /*03a4*/ 	.word	0x000121c0


	//   ....[43]....
        /*03a8*/ 	.word	0x000121e0


	//   ....[44]....
        /*03ac*/ 	.word	0x000121f0


	//   ....[45]....
        /*03b0*/ 	.word	0x00012230


	//   ....[46]....
        /*03b4*/ 	.word	0x00012280


	//   ....[47]....
        /*03b8*/ 	.word	0x000122a0


	//   ....[48]....
        /*03bc*/ 	.word	0x000122f0


	//   ....[49]....
        /*03c0*/ 	.word	0x00012310


	//   ....[50]....
        /*03c4*/ 	.word	0x00012360


	//   ....[51]....
        /*03c8*/ 	.word	0x00012380


	//   ....[52]....
        /*03cc*/ 	.word	0x000123d0


	//   ....[53]....
        /*03d0*/ 	.word	0x000123f0


	//   ....[54]....
        /*03d4*/ 	.word	0x00012960


	//   ....[55]....
        /*03d8*/ 	.word	0x00012990


	//   ....[56]....
        /*03dc*/ 	.word	0x000129c0


	//   ....[57]....
        /*03e0*/ 	.word	0x00012a20


	//   ....[58]....
        /*03e4*/ 	.word	0x00012a80


	//   ....[59]....
        /*03e8*/ 	.word	0x00012aa0


	//   ....[60]....
        /*03ec*/ 	.word	0x00012b00


	//   ....[61]....
        /*03f0*/ 	.word	0x00012b20


	//   ....[62]....
        /*03f4*/ 	.word	0x00012b80


	//   ....[63]....
        /*03f8*/ 	.word	0x00012ba0


	//   ....[64]....
        /*03fc*/ 	.word	0x00012c00


	//   ....[65]....
        /*0400*/ 	.word	0x00012c20


	//   ....[66]....
        /*0404*/ 	.word	0x00012c80


	//   ....[67]....
        /*0408*/ 	.word	0x00012ca0


	//   ....[68]....
        /*040c*/ 	.word	0x00012cf0


	//   ....[69]....
        /*0410*/ 	.word	0x00012d10


	//   ....[70]....
        /*0414*/ 	.word	0x00013090


	//   ....[71]....
        /*0418*/ 	.word	0x000130c0


	//   ....[72]....
        /*041c*/ 	.word	0x00013100


	//   ....[73]....
        /*0420*/ 	.word	0x00013120


	//   ....[74]....
        /*0424*/ 	.word	0x00013140


	//   ....[75]....
        /*0428*/ 	.word	0x00013170


	//   ....[76]....
        /*042c*/ 	.word	0x00013210


	//   ....[77]....
        /*0430*/ 	.word	0x00013240


	//   ....[78]....
        /*0434*/ 	.word	0x000132d0


	//   ....[79]....
        /*0438*/ 	.word	0x00013300


	//   ....[80]....
        /*043c*/ 	.word	0x00013310


	//   ....[81]....
        /*0440*/ 	.word	0x000133a0


	//   ....[82]....
        /*0444*/ 	.word	0x00013b20


	//   ....[83]....
        /*0448*/ 	.word	0x00013b40


	//   ....[84]....
        /*044c*/ 	.word	0x00013b50


	//   ....[85]....
        /*0450*/ 	.word	0x00013b60


	//   ....[86]....
        /*0454*/ 	.word	0x00013b70


	//   ....[87]....
        /*0458*/ 	.word	0x00013b80


	//   ....[88]....
        /*045c*/ 	.word	0x00013ba0


	//   ....[89]....
        /*0460*/ 	.word	0x00013bc0


	//   ....[90]....
        /*0464*/ 	.word	0x00013bf0


	//   ....[91]....
        /*0468*/ 	.word	0x00013c30


	//   ....[92]....
        /*046c*/ 	.word	0x00013c70


	//   ....[93]....
        /*0470*/ 	.word	0x00013cc0


	//   ....[94]....
        /*0474*/ 	.word	0x00014010


	//   ....[95]....
        /*0478*/ 	.word	0x00014030


	//   ....[96]....
        /*047c*/ 	.word	0x00014040


	//   ....[97]....
        /*0480*/ 	.word	0x00014050


	//   ....[98]....
        /*0484*/ 	.word	0x00014060


	//   ....[99]....
        /*0488*/ 	.word	0x00014080


	//   ....[100]....
        /*048c*/ 	.word	0x000140f0


	//   ....[101]....
        /*0490*/ 	.word	0x00014110


	//   ....[102]....
        /*0494*/ 	.word	0x00014170


	//   ....[103]....
        /*0498*/ 	.word	0x00014180


	//   ....[104]....
        /*049c*/ 	.word	0x000141f0


	//   ....[105]....
        /*04a0*/ 	.word	0x00014270


	//   ....[106]....
        /*04a4*/ 	.word	0x00014570


	//   ....[107]....
        /*04a8*/ 	.word	0x00014b90


	//   ....[108]....
        /*04ac*/ 	.word	0x00014c80


	//   ....[109]....
        /*04b0*/ 	.word	0x00014d20


	//   ....[110]....
        /*04b4*/ 	.word	0x00014da0


	//   ....[111]....
        /*04b8*/ 	.word	0x00014e50


	//   ....[112]....
        /*04bc*/ 	.word	0x00014eb0


	//   ....[113]....
        /*04c0*/ 	.word	0x00014f70


	//   ....[114]....
        /*04c4*/ 	.word	0x00014fd0


	//   ....[115]....
        /*04c8*/ 	.word	0x00015090


	//   ....[116]....
        /*04cc*/ 	.word	0x000150f0


	//   ....[117]....
        /*04d0*/ 	.word	0x000151b0


	//   ....[118]....
        /*04d4*/ 	.word	0x00015210


	//   ....[119]....
        /*04d8*/ 	.word	0x000152b0


	//   ....[120]....
        /*04dc*/ 	.word	0x00015340


	//   ....[121]....
        /*04e0*/ 	.word	0x000153a0


	//   ....[122]....
        /*04e4*/ 	.word	0x00015460


	//   ....[123]....
        /*04e8*/ 	.word	0x00015510


	//   ....[124]....
        /*04ec*/ 	.word	0x00015570


	//   ....[125]....
        /*04f0*/ 	.word	0x00015640


	//   ....[126]....
        /*04f4*/ 	.word	0x000156a0


	//   ....[127]....
        /*04f8*/ 	.word	0x00015770


	//   ....[128]....
        /*04fc*/ 	.word	0x000157d0


	//   ....[129]....
        /*0500*/ 	.word	0x000158a0


	//   ....[130]....
        /*0504*/ 	.word	0x00015900


	//   ....[131]....
        /*0508*/ 	.word	0x000159d0


	//   ....[132]....
        /*050c*/ 	.word	0x00015a30


	//   ....[133]....
        /*0510*/ 	.word	0x00015af0


	//   ....[134]....
        /*0514*/ 	.word	0x00015b60


	//   ....[135]....
        /*0518*/ 	.word	0x00015c00


	//   ....[136]....
        /*051c*/ 	.word	0x00015d50


	//   ....[137]....
        /*0520*/ 	.word	0x00015e30


	//   ....[138]....
        /*0524*/ 	.word	0x00015e90


	//   ....[139]....
        /*0528*/ 	.word	0x00015f50


	//   ....[140]....
        /*052c*/ 	.word	0x00016040


	//   ....[141]....
        /*0530*/ 	.word	0x00016100


	//   ....[142]....
        /*0534*/ 	.word	0x000161e0


	//   ....[143]....
        /*0538*/ 	.word	0x000162a0


	//   ....[144]....
        /*053c*/ 	.word	0x00016380


	//   ....[145]....
        /*0540*/ 	.word	0x00016440


	//   ....[146]....
        /*0544*/ 	.word	0x00016520


	//   ....[147]....
        /*0548*/ 	.word	0x000165f0


	//   ....[148]....
        /*054c*/ 	.word	0x00016750


	//   ....[149]....
        /*0550*/ 	.word	0x000167f0


	//   ....[150]....
        /*0554*/ 	.word	0x00016850


	//   ....[151]....
        /*0558*/ 	.word	0x000168f0


	//   ....[152]....
        /*055c*/ 	.word	0x00016950


	//   ....[153]....
        /*0560*/ 	.word	0x000169f0


	//   ....[154]....
        /*0564*/ 	.word	0x00016a50


	//   ....[155]....
        /*0568*/ 	.word	0x00016af0


	//   ....[156]....
        /*056c*/ 	.word	0x00016b50


	//   ....[157]....
        /*0570*/ 	.word	0x00016bf0


	//   ....[158]....
        /*0574*/ 	.word	0x00016c50


	//   ....[159]....
        /*0578*/ 	.word	0x00016cf0


	//   ....[160]....
        /*057c*/ 	.word	0x00016de0


	//   ....[161]....
        /*0580*/ 	.word	0x00016e80


	//   ....[162]....
        /*0584*/ 	.word	0x00016ef0


	//   ....[163]....
        /*0588*/ 	.word	0x00016fc0


	//   ....[164]....
        /*058c*/ 	.word	0x00017020


	//   ....[165]....
        /*0590*/ 	.word	0x000170f0


	//   ....[166]....
        /*0594*/ 	.word	0x00017150


	//   ....[167]....
        /*0598*/ 	.word	0x00017220


	//   ....[168]....
        /*059c*/ 	.word	0x00017280


	//   ....[169]....
        /*05a0*/ 	.word	0x00017350


	//   ....[170]....
        /*05a4*/ 	.word	0x000173b0


	//   ....[171]....
        /*05a8*/ 	.word	0x00017480


	//   ....[172]....
        /*05ac*/ 	.word	0x00017560


	//----- nvinfo : EIATTR_REG_RECONFIG
	.align		4
.L_319:
        /*05b0*/ 	.byte	0x01, 0x54
	.zero		2


	//----- nvinfo : EIATTR_SYSCALL_OFFSETS
	.align		4
        /*05b4*/ 	.byte	0x04, 0x46
        /*05b6*/ 	.short	(.L_321 - .L_320)


	//   ....[0]....
.L_320:
        /*05b8*/ 	.word	0x000018b0


	//   ....[1]....
        /*05bc*/ 	.word	0x00011830


	//   ....[2]....
        /*05c0*/ 	.word	0x00011970


	//   ....[3]....
        /*05c4*/ 	.word	0x00011a60


	//   ....[4]....
        /*05c8*/ 	.word	0x00012660


	//----- nvinfo : EIATTR_MBARRIER_INSTR_OFFSETS
	.align		4
.L_321:
        /*05cc*/ 	.byte	0x04, 0x39
        /*05ce*/ 	.short	(.L_323 - .L_322)


	//   ....[0]....
.L_322:
        /*05d0*/ 	.word	0x00000170
        /*05d4*/ 	.word	0x000000ff
        /*05d8*/ 	.word	0x00022800
        /*05dc*/ 	.short	0x0100
        /*05de*/ 	.byte	0x08
	.zero		1


	//   ....[1]....
        /*05e0*/ 	.word	0x00000180
        /*05e4*/ 	.word	0x000000ff
        /*05e8*/ 	.word	0x00022820
        /*05ec*/ 	.short	0x0100
        /*05ee*/ 	.byte	0x08
	.zero		1


	//   ....[2]....
        /*05f0*/ 	.word	0x00000270
        /*05f4*/ 	.word	0x000000ff
        /*05f8*/ 	.word	0x00022830
        /*05fc*/ 	.short	0x0100
        /*05fe*/ 	.byte	0x08
	.zero		1


	//   ....[3]....
        /*0600*/ 	.word	0x00000280
        /*0604*/ 	.word	0x000000ff
        /*0608*/ 	.word	0x00022840
        /*060c*/ 	.short	0x0100
        /*060e*/ 	.byte	0x08
	.zero		1


	//   ....[4]....
        /*0610*/ 	.word	0x00000290
        /*0614*/ 	.word	0x000000ff
        /*0618*/ 	.word	0x00022838
        /*061c*/ 	.short	0x0100
        /*061e*/ 	.byte	0x08
	.zero		1


	//   ....[5]....
        /*0620*/ 	.word	0x000002a0
        /*0624*/ 	.word	0x000000ff
        /*0628*/ 	.word	0x00022848
        /*062c*/ 	.short	0x0100
        /*062e*/ 	.byte	0x08
	.zero		1


	//   ....[6]....
        /*0630*/ 	.word	0x000003d0
        /*0634*/ 	.word	0x000000ff
        /*0638*/ 	.word	0x00022850
        /*063c*/ 	.short	0x0100
        /*063e*/ 	.byte	0x08
	.zero		1


	//   ....[7]....
        /*0640*/ 	.word	0x000003e0
        /*0644*/ 	.word	0x000000ff
        /*0648*/ 	.word	0x00022860
        /*064c*/ 	.short	0x0100
        /*064e*/ 	.byte	0x08
	.zero		1


	//   ....[8]....
        /*0650*/ 	.word	0x000003f0
        /*0654*/ 	.word	0x000000ff
        /*0658*/ 	.word	0x00022858
        /*065c*/ 	.short	0x0100
        /*065e*/ 	.byte	0x08
	.zero		1


	//   ....[9]....
        /*0660*/ 	.word	0x00000400
        /*0664*/ 	.word	0x000000ff
        /*0668*/ 	.word	0x00022868
        /*066c*/ 	.short	0x0100
        /*066e*/ 	.byte	0x08
	.zero		1


	//   ....[10]....
        /*0670*/ 	.word	0x000004f0
        /*0674*/ 	.word	0x000000ff
        /*0678*/ 	.word	0x00022870
        /*067c*/ 	.short	0x0100
        /*067e*/ 	.byte	0x06
	.zero		1


	//   ....[11]....
        /*0680*/ 	.word	0x00000500
        /*0684*/ 	.word	0x000000ff
        /*0688*/ 	.word	0x00022880
        /*068c*/ 	.short	0x0100
        /*068e*/ 	.byte	0x06
	.zero		1


	//   ....[12]....
        /*0690*/ 	.word	0x00000510
        /*0694*/ 	.word	0x000000ff
        /*0698*/ 	.word	0x00022878
        /*069c*/ 	.short	0x0100
        /*069e*/ 	.byte	0x06
	.zero		1


	//   ....[13]....
        /*06a0*/ 	.word	0x00000520
        /*06a4*/ 	.word	0x000000ff
        /*06a8*/ 	.word	0x00022888
        /*06ac*/ 	.short	0x0100
        /*06ae*/ 	.byte	0x06
	.zero		1


	//   ....[14]....
        /*06b0*/ 	.word	0x00000650
        /*06b4*/ 	.word	0x000000ff
        /*06b8*/ 	.word	0x00022890
        /*06bc*/ 	.short	0x0100
        /*06be*/ 	.byte	0x08
	.zero		1


	//   ....[15]....
        /*06c0*/ 	.word	0x00000660
        /*06c4*/ 	.word	0x000000ff
        /*06c8*/ 	.word	0x000228a0
        /*06cc*/ 	.short	0x0100
        /*06ce*/ 	.byte	0x08
	.zero		1


	//   ....[16]....
        /*06d0*/ 	.word	0x00000670
        /*06d4*/ 	.word	0x000000ff
        /*06d8*/ 	.word	0x00022898
        /*06dc*/ 	.short	0x0100
        /*06de*/ 	.byte	0x08
	.zero		1


	//   ....[17]....
        /*06e0*/ 	.word	0x00000680
        /*06e4*/ 	.word	0x000000ff
        /*06e8*/ 	.word	0x000228a8
        /*06ec*/ 	.short	0x0100
        /*06ee*/ 	.byte	0x08
	.zero		1


	//   ....[18]....
        /*06f0*/ 	.word	0x000007c0
        /*06f4*/ 	.word	0x000000ff
        /*06f8*/ 	.word	0x000228b0
        /*06fc*/ 	.short	0x0100
        /*06fe*/ 	.byte	0x08
	.zero		1


	//   ....[19]....
        /*0700*/ 	.word	0x000007d0
        /*0704*/ 	.word	0x000000ff
        /*0708*/ 	.word	0x000228c0
        /*070c*/ 	.short	0x0100
        /*070e*/ 	.byte	0x08
	.zero		1


	//   ....[20]....
        /*0710*/ 	.word	0x000007e0
        /*0714*/ 	.word	0x000000ff
        /*0718*/ 	.word	0x000228b8
        /*071c*/ 	.short	0x0100
        /*071e*/ 	.byte	0x08
	.zero		1


	//   ....[21]....
        /*0720*/ 	.word	0x000007f0
        /*0724*/ 	.word	0x000000ff
        /*0728*/ 	.word	0x000228c8
        /*072c*/ 	.short	0x0100
        /*072e*/ 	.byte	0x08
	.zero		1


	//   ....[22]....
        /*0730*/ 	.word	0x000018e0
        /*0734*/ 	.word	0x000000ff
        /*0738*/ 	.word	0x00022800
        /*073c*/ 	.short	0x010a
        /*073e*/ 	.byte	0x26
	.zero		1


	//   ....[23]....
        /*0740*/ 	.word	0x00001980
        /*0744*/ 	.word	0x000000ff
        /*0748*/ 	.word	0x00022830
        /*074c*/ 	.short	0x010a
        /*074e*/ 	.byte	0x26
	.zero		1


	//   ....[24]....
        /*0750*/ 	.word	0x000019c0
        /*0754*/ 	.word	0x000000ff
        /*0758*/ 	.word	0x00022830
        /*075c*/ 	.short	0x010a
        /*075e*/ 	.byte	0x26
	.zero		1


	//   ....[25]....
        /*0760*/ 	.word	0x000022a0
        /*0764*/ 	.word	0x000000ff
        /*0768*/ 	.word	0x00000000
        /*076c*/ 	.short	0x0101
        /*076e*/ 	.byte	0x06
	.zero		1


	//   ....[26]....
        /*0770*/ 	.word	0x00004460
        /*0774*/ 	.word	0x000000ff
        /*0778*/ 	.word	0x00022850
        /*077c*/ 	.short	0x010a
        /*077e*/ 	.byte	0x26
	.zero		1


	//   ....[27]....
        /*0780*/ 	.word	0x000044a0
        /*0784*/ 	.word	0x000000ff
        /*0788*/ 	.word	0x00022850
        /*078c*/ 	.short	0x010a
        /*078e*/ 	.byte	0x26
	.zero		1


	//   ....[28]....
        /*0790*/ 	.word	0x00004860
        /*0794*/ 	.word	0x000000ff
        /*0798*/ 	.word	0x00000000
        /*079c*/ 	.short	0x0101
        /*079e*/ 	.byte	0x07
	.zero		1


	//   ....[29]....
        /*07a0*/ 	.word	0x00004bb0
        /*07a4*/ 	.word	0x000000ff
        /*07a8*/ 	.word	0x00022830
        /*07ac*/ 	.short	0x010a
        /*07ae*/ 	.byte	0x1c
	.zero		1


	//   ....[30]....
        /*07b0*/ 	.word	0x00004bf0
        /*07b4*/ 	.word	0x000000ff
        /*07b8*/ 	.word	0x00022830
        /*07bc*/ 	.short	0x010a
        /*07be*/ 	.byte	0x1c
	.zero		1


	//   ....[31]....
        /*07c0*/ 	.word	0x00005210
        /*07c4*/ 	.word	0x000000ff
        /*07c8*/ 	.word	0x00000000
        /*07cc*/ 	.short	0x0101
        /*07ce*/ 	.byte	0x0a
	.zero		1


	//   ....[32]....
        /*07d0*/ 	.word	0x00007d80
        /*07d4*/ 	.word	0x000000ff
        /*07d8*/ 	.word	0x00022850
        /*07dc*/ 	.short	0x010a
        /*07de*/ 	.byte	0x1c
	.zero		1


	//   ....[33]....
        /*07e0*/ 	.word	0x00007dc0
        /*07e4*/ 	.word	0x000000ff
        /*07e8*/ 	.word	0x00022850
        /*07ec*/ 	.short	0x010a
        /*07ee*/ 	.byte	0x1c
	.zero		1


	//   ....[34]....
        /*07f0*/ 	.word	0x000080c0
        /*07f4*/ 	.word	0x000000ff
        /*07f8*/ 	.word	0x00000000
        /*07fc*/ 	.short	0x0101
        /*07fe*/ 	.byte	0x1c
	.zero		1


	//   ....[35]....
        /*0800*/ 	.word	0x000084c0
        /*0804*/ 	.word	0x000000ff
        /*0808*/ 	.word	0x00022830
        /*080c*/ 	.short	0x010a
        /*080e*/ 	.byte	0x1c
	.zero		1


	//   ....[36]....
        /*0810*/ 	.word	0x00008500
        /*0814*/ 	.word	0x000000ff
        /*0818*/ 	.word	0x00022830
        /*081c*/ 	.short	0x010a
        /*081e*/ 	.byte	0x1c
	.zero		1


	//   ....[37]....
        /*0820*/ 	.word	0x00008a40
        /*0824*/ 	.word	0x000000ff
        /*0828*/ 	.word	0x00000000
        /*082c*/ 	.short	0x0101
        /*082e*/ 	.byte	0x0a
	.zero		1


	//   ....[38]....
        /*0830*/ 	.word	0x0000a3b0
        /*0834*/ 	.word	0x000000ff
        /*0838*/ 	.word	0x00022850
        /*083c*/ 	.short	0x010a
        /*083e*/ 	.byte	0x1c
	.zero		1


	//   ....[39]....
        /*0840*/ 	.word	0x0000a3f0
        /*0844*/ 	.word	0x000000ff
        /*0848*/ 	.word	0x00022850
        /*084c*/ 	.short	0x010a
        /*084e*/ 	.byte	0x1c
	.zero		1


	//   ....[40]....
        /*0850*/ 	.word	0x0000a6d0
        /*0854*/ 	.word	0x000000ff
        /*0858*/ 	.word	0x00000000
        /*085c*/ 	.short	0x0101
        /*085e*/ 	.byte	0x1c
	.zero		1


	//   ....[41]....
        /*0860*/ 	.word	0x0000a850
        /*0864*/ 	.word	0x000000ff
        /*0868*/ 	.word	0x00022830
        /*086c*/ 	.short	0x010a
        /*086e*/ 	.byte	0x1a
	.zero		1


	//   ....[42]....
        /*0870*/ 	.word	0x0000a890
        /*0874*/ 	.word	0x000000ff
        /*0878*/ 	.word	0x00022830
        /*087c*/ 	.short	0x010a
        /*087e*/ 	.byte	0x1a
	.zero		1


	//   ....[43]....
        /*0880*/ 	.word	0x0000ae80
        /*0884*/ 	.word	0x000000ff
        /*0888*/ 	.word	0x00000000
        /*088c*/ 	.short	0x0101
        /*088e*/ 	.byte	0x0a
	.zero		1


	//   ....[44]....
        /*0890*/ 	.word	0x0000d9e0
        /*0894*/ 	.word	0x000000ff
        /*0898*/ 	.word	0x00022850
        /*089c*/ 	.short	0x010a
        /*089e*/ 	.byte	0x1a
	.zero		1


	//   ....[45]....
        /*08a0*/ 	.word	0x0000da20
        /*08a4*/ 	.word	0x000000ff
        /*08a8*/ 	.word	0x00022850
        /*08ac*/ 	.short	0x010a
        /*08ae*/ 	.byte	0x1a
	.zero		1


	//   ....[46]....
        /*08b0*/ 	.word	0x0000dd20
        /*08b4*/ 	.word	0x000000ff
        /*08b8*/ 	.word	0x00000000
        /*08bc*/ 	.short	0x0101
        /*08be*/ 	.byte	0x1a
	.zero		1


	//   ....[47]....
        /*08c0*/ 	.word	0x0000efd0
        /*08c4*/ 	.word	0x000000ff
        /*08c8*/ 	.word	0x00000000
        /*08cc*/ 	.short	0x0101
        /*08ce*/ 	.byte	0x04
	.zero		1


	//   ....[48]....
        /*08d0*/ 	.word	0x00011f60
        /*08d4*/ 	.word	0x000000ff
        /*08d8*/ 	.word	0x00022840
        /*08dc*/ 	.short	0x010a
        /*08de*/ 	.byte	0x2f
	.zero		1


	//   ....[49]....
        /*08e0*/ 	.word	0x00012490
        /*08e4*/ 	.word	0x000000ff
        /*08e8*/ 	.word	0x00022830
        /*08ec*/ 	.short	0x0107
        /*08ee*/ 	.byte	0x2f
	.zero		1


	//   ....[50]....
        /*08f0*/ 	.word	0x00012500
        /*08f4*/ 	.word	0x000000ff
        /*08f8*/ 	.word	0x00022830
        /*08fc*/ 	.short	0x0101
        /*08fe*/ 	.byte	0x2f
	.zero		1


	//   ....[51]....
        /*0900*/ 	.word	0x00012de0
        /*0904*/ 	.word	0x000000ff
        /*0908*/ 	.word	0x00022800
        /*090c*/ 	.short	0x0107
        /*090e*/ 	.byte	0x2f
	.zero		1


	//   ....[52]....
        /*0910*/ 	.word	0x00012e20
        /*0914*/ 	.word	0x000000ff
        /*0918*/ 	.word	0x00022800
        /*091c*/ 	.short	0x0101
        /*091e*/ 	.byte	0x2f
	.zero		1


	//   ....[53]....
        /*0920*/ 	.word	0x00012e30
        /*0924*/ 	.word	0x000000ff
        /*0928*/ 	.word	0x00022820
        /*092c*/ 	.short	0x010a
        /*092e*/ 	.byte	0x2f
	.zero		1


	//   ....[54]....
        /*0930*/ 	.word	0x00012e80
        /*0934*/ 	.word	0x000000ff
        /*0938*/ 	.word	0x00022860
        /*093c*/ 	.short	0x010a
        /*093e*/ 	.byte	0x2f
	.zero		1


	//   ....[55]....
        /*0940*/ 	.word	0x000135b0
        /*0944*/ 	.word	0x000000ff
        /*0948*/ 	.word	0x00022850
        /*094c*/ 	.short	0x0107
        /*094e*/ 	.byte	0x2f
	.zero		1


	//   ....[56]....
        /*0950*/ 	.word	0x00013630
        /*0954*/ 	.word	0x000000ff
        /*0958*/ 	.word	0x00022850
        /*095c*/ 	.short	0x0101
        /*095e*/ 	.byte	0x2f
	.zero		1


	//   ....[57]....
        /*0960*/ 	.word	0x00013920
        /*0964*/ 	.word	0x00000020
        /*0968*/ 	.word	0x00022840
        /*096c*/ 	.short	0x010a
        /*096e*/ 	.byte	0x3f
	.zero		1


	//   ....[58]....
        /*0970*/ 	.word	0x00013d50
        /*0974*/ 	.word	0x00000020
        /*0978*/ 	.word	0x00022830
        /*097c*/ 	.short	0x0107
        /*097e*/ 	.byte	0x3f
	.zero		1


	//   ....[59]....
        /*0980*/ 	.word	0x00013e00
        /*0984*/ 	.word	0x00000020
        /*0988*/ 	.word	0x00022830
        /*098c*/ 	.short	0x0101
        /*098e*/ 	.byte	0x3f
	.zero		1


	//   ....[60]....
        /*0990*/ 	.word	0x00013e30
        /*0994*/ 	.word	0x00000020
        /*0998*/ 	.word	0x00022860
        /*099c*/ 	.short	0x010a
        /*099e*/ 	.byte	0x3f
	.zero		1


	//   ....[61]....
        /*09a0*/ 	.word	0x00014370
        /*09a4*/ 	.word	0x00000020
        /*09a8*/ 	.word	0x00022850
        /*09ac*/ 	.short	0x0107
        /*09ae*/ 	.byte	0x3f
	.zero		1


	//   ....[62]....
        /*09b0*/ 	.word	0x00014440
        /*09b4*/ 	.word	0x00000020
        /*09b8*/ 	.word	0x00022850
        /*09bc*/ 	.short	0x0101
        /*09be*/ 	.byte	0x3f
	.zero		1


	//   ....[63]....
        /*09c0*/ 	.word	0x00014520
        /*09c4*/ 	.word	0x00000004
        /*09c8*/ 	.word	0x00022820
        /*09cc*/ 	.short	0x010a
        /*09ce*/ 	.byte	0x3f
	.zero		1


	//   ....[64]....
        /*09d0*/ 	.word	0x00014660
        /*09d4*/ 	.word	0x00000005
        /*09d8*/ 	.word	0x00022840
        /*09dc*/ 	.short	0x010a
        /*09de*/ 	.byte	0x3f
	.zero		1


	//   ....[65]....
        /*09e0*/ 	.word	0x00014700
        /*09e4*/ 	.word	0x00000015
        /*09e8*/ 	.word	0x00022840
        /*09ec*/ 	.short	0x010a
        /*09ee*/ 	.byte	0x3f
	.zero		1


	//   ....[66]....
        /*09f0*/ 	.word	0x00014740
        /*09f4*/ 	.word	0x00000005
        /*09f8*/ 	.word	0x00022860
        /*09fc*/ 	.short	0x010a
        /*09fe*/ 	.byte	0x3f
	.zero		1


	//   ....[67]....
        /*0a00*/ 	.word	0x00014780
        /*0a04*/ 	.word	0x00000015
        /*0a08*/ 	.word	0x00022860
        /*0a0c*/ 	.short	0x010a
        /*0a0e*/ 	.byte	0x3f
	.zero		1


	//   ....[68]....
        /*0a10*/ 	.word	0x000147f0
        /*0a14*/ 	.word	0x00000005
        /*0a18*/ 	.word	0x00022800
        /*0a1c*/ 	.short	0x010a
        /*0a1e*/ 	.byte	0x3f
	.zero		1


	//   ....[69]....
        /*0a20*/ 	.word	0x00014850
        /*0a24*/ 	.word	0x00000005
        /*0a28*/ 	.word	0x00022830
        /*0a2c*/ 	.short	0x010a
        /*0a2e*/ 	.byte	0x3f
	.zero		1


	//   ....[70]....
        /*0a30*/ 	.word	0x000148b0
        /*0a34*/ 	.word	0x00000009
        /*0a38*/ 	.word	0x00022850
        /*0a3c*/ 	.short	0x010a
        /*0a3e*/ 	.byte	0x3f
	.zero		1


	//   ....[71]....
        /*0a40*/ 	.word	0x00014910
        /*0a44*/ 	.word	0x0000000d
        /*0a48*/ 	.word	0x00022830
        /*0a4c*/ 	.short	0x010a
        /*0a4e*/ 	.byte	0x3f
	.zero		1


	//   ....[72]....
        /*0a50*/ 	.word	0x00014970
        /*0a54*/ 	.word	0x0000000b
        /*0a58*/ 	.word	0x00022850
        /*0a5c*/ 	.short	0x010a
        /*0a5e*/ 	.byte	0x3f
	.zero		1


	//   ....[73]....
        /*0a60*/ 	.word	0x000149d0
        /*0a64*/ 	.word	0x0000000d
        /*0a68*/ 	.word	0x00022830
        /*0a6c*/ 	.short	0x010a
        /*0a6e*/ 	.byte	0x3f
	.zero		1


	//   ....[74]....
        /*0a70*/ 	.word	0x00014a30
        /*0a74*/ 	.word	0x0000000b
        /*0a78*/ 	.word	0x00022850
        /*0a7c*/ 	.short	0x010a
        /*0a7e*/ 	.byte	0x3f
	.zero		1


	//   ....[75]....
        /*0a80*/ 	.word	0x00014a90
        /*0a84*/ 	.word	0x0000000d
        /*0a88*/ 	.word	0x00022830
        /*0a8c*/ 	.short	0x010a
        /*0a8e*/ 	.byte	0x3f
	.zero		1


	//   ....[76]....
        /*0a90*/ 	.word	0x00014af0
        /*0a94*/ 	.word	0x0000000b
        /*0a98*/ 	.word	0x00022850
        /*0a9c*/ 	.short	0x010a
        /*0a9e*/ 	.byte	0x3f
	.zero		1


	//   ....[77]....
        /*0aa0*/ 	.word	0x00014bd0
        /*0aa4*/ 	.word	0x00000003
        /*0aa8*/ 	.word	0x00022840
        /*0aac*/ 	.short	0x010a
        /*0aae*/ 	.byte	0x3f
	.zero		1


	//   ....[78]....
        /*0ab0*/ 	.word	0x00015c40
        /*0ab4*/ 	.word	0x00000003
        /*0ab8*/ 	.word	0x00022820
        /*0abc*/ 	.short	0x010a
        /*0abe*/ 	.byte	0x3f
	.zero		1


	//   ....[79]....
        /*0ac0*/ 	.word	0x00015ca0
        /*0ac4*/ 	.word	0x00000003
        /*0ac8*/ 	.word	0x00022860
        /*0acc*/ 	.short	0x010a
        /*0ace*/ 	.byte	0x3f
	.zero		1


	//   ....[80]....
        /*0ad0*/ 	.word	0x000166a0
        /*0ad4*/ 	.word	0x00000020
        /*0ad8*/ 	.word	0x00022840
        /*0adc*/ 	.short	0x010a
        /*0ade*/ 	.byte	0x3f
	.zero		1


	//   ....[81]....
        /*0ae0*/ 	.word	0x00016d30
        /*0ae4*/ 	.word	0x00000020
        /*0ae8*/ 	.word	0x00022860
        /*0aec*/ 	.short	0x010a
        /*0aee*/ 	.byte	0x3f
	.zero		1


	//   ....[82]....
        /*0af0*/ 	.word	0x000174b0
        /*0af4*/ 	.word	0x00000004
        /*0af8*/ 	.word	0x00022820
        /*0afc*/ 	.short	0x010a
        /*0afe*/ 	.byte	0x3f
	.zero		1


	//   ....[83]....
        /*0b00*/ 	.word	0x00017620
        /*0b04*/ 	.word	0x00000005
        /*0b08*/ 	.word	0x00022840
        /*0b0c*/ 	.short	0x010a
        /*0b0e*/ 	.byte	0x3f
	.zero		1


	//   ....[84]....
        /*0b10*/ 	.word	0x00017670
        /*0b14*/ 	.word	0x00000015
        /*0b18*/ 	.word	0x00022840
        /*0b1c*/ 	.short	0x010a
        /*0b1e*/ 	.byte	0x3f
	.zero		1


	//   ....[85]....
        /*0b20*/ 	.word	0x000176c0
        /*0b24*/ 	.word	0x00000005
        /*0b28*/ 	.word	0x00022860
        /*0b2c*/ 	.short	0x010a
        /*0b2e*/ 	.byte	0x3f
	.zero		1


	//----- nvinfo : EIATTR_NUM_MBARRIERS
	.align		4
.L_323:
        /*0b30*/ 	.byte	0x03, 0x38
        /*0b32*/ 	.short	0x0016


	//----- nvinfo : EIATTR_EXIT_INSTR_OFFSETS
	.align		4
        /*0b34*/ 	.byte	0x04, 0x1c
        /*0b36*/ 	.short	(.L_325 - .L_324)


	//   ....[0]....
.L_324:
        /*0b38*/ 	.word	0x000147d0


	//----- nvinfo : EIATTR_MAX_THREADS
	.align		4
.L_325:
        /*0b3c*/ 	.byte	0x04, 0x05
        /*0b3e*/ 	.short	(.L_327 - .L_326)
.L_326:
        /*0b40*/ 	.word	0x00000180
        /*0b44*/ 	.word	0x00000001
        /*0b48*/ 	.word	0x00000001


	//----- nvinfo : EIATTR_CRS_STACK_SIZE
	.align		4
.L_327:
        /*0b4c*/ 	.byte	0x04, 0x1e
        /*0b4e*/ 	.short	(.L_329 - .L_328)
.L_328:
        /*0b50*/ 	.word	0x00000000


	//----- nvinfo : EIATTR_CBANK_PARAM_SIZE
	.align		4
.L_329:
        /*0b54*/ 	.byte	0x03, 0x19
        /*0b56*/ 	.short	0x0a70


	//----- nvinfo : EIATTR_PARAM_CBANK
	.align		4
        /*0b58*/ 	.byte	0x04, 0x0a
        /*0b5a*/ 	.short	(.L_331 - .L_330)
	.align		4
.L_330:
        /*0b5c*/ 	.word	index@(.nv.constant0._ZN7cutlass13device_kernelIN5flash11enable_sm90INS1_16FlashAttnFwdSm90INS1_25CollectiveMainloopFwdSm90ILi2EN4cute5tupleIJNS5_1CILi1EEES8_S8_EEENS6_IJNS7_ILi128EEENS7_ILi96EEENS7_ILi64EEEEEELi256ENS_6half_tEfNS_4arch4Sm90ELb0ELb1ELb1ELb0ELb1ELb0ELb0ELb1ELb0ELb1ELb1ELb0EEENS1_21CollectiveEpilogueFwdINS6_IJSA_NS7_ILi256EEESB_EEES9_SE_SG_Li256ELb0ELb1ELb1ELb0EEENS1_19SingleTileSchedulerILb0ELb1ELb1ELi128EEEEEEEEEvNT_6ParamsE)
        /*0b60*/ 	.short	0x0210
        /*0b62*/ 	.short	0x0a70


	//----- nvinfo : EIATTR_SW_WAR
	.align		4
.L_331:
        /*0b64*/ 	.byte	0x04, 0x36
        /*0b66*/ 	.short	(.L_333 - .L_332)
.L_332:
        /*0b68*/ 	.word	0x00000008
.L_333:


//--------------------- .nv.info._ZN7cutlass13device_kernelIN5flash11enable_sm90INS1_16FlashAttnFwdSm90INS1_25CollectiveMainloopFwdSm90ILi2EN4cute5tupleIJNS5_1CILi1EEES8_S8_EEENS6_IJNS7_ILi128EEENS7_ILi96EEENS7_ILi64EEEEEELi256ENS_6half_tEfNS_4arch4Sm90ELb0ELb1ELb1ELb0ELb1ELb0ELb1ELb1ELb0ELb1ELb1ELb0EEENS1_21CollectiveEpilogueFwdINS6_IJSA_NS7_ILi256EEESB_EEES9_SE_SG_Li256ELb0ELb1ELb1ELb0EEENS1_19SingleTileSchedulerILb0ELb1ELb1ELi128EEEEEEEEEvNT_6ParamsE --------------------------
	.section	.nv.info._ZN7cutlass13device_kernelIN5flash11enable_sm90INS1_16FlashAttnFwdSm90INS1_25CollectiveMainloopFwdSm90ILi2EN4cute5tupleIJNS5_1CILi1EEES8_S8_EEENS6_IJNS7_ILi128EEENS7_ILi96EEENS7_ILi64EEEEEELi256ENS_6half_tEfNS_4arch4Sm90ELb0ELb1ELb1ELb0ELb1ELb0ELb1ELb1ELb0ELb1ELb1ELb0EEENS1_21CollectiveEpilogueFwdINS6_IJSA_NS7_ILi256EEESB_EEES9_SE_SG_Li256ELb0ELb1ELb1ELb0EEENS1_19SingleTileSchedulerILb0ELb1ELb1ELi128EEEEEEEEEvNT_6ParamsE,"",@"SHT_CUDA_INFO"
	.sectionflags	@""
	.align	4


	//----- nvinfo : EIATTR_CUDA_API_VERSION
	.align		4
        /*0000*/ 	.byte	0x04, 0x37
        /*0002*/ 	.short	(.L_335 - .L_334)
.L_334:
        /*0004*/ 	.word	0x00000082


	//----- nvinfo : EIATTR_KPARAM_INFO
	.align		4
.L_335:
        /*0008*/ 	.byte	0x04, 0x17
        /*000a*/ 	.short	(.L_337 - .L_336)
.L_336:
        /*000c*/ 	.word	0x00000000
        /*0010*/ 	.short	0x0000
        /*0012*/ 	.short	0x0070
        /*0014*/ 	.byte	0x00, 0xf0, 0x01, 0x2c


	//----- nvinfo : EIATTR_SPARSE_MMA_MASK
	.align		4
.L_337:
        /*0018*/ 	.byte	0x03, 0x50
        /*001a*/ 	.short	0x0000


	//----- nvinfo : EIATTR_MAXREG_COUNT
	.align		4
        /*001c*/ 	.byte	0x03, 0x1b
        /*001e*/ 	.short	0x00a8


	//----- nvinfo : EIATTR_NUM_BARRIERS
	.align		4
        /*0020*/ 	.byte	0x02, 0x4c
        /*0022*/ 	.byte	0x10
	.zero		1


	//----- nvinfo : EIATTR_EXTERNS
	.align		4
        /*0024*/ 	.byte	0x04, 0x0f
        /*0026*/ 	.short	(.L_339 - .L_338)


	//   ....[0]....
	.align		4
.L_338:
        /*0028*/ 	.word	index@(__assertfail)


	//----- nvinfo : EIATTR_ANNOTATIONS
	.align		4
.L_339:
        /*002c*/ 	.byte	0x04, 0x55
        /*002e*/ 	.short	(.L_341 - .L_340)


	//   ....[0]....
.L_340:
        /* <DEDUP_REMOVED lines=1853> */


	//----- nvinfo : EIATTR_MERCURY_ISA_VERSION
	.align		4
.L_341:
        /*73f0*/ 	.byte	0x03, 0x5f
        /*73f2*/ 	.short	0x0101


	//----- nvinfo : EIATTR_INT_WARP_WIDE_INSTR_OFFSETS
	.align		4
        /*73f4*/ 	.byte	0x04, 0x31
        /*73f6*/ 	.short	(.L_343 - .L_342)


	//   ....[0]....
.L_342:
        /*73f8*/ 	.word	0x000000c0


	//   ....[1]....
        /*73fc*/ 	.word	0x000000d0


	//   ....[2]....
        /*7400*/ 	.word	0x000000e0


	//   ....[3]....
        /*7404*/ 	.word	0x00000180


	//----- nvinfo : EIATTR_COOP_GROUP_MASK_REGIDS
	.align		4
.L_343:
        /*7408*/ 	.byte	0x04, 0x29
        /*740a*/ 	.short	(.L_345 - .L_344)


	//   ....[0]....
.L_344:
        /*740c*/ 	.word	0xffffffff


	//   ....[1]....
        /*7410*/ 	.word	0xffffffff


	//   ....[2]....
        /*7414*/ 	.word	0xffffffff


	//   ....[3]....
        /*7418*/ 	.word	0xffffffff


	//   ....[4]....
        /*741c*/ 	.word	0xffffffff


	//   ....[5]....
        /*7420*/ 	.word	0xffffffff


	//   ....[6]....
        /*7424*/ 	.word	0xffffffff


	//   ....[7]....
        /*7428*/ 	.word	0xffffffff


	//   ....[8]....
        /*742c*/ 	.word	0xffffffff


	//   ....[9]....
        /*7430*/ 	.word	0xffffffff


	//   ....[10]....
        /*7434*/ 	.word	0xffffffff


	//   ....[11]....
        /*7438*/ 	.word	0xffffffff


	//   ....[12]....
        /*743c*/ 	.word	0xffffffff


	//   ....[13]....
        /*7440*/ 	.word	0xffffffff


	//   ....[14]....
        /*7444*/ 	.word	0xffffffff


	//   ....[15]....
        /*7448*/ 	.word	0xffffffff


	//   ....[16]....
        /*744c*/ 	.word	0xffffffff


	//   ....[17]....
        /*7450*/ 	.word	0xffffffff


	//   ....[18]....
        /*7454*/ 	.word	0xffffffff


	//   ....[19]....
        /*7458*/ 	.word	0xffffffff


	//   ....[20]....
        /*745c*/ 	.word	0xffffffff


	//   ....[21]....
        /*7460*/ 	.word	0xffffffff


	//   ....[22]....
        /*7464*/ 	.word	0xffffffff


	//   ....[23]....
        /*7468*/ 	.word	0xffffffff


	//   ....[24]....
        /*746c*/ 	.word	0xffffffff


	//   ....[25]....
        /*7470*/ 	.word	0xffffffff


	//   ....[26]....
        /*7474*/ 	.word	0xffffffff


	//   ....[27]....
        /*7478*/ 	.word	0xffffffff


	//   ....[28]....
        /*747c*/ 	.word	0xffffffff


	//   ....[29]....
        /*7480*/ 	.word	0xffffffff


	//   ....[30]....
        /*7484*/ 	.word	0xffffffff


	//   ....[31]....
        /*7488*/ 	.word	0xffffffff


	//   ....[32]....
        /*748c*/ 	.word	0xffffffff


	//   ....[33]....
        /*7490*/ 	.word	0xffffffff


	//   ....[34]....
        /*7494*/ 	.word	0xffffffff


	//   ....[35]....
        /*7498*/ 	.word	0xffffffff


	//   ....[36]....
        /*749c*/ 	.word	0xffffffff


	//   ....[37]....
        /*74a0*/ 	.word	0xffffffff


	//   ....[38]....
        /*74a4*/ 	.word	0xffffffff


	//   ....[39]....
        /*74a8*/ 	.word	0xffffffff


	//   ....[40]....
        /*74ac*/ 	.word	0xffffffff


	//   ....[41]....
        /*74b0*/ 	.word	0xffffffff


	//   ....[42]....
        /*74b4*/ 	.word	0xffffffff


	//   ....[43]....
        /*74b8*/ 	.word	0xffffffff


	//   ....[44]....
        /*74bc*/ 	.word	0xffffffff


	//   ....[45]....
        /*74c0*/ 	.word	0xffffffff


	//   ....[46]....
        /*74c4*/ 	.word	0xffffffff


	//   ....[47]....
        /*74c8*/ 	.word	0xffffffff


	//   ....[48]....
        /*74cc*/ 	.word	0xffffffff


	//   ....[49]....
        /*74d0*/ 	.word	0xffffffff


	//   ....[50]....
        /*74d4*/ 	.word	0xffffffff


	//   ....[51]....
        /*74d8*/ 	.word	0xffffffff


	//   ....[52]....
        /*74dc*/ 	.word	0xffffffff


	//   ....[53]....
        /*74e0*/ 	.word	0xffffffff


	//   ....[54]....
        /*74e4*/ 	.word	0xffffffff


	//   ....[55]....
        /*74e8*/ 	.word	0xffffffff


	//   ....[56]....
        /*74ec*/ 	.word	0xffffffff


	//   ....[57]....
        /*74f0*/ 	.word	0xffffffff


	//   ....[58]....
        /*74f4*/ 	.word	0xffffffff


	//   ....[59]....
        /*74f8*/ 	.word	0xffffffff


	//   ....[60]....
        /*74fc*/ 	.word	0xffffffff


	//   ....[61]....
        /*7500*/ 	.word	0xffffffff


	//   ....[62]....
        /*7504*/ 	.word	0xffffffff


	//   ....[63]....
        /*7508*/ 	.word	0xffffffff


	//   ....[64]....
        /*750c*/ 	.word	0xffffffff


	//   ....[65]....
        /*7510*/ 	.word	0xffffffff


	//   ....[66]....
        /*7514*/ 	.word	0xffffffff


	//   ....[67]....
        /*7518*/ 	.word	0xffffffff


	//   ....[68]....
        /*751c*/ 	.word	0xffffffff


	//   ....[69]....
        /*7520*/ 	.word	0xffffffff


	//   ....[70]....
        /*7524*/ 	.word	0xffffffff


	//   ....[71]....
        /*7528*/ 	.word	0xffffffff


	//   ....[72]....
        /*752c*/ 	.word	0xffffffff


	//   ....[73]....
        /*7530*/ 	.word	0xffffffff


	//   ....[74]....
        /*7534*/ 	.word	0xffffffff


	//   ....[75]....
        /*7538*/ 	.word	0xffffffff


	//   ....[76]....
        /*753c*/ 	.word	0xffffffff


	//   ....[77]....
        /*7540*/ 	.word	0xffffffff


	//   ....[78]....
        /*7544*/ 	.word	0xffffffff


	//   ....[79]....
        /*7548*/ 	.word	0xffffffff


	//   ....[80]....
        /*754c*/ 	.word	0xffffffff


	//   ....[81]....
        /*7550*/ 	.word	0xffffffff


	//   ....[82]....
        /*7554*/ 	.word	0xffffffff


	//   ....[83]....
        /*7558*/ 	.word	0xffffffff


	//   ....[84]....
        /*755c*/ 	.word	0xffffffff


	//   ....[85]....
        /*7560*/ 	.word	0xffffffff


	//   ....[86]....
        /*7564*/ 	.word	0xffffffff


	//   ....[87]....
        /*7568*/ 	.word	0xffffffff


	//   ....[88]....
        /*756c*/ 	.word	0xffffffff


	//   ....[89]....
        /*7570*/ 	.word	0xffffffff


	//   ....[90]....
        /*7574*/ 	.word	0xffffffff


	//   ....[91]....
        /*7578*/ 	.word	0xffffffff


	//   ....[92]....
        /*757c*/ 	.word	0xffffffff


	//   ....[93]....
        /*7580*/ 	.word	0xffffffff


	//   ....[94]....
        /*7584*/ 	.word	0xffffffff


	//   ....[95]....
        /*7588*/ 	.word	0xffffffff


	//   ....[96]....
        /*758c*/ 	.word	0xffffffff


	//   ....[97]....
        /*7590*/ 	.word	0xffffffff


	//   ....[98]....
        /*7594*/ 	.word	0xffffffff


	//   ....[99]....
        /*7598*/ 	.word	0xffffffff


	//   ....[100]....
        /*759c*/ 	.word	0xffffffff


	//   ....[101]....
        /*75a0*/ 	.word	0xffffffff


	//   ....[102]....
        /*75a4*/ 	.word	0xffffffff


	//   ....[103]....
        /*75a8*/ 	.word	0xffffffff


	//   ....[104]....
        /*75ac*/ 	.word	0xffffffff


	//   ....[105]....
        /*75b0*/ 	.word	0xffffffff


	//   ....[106]....
        /*75b4*/ 	.word	0xffffffff


	//   ....[107]....
        /*75b8*/ 	.word	0xffffffff


	//   ....[108]....
        /*75bc*/ 	.word	0xffffffff


	//   ....[109]....
        /*75c0*/ 	.word	0xffffffff


	//   ....[110]....
        /*75c4*/ 	.word	0xffffffff


	//   ....[111]....
        /*75c8*/ 	.word	0xffffffff


	//   ....[112]....
        /*75cc*/ 	.word	0xffffffff


	//   ....[113]....
        /*75d0*/ 	.word	0xffffffff


	//   ....[114]....
        /*75d4*/ 	.word	0xffffffff


	//   ....[115]....
        /*75d8*/ 	.word	0xffffffff


	//   ....[116]....
        /*75dc*/ 	.word	0xffffffff


	//   ....[117]....
        /*75e0*/ 	.word	0x0500000f


	//   ....[118]....
        /*75e4*/ 	.word	0x0500000f


	//   ....[119]....
        /*75e8*/ 	.word	0x0500000f


	//   ....[120]....
        /*75ec*/ 	.word	0x0500000f


	//   ....[121]....
        /*75f0*/ 	.word	0x0500000f


	//   ....[122]....
        /*75f4*/ 	.word	0x0500000f


	//   ....[123]....
        /*75f8*/ 	.word	0x0500000f


	//   ....[124]....
        /*75fc*/ 	.word	0x0500000f


	//   ....[125]....
        /*7600*/ 	.word	0x0500000f


	//   ....[126]....
        /*7604*/ 	.word	0x0500000f


	//   ....[127]....
        /*7608*/ 	.word	0x0500000f


	//   ....[128]....
        /*760c*/ 	.word	0x0500000f


	//   ....[129]....
        /*7610*/ 	.word	0x0500000f


	//   ....[130]....
        /*7614*/ 	.word	0x0500000f


	//   ....[131]....
        /*7618*/ 	.word	0x0500000f


	//   ....[132]....
        /*761c*/ 	.word	0x0500000f


	//   ....[133]....
        /*7620*/ 	.word	0x0500000f


	//   ....[134]....
        /*7624*/ 	.word	0x0500000f


	//   ....[135]....
        /*7628*/ 	.word	0x0500000f


	//   ....[136]....
        /*762c*/ 	.word	0x0500000f


	//   ....[137]....
        /*7630*/ 	.word	0x0500000f


	//   ....[138]....
        /*7634*/ 	.word	0x0500000f


	//   ....[139]....
        /*7638*/ 	.word	0x0500000f


	//   ....[140]....
        /*763c*/ 	.word	0x0500000f


	//   ....[141]....
        /*7640*/ 	.word	0x0500000f


	//   ....[142]....
        /*7644*/ 	.word	0x0500000f


	//   ....[143]....
        /*7648*/ 	.word	0x0500000f


	//   ....[144]....
        /*764c*/ 	.word	0x0500000f


	//   ....[145]....
        /*7650*/ 	.word	0x0500000f


	//   ....[146]....
        /*7654*/ 	.word	0x0500000f


	//   ....[147]....
        /*7658*/ 	.word	0x0500000f


	//   ....[148]....
        /*765c*/ 	.word	0x0500000f


	//   ....[149]....
        /*7660*/ 	.word	0x0500000f


	//   ....[150]....
        /*7664*/ 	.word	0x0500000f


	//   ....[151]....
        /*7668*/ 	.word	0x0500000f


	//   ....[152]....
        /*766c*/ 	.word	0x0500000f


	//   ....[153]....
        /*7670*/ 	.word	0x0500000f


	//   ....[154]....
        /*7674*/ 	.word	0x0500000f


	//   ....[155]....
        /*7678*/ 	.word	0x0500000f


	//   ....[156]....
        /*767c*/ 	.word	0x0500000f


	//   ....[157]....
        /*7680*/ 	.word	0x0500000f


	//   ....[158]....
        /*7684*/ 	.word	0x0500000f


	//   ....[159]....
        /*7688*/ 	.word	0x0500000f


	//   ....[160]....
        /*768c*/ 	.word	0x0500000f


	//   ....[161]....
        /*7690*/ 	.word	0x0500000f


	//   ....[162]....
        /*7694*/ 	.word	0x0500000f


	//   ....[163]....
        /*7698*/ 	.word	0x0500000f


	//   ....[164]....
        /*769c*/ 	.word	0x0500000f


	//   ....[165]....
        /*76a0*/ 	.word	0x0500000f


	//   ....[166]....
        /*76a4*/ 	.word	0x0500000f


	//   ....[167]....
        /*76a8*/ 	.word	0x0500000f


	//   ....[168]....
        /*76ac*/ 	.word	0x0500000f


	//   ....[169]....
        /*76b0*/ 	.word	0x0500000f


	//   ....[170]....
        /*76b4*/ 	.word	0x0500000f


	//   ....[171]....
        /*76b8*/ 	.word	0x0500000f


	//   ....[172]....
        /*76bc*/ 	.word	0x0500000f


	//   ....[173]....
        /*76c0*/ 	.word	0x0500000f


	//   ....[174]....
        /*76c4*/ 	.word	0x0500000f


	//   ....[175]....
        /*76c8*/ 	.word	0x0500000f


	//   ....[176]....
        /*76cc*/ 	.word	0x0500000f


	//   ....[177]....
        /*76d0*/ 	.word	0x0500000f


	//   ....[178]....
        /*76d4*/ 	.word	0x0500000f


	//   ....[179]....
        /*76d8*/ 	.word	0x0500000f


	//   ....[180]....
        /*76dc*/ 	.word	0x0500000f


	//   ....[181]....
        /*76e0*/ 	.word	0x0500000f


	//   ....[182]....
        /*76e4*/ 	.word	0x0500000f


	//   ....[183]....
        /*76e8*/ 	.word	0x0500000f


	//   ....[184]....
        /*76ec*/ 	.word	0x0500000f


	//   ....[185]....
        /*76f0*/ 	.word	0x0500000f


	//   ....[186]....
        /*76f4*/ 	.word	0x0500000f


	//   ....[187]....
        /*76f8*/ 	.word	0x0500000f


	//   ....[188]....
        /*76fc*/ 	.word	0x0500000f


	//   ....[189]....
        /*7700*/ 	.word	0x0500000f


	//   ....[190]....
        /*7704*/ 	.word	0x0500000f


	//   ....[191]....
        /*7708*/ 	.word	0x0500000f


	//   ....[192]....
        /*770c*/ 	.word	0x0500000f


	//   ....[193]....
        /*7710*/ 	.word	0x0500000f


	//   ....[194]....
        /*7714*/ 	.word	0x0500000f


	//   ....[195]....
        /*7718*/ 	.word	0x0500000f


	//   ....[196]....
        /*771c*/ 	.word	0x0500000f


	//   ....[197]....
        /*7720*/ 	.word	0x0500000f


	//   ....[198]....
        /*7724*/ 	.word	0x0500000f


	//   ....[199]....
        /*7728*/ 	.word	0xffffffff


	//   ....[200]....
        /*772c*/ 	.word	0xffffffff


	//   ....[201]....
        /*7730*/ 	.word	0xffffffff


	//   ....[202]....
        /*7734*/ 	.word	0xffffffff


	//   ....[203]....
        /*7738*/ 	.word	0xffffffff


	//   ....[204]....
        /*773c*/ 	.word	0xffffffff


	//----- nvinfo : EIATTR_COOP_GROUP_INSTR_OFFSETS
	.align		4
.L_345:
        /*7740*/ 	.byte	0x04, 0x28
        /*7742*/ 	.short	(.L_347 - .L_346)


	//   ....[0]....
.L_346:
        /*7744*/ 	.word	0x00000080


	//   ....[1]....
        /*7748*/ 	.word	0x00000090


	//   ....[2]....
        /*774c*/ 	.word	0x000002f0


	//   ....[3]....
        /*7750*/ 	.word	0x00000450


	//   ....[4]....
        /*7754*/ 	.word	0x00000570


	//   ....[5]....
        /*7758*/ 	.word	0x000006d0


	//   ....[6]....
        /*775c*/ 	.word	0x00001ba0


	//   ....[7]....
        /*7760*/ 	.word	0x00003c20


	//   ....[8]....
        /*7764*/ 	.word	0x000043c0


	//   ....[9]....
        /*7768*/ 	.word	0x00005970


	//   ....[10]....
        /*776c*/ 	.word	0x00005a00


	//   ....[11]....
        /*7770*/ 	.word	0x00005d80


	//   ....[12]....
        /*7774*/ 	.word	0x00005da0


	//   ....[13]....
        /*7778*/ 	.word	0x0000b8d0


	//   ....[14]....
        /*777c*/ 	.word	0x0000b920


	//   ....[15]....
        /*7780*/ 	.word	0x0000b960


	//   ....[16]....
        /*7784*/ 	.word	0x0000b980


	//   ....[17]....
        /*7788*/ 	.word	0x00025d90


	//   ....[18]....
        /*778c*/ 	.word	0x00026400


	//   ....[19]....
        /*7790*/ 	.word	0x00027360


	//   ....[20]....
        /*7794*/ 	.word	0x00027440


	//   ....[21]....
        /*7798*/ 	.word	0x000275d0


	//   ....[22]....
        /*779c*/ 	.word	0x000275f0


	//   ....[23]....
        /*77a0*/ 	.word	0x0002fad0


	//   ....[24]....
        /*77a4*/ 	.word	0x0002faf0


	//   ....[25]....
        /*77a8*/ 	.word	0x0002fb50


	//   ....[26]....
        /*77ac*/ 	.word	0x0002fb90


	//   ....[27]....
        /*77b0*/ 	.word	0x00030f60


	//   ....[28]....
        /*77b4*/ 	.word	0x00030fa0


	//   ....[29]....
        /*77b8*/ 	.word	0x00031220


	//   ....[30]....
        /*77bc*/ 	.word	0x00031260


	//   ....[31]....
        /*77c0*/ 	.word	0x00031280


	//   ....[32]....
        /*77c4*/ 	.word	0x00031290


	//   ....[33]....
        /*77c8*/ 	.word	0x000320c0


	//   ....[34]....
        /*77cc*/ 	.word	0x000320d0


	//   ....[35]....
        /*77d0*/ 	.word	0x000332b0


	//   ....[36]....
        /*77d4*/ 	.word	0x00034810


	//   ....[37]....
        /*77d8*/ 	.word	0x00034830


	//   ....[38]....
        /*77dc*/ 	.word	0x00034850


	//   ....[39]....
        /*77e0*/ 	.word	0x00034870


	//   ....[40]....
        /*77e4*/ 	.word	0x000348c0


	//   ....[41]....
        /*77e8*/ 	.word	0x000348e0


	//   ....[42]....
        /*77ec*/ 	.word	0x00034930


	//   ....[43]....
        /*77f0*/ 	.word	0x00034950


	//   ....[44]....
        /*77f4*/ 	.word	0x000349a0


	//   ....[45]....
        /*77f8*/ 	.word	0x000349c0


	//   ....[46]....
        /*77fc*/ 	.word	0x00034a10


	//   ....[47]....
        /*7800*/ 	.word	0x00034a30


	//   ....[48]....
        /*7804*/ 	.word	0x00034ff0


	//   ....[49]....
        /*7808*/ 	.word	0x00035040


	//   ....[50]....
        /*780c*/ 	.word	0x00035080


	//   ....[51]....
        /*7810*/ 	.word	0x000350b0


	//   ....[52]....
        /*7814*/ 	.word	0x000350f0


	//   ....[53]....
        /*7818*/ 	.word	0x00035190


	//   ....[54]....
        /*781c*/ 	.word	0x000351c0


	//   ....[55]....
        /*7820*/ 	.word	0x00035260


	//   ....[56]....
        /*7824*/ 	.word	0x00035290


	//   ....[57]....
        /*7828*/ 	.word	0x000352f0


	//   ....[58]....
        /*782c*/ 	.word	0x00035320


	//   ....[59]....
        /*7830*/ 	.word	0x00035370


	//   ....[60]....
        /*7834*/ 	.word	0x000353c0


	//   ....[61]....
        /*7838*/ 	.word	0x00035430


	//   ....[62]....
        /*783c*/ 	.word	0x00035470


	//   ....[63]....
        /*7840*/ 	.word	0x000354a0


	//   ....[64]....
        /*7844*/ 	.word	0x00035ac0


	//   ....[65]....
        /*7848*/ 	.word	0x00035af0


	//   ....[66]....
        /*784c*/ 	.word	0x00035b70


	//   ....[67]....
        /*7850*/ 	.word	0x00035bd0


	//   ....[68]....
        /*7854*/ 	.word	0x00035c10


	//   ....[69]....
        /*7858*/ 	.word	0x00035c40


	//   ....[70]....
        /*785c*/ 	.word	0x00035cf0


	//   ....[71]....
        /*7860*/ 	.word	0x00035d10


	//   ....[72]....
        /*7864*/ 	.word	0x00035dc0


	//   ....[73]....
        /*7868*/ 	.word	0x00035df0


	//   ....[74]....
        /*786c*/ 	.word	0x00035e90


	//   ....[75]....
        /*7870*/ 	.word	0x00035eb0


	//   ....[76]....
        /*7874*/ 	.word	0x00035f50


	//   ....[77]....
        /*7878*/ 	.word	0x00035f80


	//   ....[78]....
        /*787c*/ 	.word	0x00036010


	//   ....[79]....
        /*7880*/ 	.word	0x00036060


	//   ....[80]....
        /*7884*/ 	.word	0x00036420


	//   ....[81]....
        /*7888*/ 	.word	0x00036450


	//   ....[82]....
        /*788c*/ 	.word	0x00036480


	//   ....[83]....
        /*7890*/ 	.word	0x000364b0


	//   ....[84]....
        /*7894*/ 	.word	0x000364e0


	//   ....[85]....
        /*7898*/ 	.word	0x00036570


	//   ....[86]....
        /*789c*/ 	.word	0x000365b0


	//   ....[87]....
        /*78a0*/ 	.word	0x000365e0


	//   ....[88]....
        /*78a4*/ 	.word	0x00036670


	//   ....[89]....
        /*78a8*/ 	.word	0x000366a0


	//   ....[90]....
        /*78ac*/ 	.word	0x000366b0


	//   ....[91]....
        /*78b0*/ 	.word	0x00036740


	//   ....[92]....
        /*78b4*/ 	.word	0x00036f20


	//   ....[93]....
        /*78b8*/ 	.word	0x00036f40


	//   ....[94]....
        /*78bc*/ 	.word	0x00036f50


	//   ....[95]....
        /*78c0*/ 	.word	0x00036f60


	//   ....[96]....
        /*78c4*/ 	.word	0x00036f80


	//   ....[97]....
        /*78c8*/ 	.word	0x00036fa0


	//   ....[98]....
        /*78cc*/ 	.word	0x00036fd0


	//   ....[99]....
        /*78d0*/ 	.word	0x00037010


	//   ....[100]....
        /*78d4*/ 	.word	0x00037030


	//   ....[101]....
        /*78d8*/ 	.word	0x00037060


	//   ....[102]....
        /*78dc*/ 	.word	0x00037080


	//   ....[103]....
        /*78e0*/ 	.word	0x000370b0


	//   ....[104]....
        /*78e4*/ 	.word	0x00037410


	//   ....[105]....
        /*78e8*/ 	.word	0x00037430


	//   ....[106]....
        /*78ec*/ 	.word	0x00037440


	//   ....[107]....
        /*78f0*/ 	.word	0x00037450


	//   ....[108]....
        /*78f4*/ 	.word	0x00037460


	//   ....[109]....
        /*78f8*/ 	.word	0x00037480


	//   ....[110]....
        /*78fc*/ 	.word	0x000374f0


	//   ....[111]....
        /*7900*/ 	.word	0x00037510


	//   ....[112]....
        /*7904*/ 	.word	0x00037570


	//   ....[113]....
        /*7908*/ 	.word	0x00037580


	//   ....[114]....
        /*790c*/ 	.word	0x00037600


	//   ....[115]....
        /*7910*/ 	.word	0x00037670


	//   ....[116]....
        /*7914*/ 	.word	0x000379a0


	//   ....[117]....
        /*7918*/ 	.word	0x00037ee0


	//   ....[118]....
        /*791c*/ 	.word	0x00037fd0


	//   ....[119]....
        /*7920*/ 	.word	0x00038070


	//   ....[120]....
        /*7924*/ 	.word	0x000380d0


	//   ....[121]....
        /*7928*/ 	.word	0x00038190


	//   ....[122]....
        /*792c*/ 	.word	0x000381f0


	//   ....[123]....
        /*7930*/ 	.word	0x000382b0


	//   ....[124]....
        /*7934*/ 	.word	0x00038310


	//   ....[125]....
        /*7938*/ 	.word	0x000383d0


	//   ....[126]....
        /*793c*/ 	.word	0x00038430


	//   ....[127]....
        /*7940*/ 	.word	0x000384f0


	//   ....[128]....
        /*7944*/ 	.word	0x00038550


	//   ....[129]....
        /*7948*/ 	.word	0x000385f0


	//   ....[130]....
        /*794c*/ 	.word	0x00038690


	//   ....[131]....
        /*7950*/ 	.word	0x000386f0


	//   ....[132]....
        /*7954*/ 	.word	0x000387a0


	//   ....[133]....
        /*7958*/ 	.word	0x00038880


	//   ....[134]....
        /*795c*/ 	.word	0x000389a0


	//   ....[135]....
        /*7960*/ 	.word	0x00038a00


	//   ....[136]....
        /*7964*/ 	.word	0x00038b10


	//   ....[137]....
        /*7968*/ 	.word	0x00038b70


	//   ....[138]....
        /*796c*/ 	.word	0x00038c90


	//   ....[139]....
        /*7970*/ 	.word	0x00038cf0


	//   ....[140]....
        /*7974*/ 	.word	0x00038e10


	//   ....[141]....
        /*7978*/ 	.word	0x00038e70


	//   ....[142]....
        /*797c*/ 	.word	0x00038f60


	//   ....[143]....
        /*7980*/ 	.word	0x00038fd0


	//   ....[144]....
        /*7984*/ 	.word	0x00039030


	//   ....[145]....
        /*7988*/ 	.word	0x000390f0


	//   ....[146]....
        /*798c*/ 	.word	0x00039180


	//   ....[147]....
        /*7990*/ 	.word	0x00039220


	//   ....[148]....
        /*7994*/ 	.word	0x000392b0


	//   ....[149]....
        /*7998*/ 	.word	0x00039380


	//   ....[150]....
        /*799c*/ 	.word	0x000394b0


	//   ....[151]....
        /*79a0*/ 	.word	0x00039500


	//   ....[152]....
        /*79a4*/ 	.word	0x00039570


	//   ....[153]....
        /*79a8*/ 	.word	0x00039660


	//   ....[154]....
        /*79ac*/ 	.word	0x00039790


	//   ....[155]....
        /*79b0*/ 	.word	0x000397e0


	//   ....[156]....
        /*79b4*/ 	.word	0x00039850


	//   ....[157]....
        /*79b8*/ 	.word	0x00039940


	//   ....[158]....
        /*79bc*/ 	.word	0x00039a70


	//   ....[159]....
        /*79c0*/ 	.word	0x00039ac0


	//   ....[160]....
        /*79c4*/ 	.word	0x00039b30


	//   ....[161]....
        /*79c8*/ 	.word	0x00039c10


	//   ....[162]....
        /*79cc*/ 	.word	0x00039d60


	//   ....[163]....
        /*79d0*/ 	.word	0x00039e40


	//   ....[164]....
        /*79d4*/ 	.word	0x00039eb0


	//   ....[165]....
        /*79d8*/ 	.word	0x00039f70


	//   ....[166]....
        /*79dc*/ 	.word	0x0003a050


	//   ....[167]....
        /*79e0*/ 	.word	0x0003a110


	//   ....[168]....
        /*79e4*/ 	.word	0x0003a1f0


	//   ....[169]....
        /*79e8*/ 	.word	0x0003a2b0


	//   ....[170]....
        /*79ec*/ 	.word	0x0003a390


	//   ....[171]....
        /*79f0*/ 	.word	0x0003a450


	//   ....[172]....
        /*79f4*/ 	.word	0x0003a530


	//   ....[173]....
        /*79f8*/ 	.word	0x0003a600


	//   ....[174]....
        /*79fc*/ 	.word	0x0003a760


	//   ....[175]....
        /*7a00*/ 	.word	0x0003a800


	//   ....[176]....
        /*7a04*/ 	.word	0x0003a860


	//   ....[177]....
        /*7a08*/ 	.word	0x0003a900


	//   ....[178]....
        /*7a0c*/ 	.word	0x0003a960


	//   ....[179]....
        /*7a10*/ 	.word	0x0003aa00


	//   ....[180]....
        /*7a14*/ 	.word	0x0003aa60


	//   ....[181]....
        /*7a18*/ 	.word	0x0003ab00


	//   ....[182]....
        /*7a1c*/ 	.word	0x0003ab60


	//   ....[183]....
        /*7a20*/ 	.word	0x0003ac00


	//   ....[184]....
        /*7a24*/ 	.word	0x0003ac60


	//   ....[185]....
        /*7a28*/ 	.word	0x0003ad00


	//   ....[186]....
        /*7a2c*/ 	.word	0x0003ade0


	//   ....[187]....
        /*7a30*/ 	.word	0x0003ae80


	//   ....[188]....
        /*7a34*/ 	.word	0x0003aef0


	//   ....[189]....
        /*7a38*/ 	.word	0x0003afc0


	//   ....[190]....
        /*7a3c*/ 	.word	0x0003b020


	//   ....[191]....
        /*7a40*/ 	.word	0x0003b0f0


	//   ....[192]....
        /*7a44*/ 	.word	0x0003b150


	//   ....[193]....
        /*7a48*/ 	.word	0x0003b220


	//   ....[194]....
        /*7a4c*/ 	.word	0x0003b280


	//   ....[195]....
        /*7a50*/ 	.word	0x0003b350


	//   ....[196]....
        /*7a54*/ 	.word	0x0003b3b0


	//   ....[197]....
        /*7a58*/ 	.word	0x0003b480


	//   ....[198]....
        /*7a5c*/ 	.word	0x0003b590


	//   ....[199]....
        /*7a60*/ 	.word	0x0003db00


	//   ....[200]....
        /*7a64*/ 	.word	0x0003e2c0


	//   ....[201]....
        /*7a68*/ 	.word	0x0003f560


	//   ....[202]....
        /*7a6c*/ 	.word	0x0003f5c0


	//   ....[203]....
        /*7a70*/ 	.word	0x0003f620


	//   ....[204]....
        /*7a74*/ 	.word	0x0003f640


	//----- nvinfo : EIATTR_REG_RECONFIG
	.align		4
.L_347:
        /*7a78*/ 	.byte	0x01, 0x54
	.zero		2


	//----- nvinfo : EIATTR_SYSCALL_OFFSETS
	.align		4
        /*7a7c*/ 	.byte	0x04, 0x46
        /*7a7e*/ 	.short	(.L_349 - .L_348)


	//   ....[0]....
.L_348:
        /*7a80*/ 	.word	0x00001ef0


	//   ....[1]....
        /*7a84*/ 	.word	0x00033e70


	//   ....[2]....
        /*7a88*/ 	.word	0x00033fb0


	//   ....[3]....
        /*7a8c*/ 	.word	0x000340a0


	//   ....[4]....
        /*7a90*/ 	.word	0x00034ca0


	//   ....[5]....
        /*7a94*/ 	.word	0x00035780


	//----- nvinfo : EIATTR_MBARRIER_INSTR_OFFSETS
	.align		4
.L_349:
        /*7a98*/ 	.byte	0x04, 0x39
        /*7a9a*/ 	.short	(.L_351 - .L_350)


	//   ....[0]....
.L_350:
        /*7a9c*/ 	.word	0x00000190
        /*7aa0*/ 	.word	0x000000ff
        /*7aa4*/ 	.word	0x00032400
        /*7aa8*/ 	.short	0x0100
        /*7aaa*/ 	.byte	0x08
	.zero		1


	//   ....[1]....
        /*7aac*/ 	.word	0x000001a0
        /*7ab0*/ 	.word	0x000000ff
        /*7ab4*/ 	.word	0x00032410
        /*7ab8*/ 	.short	0x0100
        /*7aba*/ 	.byte	0x08
	.zero		1


	//   ....[2]....
        /*7abc*/ 	.word	0x000001b0
        /*7ac0*/ 	.word	0x000000ff
        /*7ac4*/ 	.word	0x00032420
        /*7ac8*/ 	.short	0x0100
        /*7aca*/ 	.byte	0x08
	.zero		1


	//   ....[3]....
        /*7acc*/ 	.word	0x000002a0
        /*7ad0*/ 	.word	0x000000ff
        /*7ad4*/ 	.word	0x00032430
        /*7ad8*/ 	.short	0x0100
        /*7ada*/ 	.byte	0x08
	.zero		1


	//   ....[4]....
        /*7adc*/ 	.word	0x000002b0
        /*7ae0*/ 	.word	0x000000ff
        /*7ae4*/ 	.word	0x00032440
        /*7ae8*/ 	.short	0x0100
        /*7aea*/ 	.byte	0x08
	.zero		1


	//   ....[5]....
        /*7aec*/ 	.word	0x000002c0
        /*7af0*/ 	.word	0x000000ff
        /*7af4*/ 	.word	0x00032438
        /*7af8*/ 	.short	0x0100
        /*7afa*/ 	.byte	0x08
	.zero		1


	//   ....[6]....
        /*7afc*/ 	.word	0x000002d0
        /*7b00*/ 	.word	0x000000ff
        /*7b04*/ 	.word	0x00032448
        /*7b08*/ 	.short	0x0100
        /*7b0a*/ 	.byte	0x08
	.zero		1


	//   ....[7]....
        /*7b0c*/ 	.word	0x00000400
        /*7b10*/ 	.word	0x000000ff
        /*7b14*/ 	.word	0x00032450
        /*7b18*/ 	.short	0x0100
        /*7b1a*/ 	.byte	0x08
	.zero		1


	//   ....[8]....
        /*7b1c*/ 	.word	0x00000410
        /*7b20*/ 	.word	0x000000ff
        /*7b24*/ 	.word	0x00032460
        /*7b28*/ 	.short	0x0100
        /*7b2a*/ 	.byte	0x08
	.zero		1


	//   ....[9]....
        /*7b2c*/ 	.word	0x00000420
        /*7b30*/ 	.word	0x000000ff
        /*7b34*/ 	.word	0x00032458
        /*7b38*/ 	.short	0x0100
        /*7b3a*/ 	.byte	0x08
	.zero		1


	//   ....[10]....
        /*7b3c*/ 	.word	0x00000430
        /*7b40*/ 	.word	0x000000ff
        /*7b44*/ 	.word	0x00032468
        /*7b48*/ 	.short	0x0100
        /*7b4a*/ 	.byte	0x08
	.zero		1


	//   ....[11]....
        /*7b4c*/ 	.word	0x00000520
        /*7b50*/ 	.word	0x000000ff
        /*7b54*/ 	.word	0x00032470
        /*7b58*/ 	.short	0x0100
        /*7b5a*/ 	.byte	0x06
	.zero		1


	//   ....[12]....
        /*7b5c*/ 	.word	0x00000530
        /*7b60*/ 	.word	0x000000ff
        /*7b64*/ 	.word	0x00032480
        /*7b68*/ 	.short	0x0100
        /*7b6a*/ 	.byte	0x06
	.zero		1


	//   ....[13]....
        /*7b6c*/ 	.word	0x00000540
        /*7b70*/ 	.word	0x000000ff
        /*7b74*/ 	.word	0x00032478
        /*7b78*/ 	.short	0x0100
        /*7b7a*/ 	.byte	0x06
	.zero		1


	//   ....[14]....
        /*7b7c*/ 	.word	0x00000550
        /*7b80*/ 	.word	0x000000ff
        /*7b84*/ 	.word	0x00032488
        /*7b88*/ 	.short	0x0100
        /*7b8a*/ 	.byte	0x06
	.zero		1


	//   ....[15]....
        /*7b8c*/ 	.word	0x00000680
        /*7b90*/ 	.word	0x000000ff
        /*7b94*/ 	.word	0x00032490
        /*7b98*/ 	.short	0x0100
        /*7b9a*/ 	.byte	0x08
	.zero		1


	//   ....[16]....
        /*7b9c*/ 	.word	0x00000690
        /*7ba0*/ 	.word	0x000000ff
        /*7ba4*/ 	.word	0x000324a0
        /*7ba8*/ 	.short	0x0100
        /*7baa*/ 	.byte	0x08
	.zero		1


	//   ....[17]....
        /*7bac*/ 	.word	0x000006a0
        /*7bb0*/ 	.word	0x000000ff
        /*7bb4*/ 	.word	0x00032498
        /*7bb8*/ 	.short	0x0100
        /*7bba*/ 	.byte	0x08
	.zero		1


	//   ....[18]....
        /*7bbc*/ 	.word	0x000006b0
        /*7bc0*/ 	.word	0x000000ff
        /*7bc4*/ 	.word	0x000324a8
        /*7bc8*/ 	.short	0x0100
        /*7bca*/ 	.byte	0x08
	.zero		1


	//   ....[19]....
        /*7bcc*/ 	.word	0x000007f0
        /*7bd0*/ 	.word	0x000000ff
        /*7bd4*/ 	.word	0x000324b0
        /*7bd8*/ 	.short	0x0100
        /*7bda*/ 	.byte	0x08
	.zero		1


	//   ....[20]....
        /*7bdc*/ 	.word	0x00000800
        /*7be0*/ 	.word	0x000000ff
        /*7be4*/ 	.word	0x000324c0
        /*7be8*/ 	.short	0x0100
        /*7bea*/ 	.byte	0x08
	.zero		1


	//   ....[21]....
        /*7bec*/ 	.word	0x00000810
        /*7bf0*/ 	.word	0x000000ff
        /*7bf4*/ 	.word	0x000324b8
        /*7bf8*/ 	.short	0x0100
        /*7bfa*/ 	.byte	0x08
	.zero		1


	//   ....[22]....
        /*7bfc*/ 	.word	0x00000820
        /*7c00*/ 	.word	0x000000ff
        /*7c04*/ 	.word	0x000324c8
        /*7c08*/ 	.short	0x0100
        /*7c0a*/ 	.byte	0x08
	.zero		1


	//   ....[23]....
        /*7c0c*/ 	.word	0x00002210
        /*7c10*/ 	.word	0x00000012
        /*7c14*/ 	.word	0x00032400
        /*7c18*/ 	.short	0x010a
        /*7c1a*/ 	.byte	0x3f
	.zero		1


	//   ....[24]....
        /*7c1c*/ 	.word	0x000025f0
        /*7c20*/ 	.word	0x0000000a
        /*7c24*/ 	.word	0x00000000
        /*7c28*/ 	.short	0x010a
        /*7c2a*/ 	.byte	0x3f
	.zero		1


	//   ....[25]....
        /*7c2c*/ 	.word	0x00002650
        /*7c30*/ 	.word	0x0000000a
        /*7c34*/ 	.word	0x00000000
        /*7c38*/ 	.short	0x010a
        /*7c3a*/ 	.byte	0x3f
	.zero		1


	//   ....[26]....
        /*7c3c*/ 	.word	0x00002a00
        /*7c40*/ 	.word	0x00000012
        /*7c44*/ 	.word	0x00032410
        /*7c48*/ 	.short	0x010a
        /*7c4a*/ 	.byte	0x3f
	.zero		1


	//   ....[27]....
        /*7c4c*/ 	.word	0x00002b00
        /*7c50*/ 	.word	0x0000000a
        /*7c54*/ 	.word	0x00000000
        /*7c58*/ 	.short	0x010a
        /*7c5a*/ 	.byte	0x3f
	.zero		1


	//   ....[28]....
        /*7c5c*/ 	.word	0x00002b60
        /*7c60*/ 	.word	0x0000000a
        /*7c64*/ 	.word	0x00000000
        /*7c68*/ 	.short	0x010a
        /*7c6a*/ 	.byte	0x3f
	.zero		1


	//   ....[29]....
        /*7c6c*/ 	.word	0x000038b0
        /*7c70*/ 	.word	0x00000000
        /*7c74*/ 	.word	0x00000000
        /*7c78*/ 	.short	0x0101
        /*7c7a*/ 	.byte	0x3f
	.zero		1


	//   ....[30]....
        /*7c7c*/ 	.word	0x00009090
        /*7c80*/ 	.word	0x00000000
        /*7c84*/ 	.word	0x00000000
        /*7c88*/ 	.short	0x0101
        /*7c8a*/ 	.byte	0x3f
	.zero		1


	//   ....[31]....
        /*7c8c*/ 	.word	0x00009830
        /*7c90*/ 	.word	0x00000002
        /*7c94*/ 	.word	0x00000000
        /*7c98*/ 	.short	0x010a
        /*7c9a*/ 	.byte	0x3f
	.zero		1


	//   ....[32]....
        /*7c9c*/ 	.word	0x000098d0
        /*7ca0*/ 	.word	0x00000008
        /*7ca4*/ 	.word	0x00000000
        /*7ca8*/ 	.short	0x010a
        /*7caa*/ 	.byte	0x3f
	.zero		1


	//   ....[33]....
        /*7cac*/ 	.word	0x00009ce0
        /*7cb0*/ 	.word	0x00000000
        /*7cb4*/ 	.word	0x00000000
        /*7cb8*/ 	.short	0x010a
        /*7cba*/ 	.byte	0x3f
	.zero		1


	//   ....[34]....
        /*7cbc*/ 	.word	0x00009db0
        /*7cc0*/ 	.word	0x0000000e
        /*7cc4*/ 	.word	0x00000000
        /*7cc8*/ 	.short	0x010a
        /*7cca*/ 	.byte	0x3f
	.zero		1


	//   ....[35]....
        /*7ccc*/ 	.word	0x0000ab80
        /*7cd0*/ 	.word	0x00000000
        /*7cd4*/ 	.word	0x00000000
        /*7cd8*/ 	.short	0x0101
        /*7cda*/ 	.byte	0x3f
	.zero		1


	//   ....[36]....
        /*7cdc*/ 	.word	0x000243e0
        /*7ce0*/ 	.word	0x00000003
        /*7ce4*/ 	.word	0x00000000
        /*7ce8*/ 	.short	0x0101
        /*7cea*/ 	.byte	0x3f
	.zero		1


	//   ....[37]....
        /*7cec*/ 	.word	0x000245d0
        /*7cf0*/ 	.word	0x00000003
        /*7cf4*/ 	.word	0x00000000
        /*7cf8*/ 	.short	0x010a
        /*7cfa*/ 	.byte	0x3f
	.zero		1


	//   ....[38]....
        /*7cfc*/ 	.word	0x000246d0
        /*7d00*/ 	.word	0x00000000
        /*7d04*/ 	.word	0x00000000
        /*7d08*/ 	.short	0x010a
        /*7d0a*/ 	.byte	0x3f
	.zero		1


	//   ....[39]....
        /*7d0c*/ 	.word	0x00024b00
        /*7d10*/ 	.word	0x00000000
        /*7d14*/ 	.word	0x00000000
        /*7d18*/ 	.short	0x010a
        /*7d1a*/ 	.byte	0x3f
	.zero		1


	//   ....[40]....
        /*7d1c*/ 	.word	0x00024c00
        /*7d20*/ 	.word	0x00000002
        /*7d24*/ 	.word	0x00000000
        /*7d28*/ 	.short	0x010a
        /*7d2a*/ 	.byte	0x3f
	.zero		1


	//   ....[41]....
        /*7d2c*/ 	.word	0x00025950
        /*7d30*/ 	.word	0x00000003
        /*7d34*/ 	.word	0x00000000
        /*7d38*/ 	.short	0x0101
        /*7d3a*/ 	.byte	0x3f
	.zero		1


	//   ....[42]....
        /*7d3c*/ 	.word	0x0002f690
        /*7d40*/ 	.word	0x00000003
        /*7d44*/ 	.word	0x00000000
        /*7d48*/ 	.short	0x0101
        /*7d4a*/ 	.byte	0x3f
	.zero		1


	//   ....[43]....
        /*7d4c*/ 	.word	0x00030b10
        /*7d50*/ 	.word	0x000000ff
        /*7d54*/ 	.word	0x00000000
        /*7d58*/ 	.short	0x0101
        /*7d5a*/ 	.byte	0x04
	.zero		1


	//   ....[44]....
        /*7d5c*/ 	.word	0x000345a0
        /*7d60*/ 	.word	0x000000ff
        /*7d64*/ 	.word	0x00032440
        /*7d68*/ 	.short	0x010a
        /*7d6a*/ 	.byte	0x2e
	.zero		1


	//   ....[45]....
        /*7d6c*/ 	.word	0x00034ad0
        /*7d70*/ 	.word	0x000000ff
        /*7d74*/ 	.word	0x00032430
        /*7d78*/ 	.short	0x0107
        /*7d7a*/ 	.byte	0x2e
	.zero		1


	//   ....[46]....
        /*7d7c*/ 	.word	0x00034b40
        /*7d80*/ 	.word	0x000000ff
        /*7d84*/ 	.word	0x00032430
        /*7d88*/ 	.short	0x0101
        /*7d8a*/ 	.byte	0x2e
	.zero		1


	//   ....[47]....
        /*7d8c*/ 	.word	0x00035600
        /*7d90*/ 	.word	0x000000ff
        /*7d94*/ 	.word	0x00032400
        /*7d98*/ 	.short	0x0107
        /*7d9a*/ 	.byte	0x2e
	.zero		1


	//   ....[48]....
        /*7d9c*/ 	.word	0x00035650
        /*7da0*/ 	.word	0x000000ff
        /*7da4*/ 	.word	0x00032400
        /*7da8*/ 	.short	0x0101
        /*7daa*/ 	.byte	0x2e
	.zero		1


	//   ....[49]....
        /*7dac*/ 	.word	0x00036150
        /*7db0*/ 	.word	0x000000ff
        /*7db4*/ 	.word	0x00032410
        /*7db8*/ 	.short	0x0107
        /*7dba*/ 	.byte	0x2e
	.zero		1


	//   ....[50]....
        /*7dbc*/ 	.word	0x000361b0
        /*7dc0*/ 	.word	0x000000ff
        /*7dc4*/ 	.word	0x00032410
        /*7dc8*/ 	.short	0x0101
        /*7dca*/ 	.byte	0x2e
	.zero		1


	//   ....[51]....
        /*7dcc*/ 	.word	0x000361c0
        /*7dd0*/ 	.word	0x000000ff
        /*7dd4*/ 	.word	0x00032420
        /*7dd8*/ 	.short	0x010a
        /*7dda*/ 	.byte	0x2e
	.zero		1


	//   ....[52]....
        /*7ddc*/ 	.word	0x00036210
        /*7de0*/ 	.word	0x000000ff
        /*7de4*/ 	.word	0x00032460
        /*7de8*/ 	.short	0x010a
        /*7dea*/ 	.byte	0x2e
	.zero		1


	//   ....[53]....
        /*7dec*/ 	.word	0x00036940
        /*7df0*/ 	.word	0x000000ff
        /*7df4*/ 	.word	0x00032450
        /*7df8*/ 	.short	0x0107
        /*7dfa*/ 	.byte	0x2e
	.zero		1


	//   ....[54]....
        /*7dfc*/ 	.word	0x000369c0
        /*7e00*/ 	.word	0x000000ff
        /*7e04*/ 	.word	0x00032450
        /*7e08*/ 	.short	0x0101
        /*7e0a*/ 	.byte	0x2e
	.zero		1


	//   ....[55]....
        /*7e0c*/ 	.word	0x00036d20
        /*7e10*/ 	.word	0x00000013
        /*7e14*/ 	.word	0x00032440
        /*7e18*/ 	.short	0x010a
        /*7e1a*/ 	.byte	0x3f
	.zero		1


	//   ....[56]....
        /*7e1c*/ 	.word	0x00037150
        /*7e20*/ 	.word	0x00000013
        /*7e24*/ 	.word	0x00032430
        /*7e28*/ 	.short	0x0107
        /*7e2a*/ 	.byte	0x3f
	.zero		1


	//   ....[57]....
        /*7e2c*/ 	.word	0x00037200
        /*7e30*/ 	.word	0x00000013
        /*7e34*/ 	.word	0x00032430
        /*7e38*/ 	.short	0x0101
        /*7e3a*/ 	.byte	0x3f
	.zero		1


	//   ....[58]....
        /*7e3c*/ 	.word	0x00037230
        /*7e40*/ 	.word	0x00000013
        /*7e44*/ 	.word	0x00032460
        /*7e48*/ 	.short	0x010a
        /*7e4a*/ 	.byte	0x3f
	.zero		1


	//   ....[59]....
        /*7e4c*/ 	.word	0x00037770
        /*7e50*/ 	.word	0x00000013
        /*7e54*/ 	.word	0x00032450
        /*7e58*/ 	.short	0x0107
        /*7e5a*/ 	.byte	0x3f
	.zero		1


	//   ....[60]....
        /*7e5c*/ 	.word	0x00037830
        /*7e60*/ 	.word	0x00000013
        /*7e64*/ 	.word	0x00032450
        /*7e68*/ 	.short	0x0101
        /*7e6a*/ 	.byte	0x3f
	.zero		1


	//   ....[61]....
        /*7e6c*/ 	.word	0x00037920
        /*7e70*/ 	.word	0x00000004
        /*7e74*/ 	.word	0x00032420
        /*7e78*/ 	.short	0x010a
        /*7e7a*/ 	.byte	0x3f
	.zero		1


	//   ....[62]....
        /*7e7c*/ 	.word	0x00037a90
        /*7e80*/ 	.word	0x00000005
        /*7e84*/ 	.word	0x00032440
        /*7e88*/ 	.short	0x010a
        /*7e8a*/ 	.byte	0x3f
	.zero		1


	//   ....[63]....
        /*7e8c*/ 	.word	0x00037b30
        /*7e90*/ 	.word	0x00000011
        /*7e94*/ 	.word	0x00032440
        /*7e98*/ 	.short	0x010a
        /*7e9a*/ 	.byte	0x3f
	.zero		1


	//   ....[64]....
        /*7e9c*/ 	.word	0x00037b70
        /*7ea0*/ 	.word	0x00000005
        /*7ea4*/ 	.word	0x00032460
        /*7ea8*/ 	.short	0x010a
        /*7eaa*/ 	.byte	0x3f
	.zero		1


	//   ....[65]....
        /*7eac*/ 	.word	0x00037bb0
        /*7eb0*/ 	.word	0x00000011
        /*7eb4*/ 	.word	0x00032460
        /*7eb8*/ 	.short	0x010a
        /*7eba*/ 	.byte	0x3f
	.zero		1


	//   ....[66]....
        /*7ebc*/ 	.word	0x00037c10
        /*7ec0*/ 	.word	0x00000012
        /*7ec4*/ 	.word	0x00032400
        /*7ec8*/ 	.short	0x010a
        /*7eca*/ 	.byte	0x3f
	.zero		1


	//   ....[67]....
        /*7ecc*/ 	.word	0x00037c60
        /*7ed0*/ 	.word	0x0000000a
        /*7ed4*/ 	.word	0x00000000
        /*7ed8*/ 	.short	0x010a
        /*7eda*/ 	.byte	0x3f
	.zero		1


	//   ....[68]....
        /*7edc*/ 	.word	0x00037cb0
        /*7ee0*/ 	.word	0x00000012
        /*7ee4*/ 	.word	0x00032410
        /*7ee8*/ 	.short	0x010a
        /*7eea*/ 	.byte	0x3f
	.zero		1


	//   ....[69]....
        /*7eec*/ 	.word	0x00037d00
        /*7ef0*/ 	.word	0x0000000a
        /*7ef4*/ 	.word	0x00000000
        /*7ef8*/ 	.short	0x010a
        /*7efa*/ 	.byte	0x3f
	.zero		1


	//   ....[70]....
        /*7efc*/ 	.word	0x00037d50
        /*7f00*/ 	.word	0x00000008
        /*7f04*/ 	.word	0x00000000
        /*7f08*/ 	.short	0x010a
        /*7f0a*/ 	.byte	0x3f
	.zero		1


	//   ....[71]....
        /*7f0c*/ 	.word	0x00037da0
        /*7f10*/ 	.word	0x0000000e
        /*7f14*/ 	.word	0x00000000
        /*7f18*/ 	.short	0x010a
        /*7f1a*/ 	.byte	0x3f
	.zero		1


	//   ....[72]....
        /*7f1c*/ 	.word	0x00037df0
        /*7f20*/ 	.word	0x00000000
        /*7f24*/ 	.word	0x00000000
        /*7f28*/ 	.short	0x010a
        /*7f2a*/ 	.byte	0x3f
	.zero		1


	//   ....[73]....
        /*7f2c*/ 	.word	0x00037e40
        /*7f30*/ 	.word	0x00000002
        /*7f34*/ 	.word	0x00000000
        /*7f38*/ 	.short	0x010a
        /*7f3a*/ 	.byte	0x3f
	.zero		1


	//   ....[74]....
        /*7f3c*/ 	.word	0x00037f20
        /*7f40*/ 	.word	0x00000003
        /*7f44*/ 	.word	0x00032440
        /*7f48*/ 	.short	0x010a
        /*7f4a*/ 	.byte	0x3f
	.zero		1


	//   ....[75]....
        /*7f4c*/ 	.word	0x00039c50
        /*7f50*/ 	.word	0x00000003
        /*7f54*/ 	.word	0x00032420
        /*7f58*/ 	.short	0x010a
        /*7f5a*/ 	.byte	0x3f
	.zero		1


	//   ....[76]....
        /*7f5c*/ 	.word	0x00039cb0
        /*7f60*/ 	.word	0x00000003
        /*7f64*/ 	.word	0x00032460
        /*7f68*/ 	.short	0x010a
        /*7f6a*/ 	.byte	0x3f
	.zero		1


	//   ....[77]....
        /*7f6c*/ 	.word	0x0003a6b0
        /*7f70*/ 	.word	0x00000013
        /*7f74*/ 	.word	0x00032440
        /*7f78*/ 	.short	0x010a
        /*7f7a*/ 	.byte	0x3f
	.zero		1


	//   ....[78]....
        /*7f7c*/ 	.word	0x0003ad30
        /*7f80*/ 	.word	0x00000013
        /*7f84*/ 	.word	0x00032460
        /*7f88*/ 	.short	0x010a
        /*7f8a*/ 	.byte	0x3f
	.zero		1


	//   ....[79]....
        /*7f8c*/ 	.word	0x0003b4b0
        /*7f90*/ 	.word	0x00000004
        /*7f94*/ 	.word	0x00032420
        /*7f98*/ 	.short	0x010a
        /*7f9a*/ 	.byte	0x3f
	.zero		1


	//   ....[80]....
        /*7f9c*/ 	.word	0x0003b650
        /*7fa0*/ 	.word	0x00000005
        /*7fa4*/ 	.word	0x00032440
        /*7fa8*/ 	.short	0x010a
        /*7faa*/ 	.byte	0x3f
	.zero		1


	//   ....[81]....
        /*7fac*/ 	.word	0x0003b6a0
        /*7fb0*/ 	.word	0x00000011
        /*7fb4*/ 	.word	0x00032440
        /*7fb8*/ 	.short	0x010a
        /*7fba*/ 	.byte	0x3f
	.zero		1


	//   ....[82]....
        /*7fbc*/ 	.word	0x0003b6f0
        /*7fc0*/ 	.word	0x00000005
        /*7fc4*/ 	.word	0x00032460
        /*7fc8*/ 	.short	0x010a
        /*7fca*/ 	.byte	0x3f
	.zero		1


	//   ....[83]....
        /*7fcc*/ 	.word	0x0003bab0
        /*7fd0*/ 	.word	0x00000000
        /*7fd4*/ 	.word	0x00000000
        /*7fd8*/ 	.short	0x010a
        /*7fda*/ 	.byte	0x3f
	.zero		1


	//   ....[84]....
        /*7fdc*/ 	.word	0x0003bbf0
        /*7fe0*/ 	.word	0x0000000a
        /*7fe4*/ 	.word	0x00000000
        /*7fe8*/ 	.short	0x010a
        /*7fea*/ 	.byte	0x3f
	.zero		1


	//   ....[85]....
        /*7fec*/ 	.word	0x0003c250
        /*7ff0*/ 	.word	0x00000000
        /*7ff4*/ 	.word	0x00000000
        /*7ff8*/ 	.short	0x010a
        /*7ffa*/ 	.byte	0x3f
	.zero		1


	//   ....[86]....
        /*7ffc*/ 	.word	0x0003c390
        /*8000*/ 	.word	0x0000000a
        /*8004*/ 	.word	0x00000000
        /*8008*/ 	.short	0x010a
        /*800a*/ 	.byte	0x3f
	.zero		1


	//   ....[87]....
        /*800c*/ 	.word	0x0003d590
        /*8010*/ 	.word	0x00000000
        /*8014*/ 	.word	0x00000000
        /*8018*/ 	.short	0x0101
        /*801a*/ 	.byte	0x3f
	.zero		1


	//   ....[88]....
        /*801c*/ 	.word	0x00057330
        /*8020*/ 	.word	0x00000000
        /*8024*/ 	.word	0x00000000
        /*8028*/ 	.short	0x0101
        /*802a*/ 	.byte	0x3f
	.zero		1


	//   ....[89]....
        /*802c*/ 	.word	0x00057350
        /*8030*/ 	.word	0x0000000a
        /*8034*/ 	.word	0x00000000
        /*8038*/ 	.short	0x010a
        /*803a*/ 	.byte	0x3f
	.zero		1


	//   ....[90]....
        /*803c*/ 	.word	0x000573a0
        /*8040*/ 	.word	0x0000000a
        /*8044*/ 	.word	0x00000000
        /*8048*/ 	.short	0x010a
        /*804a*/ 	.byte	0x3f
	.zero		1


	//----- nvinfo : EIATTR_NUM_MBARRIERS
	.align		4
.L_351:
        /*804c*/ 	.byte	0x03, 0x38
        /*804e*/ 	.short	0x0017


	//----- nvinfo : EIATTR_EXIT_INSTR_OFFSETS
	.align		4
        /*8050*/ 	.byte	0x04, 0x1c
        /*8052*/ 	.short	(.L_353 - .L_352)


	//   ....[0]....
.L_352:
        /*8054*/ 	.word	0x00037c00


	//----- nvinfo : EIATTR_MAX_THREADS
	.align		4
.L_353:
        /*8058*/ 	.byte	0x04, 0x05
        /*805a*/ 	.short	(.L_355 - .L_354)
.L_354:
        /*805c*/ 	.word	0x00000180
        /*8060*/ 	.word	0x00000001
        /*8064*/ 	.word	0x00000001


	//----- nvinfo : EIATTR_CRS_STACK_SIZE
	.align		4
.L_355:
        /*8068*/ 	.byte	0x04, 0x1e
        /*806a*/ 	.short	(.L_357 - .L_356)
.L_356:
        /*806c*/ 	.word	0x00000000


	//----- nvinfo : EIATTR_CBANK_PARAM_SIZE
	.align		4
.L_357:
        /*8070*/ 	.byte	0x03, 0x19
        /*8072*/ 	.short	0x0b70


	//----- nvinfo : EIATTR_PARAM_CBANK
	.align		4
        /*8074*/ 	.byte	0x04, 0x0a
        /*8076*/ 	.short	(.L_359 - .L_358)
	.align		4
.L_358:
        /*8078*/ 	.word	index@(.nv.constant0._ZN7cutlass13device_kernelIN5flash11enable_sm90INS1_16FlashAttnFwdSm90INS1_25CollectiveMainloopFwdSm90ILi2EN4cute5tupleIJNS5_1CILi1EEES8_S8_EEENS6_IJNS7_ILi128EEENS7_ILi96EEENS7_ILi64EEEEEELi256ENS_6half_tEfNS_4arch4Sm90ELb0ELb1ELb1ELb0ELb1ELb0ELb1ELb1ELb0ELb1ELb1ELb0EEENS1_21CollectiveEpilogueFwdINS6_IJSA_NS7_ILi256EEESB_EEES9_SE_SG_Li256ELb0ELb1ELb1ELb0EEENS1_19SingleTileSchedulerILb0ELb1ELb1ELi128EEEEEEEEEvNT_6ParamsE)
        /*807c*/ 	.short	0x0210
        /*807e*/ 	.short	0x0b70


	//----- nvinfo : EIATTR_SW_WAR
	.align		4
.L_359:
        /*8080*/ 	.byte	0x04, 0x36
        /*8082*/ 	.short	(.L_361 - .L_360)
.L_360:
        /*8084*/ 	.word	0x00000008
.L_361:


//--------------------- .nv.info._ZN7cutlass13device_kernelIN5flash11enable_sm90INS1_16FlashAttnFwdSm90INS1_25CollectiveMainloopFwdSm90ILi2EN4cute5tupleIJNS5_1CILi1EEES8_S8_EEENS6_IJNS7_ILi128EEENS7_ILi96EEENS7_ILi64EEEEEELi256ENS_6half_tEfNS_4arch4Sm90ELb0ELb1ELb1ELb1ELb1ELb0ELb0ELb1ELb0ELb1ELb1ELb0EEENS1_21CollectiveEpilogueFwdINS6_IJSA_NS7_ILi256EEESB_EEES9_SE_SG_Li256ELb1ELb1ELb1ELb0EEENS1_36VarlenDynamicPersistentTileSchedulerILi128ELi96ELi256ELi128ELb1ELb1ELb1ELb1ELb0ELb1EEEEEEEEEvNT_6ParamsE --------------------------
	.section	.nv.info._ZN7cutlass13device_kernelIN5flash11enable_sm90INS1_16FlashAttnFwdSm90INS1_25CollectiveMainloopFwdSm90ILi2EN4cute5tupleIJNS5_1CILi1EEES8_S8_EEENS6_IJNS7_ILi128EEENS7_ILi96EEENS7_ILi64EEEEEELi256ENS_6half_tEfNS_4arch4Sm90ELb0ELb1ELb1ELb1ELb1ELb0ELb0ELb1ELb0ELb1ELb1ELb0EEENS1_21CollectiveEpilogueFwdINS6_IJSA_NS7_ILi256EEESB_EEES9_SE_SG_Li256ELb1ELb1ELb1ELb0EEENS1_36VarlenDynamicPersistentTileSchedulerILi128ELi96ELi256ELi128ELb1ELb1ELb1ELb1ELb0ELb1EEEEEEEEEvNT_6ParamsE,"",@"SHT_CUDA_INFO"
	.sectionflags	@""
	.align	4


	//----- nvinfo : EIATTR_CUDA_API_VERSION
	.align		4
        /*0000*/ 	.byte	0x04, 0x37
        /*0002*/ 	.short	(.L_363 - .L_362)
.L_362:
        /*0004*/ 	.word	0x00000082


	//----- nvinfo : EIATTR_KPARAM_INFO
	.align		4
.L_363:
        /*0008*/ 	.byte	0x04, 0x17
        /*000a*/ 	.short	(.L_365 - .L_364)
.L_364:
        /*000c*/ 	.word	0x00000000
        /*0010*/ 	.short	0x0000
        /*0012*/ 	.short	0x0070
        /*0014*/ 	.byte	0x00, 0xf0, 0x01, 0x2a


	//----- nvinfo : EIATTR_SPARSE_MMA_MASK
	.align		4
.L_365:
        /*0018*/ 	.byte	0x03, 0x50
        /*001a*/ 	.short	0x0000


	//----- nvinfo : EIATTR_MAXREG_COUNT
	.align		4
        /*001c*/ 	.byte	0x03, 0x1b
        /*001e*/ 	.short	0x00a8


	//----- nvinfo : EIATTR_NUM_BARRIERS
	.align		4
        /*0020*/ 	.byte	0x02, 0x4c
        /*0022*/ 	.byte	0x10
	.zero		1


	//----- nvinfo : EIATTR_EXTERNS
	.align		4
        /*0024*/ 	.byte	0x04, 0x0f
        /*0026*/ 	.short	(.L_367 - .L_366)


	//   ....[0]....
	.align		4
.L_366:
        /*0028*/ 	.word	index@(__assertfail)


	//----- nvinfo : EIATTR_ANNOTATIONS
	.align		4
.L_367:
        /*002c*/ 	.byte	0x04, 0x55
        /*002e*/ 	.short	(.L_369 - .L_368)


	//   ....[0]....
.L_368:
        /* <DEDUP_REMOVED lines=10> */


	//----- nvinfo : EIATTR_MERCURY_ISA_VERSION
	.align		4
.L_369:
        /*00b8*/ 	.byte	0x03, 0x5f
        /*00ba*/ 	.short	0x0101


	//----- nvinfo : EIATTR_UNUSED_LOAD_BYTE_OFFSET
	.align		4
        /*00bc*/ 	.byte	0x04, 0x44
        /*00be*/ 	.short	(.L_371 - .L_370)


	//   ....[0]....
.L_370:
        /*00c0*/ 	.word	0x00000960
        /*00c4*/ 	.word	0x0000fff0


	//   ....[1]....
        /*00c8*/ 	.word	0x0000f110
        /*00cc*/ 	.word	0x0000fff0


	//----- nvinfo : EIATTR_INT_WARP_WIDE_INSTR_OFFSETS
	.align		4
.L_371:
        /*00d0*/ 	.byte	0x04, 0x31
        /*00d2*/ 	.short	(.L_373 - .L_372)


	//   ....[0]....
.L_372:
        /*00d4*/ 	.word	0x000000c0


	//   ....[1]....
        /*00d8*/ 	.word	0x000000d0


	//   ....[2]....
        /*00dc*/ 	.word	0x00000170


	//   ....[3]....
        /*00e0*/ 	.word	0x00015580


	//   ....[4]....
        /*00e4*/ 	.word	0x00015610


	//   ....[5]....
        /*00e8*/ 	.word	0x00018880


	//   ....[6]....
        /*00ec*/ 	.word	0x00018910


	//----- nvinfo : EIATTR_COOP_GROUP_MASK_REGIDS
	.align		4
.L_373:
        /*00f0*/ 	.byte	0x04, 0x29
        /*00f2*/ 	.short	(.L_375 - .L_374)


	//   ....[0]....
.L_374:
        /*00f4*/ 	.word	0xffffffff


	//   ....[1]....
        /*00f8*/ 	.word	0xffffffff


	//   ....[2]....
        /*00fc*/ 	.word	0xffffffff


	//   ....[3]....
        /*0100*/ 	.word	0xffffffff


	//   ....[4]....
        /*0104*/ 	.word	0xffffffff


	//   ....[5]....
        /*0108*/ 	.word	0xffffffff


	//   ....[6]....
        /*010c*/ 	.word	0xffffffff


	//   ....[7]....
        /*0110*/ 	.word	0xffffffff


	//   ....[8]....
        /*0114*/ 	.word	0xffffffff


	//   ....[9]....
        /*0118*/ 	.word	0xffffffff


	//   ....[10]....
        /*011c*/ 	.word	0xffffffff


	//   ....[11]....
        /*0120*/ 	.word	0xffffffff


	//   ....[12]....
        /*0124*/ 	.word	0xffffffff


	//   ....[13]....
        /*0128*/ 	.word	0xffffffff


	//   ....[14]....
        /*012c*/ 	.word	0xffffffff


	//   ....[15]....
        /*0130*/ 	.word	0xffffffff


	//   ....[16]....
        /*0134*/ 	.word	0xffffffff


	//   ....[17]....
        /*0138*/ 	.word	0xffffffff


	//   ....[18]....
        /*013c*/ 	.word	0xffffffff


	//   ....[19]....
        /*0140*/ 	.word	0xffffffff


	//   ....[20]....
        /*0144*/ 	.word	0xffffffff


	//   ....[21]....
        /*0148*/ 	.word	0xffffffff


	//   ....[22]....
        /*014c*/ 	.word	0xffffffff


	//   ....[23]....
        /*0150*/ 	.word	0xffffffff


	//   ....[24]....
        /*0154*/ 	.word	0xffffffff


	//   ....[25]....
        /*0158*/ 	.word	0xffffffff


	//   ....[26]....
        /*015c*/ 	.word	0xffffffff


	//   ....[27]....
        /*0160*/ 	.word	0xffffffff


	//   ....[28]....
        /*0164*/ 	.word	0xffffffff


	//   ....[29]....
        /*0168*/ 	.word	0xffffffff


	//   ....[30]....
        /*016c*/ 	.word	0xffffffff


	//   ....[31]....
        /*0170*/ 	.word	0xffffffff


	//   ....[32]....
        /*0174*/ 	.word	0xffffffff


	//   ....[33]....
        /*0178*/ 	.word	0xffffffff


	//   ....[34]....
        /*017c*/ 	.word	0xffffffff


	//   ....[35]....
        /*0180*/ 	.word	0xffffffff


	//   ....[36]....
        /*0184*/ 	.word	0xffffffff


	//   ....[37]....
        /*0188*/ 	.word	0xffffffff


	//   ....[38]....
        /*018c*/ 	.word	0xffffffff


	//   ....[39]....
        /*0190*/ 	.word	0xffffffff


	//   ....[40]....
        /*0194*/ 	.word	0xffffffff


	//   ....[41]....
        /*0198*/ 	.word	0xffffffff


	//   ....[42]....
        /*019c*/ 	.word	0xffffffff


	//   ....[43]....
        /*01a0*/ 	.word	0xffffffff


	//   ....[44]....
        /*01a4*/ 	.word	0xffffffff


	//   ....[45]....
        /*01a8*/ 	.word	0xffffffff


	//   ....[46]....
        /*01ac*/ 	.word	0xffffffff


	//   ....[47]....
        /*01b0*/ 	.word	0xffffffff


	//   ....[48]....
        /*01b4*/ 	.word	0xffffffff


	//   ....[49]....
        /*01b8*/ 	.word	0xffffffff


	//   ....[50]....
        /*01bc*/ 	.word	0xffffffff


	//   ....[51]....
        /*01c0*/ 	.word	0xffffffff


	//   ....[52]....
        /*01c4*/ 	.word	0xffffffff


	//   ....[53]....
        /*01c8*/ 	.word	0xffffffff


	//   ....[54]....
        /*01cc*/ 	.word	0xffffffff


	//   ....[55]....
        /*01d0*/ 	.word	0xffffffff


	//   ....[56]....
        /*01d4*/ 	.word	0xffffffff


	//   ....[57]....
        /*01d8*/ 	.word	0xffffffff


	//   ....[58]....
        /*01dc*/ 	.word	0xffffffff


	//   ....[59]....
        /*01e0*/ 	.word	0xffffffff


	//   ....[60]....
        /*01e4*/ 	.word	0xffffffff


	//   ....[61]....
        /*01e8*/ 	.word	0xffffffff


	//   ....[62]....
        /*01ec*/ 	.word	0xffffffff


	//   ....[63]....
        /*01f0*/ 	.word	0xffffffff


	//   ....[64]....
        /*01f4*/ 	.word	0xffffffff


	//   ....[65]....
        /*01f8*/ 	.word	0xffffffff


	//   ....[66]....
        /*01fc*/ 	.word	0xffffffff


	//   ....[67]....
        /*0200*/ 	.word	0xffffffff


	//   ....[68]....
        /*0204*/ 	.word	0xffffffff


	//   ....[69]....
        /*0208*/ 	.word	0xffffffff


	//   ....[70]....
        /*020c*/ 	.word	0xffffffff


	//   ....[71]....
        /*0210*/ 	.word	0xffffffff


	//   ....[72]....
        /*0214*/ 	.word	0xffffffff


	//   ....[73]....
        /*0218*/ 	.word	0xffffffff


	//   ....[74]....
        /*021c*/ 	.word	0xffffffff


	//   ....[75]....
        /*0220*/ 	.word	0xffffffff


	//   ....[76]....
        /*0224*/ 	.word	0xffffffff


	//   ....[77]....
        /*0228*/ 	.word	0xffffffff


	//   ....[78]....
        /*022c*/ 	.word	0xffffffff


	//   ....[79]....
        /*0230*/ 	.word	0xffffffff


	//   ....[80]....
        /*0234*/ 	.word	0xffffffff


	//   ....[81]....
        /*0238*/ 	.word	0xffffffff


	//   ....[82]....
        /*023c*/ 	.word	0xffffffff


	//   ....[83]....
        /*0240*/ 	.word	0xffffffff


	//   ....[84]....
        /*0244*/ 	.word	0xffffffff


	//   ....[85]....
        /*0248*/ 	.word	0xffffffff


	//   ....[86]....
        /*024c*/ 	.word	0xffffffff


	//   ....[87]....
        /*0250*/ 	.word	0xffffffff


	//   ....[88]....
        /*0254*/ 	.word	0xffffffff


	//   ....[89]....
        /*0258*/ 	.word	0xffffffff


	//   ....[90]....
        /*025c*/ 	.word	0xffffffff


	//   ....[91]....
        /*0260*/ 	.word	0xffffffff


	//   ....[92]....
        /*0264*/ 	.word	0xffffffff


	//   ....[93]....
        /*0268*/ 	.word	0xffffffff


	//   ....[94]....
        /*026c*/ 	.word	0xffffffff


	//   ....[95]....
        /*0270*/ 	.word	0xffffffff


	//   ....[96]....
        /*0274*/ 	.word	0xffffffff


	//   ....[97]....
        /*0278*/ 	.word	0xffffffff


	//   ....[98]....
        /*027c*/ 	.word	0xffffffff


	//   ....[99]....
        /*0280*/ 	.word	0xffffffff


	//   ....[100]....
        /*0284*/ 	.word	0xffffffff


	//   ....[101]....
        /*0288*/ 	.word	0xffffffff


	//   ....[102]....
        /*028c*/ 	.word	0xffffffff


	//   ....[103]....
        /*0290*/ 	.word	0xffffffff


	//   ....[104]....
        /*0294*/ 	.word	0xffffffff


	//   ....[105]....
        /*0298*/ 	.word	0xffffffff


	//   ....[106]....
        /*029c*/ 	.word	0xffffffff


	//   ....[107]....
        /*02a0*/ 	.word	0xffffffff


	//   ....[108]....
        /*02a4*/ 	.word	0xffffffff


	//   ....[109]....
        /*02a8*/ 	.word	0xffffffff


	//   ....[110]....
        /*02ac*/ 	.word	0xffffffff


	//   ....[111]....
        /*02b0*/ 	.word	0xffffffff


	//   ....[112]....
        /*02b4*/ 	.word	0xffffffff


	//   ....[113]....
        /*02b8*/ 	.word	0xffffffff


	//   ....[114]....
        /*02bc*/ 	.word	0xffffffff


	//   ....[115]....
        /*02c0*/ 	.word	0xffffffff


	//   ....[116]....
        /*02c4*/ 	.word	0xffffffff


	//   ....[117]....
        /*02c8*/ 	.word	0xffffffff


	//   ....[118]....
        /*02cc*/ 	.word	0xffffffff


	//   ....[119]....
        /*02d0*/ 	.word	0xffffffff


	//   ....[120]....
        /*02d4*/ 	.word	0xffffffff


	//   ....[121]....
        /*02d8*/ 	.word	0xffffffff


	//   ....[122]....
        /*02dc*/ 	.word	0xffffffff


	//   ....[123]....
        /*02e0*/ 	.word	0xffffffff


	//   ....[124]....
        /*02e4*/ 	.word	0xffffffff


	//   ....[125]....
        /*02e8*/ 	.word	0xffffffff


	//   ....[126]....
        /*02ec*/ 	.word	0xffffffff


	//   ....[127]....
        /*02f0*/ 	.word	0xffffffff


	//   ....[128]....
        /*02f4*/ 	.word	0xffffffff


	//   ....[129]....
        /*02f8*/ 	.word	0xffffffff


	//   ....[130]....
        /*02fc*/ 	.word	0xffffffff


	//   ....[131]....
        /*0300*/ 	.word	0xffffffff


	//   ....[132]....
        /*0304*/ 	.word	0xffffffff


	//   ....[133]....
        /*0308*/ 	.word	0xffffffff


	//   ....[134]....
        /*030c*/ 	.word	0xffffffff


	//   ....[135]....
        /*0310*/ 	.word	0xffffffff


	//   ....[136]....
        /*0314*/ 	.word	0xffffffff


	//   ....[137]....
        /*0318*/ 	.word	0xffffffff


	//   ....[138]....
        /*031c*/ 	.word	0xffffffff


	//   ....[139]....
        /*0320*/ 	.word	0xffffffff


	//   ....[140]....
        /*0324*/ 	.word	0xffffffff


	//   ....[141]....
        /*0328*/ 	.word	0xffffffff


	//   ....[142]....
        /*032c*/ 	.word	0xffffffff


	//   ....[143]....
        /*0330*/ 	.word	0xffffffff


	//   ....[144]....
        /*0334*/ 	.word	0xffffffff


	//   ....[145]....
        /*0338*/ 	.word	0xffffffff


	//   ....[146]....
        /*033c*/ 	.word	0xffffffff


	//   ....[147]....
        /*0340*/ 	.word	0xffffffff


	//   ....[148]....
        /*0344*/ 	.word	0xffffffff


	//   ....[149]....
        /*0348*/ 	.word	0xffffffff


	//   ....[150]....
        /*034c*/ 	.word	0xffffffff


	//   ....[151]....
        /*0350*/ 	.word	0xffffffff


	//   ....[152]....
        /*0354*/ 	.word	0xffffffff


	//   ....[153]....
        /*0358*/ 	.word	0xffffffff


	//   ....[154]....
        /*035c*/ 	.word	0xffffffff


	//   ....[155]....
        /*0360*/ 	.word	0xffffffff


	//   ....[156]....
        /*0364*/ 	.word	0xffffffff


	//   ....[157]....
        /*0368*/ 	.word	0x0500000f


	//   ....[158]....
        /*036c*/ 	.word	0x0500000f


	//   ....[159]....
        /*0370*/ 	.word	0x0500000f


	//   ....[160]....
        /*0374*/ 	.word	0x0500000f


	//   ....[161]....
        /*0378*/ 	.word	0x0500000f


	//   ....[162]....
        /*037c*/ 	.word	0x0500000f


	//   ....[163]....
        /*0380*/ 	.word	0x0500000f


	//   ....[164]....
        /*0384*/ 	.word	0x0500000f


	//   ....[165]....
        /*0388*/ 	.word	0x0500000f


	//   ....[166]....
        /*038c*/ 	.word	0x0500000f


	//   ....[167]....
        /*0390*/ 	.word	0x0500000f


	//   ....[168]....
        /*0394*/ 	.word	0x0500000f


	//   ....[169]....
        /*0398*/ 	.word	0x0500000f


	//   ....[170]....
        /*039c*/ 	.word	0x0500000f


	//   ....[171]....
        /*03a0*/ 	.word	0x0500000f


	//   ....[172]....
        /*03a4*/ 	.word	0x0500000f


	//   ....[173]....
        /*03a8*/ 	.word	0x0500000f


	//   ....[174]....
        /*03ac*/ 	.word	0x0500000f


	//   ....[175]....
        /*03b0*/ 	.word	0x0500000f


	//   ....[176]....
        /*03b4*/ 	.word	0x0500000f


	//   ....[177]....
        /*03b8*/ 	.word	0x0500000f


	//   ....[178]....
        /*03bc*/ 	.word	0x0500000f


	//   ....[179]....
        /*03c0*/ 	.word	0x0500000f


	//   ....[180]....
        /*03c4*/ 	.word	0x0500000f


	//   ....[181]....
        /*03c8*/ 	.word	0x0500000f


	//   ....[182]....
        /*03cc*/ 	.word	0x0500000f


	//   ....[183]....
        /*03d0*/ 	.word	0x0500000f


	//   ....[184]....
        /*03d4*/ 	.word	0x0500000f


	//   ....[185]....
        /*03d8*/ 	.word	0x0500000f


	//   ....[186]....
        /*03dc*/ 	.word	0x0500000f


	//   ....[187]....
        /*03e0*/ 	.word	0x0500000f


	//   ....[188]....
        /*03e4*/ 	.word	0x0500000f


	//   ....[189]....
        /*03e8*/ 	.word	0x0500000f


	//   ....[190]....
        /*03ec*/ 	.word	0x0500000f


	//   ....[191]....
        /*03f0*/ 	.word	0x0500000f


	//   ....[192]....
        /*03f4*/ 	.word	0x0500000f


	//   ....[193]....
        /*03f8*/ 	.word	0x0500000f


	//   ....[194]....
        /*03fc*/ 	.word	0x0500000f


	//   ....[195]....
        /*0400*/ 	.word	0x0500000f


	//   ....[196]....
        /*0404*/ 	.word	0x0500000f


	//   ....[197]....
        /*0408*/ 	.word	0x0500000f


	//   ....[198]....
        /*040c*/ 	.word	0x0500000f


	//   ....[199]....
        /*0410*/ 	.word	0x0500000f


	//   ....[200]....
        /*0414*/ 	.word	0x0500000f


	//   ....[201]....
        /*0418*/ 	.word	0x0500000f


	//   ....[202]....
        /*041c*/ 	.word	0x0500000f


	//   ....[203]....
        /*0420*/ 	.word	0x0500000f


	//   ....[204]....
        /*0424*/ 	.word	0x0500000f


	//   ....[205]....
        /*0428*/ 	.word	0x0500000f


	//   ....[206]....
        /*042c*/ 	.word	0x0500000f


	//   ....[207]....
        /*0430*/ 	.word	0x0500000f


	//   ....[208]....
        /*0434*/ 	.word	0x0500000f


	//   ....[209]....
        /*0438*/ 	.word	0x0500000f


	//   ....[210]....
        /*043c*/ 	.word	0x0500000f


	//   ....[211]....
        /*0440*/ 	.word	0x0500000f


	//   ....[212]....
        /*0444*/ 	.word	0x0500000f


	//   ....[213]....
        /*0448*/ 	.word	0x0500000f


	//   ....[214]....
        /*044c*/ 	.word	0x0500000f


	//   ....[215]....
        /*0450*/ 	.word	0x0500000f


	//   ....[216]....
        /*0454*/ 	.word	0x0500000f


	//   ....[217]....
        /*0458*/ 	.word	0x0500000f


	//   ....[218]....
        /*045c*/ 	.word	0x0500000f


	//   ....[219]....
        /*0460*/ 	.word	0x0500000f


	//   ....[220]....
        /*0464*/ 	.word	0x0500000f


	//   ....[221]....
        /*0468*/ 	.word	0x0500000f


	//   ....[222]....
        /*046c*/ 	.word	0x0500000f


	//   ....[223]....
        /*0470*/ 	.word	0x0500000f


	//   ....[224]....
        /*0474*/ 	.word	0x0500000f


	//   ....[225]....
        /*0478*/ 	.word	0x0500000f


	//   ....[226]....
        /*047c*/ 	.word	0x0500000f


	//   ....[227]....
        /*0480*/ 	.word	0x0500000f


	//   ....[228]....
        /*0484*/ 	.word	0x0500000f


	//   ....[229]....
        /*0488*/ 	.word	0x0500000f


	//   ....[230]....
        /*048c*/ 	.word	0x0500000f


	//   ....[231]....
        /*0490*/ 	.word	0x0500000f


	//   ....[232]....
        /*0494*/ 	.word	0x0500000f


	//   ....[233]....
        /*0498*/ 	.word	0x0500000f


	//   ....[234]....
        /*049c*/ 	.word	0x0500000f


	//   ....[235]....
        /*04a0*/ 	.word	0x0500000f


	//   ....[236]....
        /*04a4*/ 	.word	0x0500000f


	//   ....[237]....
        /*04a8*/ 	.word	0x0500000f


	//   ....[238]....
        /*04ac*/ 	.word	0x0500000f


	//   ....[239]....
        /*04b0*/ 	.word	0x0500000f


	//   ....[240]....
        /*04b4*/ 	.word	0x0500000f


	//----- nvinfo : EIATTR_COOP_GROUP_INSTR_OFFSETS
	.align		4
.L_375:
        /*04b8*/ 	.byte	0x04, 0x28
        /*04ba*/ 	.short	(.L_377 - .L_376)


	//   ....[0]....
.L_376:
        /*04bc*/ 	.word	0x00000080


	//   ....[1]....
        /*04c0*/ 	.word	0x00000090


	//   ....[2]....
        /*04c4*/ 	.word	0x000002d0


	//   ....[3]....
        /*04c8*/ 	.word	0x00000430


	//   ....[4]....
        /*04cc*/ 	.word	0x00000550


	//   ....[5]....
        /*04d0*/ 	.word	0x000006b0


	//   ....[6]....
        /*04d4*/ 	.word	0x00002140


	//   ....[7]....
        /*04d8*/ 	.word	0x00002bb0


	//   ....[8]....
        /*04dc*/ 	.word	0x00003080


	//   ....[9]....
        /*04e0*/ 	.word	0x00003ff0


	//   ....[10]....
        /*04e4*/ 	.word	0x00004020


	//   ....[11]....
        /*04e8*/ 	.word	0x00004480


	//   ....[12]....
        /*04ec*/ 	.word	0x000044e0


	//   ....[13]....
        /*04f0*/ 	.word	0x00005ac0


	//   ....[14]....
        /*04f4*/ 	.word	0x00005f90


	//   ....[15]....
        /*04f8*/ 	.word	0x00006d70


	//   ....[16]....
        /*04fc*/ 	.word	0x00006e90


	//   ....[17]....
        /*0500*/ 	.word	0x000078f0


	//   ....[18]....
        /*0504*/ 	.word	0x00007ac0


	//   ....[19]....
        /*0508*/ 	.word	0x00009550


	//   ....[20]....
        /*050c*/ 	.word	0x000095b0


	//   ....[21]....
        /*0510*/ 	.word	0x00009fd0


	//   ....[22]....
        /*0514*/ 	.word	0x0000a030


	//   ....[23]....
        /*0518*/ 	.word	0x0000b770


	//   ....[24]....
        /*051c*/ 	.word	0x0000bc40


	//   ....[25]....
        /*0520*/ 	.word	0x0000ca20


	//   ....[26]....
        /*0524*/ 	.word	0x0000cb40


	//   ....[27]....
        /*0528*/ 	.word	0x0000d5a0


	//   ....[28]....
        /*052c*/ 	.word	0x0000d6e0


	//   ....[29]....
        /*0530*/ 	.word	0x0000e690


	//   ....[30]....
        /*0534*/ 	.word	0x0000e700


	//   ....[31]....
        /*0538*/ 	.word	0x0000e760


	//   ....[32]....
        /*053c*/ 	.word	0x0000e790


	//   ....[33]....
        /*0540*/ 	.word	0x00010200


	//   ....[34]....
        /*0544*/ 	.word	0x00010210


	//   ....[35]....
        /*0548*/ 	.word	0x00010220


	//   ....[36]....
        /*054c*/ 	.word	0x00010230


	//   ....[37]....
        /*0550*/ 	.word	0x00010d00


	//   ....[38]....
        /*0554*/ 	.word	0x00010d20


	//   ....[39]....
        /*0558*/ 	.word	0x00010ec0


	//   ....[40]....
        /*055c*/ 	.word	0x00010ee0


	//   ....[41]....
        /*0560*/ 	.word	0x00011020


	//   ....[42]....
        /*0564*/ 	.word	0x00011040


	//   ....[43]....
        /*0568*/ 	.word	0x00011190


	//   ....[44]....
        /*056c*/ 	.word	0x000111b0


	//   ....[45]....
        /*0570*/ 	.word	0x00011740


	//   ....[46]....
        /*0574*/ 	.word	0x00011760


	//   ....[47]....
        /*0578*/ 	.word	0x00012020


	//   ....[48]....
        /*057c*/ 	.word	0x00012030


	//   ....[49]....
        /*0580*/ 	.word	0x00013310


	//   ....[50]....
        /*0584*/ 	.word	0x00013340


	//   ....[51]....
        /*0588*/ 	.word	0x000134b0


	//   ....[52]....
        /*058c*/ 	.word	0x000134d0


	//   ....[53]....
        /*0590*/ 	.word	0x00013610


	//   ....[54]....
        /*0594*/ 	.word	0x00013630


	//   ....[55]....
        /*0598*/ 	.word	0x00013780


	//   ....[56]....
        /*059c*/ 	.word	0x000137a0


	//   ....[57]....
        /*05a0*/ 	.word	0x00013980


	//   ....[58]....
        /*05a4*/ 	.word	0x00013b70


	//   ....[59]....
        /*05a8*/ 	.word	0x00013ba0


	//   ....[60]....
        /*05ac*/ 	.word	0x00013bd0


	//   ....[61]....
        /*05b0*/ 	.word	0x00013c00


	//   ....[62]....
        /*05b4*/ 	.word	0x00013c30


	//   ....[63]....
        /*05b8*/ 	.word	0x00013c60


	//   ....[64]....
        /*05bc*/ 	.word	0x00013dd0


	//   ....[65]....
        /*05c0*/ 	.word	0x00013e00


	//   ....[66]....
        /*05c4*/ 	.word	0x00013e30


	//   ....[67]....
        /*05c8*/ 	.word	0x00013e60


	//   ....[68]....
        /*05cc*/ 	.word	0x00013e90


	//   ....[69]....
        /*05d0*/ 	.word	0x00013ec0


	//   ....[70]....
        /*05d4*/ 	.word	0x00013f50


	//   ....[71]....
        /*05d8*/ 	.word	0x00013f80


	//   ....[72]....
        /*05dc*/ 	.word	0x00013f90


	//   ....[73]....
        /*05e0*/ 	.word	0x00013fd0


	//   ....[74]....
        /*05e4*/ 	.word	0x00016150


	//   ....[75]....
        /*05e8*/ 	.word	0x00016170


	//   ....[76]....
        /*05ec*/ 	.word	0x00016200


	//   ....[77]....
        /*05f0*/ 	.word	0x00016220


	//   ....[78]....
        /*05f4*/ 	.word	0x000162a0


	//   ....[79]....
        /*05f8*/ 	.word	0x000162c0


	//   ....[80]....
        /*05fc*/ 	.word	0x00016340


	//   ....[81]....
        /*0600*/ 	.word	0x00016360


	//   ....[82]....
        /*0604*/ 	.word	0x000163e0


	//   ....[83]....
        /*0608*/ 	.word	0x00016400


	//   ....[84]....
        /*060c*/ 	.word	0x00016410


	//   ....[85]....
        /*0610*/ 	.word	0x00016420


	//   ....[86]....
        /*0614*/ 	.word	0x00016b20


	//   ....[87]....
        /*0618*/ 	.word	0x00016b50


	//   ....[88]....
        /*061c*/ 	.word	0x00016b80


	//   ....[89]....
        /*0620*/ 	.word	0x00016c10


	//   ....[90]....
        /*0624*/ 	.word	0x00016c20


	//   ....[91]....
        /*0628*/ 	.word	0x00016cb0


	//   ....[92]....
        /*062c*/ 	.word	0x00016cc0


	//   ....[93]....
        /*0630*/ 	.word	0x00016d50


	//   ....[94]....
        /*0634*/ 	.word	0x00016d60


	//   ....[95]....
        /*0638*/ 	.word	0x00016df0


	//   ....[96]....
        /*063c*/ 	.word	0x00016e00


	//   ....[97]....
        /*0640*/ 	.word	0x00016e90


	//   ....[98]....
        /*0644*/ 	.word	0x00016ea0


	//   ....[99]....
        /*0648*/ 	.word	0x00016f20


	//   ....[100]....
        /*064c*/ 	.word	0x00016f30


	//   ....[101]....
        /*0650*/ 	.word	0x00016f40


	//   ....[102]....
        /*0654*/ 	.word	0x00017430


	//   ....[103]....
        /*0658*/ 	.word	0x00017450


	//   ....[104]....
        /*065c*/ 	.word	0x000174a0


	//   ....[105]....
        /*0660*/ 	.word	0x00017550


	//   ....[106]....
        /*0664*/ 	.word	0x00017570


	//   ....[107]....
        /*0668*/ 	.word	0x00017620


	//   ....[108]....
        /*066c*/ 	.word	0x00017630


	//   ....[109]....
        /*0670*/ 	.word	0x00017660


	//   ....[110]....
        /*0674*/ 	.word	0x000176f0


	//   ....[111]....
        /*0678*/ 	.word	0x00017790


	//   ....[112]....
        /*067c*/ 	.word	0x000177b0


	//   ....[113]....
        /*0680*/ 	.word	0x000177c0


	//   ....[114]....
        /*0684*/ 	.word	0x00017ee0


	//   ....[115]....
        /*0688*/ 	.word	0x00017f00


	//   ....[116]....
        /*068c*/ 	.word	0x00017f10


	//   ....[117]....
        /*0690*/ 	.word	0x00017f50


	//   ....[118]....
        /*0694*/ 	.word	0x00017f60


	//   ....[119]....
        /*0698*/ 	.word	0x00017fa0


	//   ....[120]....
        /*069c*/ 	.word	0x00017fb0


	//   ....[121]....
        /*06a0*/ 	.word	0x00017ff0


	//   ....[122]....
        /*06a4*/ 	.word	0x00018000


	//   ....[123]....
        /*06a8*/ 	.word	0x00018040


	//   ....[124]....
        /*06ac*/ 	.word	0x00018050


	//   ....[125]....
        /*06b0*/ 	.word	0x00018060


	//   ....[126]....
        /*06b4*/ 	.word	0x000183b0


	//   ....[127]....
        /*06b8*/ 	.word	0x000183d0


	//   ....[128]....
        /*06bc*/ 	.word	0x000183e0


	//   ....[129]....
        /*06c0*/ 	.word	0x000183f0


	//   ....[130]....
        /*06c4*/ 	.word	0x00018400


	//   ....[131]....
        /*06c8*/ 	.word	0x00018420


	//   ....[132]....
        /*06cc*/ 	.word	0x00018490


	//   ....[133]....
        /*06d0*/ 	.word	0x000184c0


	//   ....[134]....
        /*06d4*/ 	.word	0x000184d0


	//   ....[135]....
        /*06d8*/ 	.word	0x00018540


	//   ....[136]....
        /*06dc*/ 	.word	0x00018550


	//   ....[137]....
        /*06e0*/ 	.word	0x00018650


	//   ....[138]....
        /*06e4*/ 	.word	0x00018b40


	//   ....[139]....
        /*06e8*/ 	.word	0x00018b70


	//   ....[140]....
        /*06ec*/ 	.word	0x00018bd0


	//   ....[141]....
        /*06f0*/ 	.word	0x00018c00


	//   ....[142]....
        /*06f4*/ 	.word	0x00018c30


	//   ....[143]....
        /*06f8*/ 	.word	0x00018c60


	//   ....[144]....
        /*06fc*/ 	.word	0x00018c90


	//   ....[145]....
        /*0700*/ 	.word	0x00018cc0


	//   ....[146]....
        /*0704*/ 	.word	0x00018e60


	//   ....[147]....
        /*0708*/ 	.word	0x00018e90


	//   ....[148]....
        /*070c*/ 	.word	0x00018ec0


	//   ....[149]....
        /*0710*/ 	.word	0x00018ef0


	//   ....[150]....
        /*0714*/ 	.word	0x00018f20


	//   ....[151]....
        /*0718*/ 	.word	0x00018f50


	//   ....[152]....
        /*071c*/ 	.word	0x00019010


	//   ....[153]....
        /*0720*/ 	.word	0x00019030


	//   ....[154]....
        /*0724*/ 	.word	0x00019050


	//   ....[155]....
        /*0728*/ 	.word	0x000190b0


	//   ....[156]....
        /*072c*/ 	.word	0x00019ad0


	//   ....[157]....
        /*0730*/ 	.word	0x0001a130


	//   ....[158]....
        /*0734*/ 	.word	0x0001a220


	//   ....[159]....
        /*0738*/ 	.word	0x0001a2c0


	//   ....[160]....
        /*073c*/ 	.word	0x0001a320


	//   ....[161]....
        /*0740*/ 	.word	0x0001a410


	//   ....[162]....
        /*0744*/ 	.word	0x0001a480


	//   ....[163]....
        /*0748*/ 	.word	0x0001a570


	//   ....[164]....
        /*074c*/ 	.word	0x0001a5e0


	//   ....[165]....
        /*0750*/ 	.word	0x0001a6d0


	//   ....[166]....
        /*0754*/ 	.word	0x0001a740


	//   ....[167]....
        /*0758*/ 	.word	0x0001a830


	//   ....[168]....
        /*075c*/ 	.word	0x0001a8a0


	//   ....[169]....
        /*0760*/ 	.word	0x0001a940


	//   ....[170]....
        /*0764*/ 	.word	0x0001aa30


	//   ....[171]....
        /*0768*/ 	.word	0x0001aaa0


	//   ....[172]....
        /*076c*/ 	.word	0x0001ab00


	//   ....[173]....
        /*0770*/ 	.word	0x0001abf0


	//   ....[174]....
        /*0774*/ 	.word	0x0001ac50


	//   ....[175]....
        /*0778*/ 	.word	0x0001ad50


	//   ....[176]....
        /*077c*/ 	.word	0x0001adb0


	//   ....[177]....
        /*0780*/ 	.word	0x0001aeb0


	//   ....[178]....
        /*0784*/ 	.word	0x0001af10


	//   ....[179]....
        /*0788*/ 	.word	0x0001b010


	//   ....[180]....
        /*078c*/ 	.word	0x0001b070


	//   ....[181]....
        /*0790*/ 	.word	0x0001b170


	//   ....[182]....
        /*0794*/ 	.word	0x0001b1d0


	//   ....[183]....
        /*0798*/ 	.word	0x0001b2d0


	//   ....[184]....
        /*079c*/ 	.word	0x0001b330


	//   ....[185]....
        /*07a0*/ 	.word	0x0001b410


	//   ....[186]....
        /*07a4*/ 	.word	0x0001b540


	//   ....[187]....
        /*07a8*/ 	.word	0x0001b620


	//   ....[188]....
        /*07ac*/ 	.word	0x0001b6b0


	//   ....[189]....
        /*07b0*/ 	.word	0x0001b7c0


	//   ....[190]....
        /*07b4*/ 	.word	0x0001b820


	//   ....[191]....
        /*07b8*/ 	.word	0x0001b930


	//   ....[192]....
        /*07bc*/ 	.word	0x0001b990


	//   ....[193]....
        /*07c0*/ 	.word	0x0001baa0


	//   ....[194]....
        /*07c4*/ 	.word	0x0001bb00


	//   ....[195]....
        /*07c8*/ 	.word	0x0001bc10


	//   ....[196]....
        /*07cc*/ 	.word	0x0001bc70


	//   ....[197]....
        /*07d0*/ 	.word	0x0001bd30


	//   ....[198]....
        /*07d4*/ 	.word	0x0001be90


	//   ....[199]....
        /*07d8*/ 	.word	0x0001bf30


	//   ....[200]....
        /*07dc*/ 	.word	0x0001bf90


	//   ....[201]....
        /*07e0*/ 	.word	0x0001c040


	//   ....[202]....
        /*07e4*/ 	.word	0x0001c0a0


	//   ....[203]....
        /*07e8*/ 	.word	0x0001c150


	//   ....[204]....
        /*07ec*/ 	.word	0x0001c1b0


	//   ....[205]....
        /*07f0*/ 	.word	0x0001c260


	//   ....[206]....
        /*07f4*/ 	.word	0x0001c2c0


	//   ....[207]....
        /*07f8*/ 	.word	0x0001c370


	//   ....[208]....
        /*07fc*/ 	.word	0x0001c3d0


	//   ....[209]....
        /*0800*/ 	.word	0x0001c480


	//   ....[210]....
        /*0804*/ 	.word	0x0001c560


	//   ....[211]....
        /*0808*/ 	.word	0x0001c600


	//   ....[212]....
        /*080c*/ 	.word	0x0001c660


	//   ....[213]....
        /*0810*/ 	.word	0x0001c730


	//   ....[214]....
        /*0814*/ 	.word	0x0001c790


	//   ....[215]....
        /*0818*/ 	.word	0x0001c860


	//   ....[216]....
        /*081c*/ 	.word	0x0001c8c0


	//   ....[217]....
        /*0820*/ 	.word	0x0001c9a0


	//   ....[218]....
        /*0824*/ 	.word	0x0001ca00


	//   ....[219]....
        /*0828*/ 	.word	0x0001cad0


	//   ....[220]....
        /*082c*/ 	.word	0x0001cb30


	//   ....[221]....
        /*0830*/ 	.word	0x0001cc00


	//   ....[222]....
        /*0834*/ 	.word	0x0001cc90


	//   ....[223]....
        /*0838*/ 	.word	0x0001cd30


	//   ....[224]....
        /*083c*/ 	.word	0x0001ceb0


	//   ....[225]....
        /*0840*/ 	.word	0x0001cf20


	//   ....[226]....
        /*0844*/ 	.word	0x0001cf90


	//   ....[227]....
        /*0848*/ 	.word	0x0001d000


	//   ....[228]....
        /*084c*/ 	.word	0x0001d070


	//   ....[229]....
        /*0850*/ 	.word	0x0001d0f0


	//   ....[230]....
        /*0854*/ 	.word	0x0001d170


	//   ....[231]....
        /*0858*/ 	.word	0x0001d200


	//   ....[232]....
        /*085c*/ 	.word	0x0001d270


	//   ....[233]....
        /*0860*/ 	.word	0x0001d2e0


	//   ....[234]....
        /*0864*/ 	.word	0x0001d350


	//   ....[235]....
        /*0868*/ 	.word	0x0001d3d0


	//   ....[236]....
        /*086c*/ 	.word	0x0001d440


	//   ....[237]....
        /*0870*/ 	.word	0x0001d4d0


	//   ....[238]....
        /*0874*/ 	.word	0x0001d530


	//   ....[239]....
        /*0878*/ 	.word	0x0001d5c0


	//   ....[240]....
        /*087c*/ 	.word	0x0001d6f0


	//----- nvinfo : EIATTR_REG_RECONFIG
	.align		4
.L_377:
        /*0880*/ 	.byte	0x01, 0x54
	.zero		2


	//----- nvinfo : EIATTR_SYSCALL_OFFSETS
	.align		4
        /*0884*/ 	.byte	0x04, 0x46
        /*0886*/ 	.short	(.L_379 - .L_378)


	//   ....[0]....
.L_378:
        /*0888*/ 	.word	0x000022c0


	//   ....[1]....
        /*088c*/ 	.word	0x00015770


	//   ....[2]....
        /*0890*/ 	.word	0x000158c0


	//   ....[3]....
        /*0894*/ 	.word	0x000159b0


	//   ....[4]....
        /*0898*/ 	.word	0x00016740


	//----- nvinfo : EIATTR_MBARRIER_INSTR_OFFSETS
	.align		4
.L_379:
        /*089c*/ 	.byte	0x04, 0x39
        /*089e*/ 	.short	(.L_381 - .L_380)


	//   ....[0]....
.L_380:
        /*08a0*/ 	.word	0x00000180
        /*08a4*/ 	.word	0x000000ff
        /*08a8*/ 	.word	0x00022800
        /*08ac*/ 	.short	0x0100
        /*08ae*/ 	.byte	0x08
	.zero		1


	//   ....[1]....
        /*08b0*/ 	.word	0x00000190
        /*08b4*/ 	.word	0x000000ff
        /*08b8*/ 	.word	0x00022820
        /*08bc*/ 	.short	0x0100
        /*08be*/ 	.byte	0x08
	.zero		1


	//   ....[2]....
        /*08c0*/ 	.word	0x00000280
        /*08c4*/ 	.word	0x000000ff
        /*08c8*/ 	.word	0x00022830
        /*08cc*/ 	.short	0x0100
        /*08ce*/ 	.byte	0x08
	.zero		1


	//   ....[3]....
        /*08d0*/ 	.word	0x00000290
        /*08d4*/ 	.word	0x000000ff
        /*08d8*/ 	.word	0x00022840
        /*08dc*/ 	.short	0x0100
        /*08de*/ 	.byte	0x08
	.zero		1


	//   ....[4]....
        /*08e0*/ 	.word	0x000002a0
        /*08e4*/ 	.word	0x000000ff
        /*08e8*/ 	.word	0x00022838
        /*08ec*/ 	.short	0x0100
        /*08ee*/ 	.byte	0x08
	.zero		1


	//   ....[5]....
        /*08f0*/ 	.word	0x000002b0
        /*08f4*/ 	.word	0x000000ff
        /*08f8*/ 	.word	0x00022848
        /*08fc*/ 	.short	0x0100
        /*08fe*/ 	.byte	0x08
	.zero		1


	//   ....[6]....
        /*0900*/ 	.word	0x000003e0
        /*0904*/ 	.word	0x000000ff
        /*0908*/ 	.word	0x00022850
        /*090c*/ 	.short	0x0100
        /*090e*/ 	.byte	0x08
	.zero		1


	//   ....[7]....
        /*0910*/ 	.word	0x000003f0
        /*0914*/ 	.word	0x000000ff
        /*0918*/ 	.word	0x00022860
        /*091c*/ 	.short	0x0100
        /*091e*/ 	.byte	0x08
	.zero		1


	//   ....[8]....
        /*0920*/ 	.word	0x00000400
        /*0924*/ 	.word	0x000000ff
        /*0928*/ 	.word	0x00022858
        /*092c*/ 	.short	0x0100
        /*092e*/ 	.byte	0x08
	.zero		1


	//   ....[9]....
        /*0930*/ 	.word	0x00000410
        /*0934*/ 	.word	0x000000ff
        /*0938*/ 	.word	0x00022868
        /*093c*/ 	.short	0x0100
        /*093e*/ 	.byte	0x08
	.zero		1


	//   ....[10]....
        /*0940*/ 	.word	0x00000500
        /*0944*/ 	.word	0x000000ff
        /*0948*/ 	.word	0x00022870
        /*094c*/ 	.short	0x0100
        /*094e*/ 	.byte	0x06
	.zero		1


	//   ....[11]....
        /*0950*/ 	.word	0x00000510
        /*0954*/ 	.word	0x000000ff
        /*0958*/ 	.word	0x00022880
        /*095c*/ 	.short	0x0100
        /*095e*/ 	.byte	0x06
	.zero		1


	//   ....[12]....
        /*0960*/ 	.word	0x00000520
        /*0964*/ 	.word	0x000000ff
        /*0968*/ 	.word	0x00022878
        /*096c*/ 	.short	0x0100
        /*096e*/ 	.byte	0x06
	.zero		1


	//   ....[13]....
        /*0970*/ 	.word	0x00000530
        /*0974*/ 	.word	0x000000ff
        /*0978*/ 	.word	0x00022888
        /*097c*/ 	.short	0x0100
        /*097e*/ 	.byte	0x06
	.zero		1


	//   ....[14]....
        /*0980*/ 	.word	0x00000660
        /*0984*/ 	.word	0x000000ff
        /*0988*/ 	.word	0x00022890
        /*098c*/ 	.short	0x0100
        /*098e*/ 	.byte	0x08
	.zero		1


	//   ....[15]....
        /*0990*/ 	.word	0x00000670
        /*0994*/ 	.word	0x000000ff
        /*0998*/ 	.word	0x000228a0
        /*099c*/ 	.short	0x0100
        /*099e*/ 	.byte	0x08
	.zero		1


	//   ....[16]....
        /*09a0*/ 	.word	0x00000680
        /*09a4*/ 	.word	0x000000ff
        /*09a8*/ 	.word	0x00022898
        /*09ac*/ 	.short	0x0100
        /*09ae*/ 	.byte	0x08
	.zero		1


	//   ....[17]....
        /*09b0*/ 	.word	0x00000690
        /*09b4*/ 	.word	0x000000ff
        /*09b8*/ 	.word	0x000228a8
        /*09bc*/ 	.short	0x0100
        /*09be*/ 	.byte	0x08
	.zero		1


	//   ....[18]....
        /*09c0*/ 	.word	0x000007d0
        /*09c4*/ 	.word	0x000000ff
        /*09c8*/ 	.word	0x000228b0
        /*09cc*/ 	.short	0x0100
        /*09ce*/ 	.byte	0x08
	.zero		1


	//   ....[19]....
        /*09d0*/ 	.word	0x000007e0
        /*09d4*/ 	.word	0x000000ff
        /*09d8*/ 	.word	0x000228c0
        /*09dc*/ 	.short	0x0100
        /*09de*/ 	.byte	0x08
	.zero		1


	//   ....[20]....
        /*09e0*/ 	.word	0x000007f0
        /*09e4*/ 	.word	0x000000ff
        /*09e8*/ 	.word	0x000228b8
        /*09ec*/ 	.short	0x0100
        /*09ee*/ 	.byte	0x08
	.zero		1


	//   ....[21]....
        /*09f0*/ 	.word	0x00000800
        /*09f4*/ 	.word	0x000000ff
        /*09f8*/ 	.word	0x000228c8
        /*09fc*/ 	.short	0x0100
        /*09fe*/ 	.byte	0x08
	.zero		1


	//   ....[22]....
        /*0a00*/ 	.word	0x00002370
        /*0a04*/ 	.word	0x00000008
        /*0a08*/ 	.word	0x00022800
        /*0a0c*/ 	.short	0x010a
        /*0a0e*/ 	.byte	0x3f
	.zero		1


	//   ....[23]....
        /*0a10*/ 	.word	0x00002440
        /*0a14*/ 	.word	0x000000ff
        /*0a18*/ 	.word	0x00022830
        /*0a1c*/ 	.short	0x010a
        /*0a1e*/ 	.byte	0x16
	.zero		1


	//   ....[24]....
        /*0a20*/ 	.word	0x00002480
        /*0a24*/ 	.word	0x000000ff
        /*0a28*/ 	.word	0x00022830
        /*0a2c*/ 	.short	0x010a
        /*0a2e*/ 	.byte	0x16
	.zero		1


	//   ....[25]....
        /*0a30*/ 	.word	0x00002ac0
        /*0a34*/ 	.word	0x000000ff
        /*0a38*/ 	.word	0x00000000
        /*0a3c*/ 	.short	0x0101
        /*0a3e*/ 	.byte	0x06
	.zero		1


	//   ....[26]....
        /*0a40*/ 	.word	0x00004d70
        /*0a44*/ 	.word	0x000000ff
        /*0a48*/ 	.word	0x00022850
        /*0a4c*/ 	.short	0x010a
        /*0a4e*/ 	.byte	0x16
	.zero		1


	//   ....[27]....
        /*0a50*/ 	.word	0x00004db0
        /*0a54*/ 	.word	0x000000ff
        /*0a58*/ 	.word	0x00022850
        /*0a5c*/ 	.short	0x010a
        /*0a5e*/ 	.byte	0x16
	.zero		1


	//   ....[28]....
        /*0a60*/ 	.word	0x00005110
        /*0a64*/ 	.word	0x000000ff
        /*0a68*/ 	.word	0x00000000
        /*0a6c*/ 	.short	0x0101
        /*0a6e*/ 	.byte	0x16
	.zero		1


	//   ....[29]....
        /*0a70*/ 	.word	0x000054c0
        /*0a74*/ 	.word	0x000000ff
        /*0a78*/ 	.word	0x00022830
        /*0a7c*/ 	.short	0x010a
        /*0a7e*/ 	.byte	0x1a
	.zero		1


	//   ....[30]....
        /*0a80*/ 	.word	0x00005500
        /*0a84*/ 	.word	0x000000ff
        /*0a88*/ 	.word	0x00022830
        /*0a8c*/ 	.short	0x010a
        /*0a8e*/ 	.byte	0x1a
	.zero		1


	//   ....[31]....
        /*0a90*/ 	.word	0x000059f0
        /*0a94*/ 	.word	0x000000ff
        /*0a98*/ 	.word	0x00000000
        /*0a9c*/ 	.short	0x0101
        /*0a9e*/ 	.byte	0x06
	.zero		1


	//   ....[32]....
        /*0aa0*/ 	.word	0x00008660
        /*0aa4*/ 	.word	0x000000ff
        /*0aa8*/ 	.word	0x00022850
        /*0aac*/ 	.short	0x010a
        /*0aae*/ 	.byte	0x1a
	.zero		1


	//   ....[33]....
        /*0ab0*/ 	.word	0x000086a0
        /*0ab4*/ 	.word	0x000000ff
        /*0ab8*/ 	.word	0x00022850
        /*0abc*/ 	.short	0x010a
        /*0abe*/ 	.byte	0x1a
	.zero		1


	//   ....[34]....
        /*0ac0*/ 	.word	0x000089c0
        /*0ac4*/ 	.word	0x000000ff
        /*0ac8*/ 	.word	0x00000000
        /*0acc*/ 	.short	0x0101
        /*0ace*/ 	.byte	0x1a
	.zero		1


	//   ....[35]....
        /*0ad0*/ 	.word	0x00008dd0
        /*0ad4*/ 	.word	0x000000ff
        /*0ad8*/ 	.word	0x00022830
        /*0adc*/ 	.short	0x010a
        /*0ade*/ 	.byte	0x18
	.zero		1


	//   ....[36]....
        /*0ae0*/ 	.word	0x00008e10
        /*0ae4*/ 	.word	0x000000ff
        /*0ae8*/ 	.word	0x00022830
        /*0aec*/ 	.short	0x010a
        /*0aee*/ 	.byte	0x18
	.zero		1


	//   ....[37]....
        /*0af0*/ 	.word	0x000092e0
        /*0af4*/ 	.word	0x000000ff
        /*0af8*/ 	.word	0x00000000
        /*0afc*/ 	.short	0x0101
        /*0afe*/ 	.byte	0x06
	.zero		1


	//   ....[38]....
        /*0b00*/ 	.word	0x0000acb0
        /*0b04*/ 	.word	0x000000ff
        /*0b08*/ 	.word	0x00022850
        /*0b0c*/ 	.short	0x010a
        /*0b0e*/ 	.byte	0x18
	.zero		1


	//   ....[39]....
        /*0b10*/ 	.word	0x0000acf0
        /*0b14*/ 	.word	0x000000ff
        /*0b18*/ 	.word	0x00022850
        /*0b1c*/ 	.short	0x010a
        /*0b1e*/ 	.byte	0x18
	.zero		1


	//   ....[40]....
        /*0b20*/ 	.word	0x0000aff0
        /*0b24*/ 	.word	0x000000ff
        /*0b28*/ 	.word	0x00000000
        /*0b2c*/ 	.short	0x0101
        /*0b2e*/ 	.byte	0x18
	.zero		1


	//   ....[41]....
        /*0b30*/ 	.word	0x0000b170
        /*0b34*/ 	.word	0x000000ff
        /*0b38*/ 	.word	0x00022830
        /*0b3c*/ 	.short	0x010a
        /*0b3e*/ 	.byte	0x1a
	.zero		1


	//   ....[42]....
        /*0b40*/ 	.word	0x0000b1b0
        /*0b44*/ 	.word	0x000000ff
        /*0b48*/ 	.word	0x00022830
        /*0b4c*/ 	.short	0x010a
        /*0b4e*/ 	.byte	0x1a
	.zero		1


	//   ....[43]....
        /*0b50*/ 	.word	0x0000b6a0
        /*0b54*/ 	.word	0x000000ff
        /*0b58*/ 	.word	0x00000000
        /*0b5c*/ 	.short	0x0101
        /*0b5e*/ 	.byte	0x06
	.zero		1


	//   ....[44]....
        /*0b60*/ 	.word	0x0000e310
        /*0b64*/ 	.word	0x000000ff
        /*0b68*/ 	.word	0x00022850
        /*0b6c*/ 	.short	0x010a
        /*0b6e*/ 	.byte	0x1a
	.zero		1


	//   ....[45]....
        /*0b70*/ 	.word	0x0000e350
        /*0b74*/ 	.word	0x000000ff
        /*0b78*/ 	.word	0x00022850
        /*0b7c*/ 	.short	0x010a
        /*0b7e*/ 	.byte	0x1a
	.zero		1


	//   ....[46]....
        /*0b80*/ 	.word	0x0000e670
        /*0b84*/ 	.word	0x000000ff
        /*0b88*/ 	.word	0x00000000
        /*0b8c*/ 	.short	0x0101
        /*0b8e*/ 	.byte	0x1a
	.zero		1


	//   ....[47]....
        /*0b90*/ 	.word	0x00010cf0
        /*0b94*/ 	.word	0x000000ff
        /*0b98*/ 	.word	0x00000000
        /*0b9c*/ 	.short	0x0101
        /*0b9e*/ 	.byte	0x08
	.zero		1


	//   ....[48]....
        /*0ba0*/ 	.word	0x00011590
        /*0ba4*/ 	.word	0x000000ff
        /*0ba8*/ 	.word	0x00000000
        /*0bac*/ 	.short	0x0101
        /*0bae*/ 	.byte	0x08
	.zero		1


	//   ....[49]....
        /*0bb0*/ 	.word	0x00015ef0
        /*0bb4*/ 	.word	0x00000013
        /*0bb8*/ 	.word	0x00022840
        /*0bbc*/ 	.short	0x010a
        /*0bbe*/ 	.byte	0x3f
	.zero		1


	//   ....[50]....
        /*0bc0*/ 	.word	0x00016520
        /*0bc4*/ 	.word	0x00000013
        /*0bc8*/ 	.word	0x00022830
        /*0bcc*/ 	.short	0x0107
        /*0bce*/ 	.byte	0x3f
	.zero		1


	//   ....[51]....
        /*0bd0*/ 	.word	0x000165f0
        /*0bd4*/ 	.word	0x00000013
        /*0bd8*/ 	.word	0x00022830
        /*0bdc*/ 	.short	0x0101
        /*0bde*/ 	.byte	0x3f
	.zero		1


	//   ....[52]....
        /*0be0*/ 	.word	0x00017040
        /*0be4*/ 	.word	0x00000011
        /*0be8*/ 	.word	0x00022800
        /*0bec*/ 	.short	0x0107
        /*0bee*/ 	.byte	0x3f
	.zero		1


	//   ....[53]....
        /*0bf0*/ 	.word	0x00017130
        /*0bf4*/ 	.word	0x00000011
        /*0bf8*/ 	.word	0x00022800
        /*0bfc*/ 	.short	0x0101
        /*0bfe*/ 	.byte	0x3f
	.zero		1


	//   ....[54]....
        /*0c00*/ 	.word	0x00017150
        /*0c04*/ 	.word	0x00000011
        /*0c08*/ 	.word	0x00022820
        /*0c0c*/ 	.short	0x010a
        /*0c0e*/ 	.byte	0x3f
	.zero		1


	//   ....[55]....
        /*0c10*/ 	.word	0x000171e0
        /*0c14*/ 	.word	0x00000013
        /*0c18*/ 	.word	0x00022860
        /*0c1c*/ 	.short	0x010a
        /*0c1e*/ 	.byte	0x3f
	.zero		1


	//   ....[56]....
        /*0c20*/ 	.word	0x00017940
        /*0c24*/ 	.word	0x00000013
        /*0c28*/ 	.word	0x00022850
        /*0c2c*/ 	.short	0x0107
        /*0c2e*/ 	.byte	0x3f
	.zero		1


	//   ....[57]....
        /*0c30*/ 	.word	0x00017a10
        /*0c34*/ 	.word	0x00000013
        /*0c38*/ 	.word	0x00022850
        /*0c3c*/ 	.short	0x0101
        /*0c3e*/ 	.byte	0x3f
	.zero		1


	//   ....[58]....
        /*0c40*/ 	.word	0x00017d60
        /*0c44*/ 	.word	0x0000000a
        /*0c48*/ 	.word	0x00022840
        /*0c4c*/ 	.short	0x010a
        /*0c4e*/ 	.byte	0x3f
	.zero		1


	//   ....[59]....
        /*0c50*/ 	.word	0x00018110
        /*0c54*/ 	.word	0x0000000a
        /*0c58*/ 	.word	0x00022830
        /*0c5c*/ 	.short	0x0107
        /*0c5e*/ 	.byte	0x3f
	.zero		1


	//   ....[60]....
        /*0c60*/ 	.word	0x000181d0
        /*0c64*/ 	.word	0x0000000a
        /*0c68*/ 	.word	0x00022830
        /*0c6c*/ 	.short	0x0101
        /*0c6e*/ 	.byte	0x3f
	.zero		1


	//   ....[61]....
        /*0c70*/ 	.word	0x00018200
        /*0c74*/ 	.word	0x0000000a
        /*0c78*/ 	.word	0x00022860
        /*0c7c*/ 	.short	0x010a
        /*0c7e*/ 	.byte	0x3f
	.zero		1


	//   ....[62]....
        /*0c80*/ 	.word	0x00018700
        /*0c84*/ 	.word	0x0000000a
        /*0c88*/ 	.word	0x00022850
        /*0c8c*/ 	.short	0x0107
        /*0c8e*/ 	.byte	0x3f
	.zero		1


	//   ....[63]....
        /*0c90*/ 	.word	0x000187c0
        /*0c94*/ 	.word	0x0000000a
        /*0c98*/ 	.word	0x00022850
        /*0c9c*/ 	.short	0x0101
        /*0c9e*/ 	.byte	0x3f
	.zero		1


	//   ....[64]....
        /*0ca0*/ 	.word	0x00019a50
        /*0ca4*/ 	.word	0x00000005
        /*0ca8*/ 	.word	0x00022820
        /*0cac*/ 	.short	0x010a
        /*0cae*/ 	.byte	0x3f
	.zero		1


	//   ....[65]....
        /*0cb0*/ 	.word	0x00019bd0
        /*0cb4*/ 	.word	0x00000003
        /*0cb8*/ 	.word	0x00022840
        /*0cbc*/ 	.short	0x010a
        /*0cbe*/ 	.byte	0x3f
	.zero		1


	//   ....[66]....
        /*0cc0*/ 	.word	0x00019c70
        /*0cc4*/ 	.word	0x00000005
        /*0cc8*/ 	.word	0x00022840
        /*0ccc*/ 	.short	0x010a
        /*0cce*/ 	.byte	0x3f
	.zero		1


	//   ....[67]....
        /*0cd0*/ 	.word	0x00019cb0
        /*0cd4*/ 	.word	0x00000003
        /*0cd8*/ 	.word	0x00022860
        /*0cdc*/ 	.short	0x010a
        /*0cde*/ 	.byte	0x3f
	.zero		1


	//   ....[68]....
        /*0ce0*/ 	.word	0x00019cf0
        /*0ce4*/ 	.word	0x00000005
        /*0ce8*/ 	.word	0x00022860
        /*0cec*/ 	.short	0x010a
        /*0cee*/ 	.byte	0x3f
	.zero		1


	//   ....[69]....
        /*0cf0*/ 	.word	0x00019d50
        /*0cf4*/ 	.word	0x00000008
        /*0cf8*/ 	.word	0x00022800
        /*0cfc*/ 	.short	0x010a
        /*0cfe*/ 	.byte	0x3f
	.zero		1


	//   ....[70]....
        /*0d00*/ 	.word	0x00019db0
        /*0d04*/ 	.word	0x00000003
        /*0d08*/ 	.word	0x00022830
        /*0d0c*/ 	.short	0x010a
        /*0d0e*/ 	.byte	0x3f
	.zero		1


	//   ....[71]....
        /*0d10*/ 	.word	0x00019e10
        /*0d14*/ 	.word	0x00000009
        /*0d18*/ 	.word	0x00022850
        /*0d1c*/ 	.short	0x010a
        /*0d1e*/ 	.byte	0x3f
	.zero		1


	//   ....[72]....
        /*0d20*/ 	.word	0x00019e70
        /*0d24*/ 	.word	0x00000004
        /*0d28*/ 	.word	0x00022830
        /*0d2c*/ 	.short	0x010a
        /*0d2e*/ 	.byte	0x3f
	.zero		1


	//   ....[73]....
        /*0d30*/ 	.word	0x00019ed0
        /*0d34*/ 	.word	0x00000008
        /*0d38*/ 	.word	0x00022850
        /*0d3c*/ 	.short	0x010a
        /*0d3e*/ 	.byte	0x3f
	.zero		1


	//   ....[74]....
        /*0d40*/ 	.word	0x00019f30
        /*0d44*/ 	.word	0x00000003
        /*0d48*/ 	.word	0x00022830
        /*0d4c*/ 	.short	0x010a
        /*0d4e*/ 	.byte	0x3f
	.zero		1


	//   ....[75]....
        /*0d50*/ 	.word	0x00019f90
        /*0d54*/ 	.word	0x00000009
        /*0d58*/ 	.word	0x00022850
        /*0d5c*/ 	.short	0x010a
        /*0d5e*/ 	.byte	0x3f
	.zero		1


	//   ....[76]....
        /*0d60*/ 	.word	0x00019ff0
        /*0d64*/ 	.word	0x00000003
        /*0d68*/ 	.word	0x00022830
        /*0d6c*/ 	.short	0x010a
        /*0d6e*/ 	.byte	0x3f
	.zero		1


	//   ....[77]....
        /*0d70*/ 	.word	0x0001a050
        /*0d74*/ 	.word	0x00000009
        /*0d78*/ 	.word	0x00022850
        /*0d7c*/ 	.short	0x010a
        /*0d7e*/ 	.byte	0x3f
	.zero		1


	//   ....[78]....
        /*0d80*/ 	.word	0x0001a170
        /*0d84*/ 	.word	0x00000013
        /*0d88*/ 	.word	0x00022840
        /*0d8c*/ 	.short	0x010a
        /*0d8e*/ 	.byte	0x3f
	.zero		1


	//   ....[79]....
        /*0d90*/ 	.word	0x0001b440
        /*0d94*/ 	.word	0x00000011
        /*0d98*/ 	.word	0x00022820
        /*0d9c*/ 	.short	0x010a
        /*0d9e*/ 	.byte	0x3f
	.zero		1


	//   ....[80]....
        /*0da0*/ 	.word	0x0001b490
        /*0da4*/ 	.word	0x00000013
        /*0da8*/ 	.word	0x00022860
        /*0dac*/ 	.short	0x010a
        /*0dae*/ 	.byte	0x3f
	.zero		1


	//   ....[81]....
        /*0db0*/ 	.word	0x0001bde0
        /*0db4*/ 	.word	0x0000000a
        /*0db8*/ 	.word	0x00022840
        /*0dbc*/ 	.short	0x010a
        /*0dbe*/ 	.byte	0x3f
	.zero		1


	//   ....[82]....
        /*0dc0*/ 	.word	0x0001c4b0
        /*0dc4*/ 	.word	0x0000000a
        /*0dc8*/ 	.word	0x00022860
        /*0dcc*/ 	.short	0x010a
        /*0dce*/ 	.byte	0x3f
	.zero		1


	//   ....[83]....
        /*0dd0*/ 	.word	0x0001d610
        /*0dd4*/ 	.word	0x00000005
        /*0dd8*/ 	.word	0x00022820
        /*0ddc*/ 	.short	0x010a
        /*0dde*/ 	.byte	0x3f
	.zero		1


	//   ....[84]....
        /*0de0*/ 	.word	0x0001d7b0
        /*0de4*/ 	.word	0x00000003
        /*0de8*/ 	.word	0x00022840
        /*0dec*/ 	.short	0x010a
        /*0dee*/ 	.byte	0x3f
	.zero		1


	//   ....[85]....
        /*0df0*/ 	.word	0x0001d800
        /*0df4*/ 	.word	0x00000005
        /*0df8*/ 	.word	0x00022840
        /*0dfc*/ 	.short	0x010a
        /*0dfe*/ 	.byte	0x3f
	.zero		1


	//   ....[86]....
        /*0e00*/ 	.word	0x0001d850
        /*0e04*/ 	.word	0x00000003
        /*0e08*/ 	.word	0x00022860
        /*0e0c*/ 	.short	0x010a
        /*0e0e*/ 	.byte	0x3f
	.zero		1


	//----- nvinfo : EIATTR_NUM_MBARRIERS
	.align		4
.L_381:
        /*0e10*/ 	.byte	0x03, 0x38
        /*0e12*/ 	.short	0x0016


	//----- nvinfo : EIATTR_EXIT_INSTR_OFFSETS
	.align		4
        /*0e14*/ 	.byte	0x04, 0x1c
        /*0e16*/ 	.short	(.L_383 - .L_382)


	//   ....[0]....
.L_382:
        /*0e18*/ 	.word	0x000009a0


	//   ....[1]....
        /*0e1c*/ 	.word	0x00013920


	//   ....[2]....
        /*0e20*/ 	.word	0x00019d40


	//----- nvinfo : EIATTR_MAX_THREADS
	.align		4
.L_383:
        /*0e24*/ 	.byte	0x04, 0x05
        /*0e26*/ 	.short	(.L_385 - .L_384)
.L_384:
        /*0e28*/ 	.word	0x00000180
        /*0e2c*/ 	.word	0x00000001
        /*0e30*/ 	.word	0x00000001


	//----- nvinfo : EIATTR_CRS_STACK_SIZE
	.align		4
.L_385:
        /*0e34*/ 	.byte	0x04, 0x1e
        /*0e36*/ 	.short	(.L_387 - .L_386)
.L_386:
        /*0e38*/ 	.word	0x00000000


	//----- nvinfo : EIATTR_CBANK_PARAM_SIZE
	.align		4
.L_387:
        /*0e3c*/ 	.byte	0x03, 0x19
        /*0e3e*/ 	.short	0x0af0


	//----- nvinfo : EIATTR_PARAM_CBANK
	.align		4
        /*0e40*/ 	.byte	0x04, 0x0a
        /*0e42*/ 	.short	(.L_389 - .L_388)
	.align		4
.L_388:
        /*0e44*/ 	.word	index@(.nv.constant0._ZN7cutlass13device_kernelIN5flash11enable_sm90INS1_16FlashAttnFwdSm90INS1_25CollectiveMainloopFwdSm90ILi2EN4cute5tupleIJNS5_1CILi1EEES8_S8_EEENS6_IJNS7_ILi128EEENS7_ILi96EEENS7_ILi64EEEEEELi256ENS_6half_tEfNS_4arch4Sm90ELb0ELb1ELb1ELb1ELb1ELb0ELb0ELb1ELb0ELb1ELb1ELb0EEENS1_21CollectiveEpilogueFwdINS6_IJSA_NS7_ILi256EEESB_EEES9_SE_SG_Li256ELb1ELb1ELb1ELb0EEENS1_36VarlenDynamicPersistentTileSchedulerILi128ELi96ELi256ELi128ELb1ELb1ELb1ELb1ELb0ELb1EEEEEEEEEvNT_6ParamsE)
        /*0e48*/ 	.short	0x0210
        /*0e4a*/ 	.short	0x0af0


	//----- nvinfo : EIATTR_SW_WAR
	.align		4
.L_389:
        /*0e4c*/ 	.byte	0x04, 0x36
        /*0e4e*/ 	.short	(.L_391 - .L_390)
.L_390:
        /*0e50*/ 	.word	0x00000008
.L_391:


//--------------------- .nv.info._ZN7cutlass13device_kernelIN5flash11enable_sm90INS1_16FlashAttnFwdSm90INS1_25CollectiveMainloopFwdSm90ILi2EN4cute5tupleIJNS5_1CILi1EEES8_S8_EEENS6_IJNS7_ILi128EEENS7_ILi96EEENS7_ILi64EEEEEELi256ENS_6half_tEfNS_4arch4Sm90ELb0ELb1ELb1ELb1ELb1ELb1ELb0ELb1ELb0ELb1ELb1ELb0EEENS1_21CollectiveEpilogueFwdINS6_IJSA_NS7_ILi256EEESB_EEES9_SE_SG_Li256ELb1ELb1ELb1ELb0EEENS1_36VarlenDynamicPersistentTileSchedulerILi128ELi96ELi256ELi128ELb1ELb1ELb1ELb1ELb0ELb1EEEEEEEEEvNT_6ParamsE --------------------------
	.section	.nv.info._ZN7cutlass13device_kernelIN5flash11enable_sm90INS1_16FlashAttnFwdSm90INS1_25CollectiveMainloopFwdSm90ILi2EN4cute5tupleIJNS5_1CILi1EEES8_S8_EEENS6_IJNS7_ILi128EEENS7_ILi96EEENS7_ILi64EEEEEELi256ENS_6half_tEfNS_4arch4Sm90ELb0ELb1ELb1ELb1ELb1ELb1ELb0ELb1ELb0ELb1ELb1ELb0EEENS1_21CollectiveEpilogueFwdINS6_IJSA_NS7_ILi256EEESB_EEES9_SE_SG_Li256ELb1ELb1ELb1ELb0EEENS1_36VarlenDynamicPersistentTileSchedulerILi128ELi96ELi256ELi128ELb1ELb1ELb1ELb1ELb0ELb1EEEEEEEEEvNT_6ParamsE,"",@"SHT_CUDA_INFO"
	.sectionflags	@""
	.align	4


	//----- nvinfo : EIATTR_CUDA_API_VERSION
	.align		4
        /*0000*/ 	.byte	0x04, 0x37
        /*0002*/ 	.short	(.L_393 - .L_392)
.L_392:
        /*0004*/ 	.word	0x00000082


	//----- nvinfo : EIATTR_KPARAM_INFO
	.align		4
.L_393:
        /*0008*/ 	.byte	0x04, 0x17
        /*000a*/ 	.short	(.L_395 - .L_394)
.L_394:
        /*000c*/ 	.word	0x00000000
        /*0010*/ 	.short	0x0000
        /*0012*/ 	.short	0x0070
        /*0014*/ 	.byte	0x00, 0xf0, 0x01, 0x2a


	//----- nvinfo : EIATTR_SPARSE_MMA_MASK
	.align		4
.L_395:
        /*0018*/ 	.byte	0x03, 0x50
        /*001a*/ 	.short	0x0000


	//----- nvinfo : EIATTR_MAXREG_COUNT
	.align		4
        /*001c*/ 	.byte	0x03, 0x1b
        /*001e*/ 	.short	0x00a8


	//----- nvinfo : EIATTR_NUM_BARRIERS
	.align		4
        /*0020*/ 	.byte	0x02, 0x4c
        /*0022*/ 	.byte	0x10
	.zero		1


	//----- nvinfo : EIATTR_EXTERNS
	.align		4
        /*0024*/ 	.byte	0x04, 0x0f
        /*0026*/ 	.short	(.L_397 - .L_396)


	//   ....[0]....
	.align		4
.L_396:
        /*0028*/ 	.word	index@(__assertfail)


	//----- nvinfo : EIATTR_ANNOTATIONS
	.align		4
.L_397:
        /*002c*/ 	.byte	0x04, 0x55
        /*002e*/ 	.short	(.L_399 - .L_398)


	//   ....[0]....
.L_398:
        /* <DEDUP_REMOVED lines=44> */


	//----- nvinfo : EIATTR_MERCURY_ISA_VERSION
	.align		4
.L_399:
        /*02e0*/ 	.byte	0x03, 0x5f
        /*02e2*/ 	.short	0x0101


	//----- nvinfo : EIATTR_UNUSED_LOAD_BYTE_OFFSET
	.align		4
        /*02e4*/ 	.byte	0x04, 0x44
        /*02e6*/ 	.short	(.L_401 - .L_400)


	//   ....[0]....
.L_400:
        /*02e8*/ 	.word	0x00000a80
        /*02ec*/ 	.word	0x0000fff0


	//   ....[1]....
        /*02f0*/ 	.word	0x00017a50
        /*02f4*/ 	.word	0x0000fff0


	//----- nvinfo : EIATTR_INT_WARP_WIDE_INSTR_OFFSETS
	.align		4
.L_401:
        /*02f8*/ 	.byte	0x04, 0x31
        /*02fa*/ 	.short	(.L_403 - .L_402)


	//   ....[0]....
.L_402:
        /*02fc*/ 	.word	0x00000130


	//   ....[1]....
        /*0300*/ 	.word	0x00000170


	//   ....[2]....
        /*0304*/ 	.word	0x000001e0


	//   ....[3]....
        /*0308*/ 	.word	0x00020610


	//   ....[4]....
        /*030c*/ 	.word	0x000206a0


	//   ....[5]....
        /*0310*/ 	.word	0x00023980


	//   ....[6]....
        /*0314*/ 	.word	0x00023a10


	//----- nvinfo : EIATTR_COOP_GROUP_MASK_REGIDS
	.align		4
.L_403:
        /*0318*/ 	.byte	0x04, 0x29
        /*031a*/ 	.short	(.L_405 - .L_404)


	//   ....[0]....
.L_404:
        /*031c*/ 	.word	0xffffffff


	//   ....[1]....
        /*0320*/ 	.word	0xffffffff


	//   ....[2]....
        /*0324*/ 	.word	0xffffffff


	//   ....[3]....
        /*0328*/ 	.word	0xffffffff


	//   ....[4]....
        /*032c*/ 	.word	0xffffffff


	//   ....[5]....
        /*0330*/ 	.word	0xffffffff


	//   ....[6]....
        /*0334*/ 	.word	0xffffffff


	//   ....[7]....
        /*0338*/ 	.word	0xffffffff


	//   ....[8]....
        /*033c*/ 	.word	0xffffffff


	//   ....[9]....
        /*0340*/ 	.word	0xffffffff


	//   ....[10]....
        /*0344*/ 	.word	0xffffffff


	//   ....[11]....
        /*0348*/ 	.word	0xffffffff


	//   ....[12]....
        /*034c*/ 	.word	0xffffffff


	//   ....[13]....
        /*0350*/ 	.word	0xffffffff


	//   ....[14]....
        /*0354*/ 	.word	0xffffffff


	//   ....[15]....
        /*0358*/ 	.word	0xffffffff


	//   ....[16]....
        /*035c*/ 	.word	0xffffffff


	//   ....[17]....
        /*0360*/ 	.word	0xffffffff


	//   ....[18]....
        /*0364*/ 	.word	0xffffffff


	//   ....[19]....
        /*0368*/ 	.word	0xffffffff


	//   ....[20]....
        /*036c*/ 	.word	0xffffffff


	//   ....[21]....
        /*0370*/ 	.word	0xffffffff


	//   ....[22]....
        /*0374*/ 	.word	0xffffffff


	//   ....[23]....
        /*0378*/ 	.word	0xffffffff


	//   ....[24]....
        /*037c*/ 	.word	0xffffffff


	//   ....[25]....
        /*0380*/ 	.word	0xffffffff


	//   ....[26]....
        /*0384*/ 	.word	0xffffffff


	//   ....[27]....
        /*0388*/ 	.word	0xffffffff


	//   ....[28]....
        /*038c*/ 	.word	0xffffffff


	//   ....[29]....
        /*0390*/ 	.word	0xffffffff


	//   ....[30]....
        /*0394*/ 	.word	0xffffffff


	//   ....[31]....
        /*0398*/ 	.word	0xffffffff


	//   ....[32]....
        /*039c*/ 	.word	0xffffffff


	//   ....[33]....
        /*03a0*/ 	.word	0xffffffff


	//   ....[34]....
        /*03a4*/ 	.word	0xffffffff


	//   ....[35]....
        /*03a8*/ 	.word	0xffffffff


	//   ....[36]....
        /*03ac*/ 	.word	0xffffffff


	//   ....[37]....
        /*03b0*/ 	.word	0xffffffff


	//   ....[38]....
        /*03b4*/ 	.word	0xffffffff


	//   ....[39]....
        /*03b8*/ 	.word	0xffffffff


	//   ....[40]....
        /*03bc*/ 	.word	0xffffffff


	//   ....[41]....
        /*03c0*/ 	.word	0xffffffff


	//   ....[42]....
        /*03c4*/ 	.word	0xffffffff


	//   ....[43]....
        /*03c8*/ 	.word	0xffffffff


	//   ....[44]....
        /*03cc*/ 	.word	0xffffffff


	//   ....[45]....
        /*03d0*/ 	.word	0xffffffff


	//   ....[46]....
        /*03d4*/ 	.word	0xffffffff


	//   ....[47]....
        /*03d8*/ 	.word	0xffffffff


	//   ....[48]....
        /*03dc*/ 	.word	0xffffffff


	//   ....[49]....
        /*03e0*/ 	.word	0xffffffff


	//   ....[50]....
        /*03e4*/ 	.word	0xffffffff


	//   ....[51]....
        /*03e8*/ 	.word	0xffffffff


	//   ....[52]....
        /*03ec*/ 	.word	0xffffffff


	//   ....[53]....
        /*03f0*/ 	.word	0xffffffff


	//   ....[54]....
        /*03f4*/ 	.word	0xffffffff


	//   ....[55]....
        /*03f8*/ 	.word	0xffffffff


	//   ....[56]....
        /*03fc*/ 	.word	0xffffffff


	//   ....[57]....
        /*0400*/ 	.word	0xffffffff


	//   ....[58]....
        /*0404*/ 	.word	0xffffffff


	//   ....[59]....
        /*0408*/ 	.word	0xffffffff


	//   ....[60]....
        /*040c*/ 	.word	0xffffffff


	//   ....[61]....
        /*0410*/ 	.word	0xffffffff


	//   ....[62]....
        /*0414*/ 	.word	0xffffffff


	//   ....[63]....
        /*0418*/ 	.word	0xffffffff


	//   ....[64]....
        /*041c*/ 	.word	0xffffffff


	//   ....[65]....
        /*0420*/ 	.word	0xffffffff


	//   ....[66]....
        /*0424*/ 	.word	0xffffffff


	//   ....[67]....
        /*0428*/ 	.word	0xffffffff


	//   ....[68]....
        /*042c*/ 	.word	0xffffffff


	//   ....[69]....
        /*0430*/ 	.word	0xffffffff


	//   ....[70]....
        /*0434*/ 	.word	0xffffffff


	//   ....[71]....
        /*0438*/ 	.word	0xffffffff


	//   ....[72]....
        /*043c*/ 	.word	0xffffffff


	//   ....[73]....
        /*0440*/ 	.word	0xffffffff


	//   ....[74]....
        /*0444*/ 	.word	0xffffffff


	//   ....[75]....
        /*0448*/ 	.word	0xffffffff


	//   ....[76]....
        /*044c*/ 	.word	0xffffffff


	//   ....[77]....
        /*0450*/ 	.word	0xffffffff


	//   ....[78]....
        /*0454*/ 	.word	0xffffffff


	//   ....[79]....
        /*0458*/ 	.word	0xffffffff


	//   ....[80]....
        /*045c*/ 	.word	0xffffffff


	//   ....[81]....
        /*0460*/ 	.word	0xffffffff


	//   ....[82]....
        /*0464*/ 	.word	0xffffffff


	//   ....[83]....
        /*0468*/ 	.word	0xffffffff


	//   ....[84]....
        /*046c*/ 	.word	0xffffffff


	//   ....[85]....
        /*0470*/ 	.word	0xffffffff


	//   ....[86]....
        /*0474*/ 	.word	0xffffffff


	//   ....[87]....
        /*0478*/ 	.word	0xffffffff


	//   ....[88]....
        /*047c*/ 	.word	0xffffffff


	//   ....[89]....
        /*0480*/ 	.word	0xffffffff


	//   ....[90]....
        /*0484*/ 	.word	0xffffffff


	//   ....[91]....
        /*0488*/ 	.word	0xffffffff


	//   ....[92]....
        /*048c*/ 	.word	0xffffffff


	//   ....[93]....
        /*0490*/ 	.word	0xffffffff


	//   ....[94]....
        /*0494*/ 	.word	0xffffffff


	//   ....[95]....
        /*0498*/ 	.word	0xffffffff


	//   ....[96]....
        /*049c*/ 	.word	0xffffffff


	//   ....[97]....
        /*04a0*/ 	.word	0xffffffff


	//   ....[98]....
        /*04a4*/ 	.word	0xffffffff


	//   ....[99]....
        /*04a8*/ 	.word	0xffffffff


	//   ....[100]....
        /*04ac*/ 	.word	0xffffffff


	//   ....[101]....
        /*04b0*/ 	.word	0xffffffff


	//   ....[102]....
        /*04b4*/ 	.word	0xffffffff


	//   ....[103]....
        /*04b8*/ 	.word	0xffffffff


	//   ....[104]....
        /*04bc*/ 	.word	0xffffffff


	//   ....[105]....
        /*04c0*/ 	.word	0xffffffff


	//   ....[106]....
        /*04c4*/ 	.word	0xffffffff


	//   ....[107]....
        /*04c8*/ 	.word	0xffffffff


	//   ....[108]....
        /*04cc*/ 	.word	0xffffffff


	//   ....[109]....
        /*04d0*/ 	.word	0xffffffff


	//   ....[110]....
        /*04d4*/ 	.word	0xffffffff


	//   ....[111]....
        /*04d8*/ 	.word	0xffffffff


	//   ....[112]....
        /*04dc*/ 	.word	0xffffffff


	//   ....[113]....
        /*04e0*/ 	.word	0xffffffff


	//   ....[114]....
        /*04e4*/ 	.word	0xffffffff


	//   ....[115]....
        /*04e8*/ 	.word	0xffffffff


	//   ....[116]....
        /*04ec*/ 	.word	0xffffffff


	//   ....[117]....
        /*04f0*/ 	.word	0xffffffff


	//   ....[118]....
        /*04f4*/ 	.word	0xffffffff


	//   ....[119]....
        /*04f8*/ 	.word	0xffffffff


	//   ....[120]....
        /*04fc*/ 	.word	0xffffffff


	//   ....[121]....
        /*0500*/ 	.word	0xffffffff


	//   ....[122]....
        /*0504*/ 	.word	0xffffffff


	//   ....[123]....
        /*0508*/ 	.word	0xffffffff


	//   ....[124]....
        /*050c*/ 	.word	0xffffffff


	//   ....[125]....
        /*0510*/ 	.word	0xffffffff


	//   ....[126]....
        /*0514*/ 	.word	0xffffffff


	//   ....[127]....
        /*0518*/ 	.word	0xffffffff


	//   ....[128]....
        /*051c*/ 	.word	0xffffffff


	//   ....[129]....
        /*0520*/ 	.word	0xffffffff


	//   ....[130]....
        /*0524*/ 	.word	0xffffffff


	//   ....[131]....
        /*0528*/ 	.word	0xffffffff


	//   ....[132]....
        /*052c*/ 	.word	0xffffffff


	//   ....[133]....
        /*0530*/ 	.word	0xffffffff


	//   ....[134]....
        /*0534*/ 	.word	0xffffffff


	//   ....[135]....
        /*0538*/ 	.word	0xffffffff


	//   ....[136]....
        /*053c*/ 	.word	0xffffffff


	//   ....[137]....
        /*0540*/ 	.word	0xffffffff


	//   ....[138]....
        /*0544*/ 	.word	0xffffffff


	//   ....[139]....
        /*0548*/ 	.word	0xffffffff


	//   ....[140]....
        /*054c*/ 	.word	0xffffffff


	//   ....[141]....
        /*0550*/ 	.word	0xffffffff


	//   ....[142]....
        /*0554*/ 	.word	0xffffffff


	//   ....[143]....
        /*0558*/ 	.word	0xffffffff


	//   ....[144]....
        /*055c*/ 	.word	0xffffffff


	//   ....[145]....
        /*0560*/ 	.word	0xffffffff


	//   ....[146]....
        /*0564*/ 	.word	0xffffffff


	//   ....[147]....
        /*0568*/ 	.word	0xffffffff


	//   ....[148]....
        /*056c*/ 	.word	0xffffffff


	//   ....[149]....
        /*0570*/ 	.word	0xffffffff


	//   ....[150]....
        /*0574*/ 	.word	0xffffffff


	//   ....[151]....
        /*0578*/ 	.word	0xffffffff


	//   ....[152]....
        /*057c*/ 	.word	0xffffffff


	//   ....[153]....
        /*0580*/ 	.word	0xffffffff


	//   ....[154]....
        /*0584*/ 	.word	0xffffffff


	//   ....[155]....
        /*0588*/ 	.word	0xffffffff


	//   ....[156]....
        /*058c*/ 	.word	0xffffffff


	//   ....[157]....
        /*0590*/ 	.word	0xffffffff


	//   ....[158]....
        /*0594*/ 	.word	0xffffffff


	//   ....[159]....
        /*0598*/ 	.word	0xffffffff


	//   ....[160]....
        /*059c*/ 	.word	0xffffffff


	//   ....[161]....
        /*05a0*/ 	.word	0xffffffff


	//   ....[162]....
        /*05a4*/ 	.word	0xffffffff


	//   ....[163]....
        /*05a8*/ 	.word	0xffffffff


	//   ....[164]....
        /*05ac*/ 	.word	0xffffffff


	//   ....[165]....
        /*05b0*/ 	.word	0xffffffff


	//   ....[166]....
        /*05b4*/ 	.word	0xffffffff


	//   ....[167]....
        /*05b8*/ 	.word	0xffffffff


	//   ....[168]....
        /*05bc*/ 	.word	0xffffffff


	//   ....[169]....
        /*05c0*/ 	.word	0xffffffff


	//   ....[170]....
        /*05c4*/ 	.word	0xffffffff


	//   ....[171]....
        /*05c8*/ 	.word	0xffffffff


	//   ....[172]....
        /*05cc*/ 	.word	0xffffffff


	//   ....[173]....
        /*05d0*/ 	.word	0xffffffff


	//   ....[174]....
        /*05d4*/ 	.word	0xffffffff


	//   ....[175]....
        /*05d8*/ 	.word	0xffffffff


	//   ....[176]....
        /*05dc*/ 	.word	0xffffffff


	//   ....[177]....
        /*05e0*/ 	.word	0xffffffff


	//   ....[178]....
        /*05e4*/ 	.word	0xffffffff


	//   ....[179]....
        /*05e8*/ 	.word	0xffffffff


	//   ....[180]....
        /*05ec*/ 	.word	0xffffffff


	//   ....[181]....
        /*05f0*/ 	.word	0xffffffff


	//   ....[182]....
        /*05f4*/ 	.word	0xffffffff


	//   ....[183]....
        /*05f8*/ 	.word	0xffffffff


	//   ....[184]....
        /*05fc*/ 	.word	0xffffffff


	//   ....[185]....
        /*0600*/ 	.word	0xffffffff


	//   ....[186]....
        /*0604*/ 	.word	0xffffffff


	//   ....[187]....
        /*0608*/ 	.word	0xffffffff


	//   ....[188]....
        /*060c*/ 	.word	0xffffffff


	//   ....[189]....
        /*0610*/ 	.word	0xffffffff


	//   ....[190]....
        /*0614*/ 	.word	0xffffffff


	//   ....[191]....
        /*0618*/ 	.word	0x0500000f


	//   ....[192]....
        /*061c*/ 	.word	0x0500000f


	//   ....[193]....
        /*0620*/ 	.word	0x0500000f


	//   ....[194]....
        /*0624*/ 	.word	0x0500000f


	//   ....[195]....
        /*0628*/ 	.word	0x0500000f


	//   ....[196]....
        /*062c*/ 	.word	0x0500000f


	//   ....[197]....
        /*0630*/ 	.word	0x0500000f


	//   ....[198]....
        /*0634*/ 	.word	0x0500000f


	//   ....[199]....
        /*0638*/ 	.word	0x0500000f


	//   ....[200]....
        /*063c*/ 	.word	0x0500000f


	//   ....[201]....
        /*0640*/ 	.word	0x0500000f


	//   ....[202]....
        /*0644*/ 	.word	0x0500000f


	//   ....[203]....
        /*0648*/ 	.word	0x0500000f


	//   ....[204]....
        /*064c*/ 	.word	0x0500000f


	//   ....[205]....
        /*0650*/ 	.word	0x0500000f


	//   ....[206]....
        /*0654*/ 	.word	0x0500000f


	//   ....[207]....
        /*0658*/ 	.word	0x0500000f


	//   ....[208]....
        /*065c*/ 	.word	0x0500000f


	//   ....[209]....
        /*0660*/ 	.word	0x0500000f


	//   ....[210]....
        /*0664*/ 	.word	0x0500000f


	//   ....[211]....
        /*0668*/ 	.word	0x0500000f


	//   ....[212]....
        /*066c*/ 	.word	0x0500000f


	//   ....[213]....
        /*0670*/ 	.word	0x0500000f


	//   ....[214]....
        /*0674*/ 	.word	0x0500000f


	//   ....[215]....
        /*0678*/ 	.word	0x0500000f


	//   ....[216]....
        /*067c*/ 	.word	0x0500000f


	//   ....[217]....
        /*0680*/ 	.word	0x0500000f


	//   ....[218]....
        /*0684*/ 	.word	0x0500000f


	//   ....[219]....
        /*0688*/ 	.word	0x0500000f


	//   ....[220]....
        /*068c*/ 	.word	0x0500000f


	//   ....[221]....
        /*0690*/ 	.word	0x0500000f


	//   ....[222]....
        /*0694*/ 	.word	0x0500000f


	//   ....[223]....
        /*0698*/ 	.word	0x0500000f


	//   ....[224]....
        /*069c*/ 	.word	0x0500000f


	//   ....[225]....
        /*06a0*/ 	.word	0x0500000f


	//   ....[226]....
        /*06a4*/ 	.word	0x0500000f


	//   ....[227]....
        /*06a8*/ 	.word	0x0500000f


	//   ....[228]....
        /*06ac*/ 	.word	0x0500000f


	//   ....[229]....
        /*06b0*/ 	.word	0x0500000f


	//   ....[230]....
        /*06b4*/ 	.word	0x0500000f


	//   ....[231]....
        /*06b8*/ 	.word	0x0500000f


	//   ....[232]....
        /*06bc*/ 	.word	0x0500000f


	//   ....[233]....
        /*06c0*/ 	.word	0x0500000f


	//   ....[234]....
        /*06c4*/ 	.word	0x0500000f


	//   ....[235]....
        /*06c8*/ 	.word	0x0500000f


	//   ....[236]....
        /*06cc*/ 	.word	0x0500000f


	//   ....[237]....
        /*06d0*/ 	.word	0x0500000f


	//   ....[238]....
        /*06d4*/ 	.word	0x0500000f


	//   ....[239]....
        /*06d8*/ 	.word	0x0500000f


	//   ....[240]....
        /*06dc*/ 	.word	0x0500000f


	//   ....[241]....
        /*06e0*/ 	.word	0x0500000f


	//   ....[242]....
        /*06e4*/ 	.word	0x0500000f


	//   ....[243]....
        /*06e8*/ 	.word	0x0500000f


	//   ....[244]....
        /*06ec*/ 	.word	0x0500000f


	//   ....[245]....
        /*06f0*/ 	.word	0x0500000f


	//   ....[246]....
        /*06f4*/ 	.word	0x0500000f


	//   ....[247]....
        /*06f8*/ 	.word	0x0500000f


	//   ....[248]....
        /*06fc*/ 	.word	0x0500000f


	//   ....[249]....
        /*0700*/ 	.word	0x0500000f


	//   ....[250]....
        /*0704*/ 	.word	0x0500000f


	//   ....[251]....
        /*0708*/ 	.word	0x0500000f


	//   ....[252]....
        /*070c*/ 	.word	0x0500000f


	//   ....[253]....
        /*0710*/ 	.word	0x0500000f


	//   ....[254]....
        /*0714*/ 	.word	0x0500000f


	//   ....[255]....
        /*0718*/ 	.word	0x0500000f


	//   ....[0]....
        /*071c*/ 	.word	0x0500000f


	//   ....[1]....
        /*0720*/ 	.word	0x0500000f


	//   ....[2]....
        /*0724*/ 	.word	0x0500000f


	//   ....[3]....
        /*0728*/ 	.word	0x0500000f


	//   ....[4]....
        /*072c*/ 	.word	0x0500000f


	//   ....[5]....
        /*0730*/ 	.word	0x0500000f


	//   ....[6]....
        /*0734*/ 	.word	0x0500000f


	//   ....[7]....
        /*0738*/ 	.word	0x0500000f


	//   ....[8]....
        /*073c*/ 	.word	0x0500000f


	//   ....[9]....
        /*0740*/ 	.word	0x0500000f


	//   ....[10]....
        /*0744*/ 	.word	0x0500000f


	//   ....[11]....
        /*0748*/ 	.word	0x0500000f


	//   ....[12]....
        /*074c*/ 	.word	0x0500000f


	//   ....[13]....
        /*0750*/ 	.word	0x0500000f


	//   ....[14]....
        /*0754*/ 	.word	0x0500000f


	//   ....[15]....
        /*0758*/ 	.word	0x0500000f


	//   ....[16]....
        /*075c*/ 	.word	0x0500000f


	//   ....[17]....
        /*0760*/ 	.word	0x0500000f


	//   ....[18]....
        /*0764*/ 	.word	0x0500000f


	//   ....[19]....
        /*0768*/ 	.word	0x0500000f


	//   ....[20]....
        /*076c*/ 	.word	0x0500000f


	//   ....[21]....
        /*0770*/ 	.word	0x0500000f


	//   ....[22]....
        /*0774*/ 	.word	0x0500000f


	//   ....[23]....
        /*0778*/ 	.word	0x0500000f


	//   ....[24]....
        /*077c*/ 	.word	0x0500000f


	//   ....[25]....
        /*0780*/ 	.word	0x0500000f


	//   ....[26]....
        /*0784*/ 	.word	0x0500000f


	//   ....[27]....
        /*0788*/ 	.word	0x0500000f


	//   ....[28]....
        /*078c*/ 	.word	0x0500000f


	//   ....[29]....
        /*0790*/ 	.word	0x0500000f


	//   ....[30]....
        /*0794*/ 	.word	0x0500000f


	//   ....[31]....
        /*0798*/ 	.word	0x0500000f


	//   ....[32]....
        /*079c*/ 	.word	0x0500000f


	//   ....[33]....
        /*07a0*/ 	.word	0x0500000f


	//   ....[34]....
        /*07a4*/ 	.word	0x0500000f


	//   ....[35]....
        /*07a8*/ 	.word	0x0500000f


	//   ....[36]....
        /*07ac*/ 	.word	0x0500000f


	//   ....[37]....
        /*07b0*/ 	.word	0x0500000f


	//   ....[38]....
        /*07b4*/ 	.word	0x0500000f


	//   ....[39]....
        /*07b8*/ 	.word	0x0500000f


	//   ....[40]....
        /*07bc*/ 	.word	0x0500000f


	//   ....[41]....
        /*07c0*/ 	.word	0x0500000f


	//   ....[42]....
        /*07c4*/ 	.word	0x0500000f


	//   ....[43]....
        /*07c8*/ 	.word	0x0500000f


	//   ....[44]....
        /*07cc*/ 	.word	0x0500000f


	//   ....[45]....
        /*07d0*/ 	.word	0x0500000f


	//   ....[46]....
        /*07d4*/ 	.word	0x0500000f


	//   ....[47]....
        /*07d8*/ 	.word	0x0500000f


	//   ....[48]....
        /*07dc*/ 	.word	0x0500000f


	//   ....[49]....
        /*07e0*/ 	.word	0x0500000f


	//   ....[50]....
        /*07e4*/ 	.word	0x0500000f


	//   ....[51]....
        /*07e8*/ 	.word	0x0500000f


	//   ....[52]....
        /*07ec*/ 	.word	0x0500000f


	//   ....[53]....
        /*07f0*/ 	.word	0x0500000f


	//   ....[54]....
        /*07f4*/ 	.word	0x0500000f


	//   ....[55]....
        /*07f8*/ 	.word	0x0500000f


	//   ....[56]....
        /*07fc*/ 	.word	0x0500000f


	//   ....[57]....
        /*0800*/ 	.word	0x0500000f


	//   ....[58]....
        /*0804*/ 	.word	0x0500000f


	//   ....[59]....
        /*0808*/ 	.word	0x0500000f


	//   ....[60]....
        /*080c*/ 	.word	0x0500000f


	//   ....[61]....
        /*0810*/ 	.word	0x0500000f


	//   ....[62]....
        /*0814*/ 	.word	0x0500000f


	//   ....[63]....
        /*0818*/ 	.word	0x0500000f


	//   ....[64]....
        /*081c*/ 	.word	0x0500000f


	//   ....[65]....
        /*0820*/ 	.word	0x0500000f


	//   ....[66]....
        /*0824*/ 	.word	0x0500000f


	//   ....[67]....
        /*0828*/ 	.word	0x0500000f


	//   ....[68]....
        /*082c*/ 	.word	0x0500000f


	//----- nvinfo : EIATTR_COOP_GROUP_INSTR_OFFSETS
	.align		4
.L_405:
        /*0830*/ 	.byte	0x04, 0x28
        /*0832*/ 	.short	(.L_407 - .L_406)


	//   ....[0]....
.L_406:
        /*0834*/ 	.word	0x00000070


	//   ....[1]....
        /*0838*/ 	.word	0x00000140


	//   ....[2]....
        /*083c*/ 	.word	0x00000190


	//   ....[3]....
        /*0840*/ 	.word	0x000003c0


	//   ....[4]....
        /*0844*/ 	.word	0x00000520


	//   ....[5]....
        /*0848*/ 	.word	0x00000640


	//   ....[6]....
        /*084c*/ 	.word	0x000007a0


	//   ....[7]....
        /*0850*/ 	.word	0x00003770


	//   ....[8]....
        /*0854*/ 	.word	0x00003780


	//   ....[9]....
        /*0858*/ 	.word	0x00003e80


	//   ....[10]....
        /*085c*/ 	.word	0x00003e90


	//   ....[11]....
        /*0860*/ 	.word	0x00004a60


	//   ....[12]....
        /*0864*/ 	.word	0x00004a70


	//   ....[13]....
        /*0868*/ 	.word	0x000051e0


	//   ....[14]....
        /*086c*/ 	.word	0x000051f0


	//   ....[15]....
        /*0870*/ 	.word	0x00005bc0


	//   ....[16]....
        /*0874*/ 	.word	0x00005bd0


	//   ....[17]....
        /*0878*/ 	.word	0x00005ce0


	//   ....[18]....
        /*087c*/ 	.word	0x00005cf0


	//   ....[19]....
        /*0880*/ 	.word	0x00006100


	//   ....[20]....
        /*0884*/ 	.word	0x00006120


	//   ....[21]....
        /*0888*/ 	.word	0x000063f0


	//   ....[22]....
        /*088c*/ 	.word	0x00006410


	//   ....[23]....
        /*0890*/ 	.word	0x000073f0


	//   ....[24]....
        /*0894*/ 	.word	0x00007b60


	//   ....[25]....
        /*0898*/ 	.word	0x00007b70


	//   ....[26]....
        /*089c*/ 	.word	0x00007b80


	//   ....[27]....
        /*08a0*/ 	.word	0x00007b90


	//   ....[28]....
        /*08a4*/ 	.word	0x00007ea0


	//   ....[29]....
        /*08a8*/ 	.word	0x00007eb0


	//   ....[30]....
        /*08ac*/ 	.word	0x00007ec0


	//   ....[31]....
        /*08b0*/ 	.word	0x00007ed0


	//   ....[32]....
        /*08b4*/ 	.word	0x000090d0


	//   ....[33]....
        /*08b8*/ 	.word	0x000090f0


	//   ....[34]....
        /*08bc*/ 	.word	0x00009100


	//   ....[35]....
        /*08c0*/ 	.word	0x00009110


	//   ....[36]....
        /*08c4*/ 	.word	0x00009200


	//   ....[37]....
        /*08c8*/ 	.word	0x00009220


	//   ....[38]....
        /*08cc*/ 	.word	0x000092a0


	//   ....[39]....
        /*08d0*/ 	.word	0x00009300


	//   ....[40]....
        /*08d4*/ 	.word	0x0000aef0


	//   ....[41]....
        /*08d8*/ 	.word	0x0000b1d0


	//   ....[42]....
        /*08dc*/ 	.word	0x0000bf70


	//   ....[43]....
        /*08e0*/ 	.word	0x0000c080


	//   ....[44]....
        /*08e4*/ 	.word	0x0000c590


	//   ....[45]....
        /*08e8*/ 	.word	0x0000c5f0


	//   ....[46]....
        /*08ec*/ 	.word	0x0000df50


	//   ....[47]....
        /*08f0*/ 	.word	0x0000eb30


	//   ....[48]....
        /*08f4*/ 	.word	0x0000f230


	//   ....[49]....
        /*08f8*/ 	.word	0x0000f350


	//   ....[50]....
        /*08fc*/ 	.word	0x0000f850


	//   ....[51]....
        /*0900*/ 	.word	0x0000fa40


	//   ....[52]....
        /*0904*/ 	.word	0x00011ae0


	//   ....[53]....
        /*0908*/ 	.word	0x00011b40


	//   ....[54]....
        /*090c*/ 	.word	0x00012570


	//   ....[55]....
        /*0910*/ 	.word	0x000125c0


	//   ....[56]....
        /*0914*/ 	.word	0x00014030


	//   ....[57]....
        /*0918*/ 	.word	0x00014440


	//   ....[58]....
        /*091c*/ 	.word	0x00015370


	//   ....[59]....
        /*0920*/ 	.word	0x000154a0


	//   ....[60]....
        /*0924*/ 	.word	0x000158f0


	//   ....[61]....
        /*0928*/ 	.word	0x00015970


	//   ....[62]....
        /*092c*/ 	.word	0x00016fa0


	//   ....[63]....
        /*0930*/ 	.word	0x00017020


	//   ....[64]....
        /*0934*/ 	.word	0x000170d0


	//   ....[65]....
        /*0938*/ 	.word	0x000172a0


	//   ....[66]....
        /*093c*/ 	.word	0x00018ad0


	//   ....[67]....
        /*0940*/ 	.word	0x00018af0


	//   ....[68]....
        /*0944*/ 	.word	0x00018b00


	//   ....[69]....
        /*0948*/ 	.word	0x00018b10


	//   ....[70]....
        /*094c*/ 	.word	0x00019530


	//   ....[71]....
        /*0950*/ 	.word	0x00019540


	//   ....[72]....
        /*0954*/ 	.word	0x00019770


	//   ....[73]....
        /*0958*/ 	.word	0x00019780


	//   ....[74]....
        /*095c*/ 	.word	0x000199b0


	//   ....[75]....
        /*0960*/ 	.word	0x000199c0


	//   ....[76]....
        /*0964*/ 	.word	0x00019bf0


	//   ....[77]....
        /*0968*/ 	.word	0x00019c00


	//   ....[78]....
        /*096c*/ 	.word	0x0001a0d0


	//   ....[79]....
        /*0970*/ 	.word	0x0001a0e0


	//   ....[80]....
        /*0974*/ 	.word	0x0001af40


	//   ....[81]....
        /*0978*/ 	.word	0x0001af50


	//   ....[82]....
        /*097c*/ 	.word	0x0001c5f0


	//   ....[83]....
        /*0980*/ 	.word	0x0001c600


	//   ....[84]....
        /*0984*/ 	.word	0x0001c840


	//   ....[85]....
        /*0988*/ 	.word	0x0001c850


	//   ....[86]....
        /*098c*/ 	.word	0x0001ca80


	//   ....[87]....
        /*0990*/ 	.word	0x0001ca90


	//   ....[88]....
        /*0994*/ 	.word	0x0001ccc0


	//   ....[89]....
        /*0998*/ 	.word	0x0001ccd0


	//   ....[90]....
        /*099c*/ 	.word	0x0001cf60


	//   ....[91]....
        /*09a0*/ 	.word	0x0001d150


	//   ....[92]....
        /*09a4*/ 	.word	0x0001d180


	//   ....[93]....
        /*09a8*/ 	.word	0x0001d1b0


	//   ....[94]....
        /*09ac*/ 	.word	0x0001d1e0


	//   ....[95]....
        /*09b0*/ 	.word	0x0001d210


	//   ....[96]....
        /*09b4*/ 	.word	0x0001d240


	//   ....[97]....
        /*09b8*/ 	.word	0x0001d3d0


	//   ....[98]....
        /*09bc*/ 	.word	0x0001d400


	//   ....[99]....
        /*09c0*/ 	.word	0x0001d430


	//   ....[100]....
        /*09c4*/ 	.word	0x0001d460


	//   ....[101]....
        /*09c8*/ 	.word	0x0001d490


	//   ....[102]....
        /*09cc*/ 	.word	0x0001d4c0


	//   ....[103]....
        /*09d0*/ 	.word	0x0001d550


	//   ....[104]....
        /*09d4*/ 	.word	0x0001d580


	//   ....[105]....
        /*09d8*/ 	.word	0x0001d590


	//   ....[106]....
        /*09dc*/ 	.word	0x0001d5d0


	//   ....[107]....
        /*09e0*/ 	.word	0x0001ed60


	//   ....[108]....
        /*09e4*/ 	.word	0x00021170


	//   ....[109]....
        /*09e8*/ 	.word	0x00021190


	//   ....[110]....
        /*09ec*/ 	.word	0x00021220


	//   ....[111]....
        /*09f0*/ 	.word	0x00021240


	//   ....[112]....
        /*09f4*/ 	.word	0x000212c0


	//   ....[113]....
        /*09f8*/ 	.word	0x000212e0


	//   ....[114]....
        /*09fc*/ 	.word	0x00021360


	//   ....[115]....
        /*0a00*/ 	.word	0x00021380


	//   ....[116]....
        /*0a04*/ 	.word	0x00021400


	//   ....[117]....
        /*0a08*/ 	.word	0x00021420


	//   ....[118]....
        /*0a0c*/ 	.word	0x00021430


	//   ....[119]....
        /*0a10*/ 	.word	0x00021440


	//   ....[120]....
        /*0a14*/ 	.word	0x00021c90


	//   ....[121]....
        /*0a18*/ 	.word	0x00021cc0


	//   ....[122]....
        /*0a1c*/ 	.word	0x00021d80


	//   ....[123]....
        /*0a20*/ 	.word	0x00021d90


	//   ....[124]....
        /*0a24*/ 	.word	0x00021e20


	//   ....[125]....
        /*0a28*/ 	.word	0x00021e30


	//   ....[126]....
        /*0a2c*/ 	.word	0x00021ec0


	//   ....[127]....
        /*0a30*/ 	.word	0x00021ed0


	//   ....[128]....
        /*0a34*/ 	.word	0x00021f60


	//   ....[129]....
        /*0a38*/ 	.word	0x00021f70


	//   ....[130]....
        /*0a3c*/ 	.word	0x00022000


	//   ....[131]....
        /*0a40*/ 	.word	0x00022010


	//   ....[132]....
        /*0a44*/ 	.word	0x00022090


	//   ....[133]....
        /*0a48*/ 	.word	0x000220a0


	//   ....[134]....
        /*0a4c*/ 	.word	0x000220b0


	//   ....[135]....
        /*0a50*/ 	.word	0x000220c0


	//   ....[136]....
        /*0a54*/ 	.word	0x00022520


	//   ....[137]....
        /*0a58*/ 	.word	0x00022550


	//   ....[138]....
        /*0a5c*/ 	.word	0x000225a0


	//   ....[139]....
        /*0a60*/ 	.word	0x00022660


	//   ....[140]....
        /*0a64*/ 	.word	0x00022670


	//   ....[141]....
        /*0a68*/ 	.word	0x000226a0


	//   ....[142]....
        /*0a6c*/ 	.word	0x00022730


	//   ....[143]....
        /*0a70*/ 	.word	0x000227e0


	//   ....[144]....
        /*0a74*/ 	.word	0x000227f0


	//   ....[145]....
        /*0a78*/ 	.word	0x00022820


	//   ....[146]....
        /*0a7c*/ 	.word	0x00022830


	//   ....[147]....
        /*0a80*/ 	.word	0x000228c0


	//   ....[148]....
        /*0a84*/ 	.word	0x00022fd0


	//   ....[149]....
        /*0a88*/ 	.word	0x00022ff0


	//   ....[150]....
        /*0a8c*/ 	.word	0x00023040


	//   ....[151]....
        /*0a90*/ 	.word	0x00023050


	//   ....[152]....
        /*0a94*/ 	.word	0x00023090


	//   ....[153]....
        /*0a98*/ 	.word	0x000230a0


	//   ....[154]....
        /*0a9c*/ 	.word	0x000230e0


	//   ....[155]....
        /*0aa0*/ 	.word	0x000230f0


	//   ....[156]....
        /*0aa4*/ 	.word	0x00023130


	//   ....[157]....
        /*0aa8*/ 	.word	0x00023140


	//   ....[158]....
        /*0aac*/ 	.word	0x00023150


	//   ....[159]....
        /*0ab0*/ 	.word	0x00023190


	//   ....[160]....
        /*0ab4*/ 	.word	0x000234b0


	//   ....[161]....
        /*0ab8*/ 	.word	0x000234d0


	//   ....[162]....
        /*0abc*/ 	.word	0x000234e0


	//   ....[163]....
        /*0ac0*/ 	.word	0x000234f0


	//   ....[164]....
        /*0ac4*/ 	.word	0x00023510


	//   ....[165]....
        /*0ac8*/ 	.word	0x00023580


	//   ....[166]....
        /*0acc*/ 	.word	0x000235f0


	//   ....[167]....
        /*0ad0*/ 	.word	0x00023610


	//   ....[168]....
        /*0ad4*/ 	.word	0x00023620


	//   ....[169]....
        /*0ad8*/ 	.word	0x00023680


	//   ....[170]....
        /*0adc*/ 	.word	0x000236a0


	//   ....[171]....
        /*0ae0*/ 	.word	0x00023700


	//   ....[172]....
        /*0ae4*/ 	.word	0x00023c40


	//   ....[173]....
        /*0ae8*/ 	.word	0x00023c70


	//   ....[174]....
        /*0aec*/ 	.word	0x00023cd0


	//   ....[175]....
        /*0af0*/ 	.word	0x00023d00


	//   ....[176]....
        /*0af4*/ 	.word	0x00023d30


	//   ....[177]....
        /*0af8*/ 	.word	0x00023d60


	//   ....[178]....
        /*0afc*/ 	.word	0x00023d90


	//   ....[179]....
        /*0b00*/ 	.word	0x00023dc0


	//   ....[180]....
        /*0b04*/ 	.word	0x00023f60


	//   ....[181]....
        /*0b08*/ 	.word	0x00023f90


	//   ....[182]....
        /*0b0c*/ 	.word	0x00023fc0


	//   ....[183]....
        /*0b10*/ 	.word	0x00023ff0


	//   ....[184]....
        /*0b14*/ 	.word	0x00024020


	//   ....[185]....
        /*0b18*/ 	.word	0x00024050


	//   ....[186]....
        /*0b1c*/ 	.word	0x00024110


	//   ....[187]....
        /*0b20*/ 	.word	0x00024130


	//   ....[188]....
        /*0b24*/ 	.word	0x00024150


	//   ....[189]....
        /*0b28*/ 	.word	0x000241b0


	//   ....[190]....
        /*0b2c*/ 	.word	0x00024bd0


	//   ....[191]....
        /*0b30*/ 	.word	0x00024ef0


	//   ....[192]....
        /*0b34*/ 	.word	0x00024f80


	//   ....[193]....
        /*0b38*/ 	.word	0x00025010


	//   ....[194]....
        /*0b3c*/ 	.word	0x000250a0


	//   ....[195]....
        /*0b40*/ 	.word	0x00025180


	//   ....[196]....
        /*0b44*/ 	.word	0x00025210


	//   ....[197]....
        /*0b48*/ 	.word	0x000252b0


	//   ....[198]....
        /*0b4c*/ 	.word	0x00025340


	//   ....[199]....
        /*0b50*/ 	.word	0x00025430


	//   ....[200]....
        /*0b54*/ 	.word	0x000254c0


	//   ....[201]....
        /*0b58*/ 	.word	0x00025560


	//   ....[202]....
        /*0b5c*/ 	.word	0x000255f0


	//   ....[203]....
        /*0b60*/ 	.word	0x000256d0


	//   ....[204]....
        /*0b64*/ 	.word	0x00025770


	//   ....[205]....
        /*0b68*/ 	.word	0x00025800


	//   ....[206]....
        /*0b6c*/ 	.word	0x00025850


	//   ....[207]....
        /*0b70*/ 	.word	0x000258a0


	//   ....[208]....
        /*0b74*/ 	.word	0x00025940


	//   ....[209]....
        /*0b78*/ 	.word	0x000259d0


	//   ....[210]....
        /*0b7c*/ 	.word	0x00025a20


	//   ....[211]....
        /*0b80*/ 	.word	0x00025a70


	//   ....[212]....
        /*0b84*/ 	.word	0x00025b70


	//   ....[213]....
        /*0b88*/ 	.word	0x00025c20


	//   ....[214]....
        /*0b8c*/ 	.word	0x00025ca0


	//   ....[215]....
        /*0b90*/ 	.word	0x00025d10


	//   ....[216]....
        /*0b94*/ 	.word	0x00025e30


	//   ....[217]....
        /*0b98*/ 	.word	0x00025f60


	//   ....[218]....
        /*0b9c*/ 	.word	0x00026030


	//   ....[219]....
        /*0ba0*/ 	.word	0x00026080


	//   ....[220]....
        /*0ba4*/ 	.word	0x000263d0


	//   ....[221]....
        /*0ba8*/ 	.word	0x00026420


	//   ....[222]....
        /*0bac*/ 	.word	0x000264b0


	//   ....[223]....
        /*0bb0*/ 	.word	0x00026540


	//   ....[224]....
        /*0bb4*/ 	.word	0x000265d0


	//   ....[225]....
        /*0bb8*/ 	.word	0x00026660


	//   ....[226]....
        /*0bbc*/ 	.word	0x000266f0


	//   ....[227]....
        /*0bc0*/ 	.word	0x00026780


	//   ....[228]....
        /*0bc4*/ 	.word	0x00026800


	//   ....[229]....
        /*0bc8*/ 	.word	0x00026850


	//   ....[230]....
        /*0bcc*/ 	.word	0x000268f0


	//   ....[231]....
        /*0bd0*/ 	.word	0x00026980


	//   ....[232]....
        /*0bd4*/ 	.word	0x00026a10


	//   ....[233]....
        /*0bd8*/ 	.word	0x00026a60


	//   ....[234]....
        /*0bdc*/ 	.word	0x00026af0


	//   ....[235]....
        /*0be0*/ 	.word	0x00026b80


	//   ....[236]....
        /*0be4*/ 	.word	0x00026c10


	//   ....[237]....
        /*0be8*/ 	.word	0x00026ca0


	//   ....[238]....
        /*0bec*/ 	.word	0x00026d30


	//   ....[239]....
        /*0bf0*/ 	.word	0x00026dc0


	//   ....[240]....
        /*0bf4*/ 	.word	0x00026e80


	//   ....[241]....
        /*0bf8*/ 	.word	0x00027160


	//   ....[242]....
        /*0bfc*/ 	.word	0x00027250


	//   ....[243]....
        /*0c00*/ 	.word	0x000272f0


	//   ....[244]....
        /*0c04*/ 	.word	0x00027350


	//   ....[245]....
        /*0c08*/ 	.word	0x00027440


	//   ....[246]....
        /*0c0c*/ 	.word	0x000274b0


	//   ....[247]....
        /*0c10*/ 	.word	0x000275a0


	//   ....[248]....
        /*0c14*/ 	.word	0x00027610


	//   ....[249]....
        /*0c18*/ 	.word	0x00027700


	//   ....[250]....
        /*0c1c*/ 	.word	0x00027770


	//   ....[251]....
        /*0c20*/ 	.word	0x00027860


	//   ....[252]....
        /*0c24*/ 	.word	0x000278d0


	//   ....[253]....
        /*0c28*/ 	.word	0x00027970


	//   ....[254]....
        /*0c2c*/ 	.word	0x00027a60


	//   ....[255]....
        /*0c30*/ 	.word	0x00027ad0


	//   ....[0]....
        /*0c34*/ 	.word	0x00027b30


	//   ....[1]....
        /*0c38*/ 	.word	0x00027c20


	//   ....[2]....
        /*0c3c*/ 	.word	0x00027c80


	//   ....[3]....
        /*0c40*/ 	.word	0x00027d80


	//   ....[4]....
        /*0c44*/ 	.word	0x00027de0


	//   ....[5]....
        /*0c48*/ 	.word	0x00027ee0


	//   ....[6]....
        /*0c4c*/ 	.word	0x00027f40


	//   ....[7]....
        /*0c50*/ 	.word	0x00028040


	//   ....[8]....
        /*0c54*/ 	.word	0x000280a0


	//   ....[9]....
        /*0c58*/ 	.word	0x000281a0


	//   ....[10]....
        /*0c5c*/ 	.word	0x00028200


	//   ....[11]....
        /*0c60*/ 	.word	0x00028300


	//   ....[12]....
        /*0c64*/ 	.word	0x00028360


	//   ....[13]....
        /*0c68*/ 	.word	0x00028440


	//   ....[14]....
        /*0c6c*/ 	.word	0x00028580


	//   ....[15]....
        /*0c70*/ 	.word	0x00028650


	//   ....[16]....
        /*0c74*/ 	.word	0x00028710


	//   ....[17]....
        /*0c78*/ 	.word	0x00028820


	//   ....[18]....
        /*0c7c*/ 	.word	0x00028880


	//   ....[19]....
        /*0c80*/ 	.word	0x00028990


	//   ....[20]....
        /*0c84*/ 	.word	0x000289f0


	//   ....[21]....
        /*0c88*/ 	.word	0x00028b00


	//   ....[22]....
        /*0c8c*/ 	.word	0x00028b60


	//   ....[23]....
        /*0c90*/ 	.word	0x00028c70


	//   ....[24]....
        /*0c94*/ 	.word	0x00028cd0


	//   ....[25]....
        /*0c98*/ 	.word	0x00028d90


	//   ....[26]....
        /*0c9c*/ 	.word	0x00028ef0


	//   ....[27]....
        /*0ca0*/ 	.word	0x00028f90


	//   ....[28]....
        /*0ca4*/ 	.word	0x00028ff0


	//   ....[29]....
        /*0ca8*/ 	.word	0x000290a0


	//   ....[30]....
        /*0cac*/ 	.word	0x00029100


	//   ....[31]....
        /*0cb0*/ 	.word	0x000291b0


	//   ....[32]....
        /*0cb4*/ 	.word	0x00029210


	//   ....[33]....
        /*0cb8*/ 	.word	0x000292c0


	//   ....[34]....
        /*0cbc*/ 	.word	0x00029320


	//   ....[35]....
        /*0cc0*/ 	.word	0x000293d0


	//   ....[36]....
        /*0cc4*/ 	.word	0x00029430


	//   ....[37]....
        /*0cc8*/ 	.word	0x000294e0


	//   ....[38]....
        /*0ccc*/ 	.word	0x000295d0


	//   ....[39]....
        /*0cd0*/ 	.word	0x00029670


	//   ....[40]....
        /*0cd4*/ 	.word	0x000296d0


	//   ....[41]....
        /*0cd8*/ 	.word	0x000297a0


	//   ....[42]....
        /*0cdc*/ 	.word	0x00029800


	//   ....[43]....
        /*0ce0*/ 	.word	0x000298d0


	//   ....[44]....
        /*0ce4*/ 	.word	0x00029930


	//   ....[45]....
        /*0ce8*/ 	.word	0x00029a00


	//   ....[46]....
        /*0cec*/ 	.word	0x00029a60


	//   ....[47]....
        /*0cf0*/ 	.word	0x00029b30


	//   ....[48]....
        /*0cf4*/ 	.word	0x00029b90


	//   ....[49]....
        /*0cf8*/ 	.word	0x00029c60


	//   ....[50]....
        /*0cfc*/ 	.word	0x00029cf0


	//   ....[51]....
        /*0d00*/ 	.word	0x00029d90


	//   ....[52]....
        /*0d04*/ 	.word	0x00029f10


	//   ....[53]....
        /*0d08*/ 	.word	0x00029f80


	//   ....[54]....
        /*0d0c*/ 	.word	0x00029ff0


	//   ....[55]....
        /*0d10*/ 	.word	0x0002a060


	//   ....[56]....
        /*0d14*/ 	.word	0x0002a0d0


	//   ....[57]....
        /*0d18*/ 	.word	0x0002a150


	//   ....[58]....
        /*0d1c*/ 	.word	0x0002a1d0


	//   ....[59]....
        /*0d20*/ 	.word	0x0002a260


	//   ....[60]....
        /*0d24*/ 	.word	0x0002a2d0


	//   ....[61]....
        /*0d28*/ 	.word	0x0002a340


	//   ....[62]....
        /*0d2c*/ 	.word	0x0002a3b0


	//   ....[63]....
        /*0d30*/ 	.word	0x0002a430


	//   ....[64]....
        /*0d34*/ 	.word	0x0002a4a0


	//   ....[65]....
        /*0d38*/ 	.word	0x0002a530


	//   ....[66]....
        /*0d3c*/ 	.word	0x0002a590


	//   ....[67]....
        /*0d40*/ 	.word	0x0002a620


	//   ....[68]....
        /*0d44*/ 	.word	0x0002a750


	//----- nvinfo : EIATTR_REG_RECONFIG
	.align		4
.L_407:
        /*0d48*/ 	.byte	0x01, 0x54
	.zero		2


	//----- nvinfo : EIATTR_SYSCALL_OFFSETS
	.align		4
        /*0d4c*/ 	.byte	0x04, 0x46
        /*0d4e*/ 	.short	(.L_409 - .L_408)


	//   ....[0]....
.L_408:
        /*0d50*/ 	.word	0x00002320


	//   ....[1]....
        /*0d54*/ 	.word	0x00002470


	//   ....[2]....
        /*0d58*/ 	.word	0x00007590


	//   ....[3]....
        /*0d5c*/ 	.word	0x000078b0


	//   ....[4]....
        /*0d60*/ 	.word	0x00020800


	//   ....[5]....
        /*0d64*/ 	.word	0x00020950


	//   ....[6]....
        /*0d68*/ 	.word	0x00020a40


	//   ....[7]....
        /*0d6c*/ 	.word	0x000218f0


	//----- nvinfo : EIATTR_MBARRIER_INSTR_OFFSETS
	.align		4
.L_409:
        /*0d70*/ 	.byte	0x04, 0x39
        /*0d72*/ 	.short	(.L_411 - .L_410)


	//   ....[0]....
.L_410:
        /*0d74*/ 	.word	0x00000270
        /*0d78*/ 	.word	0x000000ff
        /*0d7c*/ 	.word	0x00022800
        /*0d80*/ 	.short	0x0100
        /*0d82*/ 	.byte	0x08
	.zero		1


	//   ....[1]....
        /*0d84*/ 	.word	0x00000280
        /*0d88*/ 	.word	0x000000ff
        /*0d8c*/ 	.word	0x00022820
        /*0d90*/ 	.short	0x0100
        /*0d92*/ 	.byte	0x08
	.zero		1


	//   ....[2]....
        /*0d94*/ 	.word	0x00000370
        /*0d98*/ 	.word	0x000000ff
        /*0d9c*/ 	.word	0x00022830
        /*0da0*/ 	.short	0x0100
        /*0da2*/ 	.byte	0x08
	.zero		1


	//   ....[3]....
        /*0da4*/ 	.word	0x00000380
        /*0da8*/ 	.word	0x000000ff
        /*0dac*/ 	.word	0x00022840
        /*0db0*/ 	.short	0x0100
        /*0db2*/ 	.byte	0x08
	.zero		1


	//   ....[4]....
        /*0db4*/ 	.word	0x00000390
        /*0db8*/ 	.word	0x000000ff
        /*0dbc*/ 	.word	0x00022838
        /*0dc0*/ 	.short	0x0100
        /*0dc2*/ 	.byte	0x08
	.zero		1


	//   ....[5]....
        /*0dc4*/ 	.word	0x000003a0
        /*0dc8*/ 	.word	0x000000ff
        /*0dcc*/ 	.word	0x00022848
        /*0dd0*/ 	.short	0x0100
        /*0dd2*/ 	.byte	0x08
	.zero		1


	//   ....[6]....
        /*0dd4*/ 	.word	0x000004d0
        /*0dd8*/ 	.word	0x000000ff
        /*0ddc*/ 	.word	0x00022850
        /*0de0*/ 	.short	0x0100
        /*0de2*/ 	.byte	0x08
	.zero		1


	//   ....[7]....
        /*0de4*/ 	.word	0x000004e0
        /*0de8*/ 	.word	0x000000ff
        /*0dec*/ 	.word	0x00022860
        /*0df0*/ 	.short	0x0100
        /*0df2*/ 	.byte	0x08
	.zero		1


	//   ....[8]....
        /*0df4*/ 	.word	0x000004f0
        /*0df8*/ 	.word	0x000000ff
        /*0dfc*/ 	.word	0x00022858
        /*0e00*/ 	.short	0x0100
        /*0e02*/ 	.byte	0x08
	.zero		1


	//   ....[9]....
        /*0e04*/ 	.word	0x00000500
        /*0e08*/ 	.word	0x000000ff
        /*0e0c*/ 	.word	0x00022868
        /*0e10*/ 	.short	0x0100
        /*0e12*/ 	.byte	0x08
	.zero		1


	//   ....[10]....
        /*0e14*/ 	.word	0x000005f0
        /*0e18*/ 	.word	0x000000ff
        /*0e1c*/ 	.word	0x00022870
        /*0e20*/ 	.short	0x0100
        /*0e22*/ 	.byte	0x06
	.zero		1


	//   ....[11]....
        /*0e24*/ 	.word	0x00000600
        /*0e28*/ 	.word	0x000000ff
        /*0e2c*/ 	.word	0x00022880
        /*0e30*/ 	.short	0x0100
        /*0e32*/ 	.byte	0x06
	.zero		1


	//   ....[12]....
        /*0e34*/ 	.word	0x00000610
        /*0e38*/ 	.word	0x000000ff
        /*0e3c*/ 	.word	0x00022878
        /*0e40*/ 	.short	0x0100
        /*0e42*/ 	.byte	0x06
	.zero		1


	//   ....[13]....
        /*0e44*/ 	.word	0x00000620
        /*0e48*/ 	.word	0x000000ff
        /*0e4c*/ 	.word	0x00022888
        /*0e50*/ 	.short	0x0100
        /*0e52*/ 	.byte	0x06
	.zero		1


	//   ....[14]....
        /*0e54*/ 	.word	0x00000750
        /*0e58*/ 	.word	0x000000ff
        /*0e5c*/ 	.word	0x00022890
        /*0e60*/ 	.short	0x0100
        /*0e62*/ 	.byte	0x08
	.zero		1


	//   ....[15]....
        /*0e64*/ 	.word	0x00000760
        /*0e68*/ 	.word	0x000000ff
        /*0e6c*/ 	.word	0x000228a0
        /*0e70*/ 	.short	0x0100
        /*0e72*/ 	.byte	0x08
	.zero		1


	//   ....[16]....
        /*0e74*/ 	.word	0x00000770
        /*0e78*/ 	.word	0x000000ff
        /*0e7c*/ 	.word	0x00022898
        /*0e80*/ 	.short	0x0100
        /*0e82*/ 	.byte	0x08
	.zero		1


	//   ....[17]....
        /*0e84*/ 	.word	0x00000780
        /*0e88*/ 	.word	0x000000ff
        /*0e8c*/ 	.word	0x000228a8
        /*0e90*/ 	.short	0x0100
        /*0e92*/ 	.byte	0x08
	.zero		1


	//   ....[18]....
        /*0e94*/ 	.word	0x000008b0
        /*0e98*/ 	.word	0x000000ff
        /*0e9c*/ 	.word	0x000228b0
        /*0ea0*/ 	.short	0x0100
        /*0ea2*/ 	.byte	0x08
	.zero		1


	//   ....[19]....
        /*0ea4*/ 	.word	0x000008c0
        /*0ea8*/ 	.word	0x000000ff
        /*0eac*/ 	.word	0x000228c0
        /*0eb0*/ 	.short	0x0100
        /*0eb2*/ 	.byte	0x08
	.zero		1


	//   ....[20]....
        /*0eb4*/ 	.word	0x000008d0
        /*0eb8*/ 	.word	0x000000ff
        /*0ebc*/ 	.word	0x000228b8
        /*0ec0*/ 	.short	0x0100
        /*0ec2*/ 	.byte	0x08
	.zero		1


	//   ....[21]....
        /*0ec4*/ 	.word	0x000008e0
        /*0ec8*/ 	.word	0x000000ff
        /*0ecc*/ 	.word	0x000228c8
        /*0ed0*/ 	.short	0x0100
        /*0ed2*/ 	.byte	0x08
	.zero		1


	//   ....[22]....
        /*0ed4*/ 	.word	0x00003720
        /*0ed8*/ 	.word	0x00000057
        /*0edc*/ 	.word	0x00022890
        /*0ee0*/ 	.short	0x010a
        /*0ee2*/ 	.byte	0x3f
	.zero		1


	//   ....[23]....
        /*0ee4*/ 	.word	0x00004a00
        /*0ee8*/ 	.word	0x00000057
        /*0eec*/ 	.word	0x00022890
        /*0ef0*/ 	.short	0x010a
        /*0ef2*/ 	.byte	0x3f
	.zero		1


	//   ....[24]....
        /*0ef4*/ 	.word	0x00005a20
        /*0ef8*/ 	.word	0x00000057
        /*0efc*/ 	.word	0x00022890
        /*0f00*/ 	.short	0x010a
        /*0f02*/ 	.byte	0x3f
	.zero		1


	//   ....[25]....
        /*0f04*/ 	.word	0x00005ec0
        /*0f08*/ 	.word	0x00000004
        /*0f0c*/ 	.word	0x00000000
        /*0f10*/ 	.short	0x0101
        /*0f12*/ 	.byte	0x3f
	.zero		1


	//   ....[26]....
        /*0f14*/ 	.word	0x00005f00
        /*0f18*/ 	.word	0x00000057
        /*0f1c*/ 	.word	0x000228b0
        /*0f20*/ 	.short	0x010a
        /*0f22*/ 	.byte	0x3f
	.zero		1


	//   ....[27]....
        /*0f24*/ 	.word	0x00006780
        /*0f28*/ 	.word	0x00000057
        /*0f2c*/ 	.word	0x00000000
        /*0f30*/ 	.short	0x0101
        /*0f32*/ 	.byte	0x3f
	.zero		1


	//   ....[28]....
        /*0f34*/ 	.word	0x00007630
        /*0f38*/ 	.word	0x00000017
        /*0f3c*/ 	.word	0x00022800
        /*0f40*/ 	.short	0x010a
        /*0f42*/ 	.byte	0x3f
	.zero		1


	//   ....[29]....
        /*0f44*/ 	.word	0x00007680
        /*0f48*/ 	.word	0x00000017
        /*0f4c*/ 	.word	0x00022800
        /*0f50*/ 	.short	0x010a
        /*0f52*/ 	.byte	0x3f
	.zero		1


	//   ....[30]....
        /*0f54*/ 	.word	0x00008130
        /*0f58*/ 	.word	0x00000017
        /*0f5c*/ 	.word	0x00022800
        /*0f60*/ 	.short	0x010a
        /*0f62*/ 	.byte	0x3f
	.zero		1


	//   ....[31]....
        /*0f64*/ 	.word	0x00009570
        /*0f68*/ 	.word	0x00000017
        /*0f6c*/ 	.word	0x00022800
        /*0f70*/ 	.short	0x010a
        /*0f72*/ 	.byte	0x3f
	.zero		1


	//   ....[32]....
        /*0f74*/ 	.word	0x0000a460
        /*0f78*/ 	.word	0x00000000
        /*0f7c*/ 	.word	0x00022830
        /*0f80*/ 	.short	0x010a
        /*0f82*/ 	.byte	0x3f
	.zero		1


	//   ....[33]....
        /*0f84*/ 	.word	0x0000a500
        /*0f88*/ 	.word	0x00000000
        /*0f8c*/ 	.word	0x00022830
        /*0f90*/ 	.short	0x010a
        /*0f92*/ 	.byte	0x3f
	.zero		1


	//   ....[34]....
        /*0f94*/ 	.word	0x0000af30
        /*0f98*/ 	.word	0x00000026
        /*0f9c*/ 	.word	0x00000000
        /*0fa0*/ 	.short	0x0101
        /*0fa2*/ 	.byte	0x3f
	.zero		1


	//   ....[35]....
        /*0fa4*/ 	.word	0x0000ceb0
        /*0fa8*/ 	.word	0x00000000
        /*0fac*/ 	.word	0x00022850
        /*0fb0*/ 	.short	0x010a
        /*0fb2*/ 	.byte	0x3f
	.zero		1


	//   ....[36]....
        /*0fb4*/ 	.word	0x0000cf00
        /*0fb8*/ 	.word	0x00000000
        /*0fbc*/ 	.word	0x00022850
        /*0fc0*/ 	.short	0x010a
        /*0fc2*/ 	.byte	0x3f
	.zero		1


	//   ....[37]....
        /*0fc4*/ 	.word	0x0000d330
        /*0fc8*/ 	.word	0x00000000
        /*0fcc*/ 	.word	0x00000000
        /*0fd0*/ 	.short	0x0101
        /*0fd2*/ 	.byte	0x3f
	.zero		1


	//   ....[38]....
        /*0fd4*/ 	.word	0x0000d700
        /*0fd8*/ 	.word	0x00000009
        /*0fdc*/ 	.word	0x00022830
        /*0fe0*/ 	.short	0x010a
        /*0fe2*/ 	.byte	0x3f
	.zero		1


	//   ....[39]....
        /*0fe4*/ 	.word	0x0000d760
        /*0fe8*/ 	.word	0x00000009
        /*0fec*/ 	.word	0x00022830
        /*0ff0*/ 	.short	0x010a
        /*0ff2*/ 	.byte	0x3f
	.zero		1


	//   ....[40]....
        /*0ff4*/ 	.word	0x0000e150
        /*0ff8*/ 	.word	0x000000aa
        /*0ffc*/ 	.word	0x00000000
        /*1000*/ 	.short	0x0101
        /*1002*/ 	.byte	0x3f
	.zero		1


	//   ....[41]....
        /*1004*/ 	.word	0x000109d0
        /*1008*/ 	.word	0x00000009
        /*100c*/ 	.word	0x00022850
        /*1010*/ 	.short	0x010a
        /*1012*/ 	.byte	0x3f
	.zero		1


	//   ....[42]....
        /*1014*/ 	.word	0x00010a20
        /*1018*/ 	.word	0x00000009
        /*101c*/ 	.word	0x00022850
        /*1020*/ 	.short	0x010a
        /*1022*/ 	.byte	0x3f
	.zero		1


	//   ....[43]....
        /*1024*/ 	.word	0x00010e10
        /*1028*/ 	.word	0x00000006
        /*102c*/ 	.word	0x00000000
        /*1030*/ 	.short	0x0101
        /*1032*/ 	.byte	0x3f
	.zero		1


	//   ....[44]....
        /*1034*/ 	.word	0x00011260
        /*1038*/ 	.word	0x00000000
        /*103c*/ 	.word	0x00022830
        /*1040*/ 	.short	0x010a
        /*1042*/ 	.byte	0x3f
	.zero		1


	//   ....[45]....
        /*1044*/ 	.word	0x000112c0
        /*1048*/ 	.word	0x00000000
        /*104c*/ 	.word	0x00022830
        /*1050*/ 	.short	0x010a
        /*1052*/ 	.byte	0x3f
	.zero		1


	//   ....[46]....
        /*1054*/ 	.word	0x00012f00
        /*1058*/ 	.word	0x00000099
        /*105c*/ 	.word	0x00000000
        /*1060*/ 	.short	0x0101
        /*1062*/ 	.byte	0x3f
	.zero		1


	//   ....[47]....
        /*1064*/ 	.word	0x00013280
        /*1068*/ 	.word	0x00000000
        /*106c*/ 	.word	0x00022850
        /*1070*/ 	.short	0x010a
        /*1072*/ 	.byte	0x3f
	.zero		1


	//   ....[48]....
        /*1074*/ 	.word	0x000132d0
        /*1078*/ 	.word	0x00000000
        /*107c*/ 	.word	0x00022850
        /*1080*/ 	.short	0x010a
        /*1082*/ 	.byte	0x3f
	.zero		1


	//   ....[49]....
        /*1084*/ 	.word	0x000136d0
        /*1088*/ 	.word	0x00000000
        /*108c*/ 	.word	0x00000000
        /*1090*/ 	.short	0x0101
        /*1092*/ 	.byte	0x3f
	.zero		1


	//   ....[50]....
        /*1094*/ 	.word	0x00013810
        /*1098*/ 	.word	0x00000009
        /*109c*/ 	.word	0x00022830
        /*10a0*/ 	.short	0x010a
        /*10a2*/ 	.byte	0x3f
	.zero		1


	//   ....[51]....
        /*10a4*/ 	.word	0x00013870
        /*10a8*/ 	.word	0x00000009
        /*10ac*/ 	.word	0x00022830
        /*10b0*/ 	.short	0x010a
        /*10b2*/ 	.byte	0x3f
	.zero		1


	//   ....[52]....
        /*10b4*/ 	.word	0x00014110
        /*10b8*/ 	.word	0x000000aa
        /*10bc*/ 	.word	0x00000000
        /*10c0*/ 	.short	0x0101
        /*10c2*/ 	.byte	0x3f
	.zero		1


	//   ....[53]....
        /*10c4*/ 	.word	0x00016ae0
        /*10c8*/ 	.word	0x00000009
        /*10cc*/ 	.word	0x00022850
        /*10d0*/ 	.short	0x010a
        /*10d2*/ 	.byte	0x3f
	.zero		1


	//   ....[54]....
        /*10d4*/ 	.word	0x00016b30
        /*10d8*/ 	.word	0x00000009
        /*10dc*/ 	.word	0x00022850
        /*10e0*/ 	.short	0x010a
        /*10e2*/ 	.byte	0x3f
	.zero		1


	//   ....[55]....
        /*10e4*/ 	.word	0x00016f40
        /*10e8*/ 	.word	0x00000009
        /*10ec*/ 	.word	0x00000000
        /*10f0*/ 	.short	0x0101
        /*10f2*/ 	.byte	0x3f
	.zero		1


	//   ....[56]....
        /*10f4*/ 	.word	0x00019460
        /*10f8*/ 	.word	0x00000008
        /*10fc*/ 	.word	0x00000000
        /*1100*/ 	.short	0x0101
        /*1102*/ 	.byte	0x3f
	.zero		1


	//   ....[57]....
        /*1104*/ 	.word	0x0001a030
        /*1108*/ 	.word	0x00000003
        /*110c*/ 	.word	0x00000000
        /*1110*/ 	.short	0x0101
        /*1112*/ 	.byte	0x3f
	.zero		1


	//   ....[58]....
        /*1114*/ 	.word	0x0001ee40
        /*1118*/ 	.word	0x00000011
        /*111c*/ 	.word	0x00022820
        /*1120*/ 	.short	0x010a
        /*1122*/ 	.byte	0x3f
	.zero		1


	//   ....[59]....
        /*1124*/ 	.word	0x0001eed0
        /*1128*/ 	.word	0x0000000c
        /*112c*/ 	.word	0x000228a0
        /*1130*/ 	.short	0x010a
        /*1132*/ 	.byte	0x3f
	.zero		1


	//   ....[60]....
        /*1134*/ 	.word	0x0001f120
        /*1138*/ 	.word	0x0000000c
        /*113c*/ 	.word	0x000228c0
        /*1140*/ 	.short	0x010a
        /*1142*/ 	.byte	0x3f
	.zero		1


	//   ....[61]....
        /*1144*/ 	.word	0x0001f730
        /*1148*/ 	.word	0x0000000a
        /*114c*/ 	.word	0x000228a0
        /*1150*/ 	.short	0x010a
        /*1152*/ 	.byte	0x3f
	.zero		1


	//   ....[62]....
        /*1154*/ 	.word	0x0001f970
        /*1158*/ 	.word	0x0000000a
        /*115c*/ 	.word	0x000228c0
        /*1160*/ 	.short	0x010a
        /*1162*/ 	.byte	0x3f
	.zero		1


	//   ....[63]....
        /*1164*/ 	.word	0x00020f10
        /*1168*/ 	.word	0x00000021
        /*116c*/ 	.word	0x00022840
        /*1170*/ 	.short	0x010a
        /*1172*/ 	.byte	0x3f
	.zero		1


	//   ....[64]....
        /*1174*/ 	.word	0x00021540
        /*1178*/ 	.word	0x00000021
        /*117c*/ 	.word	0x00022830
        /*1180*/ 	.short	0x0107
        /*1182*/ 	.byte	0x3f
	.zero		1


	//   ....[65]....
        /*1184*/ 	.word	0x00021620
        /*1188*/ 	.word	0x00000021
        /*118c*/ 	.word	0x00022830
        /*1190*/ 	.short	0x0101
        /*1192*/ 	.byte	0x3f
	.zero		1


	//   ....[66]....
        /*1194*/ 	.word	0x000221c0
        /*1198*/ 	.word	0x00000011
        /*119c*/ 	.word	0x00022800
        /*11a0*/ 	.short	0x0107
        /*11a2*/ 	.byte	0x3f
	.zero		1


	//   ....[67]....
        /*11a4*/ 	.word	0x000222b0
        /*11a8*/ 	.word	0x00000011
        /*11ac*/ 	.word	0x00022800
        /*11b0*/ 	.short	0x0101
        /*11b2*/ 	.byte	0x3f
	.zero		1


	//   ....[68]....
        /*11b4*/ 	.word	0x000222d0
        /*11b8*/ 	.word	0x00000011
        /*11bc*/ 	.word	0x00022820
        /*11c0*/ 	.short	0x010a
        /*11c2*/ 	.byte	0x3f
	.zero		1


	//   ....[69]....
        /*11c4*/ 	.word	0x00022360
        /*11c8*/ 	.word	0x00000021
        /*11cc*/ 	.word	0x00022860
        /*11d0*/ 	.short	0x010a
        /*11d2*/ 	.byte	0x3f
	.zero		1


	//   ....[70]....
        /*11d4*/ 	.word	0x00022a40
        /*11d8*/ 	.word	0x00000021
        /*11dc*/ 	.word	0x00022850
        /*11e0*/ 	.short	0x0107
        /*11e2*/ 	.byte	0x3f
	.zero		1


	//   ....[71]....
        /*11e4*/ 	.word	0x00022b10
        /*11e8*/ 	.word	0x00000021
        /*11ec*/ 	.word	0x00022850
        /*11f0*/ 	.short	0x0101
        /*11f2*/ 	.byte	0x3f
	.zero		1


	//   ....[72]....
        /*11f4*/ 	.word	0x00022e50
        /*11f8*/ 	.word	0x00000006
        /*11fc*/ 	.word	0x00022840
        /*1200*/ 	.short	0x010a
        /*1202*/ 	.byte	0x3f
	.zero		1


	//   ....[73]....
        /*1204*/ 	.word	0x00023210
        /*1208*/ 	.word	0x00000006
        /*120c*/ 	.word	0x00022830
        /*1210*/ 	.short	0x0107
        /*1212*/ 	.byte	0x3f
	.zero		1


	//   ....[74]....
        /*1214*/ 	.word	0x000232d0
        /*1218*/ 	.word	0x00000006
        /*121c*/ 	.word	0x00022830
        /*1220*/ 	.short	0x0101
        /*1222*/ 	.byte	0x3f
	.zero		1


	//   ....[75]....
        /*1224*/ 	.word	0x00023300
        /*1228*/ 	.word	0x00000006
        /*122c*/ 	.word	0x00022860
        /*1230*/ 	.short	0x010a
        /*1232*/ 	.byte	0x3f
	.zero		1


	//   ....[76]....
        /*1234*/ 	.word	0x00023800
        /*1238*/ 	.word	0x00000006
        /*123c*/ 	.word	0x00022850
        /*1240*/ 	.short	0x0107
        /*1242*/ 	.byte	0x3f
	.zero		1


	//   ....[77]....
        /*1244*/ 	.word	0x000238c0
        /*1248*/ 	.word	0x00000006
        /*124c*/ 	.word	0x00022850
        /*1250*/ 	.short	0x0101
        /*1252*/ 	.byte	0x3f
	.zero		1


	//   ....[78]....
        /*1254*/ 	.word	0x00024b50
        /*1258*/ 	.word	0x00000005
        /*125c*/ 	.word	0x00022820
        /*1260*/ 	.short	0x010a
        /*1262*/ 	.byte	0x3f
	.zero		1


	//   ....[79]....
        /*1264*/ 	.word	0x00024cc0
        /*1268*/ 	.word	0x00000003
        /*126c*/ 	.word	0x00022840
        /*1270*/ 	.short	0x010a
        /*1272*/ 	.byte	0x3f
	.zero		1


	//   ....[80]....
        /*1274*/ 	.word	0x00024d60
        /*1278*/ 	.word	0x00000013
        /*127c*/ 	.word	0x00022840
        /*1280*/ 	.short	0x010a
        /*1282*/ 	.byte	0x3f
	.zero		1


	//   ....[81]....
        /*1284*/ 	.word	0x00024da0
        /*1288*/ 	.word	0x00000003
        /*128c*/ 	.word	0x00022860
        /*1290*/ 	.short	0x010a
        /*1292*/ 	.byte	0x3f
	.zero		1


	//   ....[82]....
        /*1294*/ 	.word	0x00024de0
        /*1298*/ 	.word	0x00000013
        /*129c*/ 	.word	0x00022860
        /*12a0*/ 	.short	0x010a
        /*12a2*/ 	.byte	0x3f
	.zero		1


	//   ....[83]....
        /*12a4*/ 	.word	0x00024e40
        /*12a8*/ 	.word	0x00000057
        /*12ac*/ 	.word	0x00022890
        /*12b0*/ 	.short	0x010a
        /*12b2*/ 	.byte	0x3f
	.zero		1


	//   ....[84]....
        /*12b4*/ 	.word	0x000250d0
        /*12b8*/ 	.word	0x00000057
        /*12bc*/ 	.word	0x00022890
        /*12c0*/ 	.short	0x010a
        /*12c2*/ 	.byte	0x3f
	.zero		1


	//   ....[85]....
        /*12c4*/ 	.word	0x00025380
        /*12c8*/ 	.word	0x00000057
        /*12cc*/ 	.word	0x00022890
        /*12d0*/ 	.short	0x010a
        /*12d2*/ 	.byte	0x3f
	.zero		1


	//   ....[86]....
        /*12d4*/ 	.word	0x00025630
        /*12d8*/ 	.word	0x00000057
        /*12dc*/ 	.word	0x000228b0
        /*12e0*/ 	.short	0x010a
        /*12e2*/ 	.byte	0x3f
	.zero		1


	//   ....[87]....
        /*12e4*/ 	.word	0x00025ab0
        /*12e8*/ 	.word	0x00000017
        /*12ec*/ 	.word	0x00022800
        /*12f0*/ 	.short	0x010a
        /*12f2*/ 	.byte	0x3f
	.zero		1


	//   ....[88]....
        /*12f4*/ 	.word	0x000260b0
        /*12f8*/ 	.word	0x00000017
        /*12fc*/ 	.word	0x00022800
        /*1300*/ 	.short	0x010a
        /*1302*/ 	.byte	0x3f
	.zero		1


	//   ....[89]....
        /*1304*/ 	.word	0x00026100
        /*1308*/ 	.word	0x00000000
        /*130c*/ 	.word	0x00022830
        /*1310*/ 	.short	0x010a
        /*1312*/ 	.byte	0x3f
	.zero		1


	//   ....[90]....
        /*1314*/ 	.word	0x00026150
        /*1318*/ 	.word	0x00000000
        /*131c*/ 	.word	0x00022850
        /*1320*/ 	.short	0x010a
        /*1322*/ 	.byte	0x3f
	.zero		1


	//   ....[91]....
        /*1324*/ 	.word	0x000261a0
        /*1328*/ 	.word	0x00000009
        /*132c*/ 	.word	0x00022830
        /*1330*/ 	.short	0x010a
        /*1332*/ 	.byte	0x3f
	.zero		1


	//   ....[92]....
        /*1334*/ 	.word	0x000261f0
        /*1338*/ 	.word	0x00000009
        /*133c*/ 	.word	0x00022850
        /*1340*/ 	.short	0x010a
        /*1342*/ 	.byte	0x3f
	.zero		1


	//   ....[93]....
        /*1344*/ 	.word	0x00026240
        /*1348*/ 	.word	0x00000000
        /*134c*/ 	.word	0x00022830
        /*1350*/ 	.short	0x010a
        /*1352*/ 	.byte	0x3f
	.zero		1


	//   ....[94]....
        /*1354*/ 	.word	0x00026290
        /*1358*/ 	.word	0x00000000
        /*135c*/ 	.word	0x00022850
        /*1360*/ 	.short	0x010a
        /*1362*/ 	.byte	0x3f
	.zero		1


	//   ....[95]....
        /*1364*/ 	.word	0x000262e0
        /*1368*/ 	.word	0x00000009
        /*136c*/ 	.word	0x00022830
        /*1370*/ 	.short	0x010a
        /*1372*/ 	.byte	0x3f
	.zero		1


	//   ....[96]....
        /*1374*/ 	.word	0x00026330
        /*1378*/ 	.word	0x00000009
        /*137c*/ 	.word	0x00022850
        /*1380*/ 	.short	0x010a
        /*1382*/ 	.byte	0x3f
	.zero		1


	//   ....[97]....
        /*1384*/ 	.word	0x00026f40
        /*1388*/ 	.word	0x00000011
        /*138c*/ 	.word	0x00022820
        /*1390*/ 	.short	0x010a
        /*1392*/ 	.byte	0x3f
	.zero		1


	//   ....[98]....
        /*1394*/ 	.word	0x00026f90
        /*1398*/ 	.word	0x0000000c
        /*139c*/ 	.word	0x000228a0
        /*13a0*/ 	.short	0x010a
        /*13a2*/ 	.byte	0x3f
	.zero		1


	//   ....[99]....
        /*13a4*/ 	.word	0x00026fe0
        /*13a8*/ 	.word	0x0000000c
        /*13ac*/ 	.word	0x000228c0
        /*13b0*/ 	.short	0x010a
        /*13b2*/ 	.byte	0x3f
	.zero		1


	//   ....[100]....
        /*13b4*/ 	.word	0x00027030
        /*13b8*/ 	.word	0x0000000a
        /*13bc*/ 	.word	0x000228a0
        /*13c0*/ 	.short	0x010a
        /*13c2*/ 	.byte	0x3f
	.zero		1


	//   ....[101]....
        /*13c4*/ 	.word	0x00027080
        /*13c8*/ 	.word	0x0000000a
        /*13cc*/ 	.word	0x000228c0
        /*13d0*/ 	.short	0x010a
        /*13d2*/ 	.byte	0x3f
	.zero		1


	//   ....[102]....
        /*13d4*/ 	.word	0x000271a0
        /*13d8*/ 	.word	0x00000021
        /*13dc*/ 	.word	0x00022840
        /*13e0*/ 	.short	0x010a
        /*13e2*/ 	.byte	0x3f
	.zero		1


	//   ....[103]....
        /*13e4*/ 	.word	0x00028480
        /*13e8*/ 	.word	0x00000011
        /*13ec*/ 	.word	0x00022820
        /*13f0*/ 	.short	0x010a
        /*13f2*/ 	.byte	0x3f
	.zero		1


	//   ....[104]....
        /*13f4*/ 	.word	0x000284d0
        /*13f8*/ 	.word	0x00000021
        /*13fc*/ 	.word	0x00022860
        /*1400*/ 	.short	0x010a
        /*1402*/ 	.byte	0x3f
	.zero		1


	//   ....[105]....
        /*1404*/ 	.word	0x00028e40
        /*1408*/ 	.word	0x00000006
        /*140c*/ 	.word	0x00022840
        /*1410*/ 	.short	0x010a
        /*1412*/ 	.byte	0x3f
	.zero		1


	//   ....[106]....
        /*1414*/ 	.word	0x00029520
        /*1418*/ 	.word	0x00000006
        /*141c*/ 	.word	0x00022860
        /*1420*/ 	.short	0x010a
        /*1422*/ 	.byte	0x3f
	.zero		1


	//   ....[107]....
        /*1424*/ 	.word	0x0002a670
        /*1428*/ 	.word	0x00000005
        /*142c*/ 	.word	0x00022820
        /*1430*/ 	.short	0x010a
        /*1432*/ 	.byte	0x3f
	.zero		1


	//   ....[108]....
        /*1434*/ 	.word	0x0002a810
        /*1438*/ 	.word	0x00000003
        /*143c*/ 	.word	0x00022840
        /*1440*/ 	.short	0x010a
        /*1442*/ 	.byte	0x3f
	.zero		1


	//   ....[109]....
        /*1444*/ 	.word	0x0002a860
        /*1448*/ 	.word	0x00000013
        /*144c*/ 	.word	0x00022840
        /*1450*/ 	.short	0x010a
        /*1452*/ 	.byte	0x3f
	.zero		1


	//   ....[110]....
        /*1454*/ 	.word	0x0002a8b0
        /*1458*/ 	.word	0x00000003
        /*145c*/ 	.word	0x00022860
        /*1460*/ 	.short	0x010a
        /*1462*/ 	.byte	0x3f
	.zero		1


	//----- nvinfo : EIATTR_NUM_MBARRIERS
	.align		4
.L_411:
        /*1464*/ 	.byte	0x03, 0x38
        /*1466*/ 	.short	0x0016


	//----- nvinfo : EIATTR_EXIT_INSTR_OFFSETS
	.align		4
        /*1468*/ 	.byte	0x04, 0x1c
        /*146a*/ 	.short	(.L_413 - .L_412)


	//   ....[0]....
.L_412:
        /*146c*/ 	.word	0x00024e30


	//----- nvinfo : EIATTR_MAX_THREADS
	.align		4
.L_413:
        /*1470*/ 	.byte	0x04, 0x05
        /*1472*/ 	.short	(.L_415 - .L_414)
.L_414:
        /*1474*/ 	.word	0x00000180
        /*1478*/ 	.word	0x00000001
        /*147c*/ 	.word	0x00000001


	//----- nvinfo : EIATTR_CRS_STACK_SIZE
	.align		4
.L_415:
        /*1480*/ 	.byte	0x04, 0x1e
        /*1482*/ 	.short	(.L_417 - .L_416)
.L_416:
        /*1484*/ 	.word	0x00000000


	//----- nvinfo : EIATTR_CBANK_PARAM_SIZE
	.align		4
.L_417:
        /*1488*/ 	.byte	0x03, 0x19
        /*148a*/ 	.short	0x0af0


	//----- nvinfo : EIATTR_PARAM_CBANK
	.align		4
        /*148c*/ 	.byte	0x04, 0x0a
        /*148e*/ 	.short	(.L_419 - .L_418)
	.align		4
.L_418:
        /*1490*/ 	.word	index@(.nv.constant0._ZN7cutlass13device_kernelIN5flash11enable_sm90INS1_16FlashAttnFwdSm90INS1_25CollectiveMainloopFwdSm90ILi2EN4cute5tupleIJNS5_1CILi1EEES8_S8_EEENS6_IJNS7_ILi128EEENS7_ILi96EEENS7_ILi64EEEEEELi256ENS_6half_tEfNS_4arch4Sm90ELb0ELb1ELb1ELb1ELb1ELb1ELb0ELb1ELb0ELb1ELb1ELb0EEENS1_21CollectiveEpilogueFwdINS6_IJSA_NS7_ILi256EEESB_EEES9_SE_SG_Li256ELb1ELb1ELb1ELb0EEENS1_36VarlenDynamicPersistentTileSchedulerILi128ELi96ELi256ELi128ELb1ELb1ELb1ELb1ELb0ELb1EEEEEEEEEvNT_6ParamsE)
        /*1494*/ 	.short	0x0210
        /*1496*/ 	.short	0x0af0


	//----- nvinfo : EIATTR_SW_WAR
	.align		4
.L_419:
        /*1498*/ 	.byte	0x04, 0x36
        /*149a*/ 	.short	(.L_421 - .L_420)
.L_420:
        /*149c*/ 	.word	0x00000008
.L_421:


//--------------------- .nv.info._ZN7cutlass13device_kernelIN5flash11enable_sm90INS1_16FlashAttnFwdSm90INS1_25CollectiveMainloopFwdSm90ILi2EN4cute5tupleIJNS5_1CILi1EEES8_S8_EEENS6_IJNS7_ILi128EEENS7_ILi96EEENS7_ILi64EEEEEELi256ENS_6half_tEfNS_4arch4Sm90ELb0ELb1ELb1ELb1ELb1ELb0ELb1ELb1ELb0ELb1ELb1ELb0EEENS1_21CollectiveEpilogueFwdINS6_IJSA_NS7_ILi256EEESB_EEES9_SE_SG_Li256ELb1ELb1ELb1ELb0EEENS1_36VarlenDynamicPersistentTileSchedulerILi128ELi96ELi256ELi128ELb1ELb1ELb1ELb1ELb0ELb1EEEEEEEEEvNT_6ParamsE --------------------------
	.section	.nv.info._ZN7cutlass13device_kernelIN5flash11enable_sm90INS1_16FlashAttnFwdSm90INS1_25CollectiveMainloopFwdSm90ILi2EN4cute5tupleIJNS5_1CILi1EEES8_S8_EEENS6_IJNS7_ILi128EEENS7_ILi96EEENS7_ILi64EEEEEELi256ENS_6half_tEfNS_4arch4Sm90ELb0ELb1ELb1ELb1ELb1ELb0ELb1ELb1ELb0ELb1ELb1ELb0EEENS1_21CollectiveEpilogueFwdINS6_IJSA_NS7_ILi256EEESB_EEES9_SE_SG_Li256ELb1ELb1ELb1ELb0EEENS1_36VarlenDynamicPersistentTileSchedulerILi128ELi96ELi256ELi128ELb1ELb1ELb1ELb1ELb0ELb1EEEEEEEEEvNT_6ParamsE,"",@"SHT_CUDA_INFO"
	.sectionflags	@""
	.align	4


	//----- nvinfo : EIATTR_CUDA_API_VERSION
	.align		4
        /*0000*/ 	.byte	0x04, 0x37
        /*0002*/ 	.short	(.L_423 - .L_422)
.L_422:
        /*0004*/ 	.word	0x00000082


	//----- nvinfo : EIATTR_KPARAM_INFO
	.align		4
.L_423:
        /*0008*/ 	.byte	0x04, 0x17
        /*000a*/ 	.short	(.L_425 - .L_424)
.L_424:
        /*000c*/ 	.word	0x00000000
        /*0010*/ 	.short	0x0000
        /*0012*/ 	.short	0x0070
        /*0014*/ 	.byte	0x00, 0xf0, 0x01, 0x2e


	//----- nvinfo : EIATTR_SPARSE_MMA_MASK
	.align		4
.L_425:
        /*0018*/ 	.byte	0x03, 0x50
        /*001a*/ 	.short	0x0000


	//----- nvinfo : EIATTR_MAXREG_COUNT
	.align		4
        /*001c*/ 	.byte	0x03, 0x1b
        /*001e*/ 	.short	0x00a8


	//----- nvinfo : EIATTR_NUM_BARRIERS
	.align		4
        /*0020*/ 	.byte	0x02, 0x4c
        /*0022*/ 	.byte	0x10
	.zero		1


	//----- nvinfo : EIATTR_EXTERNS
	.align		4
        /*0024*/ 	.byte	0x04, 0x0f
        /*0026*/ 	.short	(.L_427 - .L_426)


	//   ....[0]....
	.align		4
.L_426:
        /*0028*/ 	.word	index@(__assertfail)


	//----- nvinfo : EIATTR_ANNOTATIONS
	.align		4
.L_427:
        /*002c*/ 	.byte	0x04, 0x55
        /*002e*/ 	.short	(.L_429 - .L_428)


	//   ....[0]....
.L_428:
        /* <DEDUP_REMOVED lines=49> */


	//----- nvinfo : EIATTR_MERCURY_ISA_VERSION
	.align		4
.L_429:
        /*0330*/ 	.byte	0x03, 0x5f
        /*0332*/ 	.short	0x0101


	//----- nvinfo : EIATTR_UNUSED_LOAD_BYTE_OFFSET
	.align		4
        /*0334*/ 	.byte	0x04, 0x44
        /*0336*/ 	.short	(.L_431 - .L_430)


	//   ....[0]....
.L_430:
        /*0338*/ 	.word	0x00000a60
        /*033c*/ 	.word	0x0000fff0


	//   ....[1]....
        /*0340*/ 	.word	0x000207b0
        /*0344*/ 	.word	0x0000fff0


	//----- nvinfo : EIATTR_INT_WARP_WIDE_INSTR_OFFSETS
	.align		4
.L_431:
        /*0348*/ 	.byte	0x04, 0x31
        /*034a*/ 	.short	(.L_433 - .L_432)


	//   ....[0]....
.L_432:
        /*034c*/ 	.word	0x000000c0


	//   ....[1]....
        /*0350*/ 	.word	0x000000d0


	//   ....[2]....
        /*0354*/ 	.word	0x000000e0


	//   ....[3]....
        /*0358*/ 	.word	0x00000180


	//   ....[4]....
        /*035c*/ 	.word	0x00026fc0


	//   ....[5]....
        /*0360*/ 	.word	0x00027050


	//   ....[6]....
        /*0364*/ 	.word	0x0002af10


	//   ....[7]....
        /*0368*/ 	.word	0x0002afa0


	//----- nvinfo : EIATTR_COOP_GROUP_MASK_REGIDS
	.align		4
.L_433:
        /*036c*/ 	.byte	0x04, 0x29
        /*036e*/ 	.short	(.L_435 - .L_434)


	//   ....[0]....
.L_434:
        /*0370*/ 	.word	0xffffffff


	//   ....[1]....
        /*0374*/ 	.word	0xffffffff


	//   ....[2]....
        /*0378*/ 	.word	0xffffffff


	//   ....[3]....
        /*037c*/ 	.word	0xffffffff


	//   ....[4]....
        /*0380*/ 	.word	0xffffffff


	//   ....[5]....
        /*0384*/ 	.word	0xffffffff


	//   ....[6]....
        /*0388*/ 	.word	0xffffffff


	//   ....[7]....
        /*038c*/ 	.word	0xffffffff


	//   ....[8]....
        /*0390*/ 	.word	0xffffffff


	//   ....[9]....
        /*0394*/ 	.word	0xffffffff


	//   ....[10]....
        /*0398*/ 	.word	0xffffffff


	//   ....[11]....
        /*039c*/ 	.word	0xffffffff


	//   ....[12]....
        /*03a0*/ 	.word	0xffffffff


	//   ....[13]....
        /*03a4*/ 	.word	0xffffffff


	//   ....[14]....
        /*03a8*/ 	.word	0xffffffff


	//   ....[15]....
        /*03ac*/ 	.word	0xffffffff


	//   ....[16]....
        /*03b0*/ 	.word	0xffffffff


	//   ....[17]....
        /*03b4*/ 	.word	0xffffffff


	//   ....[18]....
        /*03b8*/ 	.word	0xffffffff


	//   ....[19]....
        /*03bc*/ 	.word	0xffffffff


	//   ....[20]....
        /*03c0*/ 	.word	0xffffffff


	//   ....[21]....
        /*03c4*/ 	.word	0xffffffff


	//   ....[22]....
        /*03c8*/ 	.word	0xffffffff


	//   ....[23]....
        /*03cc*/ 	.word	0xffffffff


	//   ....[24]....
        /*03d0*/ 	.word	0xffffffff


	//   ....[25]....
        /*03d4*/ 	.word	0xffffffff


	//   ....[26]....
        /*03d8*/ 	.word	0xffffffff


	//   ....[27]....
        /*03dc*/ 	.word	0xffffffff


	//   ....[28]....
        /*03e0*/ 	.word	0xffffffff


	//   ....[29]....
        /*03e4*/ 	.word	0xffffffff


	//   ....[30]....
        /*03e8*/ 	.word	0xffffffff


	//   ....[31]....
        /*03ec*/ 	.word	0xffffffff


	//   ....[32]....
        /*03f0*/ 	.word	0xffffffff


	//   ....[33]....
        /*03f4*/ 	.word	0xffffffff


	//   ....[34]....
        /*03f8*/ 	.word	0xffffffff


	//   ....[35]....
        /*03fc*/ 	.word	0xffffffff


	//   ....[36]....
        /*0400*/ 	.word	0xffffffff


	//   ....[37]....
        /*0404*/ 	.word	0xffffffff


	//   ....[38]....
        /*0408*/ 	.word	0xffffffff


	//   ....[39]....
        /*040c*/ 	.word	0xffffffff


	//   ....[40]....
        /*0410*/ 	.word	0xffffffff


	//   ....[41]....
        /*0414*/ 	.word	0xffffffff


	//   ....[42]....
        /*0418*/ 	.word	0xffffffff


	//   ....[43]....
        /*041c*/ 	.word	0xffffffff


	//   ....[44]....
        /*0420*/ 	.word	0xffffffff


	//   ....[45]....
        /*0424*/ 	.word	0xffffffff


	//   ....[46]....
        /*0428*/ 	.word	0xffffffff


	//   ....[47]....
        /*042c*/ 	.word	0xffffffff


	//   ....[48]....
        /*0430*/ 	.word	0xffffffff


	//   ....[49]....
        /*0434*/ 	.word	0xffffffff


	//   ....[50]....
        /*0438*/ 	.word	0xffffffff


	//   ....[51]....
        /*043c*/ 	.word	0xffffffff


	//   ....[52]....
        /*0440*/ 	.word	0xffffffff


	//   ....[53]....
        /*0444*/ 	.word	0xffffffff


	//   ....[54]....
        /*0448*/ 	.word	0xffffffff


	//   ....[55]....
        /*044c*/ 	.word	0xffffffff


	//   ....[56]....
        /*0450*/ 	.word	0xffffffff


	//   ....[57]....
        /*0454*/ 	.word	0xffffffff


	//   ....[58]....
        /*0458*/ 	.word	0xffffffff


	//   ....[59]....
        /*045c*/ 	.word	0xffffffff


	//   ....[60]....
        /*0460*/ 	.word	0xffffffff


	//   ....[61]....
        /*0464*/ 	.word	0xffffffff


	//   ....[62]....
        /*0468*/ 	.word	0xffffffff


	//   ....[63]....
        /*046c*/ 	.word	0xffffffff


	//   ....[64]....
        /*0470*/ 	.word	0xffffffff


	//   ....[65]....
        /*0474*/ 	.word	0xffffffff


	//   ....[66]....
        /*0478*/ 	.word	0xffffffff


	//   ....[67]....
        /*047c*/ 	.word	0xffffffff


	//   ....[68]....
        /*0480*/ 	.word	0xffffffff


	//   ....[69]....
        /*0484*/ 	.word	0xffffffff


	//   ....[70]....
        /*0488*/ 	.word	0xffffffff


	//   ....[71]....
        /*048c*/ 	.word	0xffffffff


	//   ....[72]....
        /*0490*/ 	.word	0xffffffff


	//   ....[73]....
        /*0494*/ 	.word	0xffffffff


	//   ....[74]....
        /*0498*/ 	.word	0xffffffff


	//   ....[75]....
        /*049c*/ 	.word	0xffffffff


	//   ....[76]....
        /*04a0*/ 	.word	0xffffffff


	//   ....[77]....
        /*04a4*/ 	.word	0xffffffff


	//   ....[78]....
        /*04a8*/ 	.word	0xffffffff


	//   ....[79]....
        /*04ac*/ 	.word	0xffffffff


	//   ....[80]....
        /*04b0*/ 	.word	0xffffffff


	//   ....[81]....
        /*04b4*/ 	.word	0xffffffff


	//   ....[82]....
        /*04b8*/ 	.word	0xffffffff


	//   ....[83]....
        /*04bc*/ 	.word	0xffffffff


	//   ....[84]....
        /*04c0*/ 	.word	0xffffffff


	//   ....[85]....
        /*04c4*/ 	.word	0xffffffff


	//   ....[86]....
        /*04c8*/ 	.word	0xffffffff


	//   ....[87]....
        /*04cc*/ 	.word	0xffffffff


	//   ....[88]....
        /*04d0*/ 	.word	0xffffffff


	//   ....[89]....
        /*04d4*/ 	.word	0xffffffff


	//   ....[90]....
        /*04d8*/ 	.word	0xffffffff


	//   ....[91]....
        /*04dc*/ 	.word	0xffffffff


	//   ....[92]....
        /*04e0*/ 	.word	0xffffffff


	//   ....[93]....
        /*04e4*/ 	.word	0xffffffff


	//   ....[94]....
        /*04e8*/ 	.word	0xffffffff


	//   ....[95]....
        /*04ec*/ 	.word	0xffffffff


	//   ....[96]....
        /*04f0*/ 	.word	0xffffffff


	//   ....[97]....
        /*04f4*/ 	.word	0xffffffff


	//   ....[98]....
        /*04f8*/ 	.word	0xffffffff


	//   ....[99]....
        /*04fc*/ 	.word	0xffffffff


	//   ....[100]....
        /*0500*/ 	.word	0xffffffff


	//   ....[101]....
        /*0504*/ 	.word	0xffffffff


	//   ....[102]....
        /*0508*/ 	.word	0xffffffff


	//   ....[103]....
        /*050c*/ 	.word	0xffffffff


	//   ....[104]....
        /*0510*/ 	.word	0xffffffff


	//   ....[105]....
        /*0514*/ 	.word	0xffffffff


	//   ....[106]....
        /*0518*/ 	.word	0xffffffff


	//   ....[107]....
        /*051c*/ 	.word	0xffffffff


	//   ....[108]....
        /*0520*/ 	.word	0xffffffff


	//   ....[109]....
        /*0524*/ 	.word	0xffffffff


	//   ....[110]....
        /*0528*/ 	.word	0xffffffff


	//   ....[111]....
        /*052c*/ 	.word	0xffffffff


	//   ....[112]....
        /*0530*/ 	.word	0xffffffff


	//   ....[113]....
        /*0534*/ 	.word	0xffffffff


	//   ....[114]....
        /*0538*/ 	.word	0xffffffff


	//   ....[115]....
        /*053c*/ 	.word	0xffffffff


	//   ....[116]....
        /*0540*/ 	.word	0xffffffff


	//   ....[117]....
        /*0544*/ 	.word	0xffffffff


	//   ....[118]....
        /*0548*/ 	.word	0xffffffff


	//   ....[119]....
        /*054c*/ 	.word	0xffffffff


	//   ....[120]....
        /*0550*/ 	.word	0xffffffff


	//   ....[121]....
        /*0554*/ 	.word	0xffffffff


	//   ....[122]....
        /*0558*/ 	.word	0xffffffff


	//   ....[123]....
        /*055c*/ 	.word	0xffffffff


	//   ....[124]....
        /*0560*/ 	.word	0xffffffff


	//   ....[125]....
        /*0564*/ 	.word	0xffffffff


	//   ....[126]....
        /*0568*/ 	.word	0xffffffff


	//   ....[127]....
        /*056c*/ 	.word	0xffffffff


	//   ....[128]....
        /*0570*/ 	.word	0xffffffff


	//   ....[129]....
        /*0574*/ 	.word	0xffffffff


	//   ....[130]....
        /*0578*/ 	.word	0xffffffff


	//   ....[131]....
        /*057c*/ 	.word	0xffffffff


	//   ....[132]....
        /*0580*/ 	.word	0xffffffff


	//   ....[133]....
        /*0584*/ 	.word	0xffffffff


	//   ....[134]....
        /*0588*/ 	.word	0xffffffff


	//   ....[135]....
        /*058c*/ 	.word	0xffffffff


	//   ....[136]....
        /*0590*/ 	.word	0xffffffff


	//   ....[137]....
        /*0594*/ 	.word	0xffffffff


	//   ....[138]....
        /*0598*/ 	.word	0xffffffff


	//   ....[139]....
        /*059c*/ 	.word	0xffffffff


	//   ....[140]....
        /*05a0*/ 	.word	0xffffffff


	//   ....[141]....
        /*05a4*/ 	.word	0xffffffff


	//   ....[142]....
        /*05a8*/ 	.word	0xffffffff


	//   ....[143]....
        /*05ac*/ 	.word	0xffffffff


	//   ....[144]....
        /*05b0*/ 	.word	0xffffffff


	//   ....[145]....
        /*05b4*/ 	.word	0xffffffff


	//   ....[146]....
        /*05b8*/ 	.word	0xffffffff


	//   ....[147]....
        /*05bc*/ 	.word	0xffffffff


	//   ....[148]....
        /*05c0*/ 	.word	0xffffffff


	//   ....[149]....
        /*05c4*/ 	.word	0xffffffff


	//   ....[150]....
        /*05c8*/ 	.word	0xffffffff


	//   ....[151]....
        /*05cc*/ 	.word	0xffffffff


	//   ....[152]....
        /*05d0*/ 	.word	0xffffffff


	//   ....[153]....
        /*05d4*/ 	.word	0xffffffff


	//   ....[154]....
        /*05d8*/ 	.word	0xffffffff


	//   ....[155]....
        /*05dc*/ 	.word	0xffffffff


	//   ....[156]....
        /*05e0*/ 	.word	0xffffffff


	//   ....[157]....
        /*05e4*/ 	.word	0xffffffff


	//   ....[158]....
        /*05e8*/ 	.word	0xffffffff


	//   ....[159]....
        /*05ec*/ 	.word	0xffffffff


	//   ....[160]....
        /*05f0*/ 	.word	0xffffffff


	//   ....[161]....
        /*05f4*/ 	.word	0xffffffff


	//   ....[162]....
        /*05f8*/ 	.word	0xffffffff


	//   ....[163]....
        /*05fc*/ 	.word	0xffffffff


	//   ....[164]....
        /*0600*/ 	.word	0xffffffff


	//   ....[165]....
        /*0604*/ 	.word	0xffffffff


	//   ....[166]....
        /*0608*/ 	.word	0xffffffff


	//   ....[167]....
        /*060c*/ 	.word	0x0500000f


	//   ....[168]....
        /*0610*/ 	.word	0x0500000f


	//   ....[169]....
        /*0614*/ 	.word	0x0500000f


	//   ....[170]....
        /*0618*/ 	.word	0x0500000f


	//   ....[171]....
        /*061c*/ 	.word	0x0500000f


	//   ....[172]....
        /*0620*/ 	.word	0x0500000f


	//   ....[173]....
        /*0624*/ 	.word	0x0500000f


	//   ....[174]....
        /*0628*/ 	.word	0x0500000f


	//   ....[175]....
        /*062c*/ 	.word	0x0500000f


	//   ....[176]....
        /*0630*/ 	.word	0x0500000f


	//   ....[177]....
        /*0634*/ 	.word	0x0500000f


	//   ....[178]....
        /*0638*/ 	.word	0x0500000f


	//   ....[179]....
        /*063c*/ 	.word	0x0500000f


	//   ....[180]....
        /*0640*/ 	.word	0x0500000f


	//   ....[181]....
        /*0644*/ 	.word	0x0500000f


	//   ....[182]....
        /*0648*/ 	.word	0x0500000f


	//   ....[183]....
        /*064c*/ 	.word	0x0500000f


	//   ....[184]....
        /*0650*/ 	.word	0x0500000f


	//   ....[185]....
        /*0654*/ 	.word	0x0500000f


	//   ....[186]....
        /*0658*/ 	.word	0x0500000f


	//   ....[187]....
        /*065c*/ 	.word	0x0500000f


	//   ....[188]....
        /*0660*/ 	.word	0x0500000f


	//   ....[189]....
        /*0664*/ 	.word	0x0500000f


	//   ....[190]....
        /*0668*/ 	.word	0x0500000f


	//   ....[191]....
        /*066c*/ 	.word	0x0500000f


	//   ....[192]....
        /*0670*/ 	.word	0x0500000f


	//   ....[193]....
        /*0674*/ 	.word	0x0500000f


	//   ....[194]....
        /*0678*/ 	.word	0x0500000f


	//   ....[195]....
        /*067c*/ 	.word	0x0500000f


	//   ....[196]....
        /*0680*/ 	.word	0x0500000f


	//   ....[197]....
        /*0684*/ 	.word	0x0500000f


	//   ....[198]....
        /*0688*/ 	.word	0x0500000f


	//   ....[199]....
        /*068c*/ 	.word	0x0500000f


	//   ....[200]....
        /*0690*/ 	.word	0x0500000f


	//   ....[201]....
        /*0694*/ 	.word	0x0500000f


	//   ....[202]....
        /*0698*/ 	.word	0x0500000f


	//   ....[203]....
        /*069c*/ 	.word	0x0500000f


	//   ....[204]....
        /*06a0*/ 	.word	0x0500000f


	//   ....[205]....
        /*06a4*/ 	.word	0x0500000f


	//   ....[206]....
        /*06a8*/ 	.word	0x0500000f


	//   ....[207]....
        /*06ac*/ 	.word	0x0500000f


	//   ....[208]....
        /*06b0*/ 	.word	0x0500000f


	//   ....[209]....
        /*06b4*/ 	.word	0x0500000f


	//   ....[210]....
        /*06b8*/ 	.word	0x0500000f


	//   ....[211]....
        /*06bc*/ 	.word	0x0500000f


	//   ....[212]....
        /*06c0*/ 	.word	0x0500000f


	//   ....[213]....
        /*06c4*/ 	.word	0x0500000f


	//   ....[214]....
        /*06c8*/ 	.word	0x0500000f


	//   ....[215]....
        /*06cc*/ 	.word	0x0500000f


	//   ....[216]....
        /*06d0*/ 	.word	0x0500000f


	//   ....[217]....
        /*06d4*/ 	.word	0x0500000f


	//   ....[218]....
        /*06d8*/ 	.word	0x0500000f


	//   ....[219]....
        /*06dc*/ 	.word	0x0500000f


	//   ....[220]....
        /*06e0*/ 	.word	0x0500000f


	//   ....[221]....
        /*06e4*/ 	.word	0x0500000f


	//   ....[222]....
        /*06e8*/ 	.word	0x0500000f


	//   ....[223]....
        /*06ec*/ 	.word	0x0500000f


	//   ....[224]....
        /*06f0*/ 	.word	0x0500000f


	//   ....[225]....
        /*06f4*/ 	.word	0x0500000f


	//   ....[226]....
        /*06f8*/ 	.word	0x0500000f


	//   ....[227]....
        /*06fc*/ 	.word	0x0500000f


	//   ....[228]....
        /*0700*/ 	.word	0x0500000f


	//   ....[229]....
        /*0704*/ 	.word	0x0500000f


	//   ....[230]....
        /*0708*/ 	.word	0x0500000f


	//   ....[231]....
        /*070c*/ 	.word	0x0500000f


	//   ....[232]....
        /*0710*/ 	.word	0x0500000f


	//   ....[233]....
        /*0714*/ 	.word	0x0500000f


	//   ....[234]....
        /*0718*/ 	.word	0x0500000f


	//   ....[235]....
        /*071c*/ 	.word	0x0500000f


	//   ....[236]....
        /*0720*/ 	.word	0x0500000f


	//   ....[237]....
        /*0724*/ 	.word	0x0500000f


	//   ....[238]....
        /*0728*/ 	.word	0x0500000f


	//   ....[239]....
        /*072c*/ 	.word	0x0500000f


	//   ....[240]....
        /*0730*/ 	.word	0x0500000f


	//   ....[241]....
        /*0734*/ 	.word	0x0500000f


	//   ....[242]....
        /*0738*/ 	.word	0x0500000f


	//   ....[243]....
        /*073c*/ 	.word	0x0500000f


	//   ....[244]....
        /*0740*/ 	.word	0x0500000f


	//   ....[245]....
        /*0744*/ 	.word	0x0500000f


	//   ....[246]....
        /*0748*/ 	.word	0x0500000f


	//   ....[247]....
        /*074c*/ 	.word	0x0500000f


	//   ....[248]....
        /*0750*/ 	.word	0x0500000f


	//   ....[249]....
        /*0754*/ 	.word	0x0500000f


	//   ....[250]....
        /*0758*/ 	.word	0x0500000f


	//   ....[251]....
        /*075c*/ 	.word	0x0500000f


	//   ....[252]....
        /*0760*/ 	.word	0x0500000f


	//   ....[253]....
        /*0764*/ 	.word	0x0500000f


	//   ....[254]....
        /*0768*/ 	.word	0x0500000f


	//   ....[255]....
        /*076c*/ 	.word	0x0500000f


	//   ....[0]....
        /*0770*/ 	.word	0x0500000f


	//   ....[1]....
        /*0774*/ 	.word	0x0500000f


	//   ....[2]....
        /*0778*/ 	.word	0x0500000f


	//   ....[3]....
        /*077c*/ 	.word	0x0500000f


	//   ....[4]....
        /*0780*/ 	.word	0x0500000f


	//   ....[5]....
        /*0784*/ 	.word	0x0500000f


	//   ....[6]....
        /*0788*/ 	.word	0x0500000f


	//   ....[7]....
        /*078c*/ 	.word	0x0500000f


	//   ....[8]....
        /*0790*/ 	.word	0x0500000f


	//   ....[9]....
        /*0794*/ 	.word	0x0500000f


	//   ....[10]....
        /*0798*/ 	.word	0x0500000f


	//   ....[11]....
        /*079c*/ 	.word	0xffffffff


	//   ....[12]....
        /*07a0*/ 	.word	0xffffffff


	//   ....[13]....
        /*07a4*/ 	.word	0xffffffff


	//   ....[14]....
        /*07a8*/ 	.word	0xffffffff


	//   ....[15]....
        /*07ac*/ 	.word	0xffffffff


	//   ....[16]....
        /*07b0*/ 	.word	0xffffffff


	//----- nvinfo : EIATTR_COOP_GROUP_INSTR_OFFSETS
	.align		4
.L_435:
        /*07b4*/ 	.byte	0x04, 0x28
        /*07b6*/ 	.short	(.L_437 - .L_436)


	//   ....[0]....
.L_436:
        /*07b8*/ 	.word	0x00000080


	//   ....[1]....
        /*07bc*/ 	.word	0x00000090


	//   ....[2]....
        /*07c0*/ 	.word	0x000002f0


	//   ....[3]....
        /*07c4*/ 	.word	0x00000450


	//   ....[4]....
        /*07c8*/ 	.word	0x00000570


	//   ....[5]....
        /*07cc*/ 	.word	0x000006d0


	//   ....[6]....
        /*07d0*/ 	.word	0x000028b0


	//   ....[7]....
        /*07d4*/ 	.word	0x000048a0


	//   ....[8]....
        /*07d8*/ 	.word	0x00005070


	//   ....[9]....
        /*07dc*/ 	.word	0x00006400


	//   ....[10]....
        /*07e0*/ 	.word	0x000065f0


	//   ....[11]....
        /*07e4*/ 	.word	0x00006950


	//   ....[12]....
        /*07e8*/ 	.word	0x00006970


	//   ....[13]....
        /*07ec*/ 	.word	0x0000bec0


	//   ....[14]....
        /*07f0*/ 	.word	0x0000bf60


	//   ....[15]....
        /*07f4*/ 	.word	0x0000c140


	//   ....[16]....
        /*07f8*/ 	.word	0x0000c160


	//   ....[17]....
        /*07fc*/ 	.word	0x00015ba0


	//   ....[18]....
        /*0800*/ 	.word	0x00016140


	//   ....[19]....
        /*0804*/ 	.word	0x00017080


	//   ....[20]....
        /*0808*/ 	.word	0x00017190


	//   ....[21]....
        /*080c*/ 	.word	0x00017320


	//   ....[22]....
        /*0810*/ 	.word	0x00017340


	//   ....[23]....
        /*0814*/ 	.word	0x0001f850


	//   ....[24]....
        /*0818*/ 	.word	0x0001f870


	//   ....[25]....
        /*081c*/ 	.word	0x0001f8b0


	//   ....[26]....
        /*0820*/ 	.word	0x0001f8f0


	//   ....[27]....
        /*0824*/ 	.word	0x00021b20


	//   ....[28]....
        /*0828*/ 	.word	0x00021b40


	//   ....[29]....
        /*082c*/ 	.word	0x00021b90


	//   ....[30]....
        /*0830*/ 	.word	0x00021ba0


	//   ....[31]....
        /*0834*/ 	.word	0x00022550


	//   ....[32]....
        /*0838*/ 	.word	0x00022580


	//   ....[33]....
        /*083c*/ 	.word	0x000226c0


	//   ....[34]....
        /*0840*/ 	.word	0x000226e0


	//   ....[35]....
        /*0844*/ 	.word	0x00022820


	//   ....[36]....
        /*0848*/ 	.word	0x00022840


	//   ....[37]....
        /*084c*/ 	.word	0x00022990


	//   ....[38]....
        /*0850*/ 	.word	0x000229b0


	//   ....[39]....
        /*0854*/ 	.word	0x00022f70


	//   ....[40]....
        /*0858*/ 	.word	0x00022fa0


	//   ....[41]....
        /*085c*/ 	.word	0x000239d0


	//   ....[42]....
        /*0860*/ 	.word	0x000239e0


	//   ....[43]....
        /*0864*/ 	.word	0x00024d50


	//   ....[44]....
        /*0868*/ 	.word	0x00024d70


	//   ....[45]....
        /*086c*/ 	.word	0x00024eb0


	//   ....[46]....
        /*0870*/ 	.word	0x00024ed0


	//   ....[47]....
        /*0874*/ 	.word	0x00025010


	//   ....[48]....
        /*0878*/ 	.word	0x00025030


	//   ....[49]....
        /*087c*/ 	.word	0x00025180


	//   ....[50]....
        /*0880*/ 	.word	0x000251a0


	//   ....[51]....
        /*0884*/ 	.word	0x00025370


	//   ....[52]....
        /*0888*/ 	.word	0x00025580


	//   ....[53]....
        /*088c*/ 	.word	0x000255b0


	//   ....[54]....
        /*0890*/ 	.word	0x000255e0


	//   ....[55]....
        /*0894*/ 	.word	0x00025610


	//   ....[56]....
        /*0898*/ 	.word	0x00025640


	//   ....[57]....
        /*089c*/ 	.word	0x00025670


	//   ....[58]....
        /*08a0*/ 	.word	0x000257e0


	//   ....[59]....
        /*08a4*/ 	.word	0x00025810


	//   ....[60]....
        /*08a8*/ 	.word	0x00025840


	//   ....[61]....
        /*08ac*/ 	.word	0x00025870


	//   ....[62]....
        /*08b0*/ 	.word	0x000258a0


	//   ....[63]....
        /*08b4*/ 	.word	0x000258d0


	//   ....[64]....
        /*08b8*/ 	.word	0x00025960


	//   ....[65]....
        /*08bc*/ 	.word	0x00025990


	//   ....[66]....
        /*08c0*/ 	.word	0x000259a0


	//   ....[67]....
        /*08c4*/ 	.word	0x000259e0


	//   ....[68]....
        /*08c8*/ 	.word	0x00027ba0


	//   ....[69]....
        /*08cc*/ 	.word	0x00027bc0


	//   ....[70]....
        /*08d0*/ 	.word	0x00027c50


	//   ....[71]....
        /*08d4*/ 	.word	0x00027c70


	//   ....[72]....
        /*08d8*/ 	.word	0x00027cf0


	//   ....[73]....
        /*08dc*/ 	.word	0x00027d10


	//   ....[74]....
        /*08e0*/ 	.word	0x00027d90


	//   ....[75]....
        /*08e4*/ 	.word	0x00027db0


	//   ....[76]....
        /*08e8*/ 	.word	0x00027e30


	//   ....[77]....
        /*08ec*/ 	.word	0x00027e50


	//   ....[78]....
        /*08f0*/ 	.word	0x00027e60


	//   ....[79]....
        /*08f4*/ 	.word	0x00027e70


	//   ....[80]....
        /*08f8*/ 	.word	0x000285c0


	//   ....[81]....
        /*08fc*/ 	.word	0x00028600


	//   ....[82]....
        /*0900*/ 	.word	0x00028620


	//   ....[83]....
        /*0904*/ 	.word	0x00028630


	//   ....[84]....
        /*0908*/ 	.word	0x00028640


	//   ....[85]....
        /*090c*/ 	.word	0x00028650


	//   ....[86]....
        /*0910*/ 	.word	0x00028680


	//   ....[87]....
        /*0914*/ 	.word	0x00028760


	//   ....[88]....
        /*0918*/ 	.word	0x000287b0


	//   ....[89]....
        /*091c*/ 	.word	0x00028810


	//   ....[90]....
        /*0920*/ 	.word	0x00028880


	//   ....[91]....
        /*0924*/ 	.word	0x000288c0


	//   ....[92]....
        /*0928*/ 	.word	0x00028900


	//   ....[93]....
        /*092c*/ 	.word	0x00028920


	//   ....[94]....
        /*0930*/ 	.word	0x000289a0


	//   ....[95]....
        /*0934*/ 	.word	0x000289e0


	//   ....[96]....
        /*0938*/ 	.word	0x000290d0


	//   ....[97]....
        /*093c*/ 	.word	0x00029100


	//   ....[98]....
        /*0940*/ 	.word	0x00029120


	//   ....[99]....
        /*0944*/ 	.word	0x00029150


	//   ....[100]....
        /*0948*/ 	.word	0x000291c0


	//   ....[101]....
        /*094c*/ 	.word	0x000291f0


	//   ....[102]....
        /*0950*/ 	.word	0x00029300


	//   ....[103]....
        /*0954*/ 	.word	0x00029320


	//   ....[104]....
        /*0958*/ 	.word	0x000293b0


	//   ....[105]....
        /*095c*/ 	.word	0x000293d0


	//   ....[106]....
        /*0960*/ 	.word	0x00029440


	//   ....[107]....
        /*0964*/ 	.word	0x00029460


	//   ....[108]....
        /*0968*/ 	.word	0x000294c0


	//   ....[109]....
        /*096c*/ 	.word	0x000294f0


	//   ....[110]....
        /*0970*/ 	.word	0x00029570


	//   ....[111]....
        /*0974*/ 	.word	0x000295d0


	//   ....[112]....
        /*0978*/ 	.word	0x00029b10


	//   ....[113]....
        /*097c*/ 	.word	0x00029b30


	//   ....[114]....
        /*0980*/ 	.word	0x00029b80


	//   ....[115]....
        /*0984*/ 	.word	0x00029c40


	//   ....[116]....
        /*0988*/ 	.word	0x00029c50


	//   ....[117]....
        /*098c*/ 	.word	0x00029c80


	//   ....[118]....
        /*0990*/ 	.word	0x00029d10


	//   ....[119]....
        /*0994*/ 	.word	0x00029dc0


	//   ....[120]....
        /*0998*/ 	.word	0x00029dd0


	//   ....[121]....
        /*099c*/ 	.word	0x00029e00


	//   ....[122]....
        /*09a0*/ 	.word	0x00029e10


	//   ....[123]....
        /*09a4*/ 	.word	0x00029ea0


	//   ....[124]....
        /*09a8*/ 	.word	0x0002a590


	//   ....[125]....
        /*09ac*/ 	.word	0x0002a5b0


	//   ....[126]....
        /*09b0*/ 	.word	0x0002a5c0


	//   ....[127]....
        /*09b4*/ 	.word	0x0002a600


	//   ....[128]....
        /*09b8*/ 	.word	0x0002a610


	//   ....[129]....
        /*09bc*/ 	.word	0x0002a650


	//   ....[130]....
        /*09c0*/ 	.word	0x0002a660


	//   ....[131]....
        /*09c4*/ 	.word	0x0002a6a0


	//   ....[132]....
        /*09c8*/ 	.word	0x0002a6b0


	//   ....[133]....
        /*09cc*/ 	.word	0x0002a6f0


	//   ....[134]....
        /*09d0*/ 	.word	0x0002a700


	//   ....[135]....
        /*09d4*/ 	.word	0x0002a710


	//   ....[136]....
        /*09d8*/ 	.word	0x0002aa50


	//   ....[137]....
        /*09dc*/ 	.word	0x0002aa70


	//   ....[138]....
        /*09e0*/ 	.word	0x0002aa80


	//   ....[139]....
        /*09e4*/ 	.word	0x0002aa90


	//   ....[140]....
        /*09e8*/ 	.word	0x0002aaa0


	//   ....[141]....
        /*09ec*/ 	.word	0x0002aac0


	//   ....[142]....
        /*09f0*/ 	.word	0x0002ab30


	//   ....[143]....
        /*09f4*/ 	.word	0x0002ab60


	//   ....[144]....
        /*09f8*/ 	.word	0x0002ab70


	//   ....[145]....
        /*09fc*/ 	.word	0x0002abe0


	//   ....[146]....
        /*0a00*/ 	.word	0x0002abf0


	//   ....[147]....
        /*0a04*/ 	.word	0x0002acf0


	//   ....[148]....
        /*0a08*/ 	.word	0x0002b1d0


	//   ....[149]....
        /*0a0c*/ 	.word	0x0002b200


	//   ....[150]....
        /*0a10*/ 	.word	0x0002b260


	//   ....[151]....
        /*0a14*/ 	.word	0x0002b290


	//   ....[152]....
        /*0a18*/ 	.word	0x0002b2c0


	//   ....[153]....
        /*0a1c*/ 	.word	0x0002b2f0


	//   ....[154]....
        /*0a20*/ 	.word	0x0002b320


	//   ....[155]....
        /*0a24*/ 	.word	0x0002b350


	//   ....[156]....
        /*0a28*/ 	.word	0x0002b4f0


	//   ....[157]....
        /*0a2c*/ 	.word	0x0002b520


	//   ....[158]....
        /*0a30*/ 	.word	0x0002b550


	//   ....[159]....
        /*0a34*/ 	.word	0x0002b580


	//   ....[160]....
        /*0a38*/ 	.word	0x0002b5b0


	//   ....[161]....
        /*0a3c*/ 	.word	0x0002b5e0


	//   ....[162]....
        /*0a40*/ 	.word	0x0002b6a0


	//   ....[163]....
        /*0a44*/ 	.word	0x0002b6c0


	//   ....[164]....
        /*0a48*/ 	.word	0x0002b6e0


	//   ....[165]....
        /*0a4c*/ 	.word	0x0002b740


	//   ....[166]....
        /*0a50*/ 	.word	0x0002c160


	//   ....[167]....
        /*0a54*/ 	.word	0x0002c700


	//   ....[168]....
        /*0a58*/ 	.word	0x0002c7f0


	//   ....[169]....
        /*0a5c*/ 	.word	0x0002c890


	//   ....[170]....
        /*0a60*/ 	.word	0x0002c8f0


	//   ....[171]....
        /*0a64*/ 	.word	0x0002c9e0


	//   ....[172]....
        /*0a68*/ 	.word	0x0002ca50


	//   ....[173]....
        /*0a6c*/ 	.word	0x0002cb40


	//   ....[174]....
        /*0a70*/ 	.word	0x0002cbb0


	//   ....[175]....
        /*0a74*/ 	.word	0x0002cca0


	//   ....[176]....
        /*0a78*/ 	.word	0x0002cd10


	//   ....[177]....
        /*0a7c*/ 	.word	0x0002ce00


	//   ....[178]....
        /*0a80*/ 	.word	0x0002ce70


	//   ....[179]....
        /*0a84*/ 	.word	0x0002cf10


	//   ....[180]....
        /*0a88*/ 	.word	0x0002d010


	//   ....[181]....
        /*0a8c*/ 	.word	0x0002d090


	//   ....[182]....
        /*0a90*/ 	.word	0x0002d0f0


	//   ....[183]....
        /*0a94*/ 	.word	0x0002d1c0


	//   ....[184]....
        /*0a98*/ 	.word	0x0002d2a0


	//   ....[185]....
        /*0a9c*/ 	.word	0x0002d360


	//   ....[186]....
        /*0aa0*/ 	.word	0x0002d3e0


	//   ....[187]....
        /*0aa4*/ 	.word	0x0002d4d0


	//   ....[188]....
        /*0aa8*/ 	.word	0x0002d590


	//   ....[189]....
        /*0aac*/ 	.word	0x0002d640


	//   ....[190]....
        /*0ab0*/ 	.word	0x0002d700


	//   ....[191]....
        /*0ab4*/ 	.word	0x0002d7b0


	//   ....[192]....
        /*0ab8*/ 	.word	0x0002d830


	//   ....[193]....
        /*0abc*/ 	.word	0x0002d920


	//   ....[194]....
        /*0ac0*/ 	.word	0x0002d990


	//   ....[195]....
        /*0ac4*/ 	.word	0x0002da60


	//   ....[196]....
        /*0ac8*/ 	.word	0x0002db00


	//   ....[197]....
        /*0acc*/ 	.word	0x0002dba0


	//   ....[198]....
        /*0ad0*/ 	.word	0x0002dc00


	//   ....[199]....
        /*0ad4*/ 	.word	0x0002dcf0


	//   ....[200]....
        /*0ad8*/ 	.word	0x0002de00


	//   ....[201]....
        /*0adc*/ 	.word	0x0002de50


	//   ....[202]....
        /*0ae0*/ 	.word	0x0002deb0


	//   ....[203]....
        /*0ae4*/ 	.word	0x0002dfb0


	//   ....[204]....
        /*0ae8*/ 	.word	0x0002e0c0


	//   ....[205]....
        /*0aec*/ 	.word	0x0002e110


	//   ....[206]....
        /*0af0*/ 	.word	0x0002e170


	//   ....[207]....
        /*0af4*/ 	.word	0x0002e270


	//   ....[208]....
        /*0af8*/ 	.word	0x0002e380


	//   ....[209]....
        /*0afc*/ 	.word	0x0002e3d0


	//   ....[210]....
        /*0b00*/ 	.word	0x0002e430


	//   ....[211]....
        /*0b04*/ 	.word	0x0002e520


	//   ....[212]....
        /*0b08*/ 	.word	0x0002e650


	//   ....[213]....
        /*0b0c*/ 	.word	0x0002e730


	//   ....[214]....
        /*0b10*/ 	.word	0x0002e7c0


	//   ....[215]....
        /*0b14*/ 	.word	0x0002e8d0


	//   ....[216]....
        /*0b18*/ 	.word	0x0002e930


	//   ....[217]....
        /*0b1c*/ 	.word	0x0002ea40


	//   ....[218]....
        /*0b20*/ 	.word	0x0002eaa0


	//   ....[219]....
        /*0b24*/ 	.word	0x0002ebb0


	//   ....[220]....
        /*0b28*/ 	.word	0x0002ec10


	//   ....[221]....
        /*0b2c*/ 	.word	0x0002ed20


	//   ....[222]....
        /*0b30*/ 	.word	0x0002ed80


	//   ....[223]....
        /*0b34*/ 	.word	0x0002ee40


	//   ....[224]....
        /*0b38*/ 	.word	0x0002efa0


	//   ....[225]....
        /*0b3c*/ 	.word	0x0002f040


	//   ....[226]....
        /*0b40*/ 	.word	0x0002f0a0


	//   ....[227]....
        /*0b44*/ 	.word	0x0002f150


	//   ....[228]....
        /*0b48*/ 	.word	0x0002f1b0


	//   ....[229]....
        /*0b4c*/ 	.word	0x0002f260


	//   ....[230]....
        /*0b50*/ 	.word	0x0002f2c0


	//   ....[231]....
        /*0b54*/ 	.word	0x0002f370


	//   ....[232]....
        /*0b58*/ 	.word	0x0002f3d0


	//   ....[233]....
        /*0b5c*/ 	.word	0x0002f480


	//   ....[234]....
        /*0b60*/ 	.word	0x0002f4e0


	//   ....[235]....
        /*0b64*/ 	.word	0x0002f590


	//   ....[236]....
        /*0b68*/ 	.word	0x0002f670


	//   ....[237]....
        /*0b6c*/ 	.word	0x0002f710


	//   ....[238]....
        /*0b70*/ 	.word	0x0002f770


	//   ....[239]....
        /*0b74*/ 	.word	0x0002f840


	//   ....[240]....
        /*0b78*/ 	.word	0x0002f8a0


	//   ....[241]....
        /*0b7c*/ 	.word	0x0002f970


	//   ....[242]....
        /*0b80*/ 	.word	0x0002f9d0


	//   ....[243]....
        /*0b84*/ 	.word	0x0002fab0


	//   ....[244]....
        /*0b88*/ 	.word	0x0002fb10


	//   ....[245]....
        /*0b8c*/ 	.word	0x0002fbe0


	//   ....[246]....
        /*0b90*/ 	.word	0x0002fc40


	//   ....[247]....
        /*0b94*/ 	.word	0x0002fd10


	//   ....[248]....
        /*0b98*/ 	.word	0x0002fda0


	//   ....[249]....
        /*0b9c*/ 	.word	0x0002fe40


	//   ....[250]....
        /*0ba0*/ 	.word	0x0002ffc0


	//   ....[251]....
        /*0ba4*/ 	.word	0x00030030


	//   ....[252]....
        /*0ba8*/ 	.word	0x000300a0


	//   ....[253]....
        /*0bac*/ 	.word	0x00030110


	//   ....[254]....
        /*0bb0*/ 	.word	0x00030180


	//   ....[255]....
        /*0bb4*/ 	.word	0x00030200


	//   ....[0]....
        /*0bb8*/ 	.word	0x00030280


	//   ....[1]....
        /*0bbc*/ 	.word	0x00030310


	//   ....[2]....
        /*0bc0*/ 	.word	0x00030380


	//   ....[3]....
        /*0bc4*/ 	.word	0x000303f0


	//   ....[4]....
        /*0bc8*/ 	.word	0x00030460


	//   ....[5]....
        /*0bcc*/ 	.word	0x000304e0


	//   ....[6]....
        /*0bd0*/ 	.word	0x00030550


	//   ....[7]....
        /*0bd4*/ 	.word	0x000305e0


	//   ....[8]....
        /*0bd8*/ 	.word	0x00030640


	//   ....[9]....
        /*0bdc*/ 	.word	0x000306d0


	//   ....[10]....
        /*0be0*/ 	.word	0x00030800


	//   ....[11]....
        /*0be4*/ 	.word	0x00032ec0


	//   ....[12]....
        /*0be8*/ 	.word	0x000335c0


	//   ....[13]....
        /*0bec*/ 	.word	0x00034860


	//   ....[14]....
        /*0bf0*/ 	.word	0x000348b0


	//   ....[15]....
        /*0bf4*/ 	.word	0x00034920


	//   ....[16]....
        /*0bf8*/ 	.word	0x00034940


	//----- nvinfo : EIATTR_REG_RECONFIG
	.align		4
.L_437:
        /*0bfc*/ 	.byte	0x01, 0x54
	.zero		2


	//----- nvinfo : EIATTR_SYSCALL_OFFSETS
	.align		4
        /*0c00*/ 	.byte	0x04, 0x46
        /*0c02*/ 	.short	(.L_439 - .L_438)


	//   ....[0]....
.L_438:
        /*0c04*/ 	.word	0x00002b30


	//   ....[1]....
        /*0c08*/ 	.word	0x000271b0


	//   ....[2]....
        /*0c0c*/ 	.word	0x00027300


	//   ....[3]....
        /*0c10*/ 	.word	0x000273f0


	//   ....[4]....
        /*0c14*/ 	.word	0x00028200


	//   ....[5]....
        /*0c18*/ 	.word	0x00028d30


	//----- nvinfo : EIATTR_MBARRIER_INSTR_OFFSETS
	.align		4
.L_439:
        /*0c1c*/ 	.byte	0x04, 0x39
        /*0c1e*/ 	.short	(.L_441 - .L_440)


	//   ....[0]....
.L_440:
        /*0c20*/ 	.word	0x00000190
        /*0c24*/ 	.word	0x000000ff
        /*0c28*/ 	.word	0x00032400
        /*0c2c*/ 	.short	0x0100
        /*0c2e*/ 	.byte	0x08
	.zero		1


	//   ....[1]....
        /*0c30*/ 	.word	0x000001a0
        /*0c34*/ 	.word	0x000000ff
        /*0c38*/ 	.word	0x00032410
        /*0c3c*/ 	.short	0x0100
        /*0c3e*/ 	.byte	0x08
	.zero		1


	//   ....[2]....
        /*0c40*/ 	.word	0x000001b0
        /*0c44*/ 	.word	0x000000ff
        /*0c48*/ 	.word	0x00032420
        /*0c4c*/ 	.short	0x0100
        /*0c4e*/ 	.byte	0x08
	.zero		1


	//   ....[3]....
        /*0c50*/ 	.word	0x000002a0
        /*0c54*/ 	.word	0x000000ff
        /*0c58*/ 	.word	0x00032430
        /*0c5c*/ 	.short	0x0100
        /*0c5e*/ 	.byte	0x08
	.zero		1


	//   ....[4]....
        /*0c60*/ 	.word	0x000002b0
        /*0c64*/ 	.word	0x000000ff
        /*0c68*/ 	.word	0x00032440
        /*0c6c*/ 	.short	0x0100
        /*0c6e*/ 	.byte	0x08
	.zero		1


	//   ....[5]....
        /*0c70*/ 	.word	0x000002c0
        /*0c74*/ 	.word	0x000000ff
        /*0c78*/ 	.word	0x00032438
        /*0c7c*/ 	.short	0x0100
        /*0c7e*/ 	.byte	0x08
	.zero		1


	//   ....[6]....
        /*0c80*/ 	.word	0x000002d0
        /*0c84*/ 	.word	0x000000ff
        /*0c88*/ 	.word	0x00032448
        /*0c8c*/ 	.short	0x0100
        /*0c8e*/ 	.byte	0x08
	.zero		1


	//   ....[7]....
        /*0c90*/ 	.word	0x00000400
        /*0c94*/ 	.word	0x000000ff
        /*0c98*/ 	.word	0x00032450
        /*0c9c*/ 	.short	0x0100
        /*0c9e*/ 	.byte	0x08
	.zero		1


	//   ....[8]....
        /*0ca0*/ 	.word	0x00000410
        /*0ca4*/ 	.word	0x000000ff
        /*0ca8*/ 	.word	0x00032460
        /*0cac*/ 	.short	0x0100
        /*0cae*/ 	.byte	0x08
	.zero		1


	//   ....[9]....
        /*0cb0*/ 	.word	0x00000420
        /*0cb4*/ 	.word	0x000000ff
        /*0cb8*/ 	.word	0x00032458
        /*0cbc*/ 	.short	0x0100
        /*0cbe*/ 	.byte	0x08
	.zero		1


	//   ....[10]....
        /*0cc0*/ 	.word	0x00000430
        /*0cc4*/ 	.word	0x000000ff
        /*0cc8*/ 	.word	0x00032468
        /*0ccc*/ 	.short	0x0100
        /*0cce*/ 	.byte	0x08
	.zero		1


	//   ....[11]....
        /*0cd0*/ 	.word	0x00000520
        /*0cd4*/ 	.word	0x000000ff
        /*0cd8*/ 	.word	0x00032470
        /*0cdc*/ 	.short	0x0100
        /*0cde*/ 	.byte	0x06
	.zero		1


	//   ....[12]....
        /*0ce0*/ 	.word	0x00000530
        /*0ce4*/ 	.word	0x000000ff
        /*0ce8*/ 	.word	0x00032480
        /*0cec*/ 	.short	0x0100
        /*0cee*/ 	.byte	0x06
	.zero		1


	//   ....[13]....
        /*0cf0*/ 	.word	0x00000540
        /*0cf4*/ 	.word	0x000000ff
        /*0cf8*/ 	.word	0x00032478
        /*0cfc*/ 	.short	0x0100
        /*0cfe*/ 	.byte	0x06
	.zero		1


	//   ....[14]....
        /*0d00*/ 	.word	0x00000550
        /*0d04*/ 	.word	0x000000ff
        /*0d08*/ 	.word	0x00032488
        /*0d0c*/ 	.short	0x0100
        /*0d0e*/ 	.byte	0x06
	.zero		1


	//   ....[15]....
        /*0d10*/ 	.word	0x00000680
        /*0d14*/ 	.word	0x000000ff
        /*0d18*/ 	.word	0x00032490
        /*0d1c*/ 	.short	0x0100
        /*0d1e*/ 	.byte	0x08
	.zero		1


	//   ....[16]....
        /*0d20*/ 	.word	0x00000690
        /*0d24*/ 	.word	0x000000ff
        /*0d28*/ 	.word	0x000324a0
        /*0d2c*/ 	.short	0x0100
        /*0d2e*/ 	.byte	0x08
	.zero		1


	//   ....[17]....
        /*0d30*/ 	.word	0x000006a0
        /*0d34*/ 	.word	0x000000ff
        /*0d38*/ 	.word	0x00032498
        /*0d3c*/ 	.short	0x0100
        /*0d3e*/ 	.byte	0x08
	.zero		1


	//   ....[18]....
        /*0d40*/ 	.word	0x000006b0
        /*0d44*/ 	.word	0x000000ff
        /*0d48*/ 	.word	0x000324a8
        /*0d4c*/ 	.short	0x0100
        /*0d4e*/ 	.byte	0x08
	.zero		1


	//   ....[19]....
        /*0d50*/ 	.word	0x000007f0
        /*0d54*/ 	.word	0x000000ff
        /*0d58*/ 	.word	0x000324b0
        /*0d5c*/ 	.short	0x0100
        /*0d5e*/ 	.byte	0x08
	.zero		1


	//   ....[20]....
        /*0d60*/ 	.word	0x00000800
        /*0d64*/ 	.word	0x000000ff
        /*0d68*/ 	.word	0x000324c0
        /*0d6c*/ 	.short	0x0100
        /*0d6e*/ 	.byte	0x08
	.zero		1


	//   ....[21]....
        /*0d70*/ 	.word	0x00000810
        /*0d74*/ 	.word	0x000000ff
        /*0d78*/ 	.word	0x000324b8
        /*0d7c*/ 	.short	0x0100
        /*0d7e*/ 	.byte	0x08
	.zero		1


	//   ....[22]....
        /*0d80*/ 	.word	0x00000820
        /*0d84*/ 	.word	0x000000ff
        /*0d88*/ 	.word	0x000324c8
        /*0d8c*/ 	.short	0x0100
        /*0d8e*/ 	.byte	0x08
	.zero		1


	//   ....[23]....
        /*0d90*/ 	.word	0x00002d70
        /*0d94*/ 	.word	0x00000048
        /*0d98*/ 	.word	0x00032400
        /*0d9c*/ 	.short	0x010a
        /*0d9e*/ 	.byte	0x3f
	.zero		1


	//   ....[24]....
        /*0da0*/ 	.word	0x00003200
        /*0da4*/ 	.word	0x0000000a
        /*0da8*/ 	.word	0x00000000
        /*0dac*/ 	.short	0x010a
        /*0dae*/ 	.byte	0x3f
	.zero		1


	//   ....[25]....
        /*0db0*/ 	.word	0x00003260
        /*0db4*/ 	.word	0x0000000a
        /*0db8*/ 	.word	0x00000000
        /*0dbc*/ 	.short	0x010a
        /*0dbe*/ 	.byte	0x3f
	.zero		1


	//   ....[26]....
        /*0dc0*/ 	.word	0x00003610
        /*0dc4*/ 	.word	0x00000048
        /*0dc8*/ 	.word	0x00032410
        /*0dcc*/ 	.short	0x010a
        /*0dce*/ 	.byte	0x3f
	.zero		1


	//   ....[27]....
        /*0dd0*/ 	.word	0x00003710
        /*0dd4*/ 	.word	0x0000000a
        /*0dd8*/ 	.word	0x00000000
        /*0ddc*/ 	.short	0x010a
        /*0dde*/ 	.byte	0x3f
	.zero		1


	//   ....[28]....
        /*0de0*/ 	.word	0x00003770
        /*0de4*/ 	.word	0x0000000a
        /*0de8*/ 	.word	0x00000000
        /*0dec*/ 	.short	0x010a
        /*0dee*/ 	.byte	0x3f
	.zero		1


	//   ....[29]....
        /*0df0*/ 	.word	0x000044e0
        /*0df4*/ 	.word	0x00000007
        /*0df8*/ 	.word	0x00000000
        /*0dfc*/ 	.short	0x0101
        /*0dfe*/ 	.byte	0x3f
	.zero		1


	//   ....[30]....
        /*0e00*/ 	.word	0x00009cd0
        /*0e04*/ 	.word	0x00000000
        /*0e08*/ 	.word	0x00000000
        /*0e0c*/ 	.short	0x0101
        /*0e0e*/ 	.byte	0x3f
	.zero		1


	//   ....[31]....
        /*0e10*/ 	.word	0x0000a440
        /*0e14*/ 	.word	0x00000004
        /*0e18*/ 	.word	0x00000000
        /*0e1c*/ 	.short	0x010a
        /*0e1e*/ 	.byte	0x3f
	.zero		1


	//   ....[32]....
        /*0e20*/ 	.word	0x0000a4e0
        /*0e24*/ 	.word	0x00000006
        /*0e28*/ 	.word	0x00000000
        /*0e2c*/ 	.short	0x010a
        /*0e2e*/ 	.byte	0x3f
	.zero		1


	//   ....[33]....
        /*0e30*/ 	.word	0x0000a8f0
        /*0e34*/ 	.word	0x00000003
        /*0e38*/ 	.word	0x00000000
        /*0e3c*/ 	.short	0x010a
        /*0e3e*/ 	.byte	0x3f
	.zero		1


	//   ....[34]....
        /*0e40*/ 	.word	0x0000a9c0
        /*0e44*/ 	.word	0x00000006
        /*0e48*/ 	.word	0x00000000
        /*0e4c*/ 	.short	0x010a
        /*0e4e*/ 	.byte	0x3f
	.zero		1


	//   ....[35]....
        /*0e50*/ 	.word	0x0000b730
        /*0e54*/ 	.word	0x00000003
        /*0e58*/ 	.word	0x00000000
        /*0e5c*/ 	.short	0x0101
        /*0e5e*/ 	.byte	0x3f
	.zero		1


	//   ....[36]....
        /*0e60*/ 	.word	0x00014140
        /*0e64*/ 	.word	0x00000000
        /*0e68*/ 	.word	0x00000000
        /*0e6c*/ 	.short	0x0101
        /*0e6e*/ 	.byte	0x3f
	.zero		1


	//   ....[37]....
        /*0e70*/ 	.word	0x00014340
        /*0e74*/ 	.word	0x00000007
        /*0e78*/ 	.word	0x00000000
        /*0e7c*/ 	.short	0x010a
        /*0e7e*/ 	.byte	0x3f
	.zero		1


	//   ....[38]....
        /*0e80*/ 	.word	0x000143f0
        /*0e84*/ 	.word	0x00000000
        /*0e88*/ 	.word	0x00000000
        /*0e8c*/ 	.short	0x010a
        /*0e8e*/ 	.byte	0x3f
	.zero		1


	//   ....[39]....
        /*0e90*/ 	.word	0x00014820
        /*0e94*/ 	.word	0x0000000b
        /*0e98*/ 	.word	0x00000000
        /*0e9c*/ 	.short	0x010a
        /*0e9e*/ 	.byte	0x3f
	.zero		1


	//   ....[40]....
        /*0ea0*/ 	.word	0x00014920
        /*0ea4*/ 	.word	0x00000006
        /*0ea8*/ 	.word	0x00000000
        /*0eac*/ 	.short	0x010a
        /*0eae*/ 	.byte	0x3f
	.zero		1


	//   ....[41]....
        /*0eb0*/ 	.word	0x00015690
        /*0eb4*/ 	.word	0x00000006
        /*0eb8*/ 	.word	0x00000000
        /*0ebc*/ 	.short	0x0101
        /*0ebe*/ 	.byte	0x3f
	.zero		1


	//   ....[42]....
        /*0ec0*/ 	.word	0x0001f3c0
        /*0ec4*/ 	.word	0x00000007
        /*0ec8*/ 	.word	0x00000000
        /*0ecc*/ 	.short	0x0101
        /*0ece*/ 	.byte	0x3f
	.zero		1


	//   ....[43]....
        /*0ed0*/ 	.word	0x00022540
        /*0ed4*/ 	.word	0x00000000
        /*0ed8*/ 	.word	0x00000000
        /*0edc*/ 	.short	0x0101
        /*0ede*/ 	.byte	0x3f
	.zero		1


	//   ....[44]....
        /*0ee0*/ 	.word	0x00022f90
        /*0ee4*/ 	.word	0x00000004
        /*0ee8*/ 	.word	0x00000000
        /*0eec*/ 	.short	0x0101
        /*0eee*/ 	.byte	0x3f
	.zero		1


	//   ....[45]....
        /*0ef0*/ 	.word	0x00027930
        /*0ef4*/ 	.word	0x00000011
        /*0ef8*/ 	.word	0x00032440
        /*0efc*/ 	.short	0x010a
        /*0efe*/ 	.byte	0x3f
	.zero		1


	//   ....[46]....
        /*0f00*/ 	.word	0x00027f70
        /*0f04*/ 	.word	0x00000011
        /*0f08*/ 	.word	0x00032430
        /*0f0c*/ 	.short	0x0107
        /*0f0e*/ 	.byte	0x3f
	.zero		1


	//   ....[47]....
        /*0f10*/ 	.word	0x00028040
        /*0f14*/ 	.word	0x00000011
        /*0f18*/ 	.word	0x00032430
        /*0f1c*/ 	.short	0x0101
        /*0f1e*/ 	.byte	0x3f
	.zero		1


	//   ....[48]....
        /*0f20*/ 	.word	0x00028b70
        /*0f24*/ 	.word	0x00000016
        /*0f28*/ 	.word	0x00032400
        /*0f2c*/ 	.short	0x0107
        /*0f2e*/ 	.byte	0x3f
	.zero		1


	//   ....[49]....
        /*0f30*/ 	.word	0x00028c00
        /*0f34*/ 	.word	0x00000016
        /*0f38*/ 	.word	0x00032400
        /*0f3c*/ 	.short	0x0101
        /*0f3e*/ 	.byte	0x3f
	.zero		1


	//   ....[50]....
        /*0f40*/ 	.word	0x00029710
        /*0f44*/ 	.word	0x00000016
        /*0f48*/ 	.word	0x00032410
        /*0f4c*/ 	.short	0x0107
        /*0f4e*/ 	.byte	0x3f
	.zero		1


	//   ....[51]....
        /*0f50*/ 	.word	0x00029810
        /*0f54*/ 	.word	0x00000016
        /*0f58*/ 	.word	0x00032410
        /*0f5c*/ 	.short	0x0101
        /*0f5e*/ 	.byte	0x3f
	.zero		1


	//   ....[52]....
        /*0f60*/ 	.word	0x00029830
        /*0f64*/ 	.word	0x00000016
        /*0f68*/ 	.word	0x00032420
        /*0f6c*/ 	.short	0x010a
        /*0f6e*/ 	.byte	0x3f
	.zero		1


	//   ....[53]....
        /*0f70*/ 	.word	0x000298b0
        /*0f74*/ 	.word	0x00000011
        /*0f78*/ 	.word	0x00032460
        /*0f7c*/ 	.short	0x010a
        /*0f7e*/ 	.byte	0x3f
	.zero		1


	//   ....[54]....
        /*0f80*/ 	.word	0x0002a020
        /*0f84*/ 	.word	0x00000011
        /*0f88*/ 	.word	0x00032450
        /*0f8c*/ 	.short	0x0107
        /*0f8e*/ 	.byte	0x3f
	.zero		1


	//   ....[55]....
        /*0f90*/ 	.word	0x0002a0e0
        /*0f94*/ 	.word	0x00000011
        /*0f98*/ 	.word	0x00032450
        /*0f9c*/ 	.short	0x0101
        /*0f9e*/ 	.byte	0x3f
	.zero		1


	//   ....[56]....
        /*0fa0*/ 	.word	0x0002a410
        /*0fa4*/ 	.word	0x0000000a
        /*0fa8*/ 	.word	0x00032440
        /*0fac*/ 	.short	0x010a
        /*0fae*/ 	.byte	0x3f
	.zero		1


	//   ....[57]....
        /*0fb0*/ 	.word	0x0002a7c0
        /*0fb4*/ 	.word	0x0000000a
        /*0fb8*/ 	.word	0x00032430
        /*0fbc*/ 	.short	0x0107
        /*0fbe*/ 	.byte	0x3f
	.zero		1


	//   ....[58]....
        /*0fc0*/ 	.word	0x0002a870
        /*0fc4*/ 	.word	0x0000000a
        /*0fc8*/ 	.word	0x00032430
        /*0fcc*/ 	.short	0x0101
        /*0fce*/ 	.byte	0x3f
	.zero		1


	//   ....[59]....
        /*0fd0*/ 	.word	0x0002a8a0
        /*0fd4*/ 	.word	0x0000000a
        /*0fd8*/ 	.word	0x00032460
        /*0fdc*/ 	.short	0x010a
        /*0fde*/ 	.byte	0x3f
	.zero		1


	//   ....[60]....
        /*0fe0*/ 	.word	0x0002ada0
        /*0fe4*/ 	.word	0x0000000a
        /*0fe8*/ 	.word	0x00032450
        /*0fec*/ 	.short	0x0107
        /*0fee*/ 	.byte	0x3f
	.zero		1


	//   ....[61]....
        /*0ff0*/ 	.word	0x0002ae50
        /*0ff4*/ 	.word	0x0000000a
        /*0ff8*/ 	.word	0x00032450
        /*0ffc*/ 	.short	0x0101
        /*0ffe*/ 	.byte	0x3f
	.zero		1


	//   ....[62]....
        /*1000*/ 	.word	0x0002c0e0
        /*1004*/ 	.word	0x00000005
        /*1008*/ 	.word	0x00032420
        /*100c*/ 	.short	0x010a
        /*100e*/ 	.byte	0x3f
	.zero		1


	//   ....[63]....
        /*1010*/ 	.word	0x0002c280
        /*1014*/ 	.word	0x00000003
        /*1018*/ 	.word	0x00032440
        /*101c*/ 	.short	0x010a
        /*101e*/ 	.byte	0x3f
	.zero		1


	//   ....[64]....
        /*1020*/ 	.word	0x0002c320
        /*1024*/ 	.word	0x00000005
        /*1028*/ 	.word	0x00032440
        /*102c*/ 	.short	0x010a
        /*102e*/ 	.byte	0x3f
	.zero		1


	//   ....[65]....
        /*1030*/ 	.word	0x0002c360
        /*1034*/ 	.word	0x00000003
        /*1038*/ 	.word	0x00032460
        /*103c*/ 	.short	0x010a
        /*103e*/ 	.byte	0x3f
	.zero		1


	//   ....[66]....
        /*1040*/ 	.word	0x0002c3a0
        /*1044*/ 	.word	0x00000005
        /*1048*/ 	.word	0x00032460
        /*104c*/ 	.short	0x010a
        /*104e*/ 	.byte	0x3f
	.zero		1


	//   ....[67]....
        /*1050*/ 	.word	0x0002c400
        /*1054*/ 	.word	0x00000048
        /*1058*/ 	.word	0x00032400
        /*105c*/ 	.short	0x010a
        /*105e*/ 	.byte	0x3f
	.zero		1


	//   ....[68]....
        /*1060*/ 	.word	0x0002c450
        /*1064*/ 	.word	0x0000000a
        /*1068*/ 	.word	0x00000000
        /*106c*/ 	.short	0x010a
        /*106e*/ 	.byte	0x3f
	.zero		1


	//   ....[69]....
        /*1070*/ 	.word	0x0002c4a0
        /*1074*/ 	.word	0x00000048
        /*1078*/ 	.word	0x00032410
        /*107c*/ 	.short	0x010a
        /*107e*/ 	.byte	0x3f
	.zero		1


	//   ....[70]....
        /*1080*/ 	.word	0x0002c4f0
        /*1084*/ 	.word	0x0000000a
        /*1088*/ 	.word	0x00000000
        /*108c*/ 	.short	0x010a
        /*108e*/ 	.byte	0x3f
	.zero		1


	//   ....[71]....
        /*1090*/ 	.word	0x0002c540
        /*1094*/ 	.word	0x00000006
        /*1098*/ 	.word	0x00000000
        /*109c*/ 	.short	0x010a
        /*109e*/ 	.byte	0x3f
	.zero		1


	//   ....[72]....
        /*10a0*/ 	.word	0x0002c590
        /*10a4*/ 	.word	0x00000006
        /*10a8*/ 	.word	0x00000000
        /*10ac*/ 	.short	0x010a
        /*10ae*/ 	.byte	0x3f
	.zero		1


	//   ....[73]....
        /*10b0*/ 	.word	0x0002c5e0
        /*10b4*/ 	.word	0x00000000
        /*10b8*/ 	.word	0x00000000
        /*10bc*/ 	.short	0x010a
        /*10be*/ 	.byte	0x3f
	.zero		1


	//   ....[74]....
        /*10c0*/ 	.word	0x0002c630
        /*10c4*/ 	.word	0x00000006
        /*10c8*/ 	.word	0x00000000
        /*10cc*/ 	.short	0x010a
        /*10ce*/ 	.byte	0x3f
	.zero		1


	//   ....[75]....
        /*10d0*/ 	.word	0x0002c740
        /*10d4*/ 	.word	0x00000011
        /*10d8*/ 	.word	0x00032440
        /*10dc*/ 	.short	0x010a
        /*10de*/ 	.byte	0x3f
	.zero		1


	//   ....[76]....
        /*10e0*/ 	.word	0x0002e550
        /*10e4*/ 	.word	0x00000016
        /*10e8*/ 	.word	0x00032420
        /*10ec*/ 	.short	0x010a
        /*10ee*/ 	.byte	0x3f
	.zero		1


	//   ....[77]....
        /*10f0*/ 	.word	0x0002e5a0
        /*10f4*/ 	.word	0x00000011
        /*10f8*/ 	.word	0x00032460
        /*10fc*/ 	.short	0x010a
        /*10fe*/ 	.byte	0x3f
	.zero		1


	//   ....[78]....
        /*1100*/ 	.word	0x0002eef0
        /*1104*/ 	.word	0x0000000a
        /*1108*/ 	.word	0x00032440
        /*110c*/ 	.short	0x010a
        /*110e*/ 	.byte	0x3f
	.zero		1


	//   ....[79]....
        /*1110*/ 	.word	0x0002f5c0
        /*1114*/ 	.word	0x0000000a
        /*1118*/ 	.word	0x00032460
        /*111c*/ 	.short	0x010a
        /*111e*/ 	.byte	0x3f
	.zero		1


	//   ....[80]....
        /*1120*/ 	.word	0x00030720
        /*1124*/ 	.word	0x00000005
        /*1128*/ 	.word	0x00032420
        /*112c*/ 	.short	0x010a
        /*112e*/ 	.byte	0x3f
	.zero		1


	//   ....[81]....
        /*1130*/ 	.word	0x000308c0
        /*1134*/ 	.word	0x00000003
        /*1138*/ 	.word	0x00032440
        /*113c*/ 	.short	0x010a
        /*113e*/ 	.byte	0x3f
	.zero		1


	//   ....[82]....
        /*1140*/ 	.word	0x00030910
        /*1144*/ 	.word	0x00000005
        /*1148*/ 	.word	0x00032440
        /*114c*/ 	.short	0x010a
        /*114e*/ 	.byte	0x3f
	.zero		1


	//   ....[83]....
        /*1150*/ 	.word	0x00030960
        /*1154*/ 	.word	0x00000003
        /*1158*/ 	.word	0x00032460
        /*115c*/ 	.short	0x010a
        /*115e*/ 	.byte	0x3f
	.zero		1


	//   ....[84]....
        /*1160*/ 	.word	0x00030d20
        /*1164*/ 	.word	0x00000012
        /*1168*/ 	.word	0x00000000
        /*116c*/ 	.short	0x010a
        /*116e*/ 	.byte	0x3f
	.zero		1


	//   ....[85]....
        /*1170*/ 	.word	0x00030e60
        /*1174*/ 	.word	0x00000006
        /*1178*/ 	.word	0x00000000
        /*117c*/ 	.short	0x010a
        /*117e*/ 	.byte	0x3f
	.zero		1


	//   ....[86]....
        /*1180*/ 	.word	0x000314c0
        /*1184*/ 	.word	0x0000000d
        /*1188*/ 	.word	0x00000000
        /*118c*/ 	.short	0x010a
        /*118e*/ 	.byte	0x3f
	.zero		1


	//   ....[87]....
        /*1190*/ 	.word	0x00031600
        /*1194*/ 	.word	0x00000012
        /*1198*/ 	.word	0x00000000
        /*119c*/ 	.short	0x010a
        /*119e*/ 	.byte	0x3f
	.zero		1


	//   ....[88]....
        /*11a0*/ 	.word	0x000328b0
        /*11a4*/ 	.word	0x00000007
        /*11a8*/ 	.word	0x00000000
        /*11ac*/ 	.short	0x0101
        /*11ae*/ 	.byte	0x3f
	.zero		1


	//   ....[89]....
        /*11b0*/ 	.word	0x0004c630
        /*11b4*/ 	.word	0x00000000
        /*11b8*/ 	.word	0x00000000
        /*11bc*/ 	.short	0x0101
        /*11be*/ 	.byte	0x3f
	.zero		1


	//   ....[90]....
        /*11c0*/ 	.word	0x0004c650
        /*11c4*/ 	.word	0x00000006
        /*11c8*/ 	.word	0x00000000
        /*11cc*/ 	.short	0x010a
        /*11ce*/ 	.byte	0x3f
	.zero		1


	//   ....[91]....
        /*11d0*/ 	.word	0x0004c6a0
        /*11d4*/ 	.word	0x00000012
        /*11d8*/ 	.word	0x00000000
        /*11dc*/ 	.short	0x010a
        /*11de*/ 	.byte	0x3f
	.zero		1


	//----- nvinfo : EIATTR_NUM_MBARRIERS
	.align		4
.L_441:
        /*11e0*/ 	.byte	0x03, 0x38
        /*11e2*/ 	.short	0x0017


	//----- nvinfo : EIATTR_EXIT_INSTR_OFFSETS
	.align		4
        /*11e4*/ 	.byte	0x04, 0x1c
        /*11e6*/ 	.short	(.L_443 - .L_442)


	//   ....[0]....
.L_442:
        /*11e8*/ 	.word	0x00000ad0


	//   ....[1]....
        /*11ec*/ 	.word	0x00025320


	//   ....[2]....
        /*11f0*/ 	.word	0x0002c3f0


	//----- nvinfo : EIATTR_MAX_THREADS
	.align		4
.L_443:
        /*11f4*/ 	.byte	0x04, 0x05
        /*11f6*/ 	.short	(.L_445 - .L_444)
.L_444:
        /*11f8*/ 	.word	0x00000180
        /*11fc*/ 	.word	0x00000001
        /*1200*/ 	.word	0x00000001


	//----- nvinfo : EIATTR_CRS_STACK_SIZE
	.align		4
.L_445:
        /*1204*/ 	.byte	0x04, 0x1e
        /*1206*/ 	.short	(.L_447 - .L_446)
.L_446:
        /*1208*/ 	.word	0x00000000


	//----- nvinfo : EIATTR_CBANK_PARAM_SIZE
	.align		4
.L_447:
        /*120c*/ 	.byte	0x03, 0x19
        /*120e*/ 	.short	0x0bf0


	//----- nvinfo : EIATTR_PARAM_CBANK
	.align		4
        /*1210*/ 	.byte	0x04, 0x0a
        /*1212*/ 	.short	(.L_449 - .L_448)
	.align		4
.L_448:
        /*1214*/ 	.word	index@(.nv.constant0._ZN7cutlass13device_kernelIN5flash11enable_sm90INS1_16FlashAttnFwdSm90INS1_25CollectiveMainloopFwdSm90ILi2EN4cute5tupleIJNS5_1CILi1EEES8_S8_EEENS6_IJNS7_ILi128EEENS7_ILi96EEENS7_ILi64EEEEEELi256ENS_6half_tEfNS_4arch4Sm90ELb0ELb1ELb1ELb1ELb1ELb0ELb1ELb1ELb0ELb1ELb1ELb0EEENS1_21CollectiveEpilogueFwdINS6_IJSA_NS7_ILi256EEESB_EEES9_SE_SG_Li256ELb1ELb1ELb1ELb0EEENS1_36VarlenDynamicPersistentTileSchedulerILi128ELi96ELi256ELi128ELb1ELb1ELb1ELb1ELb0ELb1EEEEEEEEEvNT_6ParamsE)
        /*1218*/ 	.short	0x0210
        /*121a*/ 	.short	0x0bf0


	//----- nvinfo : EIATTR_SW_WAR
	.align		4
.L_449:
        /*121c*/ 	.byte	0x04, 0x36
        /*121e*/ 	.short	(.L_451 - .L_450)
.L_450:
        /*1220*/ 	.word	0x00000008
.L_451:


//--------------------- .nv.info._ZN7cutlass13device_kernelIN5flash11enable_sm90INS1_16FlashAttnFwdSm90INS1_25CollectiveMainloopFwdSm90ILi2EN4cute5tupleIJNS5_1CILi1EEES8_S8_EEENS6_IJNS7_ILi128EEENS7_ILi96EEENS7_ILi64EEEEEELi256ENS_6half_tEfNS_4arch4Sm90ELb0ELb1ELb1ELb1ELb1ELb1ELb1ELb1ELb0ELb1ELb1ELb0EEENS1_21CollectiveEpilogueFwdINS6_IJSA_NS7_ILi256EEESB_EEES9_SE_SG_Li256ELb1ELb1ELb1ELb0EEENS1_36VarlenDynamicPersistentTileSchedulerILi128ELi96ELi256ELi128ELb1ELb1ELb1ELb1ELb0ELb1EEEEEEEEEvNT_6ParamsE --------------------------
	.section	.nv.info._ZN7cutlass13device_kernelIN5flash11enable_sm90INS1_16FlashAttnFwdSm90INS1_25CollectiveMainloopFwdSm90ILi2EN4cute5tupleIJNS5_1CILi1EEES8_S8_EEENS6_IJNS7_ILi128EEENS7_ILi96EEENS7_ILi64EEEEEELi256ENS_6half_tEfNS_4arch4Sm90ELb0ELb1ELb1ELb1ELb1ELb1ELb1ELb1ELb0ELb1ELb1ELb0EEENS1_21CollectiveEpilogueFwdINS6_IJSA_NS7_ILi256EEESB_EEES9_SE_SG_Li256ELb1ELb1ELb1ELb0EEENS1_36VarlenDynamicPersistentTileSchedulerILi128ELi96ELi256ELi128ELb1ELb1ELb1ELb1ELb0ELb1EEEEEEEEEvNT_6ParamsE,"",@"SHT_CUDA_INFO"
	.sectionflags	@""
	.align	4


	//----- nvinfo : EIATTR_CUDA_API_VERSION
	.align		4
        /*0000*/ 	.byte	0x04, 0x37
        /*0002*/ 	.short	(.L_453 - .L_452)
.L_452:
        /*0004*/ 	.word	0x00000082


	//----- nvinfo : EIATTR_KPARAM_INFO
	.align		4
.L_453:
        /*0008*/ 	.byte	0x04, 0x17
        /*000a*/ 	.short	(.L_455 - .L_454)
.L_454:
        /*000c*/ 	.word	0x00000000
        /*0010*/ 	.short	0x0000
        /*0012*/ 	.short	0x0070
        /*0014*/ 	.byte	0x00, 0xf0, 0x01, 0x2e


	//----- nvinfo : EIATTR_SPARSE_MMA_MASK
	.align		4
.L_455:
        /*0018*/ 	.byte	0x03, 0x50
        /*001a*/ 	.short	0x0000


	//----- nvinfo : EIATTR_MAXREG_COUNT
	.align		4
        /*001c*/ 	.byte	0x03, 0x1b
        /*001e*/ 	.short	0x00a8


	//----- nvinfo : EIATTR_NUM_BARRIERS
	.align		4
        /*0020*/ 	.byte	0x02, 0x4c
        /*0022*/ 	.byte	0x10
	.zero		1


	//----- nvinfo : EIATTR_EXTERNS
	.align		4
        /*0024*/ 	.byte	0x04, 0x0f
        /*0026*/ 	.short	(.L_457 - .L_456)


	//   ....[0]....
	.align		4
.L_456:
        /*0028*/ 	.word	index@(__assertfail)


	//----- nvinfo : EIATTR_ANNOTATIONS
	.align		4
.L_457:
        /*002c*/ 	.byte	0x04, 0x55
        /*002e*/ 	.short	(.L_459 - .L_458)


	//   ....[0]....
.L_458:
        /* <DEDUP_REMOVED lines=116> */


	//----- nvinfo : EIATTR_MERCURY_ISA_VERSION
	.align		4
.L_459:
        /*0758*/ 	.byte	0x03, 0x5f
        /*075a*/ 	.short	0x0101


	//----- nvinfo : EIATTR_UNUSED_LOAD_BYTE_OFFSET
	.align		4
        /*075c*/ 	.byte	0x04, 0x44
        /*075e*/ 	.short	(.L_461 - .L_460)


	//   ....[0]....
.L_460:
        /*0760*/ 	.word	0x00000b70
        /*0764*/ 	.word	0x0000fff0


	//   ....[1]....
        /*0768*/ 	.word	0x0002ce90
        /*076c*/ 	.word	0x0000fff0


	//----- nvinfo : EIATTR_INT_WARP_WIDE_INSTR_OFFSETS
	.align		4
.L_461:
        /*0770*/ 	.byte	0x04, 0x31
        /*0772*/ 	.short	(.L_463 - .L_462)


	//   ....[0]....
.L_462:
        /*0774*/ 	.word	0x00000180


	//   ....[1]....
        /*0778*/ 	.word	0x000001c0


	//   ....[2]....
        /*077c*/ 	.word	0x00000230


	//   ....[3]....
        /*0780*/ 	.word	0x00000240


	//   ....[4]....
        /*0784*/ 	.word	0x00035730


	//   ....[5]....
        /*0788*/ 	.word	0x000357c0


	//   ....[6]....
        /*078c*/ 	.word	0x00039660


	//   ....[7]....
        /*0790*/ 	.word	0x000396f0


	//----- nvinfo : EIATTR_COOP_GROUP_MASK_REGIDS
	.align		4
.L_463:
        /*0794*/ 	.byte	0x04, 0x29
        /*0796*/ 	.short	(.L_465 - .L_464)


	//   ....[0]....
.L_464:
        /*0798*/ 	.word	0xffffffff


	//   ....[1]....
        /*079c*/ 	.word	0xffffffff


	//   ....[2]....
        /*07a0*/ 	.word	0xffffffff


	//   ....[3]....
        /*07a4*/ 	.word	0xffffffff


	//   ....[4]....
        /*07a8*/ 	.word	0xffffffff


	//   ....[5]....
        /*07ac*/ 	.word	0xffffffff


	//   ....[6]....
        /*07b0*/ 	.word	0xffffffff


	//   ....[7]....
        /*07b4*/ 	.word	0xffffffff


	//   ....[8]....
        /*07b8*/ 	.word	0xffffffff


	//   ....[9]....
        /*07bc*/ 	.word	0xffffffff


	//   ....[10]....
        /*07c0*/ 	.word	0xffffffff


	//   ....[11]....
        /*07c4*/ 	.word	0xffffffff


	//   ....[12]....
        /*07c8*/ 	.word	0xffffffff


	//   ....[13]....
        /*07cc*/ 	.word	0xffffffff


	//   ....[14]....
        /*07d0*/ 	.word	0xffffffff


	//   ....[15]....
        /*07d4*/ 	.word	0xffffffff


	//   ....[16]....
        /*07d8*/ 	.word	0xffffffff


	//   ....[17]....
        /*07dc*/ 	.word	0xffffffff


	//   ....[18]....
        /*07e0*/ 	.word	0xffffffff


	//   ....[19]....
        /*07e4*/ 	.word	0xffffffff


	//   ....[20]....
        /*07e8*/ 	.word	0xffffffff


	//   ....[21]....
        /*07ec*/ 	.word	0xffffffff


	//   ....[22]....
        /*07f0*/ 	.word	0xffffffff


	//   ....[23]....
        /*07f4*/ 	.word	0xffffffff


	//   ....[24]....
        /*07f8*/ 	.word	0xffffffff


	//   ....[25]....
        /*07fc*/ 	.word	0xffffffff


	//   ....[26]....
        /*0800*/ 	.word	0xffffffff


	//   ....[27]....
        /*0804*/ 	.word	0xffffffff


	//   ....[28]....
        /*0808*/ 	.word	0xffffffff


	//   ....[29]....
        /*080c*/ 	.word	0xffffffff


	//   ....[30]....
        /*0810*/ 	.word	0xffffffff


	//   ....[31]....
        /*0814*/ 	.word	0xffffffff


	//   ....[32]....
        /*0818*/ 	.word	0xffffffff


	//   ....[33]....
        /*081c*/ 	.word	0xffffffff


	//   ....[34]....
        /*0820*/ 	.word	0xffffffff


	//   ....[35]....
        /*0824*/ 	.word	0xffffffff


	//   ....[36]....
        /*0828*/ 	.word	0xffffffff


	//   ....[37]....
        /*082c*/ 	.word	0xffffffff


	//   ....[38]....
        /*0830*/ 	.word	0xffffffff


	//   ....[39]....
        /*0834*/ 	.word	0xffffffff


	//   ....[40]....
        /*0838*/ 	.word	0xffffffff


	//   ....[41]....
        /*083c*/ 	.word	0xffffffff


	//   ....[42]....
        /*0840*/ 	.word	0xffffffff


	//   ....[43]....
        /*0844*/ 	.word	0xffffffff


	//   ....[44]....
        /*0848*/ 	.word	0xffffffff


	//   ....[45]....
        /*084c*/ 	.word	0xffffffff


	//   ....[46]....
        /*0850*/ 	.word	0xffffffff


	//   ....[47]....
        /*0854*/ 	.word	0xffffffff


	//   ....[48]....
        /*0858*/ 	.word	0xffffffff


	//   ....[49]....
        /*085c*/ 	.word	0xffffffff


	//   ....[50]....
        /*0860*/ 	.word	0xffffffff


	//   ....[51]....
        /*0864*/ 	.word	0xffffffff


	//   ....[52]....
        /*0868*/ 	.word	0xffffffff


	//   ....[53]....
        /*086c*/ 	.word	0xffffffff


	//   ....[54]....
        /*0870*/ 	.word	0xffffffff


	//   ....[55]....
        /*0874*/ 	.word	0xffffffff


	//   ....[56]....
        /*0878*/ 	.word	0xffffffff


	//   ....[57]....
        /*087c*/ 	.word	0xffffffff


	//   ....[58]....
        /*0880*/ 	.word	0xffffffff


	//   ....[59]....
        /*0884*/ 	.word	0xffffffff


	//   ....[60]....
        /*0888*/ 	.word	0xffffffff


	//   ....[61]....
        /*088c*/ 	.word	0xffffffff


	//   ....[62]....
        /*0890*/ 	.word	0xffffffff


	//   ....[63]....
        /*0894*/ 	.word	0xffffffff


	//   ....[64]....
        /*0898*/ 	.word	0xffffffff


	//   ....[65]....
        /*089c*/ 	.word	0xffffffff


	//   ....[66]....
        /*08a0*/ 	.word	0xffffffff


	//   ....[67]....
        /*08a4*/ 	.word	0xffffffff


	//   ....[68]....
        /*08a8*/ 	.word	0xffffffff


	//   ....[69]....
        /*08ac*/ 	.word	0xffffffff


	//   ....[70]....
        /*08b0*/ 	.word	0xffffffff


	//   ....[71]....
        /*08b4*/ 	.word	0xffffffff


	//   ....[72]....
        /*08b8*/ 	.word	0xffffffff


	//   ....[73]....
        /*08bc*/ 	.word	0xffffffff


	//   ....[74]....
        /*08c0*/ 	.word	0xffffffff


	//   ....[75]....
        /*08c4*/ 	.word	0xffffffff


	//   ....[76]....
        /*08c8*/ 	.word	0xffffffff


	//   ....[77]....
        /*08cc*/ 	.word	0xffffffff


	//   ....[78]....
        /*08d0*/ 	.word	0xffffffff


	//   ....[79]....
        /*08d4*/ 	.word	0xffffffff


	//   ....[80]....
        /*08d8*/ 	.word	0xffffffff


	//   ....[81]....
        /*08dc*/ 	.word	0xffffffff


	//   ....[82]....
        /*08e0*/ 	.word	0xffffffff


	//   ....[83]....
        /*08e4*/ 	.word	0xffffffff


	//   ....[84]....
        /*08e8*/ 	.word	0xffffffff


	//   ....[85]....
        /*08ec*/ 	.word	0xffffffff


	//   ....[86]....
        /*08f0*/ 	.word	0xffffffff


	//   ....[87]....
        /*08f4*/ 	.word	0xffffffff


	//   ....[88]....
        /*08f8*/ 	.word	0xffffffff


	//   ....[89]....
        /*08fc*/ 	.word	0xffffffff


	//   ....[90]....
        /*0900*/ 	.word	0xffffffff


	//   ....[91]....
        /*0904*/ 	.word	0xffffffff


	//   ....[92]....
        /*0908*/ 	.word	0xffffffff


	//   ....[93]....
        /*090c*/ 	.word	0xffffffff


	//   ....[94]....
        /*0910*/ 	.word	0xffffffff


	//   ....[95]....
        /*0914*/ 	.word	0xffffffff


	//   ....[96]....
        /*0918*/ 	.word	0xffffffff


	//   ....[97]....
        /*091c*/ 	.word	0xffffffff


	//   ....[98]....
        /*0920*/ 	.word	0xffffffff


	//   ....[99]....
        /*0924*/ 	.word	0xffffffff


	//   ....[100]....
        /*0928*/ 	.word	0xffffffff


	//   ....[101]....
        /*092c*/ 	.word	0xffffffff


	//   ....[102]....
        /*0930*/ 	.word	0xffffffff


	//   ....[103]....
        /*0934*/ 	.word	0xffffffff


	//   ....[104]....
        /*0938*/ 	.word	0xffffffff


	//   ....[105]....
        /*093c*/ 	.word	0xffffffff


	//   ....[106]....
        /*0940*/ 	.word	0xffffffff


	//   ....[107]....
        /*0944*/ 	.word	0xffffffff


	//   ....[108]....
        /*0948*/ 	.word	0xffffffff


	//   ....[109]....
        /*094c*/ 	.word	0xffffffff


	//   ....[110]....
        /*0950*/ 	.word	0xffffffff


	//   ....[111]....
        /*0954*/ 	.word	0xffffffff


	//   ....[112]....
        /*0958*/ 	.word	0xffffffff


	//   ....[113]....
        /*095c*/ 	.word	0xffffffff


	//   ....[114]....
        /*0960*/ 	.word	0xffffffff


	//   ....[115]....
        /*0964*/ 	.word	0xffffffff


	//   ....[116]....
        /*0968*/ 	.word	0xffffffff


	//   ....[117]....
        /*096c*/ 	.word	0xffffffff


	//   ....[118]....
        /*0970*/ 	.word	0xffffffff


	//   ....[119]....
        /*0974*/ 	.word	0xffffffff


	//   ....[120]....
        /*0978*/ 	.word	0xffffffff


	//   ....[121]....
        /*097c*/ 	.word	0xffffffff


	//   ....[122]....
        /*0980*/ 	.word	0xffffffff


	//   ....[123]....
        /*0984*/ 	.word	0xffffffff


	//   ....[124]....
        /*0988*/ 	.word	0xffffffff


	//   ....[125]....
        /*098c*/ 	.word	0xffffffff


	//   ....[126]....
        /*0990*/ 	.word	0xffffffff


	//   ....[127]....
        /*0994*/ 	.word	0xffffffff


	//   ....[128]....
        /*0998*/ 	.word	0xffffffff


	//   ....[129]....
        /*099c*/ 	.word	0xffffffff


	//   ....[130]....
        /*09a0*/ 	.word	0xffffffff


	//   ....[131]....
        /*09a4*/ 	.word	0xffffffff


	//   ....[132]....
        /*09a8*/ 	.word	0xffffffff


	//   ....[133]....
        /*09ac*/ 	.word	0xffffffff


	//   ....[134]....
        /*09b0*/ 	.word	0xffffffff


	//   ....[135]....
        /*09b4*/ 	.word	0xffffffff


	//   ....[136]....
        /*09b8*/ 	.word	0xffffffff


	//   ....[137]....
        /*09bc*/ 	.word	0xffffffff


	//   ....[138]....
        /*09c0*/ 	.word	0xffffffff


	//   ....[139]....
        /*09c4*/ 	.word	0xffffffff


	//   ....[140]....
        /*09c8*/ 	.word	0xffffffff


	//   ....[141]....
        /*09cc*/ 	.word	0xffffffff


	//   ....[142]....
        /*09d0*/ 	.word	0xffffffff


	//   ....[143]....
        /*09d4*/ 	.word	0xffffffff


	//   ....[144]....
        /*09d8*/ 	.word	0xffffffff


	//   ....[145]....
        /*09dc*/ 	.word	0xffffffff


	//   ....[146]....
        /*09e0*/ 	.word	0xffffffff


	//   ....[147]....
        /*09e4*/ 	.word	0xffffffff


	//   ....[148]....
        /*09e8*/ 	.word	0xffffffff


	//   ....[149]....
        /*09ec*/ 	.word	0xffffffff


	//   ....[150]....
        /*09f0*/ 	.word	0xffffffff


	//   ....[151]....
        /*09f4*/ 	.word	0xffffffff


	//   ....[152]....
        /*09f8*/ 	.word	0xffffffff


	//   ....[153]....
        /*09fc*/ 	.word	0xffffffff


	//   ....[154]....
        /*0a00*/ 	.word	0xffffffff


	//   ....[155]....
        /*0a04*/ 	.word	0xffffffff


	//   ....[156]....
        /*0a08*/ 	.word	0xffffffff


	//   ....[157]....
        /*0a0c*/ 	.word	0xffffffff


	//   ....[158]....
        /*0a10*/ 	.word	0xffffffff


	//   ....[159]....
        /*0a14*/ 	.word	0xffffffff


	//   ....[160]....
        /*0a18*/ 	.word	0xffffffff


	//   ....[161]....
        /*0a1c*/ 	.word	0xffffffff


	//   ....[162]....
        /*0a20*/ 	.word	0xffffffff


	//   ....[163]....
        /*0a24*/ 	.word	0xffffffff


	//   ....[164]....
        /*0a28*/ 	.word	0xffffffff


	//   ....[165]....
        /*0a2c*/ 	.word	0xffffffff


	//   ....[166]....
        /*0a30*/ 	.word	0xffffffff


	//   ....[167]....
        /*0a34*/ 	.word	0xffffffff


	//   ....[168]....
        /*0a38*/ 	.word	0xffffffff


	//   ....[169]....
        /*0a3c*/ 	.word	0xffffffff


	//   ....[170]....
        /*0a40*/ 	.word	0xffffffff


	//   ....[171]....
        /*0a44*/ 	.word	0xffffffff


	//   ....[172]....
        /*0a48*/ 	.word	0xffffffff


	//   ....[173]....
        /*0a4c*/ 	.word	0xffffffff


	//   ....[174]....
        /*0a50*/ 	.word	0xffffffff


	//   ....[175]....
        /*0a54*/ 	.word	0xffffffff


	//   ....[176]....
        /*0a58*/ 	.word	0xffffffff


	//   ....[177]....
        /*0a5c*/ 	.word	0xffffffff


	//   ....[178]....
        /*0a60*/ 	.word	0xffffffff


	//   ....[179]....
        /*0a64*/ 	.word	0xffffffff


	//   ....[180]....
        /*0a68*/ 	.word	0xffffffff


	//   ....[181]....
        /*0a6c*/ 	.word	0xffffffff


	//   ....[182]....
        /*0a70*/ 	.word	0xffffffff


	//   ....[183]....
        /*0a74*/ 	.word	0xffffffff


	//   ....[184]....
        /*0a78*/ 	.word	0xffffffff


	//   ....[185]....
        /*0a7c*/ 	.word	0xffffffff


	//   ....[186]....
        /*0a80*/ 	.word	0xffffffff


	//   ....[187]....
        /*0a84*/ 	.word	0xffffffff


	//   ....[188]....
        /*0a88*/ 	.word	0xffffffff


	//   ....[189]....
        /*0a8c*/ 	.word	0xffffffff


	//   ....[190]....
        /*0a90*/ 	.word	0xffffffff


	//   ....[191]....
        /*0a94*/ 	.word	0xffffffff


	//   ....[192]....
        /*0a98*/ 	.word	0xffffffff


	//   ....[193]....
        /*0a9c*/ 	.word	0xffffffff


	//   ....[194]....
        /*0aa0*/ 	.word	0xffffffff


	//   ....[195]....
        /*0aa4*/ 	.word	0xffffffff


	//   ....[196]....
        /*0aa8*/ 	.word	0xffffffff


	//   ....[197]....
        /*0aac*/ 	.word	0xffffffff


	//   ....[198]....
        /*0ab0*/ 	.word	0xffffffff


	//   ....[199]....
        /*0ab4*/ 	.word	0xffffffff


	//   ....[200]....
        /*0ab8*/ 	.word	0xffffffff


	//   ....[201]....
        /*0abc*/ 	.word	0x0500000f


	//   ....[202]....
        /*0ac0*/ 	.word	0x0500000f


	//   ....[203]....
        /*0ac4*/ 	.word	0x0500000f


	//   ....[204]....
        /*0ac8*/ 	.word	0x0500000f


	//   ....[205]....
        /*0acc*/ 	.word	0x0500000f


	//   ....[206]....
        /*0ad0*/ 	.word	0x0500000f


	//   ....[207]....
        /*0ad4*/ 	.word	0x0500000f


	//   ....[208]....
        /*0ad8*/ 	.word	0x0500000f


	//   ....[209]....
        /*0adc*/ 	.word	0x0500000f


	//   ....[210]....
        /*0ae0*/ 	.word	0x0500000f


	//   ....[211]....
        /*0ae4*/ 	.word	0x0500000f


	//   ....[212]....
        /*0ae8*/ 	.word	0x0500000f


	//   ....[213]....
        /*0aec*/ 	.word	0x0500000f


	//   ....[214]....
        /*0af0*/ 	.word	0x0500000f


	//   ....[215]....
        /*0af4*/ 	.word	0x0500000f


	//   ....[216]....
        /*0af8*/ 	.word	0x0500000f


	//   ....[217]....
        /*0afc*/ 	.word	0x0500000f


	//   ....[218]....
        /*0b00*/ 	.word	0x0500000f


	//   ....[219]....
        /*0b04*/ 	.word	0x0500000f


	//   ....[220]....
        /*0b08*/ 	.word	0x0500000f


	//   ....[221]....
        /*0b0c*/ 	.word	0x0500000f


	//   ....[222]....
        /*0b10*/ 	.word	0x0500000f


	//   ....[223]....
        /*0b14*/ 	.word	0x0500000f


	//   ....[224]....
        /*0b18*/ 	.word	0x0500000f


	//   ....[225]....
        /*0b1c*/ 	.word	0x0500000f


	//   ....[226]....
        /*0b20*/ 	.word	0x0500000f


	//   ....[227]....
        /*0b24*/ 	.word	0x0500000f


	//   ....[228]....
        /*0b28*/ 	.word	0x0500000f


	//   ....[229]....
        /*0b2c*/ 	.word	0x0500000f


	//   ....[230]....
        /*0b30*/ 	.word	0x0500000f


	//   ....[231]....
        /*0b34*/ 	.word	0x0500000f


	//   ....[232]....
        /*0b38*/ 	.word	0x0500000f


	//   ....[233]....
        /*0b3c*/ 	.word	0x0500000f


	//   ....[234]....
        /*0b40*/ 	.word	0x0500000f


	//   ....[235]....
        /*0b44*/ 	.word	0x0500000f


	//   ....[236]....
        /*0b48*/ 	.word	0x0500000f


	//   ....[237]....
        /*0b4c*/ 	.word	0x0500000f


	//   ....[238]....
        /*0b50*/ 	.word	0x0500000f


	//   ....[239]....
        /*0b54*/ 	.word	0x0500000f


	//   ....[240]....
        /*0b58*/ 	.word	0x0500000f


	//   ....[241]....
        /*0b5c*/ 	.word	0x0500000f


	//   ....[242]....
        /*0b60*/ 	.word	0x0500000f


	//   ....[243]....
        /*0b64*/ 	.word	0x0500000f


	//   ....[244]....
        /*0b68*/ 	.word	0x0500000f


	//   ....[245]....
        /*0b6c*/ 	.word	0x0500000f


	//   ....[246]....
        /*0b70*/ 	.word	0x0500000f


	//   ....[247]....
        /*0b74*/ 	.word	0x0500000f


	//   ....[248]....
        /*0b78*/ 	.word	0x0500000f


	//   ....[249]....
        /*0b7c*/ 	.word	0x0500000f


	//   ....[250]....
        /*0b80*/ 	.word	0x0500000f


	//   ....[251]....
        /*0b84*/ 	.word	0x0500000f


	//   ....[252]....
        /*0b88*/ 	.word	0x0500000f


	//   ....[253]....
        /*0b8c*/ 	.word	0x0500000f


	//   ....[254]....
        /*0b90*/ 	.word	0x0500000f


	//   ....[255]....
        /*0b94*/ 	.word	0x0500000f


	//   ....[0]....
        /*0b98*/ 	.word	0x0500000f


	//   ....[1]....
        /*0b9c*/ 	.word	0x0500000f


	//   ....[2]....
        /*0ba0*/ 	.word	0x0500000f


	//   ....[3]....
        /*0ba4*/ 	.word	0x0500000f


	//   ....[4]....
        /*0ba8*/ 	.word	0x0500000f


	//   ....[5]....
        /*0bac*/ 	.word	0x0500000f


	//   ....[6]....
        /*0bb0*/ 	.word	0x0500000f


	//   ....[7]....
        /*0bb4*/ 	.word	0x0500000f


	//   ....[8]....
        /*0bb8*/ 	.word	0x0500000f


	//   ....[9]....
        /*0bbc*/ 	.word	0x0500000f


	//   ....[10]....
        /*0bc0*/ 	.word	0x0500000f


	//   ....[11]....
        /*0bc4*/ 	.word	0x0500000f


	//   ....[12]....
        /*0bc8*/ 	.word	0x0500000f


	//   ....[13]....
        /*0bcc*/ 	.word	0x0500000f


	//   ....[14]....
        /*0bd0*/ 	.word	0x0500000f


	//   ....[15]....
        /*0bd4*/ 	.word	0x0500000f


	//   ....[16]....
        /*0bd8*/ 	.word	0x0500000f


	//   ....[17]....
        /*0bdc*/ 	.word	0x0500000f


	//   ....[18]....
        /*0be0*/ 	.word	0x0500000f


	//   ....[19]....
        /*0be4*/ 	.word	0x0500000f


	//   ....[20]....
        /*0be8*/ 	.word	0x0500000f


	//   ....[21]....
        /*0bec*/ 	.word	0x0500000f


	//   ....[22]....
        /*0bf0*/ 	.word	0x0500000f


	//   ....[23]....
        /*0bf4*/ 	.word	0x0500000f


	//   ....[24]....
        /*0bf8*/ 	.word	0x0500000f


	//   ....[25]....
        /*0bfc*/ 	.word	0x0500000f


	//   ....[26]....
        /*0c00*/ 	.word	0x0500000f


	//   ....[27]....
        /*0c04*/ 	.word	0x0500000f


	//   ....[28]....
        /*0c08*/ 	.word	0x0500000f


	//   ....[29]....
        /*0c0c*/ 	.word	0x0500000f


	//   ....[30]....
        /*0c10*/ 	.word	0x0500000f


	//   ....[31]....
        /*0c14*/ 	.word	0x0500000f


	//   ....[32]....
        /*0c18*/ 	.word	0x0500000f


	//   ....[33]....
        /*0c1c*/ 	.word	0x0500000f


	//   ....[34]....
        /*0c20*/ 	.word	0x0500000f


	//   ....[35]....
        /*0c24*/ 	.word	0x0500000f


	//   ....[36]....
        /*0c28*/ 	.word	0x0500000f


	//   ....[37]....
        /*0c2c*/ 	.word	0x0500000f


	//   ....[38]....
        /*0c30*/ 	.word	0x0500000f


	//   ....[39]....
        /*0c34*/ 	.word	0x0500000f


	//   ....[40]....
        /*0c38*/ 	.word	0x0500000f


	//   ....[41]....
        /*0c3c*/ 	.word	0x0500000f


	//   ....[42]....
        /*0c40*/ 	.word	0x0500000f


	//   ....[43]....
        /*0c44*/ 	.word	0x0500000f


	//   ....[44]....
        /*0c48*/ 	.word	0x0500000f


	//   ....[45]....
        /*0c4c*/ 	.word	0x0500000f


	//   ....[46]....
        /*0c50*/ 	.word	0x0500000f


	//   ....[47]....
        /*0c54*/ 	.word	0x0500000f


	//   ....[48]....
        /*0c58*/ 	.word	0x0500000f


	//   ....[49]....
        /*0c5c*/ 	.word	0x0500000f


	//   ....[50]....
        /*0c60*/ 	.word	0x0500000f


	//   ....[51]....
        /*0c64*/ 	.word	0x0500000f


	//   ....[52]....
        /*0c68*/ 	.word	0x0500000f


	//   ....[53]....
        /*0c6c*/ 	.word	0x0500000f


	//   ....[54]....
        /*0c70*/ 	.word	0x0500000f


	//   ....[55]....
        /*0c74*/ 	.word	0x0500000f


	//   ....[56]....
        /*0c78*/ 	.word	0x0500000f


	//   ....[57]....
        /*0c7c*/ 	.word	0x0500000f


	//   ....[58]....
        /*0c80*/ 	.word	0x0500000f


	//   ....[59]....
        /*0c84*/ 	.word	0x0500000f


	//   ....[60]....
        /*0c88*/ 	.word	0x0500000f


	//   ....[61]....
        /*0c8c*/ 	.word	0x0500000f


	//   ....[62]....
        /*0c90*/ 	.word	0x0500000f


	//   ....[63]....
        /*0c94*/ 	.word	0x0500000f


	//   ....[64]....
        /*0c98*/ 	.word	0x0500000f


	//   ....[65]....
        /*0c9c*/ 	.word	0x0500000f


	//   ....[66]....
        /*0ca0*/ 	.word	0x0500000f


	//   ....[67]....
        /*0ca4*/ 	.word	0x0500000f


	//   ....[68]....
        /*0ca8*/ 	.word	0x0500000f


	//   ....[69]....
        /*0cac*/ 	.word	0x0500000f


	//   ....[70]....
        /*0cb0*/ 	.word	0x0500000f


	//   ....[71]....
        /*0cb4*/ 	.word	0x0500000f


	//   ....[72]....
        /*0cb8*/ 	.word	0x0500000f


	//   ....[73]....
        /*0cbc*/ 	.word	0x0500000f


	//   ....[74]....
        /*0cc0*/ 	.word	0x0500000f


	//   ....[75]....
        /*0cc4*/ 	.word	0x0500000f


	//   ....[76]....
        /*0cc8*/ 	.word	0x0500000f


	//   ....[77]....
        /*0ccc*/ 	.word	0x0500000f


	//   ....[78]....
        /*0cd0*/ 	.word	0x0500000f


	//   ....[79]....
        /*0cd4*/ 	.word	0x0500000f


	//   ....[80]....
        /*0cd8*/ 	.word	0x0500000f


	//   ....[81]....
        /*0cdc*/ 	.word	0x0500000f


	//   ....[82]....
        /*0ce0*/ 	.word	0x0500000f


	//   ....[83]....
        /*0ce4*/ 	.word	0x0500000f


	//   ....[84]....
        /*0ce8*/ 	.word	0x0500000f


	//   ....[85]....
        /*0cec*/ 	.word	0x0500000f


	//   ....[86]....
        /*0cf0*/ 	.word	0x0500000f


	//   ....[87]....
        /*0cf4*/ 	.word	0x0500000f


	//   ....[88]....
        /*0cf8*/ 	.word	0x0500000f


	//   ....[89]....
        /*0cfc*/ 	.word	0x0500000f


	//   ....[90]....
        /*0d00*/ 	.word	0x0500000f


	//   ....[91]....
        /*0d04*/ 	.word	0x0500000f


	//   ....[92]....
        /*0d08*/ 	.word	0x0500000f


	//   ....[93]....
        /*0d0c*/ 	.word	0x0500000f


	//   ....[94]....
        /*0d10*/ 	.word	0x0500000f


	//   ....[95]....
        /*0d14*/ 	.word	0xffffffff


	//   ....[96]....
        /*0d18*/ 	.word	0xffffffff


	//   ....[97]....
        /*0d1c*/ 	.word	0xffffffff


	//   ....[98]....
        /*0d20*/ 	.word	0xffffffff


	//   ....[99]....
        /*0d24*/ 	.word	0xffffffff


	//   ....[100]....
        /*0d28*/ 	.word	0xffffffff


	//----- nvinfo : EIATTR_COOP_GROUP_INSTR_OFFSETS
	.align		4
.L_465:
        /*0d2c*/ 	.byte	0x04, 0x28
        /*0d2e*/ 	.short	(.L_467 - .L_466)


	//   ....[0]....
.L_466:
        /*0d30*/ 	.word	0x000000c0


	//   ....[1]....
        /*0d34*/ 	.word	0x00000190


	//   ....[2]....
        /*0d38*/ 	.word	0x000001e0


	//   ....[3]....
        /*0d3c*/ 	.word	0x00000430


	//   ....[4]....
        /*0d40*/ 	.word	0x00000590


	//   ....[5]....
        /*0d44*/ 	.word	0x000006b0


	//   ....[6]....
        /*0d48*/ 	.word	0x00000810


	//   ....[7]....
        /*0d4c*/ 	.word	0x000038f0


	//   ....[8]....
        /*0d50*/ 	.word	0x00003900


	//   ....[9]....
        /*0d54*/ 	.word	0x00003ff0


	//   ....[10]....
        /*0d58*/ 	.word	0x00004000


	//   ....[11]....
        /*0d5c*/ 	.word	0x00004ce0


	//   ....[12]....
        /*0d60*/ 	.word	0x00004cf0


	//   ....[13]....
        /*0d64*/ 	.word	0x00005430


	//   ....[14]....
        /*0d68*/ 	.word	0x00005440


	//   ....[15]....
        /*0d6c*/ 	.word	0x00005db0


	//   ....[16]....
        /*0d70*/ 	.word	0x00005dc0


	//   ....[17]....
        /*0d74*/ 	.word	0x00005ed0


	//   ....[18]....
        /*0d78*/ 	.word	0x00005ee0


	//   ....[19]....
        /*0d7c*/ 	.word	0x00006280


	//   ....[20]....
        /*0d80*/ 	.word	0x000062a0


	//   ....[21]....
        /*0d84*/ 	.word	0x00006580


	//   ....[22]....
        /*0d88*/ 	.word	0x000065a0


	//   ....[23]....
        /*0d8c*/ 	.word	0x000075e0


	//   ....[24]....
        /*0d90*/ 	.word	0x00008320


	//   ....[25]....
        /*0d94*/ 	.word	0x00008330


	//   ....[26]....
        /*0d98*/ 	.word	0x00008340


	//   ....[27]....
        /*0d9c*/ 	.word	0x00008350


	//   ....[28]....
        /*0da0*/ 	.word	0x00008670


	//   ....[29]....
        /*0da4*/ 	.word	0x00008680


	//   ....[30]....
        /*0da8*/ 	.word	0x00008690


	//   ....[31]....
        /*0dac*/ 	.word	0x000086a0


	//   ....[32]....
        /*0db0*/ 	.word	0x000098d0


	//   ....[33]....
        /*0db4*/ 	.word	0x000098f0


	//   ....[34]....
        /*0db8*/ 	.word	0x00009900


	//   ....[35]....
        /*0dbc*/ 	.word	0x00009910


	//   ....[36]....
        /*0dc0*/ 	.word	0x000099f0


	//   ....[37]....
        /*0dc4*/ 	.word	0x00009a10


	//   ....[38]....
        /*0dc8*/ 	.word	0x00009a20


	//   ....[39]....
        /*0dcc*/ 	.word	0x00009a30


	//   ....[40]....
        /*0dd0*/ 	.word	0x0000cb90


	//   ....[41]....
        /*0dd4*/ 	.word	0x0000d1b0


	//   ....[42]....
        /*0dd8*/ 	.word	0x0000e1c0


	//   ....[43]....
        /*0ddc*/ 	.word	0x0000e340


	//   ....[44]....
        /*0de0*/ 	.word	0x0000e390


	//   ....[45]....
        /*0de4*/ 	.word	0x0000e3b0


	//   ....[46]....
        /*0de8*/ 	.word	0x00018400


	//   ....[47]....
        /*0dec*/ 	.word	0x000184b0


	//   ....[48]....
        /*0df0*/ 	.word	0x00018670


	//   ....[49]....
        /*0df4*/ 	.word	0x00018690


	//   ....[50]....
        /*0df8*/ 	.word	0x000221c0


	//   ....[51]....
        /*0dfc*/ 	.word	0x00022760


	//   ....[52]....
        /*0e00*/ 	.word	0x000236f0


	//   ....[53]....
        /*0e04*/ 	.word	0x000237a0


	//   ....[54]....
        /*0e08*/ 	.word	0x00023970


	//   ....[55]....
        /*0e0c*/ 	.word	0x00023990


	//   ....[56]....
        /*0e10*/ 	.word	0x0002be30


	//   ....[57]....
        /*0e14*/ 	.word	0x0002be60


	//   ....[58]....
        /*0e18*/ 	.word	0x0002bea0


	//   ....[59]....
        /*0e1c*/ 	.word	0x0002bed0


	//   ....[60]....
        /*0e20*/ 	.word	0x0002e120


	//   ....[61]....
        /*0e24*/ 	.word	0x0002e150


	//   ....[62]....
        /*0e28*/ 	.word	0x0002e180


	//   ....[63]....
        /*0e2c*/ 	.word	0x0002e190


	//   ....[64]....
        /*0e30*/ 	.word	0x0002eb00


	//   ....[65]....
        /*0e34*/ 	.word	0x0002eb10


	//   ....[66]....
        /*0e38*/ 	.word	0x0002eca0


	//   ....[67]....
        /*0e3c*/ 	.word	0x0002ecb0


	//   ....[68]....
        /*0e40*/ 	.word	0x0002ee40


	//   ....[69]....
        /*0e44*/ 	.word	0x0002ee50


	//   ....[70]....
        /*0e48*/ 	.word	0x0002efe0


	//   ....[71]....
        /*0e4c*/ 	.word	0x0002eff0


	//   ....[72]....
        /*0e50*/ 	.word	0x0002f4d0


	//   ....[73]....
        /*0e54*/ 	.word	0x0002f4e0


	//   ....[74]....
        /*0e58*/ 	.word	0x00030250


	//   ....[75]....
        /*0e5c*/ 	.word	0x00030260


	//   ....[76]....
        /*0e60*/ 	.word	0x00031990


	//   ....[77]....
        /*0e64*/ 	.word	0x000319a0


	//   ....[78]....
        /*0e68*/ 	.word	0x00031b40


	//   ....[79]....
        /*0e6c*/ 	.word	0x00031b50


	//   ....[80]....
        /*0e70*/ 	.word	0x00031ce0


	//   ....[81]....
        /*0e74*/ 	.word	0x00031cf0


	//   ....[82]....
        /*0e78*/ 	.word	0x00031e80


	//   ....[83]....
        /*0e7c*/ 	.word	0x00031e90


	//   ....[84]....
        /*0e80*/ 	.word	0x00032070


	//   ....[85]....
        /*0e84*/ 	.word	0x00032280


	//   ....[86]....
        /*0e88*/ 	.word	0x000322b0


	//   ....[87]....
        /*0e8c*/ 	.word	0x000322e0


	//   ....[88]....
        /*0e90*/ 	.word	0x00032310


	//   ....[89]....
        /*0e94*/ 	.word	0x00032340


	//   ....[90]....
        /*0e98*/ 	.word	0x00032370


	//   ....[91]....
        /*0e9c*/ 	.word	0x00032500


	//   ....[92]....
        /*0ea0*/ 	.word	0x00032530


	//   ....[93]....
        /*0ea4*/ 	.word	0x00032560


	//   ....[94]....
        /*0ea8*/ 	.word	0x00032590


	//   ....[95]....
        /*0eac*/ 	.word	0x000325c0


	//   ....[96]....
        /*0eb0*/ 	.word	0x000325f0


	//   ....[97]....
        /*0eb4*/ 	.word	0x00032680


	//   ....[98]....
        /*0eb8*/ 	.word	0x000326b0


	//   ....[99]....
        /*0ebc*/ 	.word	0x000326c0


	//   ....[100]....
        /*0ec0*/ 	.word	0x00032700


	//   ....[101]....
        /*0ec4*/ 	.word	0x00033e80


	//   ....[102]....
        /*0ec8*/ 	.word	0x000362e0


	//   ....[103]....
        /*0ecc*/ 	.word	0x00036300


	//   ....[104]....
        /*0ed0*/ 	.word	0x00036390


	//   ....[105]....
        /*0ed4*/ 	.word	0x000363b0


	//   ....[106]....
        /*0ed8*/ 	.word	0x00036430


	//   ....[107]....
        /*0edc*/ 	.word	0x00036450


	//   ....[108]....
        /*0ee0*/ 	.word	0x000364d0


	//   ....[109]....
        /*0ee4*/ 	.word	0x000364f0


	//   ....[110]....
        /*0ee8*/ 	.word	0x00036570


	//   ....[111]....
        /*0eec*/ 	.word	0x00036590


	//   ....[112]....
        /*0ef0*/ 	.word	0x000365a0


	//   ....[113]....
        /*0ef4*/ 	.word	0x000365b0


	//   ....[114]....
        /*0ef8*/ 	.word	0x00036d30


	//   ....[115]....
        /*0efc*/ 	.word	0x00036d60


	//   ....[116]....
        /*0f00*/ 	.word	0x00036e60


	//   ....[117]....
        /*0f04*/ 	.word	0x00036e70


	//   ....[118]....
        /*0f08*/ 	.word	0x00036f10


	//   ....[119]....
        /*0f0c*/ 	.word	0x00036f20


	//   ....[120]....
        /*0f10*/ 	.word	0x00036fa0


	//   ....[121]....
        /*0f14*/ 	.word	0x00036fb0


	//   ....[122]....
        /*0f18*/ 	.word	0x00036fc0


	//   ....[123]....
        /*0f1c*/ 	.word	0x00037060


	//   ....[124]....
        /*0f20*/ 	.word	0x00037090


	//   ....[125]....
        /*0f24*/ 	.word	0x00037110


	//   ....[126]....
        /*0f28*/ 	.word	0x00037140


	//   ....[127]....
        /*0f2c*/ 	.word	0x00037160


	//   ....[128]....
        /*0f30*/ 	.word	0x000371b0


	//   ....[129]....
        /*0f34*/ 	.word	0x000371c0


	//   ....[130]....
        /*0f38*/ 	.word	0x00037870


	//   ....[131]....
        /*0f3c*/ 	.word	0x000378a0


	//   ....[132]....
        /*0f40*/ 	.word	0x00037990


	//   ....[133]....
        /*0f44*/ 	.word	0x000379a0


	//   ....[134]....
        /*0f48*/ 	.word	0x00037a30


	//   ....[135]....
        /*0f4c*/ 	.word	0x00037a40


	//   ....[136]....
        /*0f50*/ 	.word	0x00037ab0


	//   ....[137]....
        /*0f54*/ 	.word	0x00037ac0


	//   ....[138]....
        /*0f58*/ 	.word	0x00037b40


	//   ....[139]....
        /*0f5c*/ 	.word	0x00037b50


	//   ....[140]....
        /*0f60*/ 	.word	0x00037bd0


	//   ....[141]....
        /*0f64*/ 	.word	0x00037be0


	//   ....[142]....
        /*0f68*/ 	.word	0x00037c60


	//   ....[143]....
        /*0f6c*/ 	.word	0x00037c70


	//   ....[144]....
        /*0f70*/ 	.word	0x00037cf0


	//   ....[145]....
        /*0f74*/ 	.word	0x00037d00


	//   ....[146]....
        /*0f78*/ 	.word	0x00038210


	//   ....[147]....
        /*0f7c*/ 	.word	0x00038230


	//   ....[148]....
        /*0f80*/ 	.word	0x00038280


	//   ....[149]....
        /*0f84*/ 	.word	0x00038340


	//   ....[150]....
        /*0f88*/ 	.word	0x00038350


	//   ....[151]....
        /*0f8c*/ 	.word	0x00038380


	//   ....[152]....
        /*0f90*/ 	.word	0x00038410


	//   ....[153]....
        /*0f94*/ 	.word	0x000384c0


	//   ....[154]....
        /*0f98*/ 	.word	0x000384d0


	//   ....[155]....
        /*0f9c*/ 	.word	0x00038500


	//   ....[156]....
        /*0fa0*/ 	.word	0x00038510


	//   ....[157]....
        /*0fa4*/ 	.word	0x000385a0


	//   ....[158]....
        /*0fa8*/ 	.word	0x00038cb0


	//   ....[159]....
        /*0fac*/ 	.word	0x00038cd0


	//   ....[160]....
        /*0fb0*/ 	.word	0x00038d20


	//   ....[161]....
        /*0fb4*/ 	.word	0x00038d30


	//   ....[162]....
        /*0fb8*/ 	.word	0x00038d70


	//   ....[163]....
        /*0fbc*/ 	.word	0x00038d80


	//   ....[164]....
        /*0fc0*/ 	.word	0x00038dc0


	//   ....[165]....
        /*0fc4*/ 	.word	0x00038dd0


	//   ....[166]....
        /*0fc8*/ 	.word	0x00038e10


	//   ....[167]....
        /*0fcc*/ 	.word	0x00038e20


	//   ....[168]....
        /*0fd0*/ 	.word	0x00038e30


	//   ....[169]....
        /*0fd4*/ 	.word	0x00038e70


	//   ....[170]....
        /*0fd8*/ 	.word	0x00039190


	//   ....[171]....
        /*0fdc*/ 	.word	0x000391b0


	//   ....[172]....
        /*0fe0*/ 	.word	0x000391c0


	//   ....[173]....
        /*0fe4*/ 	.word	0x000391d0


	//   ....[174]....
        /*0fe8*/ 	.word	0x000391f0


	//   ....[175]....
        /*0fec*/ 	.word	0x00039260


	//   ....[176]....
        /*0ff0*/ 	.word	0x000392d0


	//   ....[177]....
        /*0ff4*/ 	.word	0x000392f0


	//   ....[178]....
        /*0ff8*/ 	.word	0x00039300


	//   ....[179]....
        /*0ffc*/ 	.word	0x00039360


	//   ....[180]....
        /*1000*/ 	.word	0x00039380


	//   ....[181]....
        /*1004*/ 	.word	0x000393e0


	//   ....[182]....
        /*1008*/ 	.word	0x00039920


	//   ....[183]....
        /*100c*/ 	.word	0x00039950


	//   ....[184]....
        /*1010*/ 	.word	0x000399b0


	//   ....[185]....
        /*1014*/ 	.word	0x000399e0


	//   ....[186]....
        /*1018*/ 	.word	0x00039a10


	//   ....[187]....
        /*101c*/ 	.word	0x00039a40


	//   ....[188]....
        /*1020*/ 	.word	0x00039a70


	//   ....[189]....
        /*1024*/ 	.word	0x00039aa0


	//   ....[190]....
        /*1028*/ 	.word	0x00039c40


	//   ....[191]....
        /*102c*/ 	.word	0x00039c70


	//   ....[192]....
        /*1030*/ 	.word	0x00039ca0


	//   ....[193]....
        /*1034*/ 	.word	0x00039cd0


	//   ....[194]....
        /*1038*/ 	.word	0x00039d00


	//   ....[195]....
        /*103c*/ 	.word	0x00039d30


	//   ....[196]....
        /*1040*/ 	.word	0x00039df0


	//   ....[197]....
        /*1044*/ 	.word	0x00039e10


	//   ....[198]....
        /*1048*/ 	.word	0x00039e30


	//   ....[199]....
        /*104c*/ 	.word	0x00039e90


	//   ....[200]....
        /*1050*/ 	.word	0x0003a8b0


	//   ....[201]....
        /*1054*/ 	.word	0x0003abd0


	//   ....[202]....
        /*1058*/ 	.word	0x0003ac60


	//   ....[203]....
        /*105c*/ 	.word	0x0003acf0


	//   ....[204]....
        /*1060*/ 	.word	0x0003ad80


	//   ....[205]....
        /*1064*/ 	.word	0x0003ae60


	//   ....[206]....
        /*1068*/ 	.word	0x0003aef0


	//   ....[207]....
        /*106c*/ 	.word	0x0003af90


	//   ....[208]....
        /*1070*/ 	.word	0x0003b020


	//   ....[209]....
        /*1074*/ 	.word	0x0003b100


	//   ....[210]....
        /*1078*/ 	.word	0x0003b190


	//   ....[211]....
        /*107c*/ 	.word	0x0003b220


	//   ....[212]....
        /*1080*/ 	.word	0x0003b2b0


	//   ....[213]....
        /*1084*/ 	.word	0x0003b390


	//   ....[214]....
        /*1088*/ 	.word	0x0003b430


	//   ....[215]....
        /*108c*/ 	.word	0x0003b4c0


	//   ....[216]....
        /*1090*/ 	.word	0x0003b510


	//   ....[217]....
        /*1094*/ 	.word	0x0003b560


	//   ....[218]....
        /*1098*/ 	.word	0x0003b600


	//   ....[219]....
        /*109c*/ 	.word	0x0003b690


	//   ....[220]....
        /*10a0*/ 	.word	0x0003b6e0


	//   ....[221]....
        /*10a4*/ 	.word	0x0003b730


	//   ....[222]....
        /*10a8*/ 	.word	0x0003b820


	//   ....[223]....
        /*10ac*/ 	.word	0x0003b8d0


	//   ....[224]....
        /*10b0*/ 	.word	0x0003b950


	//   ....[225]....
        /*10b4*/ 	.word	0x0003b9c0


	//   ....[226]....
        /*10b8*/ 	.word	0x0003bb30


	//   ....[227]....
        /*10bc*/ 	.word	0x0003bc70


	//   ....[228]....
        /*10c0*/ 	.word	0x0003bcc0


	//   ....[229]....
        /*10c4*/ 	.word	0x0003bd10


	//   ....[230]....
        /*10c8*/ 	.word	0x0003bfc0


	//   ....[231]....
        /*10cc*/ 	.word	0x0003c010


	//   ....[232]....
        /*10d0*/ 	.word	0x0003c0a0


	//   ....[233]....
        /*10d4*/ 	.word	0x0003c130


	//   ....[234]....
        /*10d8*/ 	.word	0x0003c1c0


	//   ....[235]....
        /*10dc*/ 	.word	0x0003c250


	//   ....[236]....
        /*10e0*/ 	.word	0x0003c2e0


	//   ....[237]....
        /*10e4*/ 	.word	0x0003c370


	//   ....[238]....
        /*10e8*/ 	.word	0x0003c3f0


	//   ....[239]....
        /*10ec*/ 	.word	0x0003c440


	//   ....[240]....
        /*10f0*/ 	.word	0x0003c4e0


	//   ....[241]....
        /*10f4*/ 	.word	0x0003c570


	//   ....[242]....
        /*10f8*/ 	.word	0x0003c5f0


	//   ....[243]....
        /*10fc*/ 	.word	0x0003c640


	//   ....[244]....
        /*1100*/ 	.word	0x0003c6d0


	//   ....[245]....
        /*1104*/ 	.word	0x0003c760


	//   ....[246]....
        /*1108*/ 	.word	0x0003c7f0


	//   ....[247]....
        /*110c*/ 	.word	0x0003c880


	//   ....[248]....
        /*1110*/ 	.word	0x0003c910


	//   ....[249]....
        /*1114*/ 	.word	0x0003c9a0


	//   ....[250]....
        /*1118*/ 	.word	0x0003ca60


	//   ....[251]....
        /*111c*/ 	.word	0x0003cd40


	//   ....[252]....
        /*1120*/ 	.word	0x0003ce30


	//   ....[253]....
        /*1124*/ 	.word	0x0003ced0


	//   ....[254]....
        /*1128*/ 	.word	0x0003cf30


	//   ....[255]....
        /*112c*/ 	.word	0x0003d020


	//   ....[0]....
        /*1130*/ 	.word	0x0003d090


	//   ....[1]....
        /*1134*/ 	.word	0x0003d180


	//   ....[2]....
        /*1138*/ 	.word	0x0003d1f0


	//   ....[3]....
        /*113c*/ 	.word	0x0003d2e0


	//   ....[4]....
        /*1140*/ 	.word	0x0003d350


	//   ....[5]....
        /*1144*/ 	.word	0x0003d440


	//   ....[6]....
        /*1148*/ 	.word	0x0003d4b0


	//   ....[7]....
        /*114c*/ 	.word	0x0003d550


	//   ....[8]....
        /*1150*/ 	.word	0x0003d650


	//   ....[9]....
        /*1154*/ 	.word	0x0003d700


	//   ....[10]....
        /*1158*/ 	.word	0x0003d760


	//   ....[11]....
        /*115c*/ 	.word	0x0003d850


	//   ....[12]....
        /*1160*/ 	.word	0x0003d8b0


	//   ....[13]....
        /*1164*/ 	.word	0x0003d9c0


	//   ....[14]....
        /*1168*/ 	.word	0x0003da20


	//   ....[15]....
        /*116c*/ 	.word	0x0003db10


	//   ....[16]....
        /*1170*/ 	.word	0x0003db70


	//   ....[17]....
        /*1174*/ 	.word	0x0003dc10


	//   ....[18]....
        /*1178*/ 	.word	0x0003dce0


	//   ....[19]....
        /*117c*/ 	.word	0x0003dd80


	//   ....[20]....
        /*1180*/ 	.word	0x0003de50


	//   ....[21]....
        /*1184*/ 	.word	0x0003df40


	//   ....[22]....
        /*1188*/ 	.word	0x0003dfa0


	//   ....[23]....
        /*118c*/ 	.word	0x0003e040


	//   ....[24]....
        /*1190*/ 	.word	0x0003e2b0


	//   ....[25]....
        /*1194*/ 	.word	0x0003e370


	//   ....[26]....
        /*1198*/ 	.word	0x0003e430


	//   ....[27]....
        /*119c*/ 	.word	0x0003e520


	//   ....[28]....
        /*11a0*/ 	.word	0x0003e5e0


	//   ....[29]....
        /*11a4*/ 	.word	0x0003e6a0


	//   ....[30]....
        /*11a8*/ 	.word	0x0003e760


	//   ....[31]....
        /*11ac*/ 	.word	0x0003e820


	//   ....[32]....
        /*11b0*/ 	.word	0x0003e8e0


	//   ....[33]....
        /*11b4*/ 	.word	0x0003e9a0


	//   ....[34]....
        /*11b8*/ 	.word	0x0003ea60


	//   ....[35]....
        /*11bc*/ 	.word	0x0003eb20


	//   ....[36]....
        /*11c0*/ 	.word	0x0003ebe0


	//   ....[37]....
        /*11c4*/ 	.word	0x0003ec90


	//   ....[38]....
        /*11c8*/ 	.word	0x0003ecf0


	//   ....[39]....
        /*11cc*/ 	.word	0x0003edd0


	//   ....[40]....
        /*11d0*/ 	.word	0x0003ef10


	//   ....[41]....
        /*11d4*/ 	.word	0x0003eff0


	//   ....[42]....
        /*11d8*/ 	.word	0x0003f080


	//   ....[43]....
        /*11dc*/ 	.word	0x0003f190


	//   ....[44]....
        /*11e0*/ 	.word	0x0003f1f0


	//   ....[45]....
        /*11e4*/ 	.word	0x0003f300


	//   ....[46]....
        /*11e8*/ 	.word	0x0003f360


	//   ....[47]....
        /*11ec*/ 	.word	0x0003f470


	//   ....[48]....
        /*11f0*/ 	.word	0x0003f4d0


	//   ....[49]....
        /*11f4*/ 	.word	0x0003f5e0


	//   ....[50]....
        /*11f8*/ 	.word	0x0003f640


	//   ....[51]....
        /*11fc*/ 	.word	0x0003f700


	//   ....[52]....
        /*1200*/ 	.word	0x0003f860


	//   ....[53]....
        /*1204*/ 	.word	0x0003f900


	//   ....[54]....
        /*1208*/ 	.word	0x0003f960


	//   ....[55]....
        /*120c*/ 	.word	0x0003fa10


	//   ....[56]....
        /*1210*/ 	.word	0x0003fa70


	//   ....[57]....
        /*1214*/ 	.word	0x0003fb20


	//   ....[58]....
        /*1218*/ 	.word	0x0003fb80


	//   ....[59]....
        /*121c*/ 	.word	0x0003fc30


	//   ....[60]....
        /*1220*/ 	.word	0x0003fc90


	//   ....[61]....
        /*1224*/ 	.word	0x0003fd40


	//   ....[62]....
        /*1228*/ 	.word	0x0003fda0


	//   ....[63]....
        /*122c*/ 	.word	0x0003fe50


	//   ....[64]....
        /*1230*/ 	.word	0x0003ff40


	//   ....[65]....
        /*1234*/ 	.word	0x0003ffe0


	//   ....[66]....
        /*1238*/ 	.word	0x00040040


	//   ....[67]....
        /*123c*/ 	.word	0x00040110


	//   ....[68]....
        /*1240*/ 	.word	0x00040170


	//   ....[69]....
        /*1244*/ 	.word	0x00040240


	//   ....[70]....
        /*1248*/ 	.word	0x000402a0


	//   ....[71]....
        /*124c*/ 	.word	0x00040370


	//   ....[72]....
        /*1250*/ 	.word	0x000403d0


	//   ....[73]....
        /*1254*/ 	.word	0x000404a0


	//   ....[74]....
        /*1258*/ 	.word	0x00040500


	//   ....[75]....
        /*125c*/ 	.word	0x000405d0


	//   ....[76]....
        /*1260*/ 	.word	0x00040660


	//   ....[77]....
        /*1264*/ 	.word	0x00040700


	//   ....[78]....
        /*1268*/ 	.word	0x00040880


	//   ....[79]....
        /*126c*/ 	.word	0x000408f0


	//   ....[80]....
        /*1270*/ 	.word	0x00040960


	//   ....[81]....
        /*1274*/ 	.word	0x000409d0


	//   ....[82]....
        /*1278*/ 	.word	0x00040a40


	//   ....[83]....
        /*127c*/ 	.word	0x00040ac0


	//   ....[84]....
        /*1280*/ 	.word	0x00040b40


	//   ....[85]....
        /*1284*/ 	.word	0x00040bd0


	//   ....[86]....
        /*1288*/ 	.word	0x00040c40


	//   ....[87]....
        /*128c*/ 	.word	0x00040cb0


	//   ....[88]....
        /*1290*/ 	.word	0x00040d20


	//   ....[89]....
        /*1294*/ 	.word	0x00040da0


	//   ....[90]....
        /*1298*/ 	.word	0x00040e10


	//   ....[91]....
        /*129c*/ 	.word	0x00040ea0


	//   ....[92]....
        /*12a0*/ 	.word	0x00040f00


	//   ....[93]....
        /*12a4*/ 	.word	0x00040f90


	//   ....[94]....
        /*12a8*/ 	.word	0x000410c0


	//   ....[95]....
        /*12ac*/ 	.word	0x00042d70


	//   ....[96]....
        /*12b0*/ 	.word	0x00043b80


	//   ....[97]....
        /*12b4*/ 	.word	0x00044630


	//   ....[98]....
        /*12b8*/ 	.word	0x00044650


	//   ....[99]....
        /*12bc*/ 	.word	0x00044690


	//   ....[100]....
        /*12c0*/ 	.word	0x000446b0


	//----- nvinfo : EIATTR_REG_RECONFIG
	.align		4
.L_467:
        /*12c4*/ 	.byte	0x01, 0x54
	.zero		2


	//----- nvinfo : EIATTR_SYSCALL_OFFSETS
	.align		4
        /*12c8*/ 	.byte	0x04, 0x46
        /*12ca*/ 	.short	(.L_469 - .L_468)


	//   ....[0]....
.L_468:
        /*12cc*/ 	.word	0x00002630


	//   ....[1]....
        /*12d0*/ 	.word	0x00002780


	//   ....[2]....
        /*12d4*/ 	.word	0x00007af0


	//   ....[3]....
        /*12d8*/ 	.word	0x000080d0


	//   ....[4]....
        /*12dc*/ 	.word	0x00035920


	//   ....[5]....
        /*12e0*/ 	.word	0x00035a70


	//   ....[6]....
        /*12e4*/ 	.word	0x00035b60


	//   ....[7]....
        /*12e8*/ 	.word	0x00036970


	//   ....[8]....
        /*12ec*/ 	.word	0x00037490


	//----- nvinfo : EIATTR_MBARRIER_INSTR_OFFSETS
	.align		4
.L_469:
        /*12f0*/ 	.byte	0x04, 0x39
        /*12f2*/ 	.short	(.L_471 - .L_470)


	//   ....[0]....
.L_470:
        /*12f4*/ 	.word	0x000002d0
        /*12f8*/ 	.word	0x000000ff
        /*12fc*/ 	.word	0x00032400
        /*1300*/ 	.short	0x0100
        /*1302*/ 	.byte	0x08
	.zero		1


	//   ....[1]....
        /*1304*/ 	.word	0x000002e0
        /*1308*/ 	.word	0x000000ff
        /*130c*/ 	.word	0x00032410
        /*1310*/ 	.short	0x0100
        /*1312*/ 	.byte	0x08
	.zero		1


	//   ....[2]....
        /*1314*/ 	.word	0x000002f0
        /*1318*/ 	.word	0x000000ff
        /*131c*/ 	.word	0x00032420
        /*1320*/ 	.short	0x0100
        /*1322*/ 	.byte	0x08
	.zero		1


	//   ....[3]....
        /*1324*/ 	.word	0x000003e0
        /*1328*/ 	.word	0x000000ff
        /*132c*/ 	.word	0x00032430
        /*1330*/ 	.short	0x0100
        /*1332*/ 	.byte	0x08
	.zero		1


	//   ....[4]....
        /*1334*/ 	.word	0x000003f0
        /*1338*/ 	.word	0x000000ff
        /*133c*/ 	.word	0x00032440
        /*1340*/ 	.short	0x0100
        /*1342*/ 	.byte	0x08
	.zero		1


	//   ....[5]....
        /*1344*/ 	.word	0x00000400
        /*1348*/ 	.word	0x000000ff
        /*134c*/ 	.word	0x00032438
        /*1350*/ 	.short	0x0100
        /*1352*/ 	.byte	0x08
	.zero		1


	//   ....[6]....
        /*1354*/ 	.word	0x00000410
        /*1358*/ 	.word	0x000000ff
        /*135c*/ 	.word	0x00032448
        /*1360*/ 	.short	0x0100
        /*1362*/ 	.byte	0x08
	.zero		1


	//   ....[7]....
        /*1364*/ 	.word	0x00000540
        /*1368*/ 	.word	0x000000ff
        /*136c*/ 	.word	0x00032450
        /*1370*/ 	.short	0x0100
        /*1372*/ 	.byte	0x08
	.zero		1


	//   ....[8]....
        /*1374*/ 	.word	0x00000550
        /*1378*/ 	.word	0x000000ff
        /*137c*/ 	.word	0x00032460
        /*1380*/ 	.short	0x0100
        /*1382*/ 	.byte	0x08
	.zero		1


	//   ....[9]....
        /*1384*/ 	.word	0x00000560
        /*1388*/ 	.word	0x000000ff
        /*138c*/ 	.word	0x00032458
        /*1390*/ 	.short	0x0100
        /*1392*/ 	.byte	0x08
	.zero		1


	//   ....[10]....
        /*1394*/ 	.word	0x00000570
        /*1398*/ 	.word	0x000000ff
        /*139c*/ 	.word	0x00032468
        /*13a0*/ 	.short	0x0100
        /*13a2*/ 	.byte	0x08
	.zero		1


	//   ....[11]....
        /*13a4*/ 	.word	0x00000660
        /*13a8*/ 	.word	0x000000ff
        /*13ac*/ 	.word	0x00032470
        /*13b0*/ 	.short	0x0100
        /*13b2*/ 	.byte	0x06
	.zero		1


	//   ....[12]....
        /*13b4*/ 	.word	0x00000670
        /*13b8*/ 	.word	0x000000ff
        /*13bc*/ 	.word	0x00032480
        /*13c0*/ 	.short	0x0100
        /*13c2*/ 	.byte	0x06
	.zero		1


	//   ....[13]....
        /*13c4*/ 	.word	0x00000680
        /*13c8*/ 	.word	0x000000ff
        /*13cc*/ 	.word	0x00032478
        /*13d0*/ 	.short	0x0100
        /*13d2*/ 	.byte	0x06
	.zero		1


	//   ....[14]....
        /*13d4*/ 	.word	0x00000690
        /*13d8*/ 	.word	0x000000ff
        /*13dc*/ 	.word	0x00032488
        /*13e0*/ 	.short	0x0100
        /*13e2*/ 	.byte	0x06
	.zero		1


	//   ....[15]....
        /*13e4*/ 	.word	0x000007c0
        /*13e8*/ 	.word	0x000000ff
        /*13ec*/ 	.word	0x00032490
        /*13f0*/ 	.short	0x0100
        /*13f2*/ 	.byte	0x08
	.zero		1


	//   ....[16]....
        /*13f4*/ 	.word	0x000007d0
        /*13f8*/ 	.word	0x000000ff
        /*13fc*/ 	.word	0x000324a0
        /*1400*/ 	.short	0x0100
        /*1402*/ 	.byte	0x08
	.zero		1


	//   ....[17]....
        /*1404*/ 	.word	0x000007e0
        /*1408*/ 	.word	0x000000ff
        /*140c*/ 	.word	0x00032498
        /*1410*/ 	.short	0x0100
        /*1412*/ 	.byte	0x08
	.zero		1


	//   ....[18]....
        /*1414*/ 	.word	0x000007f0
        /*1418*/ 	.word	0x000000ff
        /*141c*/ 	.word	0x000324a8
        /*1420*/ 	.short	0x0100
        /*1422*/ 	.byte	0x08
	.zero		1


	//   ....[19]....
        /*1424*/ 	.word	0x00000920
        /*1428*/ 	.word	0x000000ff
        /*142c*/ 	.word	0x000324b0
        /*1430*/ 	.short	0x0100
        /*1432*/ 	.byte	0x08
	.zero		1


	//   ....[20]....
        /*1434*/ 	.word	0x00000930
        /*1438*/ 	.word	0x000000ff
        /*143c*/ 	.word	0x000324c0
        /*1440*/ 	.short	0x0100
        /*1442*/ 	.byte	0x08
	.zero		1


	//   ....[21]....
        /*1444*/ 	.word	0x00000940
        /*1448*/ 	.word	0x000000ff
        /*144c*/ 	.word	0x000324b8
        /*1450*/ 	.short	0x0100
        /*1452*/ 	.byte	0x08
	.zero		1


	//   ....[22]....
        /*1454*/ 	.word	0x00000950
        /*1458*/ 	.word	0x000000ff
        /*145c*/ 	.word	0x000324c8
        /*1460*/ 	.short	0x0100
        /*1462*/ 	.byte	0x08
	.zero		1


	//   ....[23]....
        /*1464*/ 	.word	0x000038a0
        /*1468*/ 	.word	0x00000045
        /*146c*/ 	.word	0x00032490
        /*1470*/ 	.short	0x010a
        /*1472*/ 	.byte	0x3f
	.zero		1


	//   ....[24]....
        /*1474*/ 	.word	0x00004c80
        /*1478*/ 	.word	0x00000045
        /*147c*/ 	.word	0x00032490
        /*1480*/ 	.short	0x010a
        /*1482*/ 	.byte	0x3f
	.zero		1


	//   ....[25]....
        /*1484*/ 	.word	0x00005c10
        /*1488*/ 	.word	0x00000045
        /*148c*/ 	.word	0x00032490
        /*1490*/ 	.short	0x010a
        /*1492*/ 	.byte	0x3f
	.zero		1


	//   ....[26]....
        /*1494*/ 	.word	0x000060a0
        /*1498*/ 	.word	0x00000004
        /*149c*/ 	.word	0x00000000
        /*14a0*/ 	.short	0x0101
        /*14a2*/ 	.byte	0x3f
	.zero		1


	//   ....[27]....
        /*14a4*/ 	.word	0x000060e0
        /*14a8*/ 	.word	0x00000045
        /*14ac*/ 	.word	0x000324b0
        /*14b0*/ 	.short	0x010a
        /*14b2*/ 	.byte	0x3f
	.zero		1


	//   ....[28]....
        /*14b4*/ 	.word	0x00006910
        /*14b8*/ 	.word	0x00000045
        /*14bc*/ 	.word	0x00000000
        /*14c0*/ 	.short	0x0101
        /*14c2*/ 	.byte	0x3f
	.zero		1


	//   ....[29]....
        /*14c4*/ 	.word	0x00007e50
        /*14c8*/ 	.word	0x00000002
        /*14cc*/ 	.word	0x00032400
        /*14d0*/ 	.short	0x010a
        /*14d2*/ 	.byte	0x3f
	.zero		1


	//   ....[30]....
        /*14d4*/ 	.word	0x00007ea0
        /*14d8*/ 	.word	0x00000002
        /*14dc*/ 	.word	0x00032400
        /*14e0*/ 	.short	0x010a
        /*14e2*/ 	.byte	0x3f
	.zero		1


	//   ....[31]....
        /*14e4*/ 	.word	0x00008900
        /*14e8*/ 	.word	0x00000002
        /*14ec*/ 	.word	0x00032400
        /*14f0*/ 	.short	0x010a
        /*14f2*/ 	.byte	0x3f
	.zero		1


	//   ....[32]....
        /*14f4*/ 	.word	0x00009d50
        /*14f8*/ 	.word	0x00000002
        /*14fc*/ 	.word	0x00032400
        /*1500*/ 	.short	0x010a
        /*1502*/ 	.byte	0x3f
	.zero		1


	//   ....[33]....
        /*1504*/ 	.word	0x0000b3c0
        /*1508*/ 	.word	0x00000004
        /*150c*/ 	.word	0x00000000
        /*1510*/ 	.short	0x010a
        /*1512*/ 	.byte	0x3f
	.zero		1


	//   ....[34]....
        /*1514*/ 	.word	0x0000b4b0
        /*1518*/ 	.word	0x00000002
        /*151c*/ 	.word	0x00000000
        /*1520*/ 	.short	0x010a
        /*1522*/ 	.byte	0x3f
	.zero		1


	//   ....[35]....
        /*1524*/ 	.word	0x0000b8c0
        /*1528*/ 	.word	0x00000004
        /*152c*/ 	.word	0x00000000
        /*1530*/ 	.short	0x010a
        /*1532*/ 	.byte	0x3f
	.zero		1


	//   ....[36]....
        /*1534*/ 	.word	0x0000b990
        /*1538*/ 	.word	0x00000006
        /*153c*/ 	.word	0x00000000
        /*1540*/ 	.short	0x010a
        /*1542*/ 	.byte	0x3f
	.zero		1


	//   ....[37]....
        /*1544*/ 	.word	0x0000c700
        /*1548*/ 	.word	0x00000006
        /*154c*/ 	.word	0x00000000
        /*1550*/ 	.short	0x0101
        /*1552*/ 	.byte	0x3f
	.zero		1


	//   ....[38]....
        /*1554*/ 	.word	0x00016440
        /*1558*/ 	.word	0x00000002
        /*155c*/ 	.word	0x00000000
        /*1560*/ 	.short	0x0101
        /*1562*/ 	.byte	0x3f
	.zero		1


	//   ....[39]....
        /*1564*/ 	.word	0x000168c0
        /*1568*/ 	.word	0x00000005
        /*156c*/ 	.word	0x00000000
        /*1570*/ 	.short	0x010a
        /*1572*/ 	.byte	0x3f
	.zero		1


	//   ....[40]....
        /*1574*/ 	.word	0x000169c0
        /*1578*/ 	.word	0x0000000a
        /*157c*/ 	.word	0x00000000
        /*1580*/ 	.short	0x010a
        /*1582*/ 	.byte	0x3f
	.zero		1


	//   ....[41]....
        /*1584*/ 	.word	0x00016df0
        /*1588*/ 	.word	0x00000048
        /*158c*/ 	.word	0x00000000
        /*1590*/ 	.short	0x010a
        /*1592*/ 	.byte	0x3f
	.zero		1


	//   ....[42]....
        /*1594*/ 	.word	0x00016ef0
        /*1598*/ 	.word	0x00000008
        /*159c*/ 	.word	0x00000000
        /*15a0*/ 	.short	0x010a
        /*15a2*/ 	.byte	0x3f
	.zero		1


	//   ....[43]....
        /*15a4*/ 	.word	0x00017c60
        /*15a8*/ 	.word	0x00000008
        /*15ac*/ 	.word	0x00000000
        /*15b0*/ 	.short	0x0101
        /*15b2*/ 	.byte	0x3f
	.zero		1


	//   ....[44]....
        /*15b4*/ 	.word	0x00020720
        /*15b8*/ 	.word	0x00000005
        /*15bc*/ 	.word	0x00000000
        /*15c0*/ 	.short	0x0101
        /*15c2*/ 	.byte	0x3f
	.zero		1


	//   ....[45]....
        /*15c4*/ 	.word	0x00020910
        /*15c8*/ 	.word	0x00000005
        /*15cc*/ 	.word	0x00000000
        /*15d0*/ 	.short	0x010a
        /*15d2*/ 	.byte	0x3f
	.zero		1


	//   ....[46]....
        /*15d4*/ 	.word	0x00020a10
        /*15d8*/ 	.word	0x00000008
        /*15dc*/ 	.word	0x00000000
        /*15e0*/ 	.short	0x010a
        /*15e2*/ 	.byte	0x3f
	.zero		1


	//   ....[47]....
        /*15e4*/ 	.word	0x00020e40
        /*15e8*/ 	.word	0x00000005
        /*15ec*/ 	.word	0x00000000
        /*15f0*/ 	.short	0x010a
        /*15f2*/ 	.byte	0x3f
	.zero		1


	//   ....[48]....
        /*15f4*/ 	.word	0x00020f40
        /*15f8*/ 	.word	0x00000008
        /*15fc*/ 	.word	0x00000000
        /*1600*/ 	.short	0x010a
        /*1602*/ 	.byte	0x3f
	.zero		1


	//   ....[49]....
        /*1604*/ 	.word	0x00021cb0
        /*1608*/ 	.word	0x00000005
        /*160c*/ 	.word	0x00000000
        /*1610*/ 	.short	0x0101
        /*1612*/ 	.byte	0x3f
	.zero		1


	//   ....[50]....
        /*1614*/ 	.word	0x0002ba80
        /*1618*/ 	.word	0x00000004
        /*161c*/ 	.word	0x00000000
        /*1620*/ 	.short	0x0101
        /*1622*/ 	.byte	0x3f
	.zero		1


	//   ....[51]....
        /*1624*/ 	.word	0x0002ea20
        /*1628*/ 	.word	0x0000000a
        /*162c*/ 	.word	0x00000000
        /*1630*/ 	.short	0x0101
        /*1632*/ 	.byte	0x3f
	.zero		1


	//   ....[52]....
        /*1634*/ 	.word	0x0002f4a0
        /*1638*/ 	.word	0x00000008
        /*163c*/ 	.word	0x00000000
        /*1640*/ 	.short	0x0101
        /*1642*/ 	.byte	0x3f
	.zero		1


	//   ....[53]....
        /*1644*/ 	.word	0x00033f60
        /*1648*/ 	.word	0x00000017
        /*164c*/ 	.word	0x00032420
        /*1650*/ 	.short	0x010a
        /*1652*/ 	.byte	0x3f
	.zero		1


	//   ....[54]....
        /*1654*/ 	.word	0x00034010
        /*1658*/ 	.word	0x00000003
        /*165c*/ 	.word	0x000324a0
        /*1660*/ 	.short	0x010a
        /*1662*/ 	.byte	0x3f
	.zero		1


	//   ....[55]....
        /*1664*/ 	.word	0x00034240
        /*1668*/ 	.word	0x00000003
        /*166c*/ 	.word	0x000324c0
        /*1670*/ 	.short	0x010a
        /*1672*/ 	.byte	0x3f
	.zero		1


	//   ....[56]....
        /*1674*/ 	.word	0x00034870
        /*1678*/ 	.word	0x00000009
        /*167c*/ 	.word	0x000324a0
        /*1680*/ 	.short	0x010a
        /*1682*/ 	.byte	0x3f
	.zero		1


	//   ....[57]....
        /*1684*/ 	.word	0x00034a90
        /*1688*/ 	.word	0x00000009
        /*168c*/ 	.word	0x000324c0
        /*1690*/ 	.short	0x010a
        /*1692*/ 	.byte	0x3f
	.zero		1


	//   ....[58]....
        /*1694*/ 	.word	0x00036060
        /*1698*/ 	.word	0x00000011
        /*169c*/ 	.word	0x00032440
        /*16a0*/ 	.short	0x010a
        /*16a2*/ 	.byte	0x3f
	.zero		1


	//   ....[59]....
        /*16a4*/ 	.word	0x000366b0
        /*16a8*/ 	.word	0x00000011
        /*16ac*/ 	.word	0x00032430
        /*16b0*/ 	.short	0x0107
        /*16b2*/ 	.byte	0x3f
	.zero		1


	//   ....[60]....
        /*16b4*/ 	.word	0x00036770
        /*16b8*/ 	.word	0x00000011
        /*16bc*/ 	.word	0x00032430
        /*16c0*/ 	.short	0x0101
        /*16c2*/ 	.byte	0x3f
	.zero		1


	//   ....[61]....
        /*16c4*/ 	.word	0x000372d0
        /*16c8*/ 	.word	0x00000017
        /*16cc*/ 	.word	0x00032400
        /*16d0*/ 	.short	0x0107
        /*16d2*/ 	.byte	0x3f
	.zero		1


	//   ....[62]....
        /*16d4*/ 	.word	0x00037360
        /*16d8*/ 	.word	0x00000017
        /*16dc*/ 	.word	0x00032400
        /*16e0*/ 	.short	0x0101
        /*16e2*/ 	.byte	0x3f
	.zero		1


	//   ....[63]....
        /*16e4*/ 	.word	0x00037df0
        /*16e8*/ 	.word	0x00000017
        /*16ec*/ 	.word	0x00032410
        /*16f0*/ 	.short	0x0107
        /*16f2*/ 	.byte	0x3f
	.zero		1


	//   ....[64]....
        /*16f4*/ 	.word	0x00037ef0
        /*16f8*/ 	.word	0x00000017
        /*16fc*/ 	.word	0x00032410
        /*1700*/ 	.short	0x0101
        /*1702*/ 	.byte	0x3f
	.zero		1


	//   ....[65]....
        /*1704*/ 	.word	0x00037f10
        /*1708*/ 	.word	0x00000017
        /*170c*/ 	.word	0x00032420
        /*1710*/ 	.short	0x010a
        /*1712*/ 	.byte	0x3f
	.zero		1


	//   ....[66]....
        /*1714*/ 	.word	0x00037fa0
        /*1718*/ 	.word	0x00000011
        /*171c*/ 	.word	0x00032460
        /*1720*/ 	.short	0x010a
        /*1722*/ 	.byte	0x3f
	.zero		1


	//   ....[67]....
        /*1724*/ 	.word	0x00038720
        /*1728*/ 	.word	0x00000011
        /*172c*/ 	.word	0x00032450
        /*1730*/ 	.short	0x0107
        /*1732*/ 	.byte	0x3f
	.zero		1


	//   ....[68]....
        /*1734*/ 	.word	0x000387f0
        /*1738*/ 	.word	0x00000011
        /*173c*/ 	.word	0x00032450
        /*1740*/ 	.short	0x0101
        /*1742*/ 	.byte	0x3f
	.zero		1


	//   ....[69]....
        /*1744*/ 	.word	0x00038b30
        /*1748*/ 	.word	0x00000006
        /*174c*/ 	.word	0x00032440
        /*1750*/ 	.short	0x010a
        /*1752*/ 	.byte	0x3f
	.zero		1


	//   ....[70]....
        /*1754*/ 	.word	0x00038ef0
        /*1758*/ 	.word	0x00000006
        /*175c*/ 	.word	0x00032430
        /*1760*/ 	.short	0x0107
        /*1762*/ 	.byte	0x3f
	.zero		1


	//   ....[71]....
        /*1764*/ 	.word	0x00038fb0
        /*1768*/ 	.word	0x00000006
        /*176c*/ 	.word	0x00032430
        /*1770*/ 	.short	0x0101
        /*1772*/ 	.byte	0x3f
	.zero		1


	//   ....[72]....
        /*1774*/ 	.word	0x00038fe0
        /*1778*/ 	.word	0x00000006
        /*177c*/ 	.word	0x00032460
        /*1780*/ 	.short	0x010a
        /*1782*/ 	.byte	0x3f
	.zero		1


	//   ....[73]....
        /*1784*/ 	.word	0x000394e0
        /*1788*/ 	.word	0x00000006
        /*178c*/ 	.word	0x00032450
        /*1790*/ 	.short	0x0107
        /*1792*/ 	.byte	0x3f
	.zero		1


	//   ....[74]....
        /*1794*/ 	.word	0x000395a0
        /*1798*/ 	.word	0x00000006
        /*179c*/ 	.word	0x00032450
        /*17a0*/ 	.short	0x0101
        /*17a2*/ 	.byte	0x3f
	.zero		1


	//   ....[75]....
        /*17a4*/ 	.word	0x0003a830
        /*17a8*/ 	.word	0x00000005
        /*17ac*/ 	.word	0x00032420
        /*17b0*/ 	.short	0x010a
        /*17b2*/ 	.byte	0x3f
	.zero		1


	//   ....[76]....
        /*17b4*/ 	.word	0x0003a9a0
        /*17b8*/ 	.word	0x00000003
        /*17bc*/ 	.word	0x00032440
        /*17c0*/ 	.short	0x010a
        /*17c2*/ 	.byte	0x3f
	.zero		1


	//   ....[77]....
        /*17c4*/ 	.word	0x0003aa40
        /*17c8*/ 	.word	0x00000019
        /*17cc*/ 	.word	0x00032440
        /*17d0*/ 	.short	0x010a
        /*17d2*/ 	.byte	0x3f
	.zero		1


	//   ....[78]....
        /*17d4*/ 	.word	0x0003aa80
        /*17d8*/ 	.word	0x00000003
        /*17dc*/ 	.word	0x00032460
        /*17e0*/ 	.short	0x010a
        /*17e2*/ 	.byte	0x3f
	.zero		1


	//   ....[79]....
        /*17e4*/ 	.word	0x0003aac0
        /*17e8*/ 	.word	0x00000019
        /*17ec*/ 	.word	0x00032460
        /*17f0*/ 	.short	0x010a
        /*17f2*/ 	.byte	0x3f
	.zero		1


	//   ....[80]....
        /*17f4*/ 	.word	0x0003ab20
        /*17f8*/ 	.word	0x00000045
        /*17fc*/ 	.word	0x00032490
        /*1800*/ 	.short	0x010a
        /*1802*/ 	.byte	0x3f
	.zero		1


	//   ....[81]....
        /*1804*/ 	.word	0x0003adb0
        /*1808*/ 	.word	0x00000045
        /*180c*/ 	.word	0x00032490
        /*1810*/ 	.short	0x010a
        /*1812*/ 	.byte	0x3f
	.zero		1


	//   ....[82]....
        /*1814*/ 	.word	0x0003b050
        /*1818*/ 	.word	0x00000045
        /*181c*/ 	.word	0x00032490
        /*1820*/ 	.short	0x010a
        /*1822*/ 	.byte	0x3f
	.zero		1


	//   ....[83]....
        /*1824*/ 	.word	0x0003b2e0
        /*1828*/ 	.word	0x00000045
        /*182c*/ 	.word	0x000324b0
        /*1830*/ 	.short	0x010a
        /*1832*/ 	.byte	0x3f
	.zero		1


	//   ....[84]....
        /*1834*/ 	.word	0x0003b760
        /*1838*/ 	.word	0x00000002
        /*183c*/ 	.word	0x00032400
        /*1840*/ 	.short	0x010a
        /*1842*/ 	.byte	0x3f
	.zero		1


	//   ....[85]....
        /*1844*/ 	.word	0x0003bd40
        /*1848*/ 	.word	0x00000002
        /*184c*/ 	.word	0x00032400
        /*1850*/ 	.short	0x010a
        /*1852*/ 	.byte	0x3f
	.zero		1


	//   ....[86]....
        /*1854*/ 	.word	0x0003bd90
        /*1858*/ 	.word	0x00000002
        /*185c*/ 	.word	0x00000000
        /*1860*/ 	.short	0x010a
        /*1862*/ 	.byte	0x3f
	.zero		1


	//   ....[87]....
        /*1864*/ 	.word	0x0003bde0
        /*1868*/ 	.word	0x00000006
        /*186c*/ 	.word	0x00000000
        /*1870*/ 	.short	0x010a
        /*1872*/ 	.byte	0x3f
	.zero		1


	//   ....[88]....
        /*1874*/ 	.word	0x0003be30
        /*1878*/ 	.word	0x0000000a
        /*187c*/ 	.word	0x00000000
        /*1880*/ 	.short	0x010a
        /*1882*/ 	.byte	0x3f
	.zero		1


	//   ....[89]....
        /*1884*/ 	.word	0x0003be80
        /*1888*/ 	.word	0x00000008
        /*188c*/ 	.word	0x00000000
        /*1890*/ 	.short	0x010a
        /*1892*/ 	.byte	0x3f
	.zero		1


	//   ....[90]....
        /*1894*/ 	.word	0x0003bed0
        /*1898*/ 	.word	0x00000008
        /*189c*/ 	.word	0x00000000
        /*18a0*/ 	.short	0x010a
        /*18a2*/ 	.byte	0x3f
	.zero		1


	//   ....[91]....
        /*18a4*/ 	.word	0x0003bf20
        /*18a8*/ 	.word	0x00000008
        /*18ac*/ 	.word	0x00000000
        /*18b0*/ 	.short	0x010a
        /*18b2*/ 	.byte	0x3f
	.zero		1


	//   ....[92]....
        /*18b4*/ 	.word	0x0003cb20
        /*18b8*/ 	.word	0x00000017
        /*18bc*/ 	.word	0x00032420
        /*18c0*/ 	.short	0x010a
        /*18c2*/ 	.byte	0x3f
	.zero		1


	//   ....[93]....
        /*18c4*/ 	.word	0x0003cb70
        /*18c8*/ 	.word	0x00000003
        /*18cc*/ 	.word	0x000324a0
        /*18d0*/ 	.short	0x010a
        /*18d2*/ 	.byte	0x3f
	.zero		1


	//   ....[94]....
        /*18d4*/ 	.word	0x0003cbc0
        /*18d8*/ 	.word	0x00000003
        /*18dc*/ 	.word	0x000324c0
        /*18e0*/ 	.short	0x010a
        /*18e2*/ 	.byte	0x3f
	.zero		1


	//   ....[95]....
        /*18e4*/ 	.word	0x0003cc10
        /*18e8*/ 	.word	0x00000009
        /*18ec*/ 	.word	0x000324a0
        /*18f0*/ 	.short	0x010a
        /*18f2*/ 	.byte	0x3f
	.zero		1


	//   ....[96]....
        /*18f4*/ 	.word	0x0003cc60
        /*18f8*/ 	.word	0x00000009
        /*18fc*/ 	.word	0x000324c0
        /*1900*/ 	.short	0x010a
        /*1902*/ 	.byte	0x3f
	.zero		1


	//   ....[97]....
        /*1904*/ 	.word	0x0003cd80
        /*1908*/ 	.word	0x00000011
        /*190c*/ 	.word	0x00032440
        /*1910*/ 	.short	0x010a
        /*1912*/ 	.byte	0x3f
	.zero		1


	//   ....[98]....
        /*1914*/ 	.word	0x0003ee10
        /*1918*/ 	.word	0x00000017
        /*191c*/ 	.word	0x00032420
        /*1920*/ 	.short	0x010a
        /*1922*/ 	.byte	0x3f
	.zero		1


	//   ....[99]....
        /*1924*/ 	.word	0x0003ee60
        /*1928*/ 	.word	0x00000011
        /*192c*/ 	.word	0x00032460
        /*1930*/ 	.short	0x010a
        /*1932*/ 	.byte	0x3f
	.zero		1


	//   ....[100]....
        /*1934*/ 	.word	0x0003f7b0
        /*1938*/ 	.word	0x00000006
        /*193c*/ 	.word	0x00032440
        /*1940*/ 	.short	0x010a
        /*1942*/ 	.byte	0x3f
	.zero		1


	//   ....[101]....
        /*1944*/ 	.word	0x0003fe90
        /*1948*/ 	.word	0x00000006
        /*194c*/ 	.word	0x00032460
        /*1950*/ 	.short	0x010a
        /*1952*/ 	.byte	0x3f
	.zero		1


	//   ....[102]....
        /*1954*/ 	.word	0x00040fe0
        /*1958*/ 	.word	0x00000005
        /*195c*/ 	.word	0x00032420
        /*1960*/ 	.short	0x010a
        /*1962*/ 	.byte	0x3f
	.zero		1


	//   ....[103]....
        /*1964*/ 	.word	0x00041180
        /*1968*/ 	.word	0x00000003
        /*196c*/ 	.word	0x00032440
        /*1970*/ 	.short	0x010a
        /*1972*/ 	.byte	0x3f
	.zero		1


	//   ....[104]....
        /*1974*/ 	.word	0x000411d0
        /*1978*/ 	.word	0x00000019
        /*197c*/ 	.word	0x00032440
        /*1980*/ 	.short	0x010a
        /*1982*/ 	.byte	0x3f
	.zero		1


	//   ....[105]....
        /*1984*/ 	.word	0x00041220
        /*1988*/ 	.word	0x00000003
        /*198c*/ 	.word	0x00032460
        /*1990*/ 	.short	0x010a
        /*1992*/ 	.byte	0x3f
	.zero		1


	//   ....[106]....
        /*1994*/ 	.word	0x000413b0
        /*1998*/ 	.word	0x0000000a
        /*199c*/ 	.word	0x00000000
        /*19a0*/ 	.short	0x010a
        /*19a2*/ 	.byte	0x3f
	.zero		1


	//   ....[107]....
        /*19a4*/ 	.word	0x000414b0
        /*19a8*/ 	.word	0x00000008
        /*19ac*/ 	.word	0x00000000
        /*19b0*/ 	.short	0x010a
        /*19b2*/ 	.byte	0x3f
	.zero		1


	//   ....[108]....
        /*19b4*/ 	.word	0x000418d0
        /*19b8*/ 	.word	0x00000008
        /*19bc*/ 	.word	0x00032410
        /*19c0*/ 	.short	0x010a
        /*19c2*/ 	.byte	0x3f
	.zero		1


	//   ....[109]....
        /*19c4*/ 	.word	0x000419f0
        /*19c8*/ 	.word	0x0000000a
        /*19cc*/ 	.word	0x00000000
        /*19d0*/ 	.short	0x010a
        /*19d2*/ 	.byte	0x3f
	.zero		1


	//   ....[110]....
        /*19d4*/ 	.word	0x00041af0
        /*19d8*/ 	.word	0x00000008
        /*19dc*/ 	.word	0x00000000
        /*19e0*/ 	.short	0x010a
        /*19e2*/ 	.byte	0x3f
	.zero		1


	//   ....[111]....
        /*19e4*/ 	.word	0x000428c0
        /*19e8*/ 	.word	0x00000008
        /*19ec*/ 	.word	0x00000000
        /*19f0*/ 	.short	0x0101
        /*19f2*/ 	.byte	0x3f
	.zero		1


	//   ....[112]....
        /*19f4*/ 	.word	0x0004ce70
        /*19f8*/ 	.word	0x00000000
        /*19fc*/ 	.word	0x00000000
        /*1a00*/ 	.short	0x0101
        /*1a02*/ 	.byte	0x3f
	.zero		1


	//   ....[113]....
        /*1a04*/ 	.word	0x0004ce90
        /*1a08*/ 	.word	0x00000008
        /*1a0c*/ 	.word	0x00000000
        /*1a10*/ 	.short	0x010a
        /*1a12*/ 	.byte	0x3f
	.zero		1


	//   ....[114]....
        /*1a14*/ 	.word	0x0004cee0
        /*1a18*/ 	.word	0x00000008
        /*1a1c*/ 	.word	0x00032410
        /*1a20*/ 	.short	0x010a
        /*1a22*/ 	.byte	0x3f
	.zero		1


	//   ....[115]....
        /*1a24*/ 	.word	0x0004cf30
        /*1a28*/ 	.word	0x00000008
        /*1a2c*/ 	.word	0x00000000
        /*1a30*/ 	.short	0x010a
        /*1a32*/ 	.byte	0x3f
	.zero		1


	//----- nvinfo : EIATTR_NUM_MBARRIERS
	.align		4
.L_471:
        /*1a34*/ 	.byte	0x03, 0x38
        /*1a36*/ 	.short	0x0017


	//----- nvinfo : EIATTR_EXIT_INSTR_OFFSETS
	.align		4
        /*1a38*/ 	.byte	0x04, 0x1c
        /*1a3a*/ 	.short	(.L_473 - .L_472)


	//   ....[0]....
.L_472:
        /*1a3c*/ 	.word	0x0003ab10


	//----- nvinfo : EIATTR_MAX_THREADS
	.align		4
.L_473:
        /*1a40*/ 	.byte	0x04, 0x05
        /*1a42*/ 	.short	(.L_475 - .L_474)
.L_474:
        /*1a44*/ 	.word	0x00000180
        /*1a48*/ 	.word	0x00000001
        /*1a4c*/ 	.word	0x00000001


	//----- nvinfo : EIATTR_CRS_STACK_SIZE
	.align		4
.L_475:
        /*1a50*/ 	.byte	0x04, 0x1e
        /*1a52*/ 	.short	(.L_477 - .L_476)
.L_476:
        /*1a54*/ 	.word	0x00000000


	//----- nvinfo : EIATTR_CBANK_PARAM_SIZE
	.align		4
.L_477:
        /*1a58*/ 	.byte	0x03, 0x19
        /*1a5a*/ 	.short	0x0bf0


	//----- nvinfo : EIATTR_PARAM_CBANK
	.align		4
        /*1a5c*/ 	.byte	0x04, 0x0a
        /*1a5e*/ 	.short	(.L_479 - .L_478)
	.align		4
.L_478:
        /*1a60*/ 	.word	index@(.nv.constant0._ZN7cutlass13device_kernelIN5flash11enable_sm90INS1_16FlashAttnFwdSm90INS1_25CollectiveMainloopFwdSm90ILi2EN4cute5tupleIJNS5_1CILi1EEES8_S8_EEENS6_IJNS7_ILi128EEENS7_ILi96EEENS7_ILi64EEEEEELi256ENS_6half_tEfNS_4arch4Sm90ELb0ELb1ELb1ELb1ELb1ELb1ELb1ELb1ELb0ELb1ELb1ELb0EEENS1_21CollectiveEpilogueFwdINS6_IJSA_NS7_ILi256EEESB_EEES9_SE_SG_Li256ELb1ELb1ELb1ELb0EEENS1_36VarlenDynamicPersistentTileSchedulerILi128ELi96ELi256ELi128ELb1ELb1ELb1ELb1ELb0ELb1EEEEEEEEEvNT_6ParamsE)
        /*1a64*/ 	.short	0x0210
        /*1a66*/ 	.short	0x0bf0


	//----- nvinfo : EIATTR_SW_WAR
	.align		4
.L_479:
        /*1a68*/ 	.byte	0x04, 0x36
        /*1a6a*/ 	.short	(.L_481 - .L_480)
.L_480:
        /*1a6c*/ 	.word	0x00000008
.L_481:


//--------------------- .nv.info._ZN7cutlass13device_kernelIN5flash11enable_sm90INS1_16FlashAttnFwdSm90INS1_25CollectiveMainloopFwdSm90ILi2EN4cute5tupleIJNS5_1CILi1EEES8_S8_EEENS6_IJNS7_ILi128EEENS7_ILi96EEENS7_ILi64EEEEEELi256ENS_6half_tEfNS_4arch4Sm90ELb1ELb0ELb1ELb0ELb1ELb0ELb0ELb1ELb0ELb1ELb1ELb0EEENS1_21CollectiveEpilogueFwdINS6_IJSA_NS7_ILi256EEESB_EEES9_SE_SG_Li256ELb0ELb1ELb1ELb0EEENS1_19SingleTileSchedulerILb0ELb1ELb1ELi128EEEEEEEEEvNT_6ParamsE --------------------------
	.section	.nv.info._ZN7cutlass13device_kernelIN5flash11enable_sm90INS1_16FlashAttnFwdSm90INS1_25CollectiveMainloopFwdSm90ILi2EN4cute5tupleIJNS5_1CILi1EEES8_S8_EEENS6_IJNS7_ILi128EEENS7_ILi96EEENS7_ILi64EEEEEELi256ENS_6half_tEfNS_4arch4Sm90ELb1ELb0ELb1ELb0ELb1ELb0ELb0ELb1ELb0ELb1ELb1ELb0EEENS1_21CollectiveEpilogueFwdINS6_IJSA_NS7_ILi256EEESB_EEES9_SE_SG_Li256ELb0ELb1ELb1ELb0EEENS1_19SingleTileSchedulerILb0ELb1ELb1ELi128EEEEEEEEEvNT_6ParamsE,"",@"SHT_CUDA_INFO"
	.sectionflags	@""
	.align	4


	//----- nvinfo : EIATTR_CUDA_API_VERSION
	.align		4
        /*0000*/ 	.byte	0x04, 0x37
        /*0002*/ 	.short	(.L_483 - .L_482)
.L_482:
        /*0004*/ 	.word	0x00000082


	//----- nvinfo : EIATTR_KPARAM_INFO
	.align		4
.L_483:
        /*0008*/ 	.byte	0x04, 0x17
        /*000a*/ 	.short	(.L_485 - .L_484)
.L_484:
        /*000c*/ 	.word	0x00000000
        /*0010*/ 	.short	0x0000
        /*0012*/ 	.short	0x0070
        /*0014*/ 	.byte	0x00, 0xf0, 0x01, 0x28


	//----- nvinfo : EIATTR_SPARSE_MMA_MASK
	.align		4
.L_485:
        /*0018*/ 	.byte	0x03, 0x50
        /*001a*/ 	.short	0x0000


	//----- nvinfo : EIATTR_MAXREG_COUNT
	.align		4
        /*001c*/ 	.byte	0x03, 0x1b
        /*001e*/ 	.short	0x00a8


	//----- nvinfo : EIATTR_NUM_BARRIERS
	.align		4
        /*0020*/ 	.byte	0x02, 0x4c
        /*0022*/ 	.byte	0x10
	.zero		1


	//----- nvinfo : EIATTR_EXTERNS
	.align		4
        /*0024*/ 	.byte	0x04, 0x0f
        /*0026*/ 	.short	(.L_487 - .L_486)


	//   ....[0]....
	.align		4
.L_486:
        /*0028*/ 	.word	index@(__assertfail)


	//----- nvinfo : EIATTR_MERCURY_ISA_VERSION
	.align		4
.L_487:
        /*002c*/ 	.byte	0x03, 0x5f
        /*002e*/ 	.short	0x0101


	//----- nvinfo : EIATTR_INT_WARP_WIDE_INSTR_OFFSETS
	.align		4
        /*0030*/ 	.byte	0x04, 0x31
        /*0032*/ 	.short	(.L_489 - .L_488)


	//   ....[0]....
.L_488:
        /*0034*/ 	.word	0x000000b0


	//   ....[1]....
        /*0038*/ 	.word	0x000000c0


	//   ....[2]....
        /*003c*/ 	.word	0x00000160


	//----- nvinfo : EIATTR_COOP_GROUP_MASK_REGIDS
	.align		4
.L_489:
        /*0040*/ 	.byte	0x04, 0x29
        /*0042*/ 	.short	(.L_491 - .L_490)


	//   ....[0]....
.L_490:
        /*0044*/ 	.word	0xffffffff


	//   ....[1]....
        /*0048*/ 	.word	0xffffffff


	//   ....[2]....
        /*004c*/ 	.word	0xffffffff


	//   ....[3]....
        /*0050*/ 	.word	0xffffffff


	//   ....[4]....
        /*0054*/ 	.word	0xffffffff


	//   ....[5]....
        /*0058*/ 	.word	0xffffffff


	//   ....[6]....
        /*005c*/ 	.word	0xffffffff


	//   ....[7]....
        /*0060*/ 	.word	0xffffffff


	//   ....[8]....
        /*0064*/ 	.word	0xffffffff


	//   ....[9]....
        /*0068*/ 	.word	0xffffffff


	//   ....[10]....
        /*006c*/ 	.word	0xffffffff


	//   ....[11]....
        /*0070*/ 	.word	0xffffffff


	//   ....[12]....
        /*0074*/ 	.word	0xffffffff


	//   ....[13]....
        /*0078*/ 	.word	0xffffffff


	//   ....[14]....
        /*007c*/ 	.word	0xffffffff


	//   ....[15]....
        /*0080*/ 	.word	0xffffffff


	//   ....[16]....
        /*0084*/ 	.word	0xffffffff


	//   ....[17]....
        /*0088*/ 	.word	0xffffffff


	//   ....[18]....
        /*008c*/ 	.word	0xffffffff


	//   ....[19]....
        /*0090*/ 	.word	0xffffffff


	//   ....[20]....
        /*0094*/ 	.word	0xffffffff


	//   ....[21]....
        /*0098*/ 	.word	0xffffffff


	//   ....[22]....
        /*009c*/ 	.word	0xffffffff


	//   ....[23]....
        /*00a0*/ 	.word	0xffffffff


	//   ....[24]....
        /*00a4*/ 	.word	0xffffffff


	//   ....[25]....
        /*00a8*/ 	.word	0xffffffff


	//   ....[26]....
        /*00ac*/ 	.word	0xffffffff


	//   ....[27]....
        /*00b0*/ 	.word	0xffffffff


	//   ....[28]....
        /*00b4*/ 	.word	0xffffffff


	//   ....[29]....
        /*00b8*/ 	.word	0xffffffff


	//   ....[30]....
        /*00bc*/ 	.word	0xffffffff


	//   ....[31]....
        /*00c0*/ 	.word	0xffffffff


	//   ....[32]....
        /*00c4*/ 	.word	0xffffffff


	//   ....[33]....
        /*00c8*/ 	.word	0xffffffff


	//   ....[34]....
        /*00cc*/ 	.word	0xffffffff


	//   ....[35]....
        /*00d0*/ 	.word	0xffffffff


	//   ....[36]....
        /*00d4*/ 	.word	0xffffffff


	//   ....[37]....
        /*00d8*/ 	.word	0xffffffff


	//   ....[38]....
        /*00dc*/ 	.word	0xffffffff


	//   ....[39]....
        /*00e0*/ 	.word	0xffffffff


	//   ....[40]....
        /*00e4*/ 	.word	0xffffffff


	//   ....[41]....
        /*00e8*/ 	.word	0xffffffff


	//   ....[42]....
        /*00ec*/ 	.word	0xffffffff


	//   ....[43]....
        /*00f0*/ 	.word	0xffffffff


	//   ....[44]....
        /*00f4*/ 	.word	0xffffffff


	//   ....[45]....
        /*00f8*/ 	.word	0xffffffff


	//   ....[46]....
        /*00fc*/ 	.word	0xffffffff


	//   ....[47]....
        /*0100*/ 	.word	0xffffffff


	//   ....[48]....
        /*0104*/ 	.word	0xffffffff


	//   ....[49]....
        /*0108*/ 	.word	0xffffffff


	//   ....[50]....
        /*010c*/ 	.word	0xffffffff


	//   ....[51]....
        /*0110*/ 	.word	0xffffffff


	//   ....[52]....
        /*0114*/ 	.word	0xffffffff


	//   ....[53]....
        /*0118*/ 	.word	0xffffffff


	//   ....[54]....
        /*011c*/ 	.word	0xffffffff


	//   ....[55]....
        /*0120*/ 	.word	0xffffffff


	//   ....[56]....
        /*0124*/ 	.word	0xffffffff


	//   ....[57]....
        /*0128*/ 	.word	0xffffffff


	//   ....[58]....
        /*012c*/ 	.word	0xffffffff


	//   ....[59]....
        /*0130*/ 	.word	0xffffffff


	//   ....[60]....
        /*0134*/ 	.word	0xffffffff


	//   ....[61]....
        /*0138*/ 	.word	0xffffffff


	//   ....[62]....
        /*013c*/ 	.word	0xffffffff


	//   ....[63]....
        /*0140*/ 	.word	0xffffffff


	//   ....[64]....
        /*0144*/ 	.word	0xffffffff


	//   ....[65]....
        /*0148*/ 	.word	0xffffffff


	//   ....[66]....
        /*014c*/ 	.word	0xffffffff


	//   ....[67]....
        /*0150*/ 	.word	0xffffffff


	//   ....[68]....
        /*0154*/ 	.word	0xffffffff


	//   ....[69]....
        /*0158*/ 	.word	0xffffffff


	//   ....[70]....
        /*015c*/ 	.word	0xffffffff


	//   ....[71]....
        /*0160*/ 	.word	0xffffffff


	//   ....[72]....
        /*0164*/ 	.word	0xffffffff


	//   ....[73]....
        /*0168*/ 	.word	0xffffffff


	//   ....[74]....
        /*016c*/ 	.word	0xffffffff


	//   ....[75]....
        /*0170*/ 	.word	0xffffffff


	//   ....[76]....
        /*0174*/ 	.word	0xffffffff


	//   ....[77]....
        /*0178*/ 	.word	0xffffffff


	//   ....[78]....
        /*017c*/ 	.word	0xffffffff


	//   ....[79]....
        /*0180*/ 	.word	0xffffffff


	//   ....[80]....
        /*0184*/ 	.word	0xffffffff


	//   ....[81]....
        /*0188*/ 	.word	0xffffffff


	//   ....[82]....
        /*018c*/ 	.word	0xffffffff


	//   ....[83]....
        /*0190*/ 	.word	0xffffffff


	//   ....[84]....
        /*0194*/ 	.word	0xffffffff


	//   ....[85]....
        /*0198*/ 	.word	0xffffffff


	//   ....[86]....
        /*019c*/ 	.word	0xffffffff


	//   ....[87]....
        /*01a0*/ 	.word	0xffffffff


	//   ....[88]....
        /*01a4*/ 	.word	0xffffffff


	//   ....[89]....
        /*01a8*/ 	.word	0xffffffff


	//   ....[90]....
        /*01ac*/ 	.word	0xffffffff


	//   ....[91]....
        /*01b0*/ 	.word	0xffffffff


	//   ....[92]....
        /*01b4*/ 	.word	0xffffffff


	//   ....[93]....
        /*01b8*/ 	.word	0xffffffff


	//   ....[94]....
        /*01bc*/ 	.word	0xffffffff


	//   ....[95]....
        /*01c0*/ 	.word	0xffffffff


	//   ....[96]....
        /*01c4*/ 	.word	0xffffffff


	//   ....[97]....
        /*01c8*/ 	.word	0xffffffff


	//   ....[98]....
        /*01cc*/ 	.word	0xffffffff


	//   ....[99]....
        /*01d0*/ 	.word	0xffffffff


	//   ....[100]....
        /*01d4*/ 	.word	0xffffffff


	//   ....[101]....
        /*01d8*/ 	.word	0x0500000f


	//   ....[102]....
        /*01dc*/ 	.word	0x0500000f


	//   ....[103]....
        /*01e0*/ 	.word	0x0500000f


	//   ....[104]....
        /*01e4*/ 	.word	0x0500000f


	//   ....[105]....
        /*01e8*/ 	.word	0x0500000f


	//   ....[106]....
        /*01ec*/ 	.word	0x0500000f


	//   ....[107]....
        /*01f0*/ 	.word	0x0500000f


	//   ....[108]....
        /*01f4*/ 	.word	0x0500000f


	//   ....[109]....
        /*01f8*/ 	.word	0x0500000f


	//   ....[110]....
        /*01fc*/ 	.word	0x0500000f


	//   ....[111]....
        /*0200*/ 	.word	0x0500000f


	//   ....[112]....
        /*0204*/ 	.word	0x0500000f


	//   ....[113]....
        /*0208*/ 	.word	0x0500000f


	//   ....[114]....
        /*020c*/ 	.word	0x0500000f


	//   ....[115]....
        /*0210*/ 	.word	0x0500000f


	//   ....[116]....
        /*0214*/ 	.word	0x0500000f


	//   ....[117]....
        /*0218*/ 	.word	0x0500000f


	//   ....[118]....
        /*021c*/ 	.word	0x0500000f


	//   ....[119]....
        /*0220*/ 	.word	0x0500000f


	//   ....[120]....
        /*0224*/ 	.word	0x0500000f


	//   ....[121]....
        /*0228*/ 	.word	0x0500000f


	//   ....[122]....
        /*022c*/ 	.word	0x0500000f


	//   ....[123]....
        /*0230*/ 	.word	0x0500000f


	//   ....[124]....
        /*0234*/ 	.word	0x0500000f


	//   ....[125]....
        /*0238*/ 	.word	0x0500000f


	//   ....[126]....
        /*023c*/ 	.word	0x0500000f


	//   ....[127]....
        /*0240*/ 	.word	0x0500000f


	//   ....[128]....
        /*0244*/ 	.word	0x0500000f


	//   ....[129]....
        /*0248*/ 	.word	0x0500000f


	//   ....[130]....
        /*024c*/ 	.word	0x0500000f


	//   ....[131]....
        /*0250*/ 	.word	0x0500000f


	//   ....[132]....
        /*0254*/ 	.word	0x0500000f


	//   ....[133]....
        /*0258*/ 	.word	0x0500000f


	//   ....[134]....
        /*025c*/ 	.word	0x0500000f


	//   ....[135]....
        /*0260*/ 	.word	0x0500000f


	//   ....[136]....
        /*0264*/ 	.word	0x0500000f


	//   ....[137]....
        /*0268*/ 	.word	0x0500000f


	//   ....[138]....
        /*026c*/ 	.word	0x0500000f


	//   ....[139]....
        /*0270*/ 	.word	0x0500000f


	//   ....[140]....
        /*0274*/ 	.word	0x0500000f


	//   ....[141]....
        /*0278*/ 	.word	0x0500000f


	//   ....[142]....
        /*027c*/ 	.word	0x0500000f


	//   ....[143]....
        /*0280*/ 	.word	0x0500000f


	//   ....[144]....
        /*0284*/ 	.word	0x0500000f


	//   ....[145]....
        /*0288*/ 	.word	0x0500000f


	//   ....[146]....
        /*028c*/ 	.word	0x0500000f


	//   ....[147]....
        /*0290*/ 	.word	0x0500000f


	//   ....[148]....
        /*0294*/ 	.word	0x0500000f


	//   ....[149]....
        /*0298*/ 	.word	0x0500000f


	//   ....[150]....
        /*029c*/ 	.word	0x0500000f


	//   ....[151]....
        /*02a0*/ 	.word	0x0500000f


	//   ....[152]....
        /*02a4*/ 	.word	0x0500000f


	//   ....[153]....
        /*02a8*/ 	.word	0x0500000f


	//   ....[154]....
        /*02ac*/ 	.word	0x0500000f


	//   ....[155]....
        /*02b0*/ 	.word	0x0500000f


	//   ....[156]....
        /*02b4*/ 	.word	0x0500000f


	//   ....[157]....
        /*02b8*/ 	.word	0x0500000f


	//   ....[158]....
        /*02bc*/ 	.word	0x0500000f


	//   ....[159]....
        /*02c0*/ 	.word	0x0500000f


	//   ....[160]....
        /*02c4*/ 	.word	0x0500000f


	//   ....[161]....
        /*02c8*/ 	.word	0x0500000f


	//   ....[162]....
        /*02cc*/ 	.word	0x0500000f


	//   ....[163]....
        /*02d0*/ 	.word	0x0500000f


	//   ....[164]....
        /*02d4*/ 	.word	0x0500000f


	//   ....[165]....
        /*02d8*/ 	.word	0x0500000f


	//   ....[166]....
        /*02dc*/ 	.word	0x0500000f


	//----- nvinfo : EIATTR_COOP_GROUP_INSTR_OFFSETS
	.align		4
.L_491:
        /*02e0*/ 	.byte	0x04, 0x28
        /*02e2*/ 	.short	(.L_493 - .L_492)


	//   ....[0]....
.L_492:
        /*02e4*/ 	.word	0x00000060


	//   ....[1]....
        /*02e8*/ 	.word	0x000000a0


	//   ....[2]....
        /*02ec*/ 	.word	0x000002c0


	//   ....[3]....
        /*02f0*/ 	.word	0x00000420


	//   ....[4]....
        /*02f4*/ 	.word	0x00000540


	//   ....[5]....
        /*02f8*/ 	.word	0x000006a0


	//   ....[6]....
        /*02fc*/ 	.word	0x00001350


	//   ....[7]....
        /*0300*/ 	.word	0x00001c40


	//   ....[8]....
        /*0304*/ 	.word	0x00001d90


	//   ....[9]....
        /*0308*/ 	.word	0x00002570


	//   ....[10]....
        /*030c*/ 	.word	0x00002600


	//   ....[11]....
        /*0310*/ 	.word	0x00002d10


	//   ....[12]....
        /*0314*/ 	.word	0x00002d70


	//   ....[13]....
        /*0318*/ 	.word	0x00003f60


	//   ....[14]....
        /*031c*/ 	.word	0x00004560


	//   ....[15]....
        /*0320*/ 	.word	0x00004840


	//   ....[16]....
        /*0324*/ 	.word	0x00004940


	//   ....[17]....
        /*0328*/ 	.word	0x00005000


	//   ....[18]....
        /*032c*/ 	.word	0x00005080


	//   ....[19]....
        /*0330*/ 	.word	0x00006e60


	//   ....[20]....
        /*0334*/ 	.word	0x00006ed0


	//   ....[21]....
        /*0338*/ 	.word	0x00007340


	//   ....[22]....
        /*033c*/ 	.word	0x00007490


	//   ....[23]....
        /*0340*/ 	.word	0x00008850


	//   ....[24]....
        /*0344*/ 	.word	0x00008870


	//   ....[25]....
        /*0348*/ 	.word	0x000088b0


	//   ....[26]....
        /*034c*/ 	.word	0x000088d0


	//   ....[27]....
        /*0350*/ 	.word	0x000099b0


	//   ....[28]....
        /*0354*/ 	.word	0x00009a00


	//   ....[29]....
        /*0358*/ 	.word	0x00009a40


	//   ....[30]....
        /*035c*/ 	.word	0x00009a70


	//   ....[31]....
        /*0360*/ 	.word	0x00009ab0


	//   ....[32]....
        /*0364*/ 	.word	0x00009ad0


	//   ....[33]....
        /*0368*/ 	.word	0x0000a740


	//   ....[34]....
        /*036c*/ 	.word	0x0000a750


	//   ....[35]....
        /*0370*/ 	.word	0x0000b780


	//   ....[36]....
        /*0374*/ 	.word	0x0000c930


	//   ....[37]....
        /*0378*/ 	.word	0x0000c950


	//   ....[38]....
        /*037c*/ 	.word	0x0000c960


	//   ....[39]....
        /*0380*/ 	.word	0x0000c9a0


	//   ....[40]....
        /*0384*/ 	.word	0x0000c9f0


	//   ....[41]....
        /*0388*/ 	.word	0x0000ca10


	//   ....[42]....
        /*038c*/ 	.word	0x0000ca60


	//   ....[43]....
        /*0390*/ 	.word	0x0000ca80


	//   ....[44]....
        /*0394*/ 	.word	0x0000cad0


	//   ....[45]....
        /*0398*/ 	.word	0x0000caf0


	//   ....[46]....
        /*039c*/ 	.word	0x0000cb40


	//   ....[47]....
        /*03a0*/ 	.word	0x0000cb60


	//   ....[48]....
        /*03a4*/ 	.word	0x0000d0e0


	//   ....[49]....
        /*03a8*/ 	.word	0x0000d110


	//   ....[50]....
        /*03ac*/ 	.word	0x0000d140


	//   ....[51]....
        /*03b0*/ 	.word	0x0000d1b0


	//   ....[52]....
        /*03b4*/ 	.word	0x0000d210


	//   ....[53]....
        /*03b8*/ 	.word	0x0000d230


	//   ....[54]....
        /*03bc*/ 	.word	0x0000d290


	//   ....[55]....
        /*03c0*/ 	.word	0x0000d2b0


	//   ....[56]....
        /*03c4*/ 	.word	0x0000d310


	//   ....[57]....
        /*03c8*/ 	.word	0x0000d330


	//   ....[58]....
        /*03cc*/ 	.word	0x0000d390


	//   ....[59]....
        /*03d0*/ 	.word	0x0000d3b0


	//   ....[60]....
        /*03d4*/ 	.word	0x0000d410


	//   ....[61]....
        /*03d8*/ 	.word	0x0000d430


	//   ....[62]....
        /*03dc*/ 	.word	0x0000d480


	//   ....[63]....
        /*03e0*/ 	.word	0x0000d4a0


	//   ....[64]....
        /*03e4*/ 	.word	0x0000d820


	//   ....[65]....
        /*03e8*/ 	.word	0x0000d850


	//   ....[66]....
        /*03ec*/ 	.word	0x0000d890


	//   ....[67]....
        /*03f0*/ 	.word	0x0000d8b0


	//   ....[68]....
        /*03f4*/ 	.word	0x0000d8d0


	//   ....[69]....
        /*03f8*/ 	.word	0x0000d900


	//   ....[70]....
        /*03fc*/ 	.word	0x0000d9a0


	//   ....[71]....
        /*0400*/ 	.word	0x0000d9d0


	//   ....[72]....
        /*0404*/ 	.word	0x0000da60


	//   ....[73]....
        /*0408*/ 	.word	0x0000da90


	//   ....[74]....
        /*040c*/ 	.word	0x0000daa0


	//   ....[75]....
        /*0410*/ 	.word	0x0000db30


	//   ....[76]....
        /*0414*/ 	.word	0x0000e2a0


	//   ....[77]....
        /*0418*/ 	.word	0x0000e2c0


	//   ....[78]....
        /*041c*/ 	.word	0x0000e2d0


	//   ....[79]....
        /*0420*/ 	.word	0x0000e2e0


	//   ....[80]....
        /*0424*/ 	.word	0x0000e2f0


	//   ....[81]....
        /*0428*/ 	.word	0x0000e300


	//   ....[82]....
        /*042c*/ 	.word	0x0000e320


	//   ....[83]....
        /*0430*/ 	.word	0x0000e340


	//   ....[84]....
        /*0434*/ 	.word	0x0000e370


	//   ....[85]....
        /*0438*/ 	.word	0x0000e3b0


	//   ....[86]....
        /*043c*/ 	.word	0x0000e3f0


	//   ....[87]....
        /*0440*/ 	.word	0x0000e440


	//   ....[88]....
        /*0444*/ 	.word	0x0000e790


	//   ....[89]....
        /*0448*/ 	.word	0x0000e7b0


	//   ....[90]....
        /*044c*/ 	.word	0x0000e7c0


	//   ....[91]....
        /*0450*/ 	.word	0x0000e7d0


	//   ....[92]....
        /*0454*/ 	.word	0x0000e7e0


	//   ....[93]....
        /*0458*/ 	.word	0x0000e810


	//   ....[94]....
        /*045c*/ 	.word	0x0000e870


	//   ....[95]....
        /*0460*/ 	.word	0x0000e890


	//   ....[96]....
        /*0464*/ 	.word	0x0000e8f0


	//   ....[97]....
        /*0468*/ 	.word	0x0000e900


	//   ....[98]....
        /*046c*/ 	.word	0x0000e970


	//   ....[99]....
        /*0470*/ 	.word	0x0000e990


	//   ....[100]....
        /*0474*/ 	.word	0x0000ecf0


	//   ....[101]....
        /*0478*/ 	.word	0x0000f250


	//   ....[102]....
        /*047c*/ 	.word	0x0000f340


	//   ....[103]....
        /*0480*/ 	.word	0x0000f3e0


	//   ....[104]....
        /*0484*/ 	.word	0x0000f460


	//   ....[105]....
        /*0488*/ 	.word	0x0000f510


	//   ....[106]....
        /*048c*/ 	.word	0x0000f570


	//   ....[107]....
        /*0490*/ 	.word	0x0000f630


	//   ....[108]....
        /*0494*/ 	.word	0x0000f690


	//   ....[109]....
        /*0498*/ 	.word	0x0000f750


	//   ....[110]....
        /*049c*/ 	.word	0x0000f7b0


	//   ....[111]....
        /*04a0*/ 	.word	0x0000f870


	//   ....[112]....
        /*04a4*/ 	.word	0x0000f8d0


	//   ....[113]....
        /*04a8*/ 	.word	0x0000f970


	//   ....[114]....
        /*04ac*/ 	.word	0x0000fa00


	//   ....[115]....
        /*04b0*/ 	.word	0x0000fa70


	//   ....[116]....
        /*04b4*/ 	.word	0x0000fb30


	//   ....[117]....
        /*04b8*/ 	.word	0x0000fbe0


	//   ....[118]....
        /*04bc*/ 	.word	0x0000fc40


	//   ....[119]....
        /*04c0*/ 	.word	0x0000fd10


	//   ....[120]....
        /*04c4*/ 	.word	0x0000fd70


	//   ....[121]....
        /*04c8*/ 	.word	0x0000fe40


	//   ....[122]....
        /*04cc*/ 	.word	0x0000fea0


	//   ....[123]....
        /*04d0*/ 	.word	0x0000ff70


	//   ....[124]....
        /*04d4*/ 	.word	0x0000ffd0


	//   ....[125]....
        /*04d8*/ 	.word	0x000100a0


	//   ....[126]....
        /*04dc*/ 	.word	0x00010100


	//   ....[127]....
        /*04e0*/ 	.word	0x000101b0


	//   ....[128]....
        /*04e4*/ 	.word	0x00010230


	//   ....[129]....
        /*04e8*/ 	.word	0x000102d0


	//   ....[130]....
        /*04ec*/ 	.word	0x00010420


	//   ....[131]....
        /*04f0*/ 	.word	0x000104d0


	//   ....[132]....
        /*04f4*/ 	.word	0x00010560


	//   ....[133]....
        /*04f8*/ 	.word	0x00010620


	//   ....[134]....
        /*04fc*/ 	.word	0x00010710


	//   ....[135]....
        /*0500*/ 	.word	0x000107d0


	//   ....[136]....
        /*0504*/ 	.word	0x000108b0


	//   ....[137]....
        /*0508*/ 	.word	0x00010970


	//   ....[138]....
        /*050c*/ 	.word	0x00010a50


	//   ....[139]....
        /*0510*/ 	.word	0x00010b10


	//   ....[140]....
        /*0514*/ 	.word	0x00010bf0


	//   ....[141]....
        /*0518*/ 	.word	0x00010cc0


	//   ....[142]....
        /*051c*/ 	.word	0x00010e20


	//   ....[143]....
        /*0520*/ 	.word	0x00010ec0


	//   ....[144]....
        /*0524*/ 	.word	0x00010f20


	//   ....[145]....
        /*0528*/ 	.word	0x00010fc0


	//   ....[146]....
        /*052c*/ 	.word	0x00011020


	//   ....[147]....
        /*0530*/ 	.word	0x000110c0


	//   ....[148]....
        /*0534*/ 	.word	0x00011120


	//   ....[149]....
        /*0538*/ 	.word	0x000111c0


	//   ....[150]....
        /*053c*/ 	.word	0x00011220


	//   ....[151]....
        /*0540*/ 	.word	0x000112c0


	//   ....[152]....
        /*0544*/ 	.word	0x00011320


	//   ....[153]....
        /*0548*/ 	.word	0x000113c0


	//   ....[154]....
        /*054c*/ 	.word	0x000114b0


	//   ....[155]....
        /*0550*/ 	.word	0x00011560


	//   ....[156]....
        /*0554*/ 	.word	0x000115c0


	//   ....[157]....
        /*0558*/ 	.word	0x00011690


	//   ....[158]....
        /*055c*/ 	.word	0x000116f0


	//   ....[159]....
        /*0560*/ 	.word	0x000117d0


	//   ....[160]....
        /*0564*/ 	.word	0x00011830


	//   ....[161]....
        /*0568*/ 	.word	0x00011910


	//   ....[162]....
        /*056c*/ 	.word	0x00011970


	//   ....[163]....
        /*0570*/ 	.word	0x00011a50


	//   ....[164]....
        /*0574*/ 	.word	0x00011ab0


	//   ....[165]....
        /*0578*/ 	.word	0x00011b90


	//   ....[166]....
        /*057c*/ 	.word	0x00011c80


	//----- nvinfo : EIATTR_REG_RECONFIG
	.align		4
.L_493:
        /*0580*/ 	.byte	0x01, 0x54
	.zero		2


	//----- nvinfo : EIATTR_SYSCALL_OFFSETS
	.align		4
        /*0584*/ 	.byte	0x04, 0x46
        /*0586*/ 	.short	(.L_495 - .L_494)


	//   ....[0]....
.L_494:
        /*0588*/ 	.word	0x00001510


	//   ....[1]....
        /*058c*/ 	.word	0x0000bfa0


	//   ....[2]....
        /*0590*/ 	.word	0x0000c0e0


	//   ....[3]....
        /*0594*/ 	.word	0x0000c1d0


	//   ....[4]....
        /*0598*/ 	.word	0x0000cdd0


	//----- nvinfo : EIATTR_MBARRIER_INSTR_OFFSETS
	.align		4
.L_495:
        /*059c*/ 	.byte	0x04, 0x39
        /*059e*/ 	.short	(.L_497 - .L_496)


	//   ....[0]....
.L_496:
        /*05a0*/ 	.word	0x00000170
        /*05a4*/ 	.word	0x000000ff
        /*05a8*/ 	.word	0x00022800
        /*05ac*/ 	.short	0x0100
        /*05ae*/ 	.byte	0x08
	.zero		1


	//   ....[1]....
        /*05b0*/ 	.word	0x00000180
        /*05b4*/ 	.word	0x000000ff
        /*05b8*/ 	.word	0x00022820
        /*05bc*/ 	.short	0x0100
        /*05be*/ 	.byte	0x08
	.zero		1


	//   ....[2]....
        /*05c0*/ 	.word	0x00000270
        /*05c4*/ 	.word	0x000000ff
        /*05c8*/ 	.word	0x00022830
        /*05cc*/ 	.short	0x0100
        /*05ce*/ 	.byte	0x08
	.zero		1


	//   ....[3]....
        /*05d0*/ 	.word	0x00000280
        /*05d4*/ 	.word	0x000000ff
        /*05d8*/ 	.word	0x00022840
        /*05dc*/ 	.short	0x0100
        /*05de*/ 	.byte	0x08
	.zero		1


	//   ....[4]....
        /*05e0*/ 	.word	0x00000290
        /*05e4*/ 	.word	0x000000ff
        /*05e8*/ 	.word	0x00022838
        /*05ec*/ 	.short	0x0100
        /*05ee*/ 	.byte	0x08
	.zero		1


	//   ....[5]....
        /*05f0*/ 	.word	0x000002a0
        /*05f4*/ 	.word	0x000000ff
        /*05f8*/ 	.word	0x00022848
        /*05fc*/ 	.short	0x0100
        /*05fe*/ 	.byte	0x08
	.zero		1


	//   ....[6]....
        /*0600*/ 	.word	0x000003d0
        /*0604*/ 	.word	0x000000ff
        /*0608*/ 	.word	0x00022850
        /*060c*/ 	.short	0x0100
        /*060e*/ 	.byte	0x08
	.zero		1


	//   ....[7]....
        /*0610*/ 	.word	0x000003e0
        /*0614*/ 	.word	0x000000ff
        /*0618*/ 	.word	0x00022860
        /*061c*/ 	.short	0x0100
        /*061e*/ 	.byte	0x08
	.zero		1


	//   ....[8]....
        /*0620*/ 	.word	0x000003f0
        /*0624*/ 	.word	0x000000ff
        /*0628*/ 	.word	0x00022858
        /*062c*/ 	.short	0x0100
        /*062e*/ 	.byte	0x08
	.zero		1


	//   ....[9]....
        /*0630*/ 	.word	0x00000400
        /*0634*/ 	.word	0x000000ff
        /*0638*/ 	.word	0x00022868
        /*063c*/ 	.short	0x0100
        /*063e*/ 	.byte	0x08
	.zero		1


	//   ....[10]....
        /*0640*/ 	.word	0x000004f0
        /*0644*/ 	.word	0x000000ff
        /*0648*/ 	.word	0x00022870
        /*064c*/ 	.short	0x0100
        /*064e*/ 	.byte	0x06
	.zero		1


	//   ....[11]....
        /*0650*/ 	.word	0x00000500
        /*0654*/ 	.word	0x000000ff
        /*0658*/ 	.word	0x00022880
        /*065c*/ 	.short	0x0100
        /*065e*/ 	.byte	0x06
	.zero		1


	//   ....[12]....
        /*0660*/ 	.word	0x00000510
        /*0664*/ 	.word	0x000000ff
        /*0668*/ 	.word	0x00022878
        /*066c*/ 	.short	0x0100
        /*066e*/ 	.byte	0x06
	.zero		1


	//   ....[13]....
        /*0670*/ 	.word	0x00000520
        /*0674*/ 	.word	0x000000ff
        /*0678*/ 	.word	0x00022888
        /*067c*/ 	.short	0x0100
        /*067e*/ 	.byte	0x06
	.zero		1


	//   ....[14]....
        /*0680*/ 	.word	0x00000650
        /*0684*/ 	.word	0x000000ff
        /*0688*/ 	.word	0x00022890
        /*068c*/ 	.short	0x0100
        /*068e*/ 	.byte	0x08
	.zero		1


	//   ....[15]....
        /*0690*/ 	.word	0x00000660
        /*0694*/ 	.word	0x000000ff
        /*0698*/ 	.word	0x000228a0
        /*069c*/ 	.short	0x0100
        /*069e*/ 	.byte	0x08
	.zero		1


	//   ....[16]....
        /*06a0*/ 	.word	0x00000670
        /*06a4*/ 	.word	0x000000ff
        /*06a8*/ 	.word	0x00022898
        /*06ac*/ 	.short	0x0100
        /*06ae*/ 	.byte	0x08
	.zero		1


	//   ....[17]....
        /*06b0*/ 	.word	0x00000680
        /*06b4*/ 	.word	0x000000ff
        /*06b8*/ 	.word	0x000228a8
        /*06bc*/ 	.short	0x0100
        /*06be*/ 	.byte	0x08
	.zero		1


	//   ....[18]....
        /*06c0*/ 	.word	0x000007c0
        /*06c4*/ 	.word	0x000000ff
        /*06c8*/ 	.word	0x000228b0
        /*06cc*/ 	.short	0x0100
        /*06ce*/ 	.byte	0x08
	.zero		1


	//   ....[19]....
        /*06d0*/ 	.word	0x000007d0
        /*06d4*/ 	.word	0x000000ff
        /*06d8*/ 	.word	0x000228c0
        /*06dc*/ 	.short	0x0100
        /*06de*/ 	.byte	0x08
	.zero		1


	//   ....[20]....
        /*06e0*/ 	.word	0x000007e0
        /*06e4*/ 	.word	0x000000ff
        /*06e8*/ 	.word	0x000228b8
        /*06ec*/ 	.short	0x0100
        /*06ee*/ 	.byte	0x08
	.zero		1


	//   ....[21]....
        /*06f0*/ 	.word	0x000007f0
        /*06f4*/ 	.word	0x000000ff
        /*06f8*/ 	.word	0x000228c8
        /*06fc*/ 	.short	0x0100
        /*06fe*/ 	.byte	0x08
	.zero		1


	//   ....[22]....
        /*0700*/ 	.word	0x00001540
        /*0704*/ 	.word	0x000000ff
        /*0708*/ 	.word	0x00022800
        /*070c*/ 	.short	0x010a
        /*070e*/ 	.byte	0x2a
	.zero		1


	//   ....[23]....
        /*0710*/ 	.word	0x000015d0
        /*0714*/ 	.word	0x000000ff
        /*0718*/ 	.word	0x00022830
        /*071c*/ 	.short	0x010a
        /*071e*/ 	.byte	0x2a
	.zero		1


	//   ....[24]....
        /*0720*/ 	.word	0x00001610
        /*0724*/ 	.word	0x000000ff
        /*0728*/ 	.word	0x00022830
        /*072c*/ 	.short	0x010a
        /*072e*/ 	.byte	0x2a
	.zero		1


	//   ....[25]....
        /*0730*/ 	.word	0x00002150
        /*0734*/ 	.word	0x000000ff
        /*0738*/ 	.word	0x00000000
        /*073c*/ 	.short	0x0101
        /*073e*/ 	.byte	0x04
	.zero		1


	//   ....[26]....
        /*0740*/ 	.word	0x000035e0
        /*0744*/ 	.word	0x000000ff
        /*0748*/ 	.word	0x00022850
        /*074c*/ 	.short	0x010a
        /*074e*/ 	.byte	0x2a
	.zero		1


	//   ....[27]....
        /*0750*/ 	.word	0x00003620
        /*0754*/ 	.word	0x000000ff
        /*0758*/ 	.word	0x00022850
        /*075c*/ 	.short	0x010a
        /*075e*/ 	.byte	0x2a
	.zero		1


	//   ....[28]....
        /*0760*/ 	.word	0x00003a10
        /*0764*/ 	.word	0x000000ff
        /*0768*/ 	.word	0x00000000
        /*076c*/ 	.short	0x0101
        /*076e*/ 	.byte	0x0a
	.zero		1


	//   ....[29]....
        /*0770*/ 	.word	0x00003bb0
        /*0774*/ 	.word	0x000000ff
        /*0778*/ 	.word	0x00022830
        /*077c*/ 	.short	0x010a
        /*077e*/ 	.byte	0x1c
	.zero		1


	//   ....[30]....
        /*0780*/ 	.word	0x00003bf0
        /*0784*/ 	.word	0x000000ff
        /*0788*/ 	.word	0x00022830
        /*078c*/ 	.short	0x010a
        /*078e*/ 	.byte	0x1c
	.zero		1


	//   ....[31]....
        /*0790*/ 	.word	0x00004280
        /*0794*/ 	.word	0x000000ff
        /*0798*/ 	.word	0x00000000
        /*079c*/ 	.short	0x0101
        /*079e*/ 	.byte	0x0a
	.zero		1


	//   ....[32]....
        /*07a0*/ 	.word	0x000061e0
        /*07a4*/ 	.word	0x000000ff
        /*07a8*/ 	.word	0x00022850
        /*07ac*/ 	.short	0x010a
        /*07ae*/ 	.byte	0x1c
	.zero		1


	//   ....[33]....
        /*07b0*/ 	.word	0x00006220
        /*07b4*/ 	.word	0x000000ff
        /*07b8*/ 	.word	0x00022850
        /*07bc*/ 	.short	0x010a
        /*07be*/ 	.byte	0x1c
	.zero		1


	//   ....[34]....
        /*07c0*/ 	.word	0x00006520
        /*07c4*/ 	.word	0x000000ff
        /*07c8*/ 	.word	0x00000000
        /*07cc*/ 	.short	0x0101
        /*07ce*/ 	.byte	0x1c
	.zero		1


	//   ....[35]....
        /*07d0*/ 	.word	0x00006650
        /*07d4*/ 	.word	0x000000ff
        /*07d8*/ 	.word	0x00022830
        /*07dc*/ 	.short	0x010a
        /*07de*/ 	.byte	0x1a
	.zero		1


	//   ....[36]....
        /*07e0*/ 	.word	0x00006690
        /*07e4*/ 	.word	0x000000ff
        /*07e8*/ 	.word	0x00022830
        /*07ec*/ 	.short	0x010a
        /*07ee*/ 	.byte	0x1a
	.zero		1


	//   ....[37]....
        /*07f0*/ 	.word	0x00006be0
        /*07f4*/ 	.word	0x000000ff
        /*07f8*/ 	.word	0x00000000
        /*07fc*/ 	.short	0x0101
        /*07fe*/ 	.byte	0x0a
	.zero		1


	//   ....[38]....
        /*0800*/ 	.word	0x000084f0
        /*0804*/ 	.word	0x000000ff
        /*0808*/ 	.word	0x00022850
        /*080c*/ 	.short	0x010a
        /*080e*/ 	.byte	0x1a
	.zero		1


	//   ....[39]....
        /*0810*/ 	.word	0x00008530
        /*0814*/ 	.word	0x000000ff
        /*0818*/ 	.word	0x00022850
        /*081c*/ 	.short	0x010a
        /*081e*/ 	.byte	0x1a
	.zero		1


	//   ....[40]....
        /*0820*/ 	.word	0x00008830
        /*0824*/ 	.word	0x000000ff
        /*0828*/ 	.word	0x00000000
        /*082c*/ 	.short	0x0101
        /*082e*/ 	.byte	0x1a
	.zero		1


	//   ....[41]....
        /*0830*/ 	.word	0x00009ae0
        /*0834*/ 	.word	0x000000ff
        /*0838*/ 	.word	0x00000000
        /*083c*/ 	.short	0x0101
        /*083e*/ 	.byte	0x04
	.zero		1


	//   ....[42]....
        /*0840*/ 	.word	0x0000c6d0
        /*0844*/ 	.word	0x000000ff
        /*0848*/ 	.word	0x00022840
        /*084c*/ 	.short	0x010a
        /*084e*/ 	.byte	0x2d
	.zero		1


	//   ....[43]....
        /*0850*/ 	.word	0x0000cc00
        /*0854*/ 	.word	0x000000ff
        /*0858*/ 	.word	0x00022830
        /*085c*/ 	.short	0x0107
        /*085e*/ 	.byte	0x2d
	.zero		1


	//   ....[44]....
        /*0860*/ 	.word	0x0000cc70
        /*0864*/ 	.word	0x000000ff
        /*0868*/ 	.word	0x00022830
        /*086c*/ 	.short	0x0101
        /*086e*/ 	.byte	0x2d
	.zero		1


	//   ....[45]....
        /*0870*/ 	.word	0x0000d570
        /*0874*/ 	.word	0x000000ff
        /*0878*/ 	.word	0x00022800
        /*087c*/ 	.short	0x0107
        /*087e*/ 	.byte	0x2d
	.zero		1


	//   ....[46]....
        /*0880*/ 	.word	0x0000d5b0
        /*0884*/ 	.word	0x000000ff
        /*0888*/ 	.word	0x00022800
        /*088c*/ 	.short	0x0101
        /*088e*/ 	.byte	0x2d
	.zero		1


	//   ....[47]....
        /*0890*/ 	.word	0x0000d5c0
        /*0894*/ 	.word	0x000000ff
        /*0898*/ 	.word	0x00022820
        /*089c*/ 	.short	0x010a
        /*089e*/ 	.byte	0x2d
	.zero		1


	//   ....[48]....
        /*08a0*/ 	.word	0x0000d610
        /*08a4*/ 	.word	0x000000ff
        /*08a8*/ 	.word	0x00022860
        /*08ac*/ 	.short	0x010a
        /*08ae*/ 	.byte	0x2d
	.zero		1


	//   ....[49]....
        /*08b0*/ 	.word	0x0000dd40
        /*08b4*/ 	.word	0x000000ff
        /*08b8*/ 	.word	0x00022850
        /*08bc*/ 	.short	0x0107
        /*08be*/ 	.byte	0x2d
	.zero		1


	//   ....[50]....
        /*08c0*/ 	.word	0x0000ddc0
        /*08c4*/ 	.word	0x000000ff
        /*08c8*/ 	.word	0x00022850
        /*08cc*/ 	.short	0x0101
        /*08ce*/ 	.byte	0x2d
	.zero		1


	//   ....[51]....
        /*08d0*/ 	.word	0x0000e0a0
        /*08d4*/ 	.word	0x00000020
        /*08d8*/ 	.word	0x00022840
        /*08dc*/ 	.short	0x010a
        /*08de*/ 	.byte	0x3f
	.zero		1


	//   ....[52]....
        /*08e0*/ 	.word	0x0000e4d0
        /*08e4*/ 	.word	0x00000020
        /*08e8*/ 	.word	0x00022830
        /*08ec*/ 	.short	0x0107
        /*08ee*/ 	.byte	0x3f
	.zero		1


	//   ....[53]....
        /*08f0*/ 	.word	0x0000e580
        /*08f4*/ 	.word	0x00000020
        /*08f8*/ 	.word	0x00022830
        /*08fc*/ 	.short	0x0101
        /*08fe*/ 	.byte	0x3f
	.zero		1


	//   ....[54]....
        /*0900*/ 	.word	0x0000e5b0
        /*0904*/ 	.word	0x00000020
        /*0908*/ 	.word	0x00022860
        /*090c*/ 	.short	0x010a
        /*090e*/ 	.byte	0x3f
	.zero		1


	//   ....[55]....
        /*0910*/ 	.word	0x0000eaf0
        /*0914*/ 	.word	0x00000020
        /*0918*/ 	.word	0x00022850
        /*091c*/ 	.short	0x0107
        /*091e*/ 	.byte	0x3f
	.zero		1


	//   ....[56]....
        /*0920*/ 	.word	0x0000ebb0
        /*0924*/ 	.word	0x00000020
        /*0928*/ 	.word	0x00022850
        /*092c*/ 	.short	0x0101
        /*092e*/ 	.byte	0x3f
	.zero		1


	//   ....[57]....
        /*0930*/ 	.word	0x0000eca0
        /*0934*/ 	.word	0x00000004
        /*0938*/ 	.word	0x00022820
        /*093c*/ 	.short	0x010a
        /*093e*/ 	.byte	0x3f
	.zero		1


	//   ....[58]....
        /*0940*/ 	.word	0x0000ede0
        /*0944*/ 	.word	0x00000005
        /*0948*/ 	.word	0x00022840
        /*094c*/ 	.short	0x010a
        /*094e*/ 	.byte	0x3f
	.zero		1


	//   ....[59]....
        /*0950*/ 	.word	0x0000ee80
        /*0954*/ 	.word	0x00000015
        /*0958*/ 	.word	0x00022840
        /*095c*/ 	.short	0x010a
        /*095e*/ 	.byte	0x3f
	.zero		1


	//   ....[60]....
        /*0960*/ 	.word	0x0000eec0
        /*0964*/ 	.word	0x00000005
        /*0968*/ 	.word	0x00022860
        /*096c*/ 	.short	0x010a
        /*096e*/ 	.byte	0x3f
	.zero		1


	//   ....[61]....
        /*0970*/ 	.word	0x0000ef00
        /*0974*/ 	.word	0x00000015
        /*0978*/ 	.word	0x00022860
        /*097c*/ 	.short	0x010a
        /*097e*/ 	.byte	0x3f
	.zero		1


	//   ....[62]....
        /*0980*/ 	.word	0x0000ef70
        /*0984*/ 	.word	0x00000005
        /*0988*/ 	.word	0x00022800
        /*098c*/ 	.short	0x010a
        /*098e*/ 	.byte	0x3f
	.zero		1


	//   ....[63]....
        /*0990*/ 	.word	0x0000efd0
        /*0994*/ 	.word	0x00000005
        /*0998*/ 	.word	0x00022830
        /*099c*/ 	.short	0x010a
        /*099e*/ 	.byte	0x3f
	.zero		1


	//   ....[64]....
        /*09a0*/ 	.word	0x0000f030
        /*09a4*/ 	.word	0x0000000b
        /*09a8*/ 	.word	0x00022850
        /*09ac*/ 	.short	0x010a
        /*09ae*/ 	.byte	0x3f
	.zero		1


	//   ....[65]....
        /*09b0*/ 	.word	0x0000f090
        /*09b4*/ 	.word	0x00000009
        /*09b8*/ 	.word	0x00022830
        /*09bc*/ 	.short	0x010a
        /*09be*/ 	.byte	0x3f
	.zero		1


	//   ....[66]....
        /*09c0*/ 	.word	0x0000f0f0
        /*09c4*/ 	.word	0x0000000b
        /*09c8*/ 	.word	0x00022850
        /*09cc*/ 	.short	0x010a
        /*09ce*/ 	.byte	0x3f
	.zero		1


	//   ....[67]....
        /*09d0*/ 	.word	0x0000f150
        /*09d4*/ 	.word	0x00000007
        /*09d8*/ 	.word	0x00022830
        /*09dc*/ 	.short	0x010a
        /*09de*/ 	.byte	0x3f
	.zero		1


	//   ....[68]....
        /*09e0*/ 	.word	0x0000f1b0
        /*09e4*/ 	.word	0x00000007
        /*09e8*/ 	.word	0x00022850
        /*09ec*/ 	.short	0x010a
        /*09ee*/ 	.byte	0x3f
	.zero		1


	//   ....[69]....
        /*09f0*/ 	.word	0x0000f290
        /*09f4*/ 	.word	0x00000003
        /*09f8*/ 	.word	0x00022840
        /*09fc*/ 	.short	0x010a
        /*09fe*/ 	.byte	0x3f
	.zero		1


	//   ....[70]....
        /*0a00*/ 	.word	0x00010310
        /*0a04*/ 	.word	0x00000003
        /*0a08*/ 	.word	0x00022820
        /*0a0c*/ 	.short	0x010a
        /*0a0e*/ 	.byte	0x3f
	.zero		1


	//   ....[71]....
        /*0a10*/ 	.word	0x00010370
        /*0a14*/ 	.word	0x00000003
        /*0a18*/ 	.word	0x00022860
        /*0a1c*/ 	.short	0x010a
        /*0a1e*/ 	.byte	0x3f
	.zero		1


	//   ....[72]....
        /*0a20*/ 	.word	0x00010d70
        /*0a24*/ 	.word	0x00000020
        /*0a28*/ 	.word	0x00022840
        /*0a2c*/ 	.short	0x010a
        /*0a2e*/ 	.byte	0x3f
	.zero		1


	//   ....[73]....
        /*0a30*/ 	.word	0x00011400
        /*0a34*/ 	.word	0x00000020
        /*0a38*/ 	.word	0x00022860
        /*0a3c*/ 	.short	0x010a
        /*0a3e*/ 	.byte	0x3f
	.zero		1


	//   ....[74]....
        /*0a40*/ 	.word	0x00011bd0
        /*0a44*/ 	.word	0x00000004
        /*0a48*/ 	.word	0x00022820
        /*0a4c*/ 	.short	0x010a
        /*0a4e*/ 	.byte	0x3f
	.zero		1


	//   ....[75]....
        /*0a50*/ 	.word	0x00011d40
        /*0a54*/ 	.word	0x00000005
        /*0a58*/ 	.word	0x00022840
        /*0a5c*/ 	.short	0x010a
        /*0a5e*/ 	.byte	0x3f
	.zero		1


	//   ....[76]....
        /*0a60*/ 	.word	0x00011d90
        /*0a64*/ 	.word	0x00000015
        /*0a68*/ 	.word	0x00022840
        /*0a6c*/ 	.short	0x010a
        /*0a6e*/ 	.byte	0x3f
	.zero		1


	//   ....[77]....
        /*0a70*/ 	.word	0x00011de0
        /*0a74*/ 	.word	0x00000005
        /*0a78*/ 	.word	0x00022860
        /*0a7c*/ 	.short	0x010a
        /*0a7e*/ 	.byte	0x3f
	.zero		1


	//----- nvinfo : EIATTR_NUM_MBARRIERS
	.align		4
.L_497:
        /*0a80*/ 	.byte	0x03, 0x38
        /*0a82*/ 	.short	0x0016


	//----- nvinfo : EIATTR_EXIT_INSTR_OFFSETS
	.align		4
        /*0a84*/ 	.byte	0x04, 0x1c
        /*0a86*/ 	.short	(.L_499 - .L_498)


	//   ....[0]....
.L_498:
        /*0a88*/ 	.word	0x0000ef50


	//----- nvinfo : EIATTR_MAX_THREADS
	.align		4
.L_499:
        /*0a8c*/ 	.byte	0x04, 0x05
        /*0a8e*/ 	.short	(.L_501 - .L_500)
.L_500:
        /*0a90*/ 	.word	0x00000180
        /*0a94*/ 	.word	0x00000001
        /*0a98*/ 	.word	0x00000001


	//----- nvinfo : EIATTR_CRS_STACK_SIZE
	.align		4
.L_501:
        /*0a9c*/ 	.byte	0x04, 0x1e
        /*0a9e*/ 	.short	(.L_503 - .L_502)
.L_502:
        /*0aa0*/ 	.word	0x00000000


	//----- nvinfo : EIATTR_CBANK_PARAM_SIZE
	.align		4
.L_503:
        /*0aa4*/ 	.byte	0x03, 0x19
        /*0aa6*/ 	.short	0x0a70


	//----- nvinfo : EIATTR_PARAM_CBANK
	.align		4
        /*0aa8*/ 	.byte	0x04, 0x0a
        /*0aaa*/ 	.short	(.L_505 - .L_504)
	.align		4
.L_504:
        /*0aac*/ 	.word	index@(.nv.constant0._ZN7cutlass13device_kernelIN5flash11enable_sm90INS1_16FlashAttnFwdSm90INS1_25CollectiveMainloopFwdSm90ILi2EN4cute5tupleIJNS5_1CILi1EEES8_S8_EEENS6_IJNS7_ILi128EEENS7_ILi96EEENS7_ILi64EEEEEELi256ENS_6half_tEfNS_4arch4Sm90ELb1ELb0ELb1ELb0ELb1ELb0ELb0ELb1ELb0ELb1ELb1ELb0EEENS1_21CollectiveEpilogueFwdINS6_IJSA_NS7_ILi256EEESB_EEES9_SE_SG_Li256ELb0ELb1ELb1ELb0EEENS1_19SingleTileSchedulerILb0ELb1ELb1ELi128EEEEEEEEEvNT_6ParamsE)
        /*0ab0*/ 	.short	0x0210
        /*0ab2*/ 	.short	0x0a70


	//----- nvinfo : EIATTR_SW_WAR
	.align		4
.L_505:
        /*0ab4*/ 	.byte	0x04, 0x36
        /*0ab6*/ 	.short	(.L_507 - .L_506)
.L_506:
        /*0ab8*/ 	.word	0x00000008
.L_507:


//--------------------- .nv.info._ZN7cutlass13device_kernelIN5flash11enable_sm90INS1_16FlashAttnFwdSm90INS1_25CollectiveMainloopFwdSm90ILi2EN4cute5tupleIJNS5_1CILi1EEES8_S8_EEENS6_IJNS7_ILi128EEENS7_ILi96EEENS7_ILi64EEEEEELi256ENS_6half_tEfNS_4arch4Sm90ELb1ELb0ELb1ELb0ELb1ELb0ELb1ELb1ELb0ELb1ELb1ELb0EEENS1_21CollectiveEpilogueFwdINS6_IJSA_NS7_ILi256EEESB_EEES9_SE_SG_Li256ELb0ELb1ELb1ELb0EEENS1_19SingleTileSchedulerILb0ELb1ELb1ELi128EEEEEEEEEvNT_6ParamsE --------------------------
	.section	.nv.info._ZN7cutlass13device_kernelIN5flash11enable_sm90INS1_16FlashAttnFwdSm90INS1_25CollectiveMainloopFwdSm90ILi2EN4cute5tupleIJNS5_1CILi1EEES8_S8_EEENS6_IJNS7_ILi128EEENS7_ILi96EEENS7_ILi64EEEEEELi256ENS_6half_tEfNS_4arch4Sm90ELb1ELb0ELb1ELb0ELb1ELb0ELb1ELb1ELb0ELb1ELb1ELb0EEENS1_21CollectiveEpilogueFwdINS6_IJSA_NS7_ILi256EEESB_EEES9_SE_SG_Li256ELb0ELb1ELb1ELb0EEENS1_19SingleTileSchedulerILb0ELb1ELb1ELi128EEEEEEEEEvNT_6ParamsE,"",@"SHT_CUDA_INFO"
	.sectionflags	@""
	.align	4


	//----- nvinfo : EIATTR_CUDA_API_VERSION
	.align		4
        /*0000*/ 	.byte	0x04, 0x37
        /*0002*/ 	.short	(.L_509 - .L_508)
.L_508:
        /*0004*/ 	.word	0x00000082


	//----- nvinfo : EIATTR_KPARAM_INFO
	.align		4
.L_509:
        /*0008*/ 	.byte	0x04, 0x17
        /*000a*/ 	.short	(.L_511 - .L_510)
.L_510:
        /*000c*/ 	.word	0x00000000
        /*0010*/ 	.short	0x0000
        /*0012*/ 	.short	0x0070
        /*0014*/ 	.byte	0x00, 0xf0, 0x01, 0x2c


	//----- nvinfo : EIATTR_SPARSE_MMA_MASK
	.align		4
.L_511:
        /*0018*/ 	.byte	0x03, 0x50
        /*001a*/ 	.short	0x0000


	//----- nvinfo : EIATTR_MAXREG_COUNT
	.align		4
        /*001c*/ 	.byte	0x03, 0x1b
        /*001e*/ 	.short	0x00a8


	//----- nvinfo : EIATTR_NUM_BARRIERS
	.align		4
        /*0020*/ 	.byte	0x02, 0x4c
        /*0022*/ 	.byte	0x10
	.zero		1


	//----- nvinfo : EIATTR_EXTERNS
	.align		4
        /*0024*/ 	.byte	0x04, 0x0f
        /*0026*/ 	.short	(.L_513 - .L_512)


	//   ....[0]....
	.align		4
.L_512:
        /*0028*/ 	.word	index@(__assertfail)


	//----- nvinfo : EIATTR_ANNOTATIONS
	.align		4
.L_513:
        /*002c*/ 	.byte	0x04, 0x55
        /*002e*/ 	.short	(.L_515 - .L_514)


	//   ....[0]....
.L_514:
        /*0030*/ 	.word	0x00000001
        /*0034*/ 	.byte	0x00, 0x0a, 0x00, 0x00, 0x01, 0x00, 0x00, 0x00, 0x90, 0xac, 0x00, 0x00, 0x01, 0x00, 0x00, 0x00
        /*0044*/ 	.byte	0xa0, 0xce, 0x00, 0x00, 0x01, 0x00, 0x00, 0x00, 0x60, 0xe1, 0x00, 0x00, 0x01, 0x00, 0x00, 0x00
        /*0054*/ 	.byte	0xf0, 0xfd, 0x00, 0x00


	//----- nvinfo : EIATTR_MERCURY_ISA_VERSION
	.align		4
.L_515:
        /*0058*/ 	.byte	0x03, 0x5f
        /*005a*/ 	.short	0x0101


	//----- nvinfo : EIATTR_INT_WARP_WIDE_INSTR_OFFSETS
	.align		4
        /*005c*/ 	.byte	0x04, 0x31
        /*005e*/ 	.short	(.L_517 - .L_516)


	//   ....[0]....
.L_516:
        /*0060*/ 	.word	0x000000c0


	//   ....[1]....
        /*0064*/ 	.word	0x000000d0


	//   ....[2]....
        /*0068*/ 	.word	0x000000e0


	//   ....[3]....
        /*006c*/ 	.word	0x00000180


	//----- nvinfo : EIATTR_COOP_GROUP_MASK_REGIDS
	.align		4
.L_517:
        /*0070*/ 	.byte	0x04, 0x29
        /*0072*/ 	.short	(.L_519 - .L_518)


	//   ....[0]....
.L_518:
        /*0074*/ 	.word	0xffffffff


	//   ....[1]....
        /*0078*/ 	.word	0xffffffff


	//   ....[2]....
        /*007c*/ 	.word	0xffffffff


	//   ....[3]....
        /*0080*/ 	.word	0xffffffff


	//   ....[4]....
        /*0084*/ 	.word	0xffffffff


	//   ....[5]....
        /*0088*/ 	.word	0xffffffff


	//   ....[6]....
        /*008c*/ 	.word	0xffffffff


	//   ....[7]....
        /*0090*/ 	.word	0xffffffff


	//   ....[8]....
        /*0094*/ 	.word	0xffffffff


	//   ....[9]....
        /*0098*/ 	.word	0xffffffff


	//   ....[10]....
        /*009c*/ 	.word	0xffffffff


	//   ....[11]....
        /*00a0*/ 	.word	0xffffffff


	//   ....[12]....
        /*00a4*/ 	.word	0xffffffff


	//   ....[13]....
        /*00a8*/ 	.word	0xffffffff


	//   ....[14]....
        /*00ac*/ 	.word	0xffffffff


	//   ....[15]....
        /*00b0*/ 	.word	0xffffffff


	//   ....[16]....
        /*00b4*/ 	.word	0xffffffff


	//   ....[17]....
        /*00b8*/ 	.word	0xffffffff


	//   ....[18]....
        /*00bc*/ 	.word	0xffffffff


	//   ....[19]....
        /*00c0*/ 	.word	0xffffffff


	//   ....[20]....
        /*00c4*/ 	.word	0xffffffff


	//   ....[21]....
        /*00c8*/ 	.word	0xffffffff


	//   ....[22]....
        /*00cc*/ 	.word	0xffffffff


	//   ....[23]....
        /*00d0*/ 	.word	0xffffffff


	//   ....[24]....
        /*00d4*/ 	.word	0xffffffff


	//   ....[25]....
        /*00d8*/ 	.word	0xffffffff


	//   ....[26]....
        /*00dc*/ 	.word	0xffffffff


	//   ....[27]....
        /*00e0*/ 	.word	0xffffffff


	//   ....[28]....
        /*00e4*/ 	.word	0xffffffff


	//   ....[29]....
        /*00e8*/ 	.word	0xffffffff


	//   ....[30]....
        /*00ec*/ 	.word	0xffffffff


	//   ....[31]....
        /*00f0*/ 	.word	0xffffffff


	//   ....[32]....
        /*00f4*/ 	.word	0xffffffff


	//   ....[33]....
        /*00f8*/ 	.word	0xffffffff


	//   ....[34]....
        /*00fc*/ 	.word	0xffffffff


	//   ....[35]....
        /*0100*/ 	.word	0xffffffff


	//   ....[36]....
        /*0104*/ 	.word	0xffffffff


	//   ....[37]....
        /*0108*/ 	.word	0xffffffff


	//   ....[38]....
        /*010c*/ 	.word	0xffffffff


	//   ....[39]....
        /*0110*/ 	.word	0xffffffff


	//   ....[40]....
        /*0114*/ 	.word	0xffffffff


	//   ....[41]....
        /*0118*/ 	.word	0xffffffff


	//   ....[42]....
        /*011c*/ 	.word	0xffffffff


	//   ....[43]....
        /*0120*/ 	.word	0xffffffff


	//   ....[44]....
        /*0124*/ 	.word	0xffffffff


	//   ....[45]....
        /*0128*/ 	.word	0xffffffff


	//   ....[46]....
        /*012c*/ 	.word	0xffffffff


	//   ....[47]....
        /*0130*/ 	.word	0xffffffff


	//   ....[48]....
        /*0134*/ 	.word	0xffffffff


	//   ....[49]....
        /*0138*/ 	.word	0xffffffff


	//   ....[50]....
        /*013c*/ 	.word	0xffffffff


	//   ....[51]....
        /*0140*/ 	.word	0xffffffff


	//   ....[52]....
        /*0144*/ 	.word	0xffffffff


	//   ....[53]....
        /*0148*/ 	.word	0xffffffff


	//   ....[54]....
        /*014c*/ 	.word	0xffffffff


	//   ....[55]....
        /*0150*/ 	.word	0xffffffff


	//   ....[56]....
        /*0154*/ 	.word	0xffffffff


	//   ....[57]....
        /*0158*/ 	.word	0xffffffff


	//   ....[58]....
        /*015c*/ 	.word	0xffffffff


	//   ....[59]....
        /*0160*/ 	.word	0xffffffff


	//   ....[60]....
        /*0164*/ 	.word	0xffffffff


	//   ....[61]....
        /*0168*/ 	.word	0xffffffff


	//   ....[62]....
        /*016c*/ 	.word	0xffffffff


	//   ....[63]....
        /*0170*/ 	.word	0xffffffff


	//   ....[64]....
        /*0174*/ 	.word	0xffffffff


	//   ....[65]....
        /*0178*/ 	.word	0xffffffff


	//   ....[66]....
        /*017c*/ 	.word	0xffffffff


	//   ....[67]....
        /*0180*/ 	.word	0xffffffff


	//   ....[68]....
        /*0184*/ 	.word	0xffffffff


	//   ....[69]....
        /*0188*/ 	.word	0xffffffff


	//   ....[70]....
        /*018c*/ 	.word	0xffffffff


	//   ....[71]....
        /*0190*/ 	.word	0xffffffff


	//   ....[72]....
        /*0194*/ 	.word	0xffffffff


	//   ....[73]....
        /*0198*/ 	.word	0xffffffff


	//   ....[74]....
        /*019c*/ 	.word	0xffffffff


	//   ....[75]....
        /*01a0*/ 	.word	0xffffffff


	//   ....[76]....
        /*01a4*/ 	.word	0xffffffff


	//   ....[77]....
        /*01a8*/ 	.word	0xffffffff


	//   ....[78]....
        /*01ac*/ 	.word	0xffffffff


	//   ....[79]....
        /*01b0*/ 	.word	0xffffffff


	//   ....[80]....
        /*01b4*/ 	.word	0xffffffff


	//   ....[81]....
        /*01b8*/ 	.word	0xffffffff


	//   ....[82]....
        /*01bc*/ 	.word	0xffffffff


	//   ....[83]....
        /*01c0*/ 	.word	0xffffffff


	//   ....[84]....
        /*01c4*/ 	.word	0xffffffff


	//   ....[85]....
        /*01c8*/ 	.word	0xffffffff


	//   ....[86]....
        /*01cc*/ 	.word	0xffffffff


	//   ....[87]....
        /*01d0*/ 	.word	0xffffffff


	//   ....[88]....
        /*01d4*/ 	.word	0xffffffff


	//   ....[89]....
        /*01d8*/ 	.word	0xffffffff


	//   ....[90]....
        /*01dc*/ 	.word	0xffffffff


	//   ....[91]....
        /*01e0*/ 	.word	0xffffffff


	//   ....[92]....
        /*01e4*/ 	.word	0xffffffff


	//   ....[93]....
        /*01e8*/ 	.word	0xffffffff


	//   ....[94]....
        /*01ec*/ 	.word	0xffffffff


	//   ....[95]....
        /*01f0*/ 	.word	0xffffffff


	//   ....[96]....
        /*01f4*/ 	.word	0xffffffff


	//   ....[97]....
        /*01f8*/ 	.word	0xffffffff


	//   ....[98]....
        /*01fc*/ 	.word	0xffffffff


	//   ....[99]....
        /*0200*/ 	.word	0xffffffff


	//   ....[100]....
        /*0204*/ 	.word	0xffffffff


	//   ....[101]....
        /*0208*/ 	.word	0xffffffff


	//   ....[102]....
        /*020c*/ 	.word	0xffffffff


	//   ....[103]....
        /*0210*/ 	.word	0xffffffff


	//   ....[104]....
        /*0214*/ 	.word	0xffffffff


	//   ....[105]....
        /*0218*/ 	.word	0xffffffff


	//   ....[106]....
        /*021c*/ 	.word	0xffffffff


	//   ....[107]....
        /*0220*/ 	.word	0xffffffff


	//   ....[108]....
        /*0224*/ 	.word	0xffffffff


	//   ....[109]....
        /*0228*/ 	.word	0xffffffff


	//   ....[110]....
        /*022c*/ 	.word	0xffffffff


	//   ....[111]....
        /*0230*/ 	.word	0xffffffff


	//   ....[112]....
        /*0234*/ 	.word	0xffffffff


	//   ....[113]....
        /*0238*/ 	.word	0xffffffff


	//   ....[114]....
        /*023c*/ 	.word	0xffffffff


	//   ....[115]....
        /*0240*/ 	.word	0xffffffff


	//   ....[116]....
        /*0244*/ 	.word	0xffffffff


	//   ....[117]....
        /*0248*/ 	.word	0x0500000f


	//   ....[118]....
        /*024c*/ 	.word	0x0500000f


	//   ....[119]....
        /*0250*/ 	.word	0x0500000f


	//   ....[120]....
        /*0254*/ 	.word	0x0500000f


	//   ....[121]....
        /*0258*/ 	.word	0x0500000f


	//   ....[122]....
        /*025c*/ 	.word	0x0500000f


	//   ....[123]....
        /*0260*/ 	.word	0x0500000f


	//   ....[124]....
        /*0264*/ 	.word	0x0500000f


	//   ....[125]....
        /*0268*/ 	.word	0x0500000f


	//   ....[126]....
        /*026c*/ 	.word	0x0500000f


	//   ....[127]....
        /*0270*/ 	.word	0x0500000f


	//   ....[128]....
        /*0274*/ 	.word	0x0500000f


	//   ....[129]....
        /*0278*/ 	.word	0x0500000f


	//   ....[130]....
        /*027c*/ 	.word	0x0500000f


	//   ....[131]....
        /*0280*/ 	.word	0x0500000f


	//   ....[132]....
        /*0284*/ 	.word	0x0500000f


	//   ....[133]....
        /*0288*/ 	.word	0x0500000f


	//   ....[134]....
        /*028c*/ 	.word	0x0500000f


	//   ....[135]....
        /*0290*/ 	.word	0x0500000f


	//   ....[136]....
        /*0294*/ 	.word	0x0500000f


	//   ....[137]....
        /*0298*/ 	.word	0x0500000f


	//   ....[138]....
        /*029c*/ 	.word	0x0500000f


	//   ....[139]....
        /*02a0*/ 	.word	0x0500000f


	//   ....[140]....
        /*02a4*/ 	.word	0x0500000f


	//   ....[141]....
        /*02a8*/ 	.word	0x0500000f


	//   ....[142]....
        /*02ac*/ 	.word	0x0500000f


	//   ....[143]....
        /*02b0*/ 	.word	0x0500000f


	//   ....[144]....
        /*02b4*/ 	.word	0x0500000f


	//   ....[145]....
        /*02b8*/ 	.word	0x0500000f


	//   ....[146]....
        /*02bc*/ 	.word	0x0500000f


	//   ....[147]....
        /*02c0*/ 	.word	0x0500000f


	//   ....[148]....
        /*02c4*/ 	.word	0x0500000f


	//   ....[149]....
        /*02c8*/ 	.word	0x0500000f


	//   ....[150]....
        /*02cc*/ 	.word	0x0500000f


	//   ....[151]....
        /*02d0*/ 	.word	0x0500000f


	//   ....[152]....
        /*02d4*/ 	.word	0x0500000f


	//   ....[153]....
        /*02d8*/ 	.word	0x0500000f


	//   ....[154]....
        /*02dc*/ 	.word	0x0500000f


	//   ....[155]....
        /*02e0*/ 	.word	0x0500000f


	//   ....[156]....
        /*02e4*/ 	.word	0x0500000f


	//   ....[157]....
        /*02e8*/ 	.word	0x0500000f


	//   ....[158]....
        /*02ec*/ 	.word	0x0500000f


	//   ....[159]....
        /*02f0*/ 	.word	0x0500000f


	//   ....[160]....
        /*02f4*/ 	.word	0x0500000f


	//   ....[161]....
        /*02f8*/ 	.word	0x0500000f


	//   ....[162]....
        /*02fc*/ 	.word	0x0500000f


	//   ....[163]....
        /*0300*/ 	.word	0x0500000f


	//   ....[164]....
        /*0304*/ 	.word	0x0500000f


	//   ....[165]....
        /*0308*/ 	.word	0x0500000f


	//   ....[166]....
        /*030c*/ 	.word	0x0500000f


	//   ....[167]....
        /*0310*/ 	.word	0x0500000f


	//   ....[168]....
        /*0314*/ 	.word	0x0500000f


	//   ....[169]....
        /*0318*/ 	.word	0x0500000f


	//   ....[170]....
        /*031c*/ 	.word	0x0500000f


	//   ....[171]....
        /*0320*/ 	.word	0x0500000f


	//   ....[172]....
        /*0324*/ 	.word	0x0500000f


	//   ....[173]....
        /*0328*/ 	.word	0x0500000f


	//   ....[174]....
        /*032c*/ 	.word	0x0500000f


	//   ....[175]....
        /*0330*/ 	.word	0x0500000f


	//   ....[176]....
        /*0334*/ 	.word	0x0500000f


	//   ....[177]....
        /*0338*/ 	.word	0x0500000f


	//   ....[178]....
        /*033c*/ 	.word	0x0500000f


	//   ....[179]....
        /*0340*/ 	.word	0x0500000f


	//   ....[180]....
        /*0344*/ 	.word	0x0500000f


	//   ....[181]....
        /*0348*/ 	.word	0x0500000f


	//   ....[182]....
        /*034c*/ 	.word	0x0500000f


	//   ....[183]....
        /*0350*/ 	.word	0x0500000f


	//   ....[184]....
        /*0354*/ 	.word	0x0500000f


	//   ....[185]....
        /*0358*/ 	.word	0x0500000f


	//   ....[186]....
        /*035c*/ 	.word	0x0500000f


	//   ....[187]....
        /*0360*/ 	.word	0x0500000f


	//   ....[188]....
        /*0364*/ 	.word	0x0500000f


	//   ....[189]....
        /*0368*/ 	.word	0x0500000f


	//   ....[190]....
        /*036c*/ 	.word	0x0500000f


	//   ....[191]....
        /*0370*/ 	.word	0x0500000f


	//   ....[192]....
        /*0374*/ 	.word	0x0500000f


	//   ....[193]....
        /*0378*/ 	.word	0x0500000f


	//   ....[194]....
        /*037c*/ 	.word	0x0500000f


	//   ....[195]....
        /*0380*/ 	.word	0x0500000f


	//   ....[196]....
        /*0384*/ 	.word	0x0500000f


	//   ....[197]....
        /*0388*/ 	.word	0x0500000f


	//   ....[198]....
        /*038c*/ 	.word	0x0500000f


	//----- nvinfo : EIATTR_COOP_GROUP_INSTR_OFFSETS
	.align		4
.L_519:
        /*0390*/ 	.byte	0x04, 0x28
        /*0392*/ 	.short	(.L_521 - .L_520)


	//   ....[0]....
.L_520:
        /*0394*/ 	.word	0x00000080


	//   ....[1]....
        /*0398*/ 	.word	0x000000b0


	//   ....[2]....
        /*039c*/ 	.word	0x000002f0


	//   ....[3]....
        /*03a0*/ 	.word	0x00000450


	//   ....[4]....
        /*03a4*/ 	.word	0x00000570


	//   ....[5]....
        /*03a8*/ 	.word	0x000006d0


	//   ....[6]....
        /*03ac*/ 	.word	0x000013a0


	//   ....[7]....
        /*03b0*/ 	.word	0x00002980


	//   ....[8]....
        /*03b4*/ 	.word	0x000029c0


	//   ....[9]....
        /*03b8*/ 	.word	0x00003700


	//   ....[10]....
        /*03bc*/ 	.word	0x00003740


	//   ....[11]....
        /*03c0*/ 	.word	0x00003760


	//   ....[12]....
        /*03c4*/ 	.word	0x00003780


	//   ....[13]....
        /*03c8*/ 	.word	0x000053c0


	//   ....[14]....
        /*03cc*/ 	.word	0x00005400


	//   ....[15]....
        /*03d0*/ 	.word	0x000062b0


	//   ....[16]....
        /*03d4*/ 	.word	0x000062e0


	//   ....[17]....
        /*03d8*/ 	.word	0x00006310


	//   ....[18]....
        /*03dc*/ 	.word	0x00006320


	//   ....[19]....
        /*03e0*/ 	.word	0x00008c20


	//   ....[20]....
        /*03e4*/ 	.word	0x00008c70


	//   ....[21]....
        /*03e8*/ 	.word	0x00008c90


	//   ....[22]....
        /*03ec*/ 	.word	0x00008cb0


	//   ....[23]....
        /*03f0*/ 	.word	0x0000a280


	//   ....[24]....
        /*03f4*/ 	.word	0x0000a2b0


	//   ....[25]....
        /*03f8*/ 	.word	0x0000a300


	//   ....[26]....
        /*03fc*/ 	.word	0x0000a310


	//   ....[27]....
        /*0400*/ 	.word	0x0000b420


	//   ....[28]....
        /*0404*/ 	.word	0x0000b470


	//   ....[29]....
        /*0408*/ 	.word	0x0000b4b0


	//   ....[30]....
        /*040c*/ 	.word	0x0000b4e0


	//   ....[31]....
        /*0410*/ 	.word	0x0000b520


	//   ....[32]....
        /*0414*/ 	.word	0x0000b540


	//   ....[33]....
        /*0418*/ 	.word	0x0000c1b0


	//   ....[34]....
        /*041c*/ 	.word	0x0000c1c0


	//   ....[35]....
        /*0420*/ 	.word	0x0000d200


	//   ....[36]....
        /*0424*/ 	.word	0x0000e420


	//   ....[37]....
        /*0428*/ 	.word	0x0000e440


	//   ....[38]....
        /*042c*/ 	.word	0x0000e460


	//   ....[39]....
        /*0430*/ 	.word	0x0000e480


	//   ....[40]....
        /*0434*/ 	.word	0x0000e4d0


	//   ....[41]....
        /*0438*/ 	.word	0x0000e4f0


	//   ....[42]....
        /*043c*/ 	.word	0x0000e540


	//   ....[43]....
        /*0440*/ 	.word	0x0000e560


	//   ....[44]....
        /*0444*/ 	.word	0x0000e5b0


	//   ....[45]....
        /*0448*/ 	.word	0x0000e5d0


	//   ....[46]....
        /*044c*/ 	.word	0x0000e620


	//   ....[47]....
        /*0450*/ 	.word	0x0000e640


	//   ....[48]....
        /*0454*/ 	.word	0x0000ebf0


	//   ....[49]....
        /*0458*/ 	.word	0x0000ec40


	//   ....[50]....
        /*045c*/ 	.word	0x0000ec60


	//   ....[51]....
        /*0460*/ 	.word	0x0000ec90


	//   ....[52]....
        /*0464*/ 	.word	0x0000ece0


	//   ....[53]....
        /*0468*/ 	.word	0x0000ed10


	//   ....[54]....
        /*046c*/ 	.word	0x0000eda0


	//   ....[55]....
        /*0470*/ 	.word	0x0000edc0


	//   ....[56]....
        /*0474*/ 	.word	0x0000ee20


	//   ....[57]....
        /*0478*/ 	.word	0x0000ee70


	//   ....[58]....
        /*047c*/ 	.word	0x0000eeb0


	//   ....[59]....
        /*0480*/ 	.word	0x0000ef10


	//   ....[60]....
        /*0484*/ 	.word	0x0000efd0


	//   ....[61]....
        /*0488*/ 	.word	0x0000eff0


	//   ....[62]....
        /*048c*/ 	.word	0x0000f020


	//   ....[63]....
        /*0490*/ 	.word	0x0000f150


	//   ....[64]....
        /*0494*/ 	.word	0x0000f680


	//   ....[65]....
        /*0498*/ 	.word	0x0000f6b0


	//   ....[66]....
        /*049c*/ 	.word	0x0000f730


	//   ....[67]....
        /*04a0*/ 	.word	0x0000f790


	//   ....[68]....
        /*04a4*/ 	.word	0x0000f7c0


	//   ....[69]....
        /*04a8*/ 	.word	0x0000f800


	//   ....[70]....
        /*04ac*/ 	.word	0x0000f8c0


	//   ....[71]....
        /*04b0*/ 	.word	0x0000f8d0


	//   ....[72]....
        /*04b4*/ 	.word	0x0000f980


	//   ....[73]....
        /*04b8*/ 	.word	0x0000f9b0


	//   ....[74]....
        /*04bc*/ 	.word	0x0000fa50


	//   ....[75]....
        /*04c0*/ 	.word	0x0000fa70


	//   ....[76]....
        /*04c4*/ 	.word	0x0000fb10


	//   ....[77]....
        /*04c8*/ 	.word	0x0000fb40


	//   ....[78]....
        /*04cc*/ 	.word	0x0000fbd0


	//   ....[79]....
        /*04d0*/ 	.word	0x0000fc20


	//   ....[80]....
        /*04d4*/ 	.word	0x0000fff0


	//   ....[81]....
        /*04d8*/ 	.word	0x00010020


	//   ....[82]....
        /*04dc*/ 	.word	0x00010050


	//   ....[83]....
        /*04e0*/ 	.word	0x00010070


	//   ....[84]....
        /*04e4*/ 	.word	0x00010090


	//   ....[85]....
        /*04e8*/ 	.word	0x000100c0


	//   ....[86]....
        /*04ec*/ 	.word	0x000100f0


	//   ....[87]....
        /*04f0*/ 	.word	0x00010160


	//   ....[88]....
        /*04f4*/ 	.word	0x00010180


	//   ....[89]....
        /*04f8*/ 	.word	0x000101b0


	//   ....[90]....
        /*04fc*/ 	.word	0x00010260


	//   ....[91]....
        /*0500*/ 	.word	0x00010310


	//   ....[92]....
        /*0504*/ 	.word	0x00010ae0


	//   ....[93]....
        /*0508*/ 	.word	0x00010b00


	//   ....[94]....
        /*050c*/ 	.word	0x00010b10


	//   ....[95]....
        /*0510*/ 	.word	0x00010b30


	//   ....[96]....
        /*0514*/ 	.word	0x00010b50


	//   ....[97]....
        /*0518*/ 	.word	0x00010b80


	//   ....[98]....
        /*051c*/ 	.word	0x00010ba0


	//   ....[99]....
        /*0520*/ 	.word	0x00010bd0


	//   ....[100]....
        /*0524*/ 	.word	0x00010bf0


	//   ....[101]....
        /*0528*/ 	.word	0x00010c20


	//   ....[102]....
        /*052c*/ 	.word	0x00010c40


	//   ....[103]....
        /*0530*/ 	.word	0x00010c70


	//   ....[104]....
        /*0534*/ 	.word	0x00010fd0


	//   ....[105]....
        /*0538*/ 	.word	0x00010ff0


	//   ....[106]....
        /*053c*/ 	.word	0x00011000


	//   ....[107]....
        /*0540*/ 	.word	0x00011010


	//   ....[108]....
        /*0544*/ 	.word	0x00011030


	//   ....[109]....
        /*0548*/ 	.word	0x00011050


	//   ....[110]....
        /*054c*/ 	.word	0x000110b0


	//   ....[111]....
        /*0550*/ 	.word	0x000110d0


	//   ....[112]....
        /*0554*/ 	.word	0x00011130


	//   ....[113]....
        /*0558*/ 	.word	0x00011140


	//   ....[114]....
        /*055c*/ 	.word	0x000111c0


	//   ....[115]....
        /*0560*/ 	.word	0x00011230


	//   ....[116]....
        /*0564*/ 	.word	0x00011560


	//   ....[117]....
        /*0568*/ 	.word	0x00011b10


	//   ....[118]....
        /*056c*/ 	.word	0x00011c00


	//   ....[119]....
        /*0570*/ 	.word	0x00011ca0


	//   ....[120]....
        /*0574*/ 	.word	0x00011d00


	//   ....[121]....
        /*0578*/ 	.word	0x00011dc0


	//   ....[122]....
        /*057c*/ 	.word	0x00011e20


	//   ....[123]....
        /*0580*/ 	.word	0x00011ee0


	//   ....[124]....
        /*0584*/ 	.word	0x00011f40


	//   ....[125]....
        /*0588*/ 	.word	0x00012000


	//   ....[126]....
        /*058c*/ 	.word	0x00012060


	//   ....[127]....
        /*0590*/ 	.word	0x00012120


	//   ....[128]....
        /*0594*/ 	.word	0x00012180


	//   ....[129]....
        /*0598*/ 	.word	0x00012220


	//   ....[130]....
        /*059c*/ 	.word	0x000122d0


	//   ....[131]....
        /*05a0*/ 	.word	0x00012330


	//   ....[132]....
        /*05a4*/ 	.word	0x000123e0


	//   ....[133]....
        /*05a8*/ 	.word	0x000124d0


	//   ....[134]....
        /*05ac*/ 	.word	0x00012610


	//   ....[135]....
        /*05b0*/ 	.word	0x00012670


	//   ....[136]....
        /*05b4*/ 	.word	0x00012780


	//   ....[137]....
        /*05b8*/ 	.word	0x000127e0


	//   ....[138]....
        /*05bc*/ 	.word	0x00012930


	//   ....[139]....
        /*05c0*/ 	.word	0x00012990


	//   ....[140]....
        /*05c4*/ 	.word	0x000129f0


	//   ....[141]....
        /*05c8*/ 	.word	0x00012ae0


	//   ....[142]....
        /*05cc*/ 	.word	0x00012c10


	//   ....[143]....
        /*05d0*/ 	.word	0x00012c80


	//   ....[144]....
        /*05d4*/ 	.word	0x00012d20


	//   ....[145]....
        /*05d8*/ 	.word	0x00012db0


	//   ....[146]....
        /*05dc*/ 	.word	0x00012e40


	//   ....[147]....
        /*05e0*/ 	.word	0x00012ee0


	//   ....[148]....
        /*05e4*/ 	.word	0x00012f70


	//   ....[149]....
        /*05e8*/ 	.word	0x00013040


	//   ....[150]....
        /*05ec*/ 	.word	0x00013170


	//   ....[151]....
        /*05f0*/ 	.word	0x000131c0


	//   ....[152]....
        /*05f4*/ 	.word	0x00013240


	//   ....[153]....
        /*05f8*/ 	.word	0x00013320


	//   ....[154]....
        /*05fc*/ 	.word	0x00013450


	//   ....[155]....
        /*0600*/ 	.word	0x000134a0


	//   ....[156]....
        /*0604*/ 	.word	0x00013510


	//   ....[157]....
        /*0608*/ 	.word	0x00013600


	//   ....[158]....
        /*060c*/ 	.word	0x00013730


	//   ....[159]....
        /*0610*/ 	.word	0x00013780


	//   ....[160]....
        /*0614*/ 	.word	0x00013800


	//   ....[161]....
        /*0618*/ 	.word	0x000138d0


	//   ....[162]....
        /*061c*/ 	.word	0x00013a20


	//   ....[163]....
        /*0620*/ 	.word	0x00013ae0


	//   ....[164]....
        /*0624*/ 	.word	0x00013b70


	//   ....[165]....
        /*0628*/ 	.word	0x00013c30


	//   ....[166]....
        /*062c*/ 	.word	0x00013d10


	//   ....[167]....
        /*0630*/ 	.word	0x00013dd0


	//   ....[168]....
        /*0634*/ 	.word	0x00013eb0


	//   ....[169]....
        /*0638*/ 	.word	0x00013f70


	//   ....[170]....
        /*063c*/ 	.word	0x00014050


	//   ....[171]....
        /*0640*/ 	.word	0x00014110


	//   ....[172]....
        /*0644*/ 	.word	0x000141f0


	//   ....[173]....
        /*0648*/ 	.word	0x000142c0


	//   ....[174]....
        /*064c*/ 	.word	0x00014420


	//   ....[175]....
        /*0650*/ 	.word	0x000144c0


	//   ....[176]....
        /*0654*/ 	.word	0x00014520


	//   ....[177]....
        /*0658*/ 	.word	0x000145c0


	//   ....[178]....
        /*065c*/ 	.word	0x00014620


	//   ....[179]....
        /*0660*/ 	.word	0x000146c0


	//   ....[180]....
        /*0664*/ 	.word	0x00014720


	//   ....[181]....
        /*0668*/ 	.word	0x000147c0


	//   ....[182]....
        /*066c*/ 	.word	0x00014820


	//   ....[183]....
        /*0670*/ 	.word	0x000148c0


	//   ....[184]....
        /*0674*/ 	.word	0x00014920


	//   ....[185]....
        /*0678*/ 	.word	0x000149c0


	//   ....[186]....
        /*067c*/ 	.word	0x00014aa0


	//   ....[187]....
        /*0680*/ 	.word	0x00014b40


	//   ....[188]....
        /*0684*/ 	.word	0x00014bb0


	//   ....[189]....
        /*0688*/ 	.word	0x00014c80


	//   ....[190]....
        /*068c*/ 	.word	0x00014ce0


	//   ....[191]....
        /*0690*/ 	.word	0x00014db0


	//   ....[192]....
        /*0694*/ 	.word	0x00014e10


	//   ....[193]....
        /*0698*/ 	.word	0x00014ee0


	//   ....[194]....
        /*069c*/ 	.word	0x00014f40


	//   ....[195]....
        /*06a0*/ 	.word	0x00015010


	//   ....[196]....
        /*06a4*/ 	.word	0x00015070


	//   ....[197]....
        /*06a8*/ 	.word	0x00015140


	//   ....[198]....
        /*06ac*/ 	.word	0x00015250


	//----- nvinfo : EIATTR_REG_RECONFIG
	.align		4
.L_521:
        /*06b0*/ 	.byte	0x01, 0x54
	.zero		2


	//----- nvinfo : EIATTR_SYSCALL_OFFSETS
	.align		4
        /*06b4*/ 	.byte	0x04, 0x46
        /*06b6*/ 	.short	(.L_523 - .L_522)


	//   ....[0]....
.L_522:
        /*06b8*/ 	.word	0x000015e0


	//   ....[1]....
        /*06bc*/ 	.word	0x0000da60


	//   ....[2]....
        /*06c0*/ 	.word	0x0000dba0


	//   ....[3]....
        /*06c4*/ 	.word	0x0000dc90


	//   ....[4]....
        /*06c8*/ 	.word	0x0000e8c0


	//   ....[5]....
        /*06cc*/ 	.word	0x0000f3a0


	//----- nvinfo : EIATTR_MBARRIER_INSTR_OFFSETS
	.align		4
.L_523:
        /*06d0*/ 	.byte	0x04, 0x39
        /*06d2*/ 	.short	(.L_525 - .L_524)


	//   ....[0]....
.L_524:
        /*06d4*/ 	.word	0x00000190
        /*06d8*/ 	.word	0x000000ff
        /*06dc*/ 	.word	0x00032400
        /*06e0*/ 	.short	0x0100
        /*06e2*/ 	.byte	0x08
	.zero		1


	//   ....[1]....
        /*06e4*/ 	.word	0x000001a0
        /*06e8*/ 	.word	0x000000ff
        /*06ec*/ 	.word	0x00032410
        /*06f0*/ 	.short	0x0100
        /*06f2*/ 	.byte	0x08
	.zero		1


	//   ....[2]....
        /*06f4*/ 	.word	0x000001b0
        /*06f8*/ 	.word	0x000000ff
        /*06fc*/ 	.word	0x00032420
        /*0700*/ 	.short	0x0100
        /*0702*/ 	.byte	0x08
	.zero		1


	//   ....[3]....
        /*0704*/ 	.word	0x000002a0
        /*0708*/ 	.word	0x000000ff
        /*070c*/ 	.word	0x00032430
        /*0710*/ 	.short	0x0100
        /*0712*/ 	.byte	0x08
	.zero		1


	//   ....[4]....
        /*0714*/ 	.word	0x000002b0
        /*0718*/ 	.word	0x000000ff
        /*071c*/ 	.word	0x00032440
        /*0720*/ 	.short	0x0100
        /*0722*/ 	.byte	0x08
	.zero		1


	//   ....[5]....
        /*0724*/ 	.word	0x000002c0
        /*0728*/ 	.word	0x000000ff
        /*072c*/ 	.word	0x00032438
        /*0730*/ 	.short	0x0100
        /*0732*/ 	.byte	0x08
	.zero		1


	//   ....[6]....
        /*0734*/ 	.word	0x000002d0
        /*0738*/ 	.word	0x000000ff
        /*073c*/ 	.word	0x00032448
        /*0740*/ 	.short	0x0100
        /*0742*/ 	.byte	0x08
	.zero		1


	//   ....[7]....
        /*0744*/ 	.word	0x00000400
        /*0748*/ 	.word	0x000000ff
        /*074c*/ 	.word	0x00032450
        /*0750*/ 	.short	0x0100
        /*0752*/ 	.byte	0x08
	.zero		1


	//   ....[8]....
        /*0754*/ 	.word	0x00000410
        /*0758*/ 	.word	0x000000ff
        /*075c*/ 	.word	0x00032460
        /*0760*/ 	.short	0x0100
        /*0762*/ 	.byte	0x08
	.zero		1


	//   ....[9]....
        /*0764*/ 	.word	0x00000420
        /*0768*/ 	.word	0x000000ff
        /*076c*/ 	.word	0x00032458
        /*0770*/ 	.short	0x0100
        /*0772*/ 	.byte	0x08
	.zero		1


	//   ....[10]....
        /*0774*/ 	.word	0x00000430
        /*0778*/ 	.word	0x000000ff
        /*077c*/ 	.word	0x00032468
        /*0780*/ 	.short	0x0100
        /*0782*/ 	.byte	0x08
	.zero		1


	//   ....[11]....
        /*0784*/ 	.word	0x00000520
        /*0788*/ 	.word	0x000000ff
        /*078c*/ 	.word	0x00032470
        /*0790*/ 	.short	0x0100
        /*0792*/ 	.byte	0x06
	.zero		1


	//   ....[12]....
        /*0794*/ 	.word	0x00000530
        /*0798*/ 	.word	0x000000ff
        /*079c*/ 	.word	0x00032480
        /*07a0*/ 	.short	0x0100
        /*07a2*/ 	.byte	0x06
	.zero		1


	//   ....[13]....
        /*07a4*/ 	.word	0x00000540
        /*07a8*/ 	.word	0x000000ff
        /*07ac*/ 	.word	0x00032478
        /*07b0*/ 	.short	0x0100
        /*07b2*/ 	.byte	0x06
	.zero		1


	//   ....[14]....
        /*07b4*/ 	.word	0x00000550
        /*07b8*/ 	.word	0x000000ff
        /*07bc*/ 	.word	0x00032488
        /*07c0*/ 	.short	0x0100
        /*07c2*/ 	.byte	0x06
	.zero		1


	//   ....[15]....
        /*07c4*/ 	.word	0x00000680
        /*07c8*/ 	.word	0x000000ff
        /*07cc*/ 	.word	0x00032490
        /*07d0*/ 	.short	0x0100
        /*07d2*/ 	.byte	0x08
	.zero		1


	//   ....[16]....
        /*07d4*/ 	.word	0x00000690
        /*07d8*/ 	.word	0x000000ff
        /*07dc*/ 	.word	0x000324a0
        /*07e0*/ 	.short	0x0100
        /*07e2*/ 	.byte	0x08
	.zero		1


	//   ....[17]....
        /*07e4*/ 	.word	0x000006a0
        /*07e8*/ 	.word	0x000000ff
        /*07ec*/ 	.word	0x00032498
        /*07f0*/ 	.short	0x0100
        /*07f2*/ 	.byte	0x08
	.zero		1


	//   ....[18]....
        /*07f4*/ 	.word	0x000006b0
        /*07f8*/ 	.word	0x000000ff
        /*07fc*/ 	.word	0x000324a8
        /*0800*/ 	.short	0x0100
        /*0802*/ 	.byte	0x08
	.zero		1


	//   ....[19]....
        /*0804*/ 	.word	0x000007e0
        /*0808*/ 	.word	0x000000ff
        /*080c*/ 	.word	0x000324b0
        /*0810*/ 	.short	0x0100
        /*0812*/ 	.byte	0x08
	.zero		1


	//   ....[20]....
        /*0814*/ 	.word	0x000007f0
        /*0818*/ 	.word	0x000000ff
        /*081c*/ 	.word	0x000324c0
        /*0820*/ 	.short	0x0100
        /*0822*/ 	.byte	0x08
	.zero		1


	//   ....[21]....
        /*0824*/ 	.word	0x00000800
        /*0828*/ 	.word	0x000000ff
        /*082c*/ 	.word	0x000324b8
        /*0830*/ 	.short	0x0100
        /*0832*/ 	.byte	0x08
	.zero		1


	//   ....[22]....
        /*0834*/ 	.word	0x00000810
        /*0838*/ 	.word	0x000000ff
        /*083c*/ 	.word	0x000324c8
        /*0840*/ 	.short	0x0100
        /*0842*/ 	.byte	0x08
	.zero		1


	//   ....[23]....
        /*0844*/ 	.word	0x00001610
        /*0848*/ 	.word	0x000000ff
        /*084c*/ 	.word	0x00032400
        /*0850*/ 	.short	0x010a
        /*0852*/ 	.byte	0x3d
	.zero		1


	//   ....[24]....
        /*0854*/ 	.word	0x00001690
        /*0858*/ 	.word	0x000000ff
        /*085c*/ 	.word	0x00032430
        /*0860*/ 	.short	0x010a
        /*0862*/ 	.byte	0x3d
	.zero		1


	//   ....[25]....
        /*0864*/ 	.word	0x000016d0
        /*0868*/ 	.word	0x000000ff
        /*086c*/ 	.word	0x00032430
        /*0870*/ 	.short	0x010a
        /*0872*/ 	.byte	0x3d
	.zero		1


	//   ....[26]....
        /*0874*/ 	.word	0x000019d0
        /*0878*/ 	.word	0x000000ff
        /*087c*/ 	.word	0x00032410
        /*0880*/ 	.short	0x010a
        /*0882*/ 	.byte	0x3d
	.zero		1


	//   ....[27]....
        /*0884*/ 	.word	0x00001a10
        /*0888*/ 	.word	0x000000ff
        /*088c*/ 	.word	0x00032450
        /*0890*/ 	.short	0x010a
        /*0892*/ 	.byte	0x3d
	.zero		1


	//   ....[28]....
        /*0894*/ 	.word	0x00001a50
        /*0898*/ 	.word	0x000000ff
        /*089c*/ 	.word	0x00032450
        /*08a0*/ 	.short	0x010a
        /*08a2*/ 	.byte	0x3d
	.zero		1


	//   ....[29]....
        /*08a4*/ 	.word	0x00002d90
        /*08a8*/ 	.word	0x000000ff
        /*08ac*/ 	.word	0x00000000
        /*08b0*/ 	.short	0x0101
        /*08b2*/ 	.byte	0x04
	.zero		1


	//   ....[30]....
        /*08b4*/ 	.word	0x00004540
        /*08b8*/ 	.word	0x000000ff
        /*08bc*/ 	.word	0x00000000
        /*08c0*/ 	.short	0x0101
        /*08c2*/ 	.byte	0x06
	.zero		1


	//   ....[31]....
        /*08c4*/ 	.word	0x00004690
        /*08c8*/ 	.word	0x000000ff
        /*08cc*/ 	.word	0x00032430
        /*08d0*/ 	.short	0x010a
        /*08d2*/ 	.byte	0x05
	.zero		1


	//   ....[32]....
        /*08d4*/ 	.word	0x000046d0
        /*08d8*/ 	.word	0x000000ff
        /*08dc*/ 	.word	0x00032430
        /*08e0*/ 	.short	0x010a
        /*08e2*/ 	.byte	0x05
	.zero		1


	//   ....[33]....
        /*08e4*/ 	.word	0x00004a20
        /*08e8*/ 	.word	0x000000ff
        /*08ec*/ 	.word	0x00032450
        /*08f0*/ 	.short	0x010a
        /*08f2*/ 	.byte	0x05
	.zero		1


	//   ....[34]....
        /*08f4*/ 	.word	0x00004a60
        /*08f8*/ 	.word	0x000000ff
        /*08fc*/ 	.word	0x00032450
        /*0900*/ 	.short	0x010a
        /*0902*/ 	.byte	0x05
	.zero		1


	//   ....[35]....
        /*0904*/ 	.word	0x000058e0
        /*0908*/ 	.word	0x000000ff
        /*090c*/ 	.word	0x00000000
        /*0910*/ 	.short	0x0101
        /*0912*/ 	.byte	0x0b
	.zero		1


	//   ....[36]....
        /*0914*/ 	.word	0x00007910
        /*0918*/ 	.word	0x000000ff
        /*091c*/ 	.word	0x00000000
        /*0920*/ 	.short	0x0101
        /*0922*/ 	.byte	0x05
	.zero		1


	//   ....[37]....
        /*0924*/ 	.word	0x00007a40
        /*0928*/ 	.word	0x000000ff
        /*092c*/ 	.word	0x00032430
        /*0930*/ 	.short	0x010a
        /*0932*/ 	.byte	0x07
	.zero		1


	//   ....[38]....
        /*0934*/ 	.word	0x00007a80
        /*0938*/ 	.word	0x000000ff
        /*093c*/ 	.word	0x00032430
        /*0940*/ 	.short	0x010a
        /*0942*/ 	.byte	0x07
	.zero		1


	//   ....[39]....
        /*0944*/ 	.word	0x00007ca0
        /*0948*/ 	.word	0x000000ff
        /*094c*/ 	.word	0x00032450
        /*0950*/ 	.short	0x010a
        /*0952*/ 	.byte	0x07
	.zero		1


	//   ....[40]....
        /*0954*/ 	.word	0x00007ce0
        /*0958*/ 	.word	0x000000ff
        /*095c*/ 	.word	0x00032450
        /*0960*/ 	.short	0x010a
        /*0962*/ 	.byte	0x07
	.zero		1


	//   ....[41]....
        /*0964*/ 	.word	0x00008740
        /*0968*/ 	.word	0x000000ff
        /*096c*/ 	.word	0x00000000
        /*0970*/ 	.short	0x0101
        /*0972*/ 	.byte	0x0b
	.zero		1


	//   ....[42]....
        /*0974*/ 	.word	0x0000a260
        /*0978*/ 	.word	0x000000ff
        /*097c*/ 	.word	0x00000000
        /*0980*/ 	.short	0x0101
        /*0982*/ 	.byte	0x07
	.zero		1


	//   ....[43]....
        /*0984*/ 	.word	0x0000b550
        /*0988*/ 	.word	0x000000ff
        /*098c*/ 	.word	0x00000000
        /*0990*/ 	.short	0x0101
        /*0992*/ 	.byte	0x04
	.zero		1


	//   ....[44]....
        /*0994*/ 	.word	0x0000e1b0
        /*0998*/ 	.word	0x000000ff
        /*099c*/ 	.word	0x00032440
        /*09a0*/ 	.short	0x010a
        /*09a2*/ 	.byte	0x2c
	.zero		1


	//   ....[45]....
        /*09a4*/ 	.word	0x0000e6e0
        /*09a8*/ 	.word	0x000000ff
        /*09ac*/ 	.word	0x00032430
        /*09b0*/ 	.short	0x0107
        /*09b2*/ 	.byte	0x2c
	.zero		1


	//   ....[46]....
        /*09b4*/ 	.word	0x0000e750
        /*09b8*/ 	.word	0x000000ff
        /*09bc*/ 	.word	0x00032430
        /*09c0*/ 	.short	0x0101
        /*09c2*/ 	.byte	0x2c
	.zero		1


	//   ....[47]....
        /*09c4*/ 	.word	0x0000f220
        /*09c8*/ 	.word	0x000000ff
        /*09cc*/ 	.word	0x00032400
        /*09d0*/ 	.short	0x0107
        /*09d2*/ 	.byte	0x2c
	.zero		1


	//   ....[48]....
        /*09d4*/ 	.word	0x0000f270
        /*09d8*/ 	.word	0x000000ff
        /*09dc*/ 	.word	0x00032400
        /*09e0*/ 	.short	0x0101
        /*09e2*/ 	.byte	0x2c
	.zero		1


	//   ....[49]....
        /*09e4*/ 	.word	0x0000fd10
        /*09e8*/ 	.word	0x000000ff
        /*09ec*/ 	.word	0x00032410
        /*09f0*/ 	.short	0x0107
        /*09f2*/ 	.byte	0x2c
	.zero		1


	//   ....[50]....
        /*09f4*/ 	.word	0x0000fd70
        /*09f8*/ 	.word	0x000000ff
        /*09fc*/ 	.word	0x00032410
        /*0a00*/ 	.short	0x0101
        /*0a02*/ 	.byte	0x2c
	.zero		1


	//   ....[51]....
        /*0a04*/ 	.word	0x0000fd80
        /*0a08*/ 	.word	0x000000ff
        /*0a0c*/ 	.word	0x00032420
        /*0a10*/ 	.short	0x010a
        /*0a12*/ 	.byte	0x2c
	.zero		1


	//   ....[52]....
        /*0a14*/ 	.word	0x0000fdd0
        /*0a18*/ 	.word	0x000000ff
        /*0a1c*/ 	.word	0x00032460
        /*0a20*/ 	.short	0x010a
        /*0a22*/ 	.byte	0x2c
	.zero		1


	//   ....[53]....
        /*0a24*/ 	.word	0x00010510
        /*0a28*/ 	.word	0x000000ff
        /*0a2c*/ 	.word	0x00032450
        /*0a30*/ 	.short	0x0107
        /*0a32*/ 	.byte	0x2c
	.zero		1


	//   ....[54]....
        /*0a34*/ 	.word	0x00010590
        /*0a38*/ 	.word	0x000000ff
        /*0a3c*/ 	.word	0x00032450
        /*0a40*/ 	.short	0x0101
        /*0a42*/ 	.byte	0x2c
	.zero		1


	//   ....[55]....
        /*0a44*/ 	.word	0x000108e0
        /*0a48*/ 	.word	0x00000013
        /*0a4c*/ 	.word	0x00032440
        /*0a50*/ 	.short	0x010a
        /*0a52*/ 	.byte	0x3f
	.zero		1


	//   ....[56]....
        /*0a54*/ 	.word	0x00010d10
        /*0a58*/ 	.word	0x00000013
        /*0a5c*/ 	.word	0x00032430
        /*0a60*/ 	.short	0x0107
        /*0a62*/ 	.byte	0x3f
	.zero		1


	//   ....[57]....
        /*0a64*/ 	.word	0x00010dc0
        /*0a68*/ 	.word	0x00000013
        /*0a6c*/ 	.word	0x00032430
        /*0a70*/ 	.short	0x0101
        /*0a72*/ 	.byte	0x3f
	.zero		1


	//   ....[58]....
        /*0a74*/ 	.word	0x00010df0
        /*0a78*/ 	.word	0x00000013
        /*0a7c*/ 	.word	0x00032460
        /*0a80*/ 	.short	0x010a
        /*0a82*/ 	.byte	0x3f
	.zero		1


	//   ....[59]....
        /*0a84*/ 	.word	0x00011330
        /*0a88*/ 	.word	0x00000013
        /*0a8c*/ 	.word	0x00032450
        /*0a90*/ 	.short	0x0107
        /*0a92*/ 	.byte	0x3f
	.zero		1


	//   ....[60]....
        /*0a94*/ 	.word	0x000113f0
        /*0a98*/ 	.word	0x00000013
        /*0a9c*/ 	.word	0x00032450
        /*0aa0*/ 	.short	0x0101
        /*0aa2*/ 	.byte	0x3f
	.zero		1


	//   ....[61]....
        /*0aa4*/ 	.word	0x000114e0
        /*0aa8*/ 	.word	0x00000004
        /*0aac*/ 	.word	0x00032420
        /*0ab0*/ 	.short	0x010a
        /*0ab2*/ 	.byte	0x3f
	.zero		1


	//   ....[62]....
        /*0ab4*/ 	.word	0x00011640
        /*0ab8*/ 	.word	0x00000005
        /*0abc*/ 	.word	0x00032440
        /*0ac0*/ 	.short	0x010a
        /*0ac2*/ 	.byte	0x3f
	.zero		1


	//   ....[63]....
        /*0ac4*/ 	.word	0x000116e0
        /*0ac8*/ 	.word	0x00000011
        /*0acc*/ 	.word	0x00032440
        /*0ad0*/ 	.short	0x010a
        /*0ad2*/ 	.byte	0x3f
	.zero		1


	//   ....[64]....
        /*0ad4*/ 	.word	0x00011720
        /*0ad8*/ 	.word	0x00000005
        /*0adc*/ 	.word	0x00032460
        /*0ae0*/ 	.short	0x010a
        /*0ae2*/ 	.byte	0x3f
	.zero		1


	//   ....[65]....
        /*0ae4*/ 	.word	0x00011760
        /*0ae8*/ 	.word	0x00000011
        /*0aec*/ 	.word	0x00032460
        /*0af0*/ 	.short	0x010a
        /*0af2*/ 	.byte	0x3f
	.zero		1


	//   ....[66]....
        /*0af4*/ 	.word	0x000117d0
        /*0af8*/ 	.word	0x00000003
        /*0afc*/ 	.word	0x00032400
        /*0b00*/ 	.short	0x010a
        /*0b02*/ 	.byte	0x3f
	.zero		1


	//   ....[67]....
        /*0b04*/ 	.word	0x00011830
        /*0b08*/ 	.word	0x00000003
        /*0b0c*/ 	.word	0x00032430
        /*0b10*/ 	.short	0x010a
        /*0b12*/ 	.byte	0x3f
	.zero		1


	//   ....[68]....
        /*0b14*/ 	.word	0x00011890
        /*0b18*/ 	.word	0x00000003
        /*0b1c*/ 	.word	0x00032410
        /*0b20*/ 	.short	0x010a
        /*0b22*/ 	.byte	0x3f
	.zero		1


	//   ....[69]....
        /*0b24*/ 	.word	0x000118f0
        /*0b28*/ 	.word	0x00000003
        /*0b2c*/ 	.word	0x00032450
        /*0b30*/ 	.short	0x010a
        /*0b32*/ 	.byte	0x3f
	.zero		1


	//   ....[70]....
        /*0b34*/ 	.word	0x00011950
        /*0b38*/ 	.word	0x00000099
        /*0b3c*/ 	.word	0x00032430
        /*0b40*/ 	.short	0x010a
        /*0b42*/ 	.byte	0x3f
	.zero		1


	//   ....[71]....
        /*0b44*/ 	.word	0x000119b0
        /*0b48*/ 	.word	0x000000cb
        /*0b4c*/ 	.word	0x00032450
        /*0b50*/ 	.short	0x010a
        /*0b52*/ 	.byte	0x3f
	.zero		1


	//   ....[72]....
        /*0b54*/ 	.word	0x00011a10
        /*0b58*/ 	.word	0x00000099
        /*0b5c*/ 	.word	0x00032430
        /*0b60*/ 	.short	0x010a
        /*0b62*/ 	.byte	0x3f
	.zero		1


	//   ....[73]....
        /*0b64*/ 	.word	0x00011a70
        /*0b68*/ 	.word	0x000000cb
        /*0b6c*/ 	.word	0x00032450
        /*0b70*/ 	.short	0x010a
        /*0b72*/ 	.byte	0x3f
	.zero		1


	//   ....[74]....
        /*0b74*/ 	.word	0x00011b50
        /*0b78*/ 	.word	0x00000003
        /*0b7c*/ 	.word	0x00032440
        /*0b80*/ 	.short	0x010a
        /*0b82*/ 	.byte	0x3f
	.zero		1


	//   ....[75]....
        /*0b84*/ 	.word	0x00013910
        /*0b88*/ 	.word	0x00000003
        /*0b8c*/ 	.word	0x00032420
        /*0b90*/ 	.short	0x010a
        /*0b92*/ 	.byte	0x3f
	.zero		1


	//   ....[76]....
        /*0b94*/ 	.word	0x00013970
        /*0b98*/ 	.word	0x00000003
        /*0b9c*/ 	.word	0x00032460
        /*0ba0*/ 	.short	0x010a
        /*0ba2*/ 	.byte	0x3f
	.zero		1


	//   ....[77]....
        /*0ba4*/ 	.word	0x00014370
        /*0ba8*/ 	.word	0x00000013
        /*0bac*/ 	.word	0x00032440
        /*0bb0*/ 	.short	0x010a
        /*0bb2*/ 	.byte	0x3f
	.zero		1


	//   ....[78]....
        /*0bb4*/ 	.word	0x000149f0
        /*0bb8*/ 	.word	0x00000013
        /*0bbc*/ 	.word	0x00032460
        /*0bc0*/ 	.short	0x010a
        /*0bc2*/ 	.byte	0x3f
	.zero		1


	//   ....[79]....
        /*0bc4*/ 	.word	0x00015170
        /*0bc8*/ 	.word	0x00000004
        /*0bcc*/ 	.word	0x00032420
        /*0bd0*/ 	.short	0x010a
        /*0bd2*/ 	.byte	0x3f
	.zero		1


	//   ....[80]....
        /*0bd4*/ 	.word	0x00015310
        /*0bd8*/ 	.word	0x00000005
        /*0bdc*/ 	.word	0x00032440
        /*0be0*/ 	.short	0x010a
        /*0be2*/ 	.byte	0x3f
	.zero		1


	//   ....[81]....
        /*0be4*/ 	.word	0x00015360
        /*0be8*/ 	.word	0x00000011
        /*0bec*/ 	.word	0x00032440
        /*0bf0*/ 	.short	0x010a
        /*0bf2*/ 	.byte	0x3f
	.zero		1


	//   ....[82]....
        /*0bf4*/ 	.word	0x000153b0
        /*0bf8*/ 	.word	0x00000005
        /*0bfc*/ 	.word	0x00032460
        /*0c00*/ 	.short	0x010a
        /*0c02*/ 	.byte	0x3f
	.zero		1


	//----- nvinfo : EIATTR_NUM_MBARRIERS
	.align		4
.L_525:
        /*0c04*/ 	.byte	0x03, 0x38
        /*0c06*/ 	.short	0x0017


	//----- nvinfo : EIATTR_EXIT_INSTR_OFFSETS
	.align		4
        /*0c08*/ 	.byte	0x04, 0x1c
        /*0c0a*/ 	.short	(.L_527 - .L_526)


	//   ....[0]....
.L_526:
        /*0c0c*/ 	.word	0x000117b0


	//----- nvinfo : EIATTR_MAX_THREADS
	.align		4
.L_527:
        /*0c10*/ 	.byte	0x04, 0x05
        /*0c12*/ 	.short	(.L_529 - .L_528)
.L_528:
        /*0c14*/ 	.word	0x00000180
        /*0c18*/ 	.word	0x00000001
        /*0c1c*/ 	.word	0x00000001


	//----- nvinfo : EIATTR_CRS_STACK_SIZE
	.align		4
.L_529:
        /*0c20*/ 	.byte	0x04, 0x1e
        /*0c22*/ 	.short	(.L_531 - .L_530)
.L_530:
        /*0c24*/ 	.word	0x00000000


	//----- nvinfo : EIATTR_CBANK_PARAM_SIZE
	.align		4
.L_531:
        /*0c28*/ 	.byte	0x03, 0x19
        /*0c2a*/ 	.short	0x0b70


	//----- nvinfo : EIATTR_PARAM_CBANK
	.align		4
        /*0c2c*/ 	.byte	0x04, 0x0a
        /*0c2e*/ 	.short	(.L_533 - .L_532)
	.align		4
.L_532:
        /*0c30*/ 	.word	index@(.nv.constant0._ZN7cutlass13device_kernelIN5flash11enable_sm90INS1_16FlashAttnFwdSm90INS1_25CollectiveMainloopFwdSm90ILi2EN4cute5tupleIJNS5_1CILi1EEES8_S8_EEENS6_IJNS7_ILi128EEENS7_ILi96EEENS7_ILi64EEEEEELi256ENS_6half_tEfNS_4arch4Sm90ELb1ELb0ELb1ELb0ELb1ELb0ELb1ELb1ELb0ELb1ELb1ELb0EEENS1_21CollectiveEpilogueFwdINS6_IJSA_NS7_ILi256EEESB_EEES9_SE_SG_Li256ELb0ELb1ELb1ELb0EEENS1_19SingleTileSchedulerILb0ELb1ELb1ELi128EEEEEEEEEvNT_6ParamsE)
        /*0c34*/ 	.short	0x0210
        /*0c36*/ 	.short	0x0b70


	//----- nvinfo : EIATTR_SW_WAR
	.align		4
.L_533:
        /*0c38*/ 	.byte	0x04, 0x36
        /*0c3a*/ 	.short	(.L_535 - .L_534)
.L_534:
        /*0c3c*/ 	.word	0x00000008
.L_535:


//--------------------- .nv.info._ZN7cutlass13device_kernelIN5flash11enable_sm90INS1_16FlashAttnFwdSm90INS1_25CollectiveMainloopFwdSm90ILi2EN4cute5tupleIJNS5_1CILi1EEES8_S8_EEENS6_IJNS7_ILi128EEENS7_ILi96EEENS7_ILi64EEEEEELi256ENS_6half_tEfNS_4arch4Sm90ELb1ELb0ELb1ELb1ELb1ELb0ELb0ELb1ELb0ELb1ELb1ELb0EEENS1_21CollectiveEpilogueFwdINS6_IJSA_NS7_ILi256EEESB_EEES9_SE_SG_Li256ELb1ELb1ELb1ELb0EEENS1_36VarlenDynamicPersistentTileSchedulerILi128ELi96ELi256ELi128ELb1ELb1ELb1ELb1ELb1ELb1EEEEEEEEEvNT_6ParamsE --------------------------
	.section	.nv.info._ZN7cutlass13device_kernelIN5flash11enable_sm90INS1_16FlashAttnFwdSm90INS1_25CollectiveMainloopFwdSm90ILi2EN4cute5tupleIJNS5_1CILi1EEES8_S8_EEENS6_IJNS7_ILi128EEENS7_ILi96EEENS7_ILi64EEEEEELi256ENS_6half_tEfNS_4arch4Sm90ELb1ELb0ELb1ELb1ELb1ELb0ELb0ELb1ELb0ELb1ELb1ELb0EEENS1_21CollectiveEpilogueFwdINS6_IJSA_NS7_ILi256EEESB_EEES9_SE_SG_Li256ELb1ELb1ELb1ELb0EEENS1_36VarlenDynamicPersistentTileSchedulerILi128ELi96ELi256ELi128ELb1ELb1ELb1ELb1ELb1ELb1EEEEEEEEEvNT_6ParamsE,"",@"SHT_CUDA_INFO"
	.sectionflags	@""
	.align	4


	//----- nvinfo : EIATTR_CUDA_API_VERSION
	.align		4
        /*0000*/ 	.byte	0x04, 0x37
        /*0002*/ 	.short	(.L_537 - .L_536)
.L_536:
        /*0004*/ 	.word	0x00000082


	//----- nvinfo : EIATTR_KPARAM_INFO
	.align		4
.L_537:
        /*0008*/ 	.byte	0x04, 0x17
        /*000a*/ 	.short	(.L_539 - .L_538)
.L_538:
        /*000c*/ 	.word	0x00000000
        /*0010*/ 	.short	0x0000
        /*0012*/ 	.short	0x0070
        /*0014*/ 	.byte	0x00, 0xf0, 0x01, 0x2a


	//----- nvinfo : EIATTR_SPARSE_MMA_MASK
	.align		4
.L_539:
        /*0018*/ 	.byte	0x03, 0x50
        /*001a*/ 	.short	0x0000


	//----- nvinfo : EIATTR_MAXREG_COUNT
	.align		4
        /*001c*/ 	.byte	0x03, 0x1b
        /*001e*/ 	.short	0x00a8


	//----- nvinfo : EIATTR_NUM_BARRIERS
	.align		4
        /*0020*/ 	.byte	0x02, 0x4c
        /*0022*/ 	.byte	0x10
	.zero		1


	//----- nvinfo : EIATTR_EXTERNS
	.align		4
        /*0024*/ 	.byte	0x04, 0x0f
        /*0026*/ 	.short	(.L_541 - .L_540)


	//   ....[0]....
	.align		4
.L_540:
        /*0028*/ 	.word	index@(__assertfail)


	//----- nvinfo : EIATTR_ANNOTATIONS
	.align		4
.L_541:
        /*002c*/ 	.byte	0x04, 0x55
        /*002e*/ 	.short	(.L_543 - .L_542)


	//   ....[0]....
.L_542:
        /* <DEDUP_REMOVED lines=15> */


	//----- nvinfo : EIATTR_MERCURY_ISA_VERSION
	.align		4
.L_543:
        /*0110*/ 	.byte	0x03, 0x5f
        /*0112*/ 	.short	0x0101


	//----- nvinfo : EIATTR_UNUSED_LOAD_BYTE_OFFSET
	.align		4
        /*0114*/ 	.byte	0x04, 0x44
        /*0116*/ 	.short	(.L_545 - .L_544)


	//   ....[0]....
.L_544:
        /*0118*/ 	.word	0x00000960
        /*011c*/ 	.word	0x0000fff0


	//   ....[1]....
        /*0120*/ 	.word	0x00009d80
        /*0124*/ 	.word	0x0000fff0


	//----- nvinfo : EIATTR_INT_WARP_WIDE_INSTR_OFFSETS
	.align		4
.L_545:
        /*0128*/ 	.byte	0x04, 0x31
        /*012a*/ 	.short	(.L_547 - .L_546)


	//   ....[0]....
.L_546:
        /*012c*/ 	.word	0x000000c0


	//   ....[1]....
        /*0130*/ 	.word	0x000000d0


	//   ....[2]....
        /*0134*/ 	.word	0x00000170


	//   ....[3]....
        /*0138*/ 	.word	0x0000fed0


	//   ....[4]....
        /*013c*/ 	.word	0x0000ff60


	//   ....[5]....
        /*0140*/ 	.word	0x00013230


	//   ....[6]....
        /*0144*/ 	.word	0x000132c0


	//----- nvinfo : EIATTR_COOP_GROUP_MASK_REGIDS
	.align		4
.L_547:
        /*0148*/ 	.byte	0x04, 0x29
        /*014a*/ 	.short	(.L_549 - .L_548)


	//   ....[0]....
.L_548:
        /*014c*/ 	.word	0xffffffff


	//   ....[1]....
        /*0150*/ 	.word	0xffffffff


	//   ....[2]....
        /*0154*/ 	.word	0xffffffff


	//   ....[3]....
        /*0158*/ 	.word	0xffffffff


	//   ....[4]....
        /*015c*/ 	.word	0xffffffff


	//   ....[5]....
        /*0160*/ 	.word	0xffffffff


	//   ....[6]....
        /*0164*/ 	.word	0xffffffff


	//   ....[7]....
        /*0168*/ 	.word	0xffffffff


	//   ....[8]....
        /*016c*/ 	.word	0xffffffff


	//   ....[9]....
        /*0170*/ 	.word	0xffffffff


	//   ....[10]....
        /*0174*/ 	.word	0xffffffff


	//   ....[11]....
        /*0178*/ 	.word	0xffffffff


	//   ....[12]....
        /*017c*/ 	.word	0xffffffff


	//   ....[13]....
        /*0180*/ 	.word	0xffffffff


	//   ....[14]....
        /*0184*/ 	.word	0xffffffff


	//   ....[15]....
        /*0188*/ 	.word	0xffffffff


	//   ....[16]....
        /*018c*/ 	.word	0xffffffff


	//   ....[17]....
        /*0190*/ 	.word	0xffffffff


	//   ....[18]....
        /*0194*/ 	.word	0xffffffff


	//   ....[19]....
        /*0198*/ 	.word	0xffffffff


	//   ....[20]....
        /*019c*/ 	.word	0xffffffff


	//   ....[21]....
        /*01a0*/ 	.word	0xffffffff


	//   ....[22]....
        /*01a4*/ 	.word	0xffffffff


	//   ....[23]....
        /*01a8*/ 	.word	0xffffffff


	//   ....[24]....
        /*01ac*/ 	.word	0xffffffff


	//   ....[25]....
        /*01b0*/ 	.word	0xffffffff


	//   ....[26]....
        /*01b4*/ 	.word	0xffffffff


	//   ....[27]....
        /*01b8*/ 	.word	0xffffffff


	//   ....[28]....
        /*01bc*/ 	.word	0xffffffff


	//   ....[29]....
        /*01c0*/ 	.word	0xffffffff


	//   ....[30]....
        /*01c4*/ 	.word	0xffffffff


	//   ....[31]....
        /*01c8*/ 	.word	0xffffffff


	//   ....[32]....
        /*01cc*/ 	.word	0xffffffff


	//   ....[33]....
        /*01d0*/ 	.word	0xffffffff


	//   ....[34]....
        /*01d4*/ 	.word	0xffffffff


	//   ....[35]....
        /*01d8*/ 	.word	0xffffffff


	//   ....[36]....
        /*01dc*/ 	.word	0xffffffff


	//   ....[37]....
        /*01e0*/ 	.word	0xffffffff


	//   ....[38]....
        /*01e4*/ 	.word	0xffffffff


	//   ....[39]....
        /*01e8*/ 	.word	0xffffffff


	//   ....[40]....
        /*01ec*/ 	.word	0xffffffff


	//   ....[41]....
        /*01f0*/ 	.word	0xffffffff


	//   ....[42]....
        /*01f4*/ 	.word	0xffffffff


	//   ....[43]....
        /*01f8*/ 	.word	0xffffffff


	//   ....[44]....
        /*01fc*/ 	.word	0xffffffff


	//   ....[45]....
        /*0200*/ 	.word	0xffffffff


	//   ....[46]....
        /*0204*/ 	.word	0xffffffff


	//   ....[47]....
        /*0208*/ 	.word	0xffffffff


	//   ....[48]....
        /*020c*/ 	.word	0xffffffff


	//   ....[49]....
        /*0210*/ 	.word	0xffffffff


	//   ....[50]....
        /*0214*/ 	.word	0xffffffff


	//   ....[51]....
        /*0218*/ 	.word	0xffffffff


	//   ....[52]....
        /*021c*/ 	.word	0xffffffff


	//   ....[53]....
        /*0220*/ 	.word	0xffffffff


	//   ....[54]....
        /*0224*/ 	.word	0xffffffff


	//   ....[55]....
        /*0228*/ 	.word	0xffffffff


	//   ....[56]....
        /*022c*/ 	.word	0xffffffff


	//   ....[57]....
        /*0230*/ 	.word	0xffffffff


	//   ....[58]....
        /*0234*/ 	.word	0xffffffff


	//   ....[59]....
        /*0238*/ 	.word	0xffffffff


	//   ....[60]....
        /*023c*/ 	.word	0xffffffff


	//   ....[61]....
        /*0240*/ 	.word	0xffffffff


	//   ....[62]....
        /*0244*/ 	.word	0xffffffff


	//   ....[63]....
        /*0248*/ 	.word	0xffffffff


	//   ....[64]....
        /*024c*/ 	.word	0xffffffff


	//   ....[65]....
        /*0250*/ 	.word	0xffffffff


	//   ....[66]....
        /*0254*/ 	.word	0xffffffff


	//   ....[67]....
        /*0258*/ 	.word	0xffffffff


	//   ....[68]....
        /*025c*/ 	.word	0xffffffff


	//   ....[69]....
        /*0260*/ 	.word	0xffffffff


	//   ....[70]....
        /*0264*/ 	.word	0xffffffff


	//   ....[71]....
        /*0268*/ 	.word	0xffffffff


	//   ....[72]....
        /*026c*/ 	.word	0xffffffff


	//   ....[73]....
        /*0270*/ 	.word	0xffffffff


	//   ....[74]....
        /*0274*/ 	.word	0xffffffff


	//   ....[75]....
        /*0278*/ 	.word	0xffffffff


	//   ....[76]....
        /*027c*/ 	.word	0xffffffff


	//   ....[77]....
        /*0280*/ 	.word	0xffffffff


	//   ....[78]....
        /*0284*/ 	.word	0xffffffff


	//   ....[79]....
        /*0288*/ 	.word	0xffffffff


	//   ....[80]....
        /*028c*/ 	.word	0xffffffff


	//   ....[81]....
        /*0290*/ 	.word	0xffffffff


	//   ....[82]....
        /*0294*/ 	.word	0xffffffff


	//   ....[83]....
        /*0298*/ 	.word	0xffffffff


	//   ....[84]....
        /*029c*/ 	.word	0xffffffff


	//   ....[85]....
        /*02a0*/ 	.word	0xffffffff


	//   ....[86]....
        /*02a4*/ 	.word	0xffffffff


	//   ....[87]....
        /*02a8*/ 	.word	0xffffffff


	//   ....[88]....
        /*02ac*/ 	.word	0xffffffff


	//   ....[89]....
        /*02b0*/ 	.word	0xffffffff


	//   ....[90]....
        /*02b4*/ 	.word	0xffffffff


	//   ....[91]....
        /*02b8*/ 	.word	0xffffffff


	//   ....[92]....
        /*02bc*/ 	.word	0xffffffff


	//   ....[93]....
        /*02c0*/ 	.word	0xffffffff


	//   ....[94]....
        /*02c4*/ 	.word	0xffffffff


	//   ....[95]....
        /*02c8*/ 	.word	0xffffffff


	//   ....[96]....
        /*02cc*/ 	.word	0xffffffff


	//   ....[97]....
        /*02d0*/ 	.word	0xffffffff


	//   ....[98]....
        /*02d4*/ 	.word	0xffffffff


	//   ....[99]....
        /*02d8*/ 	.word	0xffffffff


	//   ....[100]....
        /*02dc*/ 	.word	0xffffffff


	//   ....[101]....
        /*02e0*/ 	.word	0xffffffff


	//   ....[102]....
        /*02e4*/ 	.word	0xffffffff


	//   ....[103]....
        /*02e8*/ 	.word	0xffffffff


	//   ....[104]....
        /*02ec*/ 	.word	0xffffffff


	//   ....[105]....
        /*02f0*/ 	.word	0xffffffff


	//   ....[106]....
        /*02f4*/ 	.word	0xffffffff


	//   ....[107]....
        /*02f8*/ 	.word	0xffffffff


	//   ....[108]....
        /*02fc*/ 	.word	0xffffffff


	//   ....[109]....
        /*0300*/ 	.word	0xffffffff


	//   ....[110]....
        /*0304*/ 	.word	0xffffffff


	//   ....[111]....
        /*0308*/ 	.word	0xffffffff


	//   ....[112]....
        /*030c*/ 	.word	0xffffffff


	//   ....[113]....
        /*0310*/ 	.word	0xffffffff


	//   ....[114]....
        /*0314*/ 	.word	0xffffffff


	//   ....[115]....
        /*0318*/ 	.word	0xffffffff


	//   ....[116]....
        /*031c*/ 	.word	0xffffffff


	//   ....[117]....
        /*0320*/ 	.word	0xffffffff


	//   ....[118]....
        /*0324*/ 	.word	0xffffffff


	//   ....[119]....
        /*0328*/ 	.word	0xffffffff


	//   ....[120]....
        /*032c*/ 	.word	0xffffffff


	//   ....[121]....
        /*0330*/ 	.word	0xffffffff


	//   ....[122]....
        /*0334*/ 	.word	0xffffffff


	//   ....[123]....
        /*0338*/ 	.word	0xffffffff


	//   ....[124]....
        /*033c*/ 	.word	0xffffffff


	//   ....[125]....
        /*0340*/ 	.word	0xffffffff


	//   ....[126]....
        /*0344*/ 	.word	0xffffffff


	//   ....[127]....
        /*0348*/ 	.word	0xffffffff


	//   ....[128]....
        /*034c*/ 	.word	0xffffffff


	//   ....[129]....
        /*0350*/ 	.word	0xffffffff


	//   ....[130]....
        /*0354*/ 	.word	0xffffffff


	//   ....[131]....
        /*0358*/ 	.word	0xffffffff


	//   ....[132]....
        /*035c*/ 	.word	0xffffffff


	//   ....[133]....
        /*0360*/ 	.word	0xffffffff


	//   ....[134]....
        /*0364*/ 	.word	0xffffffff


	//   ....[135]....
        /*0368*/ 	.word	0xffffffff


	//   ....[136]....
        /*036c*/ 	.word	0xffffffff


	//   ....[137]....
        /*0370*/ 	.word	0xffffffff


	//   ....[138]....
        /*0374*/ 	.word	0xffffffff


	//   ....[139]....
        /*0378*/ 	.word	0xffffffff


	//   ....[140]....
        /*037c*/ 	.word	0xffffffff


	//   ....[141]....
        /*0380*/ 	.word	0xffffffff


	//   ....[142]....
        /*0384*/ 	.word	0xffffffff


	//   ....[143]....
        /*0388*/ 	.word	0xffffffff


	//   ....[144]....
        /*038c*/ 	.word	0xffffffff


	//   ....[145]....
        /*0390*/ 	.word	0xffffffff


	//   ....[146]....
        /*0394*/ 	.word	0xffffffff


	//   ....[147]....
        /*0398*/ 	.word	0xffffffff


	//   ....[148]....
        /*039c*/ 	.word	0xffffffff


	//   ....[149]....
        /*03a0*/ 	.word	0xffffffff


	//   ....[150]....
        /*03a4*/ 	.word	0xffffffff


	//   ....[151]....
        /*03a8*/ 	.word	0x0500000f


	//   ....[152]....
        /*03ac*/ 	.word	0x0500000f


	//   ....[153]....
        /*03b0*/ 	.word	0x0500000f


	//   ....[154]....
        /*03b4*/ 	.word	0x0500000f


	//   ....[155]....
        /*03b8*/ 	.word	0x0500000f


	//   ....[156]....
        /*03bc*/ 	.word	0x0500000f


	//   ....[157]....
        /*03c0*/ 	.word	0x0500000f


	//   ....[158]....
        /*03c4*/ 	.word	0x0500000f


	//   ....[159]....
        /*03c8*/ 	.word	0x0500000f


	//   ....[160]....
        /*03cc*/ 	.word	0x0500000f


	//   ....[161]....
        /*03d0*/ 	.word	0x0500000f


	//   ....[162]....
        /*03d4*/ 	.word	0x0500000f


	//   ....[163]....
        /*03d8*/ 	.word	0x0500000f


	//   ....[164]....
        /*03dc*/ 	.word	0x0500000f


	//   ....[165]....
        /*03e0*/ 	.word	0x0500000f


	//   ....[166]....
        /*03e4*/ 	.word	0x0500000f


	//   ....[167]....
        /*03e8*/ 	.word	0x0500000f


	//   ....[168]....
        /*03ec*/ 	.word	0x0500000f


	//   ....[169]....
        /*03f0*/ 	.word	0x0500000f


	//   ....[170]....
        /*03f4*/ 	.word	0x0500000f


	//   ....[171]....
        /*03f8*/ 	.word	0x0500000f


	//   ....[172]....
        /*03fc*/ 	.word	0x0500000f


	//   ....[173]....
        /*0400*/ 	.word	0x0500000f


	//   ....[174]....
        /*0404*/ 	.word	0x0500000f


	//   ....[175]....
        /*0408*/ 	.word	0x0500000f


	//   ....[176]....
        /*040c*/ 	.word	0x0500000f


	//   ....[177]....
        /*0410*/ 	.word	0x0500000f


	//   ....[178]....
        /*0414*/ 	.word	0x0500000f


	//   ....[179]....
        /*0418*/ 	.word	0x0500000f


	//   ....[180]....
        /*041c*/ 	.word	0x0500000f


	//   ....[181]....
        /*0420*/ 	.word	0x0500000f


	//   ....[182]....
        /*0424*/ 	.word	0x0500000f


	//   ....[183]....
        /*0428*/ 	.word	0x0500000f


	//   ....[184]....
        /*042c*/ 	.word	0x0500000f


	//   ....[185]....
        /*0430*/ 	.word	0x0500000f


	//   ....[186]....
        /*0434*/ 	.word	0x0500000f


	//   ....[187]....
        /*0438*/ 	.word	0x0500000f


	//   ....[188]....
        /*043c*/ 	.word	0x0500000f


	//   ....[189]....
        /*0440*/ 	.word	0x0500000f


	//   ....[190]....
        /*0444*/ 	.word	0x0500000f


	//   ....[191]....
        /*0448*/ 	.word	0x0500000f


	//   ....[192]....
        /*044c*/ 	.word	0x0500000f


	//   ....[193]....
        /*0450*/ 	.word	0x0500000f


	//   ....[194]....
        /*0454*/ 	.word	0x0500000f


	//   ....[195]....
        /*0458*/ 	.word	0x0500000f


	//   ....[196]....
        /*045c*/ 	.word	0x0500000f


	//   ....[197]....
        /*0460*/ 	.word	0x0500000f


	//   ....[198]....
        /*0464*/ 	.word	0x0500000f


	//   ....[199]....
        /*0468*/ 	.word	0x0500000f


	//   ....[200]....
        /*046c*/ 	.word	0x0500000f


	//   ....[201]....
        /*0470*/ 	.word	0x0500000f


	//   ....[202]....
        /*0474*/ 	.word	0x0500000f


	//   ....[203]....
        /*0478*/ 	.word	0x0500000f


	//   ....[204]....
        /*047c*/ 	.word	0x0500000f


	//   ....[205]....
        /*0480*/ 	.word	0x0500000f


	//   ....[206]....
        /*0484*/ 	.word	0x0500000f


	//   ....[207]....
        /*0488*/ 	.word	0x0500000f


	//   ....[208]....
        /*048c*/ 	.word	0x0500000f


	//   ....[209]....
        /*0490*/ 	.word	0x0500000f


	//   ....[210]....
        /*0494*/ 	.word	0x0500000f


	//   ....[211]....
        /*0498*/ 	.word	0x0500000f


	//   ....[212]....
        /*049c*/ 	.word	0x0500000f


	//   ....[213]....
        /*04a0*/ 	.word	0x0500000f


	//   ....[214]....
        /*04a4*/ 	.word	0x0500000f


	//   ....[215]....
        /*04a8*/ 	.word	0x0500000f


	//   ....[216]....
        /*04ac*/ 	.word	0x0500000f


	//   ....[217]....
        /*04b0*/ 	.word	0x0500000f


	//   ....[218]....
        /*04b4*/ 	.word	0x0500000f


	//   ....[219]....
        /*04b8*/ 	.word	0x0500000f


	//   ....[220]....
        /*04bc*/ 	.word	0x0500000f


	//   ....[221]....
        /*04c0*/ 	.word	0x0500000f


	//   ....[222]....
        /*04c4*/ 	.word	0x0500000f


	//   ....[223]....
        /*04c8*/ 	.word	0x0500000f


	//   ....[224]....
        /*04cc*/ 	.word	0x0500000f


	//   ....[225]....
        /*04d0*/ 	.word	0x0500000f


	//   ....[226]....
        /*04d4*/ 	.word	0x0500000f


	//   ....[227]....
        /*04d8*/ 	.word	0x0500000f


	//   ....[228]....
        /*04dc*/ 	.word	0x0500000f


	//   ....[229]....
        /*04e0*/ 	.word	0x0500000f


	//   ....[230]....
        /*04e4*/ 	.word	0x0500000f


	//   ....[231]....
        /*04e8*/ 	.word	0x0500000f


	//   ....[232]....
        /*04ec*/ 	.word	0x0500000f


	//   ....[233]....
        /*04f0*/ 	.word	0x0500000f


	//   ....[234]....
        /*04f4*/ 	.word	0x0500000f


	//----- nvinfo : EIATTR_COOP_GROUP_INSTR_OFFSETS
	.align		4
.L_549:
        /*04f8*/ 	.byte	0x04, 0x28
        /*04fa*/ 	.short	(.L_551 - .L_550)


	//   ....[0]....
.L_550:
        /*04fc*/ 	.word	0x00000080


	//   ....[1]....
        /*0500*/ 	.word	0x00000090


	//   ....[2]....
        /*0504*/ 	.word	0x000002d0


	//   ....[3]....
        /*0508*/ 	.word	0x00000430


	//   ....[4]....
        /*050c*/ 	.word	0x00000550


	//   ....[5]....
        /*0510*/ 	.word	0x000006b0


	//   ....[6]....
        /*0514*/ 	.word	0x00001e70


	//   ....[7]....
        /*0518*/ 	.word	0x00002720


	//   ....[8]....
        /*051c*/ 	.word	0x000027a0


	//   ....[9]....
        /*0520*/ 	.word	0x00002f00


	//   ....[10]....
        /*0524*/ 	.word	0x00002fb0


	//   ....[11]....
        /*0528*/ 	.word	0x000036e0


	//   ....[12]....
        /*052c*/ 	.word	0x00003730


	//   ....[13]....
        /*0530*/ 	.word	0x00004940


	//   ....[14]....
        /*0534*/ 	.word	0x00004980


	//   ....[15]....
        /*0538*/ 	.word	0x00005360


	//   ....[16]....
        /*053c*/ 	.word	0x00005430


	//   ....[17]....
        /*0540*/ 	.word	0x00005eb0


	//   ....[18]....
        /*0544*/ 	.word	0x00005f80


	//   ....[19]....
        /*0548*/ 	.word	0x00007810


	//   ....[20]....
        /*054c*/ 	.word	0x00007870


	//   ....[21]....
        /*0550*/ 	.word	0x00008290


	//   ....[22]....
        /*0554*/ 	.word	0x000082f0


	//   ....[23]....
        /*0558*/ 	.word	0x00009300


	//   ....[24]....
        /*055c*/ 	.word	0x00009370


	//   ....[25]....
        /*0560*/ 	.word	0x000093e0


	//   ....[26]....
        /*0564*/ 	.word	0x00009400


	//   ....[27]....
        /*0568*/ 	.word	0x0000aec0


	//   ....[28]....
        /*056c*/ 	.word	0x0000aee0


	//   ....[29]....
        /*0570*/ 	.word	0x0000aef0


	//   ....[30]....
        /*0574*/ 	.word	0x0000af00


	//   ....[31]....
        /*0578*/ 	.word	0x0000b9b0


	//   ....[32]....
        /*057c*/ 	.word	0x0000b9d0


	//   ....[33]....
        /*0580*/ 	.word	0x0000bb80


	//   ....[34]....
        /*0584*/ 	.word	0x0000bba0


	//   ....[35]....
        /*0588*/ 	.word	0x0000bce0


	//   ....[36]....
        /*058c*/ 	.word	0x0000bd00


	//   ....[37]....
        /*0590*/ 	.word	0x0000be50


	//   ....[38]....
        /*0594*/ 	.word	0x0000be70


	//   ....[39]....
        /*0598*/ 	.word	0x0000c3d0


	//   ....[40]....
        /*059c*/ 	.word	0x0000c3e0


	//   ....[41]....
        /*05a0*/ 	.word	0x0000cca0


	//   ....[42]....
        /*05a4*/ 	.word	0x0000ccb0


	//   ....[43]....
        /*05a8*/ 	.word	0x0000df00


	//   ....[44]....
        /*05ac*/ 	.word	0x0000df30


	//   ....[45]....
        /*05b0*/ 	.word	0x0000e0a0


	//   ....[46]....
        /*05b4*/ 	.word	0x0000e0c0


	//   ....[47]....
        /*05b8*/ 	.word	0x0000e200


	//   ....[48]....
        /*05bc*/ 	.word	0x0000e220


	//   ....[49]....
        /*05c0*/ 	.word	0x0000e370


	//   ....[50]....
        /*05c4*/ 	.word	0x0000e390


	//   ....[51]....
        /*05c8*/ 	.word	0x0000e570


	//   ....[52]....
        /*05cc*/ 	.word	0x0000e760


	//   ....[53]....
        /*05d0*/ 	.word	0x0000e790


	//   ....[54]....
        /*05d4*/ 	.word	0x0000e7c0


	//   ....[55]....
        /*05d8*/ 	.word	0x0000e7f0


	//   ....[56]....
        /*05dc*/ 	.word	0x0000e820


	//   ....[57]....
        /*05e0*/ 	.word	0x0000e850


	//   ....[58]....
        /*05e4*/ 	.word	0x0000e9c0


	//   ....[59]....
        /*05e8*/ 	.word	0x0000e9f0


	//   ....[60]....
        /*05ec*/ 	.word	0x0000ea20


	//   ....[61]....
        /*05f0*/ 	.word	0x0000ea50


	//   ....[62]....
        /*05f4*/ 	.word	0x0000ea80


	//   ....[63]....
        /*05f8*/ 	.word	0x0000eab0


	//   ....[64]....
        /*05fc*/ 	.word	0x0000eb40


	//   ....[65]....
        /*0600*/ 	.word	0x0000eb70


	//   ....[66]....
        /*0604*/ 	.word	0x0000eb80


	//   ....[67]....
        /*0608*/ 	.word	0x0000ebc0


	//   ....[68]....
        /*060c*/ 	.word	0x00010a80


	//   ....[69]....
        /*0610*/ 	.word	0x00010aa0


	//   ....[70]....
        /*0614*/ 	.word	0x00010b30


	//   ....[71]....
        /*0618*/ 	.word	0x00010b50


	//   ....[72]....
        /*061c*/ 	.word	0x00010bd0


	//   ....[73]....
        /*0620*/ 	.word	0x00010bf0


	//   ....[74]....
        /*0624*/ 	.word	0x00010c70


	//   ....[75]....
        /*0628*/ 	.word	0x00010c90


	//   ....[76]....
        /*062c*/ 	.word	0x00010d10


	//   ....[77]....
        /*0630*/ 	.word	0x00010d30


	//   ....[78]....
        /*0634*/ 	.word	0x00010d40


	//   ....[79]....
        /*0638*/ 	.word	0x00010d50


	//   ....[80]....
        /*063c*/ 	.word	0x00011550


	//   ....[81]....
        /*0640*/ 	.word	0x00011580


	//   ....[82]....
        /*0644*/ 	.word	0x000115b0


	//   ....[83]....
        /*0648*/ 	.word	0x00011640


	//   ....[84]....
        /*064c*/ 	.word	0x00011650


	//   ....[85]....
        /*0650*/ 	.word	0x000116e0


	//   ....[86]....
        /*0654*/ 	.word	0x000116f0


	//   ....[87]....
        /*0658*/ 	.word	0x00011780


	//   ....[88]....
        /*065c*/ 	.word	0x00011790


	//   ....[89]....
        /*0660*/ 	.word	0x00011820


	//   ....[90]....
        /*0664*/ 	.word	0x00011830


	//   ....[91]....
        /*0668*/ 	.word	0x000118c0


	//   ....[92]....
        /*066c*/ 	.word	0x000118d0


	//   ....[93]....
        /*0670*/ 	.word	0x00011950


	//   ....[94]....
        /*0674*/ 	.word	0x00011960


	//   ....[95]....
        /*0678*/ 	.word	0x00011970


	//   ....[96]....
        /*067c*/ 	.word	0x00011dd0


	//   ....[97]....
        /*0680*/ 	.word	0x00011e00


	//   ....[98]....
        /*0684*/ 	.word	0x00011e50


	//   ....[99]....
        /*0688*/ 	.word	0x00011f00


	//   ....[100]....
        /*068c*/ 	.word	0x00011f20


	//   ....[101]....
        /*0690*/ 	.word	0x00011fd0


	//   ....[102]....
        /*0694*/ 	.word	0x00011fe0


	//   ....[103]....
        /*0698*/ 	.word	0x00012010


	//   ....[104]....
        /*069c*/ 	.word	0x000120a0


	//   ....[105]....
        /*06a0*/ 	.word	0x00012140


	//   ....[106]....
        /*06a4*/ 	.word	0x00012160


	//   ....[107]....
        /*06a8*/ 	.word	0x00012170


	//   ....[108]....
        /*06ac*/ 	.word	0x00012890


	//   ....[109]....
        /*06b0*/ 	.word	0x000128b0


	//   ....[110]....
        /*06b4*/ 	.word	0x000128c0


	//   ....[111]....
        /*06b8*/ 	.word	0x00012900


	//   ....[112]....
        /*06bc*/ 	.word	0x00012910


	//   ....[113]....
        /*06c0*/ 	.word	0x00012950


	//   ....[114]....
        /*06c4*/ 	.word	0x00012960


	//   ....[115]....
        /*06c8*/ 	.word	0x000129a0


	//   ....[116]....
        /*06cc*/ 	.word	0x000129b0


	//   ....[117]....
        /*06d0*/ 	.word	0x000129f0


	//   ....[118]....
        /*06d4*/ 	.word	0x00012a00


	//   ....[119]....
        /*06d8*/ 	.word	0x00012a10


	//   ....[120]....
        /*06dc*/ 	.word	0x00012d60


	//   ....[121]....
        /*06e0*/ 	.word	0x00012d80


	//   ....[122]....
        /*06e4*/ 	.word	0x00012d90


	//   ....[123]....
        /*06e8*/ 	.word	0x00012da0


	//   ....[124]....
        /*06ec*/ 	.word	0x00012db0


	//   ....[125]....
        /*06f0*/ 	.word	0x00012dd0


	//   ....[126]....
        /*06f4*/ 	.word	0x00012e40


	//   ....[127]....
        /*06f8*/ 	.word	0x00012e70


	//   ....[128]....
        /*06fc*/ 	.word	0x00012e80


	//   ....[129]....
        /*0700*/ 	.word	0x00012ef0


	//   ....[130]....
        /*0704*/ 	.word	0x00012f00


	//   ....[131]....
        /*0708*/ 	.word	0x00013000


	//   ....[132]....
        /*070c*/ 	.word	0x000134f0


	//   ....[133]....
        /*0710*/ 	.word	0x00013520


	//   ....[134]....
        /*0714*/ 	.word	0x00013580


	//   ....[135]....
        /*0718*/ 	.word	0x000135b0


	//   ....[136]....
        /*071c*/ 	.word	0x000135e0


	//   ....[137]....
        /*0720*/ 	.word	0x00013610


	//   ....[138]....
        /*0724*/ 	.word	0x00013640


	//   ....[139]....
        /*0728*/ 	.word	0x00013670


	//   ....[140]....
        /*072c*/ 	.word	0x00013810


	//   ....[141]....
        /*0730*/ 	.word	0x00013840


	//   ....[142]....
        /*0734*/ 	.word	0x00013870


	//   ....[143]....
        /*0738*/ 	.word	0x000138a0


	//   ....[144]....
        /*073c*/ 	.word	0x000138d0


	//   ....[145]....
        /*0740*/ 	.word	0x00013900


	//   ....[146]....
        /*0744*/ 	.word	0x000139c0


	//   ....[147]....
        /*0748*/ 	.word	0x000139e0


	//   ....[148]....
        /*074c*/ 	.word	0x00013a00


	//   ....[149]....
        /*0750*/ 	.word	0x00013a60


	//   ....[150]....
        /*0754*/ 	.word	0x00014480


	//   ....[151]....
        /*0758*/ 	.word	0x00014a20


	//   ....[152]....
        /*075c*/ 	.word	0x00014b10


	//   ....[153]....
        /*0760*/ 	.word	0x00014bb0


	//   ....[154]....
        /*0764*/ 	.word	0x00014c10


	//   ....[155]....
        /*0768*/ 	.word	0x00014d00


	//   ....[156]....
        /*076c*/ 	.word	0x00014d70


	//   ....[157]....
        /*0770*/ 	.word	0x00014e60


	//   ....[158]....
        /*0774*/ 	.word	0x00014ed0


	//   ....[159]....
        /*0778*/ 	.word	0x00014fc0


	//   ....[160]....
        /*077c*/ 	.word	0x00015030


	//   ....[161]....
        /*0780*/ 	.word	0x00015120


	//   ....[162]....
        /*0784*/ 	.word	0x00015190


	//   ....[163]....
        /*0788*/ 	.word	0x00015230


	//   ....[164]....
        /*078c*/ 	.word	0x00015320


	//   ....[165]....
        /*0790*/ 	.word	0x00015390


	//   ....[166]....
        /*0794*/ 	.word	0x000153f0


	//   ....[167]....
        /*0798*/ 	.word	0x000154e0


	//   ....[168]....
        /*079c*/ 	.word	0x00015540


	//   ....[169]....
        /*07a0*/ 	.word	0x00015640


	//   ....[170]....
        /*07a4*/ 	.word	0x000156a0


	//   ....[171]....
        /*07a8*/ 	.word	0x000157a0


	//   ....[172]....
        /*07ac*/ 	.word	0x00015800


	//   ....[173]....
        /*07b0*/ 	.word	0x00015900


	//   ....[174]....
        /*07b4*/ 	.word	0x00015960


	//   ....[175]....
        /*07b8*/ 	.word	0x00015a60


	//   ....[176]....
        /*07bc*/ 	.word	0x00015ac0


	//   ....[177]....
        /*07c0*/ 	.word	0x00015bc0


	//   ....[178]....
        /*07c4*/ 	.word	0x00015c20


	//   ....[179]....
        /*07c8*/ 	.word	0x00015d00


	//   ....[180]....
        /*07cc*/ 	.word	0x00015e30


	//   ....[181]....
        /*07d0*/ 	.word	0x00015f10


	//   ....[182]....
        /*07d4*/ 	.word	0x00015fc0


	//   ....[183]....
        /*07d8*/ 	.word	0x000160d0


	//   ....[184]....
        /*07dc*/ 	.word	0x00016130


	//   ....[185]....
        /*07e0*/ 	.word	0x00016240


	//   ....[186]....
        /*07e4*/ 	.word	0x000162a0


	//   ....[187]....
        /*07e8*/ 	.word	0x000163b0


	//   ....[188]....
        /*07ec*/ 	.word	0x00016410


	//   ....[189]....
        /*07f0*/ 	.word	0x00016520


	//   ....[190]....
        /*07f4*/ 	.word	0x00016580


	//   ....[191]....
        /*07f8*/ 	.word	0x00016640


	//   ....[192]....
        /*07fc*/ 	.word	0x000167a0


	//   ....[193]....
        /*0800*/ 	.word	0x00016840


	//   ....[194]....
        /*0804*/ 	.word	0x000168a0


	//   ....[195]....
        /*0808*/ 	.word	0x00016950


	//   ....[196]....
        /*080c*/ 	.word	0x000169b0


	//   ....[197]....
        /*0810*/ 	.word	0x00016a60


	//   ....[198]....
        /*0814*/ 	.word	0x00016ac0


	//   ....[199]....
        /*0818*/ 	.word	0x00016b70


	//   ....[200]....
        /*081c*/ 	.word	0x00016bd0


	//   ....[201]....
        /*0820*/ 	.word	0x00016c80


	//   ....[202]....
        /*0824*/ 	.word	0x00016ce0


	//   ....[203]....
        /*0828*/ 	.word	0x00016d90


	//   ....[204]....
        /*082c*/ 	.word	0x00016e70


	//   ....[205]....
        /*0830*/ 	.word	0x00016f10


	//   ....[206]....
        /*0834*/ 	.word	0x00016f70


	//   ....[207]....
        /*0838*/ 	.word	0x00017040


	//   ....[208]....
        /*083c*/ 	.word	0x000170a0


	//   ....[209]....
        /*0840*/ 	.word	0x00017170


	//   ....[210]....
        /*0844*/ 	.word	0x000171d0


	//   ....[211]....
        /*0848*/ 	.word	0x000172b0


	//   ....[212]....
        /*084c*/ 	.word	0x00017310


	//   ....[213]....
        /*0850*/ 	.word	0x000173e0


	//   ....[214]....
        /*0854*/ 	.word	0x00017440


	//   ....[215]....
        /*0858*/ 	.word	0x00017510


	//   ....[216]....
        /*085c*/ 	.word	0x000175a0


	//   ....[217]....
        /*0860*/ 	.word	0x00017640


	//   ....[218]....
        /*0864*/ 	.word	0x000177c0


	//   ....[219]....
        /*0868*/ 	.word	0x00017830


	//   ....[220]....
        /*086c*/ 	.word	0x000178a0


	//   ....[221]....
        /*0870*/ 	.word	0x00017910


	//   ....[222]....
        /*0874*/ 	.word	0x00017980


	//   ....[223]....
        /*0878*/ 	.word	0x00017a00


	//   ....[224]....
        /*087c*/ 	.word	0x00017a80


	//   ....[225]....
        /*0880*/ 	.word	0x00017b10


	//   ....[226]....
        /*0884*/ 	.word	0x00017b80


	//   ....[227]....
        /*0888*/ 	.word	0x00017bf0


	//   ....[228]....
        /*088c*/ 	.word	0x00017c60


	//   ....[229]....
        /*0890*/ 	.word	0x00017ce0


	//   ....[230]....
        /*0894*/ 	.word	0x00017d50


	//   ....[231]....
        /*0898*/ 	.word	0x00017de0


	//   ....[232]....
        /*089c*/ 	.word	0x00017e40


	//   ....[233]....
        /*08a0*/ 	.word	0x00017ed0


	//   ....[234]....
        /*08a4*/ 	.word	0x00018000


	//----- nvinfo : EIATTR_REG_RECONFIG
	.align		4
.L_551:
        /*08a8*/ 	.byte	0x01, 0x54
	.zero		2


	//----- nvinfo : EIATTR_SYSCALL_OFFSETS
	.align		4
        /*08ac*/ 	.byte	0x04, 0x46
        /*08ae*/ 	.short	(.L_553 - .L_552)


	//   ....[0]....
.L_552:
        /*08b0*/ 	.word	0x00001ff0


	//   ....[1]....
        /*08b4*/ 	.word	0x000100c0


	//   ....[2]....
        /*08b8*/ 	.word	0x00010210


	//   ....[3]....
        /*08bc*/ 	.word	0x00010300


	//   ....[4]....
        /*08c0*/ 	.word	0x000111c0


	//----- nvinfo : EIATTR_MBARRIER_INSTR_OFFSETS
	.align		4
.L_553:
        /*08c4*/ 	.byte	0x04, 0x39
        /*08c6*/ 	.short	(.L_555 - .L_554)


	//   ....[0]....
.L_554:
        /*08c8*/ 	.word	0x00000180
        /*08cc*/ 	.word	0x000000ff
        /*08d0*/ 	.word	0x00022800
        /*08d4*/ 	.short	0x0100
        /*08d6*/ 	.byte	0x08
	.zero		1


	//   ....[1]....
        /*08d8*/ 	.word	0x00000190
        /*08dc*/ 	.word	0x000000ff
        /*08e0*/ 	.word	0x00022820
        /*08e4*/ 	.short	0x0100
        /*08e6*/ 	.byte	0x08
	.zero		1


	//   ....[2]....
        /*08e8*/ 	.word	0x00000280
        /*08ec*/ 	.word	0x000000ff
        /*08f0*/ 	.word	0x00022830
        /*08f4*/ 	.short	0x0100
        /*08f6*/ 	.byte	0x08
	.zero		1


	//   ....[3]....
        /*08f8*/ 	.word	0x00000290
        /*08fc*/ 	.word	0x000000ff
        /*0900*/ 	.word	0x00022840
        /*0904*/ 	.short	0x0100
        /*0906*/ 	.byte	0x08
	.zero		1


	//   ....[4]....
        /*0908*/ 	.word	0x000002a0
        /*090c*/ 	.word	0x000000ff
        /*0910*/ 	.word	0x00022838
        /*0914*/ 	.short	0x0100
        /*0916*/ 	.byte	0x08
	.zero		1


	//   ....[5]....
        /*0918*/ 	.word	0x000002b0
        /*091c*/ 	.word	0x000000ff
        /*0920*/ 	.word	0x00022848
        /*0924*/ 	.short	0x0100
        /*0926*/ 	.byte	0x08
	.zero		1


	//   ....[6]....
        /*0928*/ 	.word	0x000003e0
        /*092c*/ 	.word	0x000000ff
        /*0930*/ 	.word	0x00022850
        /*0934*/ 	.short	0x0100
        /*0936*/ 	.byte	0x08
	.zero		1


	//   ....[7]....
        /*0938*/ 	.word	0x000003f0
        /*093c*/ 	.word	0x000000ff
        /*0940*/ 	.word	0x00022860
        /*0944*/ 	.short	0x0100
        /*0946*/ 	.byte	0x08
	.zero		1


	//   ....[8]....
        /*0948*/ 	.word	0x00000400
        /*094c*/ 	.word	0x000000ff
        /*0950*/ 	.word	0x00022858
        /*0954*/ 	.short	0x0100
        /*0956*/ 	.byte	0x08
	.zero		1


	//   ....[9]....
        /*0958*/ 	.word	0x00000410
        /*095c*/ 	.word	0x000000ff
        /*0960*/ 	.word	0x00022868
        /*0964*/ 	.short	0x0100
        /*0966*/ 	.byte	0x08
	.zero		1


	//   ....[10]....
        /*0968*/ 	.word	0x00000500
        /*096c*/ 	.word	0x000000ff
        /*0970*/ 	.word	0x00022870
        /*0974*/ 	.short	0x0100
        /*0976*/ 	.byte	0x06
	.zero		1


	//   ....[11]....
        /*0978*/ 	.word	0x00000510
        /*097c*/ 	.word	0x000000ff
        /*0980*/ 	.word	0x00022880
        /*0984*/ 	.short	0x0100
        /*0986*/ 	.byte	0x06
	.zero		1


	//   ....[12]....
        /*0988*/ 	.word	0x00000520
        /*098c*/ 	.word	0x000000ff
        /*0990*/ 	.word	0x00022878
        /*0994*/ 	.short	0x0100
        /*0996*/ 	.byte	0x06
	.zero		1


	//   ....[13]....
        /*0998*/ 	.word	0x00000530
        /*099c*/ 	.word	0x000000ff
        /*09a0*/ 	.word	0x00022888
        /*09a4*/ 	.short	0x0100
        /*09a6*/ 	.byte	0x06
	.zero		1


	//   ....[14]....
        /*09a8*/ 	.word	0x00000660
        /*09ac*/ 	.word	0x000000ff
        /*09b0*/ 	.word	0x00022890
        /*09b4*/ 	.short	0x0100
        /*09b6*/ 	.byte	0x08
	.zero		1


	//   ....[15]....
        /*09b8*/ 	.word	0x00000670
        /*09bc*/ 	.word	0x000000ff
        /*09c0*/ 	.word	0x000228a0
        /*09c4*/ 	.short	0x0100
        /*09c6*/ 	.byte	0x08
	.zero		1


	//   ....[16]....
        /*09c8*/ 	.word	0x00000680
        /*09cc*/ 	.word	0x000000ff
        /*09d0*/ 	.word	0x00022898
        /*09d4*/ 	.short	0x0100
        /*09d6*/ 	.byte	0x08
	.zero		1


	//   ....[17]....
        /*09d8*/ 	.word	0x00000690
        /*09dc*/ 	.word	0x000000ff
        /*09e0*/ 	.word	0x000228a8
        /*09e4*/ 	.short	0x0100
        /*09e6*/ 	.byte	0x08
	.zero		1


	//   ....[18]....
        /*09e8*/ 	.word	0x000007d0
        /*09ec*/ 	.word	0x000000ff
        /*09f0*/ 	.word	0x000228b0
        /*09f4*/ 	.short	0x0100
        /*09f6*/ 	.byte	0x08
	.zero		1


	//   ....[19]....
        /*09f8*/ 	.word	0x000007e0
        /*09fc*/ 	.word	0x000000ff
        /*0a00*/ 	.word	0x000228c0
        /*0a04*/ 	.short	0x0100
        /*0a06*/ 	.byte	0x08
	.zero		1


	//   ....[20]....
        /*0a08*/ 	.word	0x000007f0
        /*0a0c*/ 	.word	0x000000ff
        /*0a10*/ 	.word	0x000228b8
        /*0a14*/ 	.short	0x0100
        /*0a16*/ 	.byte	0x08
	.zero		1


	//   ....[21]....
        /*0a18*/ 	.word	0x00000800
        /*0a1c*/ 	.word	0x000000ff
        /*0a20*/ 	.word	0x000228c8
        /*0a24*/ 	.short	0x0100
        /*0a26*/ 	.byte	0x08
	.zero		1


	//   ....[22]....
        /*0a28*/ 	.word	0x000020a0
        /*0a2c*/ 	.word	0x00000007
        /*0a30*/ 	.word	0x00022800
        /*0a34*/ 	.short	0x010a
        /*0a36*/ 	.byte	0x3f
	.zero		1


	//   ....[23]....
        /*0a38*/ 	.word	0x00002170
        /*0a3c*/ 	.word	0x000000ff
        /*0a40*/ 	.word	0x00022830
        /*0a44*/ 	.short	0x010a
        /*0a46*/ 	.byte	0x16
	.zero		1


	//   ....[24]....
        /*0a48*/ 	.word	0x000021b0
        /*0a4c*/ 	.word	0x000000ff
        /*0a50*/ 	.word	0x00022830
        /*0a54*/ 	.short	0x010a
        /*0a56*/ 	.byte	0x16
	.zero		1


	//   ....[25]....
        /*0a58*/ 	.word	0x00002ad0
        /*0a5c*/ 	.word	0x000000ff
        /*0a60*/ 	.word	0x00000000
        /*0a64*/ 	.short	0x0101
        /*0a66*/ 	.byte	0x06
	.zero		1


	//   ....[26]....
        /*0a68*/ 	.word	0x00004000
        /*0a6c*/ 	.word	0x000000ff
        /*0a70*/ 	.word	0x00022850
        /*0a74*/ 	.short	0x010a
        /*0a76*/ 	.byte	0x16
	.zero		1


	//   ....[27]....
        /*0a78*/ 	.word	0x00004040
        /*0a7c*/ 	.word	0x000000ff
        /*0a80*/ 	.word	0x00022850
        /*0a84*/ 	.short	0x010a
        /*0a86*/ 	.byte	0x16
	.zero		1


	//   ....[28]....
        /*0a88*/ 	.word	0x00004400
        /*0a8c*/ 	.word	0x000000ff
        /*0a90*/ 	.word	0x00000000
        /*0a94*/ 	.short	0x0101
        /*0a96*/ 	.byte	0x16
	.zero		1


	//   ....[29]....
        /*0a98*/ 	.word	0x00004570
        /*0a9c*/ 	.word	0x000000ff
        /*0aa0*/ 	.word	0x00022830
        /*0aa4*/ 	.short	0x010a
        /*0aa6*/ 	.byte	0x17
	.zero		1


	//   ....[30]....
        /*0aa8*/ 	.word	0x000045b0
        /*0aac*/ 	.word	0x000000ff
        /*0ab0*/ 	.word	0x00022830
        /*0ab4*/ 	.short	0x010a
        /*0ab6*/ 	.byte	0x17
	.zero		1


	//   ....[31]....
        /*0ab8*/ 	.word	0x00004dd0
        /*0abc*/ 	.word	0x000000ff
        /*0ac0*/ 	.word	0x00000000
        /*0ac4*/ 	.short	0x0101
        /*0ac6*/ 	.byte	0x06
	.zero		1


	//   ....[32]....
        /*0ac8*/ 	.word	0x00006bc0
        /*0acc*/ 	.word	0x000000ff
        /*0ad0*/ 	.word	0x00022850
        /*0ad4*/ 	.short	0x010a
        /*0ad6*/ 	.byte	0x17
	.zero		1


	//   ....[33]....
        /*0ad8*/ 	.word	0x00006c00
        /*0adc*/ 	.word	0x000000ff
        /*0ae0*/ 	.word	0x00022850
        /*0ae4*/ 	.short	0x010a
        /*0ae6*/ 	.byte	0x17
	.zero		1


	//   ....[34]....
        /*0ae8*/ 	.word	0x00006f30
        /*0aec*/ 	.word	0x000000ff
        /*0af0*/ 	.word	0x00000000
        /*0af4*/ 	.short	0x0101
        /*0af6*/ 	.byte	0x17
	.zero		1


	//   ....[35]....
        /*0af8*/ 	.word	0x00007090
        /*0afc*/ 	.word	0x000000ff
        /*0b00*/ 	.word	0x00022830
        /*0b04*/ 	.short	0x010a
        /*0b06*/ 	.byte	0x17
	.zero		1


	//   ....[36]....
        /*0b08*/ 	.word	0x000070d0
        /*0b0c*/ 	.word	0x000000ff
        /*0b10*/ 	.word	0x00022830
        /*0b14*/ 	.short	0x010a
        /*0b16*/ 	.byte	0x17
	.zero		1


	//   ....[37]....
        /*0b18*/ 	.word	0x000075a0
        /*0b1c*/ 	.word	0x000000ff
        /*0b20*/ 	.word	0x00000000
        /*0b24*/ 	.short	0x0101
        /*0b26*/ 	.byte	0x06
	.zero		1


	//   ....[38]....
        /*0b28*/ 	.word	0x00008f70
        /*0b2c*/ 	.word	0x000000ff
        /*0b30*/ 	.word	0x00022850
        /*0b34*/ 	.short	0x010a
        /*0b36*/ 	.byte	0x17
	.zero		1


	//   ....[39]....
        /*0b38*/ 	.word	0x00008fb0
        /*0b3c*/ 	.word	0x000000ff
        /*0b40*/ 	.word	0x00022850
        /*0b44*/ 	.short	0x010a
        /*0b46*/ 	.byte	0x17
	.zero		1


	//   ....[40]....
        /*0b48*/ 	.word	0x000092e0
        /*0b4c*/ 	.word	0x000000ff
        /*0b50*/ 	.word	0x00000000
        /*0b54*/ 	.short	0x0101
        /*0b56*/ 	.byte	0x17
	.zero		1


	//   ....[41]....
        /*0b58*/ 	.word	0x0000b9e0
        /*0b5c*/ 	.word	0x000000ff
        /*0b60*/ 	.word	0x00000000
        /*0b64*/ 	.short	0x0101
        /*0b66*/ 	.byte	0x08
	.zero		1


	//   ....[42]....
        /*0b68*/ 	.word	0x0000c1f0
        /*0b6c*/ 	.word	0x000000ff
        /*0b70*/ 	.word	0x00000000
        /*0b74*/ 	.short	0x0101
        /*0b76*/ 	.byte	0x08
	.zero		1


	//   ....[43]....
        /*0b78*/ 	.word	0x00010820
        /*0b7c*/ 	.word	0x00000021
        /*0b80*/ 	.word	0x00022840
        /*0b84*/ 	.short	0x010a
        /*0b86*/ 	.byte	0x3f
	.zero		1


	//   ....[44]....
        /*0b88*/ 	.word	0x00010e50
        /*0b8c*/ 	.word	0x00000021
        /*0b90*/ 	.word	0x00022830
        /*0b94*/ 	.short	0x0107
        /*0b96*/ 	.byte	0x3f
	.zero		1


	//   ....[45]....
        /*0b98*/ 	.word	0x00010f30
        /*0b9c*/ 	.word	0x00000021
        /*0ba0*/ 	.word	0x00022830
        /*0ba4*/ 	.short	0x0101
        /*0ba6*/ 	.byte	0x3f
	.zero		1


	//   ....[46]....
        /*0ba8*/ 	.word	0x00011a70
        /*0bac*/ 	.word	0x00000016
        /*0bb0*/ 	.word	0x00022800
        /*0bb4*/ 	.short	0x0107
        /*0bb6*/ 	.byte	0x3f
	.zero		1


	//   ....[47]....
        /*0bb8*/ 	.word	0x00011b60
        /*0bbc*/ 	.word	0x00000016
        /*0bc0*/ 	.word	0x00022800
        /*0bc4*/ 	.short	0x0101
        /*0bc6*/ 	.byte	0x3f
	.zero		1


	//   ....[48]....
        /*0bc8*/ 	.word	0x00011b80
        /*0bcc*/ 	.word	0x00000016
        /*0bd0*/ 	.word	0x00022820
        /*0bd4*/ 	.short	0x010a
        /*0bd6*/ 	.byte	0x3f
	.zero		1


	//   ....[49]....
        /*0bd8*/ 	.word	0x00011c10
        /*0bdc*/ 	.word	0x00000021
        /*0be0*/ 	.word	0x00022860
        /*0be4*/ 	.short	0x010a
        /*0be6*/ 	.byte	0x3f
	.zero		1


	//   ....[50]....
        /*0be8*/ 	.word	0x000122f0
        /*0bec*/ 	.word	0x00000021
        /*0bf0*/ 	.word	0x00022850
        /*0bf4*/ 	.short	0x0107
        /*0bf6*/ 	.byte	0x3f
	.zero		1


	//   ....[51]....
        /*0bf8*/ 	.word	0x000123c0
        /*0bfc*/ 	.word	0x00000021
        /*0c00*/ 	.word	0x00022850
        /*0c04*/ 	.short	0x0101
        /*0c06*/ 	.byte	0x3f
	.zero		1


	//   ....[52]....
        /*0c08*/ 	.word	0x00012710
        /*0c0c*/ 	.word	0x0000000a
        /*0c10*/ 	.word	0x00022840
        /*0c14*/ 	.short	0x010a
        /*0c16*/ 	.byte	0x3f
	.zero		1


	//   ....[53]....
        /*0c18*/ 	.word	0x00012ac0
        /*0c1c*/ 	.word	0x0000000a
        /*0c20*/ 	.word	0x00022830
        /*0c24*/ 	.short	0x0107
        /*0c26*/ 	.byte	0x3f
	.zero		1


	//   ....[54]....
        /*0c28*/ 	.word	0x00012b80
        /*0c2c*/ 	.word	0x0000000a
        /*0c30*/ 	.word	0x00022830
        /*0c34*/ 	.short	0x0101
        /*0c36*/ 	.byte	0x3f
	.zero		1


	//   ....[55]....
        /*0c38*/ 	.word	0x00012bb0
        /*0c3c*/ 	.word	0x0000000a
        /*0c40*/ 	.word	0x00022860
        /*0c44*/ 	.short	0x010a
        /*0c46*/ 	.byte	0x3f
	.zero		1


	//   ....[56]....
        /*0c48*/ 	.word	0x000130b0
        /*0c4c*/ 	.word	0x0000000a
        /*0c50*/ 	.word	0x00022850
        /*0c54*/ 	.short	0x0107
        /*0c56*/ 	.byte	0x3f
	.zero		1


	//   ....[57]....
        /*0c58*/ 	.word	0x00013170
        /*0c5c*/ 	.word	0x0000000a
        /*0c60*/ 	.word	0x00022850
        /*0c64*/ 	.short	0x0101
        /*0c66*/ 	.byte	0x3f
	.zero		1


	//   ....[58]....
        /*0c68*/ 	.word	0x00014400
        /*0c6c*/ 	.word	0x00000007
        /*0c70*/ 	.word	0x00022820
        /*0c74*/ 	.short	0x010a
        /*0c76*/ 	.byte	0x3f
	.zero		1


	//   ....[59]....
        /*0c78*/ 	.word	0x00014580
        /*0c7c*/ 	.word	0x00000005
        /*0c80*/ 	.word	0x00022840
        /*0c84*/ 	.short	0x010a
        /*0c86*/ 	.byte	0x3f
	.zero		1


	//   ....[60]....
        /*0c88*/ 	.word	0x00014620
        /*0c8c*/ 	.word	0x00000003
        /*0c90*/ 	.word	0x00022840
        /*0c94*/ 	.short	0x010a
        /*0c96*/ 	.byte	0x3f
	.zero		1


	//   ....[61]....
        /*0c98*/ 	.word	0x00014660
        /*0c9c*/ 	.word	0x00000005
        /*0ca0*/ 	.word	0x00022860
        /*0ca4*/ 	.short	0x010a
        /*0ca6*/ 	.byte	0x3f
	.zero		1


	//   ....[62]....
        /*0ca8*/ 	.word	0x000146a0
        /*0cac*/ 	.word	0x00000003
        /*0cb0*/ 	.word	0x00022860
        /*0cb4*/ 	.short	0x010a
        /*0cb6*/ 	.byte	0x3f
	.zero		1


	//   ....[63]....
        /*0cb8*/ 	.word	0x00014700
        /*0cbc*/ 	.word	0x00000007
        /*0cc0*/ 	.word	0x00022800
        /*0cc4*/ 	.short	0x010a
        /*0cc6*/ 	.byte	0x3f
	.zero		1


	//   ....[64]....
        /*0cc8*/ 	.word	0x00014760
        /*0ccc*/ 	.word	0x00000000
        /*0cd0*/ 	.word	0x00022830
        /*0cd4*/ 	.short	0x010a
        /*0cd6*/ 	.byte	0x3f
	.zero		1


	//   ....[65]....
        /*0cd8*/ 	.word	0x000147c0
        /*0cdc*/ 	.word	0x0000000a
        /*0ce0*/ 	.word	0x00022850
        /*0ce4*/ 	.short	0x010a
        /*0ce6*/ 	.byte	0x3f
	.zero		1


	//   ....[66]....
        /*0ce8*/ 	.word	0x00014820
        /*0cec*/ 	.word	0x00000000
        /*0cf0*/ 	.word	0x00022830
        /*0cf4*/ 	.short	0x010a
        /*0cf6*/ 	.byte	0x3f
	.zero		1


	//   ....[67]....
        /*0cf8*/ 	.word	0x00014880
        /*0cfc*/ 	.word	0x00000008
        /*0d00*/ 	.word	0x00022850
        /*0d04*/ 	.short	0x010a
        /*0d06*/ 	.byte	0x3f
	.zero		1


	//   ....[68]....
        /*0d08*/ 	.word	0x000148e0
        /*0d0c*/ 	.word	0x00000000
        /*0d10*/ 	.word	0x00022830
        /*0d14*/ 	.short	0x010a
        /*0d16*/ 	.byte	0x3f
	.zero		1


	//   ....[69]....
        /*0d18*/ 	.word	0x00014940
        /*0d1c*/ 	.word	0x00000008
        /*0d20*/ 	.word	0x00022850
        /*0d24*/ 	.short	0x010a
        /*0d26*/ 	.byte	0x3f
	.zero		1


	//   ....[70]....
        /*0d28*/ 	.word	0x00014a60
        /*0d2c*/ 	.word	0x00000021
        /*0d30*/ 	.word	0x00022840
        /*0d34*/ 	.short	0x010a
        /*0d36*/ 	.byte	0x3f
	.zero		1


	//   ....[71]....
        /*0d38*/ 	.word	0x00015d30
        /*0d3c*/ 	.word	0x00000016
        /*0d40*/ 	.word	0x00022820
        /*0d44*/ 	.short	0x010a
        /*0d46*/ 	.byte	0x3f
	.zero		1


	//   ....[72]....
        /*0d48*/ 	.word	0x00015d80
        /*0d4c*/ 	.word	0x00000021
        /*0d50*/ 	.word	0x00022860
        /*0d54*/ 	.short	0x010a
        /*0d56*/ 	.byte	0x3f
	.zero		1


	//   ....[73]....
        /*0d58*/ 	.word	0x000166f0
        /*0d5c*/ 	.word	0x0000000a
        /*0d60*/ 	.word	0x00022840
        /*0d64*/ 	.short	0x010a
        /*0d66*/ 	.byte	0x3f
	.zero		1


	//   ....[74]....
        /*0d68*/ 	.word	0x00016dc0
        /*0d6c*/ 	.word	0x0000000a
        /*0d70*/ 	.word	0x00022860
        /*0d74*/ 	.short	0x010a
        /*0d76*/ 	.byte	0x3f
	.zero		1


	//   ....[75]....
        /*0d78*/ 	.word	0x00017f20
        /*0d7c*/ 	.word	0x00000007
        /*0d80*/ 	.word	0x00022820
        /*0d84*/ 	.short	0x010a
        /*0d86*/ 	.byte	0x3f
	.zero		1


	//   ....[76]....
        /*0d88*/ 	.word	0x000180c0
        /*0d8c*/ 	.word	0x00000005
        /*0d90*/ 	.word	0x00022840
        /*0d94*/ 	.short	0x010a
        /*0d96*/ 	.byte	0x3f
	.zero		1


	//   ....[77]....
        /*0d98*/ 	.word	0x00018110
        /*0d9c*/ 	.word	0x00000003
        /*0da0*/ 	.word	0x00022840
        /*0da4*/ 	.short	0x010a
        /*0da6*/ 	.byte	0x3f
	.zero		1


	//   ....[78]....
        /*0da8*/ 	.word	0x00018160
        /*0dac*/ 	.word	0x00000005
        /*0db0*/ 	.word	0x00022860
        /*0db4*/ 	.short	0x010a
        /*0db6*/ 	.byte	0x3f
	.zero		1


	//----- nvinfo : EIATTR_NUM_MBARRIERS
	.align		4
.L_555:
        /*0db8*/ 	.byte	0x03, 0x38
        /*0dba*/ 	.short	0x0016


	//----- nvinfo : EIATTR_EXIT_INSTR_OFFSETS
	.align		4
        /*0dbc*/ 	.byte	0x04, 0x1c
        /*0dbe*/ 	.short	(.L_557 - .L_556)


	//   ....[0]....
.L_556:
        /*0dc0*/ 	.word	0x000009a0


	//   ....[1]....
        /*0dc4*/ 	.word	0x0000e510


	//   ....[2]....
        /*0dc8*/ 	.word	0x000146f0


	//----- nvinfo : EIATTR_MAX_THREADS
	.align		4
.L_557:
        /*0dcc*/ 	.byte	0x04, 0x05
        /*0dce*/ 	.short	(.L_559 - .L_558)
.L_558:
        /*0dd0*/ 	.word	0x00000180
        /*0dd4*/ 	.word	0x00000001
        /*0dd8*/ 	.word	0x00000001


	//----- nvinfo : EIATTR_CRS_STACK_SIZE
	.align		4
.L_559:
        /*0ddc*/ 	.byte	0x04, 0x1e
        /*0dde*/ 	.short	(.L_561 - .L_560)
.L_560:
        /*0de0*/ 	.word	0x00000000


	//----- nvinfo : EIATTR_CBANK_PARAM_SIZE
	.align		4
.L_561:
        /*0de4*/ 	.byte	0x03, 0x19
        /*0de6*/ 	.short	0x0af0


	//----- nvinfo : EIATTR_PARAM_CBANK
	.align		4
        /*0de8*/ 	.byte	0x04, 0x0a
        /*0dea*/ 	.short	(.L_563 - .L_562)
	.align		4
.L_562:
        /*0dec*/ 	.word	index@(.nv.constant0._ZN7cutlass13device_kernelIN5flash11enable_sm90INS1_16FlashAttnFwdSm90INS1_25CollectiveMainloopFwdSm90ILi2EN4cute5tupleIJNS5_1CILi1EEES8_S8_EEENS6_IJNS7_ILi128EEENS7_ILi96EEENS7_ILi64EEEEEELi256ENS_6half_tEfNS_4arch4Sm90ELb1ELb0ELb1ELb1ELb1ELb0ELb0ELb1ELb0ELb1ELb1ELb0EEENS1_21CollectiveEpilogueFwdINS6_IJSA_NS7_ILi256EEESB_EEES9_SE_SG_Li256ELb1ELb1ELb1ELb0EEENS1_36VarlenDynamicPersistentTileSchedulerILi128ELi96ELi256ELi128ELb1ELb1ELb1ELb1ELb1ELb1EEEEEEEEEvNT_6ParamsE)
        /*0df0*/ 	.short	0x0210
        /*0df2*/ 	.short	0x0af0


	//----- nvinfo : EIATTR_SW_WAR
	.align		4
.L_563:
        /*0df4*/ 	.byte	0x04, 0x36
        /*0df6*/ 	.short	(.L_565 - .L_564)
.L_564:
        /*0df8*/ 	.word	0x00000008
.L_565:


//--------------------- .nv.info._ZN7cutlass13device_kernelIN5flash11enable_sm90INS1_16FlashAttnFwdSm90INS1_25CollectiveMainloopFwdSm90ILi2EN4cute5tupleIJNS5_1CILi1EEES8_S8_EEENS6_IJNS7_ILi128EEENS7_ILi96EEENS7_ILi64EEEEEELi256ENS_6half_tEfNS_4arch4Sm90ELb1ELb0ELb1ELb1ELb1ELb1ELb0ELb1ELb0ELb1ELb1ELb0EEENS1_21CollectiveEpilogueFwdINS6_IJSA_NS7_ILi256EEESB_EEES9_SE_SG_Li256ELb1ELb1ELb1ELb0EEENS1_36VarlenDynamicPersistentTileSchedulerILi128ELi96ELi256ELi128ELb1ELb1ELb1ELb1ELb1ELb1EEEEEEEEEvNT_6ParamsE --------------------------
	.section	.nv.info._ZN7cutlass13device_kernelIN5flash11enable_sm90INS1_16FlashAttnFwdSm90INS1_25CollectiveMainloopFwdSm90ILi2EN4cute5tupleIJNS5_1CILi1EEES8_S8_EEENS6_IJNS7_ILi128EEENS7_ILi96EEENS7_ILi64EEEEEELi256ENS_6half_tEfNS_4arch4Sm90ELb1ELb0ELb1ELb1ELb1ELb1ELb0ELb1ELb0ELb1ELb1ELb0EEENS1_21CollectiveEpilogueFwdINS6_IJSA_NS7_ILi256EEESB_EEES9_SE_SG_Li256ELb1ELb1ELb1ELb0EEENS1_36VarlenDynamicPersistentTileSchedulerILi128ELi96ELi256ELi128ELb1ELb1ELb1ELb1ELb1ELb1EEEEEEEEEvNT_6ParamsE,"",@"SHT_CUDA_INFO"
	.sectionflags	@""
	.align	4


	//----- nvinfo : EIATTR_CUDA_API_VERSION
	.align		4
        /*0000*/ 	.byte	0x04, 0x37
        /*0002*/ 	.short	(.L_567 - .L_566)
.L_566:
        /*0004*/ 	.word	0x00000082


	//----- nvinfo : EIATTR_KPARAM_INFO
	.align		4
.L_567:
        /*0008*/ 	.byte	0x04, 0x17
        /*000a*/ 	.short	(.L_569 - .L_568)
.L_568:
        /*000c*/ 	.word	0x00000000
        /*0010*/ 	.short	0x0000
        /*0012*/ 	.short	0x0070
        /*0014*/ 	.byte	0x00, 0xf0, 0x01, 0x2a


	//----- nvinfo : EIATTR_SPARSE_MMA_MASK
	.align		4
.L_569:
        /*0018*/ 	.byte	0x03, 0x50
        /*001a*/ 	.short	0x0000


	//----- nvinfo : EIATTR_MAXREG_COUNT
	.align		4
        /*001c*/ 	.byte	0x03, 0x1b
        /*001e*/ 	.short	0x00a8


	//----- nvinfo : EIATTR_NUM_BARRIERS
	.align		4
        /*0020*/ 	.byte	0x02, 0x4c
        /*0022*/ 	.byte	0x10
	.zero		1


	//----- nvinfo : EIATTR_EXTERNS
	.align		4
        /*0024*/ 	.byte	0x04, 0x0f
        /*0026*/ 	.short	(.L_571 - .L_570)


	//   ....[0]....
	.align		4
.L_570:
        /*0028*/ 	.word	index@(__assertfail)


	//----- nvinfo : EIATTR_ANNOTATIONS
	.align		4
.L_571:
        /*002c*/ 	.byte	0x04, 0x55
        /*002e*/ 	.short	(.L_573 - .L_572)


	//   ....[0]....
.L_572:
        /* <DEDUP_REMOVED lines=159> */


	//----- nvinfo : EIATTR_MERCURY_ISA_VERSION
	.align		4
.L_573:
        /*0a08*/ 	.byte	0x03, 0x5f
        /*0a0a*/ 	.short	0x0101


	//----- nvinfo : EIATTR_UNUSED_LOAD_BYTE_OFFSET
	.align		4
        /*0a0c*/ 	.byte	0x04, 0x44
        /*0a0e*/ 	.short	(.L_575 - .L_574)


	//   ....[0]....
.L_574:
        /*0a10*/ 	.word	0x00000a80
        /*0a14*/ 	.word	0x0000fff0


	//   ....[1]....
        /*0a18*/ 	.word	0x000124e0
        /*0a1c*/ 	.word	0x0000fff0


	//----- nvinfo : EIATTR_INT_WARP_WIDE_INSTR_OFFSETS
	.align		4
.L_575:
        /*0a20*/ 	.byte	0x04, 0x31
        /*0a22*/ 	.short	(.L_577 - .L_576)


	//   ....[0]....
.L_576:
        /*0a24*/ 	.word	0x00000130


	//   ....[1]....
        /*0a28*/ 	.word	0x00000170


	//   ....[2]....
        /*0a2c*/ 	.word	0x000001e0


	//   ....[3]....
        /*0a30*/ 	.word	0x0001a860


	//   ....[4]....
        /*0a34*/ 	.word	0x0001a8f0


	//   ....[5]....
        /*0a38*/ 	.word	0x0001dbe0


	//   ....[6]....
        /*0a3c*/ 	.word	0x0001dc70


	//----- nvinfo : EIATTR_COOP_GROUP_MASK_REGIDS
	.align		4
.L_577:
        /*0a40*/ 	.byte	0x04, 0x29
        /*0a42*/ 	.short	(.L_579 - .L_578)


	//   ....[0]....
.L_578:
        /*0a44*/ 	.word	0xffffffff


	//   ....[1]....
        /*0a48*/ 	.word	0xffffffff


	//   ....[2]....
        /*0a4c*/ 	.word	0xffffffff


	//   ....[3]....
        /*0a50*/ 	.word	0xffffffff


	//   ....[4]....
        /*0a54*/ 	.word	0xffffffff


	//   ....[5]....
        /*0a58*/ 	.word	0xffffffff


	//   ....[6]....
        /*0a5c*/ 	.word	0xffffffff


	//   ....[7]....
        /*0a60*/ 	.word	0xffffffff


	//   ....[8]....
        /*0a64*/ 	.word	0xffffffff


	//   ....[9]....
        /*0a68*/ 	.word	0xffffffff


	//   ....[10]....
        /*0a6c*/ 	.word	0xffffffff


	//   ....[11]....
        /*0a70*/ 	.word	0xffffffff


	//   ....[12]....
        /*0a74*/ 	.word	0xffffffff


	//   ....[13]....
        /*0a78*/ 	.word	0xffffffff


	//   ....[14]....
        /*0a7c*/ 	.word	0xffffffff


	//   ....[15]....
        /*0a80*/ 	.word	0xffffffff


	//   ....[16]....
        /*0a84*/ 	.word	0xffffffff


	//   ....[17]....
        /*0a88*/ 	.word	0xffffffff


	//   ....[18]....
        /*0a8c*/ 	.word	0xffffffff


	//   ....[19]....
        /*0a90*/ 	.word	0xffffffff


	//   ....[20]....
        /*0a94*/ 	.word	0xffffffff


	//   ....[21]....
        /*0a98*/ 	.word	0xffffffff


	//   ....[22]....
        /*0a9c*/ 	.word	0xffffffff


	//   ....[23]....
        /*0aa0*/ 	.word	0xffffffff


	//   ....[24]....
        /*0aa4*/ 	.word	0xffffffff


	//   ....[25]....
        /*0aa8*/ 	.word	0xffffffff


	//   ....[26]....
        /*0aac*/ 	.word	0xffffffff


	//   ....[27]....
        /*0ab0*/ 	.word	0xffffffff


	//   ....[28]....
        /*0ab4*/ 	.word	0xffffffff


	//   ....[29]....
        /*0ab8*/ 	.word	0xffffffff


	//   ....[30]....
        /*0abc*/ 	.word	0xffffffff


	//   ....[31]....
        /*0ac0*/ 	.word	0xffffffff


	//   ....[32]....
        /*0ac4*/ 	.word	0xffffffff


	//   ....[33]....
        /*0ac8*/ 	.word	0xffffffff


	//   ....[34]....
        /*0acc*/ 	.word	0xffffffff


	//   ....[35]....
        /*0ad0*/ 	.word	0xffffffff


	//   ....[36]....
        /*0ad4*/ 	.word	0xffffffff


	//   ....[37]....
        /*0ad8*/ 	.word	0xffffffff


	//   ....[38]....
        /*0adc*/ 	.word	0xffffffff


	//   ....[39]....
        /*0ae0*/ 	.word	0xffffffff


	//   ....[40]....
        /*0ae4*/ 	.word	0xffffffff


	//   ....[41]....
        /*0ae8*/ 	.word	0xffffffff


	//   ....[42]....
        /*0aec*/ 	.word	0xffffffff


	//   ....[43]....
        /*0af0*/ 	.word	0xffffffff


	//   ....[44]....
        /*0af4*/ 	.word	0xffffffff


	//   ....[45]....
        /*0af8*/ 	.word	0xffffffff


	//   ....[46]....
        /*0afc*/ 	.word	0xffffffff


	//   ....[47]....
        /*0b00*/ 	.word	0xffffffff


	//   ....[48]....
        /*0b04*/ 	.word	0xffffffff


	//   ....[49]....
        /*0b08*/ 	.word	0xffffffff


	//   ....[50]....
        /*0b0c*/ 	.word	0xffffffff


	//   ....[51]....
        /*0b10*/ 	.word	0xffffffff


	//   ....[52]....
        /*0b14*/ 	.word	0xffffffff


	//   ....[53]....
        /*0b18*/ 	.word	0xffffffff


	//   ....[54]....
        /*0b1c*/ 	.word	0xffffffff


	//   ....[55]....
        /*0b20*/ 	.word	0xffffffff


	//   ....[56]....
        /*0b24*/ 	.word	0xffffffff


	//   ....[57]....
        /*0b28*/ 	.word	0xffffffff


	//   ....[58]....
        /*0b2c*/ 	.word	0xffffffff


	//   ....[59]....
        /*0b30*/ 	.word	0xffffffff


	//   ....[60]....
        /*0b34*/ 	.word	0xffffffff


	//   ....[61]....
        /*0b38*/ 	.word	0xffffffff


	//   ....[62]....
        /*0b3c*/ 	.word	0xffffffff


	//   ....[63]....
        /*0b40*/ 	.word	0xffffffff


	//   ....[64]....
        /*0b44*/ 	.word	0xffffffff


	//   ....[65]....
        /*0b48*/ 	.word	0xffffffff


	//   ....[66]....
        /*0b4c*/ 	.word	0xffffffff


	//   ....[67]....
        /*0b50*/ 	.word	0xffffffff


	//   ....[68]....
        /*0b54*/ 	.word	0xffffffff


	//   ....[69]....
        /*0b58*/ 	.word	0xffffffff


	//   ....[70]....
        /*0b5c*/ 	.word	0xffffffff


	//   ....[71]....
        /*0b60*/ 	.word	0xffffffff


	//   ....[72]....
        /*0b64*/ 	.word	0xffffffff


	//   ....[73]....
        /*0b68*/ 	.word	0xffffffff


	//   ....[74]....
        /*0b6c*/ 	.word	0xffffffff


	//   ....[75]....
        /*0b70*/ 	.word	0xffffffff


	//   ....[76]....
        /*0b74*/ 	.word	0xffffffff


	//   ....[77]....
        /*0b78*/ 	.word	0xffffffff


	//   ....[78]....
        /*0b7c*/ 	.word	0xffffffff


	//   ....[79]....
        /*0b80*/ 	.word	0xffffffff


	//   ....[80]....
        /*0b84*/ 	.word	0xffffffff


	//   ....[81]....
        /*0b88*/ 	.word	0xffffffff


	//   ....[82]....
        /*0b8c*/ 	.word	0xffffffff


	//   ....[83]....
        /*0b90*/ 	.word	0xffffffff


	//   ....[84]....
        /*0b94*/ 	.word	0xffffffff


	//   ....[85]....
        /*0b98*/ 	.word	0xffffffff


	//   ....[86]....
        /*0b9c*/ 	.word	0xffffffff


	//   ....[87]....
        /*0ba0*/ 	.word	0xffffffff


	//   ....[88]....
        /*0ba4*/ 	.word	0xffffffff


	//   ....[89]....
        /*0ba8*/ 	.word	0xffffffff


	//   ....[90]....
        /*0bac*/ 	.word	0xffffffff


	//   ....[91]....
        /*0bb0*/ 	.word	0xffffffff


	//   ....[92]....
        /*0bb4*/ 	.word	0xffffffff


	//   ....[93]....
        /*0bb8*/ 	.word	0xffffffff


	//   ....[94]....
        /*0bbc*/ 	.word	0xffffffff


	//   ....[95]....
        /*0bc0*/ 	.word	0xffffffff


	//   ....[96]....
        /*0bc4*/ 	.word	0xffffffff


	//   ....[97]....
        /*0bc8*/ 	.word	0xffffffff


	//   ....[98]....
        /*0bcc*/ 	.word	0xffffffff


	//   ....[99]....
        /*0bd0*/ 	.word	0xffffffff


	//   ....[100]....
        /*0bd4*/ 	.word	0xffffffff


	//   ....[101]....
        /*0bd8*/ 	.word	0xffffffff


	//   ....[102]....
        /*0bdc*/ 	.word	0xffffffff


	//   ....[103]....
        /*0be0*/ 	.word	0xffffffff


	//   ....[104]....
        /*0be4*/ 	.word	0xffffffff


	//   ....[105]....
        /*0be8*/ 	.word	0xffffffff


	//   ....[106]....
        /*0bec*/ 	.word	0xffffffff


	//   ....[107]....
        /*0bf0*/ 	.word	0xffffffff


	//   ....[108]....
        /*0bf4*/ 	.word	0xffffffff


	//   ....[109]....
        /*0bf8*/ 	.word	0xffffffff


	//   ....[110]....
        /*0bfc*/ 	.word	0xffffffff


	//   ....[111]....
        /*0c00*/ 	.word	0xffffffff


	//   ....[112]....
        /*0c04*/ 	.word	0xffffffff


	//   ....[113]....
        /*0c08*/ 	.word	0xffffffff


	//   ....[114]....
        /*0c0c*/ 	.word	0xffffffff


	//   ....[115]....
        /*0c10*/ 	.word	0xffffffff


	//   ....[116]....
        /*0c14*/ 	.word	0xffffffff


	//   ....[117]....
        /*0c18*/ 	.word	0xffffffff


	//   ....[118]....
        /*0c1c*/ 	.word	0xffffffff


	//   ....[119]....
        /*0c20*/ 	.word	0xffffffff


	//   ....[120]....
        /*0c24*/ 	.word	0xffffffff


	//   ....[121]....
        /*0c28*/ 	.word	0xffffffff


	//   ....[122]....
        /*0c2c*/ 	.word	0xffffffff


	//   ....[123]....
        /*0c30*/ 	.word	0xffffffff


	//   ....[124]....
        /*0c34*/ 	.word	0xffffffff


	//   ....[125]....
        /*0c38*/ 	.word	0xffffffff


	//   ....[126]....
        /*0c3c*/ 	.word	0xffffffff


	//   ....[127]....
        /*0c40*/ 	.word	0xffffffff


	//   ....[128]....
        /*0c44*/ 	.word	0xffffffff


	//   ....[129]....
        /*0c48*/ 	.word	0xffffffff


	//   ....[130]....
        /*0c4c*/ 	.word	0xffffffff


	//   ....[131]....
        /*0c50*/ 	.word	0xffffffff


	//   ....[132]....
        /*0c54*/ 	.word	0xffffffff


	//   ....[133]....
        /*0c58*/ 	.word	0xffffffff


	//   ....[134]....
        /*0c5c*/ 	.word	0xffffffff


	//   ....[135]....
        /*0c60*/ 	.word	0xffffffff


	//   ....[136]....
        /*0c64*/ 	.word	0xffffffff


	//   ....[137]....
        /*0c68*/ 	.word	0xffffffff


	//   ....[138]....
        /*0c6c*/ 	.word	0xffffffff


	//   ....[139]....
        /*0c70*/ 	.word	0xffffffff


	//   ....[140]....
        /*0c74*/ 	.word	0xffffffff


	//   ....[141]....
        /*0c78*/ 	.word	0xffffffff


	//   ....[142]....
        /*0c7c*/ 	.word	0xffffffff


	//   ....[143]....
        /*0c80*/ 	.word	0xffffffff


	//   ....[144]....
        /*0c84*/ 	.word	0xffffffff


	//   ....[145]....
        /*0c88*/ 	.word	0xffffffff


	//   ....[146]....
        /*0c8c*/ 	.word	0xffffffff


	//   ....[147]....
        /*0c90*/ 	.word	0xffffffff


	//   ....[148]....
        /*0c94*/ 	.word	0xffffffff


	//   ....[149]....
        /*0c98*/ 	.word	0xffffffff


	//   ....[150]....
        /*0c9c*/ 	.word	0xffffffff


	//   ....[151]....
        /*0ca0*/ 	.word	0xffffffff


	//   ....[152]....
        /*0ca4*/ 	.word	0xffffffff


	//   ....[153]....
        /*0ca8*/ 	.word	0xffffffff


	//   ....[154]....
        /*0cac*/ 	.word	0xffffffff


	//   ....[155]....
        /*0cb0*/ 	.word	0xffffffff


	//   ....[156]....
        /*0cb4*/ 	.word	0xffffffff


	//   ....[157]....
        /*0cb8*/ 	.word	0xffffffff


	//   ....[158]....
        /*0cbc*/ 	.word	0xffffffff


	//   ....[159]....
        /*0cc0*/ 	.word	0xffffffff


	//   ....[160]....
        /*0cc4*/ 	.word	0xffffffff


	//   ....[161]....
        /*0cc8*/ 	.word	0xffffffff


	//   ....[162]....
        /*0ccc*/ 	.word	0xffffffff


	//   ....[163]....
        /*0cd0*/ 	.word	0xffffffff


	//   ....[164]....
        /*0cd4*/ 	.word	0xffffffff


	//   ....[165]....
        /*0cd8*/ 	.word	0xffffffff


	//   ....[166]....
        /*0cdc*/ 	.word	0xffffffff


	//   ....[167]....
        /*0ce0*/ 	.word	0xffffffff


	//   ....[168]....
        /*0ce4*/ 	.word	0xffffffff


	//   ....[169]....
        /*0ce8*/ 	.word	0xffffffff


	//   ....[170]....
        /*0cec*/ 	.word	0xffffffff


	//   ....[171]....
        /*0cf0*/ 	.word	0xffffffff


	//   ....[172]....
        /*0cf4*/ 	.word	0xffffffff


	//   ....[173]....
        /*0cf8*/ 	.word	0xffffffff


	//   ....[174]....
        /*0cfc*/ 	.word	0xffffffff


	//   ....[175]....
        /*0d00*/ 	.word	0xffffffff


	//   ....[176]....
        /*0d04*/ 	.word	0xffffffff


	//   ....[177]....
        /*0d08*/ 	.word	0xffffffff


	//   ....[178]....
        /*0d0c*/ 	.word	0xffffffff


	//   ....[179]....
        /*0d10*/ 	.word	0xffffffff


	//   ....[180]....
        /*0d14*/ 	.word	0xffffffff


	//   ....[181]....
        /*0d18*/ 	.word	0xffffffff


	//   ....[182]....
        /*0d1c*/ 	.word	0xffffffff


	//   ....[183]....
        /*0d20*/ 	.word	0xffffffff


	//   ....[184]....
        /*0d24*/ 	.word	0xffffffff


	//   ....[185]....
        /*0d28*/ 	.word	0x0500000f


	//   ....[186]....
        /*0d2c*/ 	.word	0x0500000f


	//   ....[187]....
        /*0d30*/ 	.word	0x0500000f


	//   ....[188]....
        /*0d34*/ 	.word	0x0500000f


	//   ....[189]....
        /*0d38*/ 	.word	0x0500000f


	//   ....[190]....
        /*0d3c*/ 	.word	0x0500000f


	//   ....[191]....
        /*0d40*/ 	.word	0x0500000f


	//   ....[192]....
        /*0d44*/ 	.word	0x0500000f


	//   ....[193]....
        /*0d48*/ 	.word	0x0500000f


	//   ....[194]....
        /*0d4c*/ 	.word	0x0500000f


	//   ....[195]....
        /*0d50*/ 	.word	0x0500000f


	//   ....[196]....
        /*0d54*/ 	.word	0x0500000f


	//   ....[197]....
        /*0d58*/ 	.word	0x0500000f


	//   ....[198]....
        /*0d5c*/ 	.word	0x0500000f


	//   ....[199]....
        /*0d60*/ 	.word	0x0500000f


	//   ....[200]....
        /*0d64*/ 	.word	0x0500000f


	//   ....[201]....
        /*0d68*/ 	.word	0x0500000f


	//   ....[202]....
        /*0d6c*/ 	.word	0x0500000f


	//   ....[203]....
        /*0d70*/ 	.word	0x0500000f


	//   ....[204]....
        /*0d74*/ 	.word	0x0500000f


	//   ....[205]....
        /*0d78*/ 	.word	0x0500000f


	//   ....[206]....
        /*0d7c*/ 	.word	0x0500000f


	//   ....[207]....
        /*0d80*/ 	.word	0x0500000f


	//   ....[208]....
        /*0d84*/ 	.word	0x0500000f


	//   ....[209]....
        /*0d88*/ 	.word	0x0500000f


	//   ....[210]....
        /*0d8c*/ 	.word	0x0500000f


	//   ....[211]....
        /*0d90*/ 	.word	0x0500000f


	//   ....[212]....
        /*0d94*/ 	.word	0x0500000f


	//   ....[213]....
        /*0d98*/ 	.word	0x0500000f


	//   ....[214]....
        /*0d9c*/ 	.word	0x0500000f


	//   ....[215]....
        /*0da0*/ 	.word	0x0500000f


	//   ....[216]....
        /*0da4*/ 	.word	0x0500000f


	//   ....[217]....
        /*0da8*/ 	.word	0x0500000f


	//   ....[218]....
        /*0dac*/ 	.word	0x0500000f


	//   ....[219]....
        /*0db0*/ 	.word	0x0500000f


	//   ....[220]....
        /*0db4*/ 	.word	0x0500000f


	//   ....[221]....
        /*0db8*/ 	.word	0x0500000f


	//   ....[222]....
        /*0dbc*/ 	.word	0x0500000f


	//   ....[223]....
        /*0dc0*/ 	.word	0x0500000f


	//   ....[224]....
        /*0dc4*/ 	.word	0x0500000f


	//   ....[225]....
        /*0dc8*/ 	.word	0x0500000f


	//   ....[226]....
        /*0dcc*/ 	.word	0x0500000f


	//   ....[227]....
        /*0dd0*/ 	.word	0x0500000f


	//   ....[228]....
        /*0dd4*/ 	.word	0x0500000f


	//   ....[229]....
        /*0dd8*/ 	.word	0x0500000f


	//   ....[230]....
        /*0ddc*/ 	.word	0x0500000f


	//   ....[231]....
        /*0de0*/ 	.word	0x0500000f


	//   ....[232]....
        /*0de4*/ 	.word	0x0500000f


	//   ....[233]....
        /*0de8*/ 	.word	0x0500000f


	//   ....[234]....
        /*0dec*/ 	.word	0x0500000f


	//   ....[235]....
        /*0df0*/ 	.word	0x0500000f


	//   ....[236]....
        /*0df4*/ 	.word	0x0500000f


	//   ....[237]....
        /*0df8*/ 	.word	0x0500000f


	//   ....[238]....
        /*0dfc*/ 	.word	0x0500000f


	//   ....[239]....
        /*0e00*/ 	.word	0x0500000f


	//   ....[240]....
        /*0e04*/ 	.word	0x0500000f


	//   ....[241]....
        /*0e08*/ 	.word	0x0500000f


	//   ....[242]....
        /*0e0c*/ 	.word	0x0500000f


	//   ....[243]....
        /*0e10*/ 	.word	0x0500000f


	//   ....[244]....
        /*0e14*/ 	.word	0x0500000f


	//   ....[245]....
        /*0e18*/ 	.word	0x0500000f


	//   ....[246]....
        /*0e1c*/ 	.word	0x0500000f


	//   ....[247]....
        /*0e20*/ 	.word	0x0500000f


	//   ....[248]....
        /*0e24*/ 	.word	0x0500000f


	//   ....[249]....
        /*0e28*/ 	.word	0x0500000f


	//   ....[250]....
        /*0e2c*/ 	.word	0x0500000f


	//   ....[251]....
        /*0e30*/ 	.word	0x0500000f


	//   ....[252]....
        /*0e34*/ 	.word	0x0500000f


	//   ....[253]....
        /*0e38*/ 	.word	0x0500000f


	//   ....[254]....
        /*0e3c*/ 	.word	0x0500000f


	//   ....[255]....
        /*0e40*/ 	.word	0x0500000f


	//   ....[0]....
        /*0e44*/ 	.word	0x0500000f


	//   ....[1]....
        /*0e48*/ 	.word	0x0500000f


	//   ....[2]....
        /*0e4c*/ 	.word	0x0500000f


	//   ....[3]....
        /*0e50*/ 	.word	0x0500000f


	//   ....[4]....
        /*0e54*/ 	.word	0x0500000f


	//   ....[5]....
        /*0e58*/ 	.word	0x0500000f


	//   ....[6]....
        /*0e5c*/ 	.word	0x0500000f


	//   ....[7]....
        /*0e60*/ 	.word	0x0500000f


	//   ....[8]....
        /*0e64*/ 	.word	0x0500000f


	//   ....[9]....
        /*0e68*/ 	.word	0x0500000f


	//   ....[10]....
        /*0e6c*/ 	.word	0x0500000f


	//   ....[11]....
        /*0e70*/ 	.word	0x0500000f


	//   ....[12]....
        /*0e74*/ 	.word	0x0500000f


	//   ....[13]....
        /*0e78*/ 	.word	0x0500000f


	//   ....[14]....
        /*0e7c*/ 	.word	0x0500000f


	//   ....[15]....
        /*0e80*/ 	.word	0x0500000f


	//   ....[16]....
        /*0e84*/ 	.word	0x0500000f


	//   ....[17]....
        /*0e88*/ 	.word	0x0500000f


	//   ....[18]....
        /*0e8c*/ 	.word	0x0500000f


	//   ....[19]....
        /*0e90*/ 	.word	0x0500000f


	//   ....[20]....
        /*0e94*/ 	.word	0x0500000f


	//   ....[21]....
        /*0e98*/ 	.word	0x0500000f


	//   ....[22]....
        /*0e9c*/ 	.word	0x0500000f


	//   ....[23]....
        /*0ea0*/ 	.word	0x0500000f


	//   ....[24]....
        /*0ea4*/ 	.word	0x0500000f


	//   ....[25]....
        /*0ea8*/ 	.word	0x0500000f


	//   ....[26]....
        /*0eac*/ 	.word	0x0500000f


	//   ....[27]....
        /*0eb0*/ 	.word	0x0500000f


	//   ....[28]....
        /*0eb4*/ 	.word	0x0500000f


	//   ....[29]....
        /*0eb8*/ 	.word	0x0500000f


	//   ....[30]....
        /*0ebc*/ 	.word	0x0500000f


	//   ....[31]....
        /*0ec0*/ 	.word	0x0500000f


	//   ....[32]....
        /*0ec4*/ 	.word	0x0500000f


	//   ....[33]....
        /*0ec8*/ 	.word	0x0500000f


	//   ....[34]....
        /*0ecc*/ 	.word	0x0500000f


	//   ....[35]....
        /*0ed0*/ 	.word	0x0500000f


	//   ....[36]....
        /*0ed4*/ 	.word	0x0500000f


	//   ....[37]....
        /*0ed8*/ 	.word	0x0500000f


	//   ....[38]....
        /*0edc*/ 	.word	0x0500000f


	//   ....[39]....
        /*0ee0*/ 	.word	0x0500000f


	//   ....[40]....
        /*0ee4*/ 	.word	0x0500000f


	//   ....[41]....
        /*0ee8*/ 	.word	0x0500000f


	//   ....[42]....
        /*0eec*/ 	.word	0x0500000f


	//   ....[43]....
        /*0ef0*/ 	.word	0x0500000f


	//   ....[44]....
        /*0ef4*/ 	.word	0x0500000f


	//   ....[45]....
        /*0ef8*/ 	.word	0x0500000f


	//   ....[46]....
        /*0efc*/ 	.word	0x0500000f


	//   ....[47]....
        /*0f00*/ 	.word	0x0500000f


	//   ....[48]....
        /*0f04*/ 	.word	0x0500000f


	//   ....[49]....
        /*0f08*/ 	.word	0x0500000f


	//   ....[50]....
        /*0f0c*/ 	.word	0x0500000f


	//   ....[51]....
        /*0f10*/ 	.word	0x0500000f


	//   ....[52]....
        /*0f14*/ 	.word	0x0500000f


	//   ....[53]....
        /*0f18*/ 	.word	0x0500000f


	//   ....[54]....
        /*0f1c*/ 	.word	0x0500000f


	//   ....[55]....
        /*0f20*/ 	.word	0x0500000f


	//   ....[56]....
        /*0f24*/ 	.word	0x0500000f


	//   ....[57]....
        /*0f28*/ 	.word	0x0500000f


	//   ....[58]....
        /*0f2c*/ 	.word	0x0500000f


	//   ....[59]....
        /*0f30*/ 	.word	0x0500000f


	//   ....[60]....
        /*0f34*/ 	.word	0x0500000f


	//   ....[61]....
        /*0f38*/ 	.word	0x0500000f


	//   ....[62]....
        /*0f3c*/ 	.word	0x0500000f


	//----- nvinfo : EIATTR_COOP_GROUP_INSTR_OFFSETS
	.align		4
.L_579:
        /*0f40*/ 	.byte	0x04, 0x28
        /*0f42*/ 	.short	(.L_581 - .L_580)


	//   ....[0]....
.L_580:
        /*0f44*/ 	.word	0x00000070


	//   ....[1]....
        /*0f48*/ 	.word	0x00000140


	//   ....[2]....
        /*0f4c*/ 	.word	0x00000190


	//   ....[3]....
        /*0f50*/ 	.word	0x000003c0


	//   ....[4]....
        /*0f54*/ 	.word	0x00000520


	//   ....[5]....
        /*0f58*/ 	.word	0x00000640


	//   ....[6]....
        /*0f5c*/ 	.word	0x000007a0


	//   ....[7]....
        /*0f60*/ 	.word	0x000038b0


	//   ....[8]....
        /*0f64*/ 	.word	0x000038c0


	//   ....[9]....
        /*0f68*/ 	.word	0x00003fc0


	//   ....[10]....
        /*0f6c*/ 	.word	0x00003fd0


	//   ....[11]....
        /*0f70*/ 	.word	0x00004b90


	//   ....[12]....
        /*0f74*/ 	.word	0x00004ba0


	//   ....[13]....
        /*0f78*/ 	.word	0x00005320


	//   ....[14]....
        /*0f7c*/ 	.word	0x00005330


	//   ....[15]....
        /*0f80*/ 	.word	0x00005cf0


	//   ....[16]....
        /*0f84*/ 	.word	0x00005d00


	//   ....[17]....
        /*0f88*/ 	.word	0x00005e10


	//   ....[18]....
        /*0f8c*/ 	.word	0x00005e20


	//   ....[19]....
        /*0f90*/ 	.word	0x00006230


	//   ....[20]....
        /*0f94*/ 	.word	0x00006250


	//   ....[21]....
        /*0f98*/ 	.word	0x00006520


	//   ....[22]....
        /*0f9c*/ 	.word	0x00006540


	//   ....[23]....
        /*0fa0*/ 	.word	0x000071a0


	//   ....[24]....
        /*0fa4*/ 	.word	0x00007920


	//   ....[25]....
        /*0fa8*/ 	.word	0x00007930


	//   ....[26]....
        /*0fac*/ 	.word	0x00007940


	//   ....[27]....
        /*0fb0*/ 	.word	0x00007950


	//   ....[28]....
        /*0fb4*/ 	.word	0x00007c70


	//   ....[29]....
        /*0fb8*/ 	.word	0x00007c80


	//   ....[30]....
        /*0fbc*/ 	.word	0x00007c90


	//   ....[31]....
        /*0fc0*/ 	.word	0x00007ca0


	//   ....[32]....
        /*0fc4*/ 	.word	0x00008ea0


	//   ....[33]....
        /*0fc8*/ 	.word	0x00008eb0


	//   ....[34]....
        /*0fcc*/ 	.word	0x00008ec0


	//   ....[35]....
        /*0fd0*/ 	.word	0x00008ed0


	//   ....[36]....
        /*0fd4*/ 	.word	0x00008fd0


	//   ....[37]....
        /*0fd8*/ 	.word	0x00008ff0


	//   ....[38]....
        /*0fdc*/ 	.word	0x00009080


	//   ....[39]....
        /*0fe0*/ 	.word	0x000090e0


	//   ....[40]....
        /*0fe4*/ 	.word	0x0000aab0


	//   ....[41]....
        /*0fe8*/ 	.word	0x0000aff0


	//   ....[42]....
        /*0fec*/ 	.word	0x0000b000


	//   ....[43]....
        /*0ff0*/ 	.word	0x0000b020


	//   ....[44]....
        /*0ff4*/ 	.word	0x0000b770


	//   ....[45]....
        /*0ff8*/ 	.word	0x0000b7a0


	//   ....[46]....
        /*0ffc*/ 	.word	0x0000cce0


	//   ....[47]....
        /*1000*/ 	.word	0x0000cd10


	//   ....[48]....
        /*1004*/ 	.word	0x0000d950


	//   ....[49]....
        /*1008*/ 	.word	0x0000d970


	//   ....[50]....
        /*100c*/ 	.word	0x0000de50


	//   ....[51]....
        /*1010*/ 	.word	0x0000de70


	//   ....[52]....
        /*1014*/ 	.word	0x0000fdf0


	//   ....[53]....
        /*1018*/ 	.word	0x0000fe50


	//   ....[54]....
        /*101c*/ 	.word	0x00010880


	//   ....[55]....
        /*1020*/ 	.word	0x000108f0


	//   ....[56]....
        /*1024*/ 	.word	0x00011a30


	//   ....[57]....
        /*1028*/ 	.word	0x00011ac0


	//   ....[58]....
        /*102c*/ 	.word	0x00011b70


	//   ....[59]....
        /*1030*/ 	.word	0x00011d40


	//   ....[60]....
        /*1034*/ 	.word	0x00013590


	//   ....[61]....
        /*1038*/ 	.word	0x000135b0


	//   ....[62]....
        /*103c*/ 	.word	0x000135c0


	//   ....[63]....
        /*1040*/ 	.word	0x000135d0


	//   ....[64]....
        /*1044*/ 	.word	0x00013ff0


	//   ....[65]....
        /*1048*/ 	.word	0x00014000


	//   ....[66]....
        /*104c*/ 	.word	0x00014230


	//   ....[67]....
        /*1050*/ 	.word	0x00014240


	//   ....[68]....
        /*1054*/ 	.word	0x00014470


	//   ....[69]....
        /*1058*/ 	.word	0x00014480


	//   ....[70]....
        /*105c*/ 	.word	0x000146b0


	//   ....[71]....
        /*1060*/ 	.word	0x000146c0


	//   ....[72]....
        /*1064*/ 	.word	0x00014b90


	//   ....[73]....
        /*1068*/ 	.word	0x00014ba0


	//   ....[74]....
        /*106c*/ 	.word	0x00015820


	//   ....[75]....
        /*1070*/ 	.word	0x00015830


	//   ....[76]....
        /*1074*/ 	.word	0x00016e80


	//   ....[77]....
        /*1078*/ 	.word	0x00016e90


	//   ....[78]....
        /*107c*/ 	.word	0x000170d0


	//   ....[79]....
        /*1080*/ 	.word	0x000170e0


	//   ....[80]....
        /*1084*/ 	.word	0x00017310


	//   ....[81]....
        /*1088*/ 	.word	0x00017320


	//   ....[82]....
        /*108c*/ 	.word	0x00017550


	//   ....[83]....
        /*1090*/ 	.word	0x00017560


	//   ....[84]....
        /*1094*/ 	.word	0x000177f0


	//   ....[85]....
        /*1098*/ 	.word	0x000179e0


	//   ....[86]....
        /*109c*/ 	.word	0x00017a10


	//   ....[87]....
        /*10a0*/ 	.word	0x00017a40


	//   ....[88]....
        /*10a4*/ 	.word	0x00017a70


	//   ....[89]....
        /*10a8*/ 	.word	0x00017aa0


	//   ....[90]....
        /*10ac*/ 	.word	0x00017ad0


	//   ....[91]....
        /*10b0*/ 	.word	0x00017c60


	//   ....[92]....
        /*10b4*/ 	.word	0x00017c90


	//   ....[93]....
        /*10b8*/ 	.word	0x00017cc0


	//   ....[94]....
        /*10bc*/ 	.word	0x00017cf0


	//   ....[95]....
        /*10c0*/ 	.word	0x00017d20


	//   ....[96]....
        /*10c4*/ 	.word	0x00017d50


	//   ....[97]....
        /*10c8*/ 	.word	0x00017de0


	//   ....[98]....
        /*10cc*/ 	.word	0x00017e10


	//   ....[99]....
        /*10d0*/ 	.word	0x00017e20


	//   ....[100]....
        /*10d4*/ 	.word	0x00017e60


	//   ....[101]....
        /*10d8*/ 	.word	0x00019310


	//   ....[102]....
        /*10dc*/ 	.word	0x0001b3d0


	//   ....[103]....
        /*10e0*/ 	.word	0x0001b3f0


	//   ....[104]....
        /*10e4*/ 	.word	0x0001b480


	//   ....[105]....
        /*10e8*/ 	.word	0x0001b4a0


	//   ....[106]....
        /*10ec*/ 	.word	0x0001b520


	//   ....[107]....
        /*10f0*/ 	.word	0x0001b540


	//   ....[108]....
        /*10f4*/ 	.word	0x0001b5c0


	//   ....[109]....
        /*10f8*/ 	.word	0x0001b5e0


	//   ....[110]....
        /*10fc*/ 	.word	0x0001b660


	//   ....[111]....
        /*1100*/ 	.word	0x0001b680


	//   ....[112]....
        /*1104*/ 	.word	0x0001b690


	//   ....[113]....
        /*1108*/ 	.word	0x0001b6a0


	//   ....[114]....
        /*110c*/ 	.word	0x0001bef0


	//   ....[115]....
        /*1110*/ 	.word	0x0001bf20


	//   ....[116]....
        /*1114*/ 	.word	0x0001bfe0


	//   ....[117]....
        /*1118*/ 	.word	0x0001bff0


	//   ....[118]....
        /*111c*/ 	.word	0x0001c080


	//   ....[119]....
        /*1120*/ 	.word	0x0001c090


	//   ....[120]....
        /*1124*/ 	.word	0x0001c120


	//   ....[121]....
        /*1128*/ 	.word	0x0001c130


	//   ....[122]....
        /*112c*/ 	.word	0x0001c1c0


	//   ....[123]....
        /*1130*/ 	.word	0x0001c1d0


	//   ....[124]....
        /*1134*/ 	.word	0x0001c260


	//   ....[125]....
        /*1138*/ 	.word	0x0001c270


	//   ....[126]....
        /*113c*/ 	.word	0x0001c2f0


	//   ....[127]....
        /*1140*/ 	.word	0x0001c300


	//   ....[128]....
        /*1144*/ 	.word	0x0001c310


	//   ....[129]....
        /*1148*/ 	.word	0x0001c320


	//   ....[130]....
        /*114c*/ 	.word	0x0001c780


	//   ....[131]....
        /*1150*/ 	.word	0x0001c7b0


	//   ....[132]....
        /*1154*/ 	.word	0x0001c800


	//   ....[133]....
        /*1158*/ 	.word	0x0001c8c0


	//   ....[134]....
        /*115c*/ 	.word	0x0001c8d0


	//   ....[135]....
        /*1160*/ 	.word	0x0001c900


	//   ....[136]....
        /*1164*/ 	.word	0x0001c990


	//   ....[137]....
        /*1168*/ 	.word	0x0001ca40


	//   ....[138]....
        /*116c*/ 	.word	0x0001ca50


	//   ....[139]....
        /*1170*/ 	.word	0x0001ca80


	//   ....[140]....
        /*1174*/ 	.word	0x0001ca90


	//   ....[141]....
        /*1178*/ 	.word	0x0001cb20


	//   ....[142]....
        /*117c*/ 	.word	0x0001d230


	//   ....[143]....
        /*1180*/ 	.word	0x0001d250


	//   ....[144]....
        /*1184*/ 	.word	0x0001d2a0


	//   ....[145]....
        /*1188*/ 	.word	0x0001d2b0


	//   ....[146]....
        /*118c*/ 	.word	0x0001d2f0


	//   ....[147]....
        /*1190*/ 	.word	0x0001d300


	//   ....[148]....
        /*1194*/ 	.word	0x0001d340


	//   ....[149]....
        /*1198*/ 	.word	0x0001d350


	//   ....[150]....
        /*119c*/ 	.word	0x0001d390


	//   ....[151]....
        /*11a0*/ 	.word	0x0001d3a0


	//   ....[152]....
        /*11a4*/ 	.word	0x0001d3b0


	//   ....[153]....
        /*11a8*/ 	.word	0x0001d3f0


	//   ....[154]....
        /*11ac*/ 	.word	0x0001d710


	//   ....[155]....
        /*11b0*/ 	.word	0x0001d730


	//   ....[156]....
        /*11b4*/ 	.word	0x0001d740


	//   ....[157]....
        /*11b8*/ 	.word	0x0001d750


	//   ....[158]....
        /*11bc*/ 	.word	0x0001d770


	//   ....[159]....
        /*11c0*/ 	.word	0x0001d7e0


	//   ....[160]....
        /*11c4*/ 	.word	0x0001d850


	//   ....[161]....
        /*11c8*/ 	.word	0x0001d870


	//   ....[162]....
        /*11cc*/ 	.word	0x0001d880


	//   ....[163]....
        /*11d0*/ 	.word	0x0001d8e0


	//   ....[164]....
        /*11d4*/ 	.word	0x0001d900


	//   ....[165]....
        /*11d8*/ 	.word	0x0001d960


	//   ....[166]....
        /*11dc*/ 	.word	0x0001de90


	//   ....[167]....
        /*11e0*/ 	.word	0x0001dec0


	//   ....[168]....
        /*11e4*/ 	.word	0x0001df30


	//   ....[169]....
        /*11e8*/ 	.word	0x0001df60


	//   ....[170]....
        /*11ec*/ 	.word	0x0001df90


	//   ....[171]....
        /*11f0*/ 	.word	0x0001dfc0


	//   ....[172]....
        /*11f4*/ 	.word	0x0001dff0


	//   ....[173]....
        /*11f8*/ 	.word	0x0001e020


	//   ....[174]....
        /*11fc*/ 	.word	0x0001e1c0


	//   ....[175]....
        /*1200*/ 	.word	0x0001e1f0


	//   ....[176]....
        /*1204*/ 	.word	0x0001e220


	//   ....[177]....
        /*1208*/ 	.word	0x0001e250


	//   ....[178]....
        /*120c*/ 	.word	0x0001e280


	//   ....[179]....
        /*1210*/ 	.word	0x0001e2b0


	//   ....[180]....
        /*1214*/ 	.word	0x0001e370


	//   ....[181]....
        /*1218*/ 	.word	0x0001e390


	//   ....[182]....
        /*121c*/ 	.word	0x0001e3b0


	//   ....[183]....
        /*1220*/ 	.word	0x0001e410


	//   ....[184]....
        /*1224*/ 	.word	0x0001ee30


	//   ....[185]....
        /*1228*/ 	.word	0x0001f150


	//   ....[186]....
        /*122c*/ 	.word	0x0001f1e0


	//   ....[187]....
        /*1230*/ 	.word	0x0001f270


	//   ....[188]....
        /*1234*/ 	.word	0x0001f300


	//   ....[189]....
        /*1238*/ 	.word	0x0001f3e0


	//   ....[190]....
        /*123c*/ 	.word	0x0001f470


	//   ....[191]....
        /*1240*/ 	.word	0x0001f510


	//   ....[192]....
        /*1244*/ 	.word	0x0001f5a0


	//   ....[193]....
        /*1248*/ 	.word	0x0001f690


	//   ....[194]....
        /*124c*/ 	.word	0x0001f720


	//   ....[195]....
        /*1250*/ 	.word	0x0001f7c0


	//   ....[196]....
        /*1254*/ 	.word	0x0001f850


	//   ....[197]....
        /*1258*/ 	.word	0x0001f930


	//   ....[198]....
        /*125c*/ 	.word	0x0001f9d0


	//   ....[199]....
        /*1260*/ 	.word	0x0001fa60


	//   ....[200]....
        /*1264*/ 	.word	0x0001fab0


	//   ....[201]....
        /*1268*/ 	.word	0x0001fb00


	//   ....[202]....
        /*126c*/ 	.word	0x0001fba0


	//   ....[203]....
        /*1270*/ 	.word	0x0001fc30


	//   ....[204]....
        /*1274*/ 	.word	0x0001fc80


	//   ....[205]....
        /*1278*/ 	.word	0x0001fcd0


	//   ....[206]....
        /*127c*/ 	.word	0x0001fdd0


	//   ....[207]....
        /*1280*/ 	.word	0x0001fe80


	//   ....[208]....
        /*1284*/ 	.word	0x0001fed0


	//   ....[209]....
        /*1288*/ 	.word	0x0001ff20


	//   ....[210]....
        /*128c*/ 	.word	0x000200b0


	//   ....[211]....
        /*1290*/ 	.word	0x00020230


	//   ....[212]....
        /*1294*/ 	.word	0x000202a0


	//   ....[213]....
        /*1298*/ 	.word	0x000202f0


	//   ....[214]....
        /*129c*/ 	.word	0x000205a0


	//   ....[215]....
        /*12a0*/ 	.word	0x000205f0


	//   ....[216]....
        /*12a4*/ 	.word	0x00020680


	//   ....[217]....
        /*12a8*/ 	.word	0x00020710


	//   ....[218]....
        /*12ac*/ 	.word	0x000207a0


	//   ....[219]....
        /*12b0*/ 	.word	0x00020830


	//   ....[220]....
        /*12b4*/ 	.word	0x000208c0


	//   ....[221]....
        /*12b8*/ 	.word	0x00020950


	//   ....[222]....
        /*12bc*/ 	.word	0x000209d0


	//   ....[223]....
        /*12c0*/ 	.word	0x00020a20


	//   ....[224]....
        /*12c4*/ 	.word	0x00020ac0


	//   ....[225]....
        /*12c8*/ 	.word	0x00020b50


	//   ....[226]....
        /*12cc*/ 	.word	0x00020be0


	//   ....[227]....
        /*12d0*/ 	.word	0x00020c30


	//   ....[228]....
        /*12d4*/ 	.word	0x00020cd0


	//   ....[229]....
        /*12d8*/ 	.word	0x00020d60


	//   ....[230]....
        /*12dc*/ 	.word	0x00020e00


	//   ....[231]....
        /*12e0*/ 	.word	0x00020e90


	//   ....[232]....
        /*12e4*/ 	.word	0x00020f30


	//   ....[233]....
        /*12e8*/ 	.word	0x00020fc0


	//   ....[234]....
        /*12ec*/ 	.word	0x00021090


	//   ....[235]....
        /*12f0*/ 	.word	0x00021370


	//   ....[236]....
        /*12f4*/ 	.word	0x00021460


	//   ....[237]....
        /*12f8*/ 	.word	0x00021500


	//   ....[238]....
        /*12fc*/ 	.word	0x00021560


	//   ....[239]....
        /*1300*/ 	.word	0x00021650


	//   ....[240]....
        /*1304*/ 	.word	0x000216c0


	//   ....[241]....
        /*1308*/ 	.word	0x000217b0


	//   ....[242]....
        /*130c*/ 	.word	0x00021820


	//   ....[243]....
        /*1310*/ 	.word	0x00021910


	//   ....[244]....
        /*1314*/ 	.word	0x00021980


	//   ....[245]....
        /*1318*/ 	.word	0x00021a70


	//   ....[246]....
        /*131c*/ 	.word	0x00021ae0


	//   ....[247]....
        /*1320*/ 	.word	0x00021b80


	//   ....[248]....
        /*1324*/ 	.word	0x00021c70


	//   ....[249]....
        /*1328*/ 	.word	0x00021ce0


	//   ....[250]....
        /*132c*/ 	.word	0x00021d40


	//   ....[251]....
        /*1330*/ 	.word	0x00021e30


	//   ....[252]....
        /*1334*/ 	.word	0x00021e90


	//   ....[253]....
        /*1338*/ 	.word	0x00021f90


	//   ....[254]....
        /*133c*/ 	.word	0x00021ff0


	//   ....[255]....
        /*1340*/ 	.word	0x000220f0


	//   ....[0]....
        /*1344*/ 	.word	0x00022150


	//   ....[1]....
        /*1348*/ 	.word	0x00022250


	//   ....[2]....
        /*134c*/ 	.word	0x000222b0


	//   ....[3]....
        /*1350*/ 	.word	0x000223b0


	//   ....[4]....
        /*1354*/ 	.word	0x00022410


	//   ....[5]....
        /*1358*/ 	.word	0x00022510


	//   ....[6]....
        /*135c*/ 	.word	0x00022570


	//   ....[7]....
        /*1360*/ 	.word	0x00022610


	//   ....[8]....
        /*1364*/ 	.word	0x00022790


	//   ....[9]....
        /*1368*/ 	.word	0x00022870


	//   ....[10]....
        /*136c*/ 	.word	0x00022920


	//   ....[11]....
        /*1370*/ 	.word	0x00022a30


	//   ....[12]....
        /*1374*/ 	.word	0x00022a90


	//   ....[13]....
        /*1378*/ 	.word	0x00022ba0


	//   ....[14]....
        /*137c*/ 	.word	0x00022c00


	//   ....[15]....
        /*1380*/ 	.word	0x00022d10


	//   ....[16]....
        /*1384*/ 	.word	0x00022d70


	//   ....[17]....
        /*1388*/ 	.word	0x00022e80


	//   ....[18]....
        /*138c*/ 	.word	0x00022ee0


	//   ....[19]....
        /*1390*/ 	.word	0x00022fa0


	//   ....[20]....
        /*1394*/ 	.word	0x00023100


	//   ....[21]....
        /*1398*/ 	.word	0x000231a0


	//   ....[22]....
        /*139c*/ 	.word	0x00023200


	//   ....[23]....
        /*13a0*/ 	.word	0x000232b0


	//   ....[24]....
        /*13a4*/ 	.word	0x00023310


	//   ....[25]....
        /*13a8*/ 	.word	0x000233c0


	//   ....[26]....
        /*13ac*/ 	.word	0x00023420


	//   ....[27]....
        /*13b0*/ 	.word	0x000234d0


	//   ....[28]....
        /*13b4*/ 	.word	0x00023530


	//   ....[29]....
        /*13b8*/ 	.word	0x000235e0


	//   ....[30]....
        /*13bc*/ 	.word	0x00023640


	//   ....[31]....
        /*13c0*/ 	.word	0x000236f0


	//   ....[32]....
        /*13c4*/ 	.word	0x000237e0


	//   ....[33]....
        /*13c8*/ 	.word	0x00023880


	//   ....[34]....
        /*13cc*/ 	.word	0x000238e0


	//   ....[35]....
        /*13d0*/ 	.word	0x000239b0


	//   ....[36]....
        /*13d4*/ 	.word	0x00023a10


	//   ....[37]....
        /*13d8*/ 	.word	0x00023ae0


	//   ....[38]....
        /*13dc*/ 	.word	0x00023b40


	//   ....[39]....
        /*13e0*/ 	.word	0x00023c10


	//   ....[40]....
        /*13e4*/ 	.word	0x00023c70


	//   ....[41]....
        /*13e8*/ 	.word	0x00023d40


	//   ....[42]....
        /*13ec*/ 	.word	0x00023da0


	//   ....[43]....
        /*13f0*/ 	.word	0x00023e70


	//   ....[44]....
        /*13f4*/ 	.word	0x00023f00


	//   ....[45]....
        /*13f8*/ 	.word	0x00023fa0


	//   ....[46]....
        /*13fc*/ 	.word	0x00024120


	//   ....[47]....
        /*1400*/ 	.word	0x00024190


	//   ....[48]....
        /*1404*/ 	.word	0x00024200


	//   ....[49]....
        /*1408*/ 	.word	0x00024270


	//   ....[50]....
        /*140c*/ 	.word	0x000242e0


	//   ....[51]....
        /*1410*/ 	.word	0x00024360


	//   ....[52]....
        /*1414*/ 	.word	0x000243e0


	//   ....[53]....
        /*1418*/ 	.word	0x00024470


	//   ....[54]....
        /*141c*/ 	.word	0x000244e0


	//   ....[55]....
        /*1420*/ 	.word	0x00024550


	//   ....[56]....
        /*1424*/ 	.word	0x000245c0


	//   ....[57]....
        /*1428*/ 	.word	0x00024640


	//   ....[58]....
        /*142c*/ 	.word	0x000246b0


	//   ....[59]....
        /*1430*/ 	.word	0x00024740


	//   ....[60]....
        /*1434*/ 	.word	0x000247a0


	//   ....[61]....
        /*1438*/ 	.word	0x00024830


	//   ....[62]....
        /*143c*/ 	.word	0x00024960


	//----- nvinfo : EIATTR_REG_RECONFIG
	.align		4
.L_581:
        /*1440*/ 	.byte	0x01, 0x54
	.zero		2


	//----- nvinfo : EIATTR_SYSCALL_OFFSETS
	.align		4
        /*1444*/ 	.byte	0x04, 0x46
        /*1446*/ 	.short	(.L_583 - .L_582)


	//   ....[0]....
.L_582:
        /*1448*/ 	.word	0x000024a0


	//   ....[1]....
        /*144c*/ 	.word	0x000025f0


	//   ....[2]....
        /*1450*/ 	.word	0x00007340


	//   ....[3]....
        /*1454*/ 	.word	0x00007660


	//   ....[4]....
        /*1458*/ 	.word	0x0001aa50


	//   ....[5]....
        /*145c*/ 	.word	0x0001aba0


	//   ....[6]....
        /*1460*/ 	.word	0x0001ac90


	//   ....[7]....
        /*1464*/ 	.word	0x0001bb50


	//----- nvinfo : EIATTR_MBARRIER_INSTR_OFFSETS
	.align		4
.L_583:
        /*1468*/ 	.byte	0x04, 0x39
        /*146a*/ 	.short	(.L_585 - .L_584)


	//   ....[0]....
.L_584:
        /*146c*/ 	.word	0x00000270
        /*1470*/ 	.word	0x000000ff
        /*1474*/ 	.word	0x00022800
        /*1478*/ 	.short	0x0100
        /*147a*/ 	.byte	0x08
	.zero		1


	//   ....[1]....
        /*147c*/ 	.word	0x00000280
        /*1480*/ 	.word	0x000000ff
        /*1484*/ 	.word	0x00022820
        /*1488*/ 	.short	0x0100
        /*148a*/ 	.byte	0x08
	.zero		1


	//   ....[2]....
        /*148c*/ 	.word	0x00000370
        /*1490*/ 	.word	0x000000ff
        /*1494*/ 	.word	0x00022830
        /*1498*/ 	.short	0x0100
        /*149a*/ 	.byte	0x08
	.zero		1


	//   ....[3]....
        /*149c*/ 	.word	0x00000380
        /*14a0*/ 	.word	0x000000ff
        /*14a4*/ 	.word	0x00022840
        /*14a8*/ 	.short	0x0100
        /*14aa*/ 	.byte	0x08
	.zero		1


	//   ....[4]....
        /*14ac*/ 	.word	0x00000390
        /*14b0*/ 	.word	0x000000ff
        /*14b4*/ 	.word	0x00022838
        /*14b8*/ 	.short	0x0100
        /*14ba*/ 	.byte	0x08
	.zero		1


	//   ....[5]....
        /*14bc*/ 	.word	0x000003a0
        /*14c0*/ 	.word	0x000000ff
        /*14c4*/ 	.word	0x00022848
        /*14c8*/ 	.short	0x0100
        /*14ca*/ 	.byte	0x08
	.zero		1


	//   ....[6]....
        /*14cc*/ 	.word	0x000004d0
        /*14d0*/ 	.word	0x000000ff
        /*14d4*/ 	.word	0x00022850
        /*14d8*/ 	.short	0x0100
        /*14da*/ 	.byte	0x08
	.zero		1


	//   ....[7]....
        /*14dc*/ 	.word	0x000004e0
        /*14e0*/ 	.word	0x000000ff
        /*14e4*/ 	.word	0x00022860
        /*14e8*/ 	.short	0x0100
        /*14ea*/ 	.byte	0x08
	.zero		1


	//   ....[8]....
        /*14ec*/ 	.word	0x000004f0
        /*14f0*/ 	.word	0x000000ff
        /*14f4*/ 	.word	0x00022858
        /*14f8*/ 	.short	0x0100
        /*14fa*/ 	.byte	0x08
	.zero		1


	//   ....[9]....
        /*14fc*/ 	.word	0x00000500
        /*1500*/ 	.word	0x000000ff
        /*1504*/ 	.word	0x00022868
        /*1508*/ 	.short	0x0100
        /*150a*/ 	.byte	0x08
	.zero		1


	//   ....[10]....
        /*150c*/ 	.word	0x000005f0
        /*1510*/ 	.word	0x000000ff
        /*1514*/ 	.word	0x00022870
        /*1518*/ 	.short	0x0100
        /*151a*/ 	.byte	0x06
	.zero		1


	//   ....[11]....
        /*151c*/ 	.word	0x00000600
        /*1520*/ 	.word	0x000000ff
        /*1524*/ 	.word	0x00022880
        /*1528*/ 	.short	0x0100
        /*152a*/ 	.byte	0x06
	.zero		1


	//   ....[12]....
        /*152c*/ 	.word	0x00000610
        /*1530*/ 	.word	0x000000ff
        /*1534*/ 	.word	0x00022878
        /*1538*/ 	.short	0x0100
        /*153a*/ 	.byte	0x06
	.zero		1


	//   ....[13]....
        /*153c*/ 	.word	0x00000620
        /*1540*/ 	.word	0x000000ff
        /*1544*/ 	.word	0x00022888
        /*1548*/ 	.short	0x0100
        /*154a*/ 	.byte	0x06
	.zero		1


	//   ....[14]....
        /*154c*/ 	.word	0x00000750
        /*1550*/ 	.word	0x000000ff
        /*1554*/ 	.word	0x00022890
        /*1558*/ 	.short	0x0100
        /*155a*/ 	.byte	0x08
	.zero		1


	//   ....[15]....
        /*155c*/ 	.word	0x00000760
        /*1560*/ 	.word	0x000000ff
        /*1564*/ 	.word	0x000228a0
        /*1568*/ 	.short	0x0100
        /*156a*/ 	.byte	0x08
	.zero		1


	//   ....[16]....
        /*156c*/ 	.word	0x00000770
        /*1570*/ 	.word	0x000000ff
        /*1574*/ 	.word	0x00022898
        /*1578*/ 	.short	0x0100
        /*157a*/ 	.byte	0x08
	.zero		1


	//   ....[17]....
        /*157c*/ 	.word	0x00000780
        /*1580*/ 	.word	0x000000ff
        /*1584*/ 	.word	0x000228a8
        /*1588*/ 	.short	0x0100
        /*158a*/ 	.byte	0x08
	.zero		1


	//   ....[18]....
        /*158c*/ 	.word	0x000008b0
        /*1590*/ 	.word	0x000000ff
        /*1594*/ 	.word	0x000228b0
        /*1598*/ 	.short	0x0100
        /*159a*/ 	.byte	0x08
	.zero		1


	//   ....[19]....
        /*159c*/ 	.word	0x000008c0
        /*15a0*/ 	.word	0x000000ff
        /*15a4*/ 	.word	0x000228c0
        /*15a8*/ 	.short	0x0100
        /*15aa*/ 	.byte	0x08
	.zero		1


	//   ....[20]....
        /*15ac*/ 	.word	0x000008d0
        /*15b0*/ 	.word	0x000000ff
        /*15b4*/ 	.word	0x000228b8
        /*15b8*/ 	.short	0x0100
        /*15ba*/ 	.byte	0x08
	.zero		1


	//   ....[21]....
        /*15bc*/ 	.word	0x000008e0
        /*15c0*/ 	.word	0x000000ff
        /*15c4*/ 	.word	0x000228c8
        /*15c8*/ 	.short	0x0100
        /*15ca*/ 	.byte	0x08
	.zero		1


	//   ....[22]....
        /*15cc*/ 	.word	0x00003860
        /*15d0*/ 	.word	0x00000057
        /*15d4*/ 	.word	0x00022890
        /*15d8*/ 	.short	0x010a
        /*15da*/ 	.byte	0x3f
	.zero		1


	//   ....[23]....
        /*15dc*/ 	.word	0x00004b30
        /*15e0*/ 	.word	0x00000057
        /*15e4*/ 	.word	0x00022890
        /*15e8*/ 	.short	0x010a
        /*15ea*/ 	.byte	0x3f
	.zero		1


	//   ....[24]....
        /*15ec*/ 	.word	0x00005b50
        /*15f0*/ 	.word	0x00000057
        /*15f4*/ 	.word	0x00022890
        /*15f8*/ 	.short	0x010a
        /*15fa*/ 	.byte	0x3f
	.zero		1


	//   ....[25]....
        /*15fc*/ 	.word	0x00005ff0
        /*1600*/ 	.word	0x00000004
        /*1604*/ 	.word	0x00000000
        /*1608*/ 	.short	0x0101
        /*160a*/ 	.byte	0x3f
	.zero		1


	//   ....[26]....
        /*160c*/ 	.word	0x00006030
        /*1610*/ 	.word	0x00000057
        /*1614*/ 	.word	0x000228b0
        /*1618*/ 	.short	0x010a
        /*161a*/ 	.byte	0x3f
	.zero		1


	//   ....[27]....
        /*161c*/ 	.word	0x000068b0
        /*1620*/ 	.word	0x00000057
        /*1624*/ 	.word	0x00000000
        /*1628*/ 	.short	0x0101
        /*162a*/ 	.byte	0x3f
	.zero		1


	//   ....[28]....
        /*162c*/ 	.word	0x000073e0
        /*1630*/ 	.word	0x00000013
        /*1634*/ 	.word	0x00022800
        /*1638*/ 	.short	0x010a
        /*163a*/ 	.byte	0x3f
	.zero		1


	//   ....[29]....
        /*163c*/ 	.word	0x00007430
        /*1640*/ 	.word	0x00000013
        /*1644*/ 	.word	0x00022800
        /*1648*/ 	.short	0x010a
        /*164a*/ 	.byte	0x3f
	.zero		1


	//   ....[30]....
        /*164c*/ 	.word	0x00007f00
        /*1650*/ 	.word	0x00000013
        /*1654*/ 	.word	0x00022800
        /*1658*/ 	.short	0x010a
        /*165a*/ 	.byte	0x3f
	.zero		1


	//   ....[31]....
        /*165c*/ 	.word	0x00009350
        /*1660*/ 	.word	0x00000013
        /*1664*/ 	.word	0x00022800
        /*1668*/ 	.short	0x010a
        /*166a*/ 	.byte	0x3f
	.zero		1


	//   ....[32]....
        /*166c*/ 	.word	0x0000a220
        /*1670*/ 	.word	0x0000000d
        /*1674*/ 	.word	0x00022830
        /*1678*/ 	.short	0x010a
        /*167a*/ 	.byte	0x3f
	.zero		1


	//   ....[33]....
        /*167c*/ 	.word	0x0000a2d0
        /*1680*/ 	.word	0x0000000d
        /*1684*/ 	.word	0x00022830
        /*1688*/ 	.short	0x010a
        /*168a*/ 	.byte	0x3f
	.zero		1


	//   ....[34]....
        /*168c*/ 	.word	0x0000bab0
        /*1690*/ 	.word	0x00000020
        /*1694*/ 	.word	0x00000000
        /*1698*/ 	.short	0x0101
        /*169a*/ 	.byte	0x3f
	.zero		1


	//   ....[35]....
        /*169c*/ 	.word	0x0000c210
        /*16a0*/ 	.word	0x0000000d
        /*16a4*/ 	.word	0x00022850
        /*16a8*/ 	.short	0x010a
        /*16aa*/ 	.byte	0x3f
	.zero		1


	//   ....[36]....
        /*16ac*/ 	.word	0x0000c260
        /*16b0*/ 	.word	0x0000000d
        /*16b4*/ 	.word	0x00022850
        /*16b8*/ 	.short	0x010a
        /*16ba*/ 	.byte	0x3f
	.zero		1


	//   ....[37]....
        /*16bc*/ 	.word	0x0000c6d0
        /*16c0*/ 	.word	0x0000000d
        /*16c4*/ 	.word	0x00000000
        /*16c8*/ 	.short	0x0101
        /*16ca*/ 	.byte	0x3f
	.zero		1


	//   ....[38]....
        /*16cc*/ 	.word	0x0000c870
        /*16d0*/ 	.word	0x0000000e
        /*16d4*/ 	.word	0x00022830
        /*16d8*/ 	.short	0x010a
        /*16da*/ 	.byte	0x3f
	.zero		1


	//   ....[39]....
        /*16dc*/ 	.word	0x0000c8e0
        /*16e0*/ 	.word	0x0000000e
        /*16e4*/ 	.word	0x00022830
        /*16e8*/ 	.short	0x010a
        /*16ea*/ 	.byte	0x3f
	.zero		1


	//   ....[40]....
        /*16ec*/ 	.word	0x0000e6b0
        /*16f0*/ 	.word	0x0000009b
        /*16f4*/ 	.word	0x00000000
        /*16f8*/ 	.short	0x0101
        /*16fa*/ 	.byte	0x3f
	.zero		1


	//   ....[41]....
        /*16fc*/ 	.word	0x0000f010
        /*1700*/ 	.word	0x0000000e
        /*1704*/ 	.word	0x00022850
        /*1708*/ 	.short	0x010a
        /*170a*/ 	.byte	0x3f
	.zero		1


	//   ....[42]....
        /*170c*/ 	.word	0x0000f060
        /*1710*/ 	.word	0x0000000e
        /*1714*/ 	.word	0x00022850
        /*1718*/ 	.short	0x010a
        /*171a*/ 	.byte	0x3f
	.zero		1


	//   ....[43]....
        /*171c*/ 	.word	0x0000f450
        /*1720*/ 	.word	0x0000000e
        /*1724*/ 	.word	0x00000000
        /*1728*/ 	.short	0x0101
        /*172a*/ 	.byte	0x3f
	.zero		1


	//   ....[44]....
        /*172c*/ 	.word	0x0000f580
        /*1730*/ 	.word	0x0000000e
        /*1734*/ 	.word	0x00022830
        /*1738*/ 	.short	0x010a
        /*173a*/ 	.byte	0x3f
	.zero		1


	//   ....[45]....
        /*173c*/ 	.word	0x0000f5f0
        /*1740*/ 	.word	0x0000000e
        /*1744*/ 	.word	0x00022830
        /*1748*/ 	.short	0x010a
        /*174a*/ 	.byte	0x3f
	.zero		1


	//   ....[46]....
        /*174c*/ 	.word	0x00010f10
        /*1750*/ 	.word	0x00000099
        /*1754*/ 	.word	0x00000000
        /*1758*/ 	.short	0x0101
        /*175a*/ 	.byte	0x3f
	.zero		1


	//   ....[47]....
        /*175c*/ 	.word	0x00011590
        /*1760*/ 	.word	0x0000000e
        /*1764*/ 	.word	0x00022850
        /*1768*/ 	.short	0x010a
        /*176a*/ 	.byte	0x3f
	.zero		1


	//   ....[48]....
        /*176c*/ 	.word	0x000115e0
        /*1770*/ 	.word	0x0000000e
        /*1774*/ 	.word	0x00022850
        /*1778*/ 	.short	0x010a
        /*177a*/ 	.byte	0x3f
	.zero		1


	//   ....[49]....
        /*177c*/ 	.word	0x000119d0
        /*1780*/ 	.word	0x0000000e
        /*1784*/ 	.word	0x00000000
        /*1788*/ 	.short	0x0101
        /*178a*/ 	.byte	0x3f
	.zero		1


	//   ....[50]....
        /*178c*/ 	.word	0x00013f60
        /*1790*/ 	.word	0x00000003
        /*1794*/ 	.word	0x00000000
        /*1798*/ 	.short	0x0101
        /*179a*/ 	.byte	0x3f
	.zero		1


	//   ....[51]....
        /*179c*/ 	.word	0x00014b00
        /*17a0*/ 	.word	0x0000000a
        /*17a4*/ 	.word	0x00000000
        /*17a8*/ 	.short	0x0101
        /*17aa*/ 	.byte	0x3f
	.zero		1


	//   ....[52]....
        /*17ac*/ 	.word	0x000193f0
        /*17b0*/ 	.word	0x00000016
        /*17b4*/ 	.word	0x00022820
        /*17b8*/ 	.short	0x010a
        /*17ba*/ 	.byte	0x3f
	.zero		1


	//   ....[53]....
        /*17bc*/ 	.word	0x00019480
        /*17c0*/ 	.word	0x00000003
        /*17c4*/ 	.word	0x000228a0
        /*17c8*/ 	.short	0x010a
        /*17ca*/ 	.byte	0x3f
	.zero		1


	//   ....[54]....
        /*17cc*/ 	.word	0x000196d0
        /*17d0*/ 	.word	0x00000003
        /*17d4*/ 	.word	0x000228c0
        /*17d8*/ 	.short	0x010a
        /*17da*/ 	.byte	0x3f
	.zero		1


	//   ....[55]....
        /*17dc*/ 	.word	0x00019ce0
        /*17e0*/ 	.word	0x00000009
        /*17e4*/ 	.word	0x000228a0
        /*17e8*/ 	.short	0x010a
        /*17ea*/ 	.byte	0x3f
	.zero		1


	//   ....[56]....
        /*17ec*/ 	.word	0x00019f20
        /*17f0*/ 	.word	0x00000009
        /*17f4*/ 	.word	0x000228c0
        /*17f8*/ 	.short	0x010a
        /*17fa*/ 	.byte	0x3f
	.zero		1


	//   ....[57]....
        /*17fc*/ 	.word	0x0001b170
        /*1800*/ 	.word	0x00000020
        /*1804*/ 	.word	0x00022840
        /*1808*/ 	.short	0x010a
        /*180a*/ 	.byte	0x3f
	.zero		1


	//   ....[58]....
        /*180c*/ 	.word	0x0001b7a0
        /*1810*/ 	.word	0x00000020
        /*1814*/ 	.word	0x00022830
        /*1818*/ 	.short	0x0107
        /*181a*/ 	.byte	0x3f
	.zero		1


	//   ....[59]....
        /*181c*/ 	.word	0x0001b880
        /*1820*/ 	.word	0x00000020
        /*1824*/ 	.word	0x00022830
        /*1828*/ 	.short	0x0101
        /*182a*/ 	.byte	0x3f
	.zero		1


	//   ....[60]....
        /*182c*/ 	.word	0x0001c420
        /*1830*/ 	.word	0x00000016
        /*1834*/ 	.word	0x00022800
        /*1838*/ 	.short	0x0107
        /*183a*/ 	.byte	0x3f
	.zero		1


	//   ....[61]....
        /*183c*/ 	.word	0x0001c510
        /*1840*/ 	.word	0x00000016
        /*1844*/ 	.word	0x00022800
        /*1848*/ 	.short	0x0101
        /*184a*/ 	.byte	0x3f
	.zero		1


	//   ....[62]....
        /*184c*/ 	.word	0x0001c530
        /*1850*/ 	.word	0x00000016
        /*1854*/ 	.word	0x00022820
        /*1858*/ 	.short	0x010a
        /*185a*/ 	.byte	0x3f
	.zero		1


	//   ....[63]....
        /*185c*/ 	.word	0x0001c5c0
        /*1860*/ 	.word	0x00000020
        /*1864*/ 	.word	0x00022860
        /*1868*/ 	.short	0x010a
        /*186a*/ 	.byte	0x3f
	.zero		1


	//   ....[64]....
        /*186c*/ 	.word	0x0001cca0
        /*1870*/ 	.word	0x00000020
        /*1874*/ 	.word	0x00022850
        /*1878*/ 	.short	0x0107
        /*187a*/ 	.byte	0x3f
	.zero		1


	//   ....[65]....
        /*187c*/ 	.word	0x0001cd70
        /*1880*/ 	.word	0x00000020
        /*1884*/ 	.word	0x00022850
        /*1888*/ 	.short	0x0101
        /*188a*/ 	.byte	0x3f
	.zero		1


	//   ....[66]....
        /*188c*/ 	.word	0x0001d0b0
        /*1890*/ 	.word	0x00000006
        /*1894*/ 	.word	0x00022840
        /*1898*/ 	.short	0x010a
        /*189a*/ 	.byte	0x3f
	.zero		1


	//   ....[67]....
        /*189c*/ 	.word	0x0001d470
        /*18a0*/ 	.word	0x00000006
        /*18a4*/ 	.word	0x00022830
        /*18a8*/ 	.short	0x0107
        /*18aa*/ 	.byte	0x3f
	.zero		1


	//   ....[68]....
        /*18ac*/ 	.word	0x0001d530
        /*18b0*/ 	.word	0x00000006
        /*18b4*/ 	.word	0x00022830
        /*18b8*/ 	.short	0x0101
        /*18ba*/ 	.byte	0x3f
	.zero		1


	//   ....[69]....
        /*18bc*/ 	.word	0x0001d560
        /*18c0*/ 	.word	0x00000006
        /*18c4*/ 	.word	0x00022860
        /*18c8*/ 	.short	0x010a
        /*18ca*/ 	.byte	0x3f
	.zero		1


	//   ....[70]....
        /*18cc*/ 	.word	0x0001da60
        /*18d0*/ 	.word	0x00000006
        /*18d4*/ 	.word	0x00022850
        /*18d8*/ 	.short	0x0107
        /*18da*/ 	.byte	0x3f
	.zero		1


	//   ....[71]....
        /*18dc*/ 	.word	0x0001db20
        /*18e0*/ 	.word	0x00000006
        /*18e4*/ 	.word	0x00022850
        /*18e8*/ 	.short	0x0101
        /*18ea*/ 	.byte	0x3f
	.zero		1


	//   ....[72]....
        /*18ec*/ 	.word	0x0001edb0
        /*18f0*/ 	.word	0x00000004
        /*18f4*/ 	.word	0x00022820
        /*18f8*/ 	.short	0x010a
        /*18fa*/ 	.byte	0x3f
	.zero		1


	//   ....[73]....
        /*18fc*/ 	.word	0x0001ef20
        /*1900*/ 	.word	0x00000005
        /*1904*/ 	.word	0x00022840
        /*1908*/ 	.short	0x010a
        /*190a*/ 	.byte	0x3f
	.zero		1


	//   ....[74]....
        /*190c*/ 	.word	0x0001efc0
        /*1910*/ 	.word	0x00000019
        /*1914*/ 	.word	0x00022840
        /*1918*/ 	.short	0x010a
        /*191a*/ 	.byte	0x3f
	.zero		1


	//   ....[75]....
        /*191c*/ 	.word	0x0001f000
        /*1920*/ 	.word	0x00000005
        /*1924*/ 	.word	0x00022860
        /*1928*/ 	.short	0x010a
        /*192a*/ 	.byte	0x3f
	.zero		1


	//   ....[76]....
        /*192c*/ 	.word	0x0001f040
        /*1930*/ 	.word	0x00000019
        /*1934*/ 	.word	0x00022860
        /*1938*/ 	.short	0x010a
        /*193a*/ 	.byte	0x3f
	.zero		1


	//   ....[77]....
        /*193c*/ 	.word	0x0001f0a0
        /*1940*/ 	.word	0x00000057
        /*1944*/ 	.word	0x00022890
        /*1948*/ 	.short	0x010a
        /*194a*/ 	.byte	0x3f
	.zero		1


	//   ....[78]....
        /*194c*/ 	.word	0x0001f330
        /*1950*/ 	.word	0x00000057
        /*1954*/ 	.word	0x00022890
        /*1958*/ 	.short	0x010a
        /*195a*/ 	.byte	0x3f
	.zero		1


	//   ....[79]....
        /*195c*/ 	.word	0x0001f5e0
        /*1960*/ 	.word	0x00000057
        /*1964*/ 	.word	0x00022890
        /*1968*/ 	.short	0x010a
        /*196a*/ 	.byte	0x3f
	.zero		1


	//   ....[80]....
        /*196c*/ 	.word	0x0001f890
        /*1970*/ 	.word	0x00000057
        /*1974*/ 	.word	0x000228b0
        /*1978*/ 	.short	0x010a
        /*197a*/ 	.byte	0x3f
	.zero		1


	//   ....[81]....
        /*197c*/ 	.word	0x0001fd10
        /*1980*/ 	.word	0x00000013
        /*1984*/ 	.word	0x00022800
        /*1988*/ 	.short	0x010a
        /*198a*/ 	.byte	0x3f
	.zero		1


	//   ....[82]....
        /*198c*/ 	.word	0x00020320
        /*1990*/ 	.word	0x00000013
        /*1994*/ 	.word	0x00022800
        /*1998*/ 	.short	0x010a
        /*199a*/ 	.byte	0x3f
	.zero		1


	//   ....[83]....
        /*199c*/ 	.word	0x00020370
        /*19a0*/ 	.word	0x0000000d
        /*19a4*/ 	.word	0x00022830
        /*19a8*/ 	.short	0x010a
        /*19aa*/ 	.byte	0x3f
	.zero		1


	//   ....[84]....
        /*19ac*/ 	.word	0x000203c0
        /*19b0*/ 	.word	0x0000000d
        /*19b4*/ 	.word	0x00022850
        /*19b8*/ 	.short	0x010a
        /*19ba*/ 	.byte	0x3f
	.zero		1


	//   ....[85]....
        /*19bc*/ 	.word	0x00020410
        /*19c0*/ 	.word	0x0000000e
        /*19c4*/ 	.word	0x00022830
        /*19c8*/ 	.short	0x010a
        /*19ca*/ 	.byte	0x3f
	.zero		1


	//   ....[86]....
        /*19cc*/ 	.word	0x00020460
        /*19d0*/ 	.word	0x0000000e
        /*19d4*/ 	.word	0x00022850
        /*19d8*/ 	.short	0x010a
        /*19da*/ 	.byte	0x3f
	.zero		1


	//   ....[87]....
        /*19dc*/ 	.word	0x000204b0
        /*19e0*/ 	.word	0x0000000e
        /*19e4*/ 	.word	0x00022830
        /*19e8*/ 	.short	0x010a
        /*19ea*/ 	.byte	0x3f
	.zero		1


	//   ....[88]....
        /*19ec*/ 	.word	0x00020500
        /*19f0*/ 	.word	0x0000000e
        /*19f4*/ 	.word	0x00022850
        /*19f8*/ 	.short	0x010a
        /*19fa*/ 	.byte	0x3f
	.zero		1


	//   ....[89]....
        /*19fc*/ 	.word	0x00021150
        /*1a00*/ 	.word	0x00000016
        /*1a04*/ 	.word	0x00022820
        /*1a08*/ 	.short	0x010a
        /*1a0a*/ 	.byte	0x3f
	.zero		1


	//   ....[90]....
        /*1a0c*/ 	.word	0x000211a0
        /*1a10*/ 	.word	0x00000003
        /*1a14*/ 	.word	0x000228a0
        /*1a18*/ 	.short	0x010a
        /*1a1a*/ 	.byte	0x3f
	.zero		1


	//   ....[91]....
        /*1a1c*/ 	.word	0x000211f0
        /*1a20*/ 	.word	0x00000003
        /*1a24*/ 	.word	0x000228c0
        /*1a28*/ 	.short	0x010a
        /*1a2a*/ 	.byte	0x3f
	.zero		1


	//   ....[92]....
        /*1a2c*/ 	.word	0x00021240
        /*1a30*/ 	.word	0x00000009
        /*1a34*/ 	.word	0x000228a0
        /*1a38*/ 	.short	0x010a
        /*1a3a*/ 	.byte	0x3f
	.zero		1


	//   ....[93]....
        /*1a3c*/ 	.word	0x00021290
        /*1a40*/ 	.word	0x00000009
        /*1a44*/ 	.word	0x000228c0
        /*1a48*/ 	.short	0x010a
        /*1a4a*/ 	.byte	0x3f
	.zero		1


	//   ....[94]....
        /*1a4c*/ 	.word	0x000213b0
        /*1a50*/ 	.word	0x00000020
        /*1a54*/ 	.word	0x00022840
        /*1a58*/ 	.short	0x010a
        /*1a5a*/ 	.byte	0x3f
	.zero		1


	//   ....[95]....
        /*1a5c*/ 	.word	0x00022690
        /*1a60*/ 	.word	0x00000016
        /*1a64*/ 	.word	0x00022820
        /*1a68*/ 	.short	0x010a
        /*1a6a*/ 	.byte	0x3f
	.zero		1


	//   ....[96]....
        /*1a6c*/ 	.word	0x000226e0
        /*1a70*/ 	.word	0x00000020
        /*1a74*/ 	.word	0x00022860
        /*1a78*/ 	.short	0x010a
        /*1a7a*/ 	.byte	0x3f
	.zero		1


	//   ....[97]....
        /*1a7c*/ 	.word	0x00023050
        /*1a80*/ 	.word	0x00000006
        /*1a84*/ 	.word	0x00022840
        /*1a88*/ 	.short	0x010a
        /*1a8a*/ 	.byte	0x3f
	.zero		1


	//   ....[98]....
        /*1a8c*/ 	.word	0x00023730
        /*1a90*/ 	.word	0x00000006
        /*1a94*/ 	.word	0x00022860
        /*1a98*/ 	.short	0x010a
        /*1a9a*/ 	.byte	0x3f
	.zero		1


	//   ....[99]....
        /*1a9c*/ 	.word	0x00024880
        /*1aa0*/ 	.word	0x00000004
        /*1aa4*/ 	.word	0x00022820
        /*1aa8*/ 	.short	0x010a
        /*1aaa*/ 	.byte	0x3f
	.zero		1


	//   ....[100]....
        /*1aac*/ 	.word	0x00024a20
        /*1ab0*/ 	.word	0x00000005
        /*1ab4*/ 	.word	0x00022840
        /*1ab8*/ 	.short	0x010a
        /*1aba*/ 	.byte	0x3f
	.zero		1


	//   ....[101]....
        /*1abc*/ 	.word	0x00024a70
        /*1ac0*/ 	.word	0x00000019
        /*1ac4*/ 	.word	0x00022840
        /*1ac8*/ 	.short	0x010a
        /*1aca*/ 	.byte	0x3f
	.zero		1


	//   ....[102]....
        /*1acc*/ 	.word	0x00024ac0
        /*1ad0*/ 	.word	0x00000005
        /*1ad4*/ 	.word	0x00022860
        /*1ad8*/ 	.short	0x010a
        /*1ada*/ 	.byte	0x3f
	.zero		1


	//----- nvinfo : EIATTR_NUM_MBARRIERS
	.align		4
.L_585:
        /*1adc*/ 	.byte	0x03, 0x38
        /*1ade*/ 	.short	0x0016


	//----- nvinfo : EIATTR_EXIT_INSTR_OFFSETS
	.align		4
        /*1ae0*/ 	.byte	0x04, 0x1c
        /*1ae2*/ 	.short	(.L_587 - .L_586)


	//   ....[0]....
.L_586:
        /*1ae4*/ 	.word	0x0001f090


	//----- nvinfo : EIATTR_MAX_THREADS
	.align		4
.L_587:
        /*1ae8*/ 	.byte	0x04, 0x05
        /*1aea*/ 	.short	(.L_589 - .L_588)
.L_588:
        /*1aec*/ 	.word	0x00000180
        /*1af0*/ 	.word	0x00000001
        /*1af4*/ 	.word	0x00000001


	//----- nvinfo : EIATTR_CRS_STACK_SIZE
	.align		4
.L_589:
        /*1af8*/ 	.byte	0x04, 0x1e
        /*1afa*/ 	.short	(.L_591 - .L_590)
.L_590:
        /*1afc*/ 	.word	0x00000000


	//----- nvinfo : EIATTR_CBANK_PARAM_SIZE
	.align		4
.L_591:
        /*1b00*/ 	.byte	0x03, 0x19
        /*1b02*/ 	.short	0x0af0


	//----- nvinfo : EIATTR_PARAM_CBANK
	.align		4
        /*1b04*/ 	.byte	0x04, 0x0a
        /*1b06*/ 	.short	(.L_593 - .L_592)
	.align		4
.L_592:
        /*1b08*/ 	.word	index@(.nv.constant0._ZN7cutlass13device_kernelIN5flash11enable_sm90INS1_16FlashAttnFwdSm90INS1_25CollectiveMainloopFwdSm90ILi2EN4cute5tupleIJNS5_1CILi1EEES8_S8_EEENS6_IJNS7_ILi128EEENS7_ILi96EEENS7_ILi64EEEEEELi256ENS_6half_tEfNS_4arch4Sm90ELb1ELb0ELb1ELb1ELb1ELb1ELb0ELb1ELb0ELb1ELb1ELb0EEENS1_21CollectiveEpilogueFwdINS6_IJSA_NS7_ILi256EEESB_EEES9_SE_SG_Li256ELb1ELb1ELb1ELb0EEENS1_36VarlenDynamicPersistentTileSchedulerILi128ELi96ELi256ELi128ELb1ELb1ELb1ELb1ELb1ELb1EEEEEEEEEvNT_6ParamsE)
        /*1b0c*/ 	.short	0x0210
        /*1b0e*/ 	.short	0x0af0


	//----- nvinfo : EIATTR_SW_WAR
	.align		4
.L_593:
        /*1b10*/ 	.byte	0x04, 0x36
        /*1b12*/ 	.short	(.L_595 - .L_594)
.L_594:
        /*1b14*/ 	.word	0x00000008
.L_595:


//--------------------- .nv.info._ZN7cutlass13device_kernelIN5flash11enable_sm90INS1_16FlashAttnFwdSm90INS1_25CollectiveMainloopFwdSm90ILi2EN4cute5tupleIJNS5_1CILi1EEES8_S8_EEENS6_IJNS7_ILi128EEENS7_ILi96EEENS7_ILi64EEEEEELi256ENS_6half_tEfNS_4arch4Sm90ELb1ELb0ELb1ELb1ELb1ELb0ELb1ELb1ELb0ELb1ELb1ELb0EEENS1_21CollectiveEpilogueFwdINS6_IJSA_NS7_ILi256EEESB_EEES9_SE_SG_Li256ELb1ELb1ELb1ELb0EEENS1_36VarlenDynamicPersistentTileSchedulerILi128ELi96ELi256ELi128ELb1ELb1ELb1ELb1ELb1ELb1EEEEEEEEEvNT_6ParamsE --------------------------
	.section	.nv.info._ZN7cutlass13device_kernelIN5flash11enable_sm90INS1_16FlashAttnFwdSm90INS1_25CollectiveMainloopFwdSm90ILi2EN4cute5tupleIJNS5_1CILi1EEES8_S8_EEENS6_IJNS7_ILi128EEENS7_ILi96EEENS7_ILi64EEEEEELi256ENS_6half_tEfNS_4arch4Sm90ELb1ELb0ELb1ELb1ELb1ELb0ELb1ELb1ELb0ELb1ELb1ELb0EEENS1_21CollectiveEpilogueFwdINS6_IJSA_NS7_ILi256EEESB_EEES9_SE_SG_Li256ELb1ELb1ELb1ELb0EEENS1_36VarlenDynamicPersistentTileSchedulerILi128ELi96ELi256ELi128ELb1ELb1ELb1ELb1ELb1ELb1EEEEEEEEEvNT_6ParamsE,"",@"SHT_CUDA_INFO"
	.sectionflags	@""
	.align	4


	//----- nvinfo : EIATTR_CUDA_API_VERSION
	.align		4
        /*0000*/ 	.byte	0x04, 0x37
        /*0002*/ 	.short	(.L_597 - .L_596)
.L_596:
        /*0004*/ 	.word	0x00000082


	//----- nvinfo : EIATTR_KPARAM_INFO
	.align		4
.L_597:
        /*0008*/ 	.byte	0x04, 0x17
        /*000a*/ 	.short	(.L_599 - .L_598)
.L_598:
        /*000c*/ 	.word	0x00000000
        /*0010*/ 	.short	0x0000
        /*0012*/ 	.short	0x0070
        /*0014*/ 	.byte	0x00, 0xf0, 0x01, 0x2e


	//----- nvinfo : EIATTR_SPARSE_MMA_MASK
	.align		4
.L_599:
        /*0018*/ 	.byte	0x03, 0x50
        /*001a*/ 	.short	0x0000


	//----- nvinfo : EIATTR_MAXREG_COUNT
	.align		4
        /*001c*/ 	.byte	0x03, 0x1b
        /*001e*/ 	.short	0x00a8


	//----- nvinfo : EIATTR_NUM_BARRIERS
	.align		4
        /*0020*/ 	.byte	0x02, 0x4c
        /*0022*/ 	.byte	0x10
	.zero		1


	//----- nvinfo : EIATTR_EXTERNS
	.align		4
        /*0024*/ 	.byte	0x04, 0x0f
        /*0026*/ 	.short	(.L_601 - .L_600)


	//   ....[0]....
	.align		4
.L_600:
        /*0028*/ 	.word	index@(__assertfail)


	//----- nvinfo : EIATTR_ANNOTATIONS
	.align		4
.L_601:
        /*002c*/ 	.byte	0x04, 0x55
        /*002e*/ 	.short	(.L_603 - .L_602)


	//   ....[0]....
.L_602:
        /* <DEDUP_REMOVED lines=26> */


	//----- nvinfo : EIATTR_MERCURY_ISA_VERSION
	.align		4
.L_603:
        /*01b8*/ 	.byte	0x03, 0x5f
        /*01ba*/ 	.short	0x0101


	//----- nvinfo : EIATTR_UNUSED_LOAD_BYTE_OFFSET
	.align		4
        /*01bc*/ 	.byte	0x04, 0x44
        /*01be*/ 	.short	(.L_605 - .L_604)


	//   ....[0]....
.L_604:
        /*01c0*/ 	.word	0x000009a0
        /*01c4*/ 	.word	0x0000fff0


	//   ....[1]....
        /*01c8*/ 	.word	0x0000b240
        /*01cc*/ 	.word	0x0000fff0


	//----- nvinfo : EIATTR_INT_WARP_WIDE_INSTR_OFFSETS
	.align		4
.L_605:
        /*01d0*/ 	.byte	0x04, 0x31
        /*01d2*/ 	.short	(.L_607 - .L_606)


	//   ....[0]....
.L_606:
        /*01d4*/ 	.word	0x000000c0


	//   ....[1]....
        /*01d8*/ 	.word	0x000000d0


	//   ....[2]....
        /*01dc*/ 	.word	0x000000e0


	//   ....[3]....
        /*01e0*/ 	.word	0x00000180


	//   ....[4]....
        /*01e4*/ 	.word	0x00011520


	//   ....[5]....
        /*01e8*/ 	.word	0x000115b0


	//   ....[6]....
        /*01ec*/ 	.word	0x00015470


	//   ....[7]....
        /*01f0*/ 	.word	0x00015500


	//----- nvinfo : EIATTR_COOP_GROUP_MASK_REGIDS
	.align		4
.L_607:
        /*01f4*/ 	.byte	0x04, 0x29
        /*01f6*/ 	.short	(.L_609 - .L_608)


	//   ....[0]....
.L_608:
        /*01f8*/ 	.word	0xffffffff


	//   ....[1]....
        /*01fc*/ 	.word	0xffffffff


	//   ....[2]....
        /*0200*/ 	.word	0xffffffff


	//   ....[3]....
        /*0204*/ 	.word	0xffffffff


	//   ....[4]....
        /*0208*/ 	.word	0xffffffff


	//   ....[5]....
        /*020c*/ 	.word	0xffffffff


	//   ....[6]....
        /*0210*/ 	.word	0xffffffff


	//   ....[7]....
        /*0214*/ 	.word	0xffffffff


	//   ....[8]....
        /*0218*/ 	.word	0xffffffff


	//   ....[9]....
        /*021c*/ 	.word	0xffffffff


	//   ....[10]....
        /*0220*/ 	.word	0xffffffff


	//   ....[11]....
        /*0224*/ 	.word	0xffffffff


	//   ....[12]....
        /*0228*/ 	.word	0xffffffff


	//   ....[13]....
        /*022c*/ 	.word	0xffffffff


	//   ....[14]....
        /*0230*/ 	.word	0xffffffff


	//   ....[15]....
        /*0234*/ 	.word	0xffffffff


	//   ....[16]....
        /*0238*/ 	.word	0xffffffff


	//   ....[17]....
        /*023c*/ 	.word	0xffffffff


	//   ....[18]....
        /*0240*/ 	.word	0xffffffff


	//   ....[19]....
        /*0244*/ 	.word	0xffffffff


	//   ....[20]....
        /*0248*/ 	.word	0xffffffff


	//   ....[21]....
        /*024c*/ 	.word	0xffffffff


	//   ....[22]....
        /*0250*/ 	.word	0xffffffff


	//   ....[23]....
        /*0254*/ 	.word	0xffffffff


	//   ....[24]....
        /*0258*/ 	.word	0xffffffff


	//   ....[25]....
        /*025c*/ 	.word	0xffffffff


	//   ....[26]....
        /*0260*/ 	.word	0xffffffff


	//   ....[27]....
        /*0264*/ 	.word	0xffffffff


	//   ....[28]....
        /*0268*/ 	.word	0xffffffff


	//   ....[29]....
        /*026c*/ 	.word	0xffffffff


	//   ....[30]....
        /*0270*/ 	.word	0xffffffff


	//   ....[31]....
        /*0274*/ 	.word	0xffffffff


	//   ....[32]....
        /*0278*/ 	.word	0xffffffff


	//   ....[33]....
        /*027c*/ 	.word	0xffffffff


	//   ....[34]....
        /*0280*/ 	.word	0xffffffff


	//   ....[35]....
        /*0284*/ 	.word	0xffffffff


	//   ....[36]....
        /*0288*/ 	.word	0xffffffff


	//   ....[37]....
        /*028c*/ 	.word	0xffffffff


	//   ....[38]....
        /*0290*/ 	.word	0xffffffff


	//   ....[39]....
        /*0294*/ 	.word	0xffffffff


	//   ....[40]....
        /*0298*/ 	.word	0xffffffff


	//   ....[41]....
        /*029c*/ 	.word	0xffffffff


	//   ....[42]....
        /*02a0*/ 	.word	0xffffffff


	//   ....[43]....
        /*02a4*/ 	.word	0xffffffff


	//   ....[44]....
        /*02a8*/ 	.word	0xffffffff


	//   ....[45]....
        /*02ac*/ 	.word	0xffffffff


	//   ....[46]....
        /*02b0*/ 	.word	0xffffffff


	//   ....[47]....
        /*02b4*/ 	.word	0xffffffff


	//   ....[48]....
        /*02b8*/ 	.word	0xffffffff


	//   ....[49]....
        /*02bc*/ 	.word	0xffffffff


	//   ....[50]....
        /*02c0*/ 	.word	0xffffffff


	//   ....[51]....
        /*02c4*/ 	.word	0xffffffff


	//   ....[52]....
        /*02c8*/ 	.word	0xffffffff


	//   ....[53]....
        /*02cc*/ 	.word	0xffffffff


	//   ....[54]....
        /*02d0*/ 	.word	0xffffffff


	//   ....[55]....
        /*02d4*/ 	.word	0xffffffff


	//   ....[56]....
        /*02d8*/ 	.word	0xffffffff


	//   ....[57]....
        /*02dc*/ 	.word	0xffffffff


	//   ....[58]....
        /*02e0*/ 	.word	0xffffffff


	//   ....[59]....
        /*02e4*/ 	.word	0xffffffff


	//   ....[60]....
        /*02e8*/ 	.word	0xffffffff


	//   ....[61]....
        /*02ec*/ 	.word	0xffffffff


	//   ....[62]....
        /*02f0*/ 	.word	0xffffffff


	//   ....[63]....
        /*02f4*/ 	.word	0xffffffff


	//   ....[64]....
        /*02f8*/ 	.word	0xffffffff


	//   ....[65]....
        /*02fc*/ 	.word	0xffffffff


	//   ....[66]....
        /*0300*/ 	.word	0xffffffff


	//   ....[67]....
        /*0304*/ 	.word	0xffffffff


	//   ....[68]....
        /*0308*/ 	.word	0xffffffff


	//   ....[69]....
        /*030c*/ 	.word	0xffffffff


	//   ....[70]....
        /*0310*/ 	.word	0xffffffff


	//   ....[71]....
        /*0314*/ 	.word	0xffffffff


	//   ....[72]....
        /*0318*/ 	.word	0xffffffff


	//   ....[73]....
        /*031c*/ 	.word	0xffffffff


	//   ....[74]....
        /*0320*/ 	.word	0xffffffff


	//   ....[75]....
        /*0324*/ 	.word	0xffffffff


	//   ....[76]....
        /*0328*/ 	.word	0xffffffff


	//   ....[77]....
        /*032c*/ 	.word	0xffffffff


	//   ....[78]....
        /*0330*/ 	.word	0xffffffff


	//   ....[79]....
        /*0334*/ 	.word	0xffffffff


	//   ....[80]....
        /*0338*/ 	.word	0xffffffff


	//   ....[81]....
        /*033c*/ 	.word	0xffffffff


	//   ....[82]....
        /*0340*/ 	.word	0xffffffff


	//   ....[83]....
        /*0344*/ 	.word	0xffffffff


	//   ....[84]....
        /*0348*/ 	.word	0xffffffff


	//   ....[85]....
        /*034c*/ 	.word	0xffffffff


	//   ....[86]....
        /*0350*/ 	.word	0xffffffff


	//   ....[87]....
        /*0354*/ 	.word	0xffffffff


	//   ....[88]....
        /*0358*/ 	.word	0xffffffff


	//   ....[89]....
        /*035c*/ 	.word	0xffffffff


	//   ....[90]....
        /*0360*/ 	.word	0xffffffff


	//   ....[91]....
        /*0364*/ 	.word	0xffffffff


	//   ....[92]....
        /*0368*/ 	.word	0xffffffff


	//   ....[93]....
        /*036c*/ 	.word	0xffffffff


	//   ....[94]....
        /*0370*/ 	.word	0xffffffff


	//   ....[95]....
        /*0374*/ 	.word	0xffffffff


	//   ....[96]....
        /*0378*/ 	.word	0xffffffff


	//   ....[97]....
        /*037c*/ 	.word	0xffffffff


	//   ....[98]....
        /*0380*/ 	.word	0xffffffff


	//   ....[99]....
        /*0384*/ 	.word	0xffffffff


	//   ....[100]....
        /*0388*/ 	.word	0xffffffff


	//   ....[101]....
        /*038c*/ 	.word	0xffffffff


	//   ....[102]....
        /*0390*/ 	.word	0xffffffff


	//   ....[103]....
        /*0394*/ 	.word	0xffffffff


	//   ....[104]....
        /*0398*/ 	.word	0xffffffff


	//   ....[105]....
        /*039c*/ 	.word	0xffffffff


	//   ....[106]....
        /*03a0*/ 	.word	0xffffffff


	//   ....[107]....
        /*03a4*/ 	.word	0xffffffff


	//   ....[108]....
        /*03a8*/ 	.word	0xffffffff


	//   ....[109]....
        /*03ac*/ 	.word	0xffffffff


	//   ....[110]....
        /*03b0*/ 	.word	0xffffffff


	//   ....[111]....
        /*03b4*/ 	.word	0xffffffff


	//   ....[112]....
        /*03b8*/ 	.word	0xffffffff


	//   ....[113]....
        /*03bc*/ 	.word	0xffffffff


	//   ....[114]....
        /*03c0*/ 	.word	0xffffffff


	//   ....[115]....
        /*03c4*/ 	.word	0xffffffff


	//   ....[116]....
        /*03c8*/ 	.word	0xffffffff


	//   ....[117]....
        /*03cc*/ 	.word	0xffffffff


	//   ....[118]....
        /*03d0*/ 	.word	0xffffffff


	//   ....[119]....
        /*03d4*/ 	.word	0xffffffff


	//   ....[120]....
        /*03d8*/ 	.word	0xffffffff


	//   ....[121]....
        /*03dc*/ 	.word	0xffffffff


	//   ....[122]....
        /*03e0*/ 	.word	0xffffffff


	//   ....[123]....
        /*03e4*/ 	.word	0xffffffff


	//   ....[124]....
        /*03e8*/ 	.word	0xffffffff


	//   ....[125]....
        /*03ec*/ 	.word	0xffffffff


	//   ....[126]....
        /*03f0*/ 	.word	0xffffffff


	//   ....[127]....
        /*03f4*/ 	.word	0xffffffff


	//   ....[128]....
        /*03f8*/ 	.word	0xffffffff


	//   ....[129]....
        /*03fc*/ 	.word	0xffffffff


	//   ....[130]....
        /*0400*/ 	.word	0xffffffff


	//   ....[131]....
        /*0404*/ 	.word	0xffffffff


	//   ....[132]....
        /*0408*/ 	.word	0xffffffff


	//   ....[133]....
        /*040c*/ 	.word	0xffffffff


	//   ....[134]....
        /*0410*/ 	.word	0xffffffff


	//   ....[135]....
        /*0414*/ 	.word	0xffffffff


	//   ....[136]....
        /*0418*/ 	.word	0xffffffff


	//   ....[137]....
        /*041c*/ 	.word	0xffffffff


	//   ....[138]....
        /*0420*/ 	.word	0xffffffff


	//   ....[139]....
        /*0424*/ 	.word	0xffffffff


	//   ....[140]....
        /*0428*/ 	.word	0xffffffff


	//   ....[141]....
        /*042c*/ 	.word	0xffffffff


	//   ....[142]....
        /*0430*/ 	.word	0xffffffff


	//   ....[143]....
        /*0434*/ 	.word	0xffffffff


	//   ....[144]....
        /*0438*/ 	.word	0xffffffff


	//   ....[145]....
        /*043c*/ 	.word	0xffffffff


	//   ....[146]....
        /*0440*/ 	.word	0xffffffff


	//   ....[147]....
        /*0444*/ 	.word	0xffffffff


	//   ....[148]....
        /*0448*/ 	.word	0xffffffff


	//   ....[149]....
        /*044c*/ 	.word	0xffffffff


	//   ....[150]....
        /*0450*/ 	.word	0xffffffff


	//   ....[151]....
        /*0454*/ 	.word	0xffffffff


	//   ....[152]....
        /*0458*/ 	.word	0xffffffff


	//   ....[153]....
        /*045c*/ 	.word	0xffffffff


	//   ....[154]....
        /*0460*/ 	.word	0xffffffff


	//   ....[155]....
        /*0464*/ 	.word	0xffffffff


	//   ....[156]....
        /*0468*/ 	.word	0xffffffff


	//   ....[157]....
        /*046c*/ 	.word	0xffffffff


	//   ....[158]....
        /*0470*/ 	.word	0xffffffff


	//   ....[159]....
        /*0474*/ 	.word	0xffffffff


	//   ....[160]....
        /*0478*/ 	.word	0xffffffff


	//   ....[161]....
        /*047c*/ 	.word	0xffffffff


	//   ....[162]....
        /*0480*/ 	.word	0xffffffff


	//   ....[163]....
        /*0484*/ 	.word	0xffffffff


	//   ....[164]....
        /*0488*/ 	.word	0xffffffff


	//   ....[165]....
        /*048c*/ 	.word	0xffffffff


	//   ....[166]....
        /*0490*/ 	.word	0xffffffff


	//   ....[167]....
        /*0494*/ 	.word	0x0500000f


	//   ....[168]....
        /*0498*/ 	.word	0x0500000f


	//   ....[169]....
        /*049c*/ 	.word	0x0500000f


	//   ....[170]....
        /*04a0*/ 	.word	0x0500000f


	//   ....[171]....
        /*04a4*/ 	.word	0x0500000f


	//   ....[172]....
        /*04a8*/ 	.word	0x0500000f


	//   ....[173]....
        /*04ac*/ 	.word	0x0500000f


	//   ....[174]....
        /*04b0*/ 	.word	0x0500000f


	//   ....[175]....
        /*04b4*/ 	.word	0x0500000f


	//   ....[176]....
        /*04b8*/ 	.word	0x0500000f


	//   ....[177]....
        /*04bc*/ 	.word	0x0500000f


	//   ....[178]....
        /*04c0*/ 	.word	0x0500000f


	//   ....[179]....
        /*04c4*/ 	.word	0x0500000f


	//   ....[180]....
        /*04c8*/ 	.word	0x0500000f


	//   ....[181]....
        /*04cc*/ 	.word	0x0500000f


	//   ....[182]....
        /*04d0*/ 	.word	0x0500000f


	//   ....[183]....
        /*04d4*/ 	.word	0x0500000f


	//   ....[184]....
        /*04d8*/ 	.word	0x0500000f


	//   ....[185]....
        /*04dc*/ 	.word	0x0500000f


	//   ....[186]....
        /*04e0*/ 	.word	0x0500000f


	//   ....[187]....
        /*04e4*/ 	.word	0x0500000f


	//   ....[188]....
        /*04e8*/ 	.word	0x0500000f


	//   ....[189]....
        /*04ec*/ 	.word	0x0500000f


	//   ....[190]....
        /*04f0*/ 	.word	0x0500000f


	//   ....[191]....
        /*04f4*/ 	.word	0x0500000f


	//   ....[192]....
        /*04f8*/ 	.word	0x0500000f


	//   ....[193]....
        /*04fc*/ 	.word	0x0500000f


	//   ....[194]....
        /*0500*/ 	.word	0x0500000f


	//   ....[195]....
        /*0504*/ 	.word	0x0500000f


	//   ....[196]....
        /*0508*/ 	.word	0x0500000f


	//   ....[197]....
        /*050c*/ 	.word	0x0500000f


	//   ....[198]....
        /*0510*/ 	.word	0x0500000f


	//   ....[199]....
        /*0514*/ 	.word	0x0500000f


	//   ....[200]....
        /*0518*/ 	.word	0x0500000f


	//   ....[201]....
        /*051c*/ 	.word	0x0500000f


	//   ....[202]....
        /*0520*/ 	.word	0x0500000f


	//   ....[203]....
        /*0524*/ 	.word	0x0500000f


	//   ....[204]....
        /*0528*/ 	.word	0x0500000f


	//   ....[205]....
        /*052c*/ 	.word	0x0500000f


	//   ....[206]....
        /*0530*/ 	.word	0x0500000f


	//   ....[207]....
        /*0534*/ 	.word	0x0500000f


	//   ....[208]....
        /*0538*/ 	.word	0x0500000f


	//   ....[209]....
        /*053c*/ 	.word	0x0500000f


	//   ....[210]....
        /*0540*/ 	.word	0x0500000f


	//   ....[211]....
        /*0544*/ 	.word	0x0500000f


	//   ....[212]....
        /*0548*/ 	.word	0x0500000f


	//   ....[213]....
        /*054c*/ 	.word	0x0500000f


	//   ....[214]....
        /*0550*/ 	.word	0x0500000f


	//   ....[215]....
        /*0554*/ 	.word	0x0500000f


	//   ....[216]....
        /*0558*/ 	.word	0x0500000f


	//   ....[217]....
        /*055c*/ 	.word	0x0500000f


	//   ....[218]....
        /*0560*/ 	.word	0x0500000f


	//   ....[219]....
        /*0564*/ 	.word	0x0500000f


	//   ....[220]....
        /*0568*/ 	.word	0x0500000f


	//   ....[221]....
        /*056c*/ 	.word	0x0500000f


	//   ....[222]....
        /*0570*/ 	.word	0x0500000f


	//   ....[223]....
        /*0574*/ 	.word	0x0500000f


	//   ....[224]....
        /*0578*/ 	.word	0x0500000f


	//   ....[225]....
        /*057c*/ 	.word	0x0500000f


	//   ....[226]....
        /*0580*/ 	.word	0x0500000f


	//   ....[227]....
        /*0584*/ 	.word	0x0500000f


	//   ....[228]....
        /*0588*/ 	.word	0x0500000f


	//   ....[229]....
        /*058c*/ 	.word	0x0500000f


	//   ....[230]....
        /*0590*/ 	.word	0x0500000f


	//   ....[231]....
        /*0594*/ 	.word	0x0500000f


	//   ....[232]....
        /*0598*/ 	.word	0x0500000f


	//   ....[233]....
        /*059c*/ 	.word	0x0500000f


	//   ....[234]....
        /*05a0*/ 	.word	0x0500000f


	//   ....[235]....
        /*05a4*/ 	.word	0x0500000f


	//   ....[236]....
        /*05a8*/ 	.word	0x0500000f


	//   ....[237]....
        /*05ac*/ 	.word	0x0500000f


	//   ....[238]....
        /*05b0*/ 	.word	0x0500000f


	//   ....[239]....
        /*05b4*/ 	.word	0x0500000f


	//   ....[240]....
        /*05b8*/ 	.word	0x0500000f


	//   ....[241]....
        /*05bc*/ 	.word	0x0500000f


	//   ....[242]....
        /*05c0*/ 	.word	0x0500000f


	//   ....[243]....
        /*05c4*/ 	.word	0x0500000f


	//   ....[244]....
        /*05c8*/ 	.word	0x0500000f


	//   ....[245]....
        /*05cc*/ 	.word	0x0500000f


	//   ....[246]....
        /*05d0*/ 	.word	0x0500000f


	//   ....[247]....
        /*05d4*/ 	.word	0x0500000f


	//   ....[248]....
        /*05d8*/ 	.word	0x0500000f


	//   ....[249]....
        /*05dc*/ 	.word	0x0500000f


	//   ....[250]....
        /*05e0*/ 	.word	0x0500000f


	//   ....[251]....
        /*05e4*/ 	.word	0x0500000f


	//   ....[252]....
        /*05e8*/ 	.word	0x0500000f


	//   ....[253]....
        /*05ec*/ 	.word	0x0500000f


	//   ....[254]....
        /*05f0*/ 	.word	0x0500000f


	//   ....[255]....
        /*05f4*/ 	.word	0x0500000f


	//   ....[0]....
        /*05f8*/ 	.word	0x0500000f


	//   ....[1]....
        /*05fc*/ 	.word	0x0500000f


	//   ....[2]....
        /*0600*/ 	.word	0x0500000f


	//   ....[3]....
        /*0604*/ 	.word	0x0500000f


	//   ....[4]....
        /*0608*/ 	.word	0x0500000f


	//   ....[5]....
        /*060c*/ 	.word	0x0500000f


	//   ....[6]....
        /*0610*/ 	.word	0x0500000f


	//   ....[7]....
        /*0614*/ 	.word	0x0500000f


	//   ....[8]....
        /*0618*/ 	.word	0x0500000f


	//   ....[9]....
        /*061c*/ 	.word	0x0500000f


	//   ....[10]....
        /*0620*/ 	.word	0x0500000f


	//----- nvinfo : EIATTR_COOP_GROUP_INSTR_OFFSETS
	.align		4
.L_609:
        /*0624*/ 	.byte	0x04, 0x28
        /*0626*/ 	.short	(.L_611 - .L_610)


	//   ....[0]....
.L_610:
        /*0628*/ 	.word	0x00000080


	//   ....[1]....
        /*062c*/ 	.word	0x00000090


	//   ....[2]....
        /*0630*/ 	.word	0x000002f0


	//   ....[3]....
        /*0634*/ 	.word	0x00000450


	//   ....[4]....
        /*0638*/ 	.word	0x00000570


	//   ....[5]....
        /*063c*/ 	.word	0x000006d0


	//   ....[6]....
        /*0640*/ 	.word	0x00001d60


	//   ....[7]....
        /*0644*/ 	.word	0x00003240


	//   ....[8]....
        /*0648*/ 	.word	0x00003280


	//   ....[9]....
        /*064c*/ 	.word	0x00003be0


	//   ....[10]....
        /*0650*/ 	.word	0x00003d20


	//   ....[11]....
        /*0654*/ 	.word	0x00003f10


	//   ....[12]....
        /*0658*/ 	.word	0x000040d0


	//   ....[13]....
        /*065c*/ 	.word	0x00005b40


	//   ....[14]....
        /*0660*/ 	.word	0x00005b60


	//   ....[15]....
        /*0664*/ 	.word	0x00006430


	//   ....[16]....
        /*0668*/ 	.word	0x00006510


	//   ....[17]....
        /*066c*/ 	.word	0x00006dd0


	//   ....[18]....
        /*0670*/ 	.word	0x00006e80


	//   ....[19]....
        /*0674*/ 	.word	0x00008d60


	//   ....[20]....
        /*0678*/ 	.word	0x00008dc0


	//   ....[21]....
        /*067c*/ 	.word	0x00009850


	//   ....[22]....
        /*0680*/ 	.word	0x000098b0


	//   ....[23]....
        /*0684*/ 	.word	0x0000a7f0


	//   ....[24]....
        /*0688*/ 	.word	0x0000a800


	//   ....[25]....
        /*068c*/ 	.word	0x0000a840


	//   ....[26]....
        /*0690*/ 	.word	0x0000a850


	//   ....[27]....
        /*0694*/ 	.word	0x0000c320


	//   ....[28]....
        /*0698*/ 	.word	0x0000c330


	//   ....[29]....
        /*069c*/ 	.word	0x0000c340


	//   ....[30]....
        /*06a0*/ 	.word	0x0000c350


	//   ....[31]....
        /*06a4*/ 	.word	0x0000ce00


	//   ....[32]....
        /*06a8*/ 	.word	0x0000ce20


	//   ....[33]....
        /*06ac*/ 	.word	0x0000cfc0


	//   ....[34]....
        /*06b0*/ 	.word	0x0000cfe0


	//   ....[35]....
        /*06b4*/ 	.word	0x0000d120


	//   ....[36]....
        /*06b8*/ 	.word	0x0000d140


	//   ....[37]....
        /*06bc*/ 	.word	0x0000d290


	//   ....[38]....
        /*06c0*/ 	.word	0x0000d2b0


	//   ....[39]....
        /*06c4*/ 	.word	0x0000d7a0


	//   ....[40]....
        /*06c8*/ 	.word	0x0000d7e0


	//   ....[41]....
        /*06cc*/ 	.word	0x0000e380


	//   ....[42]....
        /*06d0*/ 	.word	0x0000e390


	//   ....[43]....
        /*06d4*/ 	.word	0x0000f530


	//   ....[44]....
        /*06d8*/ 	.word	0x0000f560


	//   ....[45]....
        /*06dc*/ 	.word	0x0000f6d0


	//   ....[46]....
        /*06e0*/ 	.word	0x0000f6f0


	//   ....[47]....
        /*06e4*/ 	.word	0x0000f830


	//   ....[48]....
        /*06e8*/ 	.word	0x0000f850


	//   ....[49]....
        /*06ec*/ 	.word	0x0000f9a0


	//   ....[50]....
        /*06f0*/ 	.word	0x0000f9c0


	//   ....[51]....
        /*06f4*/ 	.word	0x0000fba0


	//   ....[52]....
        /*06f8*/ 	.word	0x0000fd90


	//   ....[53]....
        /*06fc*/ 	.word	0x0000fdc0


	//   ....[54]....
        /*0700*/ 	.word	0x0000fdf0


	//   ....[55]....
        /*0704*/ 	.word	0x0000fe20


	//   ....[56]....
        /*0708*/ 	.word	0x0000fe50


	//   ....[57]....
        /*070c*/ 	.word	0x0000fe80


	//   ....[58]....
        /*0710*/ 	.word	0x0000fff0


	//   ....[59]....
        /*0714*/ 	.word	0x00010020


	//   ....[60]....
        /*0718*/ 	.word	0x00010050


	//   ....[61]....
        /*071c*/ 	.word	0x00010080


	//   ....[62]....
        /*0720*/ 	.word	0x000100b0


	//   ....[63]....
        /*0724*/ 	.word	0x000100e0


	//   ....[64]....
        /*0728*/ 	.word	0x00010170


	//   ....[65]....
        /*072c*/ 	.word	0x000101a0


	//   ....[66]....
        /*0730*/ 	.word	0x000101b0


	//   ....[67]....
        /*0734*/ 	.word	0x000101f0


	//   ....[68]....
        /*0738*/ 	.word	0x000120f0


	//   ....[69]....
        /*073c*/ 	.word	0x00012110


	//   ....[70]....
        /*0740*/ 	.word	0x000121a0


	//   ....[71]....
        /*0744*/ 	.word	0x000121c0


	//   ....[72]....
        /*0748*/ 	.word	0x00012240


	//   ....[73]....
        /*074c*/ 	.word	0x00012260


	//   ....[74]....
        /*0750*/ 	.word	0x000122e0


	//   ....[75]....
        /*0754*/ 	.word	0x00012300


	//   ....[76]....
        /*0758*/ 	.word	0x00012380


	//   ....[77]....
        /*075c*/ 	.word	0x000123a0


	//   ....[78]....
        /*0760*/ 	.word	0x000123b0


	//   ....[79]....
        /*0764*/ 	.word	0x000123c0


	//   ....[80]....
        /*0768*/ 	.word	0x00012b40


	//   ....[81]....
        /*076c*/ 	.word	0x00012b60


	//   ....[82]....
        /*0770*/ 	.word	0x00012b70


	//   ....[83]....
        /*0774*/ 	.word	0x00012b80


	//   ....[84]....
        /*0778*/ 	.word	0x00012b90


	//   ....[85]....
        /*077c*/ 	.word	0x00012bb0


	//   ....[86]....
        /*0780*/ 	.word	0x00012c70


	//   ....[87]....
        /*0784*/ 	.word	0x00012d10


	//   ....[88]....
        /*0788*/ 	.word	0x00012d30


	//   ....[89]....
        /*078c*/ 	.word	0x00012d90


	//   ....[90]....
        /*0790*/ 	.word	0x00012e00


	//   ....[91]....
        /*0794*/ 	.word	0x00012e20


	//   ....[92]....
        /*0798*/ 	.word	0x00012e30


	//   ....[93]....
        /*079c*/ 	.word	0x00012e60


	//   ....[94]....
        /*07a0*/ 	.word	0x00012ef0


	//   ....[95]....
        /*07a4*/ 	.word	0x00012f30


	//   ....[96]....
        /*07a8*/ 	.word	0x00013630


	//   ....[97]....
        /*07ac*/ 	.word	0x00013660


	//   ....[98]....
        /*07b0*/ 	.word	0x00013680


	//   ....[99]....
        /*07b4*/ 	.word	0x000136b0


	//   ....[100]....
        /*07b8*/ 	.word	0x00013720


	//   ....[101]....
        /*07bc*/ 	.word	0x00013750


	//   ....[102]....
        /*07c0*/ 	.word	0x00013860


	//   ....[103]....
        /*07c4*/ 	.word	0x00013880


	//   ....[104]....
        /*07c8*/ 	.word	0x00013910


	//   ....[105]....
        /*07cc*/ 	.word	0x00013930


	//   ....[106]....
        /*07d0*/ 	.word	0x000139a0


	//   ....[107]....
        /*07d4*/ 	.word	0x000139c0


	//   ....[108]....
        /*07d8*/ 	.word	0x00013a20


	//   ....[109]....
        /*07dc*/ 	.word	0x00013a50


	//   ....[110]....
        /*07e0*/ 	.word	0x00013ad0


	//   ....[111]....
        /*07e4*/ 	.word	0x00013b30


	//   ....[112]....
        /*07e8*/ 	.word	0x00014060


	//   ....[113]....
        /*07ec*/ 	.word	0x00014080


	//   ....[114]....
        /*07f0*/ 	.word	0x000140d0


	//   ....[115]....
        /*07f4*/ 	.word	0x00014190


	//   ....[116]....
        /*07f8*/ 	.word	0x000141a0


	//   ....[117]....
        /*07fc*/ 	.word	0x000141d0


	//   ....[118]....
        /*0800*/ 	.word	0x00014260


	//   ....[119]....
        /*0804*/ 	.word	0x00014310


	//   ....[120]....
        /*0808*/ 	.word	0x00014320


	//   ....[121]....
        /*080c*/ 	.word	0x00014350


	//   ....[122]....
        /*0810*/ 	.word	0x00014360


	//   ....[123]....
        /*0814*/ 	.word	0x000143f0


	//   ....[124]....
        /*0818*/ 	.word	0x00014af0


	//   ....[125]....
        /*081c*/ 	.word	0x00014b10


	//   ....[126]....
        /*0820*/ 	.word	0x00014b20


	//   ....[127]....
        /*0824*/ 	.word	0x00014b60


	//   ....[128]....
        /*0828*/ 	.word	0x00014b70


	//   ....[129]....
        /*082c*/ 	.word	0x00014bb0


	//   ....[130]....
        /*0830*/ 	.word	0x00014bc0


	//   ....[131]....
        /*0834*/ 	.word	0x00014c00


	//   ....[132]....
        /*0838*/ 	.word	0x00014c10


	//   ....[133]....
        /*083c*/ 	.word	0x00014c50


	//   ....[134]....
        /*0840*/ 	.word	0x00014c60


	//   ....[135]....
        /*0844*/ 	.word	0x00014c70


	//   ....[136]....
        /*0848*/ 	.word	0x00014fb0


	//   ....[137]....
        /*084c*/ 	.word	0x00014fd0


	//   ....[138]....
        /*0850*/ 	.word	0x00014fe0


	//   ....[139]....
        /*0854*/ 	.word	0x00014ff0


	//   ....[140]....
        /*0858*/ 	.word	0x00015000


	//   ....[141]....
        /*085c*/ 	.word	0x00015020


	//   ....[142]....
        /*0860*/ 	.word	0x00015090


	//   ....[143]....
        /*0864*/ 	.word	0x000150c0


	//   ....[144]....
        /*0868*/ 	.word	0x000150d0


	//   ....[145]....
        /*086c*/ 	.word	0x00015140


	//   ....[146]....
        /*0870*/ 	.word	0x00015150


	//   ....[147]....
        /*0874*/ 	.word	0x00015250


	//   ....[148]....
        /*0878*/ 	.word	0x00015720


	//   ....[149]....
        /*087c*/ 	.word	0x00015750


	//   ....[150]....
        /*0880*/ 	.word	0x000157c0


	//   ....[151]....
        /*0884*/ 	.word	0x000157f0


	//   ....[152]....
        /*0888*/ 	.word	0x00015820


	//   ....[153]....
        /*088c*/ 	.word	0x00015850


	//   ....[154]....
        /*0890*/ 	.word	0x00015880


	//   ....[155]....
        /*0894*/ 	.word	0x000158b0


	//   ....[156]....
        /*0898*/ 	.word	0x00015a50


	//   ....[157]....
        /*089c*/ 	.word	0x00015a80


	//   ....[158]....
        /*08a0*/ 	.word	0x00015ab0


	//   ....[159]....
        /*08a4*/ 	.word	0x00015ae0


	//   ....[160]....
        /*08a8*/ 	.word	0x00015b10


	//   ....[161]....
        /*08ac*/ 	.word	0x00015b40


	//   ....[162]....
        /*08b0*/ 	.word	0x00015c00


	//   ....[163]....
        /*08b4*/ 	.word	0x00015c20


	//   ....[164]....
        /*08b8*/ 	.word	0x00015c40


	//   ....[165]....
        /*08bc*/ 	.word	0x00015ca0


	//   ....[166]....
        /*08c0*/ 	.word	0x000166c0


	//   ....[167]....
        /*08c4*/ 	.word	0x00016cd0


	//   ....[168]....
        /*08c8*/ 	.word	0x00016dc0


	//   ....[169]....
        /*08cc*/ 	.word	0x00016e60


	//   ....[170]....
        /*08d0*/ 	.word	0x00016ec0


	//   ....[171]....
        /*08d4*/ 	.word	0x00016fb0


	//   ....[172]....
        /*08d8*/ 	.word	0x00017020


	//   ....[173]....
        /*08dc*/ 	.word	0x00017110


	//   ....[174]....
        /*08e0*/ 	.word	0x00017180


	//   ....[175]....
        /*08e4*/ 	.word	0x00017270


	//   ....[176]....
        /*08e8*/ 	.word	0x000172e0


	//   ....[177]....
        /*08ec*/ 	.word	0x000173d0


	//   ....[178]....
        /*08f0*/ 	.word	0x00017440


	//   ....[179]....
        /*08f4*/ 	.word	0x000174e0


	//   ....[180]....
        /*08f8*/ 	.word	0x000175e0


	//   ....[181]....
        /*08fc*/ 	.word	0x00017630


	//   ....[182]....
        /*0900*/ 	.word	0x00017690


	//   ....[183]....
        /*0904*/ 	.word	0x000177b0


	//   ....[184]....
        /*0908*/ 	.word	0x00017830


	//   ....[185]....
        /*090c*/ 	.word	0x00017920


	//   ....[186]....
        /*0910*/ 	.word	0x000179a0


	//   ....[187]....
        /*0914*/ 	.word	0x00017a90


	//   ....[188]....
        /*0918*/ 	.word	0x00017ba0


	//   ....[189]....
        /*091c*/ 	.word	0x00017c10


	//   ....[190]....
        /*0920*/ 	.word	0x00017d20


	//   ....[191]....
        /*0924*/ 	.word	0x00017d90


	//   ....[192]....
        /*0928*/ 	.word	0x00017e10


	//   ....[193]....
        /*092c*/ 	.word	0x00017f00


	//   ....[194]....
        /*0930*/ 	.word	0x00017f70


	//   ....[195]....
        /*0934*/ 	.word	0x00018040


	//   ....[196]....
        /*0938*/ 	.word	0x000180e0


	//   ....[197]....
        /*093c*/ 	.word	0x00018180


	//   ....[198]....
        /*0940*/ 	.word	0x000181e0


	//   ....[199]....
        /*0944*/ 	.word	0x000182d0


	//   ....[200]....
        /*0948*/ 	.word	0x000183e0


	//   ....[201]....
        /*094c*/ 	.word	0x00018430


	//   ....[202]....
        /*0950*/ 	.word	0x00018490


	//   ....[203]....
        /*0954*/ 	.word	0x00018590


	//   ....[204]....
        /*0958*/ 	.word	0x000186a0


	//   ....[205]....
        /*095c*/ 	.word	0x000186f0


	//   ....[206]....
        /*0960*/ 	.word	0x00018750


	//   ....[207]....
        /*0964*/ 	.word	0x00018850


	//   ....[208]....
        /*0968*/ 	.word	0x00018960


	//   ....[209]....
        /*096c*/ 	.word	0x000189b0


	//   ....[210]....
        /*0970*/ 	.word	0x00018a10


	//   ....[211]....
        /*0974*/ 	.word	0x00018b00


	//   ....[212]....
        /*0978*/ 	.word	0x00018c30


	//   ....[213]....
        /*097c*/ 	.word	0x00018d10


	//   ....[214]....
        /*0980*/ 	.word	0x00018da0


	//   ....[215]....
        /*0984*/ 	.word	0x00018eb0


	//   ....[216]....
        /*0988*/ 	.word	0x00018f10


	//   ....[217]....
        /*098c*/ 	.word	0x00019020


	//   ....[218]....
        /*0990*/ 	.word	0x00019080


	//   ....[219]....
        /*0994*/ 	.word	0x00019190


	//   ....[220]....
        /*0998*/ 	.word	0x000191f0


	//   ....[221]....
        /*099c*/ 	.word	0x00019300


	//   ....[222]....
        /*09a0*/ 	.word	0x00019360


	//   ....[223]....
        /*09a4*/ 	.word	0x00019420


	//   ....[224]....
        /*09a8*/ 	.word	0x00019580


	//   ....[225]....
        /*09ac*/ 	.word	0x00019620


	//   ....[226]....
        /*09b0*/ 	.word	0x00019680


	//   ....[227]....
        /*09b4*/ 	.word	0x00019730


	//   ....[228]....
        /*09b8*/ 	.word	0x00019790


	//   ....[229]....
        /*09bc*/ 	.word	0x00019840


	//   ....[230]....
        /*09c0*/ 	.word	0x000198a0


	//   ....[231]....
        /*09c4*/ 	.word	0x00019950


	//   ....[232]....
        /*09c8*/ 	.word	0x000199b0


	//   ....[233]....
        /*09cc*/ 	.word	0x00019a60


	//   ....[234]....
        /*09d0*/ 	.word	0x00019ac0


	//   ....[235]....
        /*09d4*/ 	.word	0x00019b70


	//   ....[236]....
        /*09d8*/ 	.word	0x00019c50


	//   ....[237]....
        /*09dc*/ 	.word	0x00019cf0


	//   ....[238]....
        /*09e0*/ 	.word	0x00019d50


	//   ....[239]....
        /*09e4*/ 	.word	0x00019e20


	//   ....[240]....
        /*09e8*/ 	.word	0x00019e80


	//   ....[241]....
        /*09ec*/ 	.word	0x00019f50


	//   ....[242]....
        /*09f0*/ 	.word	0x00019fb0


	//   ....[243]....
        /*09f4*/ 	.word	0x0001a090


	//   ....[244]....
        /*09f8*/ 	.word	0x0001a0f0


	//   ....[245]....
        /*09fc*/ 	.word	0x0001a1c0


	//   ....[246]....
        /*0a00*/ 	.word	0x0001a220


	//   ....[247]....
        /*0a04*/ 	.word	0x0001a2f0


	//   ....[248]....
        /*0a08*/ 	.word	0x0001a380


	//   ....[249]....
        /*0a0c*/ 	.word	0x0001a420


	//   ....[250]....
        /*0a10*/ 	.word	0x0001a5a0


	//   ....[251]....
        /*0a14*/ 	.word	0x0001a610


	//   ....[252]....
        /*0a18*/ 	.word	0x0001a680


	//   ....[253]....
        /*0a1c*/ 	.word	0x0001a6f0


	//   ....[254]....
        /*0a20*/ 	.word	0x0001a760


	//   ....[255]....
        /*0a24*/ 	.word	0x0001a7e0


	//   ....[0]....
        /*0a28*/ 	.word	0x0001a860


	//   ....[1]....
        /*0a2c*/ 	.word	0x0001a8f0


	//   ....[2]....
        /*0a30*/ 	.word	0x0001a960


	//   ....[3]....
        /*0a34*/ 	.word	0x0001a9d0


	//   ....[4]....
        /*0a38*/ 	.word	0x0001aa40


	//   ....[5]....
        /*0a3c*/ 	.word	0x0001aac0


	//   ....[6]....
        /*0a40*/ 	.word	0x0001ab30


	//   ....[7]....
        /*0a44*/ 	.word	0x0001abc0


	//   ....[8]....
        /*0a48*/ 	.word	0x0001ac20


	//   ....[9]....
        /*0a4c*/ 	.word	0x0001acb0


	//   ....[10]....
        /*0a50*/ 	.word	0x0001ade0


	//----- nvinfo : EIATTR_REG_RECONFIG
	.align		4
.L_611:
        /*0a54*/ 	.byte	0x01, 0x54
	.zero		2


	//----- nvinfo : EIATTR_SYSCALL_OFFSETS
	.align		4
        /*0a58*/ 	.byte	0x04, 0x46
        /*0a5a*/ 	.short	(.L_613 - .L_612)


	//   ....[0]....
.L_612:
        /*0a5c*/ 	.word	0x00001f60


	//   ....[1]....
        /*0a60*/ 	.word	0x00011710


	//   ....[2]....
        /*0a64*/ 	.word	0x00011860


	//   ....[3]....
        /*0a68*/ 	.word	0x00011950


	//   ....[4]....
        /*0a6c*/ 	.word	0x00012750


	//   ....[5]....
        /*0a70*/ 	.word	0x00013280


	//----- nvinfo : EIATTR_MBARRIER_INSTR_OFFSETS
	.align		4
.L_613:
        /*0a74*/ 	.byte	0x04, 0x39
        /*0a76*/ 	.short	(.L_615 - .L_614)


	//   ....[0]....
.L_614:
        /*0a78*/ 	.word	0x00000190
        /*0a7c*/ 	.word	0x000000ff
        /*0a80*/ 	.word	0x00032400
        /*0a84*/ 	.short	0x0100
        /*0a86*/ 	.byte	0x08
	.zero		1


	//   ....[1]....
        /*0a88*/ 	.word	0x000001a0
        /*0a8c*/ 	.word	0x000000ff
        /*0a90*/ 	.word	0x00032410
        /*0a94*/ 	.short	0x0100
        /*0a96*/ 	.byte	0x08
	.zero		1


	//   ....[2]....
        /*0a98*/ 	.word	0x000001b0
        /*0a9c*/ 	.word	0x000000ff
        /*0aa0*/ 	.word	0x00032420
        /*0aa4*/ 	.short	0x0100
        /*0aa6*/ 	.byte	0x08
	.zero		1


	//   ....[3]....
        /*0aa8*/ 	.word	0x000002a0
        /*0aac*/ 	.word	0x000000ff
        /*0ab0*/ 	.word	0x00032430
        /*0ab4*/ 	.short	0x0100
        /*0ab6*/ 	.byte	0x08
	.zero		1


	//   ....[4]....
        /*0ab8*/ 	.word	0x000002b0
        /*0abc*/ 	.word	0x000000ff
        /*0ac0*/ 	.word	0x00032440
        /*0ac4*/ 	.short	0x0100
        /*0ac6*/ 	.byte	0x08
	.zero		1


	//   ....[5]....
        /*0ac8*/ 	.word	0x000002c0
        /*0acc*/ 	.word	0x000000ff
        /*0ad0*/ 	.word	0x00032438
        /*0ad4*/ 	.short	0x0100
        /*0ad6*/ 	.byte	0x08
	.zero		1


	//   ....[6]....
        /*0ad8*/ 	.word	0x000002d0
        /*0adc*/ 	.word	0x000000ff
        /*0ae0*/ 	.word	0x00032448
        /*0ae4*/ 	.short	0x0100
        /*0ae6*/ 	.byte	0x08
	.zero		1


	//   ....[7]....
        /*0ae8*/ 	.word	0x00000400
        /*0aec*/ 	.word	0x000000ff
        /*0af0*/ 	.word	0x00032450
        /*0af4*/ 	.short	0x0100
        /*0af6*/ 	.byte	0x08
	.zero		1


	//   ....[8]....
        /*0af8*/ 	.word	0x00000410
        /*0afc*/ 	.word	0x000000ff
        /*0b00*/ 	.word	0x00032460
        /*0b04*/ 	.short	0x0100
        /*0b06*/ 	.byte	0x08
	.zero		1


	//   ....[9]....
        /*0b08*/ 	.word	0x00000420
        /*0b0c*/ 	.word	0x000000ff
        /*0b10*/ 	.word	0x00032458
        /*0b14*/ 	.short	0x0100
        /*0b16*/ 	.byte	0x08
	.zero		1


	//   ....[10]....
        /*0b18*/ 	.word	0x00000430
        /*0b1c*/ 	.word	0x000000ff
        /*0b20*/ 	.word	0x00032468
        /*0b24*/ 	.short	0x0100
        /*0b26*/ 	.byte	0x08
	.zero		1


	//   ....[11]....
        /*0b28*/ 	.word	0x00000520
        /*0b2c*/ 	.word	0x000000ff
        /*0b30*/ 	.word	0x00032470
        /*0b34*/ 	.short	0x0100
        /*0b36*/ 	.byte	0x06
	.zero		1


	//   ....[12]....
        /*0b38*/ 	.word	0x00000530
        /*0b3c*/ 	.word	0x000000ff
        /*0b40*/ 	.word	0x00032480
        /*0b44*/ 	.short	0x0100
        /*0b46*/ 	.byte	0x06
	.zero		1


	//   ....[13]....
        /*0b48*/ 	.word	0x00000540
        /*0b4c*/ 	.word	0x000000ff
        /*0b50*/ 	.word	0x00032478
        /*0b54*/ 	.short	0x0100
        /*0b56*/ 	.byte	0x06
	.zero		1


	//   ....[14]....
        /*0b58*/ 	.word	0x00000550
        /*0b5c*/ 	.word	0x000000ff
        /*0b60*/ 	.word	0x00032488
        /*0b64*/ 	.short	0x0100
        /*0b66*/ 	.byte	0x06
	.zero		1


	//   ....[15]....
        /*0b68*/ 	.word	0x00000680
        /*0b6c*/ 	.word	0x000000ff
        /*0b70*/ 	.word	0x00032490
        /*0b74*/ 	.short	0x0100
        /*0b76*/ 	.byte	0x08
	.zero		1


	//   ....[16]....
        /*0b78*/ 	.word	0x00000690
        /*0b7c*/ 	.word	0x000000ff
        /*0b80*/ 	.word	0x000324a0
        /*0b84*/ 	.short	0x0100
        /*0b86*/ 	.byte	0x08
	.zero		1


	//   ....[17]....
        /*0b88*/ 	.word	0x000006a0
        /*0b8c*/ 	.word	0x000000ff
        /*0b90*/ 	.word	0x00032498
        /*0b94*/ 	.short	0x0100
        /*0b96*/ 	.byte	0x08
	.zero		1


	//   ....[18]....
        /*0b98*/ 	.word	0x000006b0
        /*0b9c*/ 	.word	0x000000ff
        /*0ba0*/ 	.word	0x000324a8
        /*0ba4*/ 	.short	0x0100
        /*0ba6*/ 	.byte	0x08
	.zero		1


	//   ....[19]....
        /*0ba8*/ 	.word	0x000007f0
        /*0bac*/ 	.word	0x000000ff
        /*0bb0*/ 	.word	0x000324b0
        /*0bb4*/ 	.short	0x0100
        /*0bb6*/ 	.byte	0x08
	.zero		1


	//   ....[20]....
        /*0bb8*/ 	.word	0x00000800
        /*0bbc*/ 	.word	0x000000ff
        /*0bc0*/ 	.word	0x000324c0
        /*0bc4*/ 	.short	0x0100
        /*0bc6*/ 	.byte	0x08
	.zero		1


	//   ....[21]....
        /*0bc8*/ 	.word	0x00000810
        /*0bcc*/ 	.word	0x000000ff
        /*0bd0*/ 	.word	0x000324b8
        /*0bd4*/ 	.short	0x0100
        /*0bd6*/ 	.byte	0x08
	.zero		1


	//   ....[22]....
        /*0bd8*/ 	.word	0x00000820
        /*0bdc*/ 	.word	0x000000ff
        /*0be0*/ 	.word	0x000324c8
        /*0be4*/ 	.short	0x0100
        /*0be6*/ 	.byte	0x08
	.zero		1


	//   ....[23]....
        /*0be8*/ 	.word	0x00002040
        /*0bec*/ 	.word	0x00000005
        /*0bf0*/ 	.word	0x00032400
        /*0bf4*/ 	.short	0x010a
        /*0bf6*/ 	.byte	0x3f
	.zero		1


	//   ....[24]....
        /*0bf8*/ 	.word	0x00002120
        /*0bfc*/ 	.word	0x000000ff
        /*0c00*/ 	.word	0x00032430
        /*0c04*/ 	.short	0x010a
        /*0c06*/ 	.byte	0x06
	.zero		1


	//   ....[25]....
        /*0c08*/ 	.word	0x00002160
        /*0c0c*/ 	.word	0x000000ff
        /*0c10*/ 	.word	0x00032430
        /*0c14*/ 	.short	0x010a
        /*0c16*/ 	.byte	0x06
	.zero		1


	//   ....[26]....
        /*0c18*/ 	.word	0x00002460
        /*0c1c*/ 	.word	0x00000005
        /*0c20*/ 	.word	0x00032410
        /*0c24*/ 	.short	0x010a
        /*0c26*/ 	.byte	0x3f
	.zero		1


	//   ....[27]....
        /*0c28*/ 	.word	0x000024a0
        /*0c2c*/ 	.word	0x000000ff
        /*0c30*/ 	.word	0x00032450
        /*0c34*/ 	.short	0x010a
        /*0c36*/ 	.byte	0x06
	.zero		1


	//   ....[28]....
        /*0c38*/ 	.word	0x000024e0
        /*0c3c*/ 	.word	0x000000ff
        /*0c40*/ 	.word	0x00032450
        /*0c44*/ 	.short	0x010a
        /*0c46*/ 	.byte	0x06
	.zero		1


	//   ....[29]....
        /*0c48*/ 	.word	0x000033a0
        /*0c4c*/ 	.word	0x000000ff
        /*0c50*/ 	.word	0x00000000
        /*0c54*/ 	.short	0x0101
        /*0c56*/ 	.byte	0x04
	.zero		1


	//   ....[30]....
        /*0c58*/ 	.word	0x00004ca0
        /*0c5c*/ 	.word	0x000000ff
        /*0c60*/ 	.word	0x00000000
        /*0c64*/ 	.short	0x0101
        /*0c66*/ 	.byte	0x06
	.zero		1


	//   ....[31]....
        /*0c68*/ 	.word	0x00004df0
        /*0c6c*/ 	.word	0x000000ff
        /*0c70*/ 	.word	0x00032430
        /*0c74*/ 	.short	0x010a
        /*0c76*/ 	.byte	0x04
	.zero		1


	//   ....[32]....
        /*0c78*/ 	.word	0x00004e30
        /*0c7c*/ 	.word	0x000000ff
        /*0c80*/ 	.word	0x00032430
        /*0c84*/ 	.short	0x010a
        /*0c86*/ 	.byte	0x04
	.zero		1


	//   ....[33]....
        /*0c88*/ 	.word	0x00005040
        /*0c8c*/ 	.word	0x000000ff
        /*0c90*/ 	.word	0x00032450
        /*0c94*/ 	.short	0x010a
        /*0c96*/ 	.byte	0x04
	.zero		1


	//   ....[34]....
        /*0c98*/ 	.word	0x00005080
        /*0c9c*/ 	.word	0x000000ff
        /*0ca0*/ 	.word	0x00032450
        /*0ca4*/ 	.short	0x010a
        /*0ca6*/ 	.byte	0x04
	.zero		1


	//   ....[35]....
        /*0ca8*/ 	.word	0x00006ba0
        /*0cac*/ 	.word	0x000000ff
        /*0cb0*/ 	.word	0x00000000
        /*0cb4*/ 	.short	0x0101
        /*0cb6*/ 	.byte	0x0a
	.zero		1


	//   ....[36]....
        /*0cb8*/ 	.word	0x00007dd0
        /*0cbc*/ 	.word	0x000000ff
        /*0cc0*/ 	.word	0x00000000
        /*0cc4*/ 	.short	0x0101
        /*0cc6*/ 	.byte	0x04
	.zero		1


	//   ....[37]....
        /*0cc8*/ 	.word	0x00007f00
        /*0ccc*/ 	.word	0x000000ff
        /*0cd0*/ 	.word	0x00032430
        /*0cd4*/ 	.short	0x010a
        /*0cd6*/ 	.byte	0x04
	.zero		1


	//   ....[38]....
        /*0cd8*/ 	.word	0x00007f40
        /*0cdc*/ 	.word	0x000000ff
        /*0ce0*/ 	.word	0x00032430
        /*0ce4*/ 	.short	0x010a
        /*0ce6*/ 	.byte	0x04
	.zero		1


	//   ....[39]....
        /*0ce8*/ 	.word	0x00008150
        /*0cec*/ 	.word	0x000000ff
        /*0cf0*/ 	.word	0x00032450
        /*0cf4*/ 	.short	0x010a
        /*0cf6*/ 	.byte	0x04
	.zero		1


	//   ....[40]....
        /*0cf8*/ 	.word	0x00008190
        /*0cfc*/ 	.word	0x000000ff
        /*0d00*/ 	.word	0x00032450
        /*0d04*/ 	.short	0x010a
        /*0d06*/ 	.byte	0x04
	.zero		1


	//   ....[41]....
        /*0d08*/ 	.word	0x00009370
        /*0d0c*/ 	.word	0x000000ff
        /*0d10*/ 	.word	0x00000000
        /*0d14*/ 	.short	0x0101
        /*0d16*/ 	.byte	0x0b
	.zero		1


	//   ....[42]....
        /*0d18*/ 	.word	0x0000a760
        /*0d1c*/ 	.word	0x000000ff
        /*0d20*/ 	.word	0x00000000
        /*0d24*/ 	.short	0x0101
        /*0d26*/ 	.byte	0x04
	.zero		1


	//   ....[43]....
        /*0d28*/ 	.word	0x0000cdf0
        /*0d2c*/ 	.word	0x000000ff
        /*0d30*/ 	.word	0x00000000
        /*0d34*/ 	.short	0x0101
        /*0d36*/ 	.byte	0x06
	.zero		1


	//   ....[44]....
        /*0d38*/ 	.word	0x0000d540
        /*0d3c*/ 	.word	0x000000ff
        /*0d40*/ 	.word	0x00000000
        /*0d44*/ 	.short	0x0101
        /*0d46*/ 	.byte	0x09
	.zero		1


	//   ....[45]....
        /*0d48*/ 	.word	0x00011e90
        /*0d4c*/ 	.word	0x00000019
        /*0d50*/ 	.word	0x00032440
        /*0d54*/ 	.short	0x010a
        /*0d56*/ 	.byte	0x3f
	.zero		1


	//   ....[46]....
        /*0d58*/ 	.word	0x000124c0
        /*0d5c*/ 	.word	0x00000019
        /*0d60*/ 	.word	0x00032430
        /*0d64*/ 	.short	0x0107
        /*0d66*/ 	.byte	0x3f
	.zero		1


	//   ....[47]....
        /*0d68*/ 	.word	0x00012590
        /*0d6c*/ 	.word	0x00000019
        /*0d70*/ 	.word	0x00032430
        /*0d74*/ 	.short	0x0101
        /*0d76*/ 	.byte	0x3f
	.zero		1


	//   ....[48]....
        /*0d78*/ 	.word	0x000130c0
        /*0d7c*/ 	.word	0x00000016
        /*0d80*/ 	.word	0x00032400
        /*0d84*/ 	.short	0x0107
        /*0d86*/ 	.byte	0x3f
	.zero		1


	//   ....[49]....
        /*0d88*/ 	.word	0x00013150
        /*0d8c*/ 	.word	0x00000016
        /*0d90*/ 	.word	0x00032400
        /*0d94*/ 	.short	0x0101
        /*0d96*/ 	.byte	0x3f
	.zero		1


	//   ....[50]....
        /*0d98*/ 	.word	0x00013c70
        /*0d9c*/ 	.word	0x00000016
        /*0da0*/ 	.word	0x00032410
        /*0da4*/ 	.short	0x0107
        /*0da6*/ 	.byte	0x3f
	.zero		1


	//   ....[51]....
        /*0da8*/ 	.word	0x00013d70
        /*0dac*/ 	.word	0x00000016
        /*0db0*/ 	.word	0x00032410
        /*0db4*/ 	.short	0x0101
        /*0db6*/ 	.byte	0x3f
	.zero		1


	//   ....[52]....
        /*0db8*/ 	.word	0x00013d90
        /*0dbc*/ 	.word	0x00000016
        /*0dc0*/ 	.word	0x00032420
        /*0dc4*/ 	.short	0x010a
        /*0dc6*/ 	.byte	0x3f
	.zero		1


	//   ....[53]....
        /*0dc8*/ 	.word	0x00013e10
        /*0dcc*/ 	.word	0x00000019
        /*0dd0*/ 	.word	0x00032460
        /*0dd4*/ 	.short	0x010a
        /*0dd6*/ 	.byte	0x3f
	.zero		1


	//   ....[54]....
        /*0dd8*/ 	.word	0x00014570
        /*0ddc*/ 	.word	0x00000019
        /*0de0*/ 	.word	0x00032450
        /*0de4*/ 	.short	0x0107
        /*0de6*/ 	.byte	0x3f
	.zero		1


	//   ....[55]....
        /*0de8*/ 	.word	0x00014630
        /*0dec*/ 	.word	0x00000019
        /*0df0*/ 	.word	0x00032450
        /*0df4*/ 	.short	0x0101
        /*0df6*/ 	.byte	0x3f
	.zero		1


	//   ....[56]....
        /*0df8*/ 	.word	0x00014970
        /*0dfc*/ 	.word	0x0000000a
        /*0e00*/ 	.word	0x00032440
        /*0e04*/ 	.short	0x010a
        /*0e06*/ 	.byte	0x3f
	.zero		1


	//   ....[57]....
        /*0e08*/ 	.word	0x00014d20
        /*0e0c*/ 	.word	0x0000000a
        /*0e10*/ 	.word	0x00032430
        /*0e14*/ 	.short	0x0107
        /*0e16*/ 	.byte	0x3f
	.zero		1


	//   ....[58]....
        /*0e18*/ 	.word	0x00014dd0
        /*0e1c*/ 	.word	0x0000000a
        /*0e20*/ 	.word	0x00032430
        /*0e24*/ 	.short	0x0101
        /*0e26*/ 	.byte	0x3f
	.zero		1


	//   ....[59]....
        /*0e28*/ 	.word	0x00014e00
        /*0e2c*/ 	.word	0x0000000a
        /*0e30*/ 	.word	0x00032460
        /*0e34*/ 	.short	0x010a
        /*0e36*/ 	.byte	0x3f
	.zero		1


	//   ....[60]....
        /*0e38*/ 	.word	0x00015300
        /*0e3c*/ 	.word	0x0000000a
        /*0e40*/ 	.word	0x00032450
        /*0e44*/ 	.short	0x0107
        /*0e46*/ 	.byte	0x3f
	.zero		1


	//   ....[61]....
        /*0e48*/ 	.word	0x000153b0
        /*0e4c*/ 	.word	0x0000000a
        /*0e50*/ 	.word	0x00032450
        /*0e54*/ 	.short	0x0101
        /*0e56*/ 	.byte	0x3f
	.zero		1


	//   ....[62]....
        /*0e58*/ 	.word	0x00016640
        /*0e5c*/ 	.word	0x00000005
        /*0e60*/ 	.word	0x00032420
        /*0e64*/ 	.short	0x010a
        /*0e66*/ 	.byte	0x3f
	.zero		1


	//   ....[63]....
        /*0e68*/ 	.word	0x000167e0
        /*0e6c*/ 	.word	0x00000003
        /*0e70*/ 	.word	0x00032440
        /*0e74*/ 	.short	0x010a
        /*0e76*/ 	.byte	0x3f
	.zero		1


	//   ....[64]....
        /*0e78*/ 	.word	0x00016880
        /*0e7c*/ 	.word	0x00000005
        /*0e80*/ 	.word	0x00032440
        /*0e84*/ 	.short	0x010a
        /*0e86*/ 	.byte	0x3f
	.zero		1


	//   ....[65]....
        /*0e88*/ 	.word	0x000168c0
        /*0e8c*/ 	.word	0x00000003
        /*0e90*/ 	.word	0x00032460
        /*0e94*/ 	.short	0x010a
        /*0e96*/ 	.byte	0x3f
	.zero		1


	//   ....[66]....
        /*0e98*/ 	.word	0x00016900
        /*0e9c*/ 	.word	0x00000005
        /*0ea0*/ 	.word	0x00032460
        /*0ea4*/ 	.short	0x010a
        /*0ea6*/ 	.byte	0x3f
	.zero		1


	//   ....[67]....
        /*0ea8*/ 	.word	0x00016960
        /*0eac*/ 	.word	0x00000005
        /*0eb0*/ 	.word	0x00032400
        /*0eb4*/ 	.short	0x010a
        /*0eb6*/ 	.byte	0x3f
	.zero		1


	//   ....[68]....
        /*0eb8*/ 	.word	0x000169c0
        /*0ebc*/ 	.word	0x00000004
        /*0ec0*/ 	.word	0x00032430
        /*0ec4*/ 	.short	0x010a
        /*0ec6*/ 	.byte	0x3f
	.zero		1


	//   ....[69]....
        /*0ec8*/ 	.word	0x00016a10
        /*0ecc*/ 	.word	0x00000005
        /*0ed0*/ 	.word	0x00032410
        /*0ed4*/ 	.short	0x010a
        /*0ed6*/ 	.byte	0x3f
	.zero		1


	//   ....[70]....
        /*0ed8*/ 	.word	0x00016a70
        /*0edc*/ 	.word	0x00000000
        /*0ee0*/ 	.word	0x00032450
        /*0ee4*/ 	.short	0x010a
        /*0ee6*/ 	.byte	0x3f
	.zero		1


	//   ....[71]....
        /*0ee8*/ 	.word	0x00016ad0
        /*0eec*/ 	.word	0x00000015
        /*0ef0*/ 	.word	0x00032430
        /*0ef4*/ 	.short	0x010a
        /*0ef6*/ 	.byte	0x3f
	.zero		1


	//   ....[72]....
        /*0ef8*/ 	.word	0x00016b30
        /*0efc*/ 	.word	0x00000015
        /*0f00*/ 	.word	0x00032450
        /*0f04*/ 	.short	0x010a
        /*0f06*/ 	.byte	0x3f
	.zero		1


	//   ....[73]....
        /*0f08*/ 	.word	0x00016b90
        /*0f0c*/ 	.word	0x00000015
        /*0f10*/ 	.word	0x00032430
        /*0f14*/ 	.short	0x010a
        /*0f16*/ 	.byte	0x3f
	.zero		1


	//   ....[74]....
        /*0f18*/ 	.word	0x00016bf0
        /*0f1c*/ 	.word	0x00000015
        /*0f20*/ 	.word	0x00032450
        /*0f24*/ 	.short	0x010a
        /*0f26*/ 	.byte	0x3f
	.zero		1


	//   ....[75]....
        /*0f28*/ 	.word	0x00016d10
        /*0f2c*/ 	.word	0x00000019
        /*0f30*/ 	.word	0x00032440
        /*0f34*/ 	.short	0x010a
        /*0f36*/ 	.byte	0x3f
	.zero		1


	//   ....[76]....
        /*0f38*/ 	.word	0x00018b30
        /*0f3c*/ 	.word	0x00000016
        /*0f40*/ 	.word	0x00032420
        /*0f44*/ 	.short	0x010a
        /*0f46*/ 	.byte	0x3f
	.zero		1


	//   ....[77]....
        /*0f48*/ 	.word	0x00018b80
        /*0f4c*/ 	.word	0x00000019
        /*0f50*/ 	.word	0x00032460
        /*0f54*/ 	.short	0x010a
        /*0f56*/ 	.byte	0x3f
	.zero		1


	//   ....[78]....
        /*0f58*/ 	.word	0x000194d0
        /*0f5c*/ 	.word	0x0000000a
        /*0f60*/ 	.word	0x00032440
        /*0f64*/ 	.short	0x010a
        /*0f66*/ 	.byte	0x3f
	.zero		1


	//   ....[79]....
        /*0f68*/ 	.word	0x00019ba0
        /*0f6c*/ 	.word	0x0000000a
        /*0f70*/ 	.word	0x00032460
        /*0f74*/ 	.short	0x010a
        /*0f76*/ 	.byte	0x3f
	.zero		1


	//   ....[80]....
        /*0f78*/ 	.word	0x0001ad00
        /*0f7c*/ 	.word	0x00000005
        /*0f80*/ 	.word	0x00032420
        /*0f84*/ 	.short	0x010a
        /*0f86*/ 	.byte	0x3f
	.zero		1


	//   ....[81]....
        /*0f88*/ 	.word	0x0001aea0
        /*0f8c*/ 	.word	0x00000003
        /*0f90*/ 	.word	0x00032440
        /*0f94*/ 	.short	0x010a
        /*0f96*/ 	.byte	0x3f
	.zero		1


	//   ....[82]....
        /*0f98*/ 	.word	0x0001aef0
        /*0f9c*/ 	.word	0x00000005
        /*0fa0*/ 	.word	0x00032440
        /*0fa4*/ 	.short	0x010a
        /*0fa6*/ 	.byte	0x3f
	.zero		1


	//   ....[83]....
        /*0fa8*/ 	.word	0x0001af40
        /*0fac*/ 	.word	0x00000003
        /*0fb0*/ 	.word	0x00032460
        /*0fb4*/ 	.short	0x010a
        /*0fb6*/ 	.byte	0x3f
	.zero		1


	//----- nvinfo : EIATTR_NUM_MBARRIERS
	.align		4
.L_615:
        /*0fb8*/ 	.byte	0x03, 0x38
        /*0fba*/ 	.short	0x0017


	//----- nvinfo : EIATTR_EXIT_INSTR_OFFSETS
	.align		4
        /*0fbc*/ 	.byte	0x04, 0x1c
        /*0fbe*/ 	.short	(.L_617 - .L_616)


	//   ....[0]....
.L_616:
        /*0fc0*/ 	.word	0x000009e0


	//   ....[1]....
        /*0fc4*/ 	.word	0x0000fb40


	//   ....[2]....
        /*0fc8*/ 	.word	0x00016950


	//----- nvinfo : EIATTR_MAX_THREADS
	.align		4
.L_617:
        /*0fcc*/ 	.byte	0x04, 0x05
        /*0fce*/ 	.short	(.L_619 - .L_618)
.L_618:
        /*0fd0*/ 	.word	0x00000180
        /*0fd4*/ 	.word	0x00000001
        /*0fd8*/ 	.word	0x00000001


	//----- nvinfo : EIATTR_CRS_STACK_SIZE
	.align		4
.L_619:
        /*0fdc*/ 	.byte	0x04, 0x1e
        /*0fde*/ 	.short	(.L_621 - .L_620)
.L_620:
        /*0fe0*/ 	.word	0x00000000


	//----- nvinfo : EIATTR_CBANK_PARAM_SIZE
	.align		4
.L_621:
        /*0fe4*/ 	.byte	0x03, 0x19
        /*0fe6*/ 	.short	0x0bf0


	//----- nvinfo : EIATTR_PARAM_CBANK
	.align		4
        /*0fe8*/ 	.byte	0x04, 0x0a
        /*0fea*/ 	.short	(.L_623 - .L_622)
	.align		4
.L_622:
        /*0fec*/ 	.word	index@(.nv.constant0._ZN7cutlass13device_kernelIN5flash11enable_sm90INS1_16FlashAttnFwdSm90INS1_25CollectiveMainloopFwdSm90ILi2EN4cute5tupleIJNS5_1CILi1EEES8_S8_EEENS6_IJNS7_ILi128EEENS7_ILi96EEENS7_ILi64EEEEEELi256ENS_6half_tEfNS_4arch4Sm90ELb1ELb0ELb1ELb1ELb1ELb0ELb1ELb1ELb0ELb1ELb1ELb0EEENS1_21CollectiveEpilogueFwdINS6_IJSA_NS7_ILi256EEESB_EEES9_SE_SG_Li256ELb1ELb1ELb1ELb0EEENS1_36VarlenDynamicPersistentTileSchedulerILi128ELi96ELi256ELi128ELb1ELb1ELb1ELb1ELb1ELb1EEEEEEEEEvNT_6ParamsE)
        /*0ff0*/ 	.short	0x0210
        /*0ff2*/ 	.short	0x0bf0


	//----- nvinfo : EIATTR_SW_WAR
	.align		4
.L_623:
        /*0ff4*/ 	.byte	0x04, 0x36
        /*0ff6*/ 	.short	(.L_625 - .L_624)
.L_624:
        /*0ff8*/ 	.word	0x00000008
.L_625:


//--------------------- .nv.info._ZN7cutlass13device_kernelIN5flash11enable_sm90INS1_16FlashAttnFwdSm90INS1_25CollectiveMainloopFwdSm90ILi2EN4cute5tupleIJNS5_1CILi1EEES8_S8_EEENS6_IJNS7_ILi128EEENS7_ILi96EEENS7_ILi64EEEEEELi256ENS_6half_tEfNS_4arch4Sm90ELb1ELb0ELb1ELb1ELb1ELb1ELb1ELb1ELb0ELb1ELb1ELb0EEENS1_21CollectiveEpilogueFwdINS6_IJSA_NS7_ILi256EEESB_EEES9_SE_SG_Li256ELb1ELb1ELb1ELb0EEENS1_36VarlenDynamicPersistentTileSchedulerILi128ELi96ELi256ELi128ELb1ELb1ELb1ELb1ELb1ELb1EEEEEEEEEvNT_6ParamsE --------------------------
	.section	.nv.info._ZN7cutlass13device_kernelIN5flash11enable_sm90INS1_16FlashAttnFwdSm90INS1_25CollectiveMainloopFwdSm90ILi2EN4cute5tupleIJNS5_1CILi1EEES8_S8_EEENS6_IJNS7_ILi128EEENS7_ILi96EEENS7_ILi64EEEEEELi256ENS_6half_tEfNS_4arch4Sm90ELb1ELb0ELb1ELb1ELb1ELb1ELb1ELb1ELb0ELb1ELb1ELb0EEENS1_21CollectiveEpilogueFwdINS6_IJSA_NS7_ILi256EEESB_EEES9_SE_SG_Li256ELb1ELb1ELb1ELb0EEENS1_36VarlenDynamicPersistentTileSchedulerILi128ELi96ELi256ELi128ELb1ELb1ELb1ELb1ELb1ELb1EEEEEEEEEvNT_6ParamsE,"",@"SHT_CUDA_INFO"
	.sectionflags	@""
	.align	4


	//----- nvinfo : EIATTR_CUDA_API_VERSION
	.align		4
        /*0000*/ 	.byte	0x04, 0x37
        /*0002*/ 	.short	(.L_627 - .L_626)
.L_626:
        /*0004*/ 	.word	0x00000082


	//----- nvinfo : EIATTR_KPARAM_INFO
	.align		4
.L_627:
        /*0008*/ 	.byte	0x04, 0x17
        /*000a*/ 	.short	(.L_629 - .L_628)
.L_628:
        /*000c*/ 	.word	0x00000000
        /*0010*/ 	.short	0x0000
        /*0012*/ 	.short	0x0070
        /*0014*/ 	.byte	0x00, 0xf0, 0x01, 0x2e


	//----- nvinfo : EIATTR_SPARSE_MMA_MASK
	.align		4
.L_629:
        /*0018*/ 	.byte	0x03, 0x50
        /*001a*/ 	.short	0x0000


	//----- nvinfo : EIATTR_MAXREG_COUNT
	.align		4
        /*001c*/ 	.byte	0x03, 0x1b
        /*001e*/ 	.short	0x00a8


	//----- nvinfo : EIATTR_NUM_BARRIERS
	.align		4
        /*0020*/ 	.byte	0x02, 0x4c
        /*0022*/ 	.byte	0x10
	.zero		1


	//----- nvinfo : EIATTR_EXTERNS
	.align		4
        /*0024*/ 	.byte	0x04, 0x0f
        /*0026*/ 	.short	(.L_631 - .L_630)


	//   ....[0]....
	.align		4
.L_630:
        /*0028*/ 	.word	index@(__assertfail)


	//----- nvinfo : EIATTR_ANNOTATIONS
	.align		4
.L_631:
        /*002c*/ 	.byte	0x04, 0x55
        /*002e*/ 	.short	(.L_633 - .L_632)


	//   ....[0]....
.L_632:
        /* <DEDUP_REMOVED lines=208> */


	//----- nvinfo : EIATTR_MERCURY_ISA_VERSION
	.align		4
.L_633:
        /*0d18*/ 	.byte	0x03, 0x5f
        /*0d1a*/ 	.short	0x0101


	//----- nvinfo : EIATTR_UNUSED_LOAD_BYTE_OFFSET
	.align		4
        /*0d1c*/ 	.byte	0x04, 0x44
        /*0d1e*/ 	.short	(.L_635 - .L_634)


	//   ....[0]....
.L_634:
        /*0d20*/ 	.word	0x00000aa0
        /*0d24*/ 	.word	0x0000fff0


	//   ....[1]....
        /*0d28*/ 	.word	0x00014980
        /*0d2c*/ 	.word	0x0000fff0


	//----- nvinfo : EIATTR_INT_WARP_WIDE_INSTR_OFFSETS
	.align		4
.L_635:
        /*0d30*/ 	.byte	0x04, 0x31
        /*0d32*/ 	.short	(.L_637 - .L_636)


	//   ....[0]....
.L_636:
        /*0d34*/ 	.word	0x00000130


	//   ....[1]....
        /*0d38*/ 	.word	0x00000170


	//   ....[2]....
        /*0d3c*/ 	.word	0x000001e0


	//   ....[3]....
        /*0d40*/ 	.word	0x000001f0


	//   ....[4]....
        /*0d44*/ 	.word	0x0001ccd0


	//   ....[5]....
        /*0d48*/ 	.word	0x0001cd60


	//   ....[6]....
        /*0d4c*/ 	.word	0x00020c30


	//   ....[7]....
        /*0d50*/ 	.word	0x00020cc0


	//----- nvinfo : EIATTR_COOP_GROUP_MASK_REGIDS
	.align		4
.L_637:
        /*0d54*/ 	.byte	0x04, 0x29
        /*0d56*/ 	.short	(.L_639 - .L_638)


	//   ....[0]....
.L_638:
        /*0d58*/ 	.word	0xffffffff


	//   ....[1]....
        /*0d5c*/ 	.word	0xffffffff


	//   ....[2]....
        /*0d60*/ 	.word	0xffffffff


	//   ....[3]....
        /*0d64*/ 	.word	0xffffffff


	//   ....[4]....
        /*0d68*/ 	.word	0xffffffff


	//   ....[5]....
        /*0d6c*/ 	.word	0xffffffff


	//   ....[6]....
        /*0d70*/ 	.word	0xffffffff


	//   ....[7]....
        /*0d74*/ 	.word	0xffffffff


	//   ....[8]....
        /*0d78*/ 	.word	0xffffffff


	//   ....[9]....
        /*0d7c*/ 	.word	0xffffffff


	//   ....[10]....
        /*0d80*/ 	.word	0xffffffff


	//   ....[11]....
        /*0d84*/ 	.word	0xffffffff


	//   ....[12]....
        /*0d88*/ 	.word	0xffffffff


	//   ....[13]....
        /*0d8c*/ 	.word	0xffffffff


	//   ....[14]....
        /*0d90*/ 	.word	0xffffffff


	//   ....[15]....
        /*0d94*/ 	.word	0xffffffff


	//   ....[16]....
        /*0d98*/ 	.word	0xffffffff


	//   ....[17]....
        /*0d9c*/ 	.word	0xffffffff


	//   ....[18]....
        /*0da0*/ 	.word	0xffffffff


	//   ....[19]....
        /*0da4*/ 	.word	0xffffffff


	//   ....[20]....
        /*0da8*/ 	.word	0xffffffff


	//   ....[21]....
        /*0dac*/ 	.word	0xffffffff


	//   ....[22]....
        /*0db0*/ 	.word	0xffffffff


	//   ....[23]....
        /*0db4*/ 	.word	0xffffffff


	//   ....[24]....
        /*0db8*/ 	.word	0xffffffff


	//   ....[25]....
        /*0dbc*/ 	.word	0xffffffff


	//   ....[26]....
        /*0dc0*/ 	.word	0xffffffff


	//   ....[27]....
        /*0dc4*/ 	.word	0xffffffff


	//   ....[28]....
        /*0dc8*/ 	.word	0xffffffff


	//   ....[29]....
        /*0dcc*/ 	.word	0xffffffff


	//   ....[30]....
        /*0dd0*/ 	.word	0xffffffff


	//   ....[31]....
        /*0dd4*/ 	.word	0xffffffff


	//   ....[32]....
        /*0dd8*/ 	.word	0xffffffff


	//   ....[33]....
        /*0ddc*/ 	.word	0xffffffff


	//   ....[34]....
        /*0de0*/ 	.word	0xffffffff


	//   ....[35]....
        /*0de4*/ 	.word	0xffffffff


	//   ....[36]....
        /*0de8*/ 	.word	0xffffffff


	//   ....[37]....
        /*0dec*/ 	.word	0xffffffff


	//   ....[38]....
        /*0df0*/ 	.word	0xffffffff


	//   ....[39]....
        /*0df4*/ 	.word	0xffffffff


	//   ....[40]....
        /*0df8*/ 	.word	0xffffffff


	//   ....[41]....
        /*0dfc*/ 	.word	0xffffffff


	//   ....[42]....
        /*0e00*/ 	.word	0xffffffff


	//   ....[43]....
        /*0e04*/ 	.word	0xffffffff


	//   ....[44]....
        /*0e08*/ 	.word	0xffffffff


	//   ....[45]....
        /*0e0c*/ 	.word	0xffffffff


	//   ....[46]....
        /*0e10*/ 	.word	0xffffffff


	//   ....[47]....
        /*0e14*/ 	.word	0xffffffff


	//   ....[48]....
        /*0e18*/ 	.word	0xffffffff


	//   ....[49]....
        /*0e1c*/ 	.word	0xffffffff


	//   ....[50]....
        /*0e20*/ 	.word	0xffffffff


	//   ....[51]....
        /*0e24*/ 	.word	0xffffffff


	//   ....[52]....
        /*0e28*/ 	.word	0xffffffff


	//   ....[53]....
        /*0e2c*/ 	.word	0xffffffff


	//   ....[54]....
        /*0e30*/ 	.word	0xffffffff


	//   ....[55]....
        /*0e34*/ 	.word	0xffffffff


	//   ....[56]....
        /*0e38*/ 	.word	0xffffffff


	//   ....[57]....
        /*0e3c*/ 	.word	0xffffffff


	//   ....[58]....
        /*0e40*/ 	.word	0xffffffff


	//   ....[59]....
        /*0e44*/ 	.word	0xffffffff


	//   ....[60]....
        /*0e48*/ 	.word	0xffffffff


	//   ....[61]....
        /*0e4c*/ 	.word	0xffffffff


	//   ....[62]....
        /*0e50*/ 	.word	0xffffffff


	//   ....[63]....
        /*0e54*/ 	.word	0xffffffff


	//   ....[64]....
        /*0e58*/ 	.word	0xffffffff


	//   ....[65]....
        /*0e5c*/ 	.word	0xffffffff


	//   ....[66]....
        /*0e60*/ 	.word	0xffffffff


	//   ....[67]....
        /*0e64*/ 	.word	0xffffffff


	//   ....[68]....
        /*0e68*/ 	.word	0xffffffff


	//   ....[69]....
        /*0e6c*/ 	.word	0xffffffff


	//   ....[70]....
        /*0e70*/ 	.word	0xffffffff


	//   ....[71]....
        /*0e74*/ 	.word	0xffffffff


	//   ....[72]....
        /*0e78*/ 	.word	0xffffffff


	//   ....[73]....
        /*0e7c*/ 	.word	0xffffffff


	//   ....[74]....
        /*0e80*/ 	.word	0xffffffff


	//   ....[75]....
        /*0e84*/ 	.word	0xffffffff


	//   ....[76]....
        /*0e88*/ 	.word	0xffffffff


	//   ....[77]....
        /*0e8c*/ 	.word	0xffffffff


	//   ....[78]....
        /*0e90*/ 	.word	0xffffffff


	//   ....[79]....
        /*0e94*/ 	.word	0xffffffff


	//   ....[80]....
        /*0e98*/ 	.word	0xffffffff


	//   ....[81]....
        /*0e9c*/ 	.word	0xffffffff


	//   ....[82]....
        /*0ea0*/ 	.word	0xffffffff


	//   ....[83]....
        /*0ea4*/ 	.word	0xffffffff


	//   ....[84]....
        /*0ea8*/ 	.word	0xffffffff


	//   ....[85]....
        /*0eac*/ 	.word	0xffffffff


	//   ....[86]....
        /*0eb0*/ 	.word	0xffffffff


	//   ....[87]....
        /*0eb4*/ 	.word	0xffffffff


	//   ....[88]....
        /*0eb8*/ 	.word	0xffffffff


	//   ....[89]....
        /*0ebc*/ 	.word	0xffffffff


	//   ....[90]....
        /*0ec0*/ 	.word	0xffffffff


	//   ....[91]....
        /*0ec4*/ 	.word	0xffffffff


	//   ....[92]....
        /*0ec8*/ 	.word	0xffffffff


	//   ....[93]....
        /*0ecc*/ 	.word	0xffffffff


	//   ....[94]....
        /*0ed0*/ 	.word	0xffffffff


	//   ....[95]....
        /*0ed4*/ 	.word	0xffffffff


	//   ....[96]....
        /*0ed8*/ 	.word	0xffffffff


	//   ....[97]....
        /*0edc*/ 	.word	0xffffffff


	//   ....[98]....
        /*0ee0*/ 	.word	0xffffffff


	//   ....[99]....
        /*0ee4*/ 	.word	0xffffffff


	//   ....[100]....
        /*0ee8*/ 	.word	0xffffffff


	//   ....[101]....
        /*0eec*/ 	.word	0xffffffff


	//   ....[102]....
        /*0ef0*/ 	.word	0xffffffff


	//   ....[103]....
        /*0ef4*/ 	.word	0xffffffff


	//   ....[104]....
        /*0ef8*/ 	.word	0xffffffff


	//   ....[105]....
        /*0efc*/ 	.word	0xffffffff


	//   ....[106]....
        /*0f00*/ 	.word	0xffffffff


	//   ....[107]....
        /*0f04*/ 	.word	0xffffffff


	//   ....[108]....
        /*0f08*/ 	.word	0xffffffff


	//   ....[109]....
        /*0f0c*/ 	.word	0xffffffff


	//   ....[110]....
        /*0f10*/ 	.word	0xffffffff


	//   ....[111]....
        /*0f14*/ 	.word	0xffffffff


	//   ....[112]....
        /*0f18*/ 	.word	0xffffffff


	//   ....[113]....
        /*0f1c*/ 	.word	0xffffffff


	//   ....[114]....
        /*0f20*/ 	.word	0xffffffff


	//   ....[115]....
        /*0f24*/ 	.word	0xffffffff


	//   ....[116]....
        /*0f28*/ 	.word	0xffffffff


	//   ....[117]....
        /*0f2c*/ 	.word	0xffffffff


	//   ....[118]....
        /*0f30*/ 	.word	0xffffffff


	//   ....[119]....
        /*0f34*/ 	.word	0xffffffff


	//   ....[120]....
        /*0f38*/ 	.word	0xffffffff


	//   ....[121]....
        /*0f3c*/ 	.word	0xffffffff


	//   ....[122]....
        /*0f40*/ 	.word	0xffffffff


	//   ....[123]....
        /*0f44*/ 	.word	0xffffffff


	//   ....[124]....
        /*0f48*/ 	.word	0xffffffff


	//   ....[125]....
        /*0f4c*/ 	.word	0xffffffff


	//   ....[126]....
        /*0f50*/ 	.word	0xffffffff


	//   ....[127]....
        /*0f54*/ 	.word	0xffffffff


	//   ....[128]....
        /*0f58*/ 	.word	0xffffffff


	//   ....[129]....
        /*0f5c*/ 	.word	0xffffffff


	//   ....[130]....
        /*0f60*/ 	.word	0xffffffff


	//   ....[131]....
        /*0f64*/ 	.word	0xffffffff


	//   ....[132]....
        /*0f68*/ 	.word	0xffffffff


	//   ....[133]....
        /*0f6c*/ 	.word	0xffffffff


	//   ....[134]....
        /*0f70*/ 	.word	0xffffffff


	//   ....[135]....
        /*0f74*/ 	.word	0xffffffff


	//   ....[136]....
        /*0f78*/ 	.word	0xffffffff


	//   ....[137]....
        /*0f7c*/ 	.word	0xffffffff


	//   ....[138]....
        /*0f80*/ 	.word	0xffffffff


	//   ....[139]....
        /*0f84*/ 	.word	0xffffffff


	//   ....[140]....
        /*0f88*/ 	.word	0xffffffff


	//   ....[141]....
        /*0f8c*/ 	.word	0xffffffff


	//   ....[142]....
        /*0f90*/ 	.word	0xffffffff


	//   ....[143]....
        /*0f94*/ 	.word	0xffffffff


	//   ....[144]....
        /*0f98*/ 	.word	0xffffffff


	//   ....[145]....
        /*0f9c*/ 	.word	0xffffffff


	//   ....[146]....
        /*0fa0*/ 	.word	0xffffffff


	//   ....[147]....
        /*0fa4*/ 	.word	0xffffffff


	//   ....[148]....
        /*0fa8*/ 	.word	0xffffffff


	//   ....[149]....
        /*0fac*/ 	.word	0xffffffff


	//   ....[150]....
        /*0fb0*/ 	.word	0xffffffff


	//   ....[151]....
        /*0fb4*/ 	.word	0xffffffff


	//   ....[152]....
        /*0fb8*/ 	.word	0xffffffff


	//   ....[153]....
        /*0fbc*/ 	.word	0xffffffff


	//   ....[154]....
        /*0fc0*/ 	.word	0xffffffff


	//   ....[155]....
        /*0fc4*/ 	.word	0xffffffff


	//   ....[156]....
        /*0fc8*/ 	.word	0xffffffff


	//   ....[157]....
        /*0fcc*/ 	.word	0xffffffff


	//   ....[158]....
        /*0fd0*/ 	.word	0xffffffff


	//   ....[159]....
        /*0fd4*/ 	.word	0xffffffff


	//   ....[160]....
        /*0fd8*/ 	.word	0xffffffff


	//   ....[161]....
        /*0fdc*/ 	.word	0xffffffff


	//   ....[162]....
        /*0fe0*/ 	.word	0xffffffff


	//   ....[163]....
        /*0fe4*/ 	.word	0xffffffff


	//   ....[164]....
        /*0fe8*/ 	.word	0xffffffff


	//   ....[165]....
        /*0fec*/ 	.word	0xffffffff


	//   ....[166]....
        /*0ff0*/ 	.word	0xffffffff


	//   ....[167]....
        /*0ff4*/ 	.word	0xffffffff


	//   ....[168]....
        /*0ff8*/ 	.word	0xffffffff


	//   ....[169]....
        /*0ffc*/ 	.word	0xffffffff


	//   ....[170]....
        /*1000*/ 	.word	0xffffffff


	//   ....[171]....
        /*1004*/ 	.word	0xffffffff


	//   ....[172]....
        /*1008*/ 	.word	0xffffffff


	//   ....[173]....
        /*100c*/ 	.word	0xffffffff


	//   ....[174]....
        /*1010*/ 	.word	0xffffffff


	//   ....[175]....
        /*1014*/ 	.word	0xffffffff


	//   ....[176]....
        /*1018*/ 	.word	0xffffffff


	//   ....[177]....
        /*101c*/ 	.word	0xffffffff


	//   ....[178]....
        /*1020*/ 	.word	0xffffffff


	//   ....[179]....
        /*1024*/ 	.word	0xffffffff


	//   ....[180]....
        /*1028*/ 	.word	0xffffffff


	//   ....[181]....
        /*102c*/ 	.word	0xffffffff


	//   ....[182]....
        /*1030*/ 	.word	0xffffffff


	//   ....[183]....
        /*1034*/ 	.word	0xffffffff


	//   ....[184]....
        /*1038*/ 	.word	0xffffffff


	//   ....[185]....
        /*103c*/ 	.word	0xffffffff


	//   ....[186]....
        /*1040*/ 	.word	0xffffffff


	//   ....[187]....
        /*1044*/ 	.word	0xffffffff


	//   ....[188]....
        /*1048*/ 	.word	0xffffffff


	//   ....[189]....
        /*104c*/ 	.word	0xffffffff


	//   ....[190]....
        /*1050*/ 	.word	0xffffffff


	//   ....[191]....
        /*1054*/ 	.word	0xffffffff


	//   ....[192]....
        /*1058*/ 	.word	0xffffffff


	//   ....[193]....
        /*105c*/ 	.word	0xffffffff


	//   ....[194]....
        /*1060*/ 	.word	0xffffffff


	//   ....[195]....
        /*1064*/ 	.word	0xffffffff


	//   ....[196]....
        /*1068*/ 	.word	0xffffffff


	//   ....[197]....
        /*106c*/ 	.word	0xffffffff


	//   ....[198]....
        /*1070*/ 	.word	0xffffffff


	//   ....[199]....
        /*1074*/ 	.word	0xffffffff


	//   ....[200]....
        /*1078*/ 	.word	0xffffffff


	//   ....[201]....
        /*107c*/ 	.word	0x0500000f


	//   ....[202]....
        /*1080*/ 	.word	0x0500000f


	//   ....[203]....
        /*1084*/ 	.word	0x0500000f


	//   ....[204]....
        /*1088*/ 	.word	0x0500000f


	//   ....[205]....
        /*108c*/ 	.word	0x0500000f


	//   ....[206]....
        /*1090*/ 	.word	0x0500000f


	//   ....[207]....
        /*1094*/ 	.word	0x0500000f


	//   ....[208]....
        /*1098*/ 	.word	0x0500000f


	//   ....[209]....
        /*109c*/ 	.word	0x0500000f


	//   ....[210]....
        /*10a0*/ 	.word	0x0500000f


	//   ....[211]....
        /*10a4*/ 	.word	0x0500000f


	//   ....[212]....
        /*10a8*/ 	.word	0x0500000f


	//   ....[213]....
        /*10ac*/ 	.word	0x0500000f


	//   ....[214]....
        /*10b0*/ 	.word	0x0500000f


	//   ....[215]....
        /*10b4*/ 	.word	0x0500000f


	//   ....[216]....
        /*10b8*/ 	.word	0x0500000f


	//   ....[217]....
        /*10bc*/ 	.word	0x0500000f


	//   ....[218]....
        /*10c0*/ 	.word	0x0500000f


	//   ....[219]....
        /*10c4*/ 	.word	0x0500000f


	//   ....[220]....
        /*10c8*/ 	.word	0x0500000f


	//   ....[221]....
        /*10cc*/ 	.word	0x0500000f


	//   ....[222]....
        /*10d0*/ 	.word	0x0500000f


	//   ....[223]....
        /*10d4*/ 	.word	0x0500000f


	//   ....[224]....
        /*10d8*/ 	.word	0x0500000f


	//   ....[225]....
        /*10dc*/ 	.word	0x0500000f


	//   ....[226]....
        /*10e0*/ 	.word	0x0500000f


	//   ....[227]....
        /*10e4*/ 	.word	0x0500000f


	//   ....[228]....
        /*10e8*/ 	.word	0x0500000f


	//   ....[229]....
        /*10ec*/ 	.word	0x0500000f


	//   ....[230]....
        /*10f0*/ 	.word	0x0500000f


	//   ....[231]....
        /*10f4*/ 	.word	0x0500000f


	//   ....[232]....
        /*10f8*/ 	.word	0x0500000f


	//   ....[233]....
        /*10fc*/ 	.word	0x0500000f


	//   ....[234]....
        /*1100*/ 	.word	0x0500000f


	//   ....[235]....
        /*1104*/ 	.word	0x0500000f


	//   ....[236]....
        /*1108*/ 	.word	0x0500000f


	//   ....[237]....
        /*110c*/ 	.word	0x0500000f


	//   ....[238]....
        /*1110*/ 	.word	0x0500000f


	//   ....[239]....
        /*1114*/ 	.word	0x0500000f


	//   ....[240]....
        /*1118*/ 	.word	0x0500000f


	//   ....[241]....
        /*111c*/ 	.word	0x0500000f


	//   ....[242]....
        /*1120*/ 	.word	0x0500000f


	//   ....[243]....
        /*1124*/ 	.word	0x0500000f


	//   ....[244]....
        /*1128*/ 	.word	0x0500000f


	//   ....[245]....
        /*112c*/ 	.word	0x0500000f


	//   ....[246]....
        /*1130*/ 	.word	0x0500000f


	//   ....[247]....
        /*1134*/ 	.word	0x0500000f


	//   ....[248]....
        /*1138*/ 	.word	0x0500000f


	//   ....[249]....
        /*113c*/ 	.word	0x0500000f


	//   ....[250]....
        /*1140*/ 	.word	0x0500000f


	//   ....[251]....
        /*1144*/ 	.word	0x0500000f


	//   ....[252]....
        /*1148*/ 	.word	0x0500000f


	//   ....[253]....
        /*114c*/ 	.word	0x0500000f


	//   ....[254]....
        /*1150*/ 	.word	0x0500000f


	//   ....[255]....
        /*1154*/ 	.word	0x0500000f


	//   ....[0]....
        /*1158*/ 	.word	0x0500000f


	//   ....[1]....
        /*115c*/ 	.word	0x0500000f


	//   ....[2]....
        /*1160*/ 	.word	0x0500000f


	//   ....[3]....
        /*1164*/ 	.word	0x0500000f


	//   ....[4]....
        /*1168*/ 	.word	0x0500000f


	//   ....[5]....
        /*116c*/ 	.word	0x0500000f


	//   ....[6]....
        /*1170*/ 	.word	0x0500000f


	//   ....[7]....
        /*1174*/ 	.word	0x0500000f


	//   ....[8]....
        /*1178*/ 	.word	0x0500000f


	//   ....[9]....
        /*117c*/ 	.word	0x0500000f


	//   ....[10]....
        /*1180*/ 	.word	0x0500000f


	//   ....[11]....
        /*1184*/ 	.word	0x0500000f


	//   ....[12]....
        /*1188*/ 	.word	0x0500000f


	//   ....[13]....
        /*118c*/ 	.word	0x0500000f


	//   ....[14]....
        /*1190*/ 	.word	0x0500000f


	//   ....[15]....
        /*1194*/ 	.word	0x0500000f


	//   ....[16]....
        /*1198*/ 	.word	0x0500000f


	//   ....[17]....
        /*119c*/ 	.word	0x0500000f


	//   ....[18]....
        /*11a0*/ 	.word	0x0500000f


	//   ....[19]....
        /*11a4*/ 	.word	0x0500000f


	//   ....[20]....
        /*11a8*/ 	.word	0x0500000f


	//   ....[21]....
        /*11ac*/ 	.word	0x0500000f


	//   ....[22]....
        /*11b0*/ 	.word	0x0500000f


	//   ....[23]....
        /*11b4*/ 	.word	0x0500000f


	//   ....[24]....
        /*11b8*/ 	.word	0x0500000f


	//   ....[25]....
        /*11bc*/ 	.word	0x0500000f


	//   ....[26]....
        /*11c0*/ 	.word	0x0500000f


	//   ....[27]....
        /*11c4*/ 	.word	0x0500000f


	//   ....[28]....
        /*11c8*/ 	.word	0x0500000f


	//   ....[29]....
        /*11cc*/ 	.word	0x0500000f


	//   ....[30]....
        /*11d0*/ 	.word	0x0500000f


	//   ....[31]....
        /*11d4*/ 	.word	0x0500000f


	//   ....[32]....
        /*11d8*/ 	.word	0x0500000f


	//   ....[33]....
        /*11dc*/ 	.word	0x0500000f


	//   ....[34]....
        /*11e0*/ 	.word	0x0500000f


	//   ....[35]....
        /*11e4*/ 	.word	0x0500000f


	//   ....[36]....
        /*11e8*/ 	.word	0x0500000f


	//   ....[37]....
        /*11ec*/ 	.word	0x0500000f


	//   ....[38]....
        /*11f0*/ 	.word	0x0500000f


	//   ....[39]....
        /*11f4*/ 	.word	0x0500000f


	//   ....[40]....
        /*11f8*/ 	.word	0x0500000f


	//   ....[41]....
        /*11fc*/ 	.word	0x0500000f


	//   ....[42]....
        /*1200*/ 	.word	0x0500000f


	//   ....[43]....
        /*1204*/ 	.word	0x0500000f


	//   ....[44]....
        /*1208*/ 	.word	0x0500000f


	//   ....[45]....
        /*120c*/ 	.word	0x0500000f


	//   ....[46]....
        /*1210*/ 	.word	0x0500000f


	//   ....[47]....
        /*1214*/ 	.word	0x0500000f


	//   ....[48]....
        /*1218*/ 	.word	0x0500000f


	//   ....[49]....
        /*121c*/ 	.word	0x0500000f


	//   ....[50]....
        /*1220*/ 	.word	0x0500000f


	//   ....[51]....
        /*1224*/ 	.word	0x0500000f


	//   ....[52]....
        /*1228*/ 	.word	0x0500000f


	//   ....[53]....
        /*122c*/ 	.word	0x0500000f


	//   ....[54]....
        /*1230*/ 	.word	0x0500000f


	//   ....[55]....
        /*1234*/ 	.word	0x0500000f


	//   ....[56]....
        /*1238*/ 	.word	0x0500000f


	//   ....[57]....
        /*123c*/ 	.word	0x0500000f


	//   ....[58]....
        /*1240*/ 	.word	0x0500000f


	//   ....[59]....
        /*1244*/ 	.word	0x0500000f


	//   ....[60]....
        /*1248*/ 	.word	0x0500000f


	//   ....[61]....
        /*124c*/ 	.word	0x0500000f


	//   ....[62]....
        /*1250*/ 	.word	0x0500000f


	//   ....[63]....
        /*1254*/ 	.word	0x0500000f


	//   ....[64]....
        /*1258*/ 	.word	0x0500000f


	//   ....[65]....
        /*125c*/ 	.word	0x0500000f


	//   ....[66]....
        /*1260*/ 	.word	0x0500000f


	//   ....[67]....
        /*1264*/ 	.word	0x0500000f


	//   ....[68]....
        /*1268*/ 	.word	0x0500000f


	//   ....[69]....
        /*126c*/ 	.word	0x0500000f


	//   ....[70]....
        /*1270*/ 	.word	0x0500000f


	//   ....[71]....
        /*1274*/ 	.word	0x0500000f


	//   ....[72]....
        /*1278*/ 	.word	0x0500000f


	//   ....[73]....
        /*127c*/ 	.word	0x0500000f


	//   ....[74]....
        /*1280*/ 	.word	0x0500000f


	//   ....[75]....
        /*1284*/ 	.word	0x0500000f


	//   ....[76]....
        /*1288*/ 	.word	0x0500000f


	//   ....[77]....
        /*128c*/ 	.word	0x0500000f


	//   ....[78]....
        /*1290*/ 	.word	0x0500000f


	//   ....[79]....
        /*1294*/ 	.word	0x0500000f


	//   ....[80]....
        /*1298*/ 	.word	0x0500000f


	//   ....[81]....
        /*129c*/ 	.word	0x0500000f


	//   ....[82]....
        /*12a0*/ 	.word	0x0500000f


	//   ....[83]....
        /*12a4*/ 	.word	0x0500000f


	//   ....[84]....
        /*12a8*/ 	.word	0x0500000f


	//   ....[85]....
        /*12ac*/ 	.word	0x0500000f


	//   ....[86]....
        /*12b0*/ 	.word	0x0500000f


	//   ....[87]....
        /*12b4*/ 	.word	0x0500000f


	//   ....[88]....
        /*12b8*/ 	.word	0x0500000f


	//   ....[89]....
        /*12bc*/ 	.word	0x0500000f


	//   ....[90]....
        /*12c0*/ 	.word	0x0500000f


	//   ....[91]....
        /*12c4*/ 	.word	0x0500000f


	//   ....[92]....
        /*12c8*/ 	.word	0x0500000f


	//   ....[93]....
        /*12cc*/ 	.word	0x0500000f


	//   ....[94]....
        /*12d0*/ 	.word	0x0500000f


	//----- nvinfo : EIATTR_COOP_GROUP_INSTR_OFFSETS
	.align		4
.L_639:
        /*12d4*/ 	.byte	0x04, 0x28
        /*12d6*/ 	.short	(.L_641 - .L_640)


	//   ....[0]....
.L_640:
        /*12d8*/ 	.word	0x00000070


	//   ....[1]....
        /*12dc*/ 	.word	0x00000140


	//   ....[2]....
        /*12e0*/ 	.word	0x00000190


	//   ....[3]....
        /*12e4*/ 	.word	0x000003e0


	//   ....[4]....
        /*12e8*/ 	.word	0x00000540


	//   ....[5]....
        /*12ec*/ 	.word	0x00000660


	//   ....[6]....
        /*12f0*/ 	.word	0x000007c0


	//   ....[7]....
        /*12f4*/ 	.word	0x000038e0


	//   ....[8]....
        /*12f8*/ 	.word	0x000038f0


	//   ....[9]....
        /*12fc*/ 	.word	0x00003ff0


	//   ....[10]....
        /*1300*/ 	.word	0x00004000


	//   ....[11]....
        /*1304*/ 	.word	0x00004bc0


	//   ....[12]....
        /*1308*/ 	.word	0x00004bd0


	//   ....[13]....
        /*130c*/ 	.word	0x00005340


	//   ....[14]....
        /*1310*/ 	.word	0x00005350


	//   ....[15]....
        /*1314*/ 	.word	0x00005d10


	//   ....[16]....
        /*1318*/ 	.word	0x00005d20


	//   ....[17]....
        /*131c*/ 	.word	0x00005e30


	//   ....[18]....
        /*1320*/ 	.word	0x00005e40


	//   ....[19]....
        /*1324*/ 	.word	0x00006250


	//   ....[20]....
        /*1328*/ 	.word	0x00006270


	//   ....[21]....
        /*132c*/ 	.word	0x00006540


	//   ....[22]....
        /*1330*/ 	.word	0x00006560


	//   ....[23]....
        /*1334*/ 	.word	0x000071c0


	//   ....[24]....
        /*1338*/ 	.word	0x00007990


	//   ....[25]....
        /*133c*/ 	.word	0x000079a0


	//   ....[26]....
        /*1340*/ 	.word	0x000079b0


	//   ....[27]....
        /*1344*/ 	.word	0x000079c0


	//   ....[28]....
        /*1348*/ 	.word	0x00007ce0


	//   ....[29]....
        /*134c*/ 	.word	0x00007cf0


	//   ....[30]....
        /*1350*/ 	.word	0x00007d00


	//   ....[31]....
        /*1354*/ 	.word	0x00007d10


	//   ....[32]....
        /*1358*/ 	.word	0x00008f20


	//   ....[33]....
        /*135c*/ 	.word	0x00008f30


	//   ....[34]....
        /*1360*/ 	.word	0x00008f40


	//   ....[35]....
        /*1364*/ 	.word	0x00008f70


	//   ....[36]....
        /*1368*/ 	.word	0x00009050


	//   ....[37]....
        /*136c*/ 	.word	0x00009070


	//   ....[38]....
        /*1370*/ 	.word	0x00009080


	//   ....[39]....
        /*1374*/ 	.word	0x00009100


	//   ....[40]....
        /*1378*/ 	.word	0x0000b770


	//   ....[41]....
        /*137c*/ 	.word	0x0000bd70


	//   ....[42]....
        /*1380*/ 	.word	0x0000bd80


	//   ....[43]....
        /*1384*/ 	.word	0x0000bda0


	//   ....[44]....
        /*1388*/ 	.word	0x0000c460


	//   ....[45]....
        /*138c*/ 	.word	0x0000c4a0


	//   ....[46]....
        /*1390*/ 	.word	0x0000e830


	//   ....[47]....
        /*1394*/ 	.word	0x0000e880


	//   ....[48]....
        /*1398*/ 	.word	0x0000f330


	//   ....[49]....
        /*139c*/ 	.word	0x0000f350


	//   ....[50]....
        /*13a0*/ 	.word	0x0000f7e0


	//   ....[51]....
        /*13a4*/ 	.word	0x0000f810


	//   ....[52]....
        /*13a8*/ 	.word	0x000122b0


	//   ....[53]....
        /*13ac*/ 	.word	0x00012330


	//   ....[54]....
        /*13b0*/ 	.word	0x000129a0


	//   ....[55]....
        /*13b4*/ 	.word	0x000129c0


	//   ....[56]....
        /*13b8*/ 	.word	0x00013ed0


	//   ....[57]....
        /*13bc*/ 	.word	0x00013f60


	//   ....[58]....
        /*13c0*/ 	.word	0x00014010


	//   ....[59]....
        /*13c4*/ 	.word	0x000141e0


	//   ....[60]....
        /*13c8*/ 	.word	0x00015a30


	//   ....[61]....
        /*13cc*/ 	.word	0x00015a50


	//   ....[62]....
        /*13d0*/ 	.word	0x00015a60


	//   ....[63]....
        /*13d4*/ 	.word	0x00015a70


	//   ....[64]....
        /*13d8*/ 	.word	0x00016490


	//   ....[65]....
        /*13dc*/ 	.word	0x000164a0


	//   ....[66]....
        /*13e0*/ 	.word	0x000166d0


	//   ....[67]....
        /*13e4*/ 	.word	0x000166e0


	//   ....[68]....
        /*13e8*/ 	.word	0x00016910


	//   ....[69]....
        /*13ec*/ 	.word	0x00016920


	//   ....[70]....
        /*13f0*/ 	.word	0x00016b50


	//   ....[71]....
        /*13f4*/ 	.word	0x00016b60


	//   ....[72]....
        /*13f8*/ 	.word	0x00017030


	//   ....[73]....
        /*13fc*/ 	.word	0x00017040


	//   ....[74]....
        /*1400*/ 	.word	0x00017cc0


	//   ....[75]....
        /*1404*/ 	.word	0x00017cd0


	//   ....[76]....
        /*1408*/ 	.word	0x00019310


	//   ....[77]....
        /*140c*/ 	.word	0x00019320


	//   ....[78]....
        /*1410*/ 	.word	0x00019560


	//   ....[79]....
        /*1414*/ 	.word	0x00019570


	//   ....[80]....
        /*1418*/ 	.word	0x000197a0


	//   ....[81]....
        /*141c*/ 	.word	0x000197b0


	//   ....[82]....
        /*1420*/ 	.word	0x000199e0


	//   ....[83]....
        /*1424*/ 	.word	0x000199f0


	//   ....[84]....
        /*1428*/ 	.word	0x00019c80


	//   ....[85]....
        /*142c*/ 	.word	0x00019e70


	//   ....[86]....
        /*1430*/ 	.word	0x00019ea0


	//   ....[87]....
        /*1434*/ 	.word	0x00019ed0


	//   ....[88]....
        /*1438*/ 	.word	0x00019f00


	//   ....[89]....
        /*143c*/ 	.word	0x00019f30


	//   ....[90]....
        /*1440*/ 	.word	0x00019f60


	//   ....[91]....
        /*1444*/ 	.word	0x0001a0f0


	//   ....[92]....
        /*1448*/ 	.word	0x0001a120


	//   ....[93]....
        /*144c*/ 	.word	0x0001a150


	//   ....[94]....
        /*1450*/ 	.word	0x0001a180


	//   ....[95]....
        /*1454*/ 	.word	0x0001a1b0


	//   ....[96]....
        /*1458*/ 	.word	0x0001a1e0


	//   ....[97]....
        /*145c*/ 	.word	0x0001a270


	//   ....[98]....
        /*1460*/ 	.word	0x0001a2a0


	//   ....[99]....
        /*1464*/ 	.word	0x0001a2b0


	//   ....[100]....
        /*1468*/ 	.word	0x0001a2f0


	//   ....[101]....
        /*146c*/ 	.word	0x0001b780


	//   ....[102]....
        /*1470*/ 	.word	0x0001d890


	//   ....[103]....
        /*1474*/ 	.word	0x0001d8b0


	//   ....[104]....
        /*1478*/ 	.word	0x0001d940


	//   ....[105]....
        /*147c*/ 	.word	0x0001d960


	//   ....[106]....
        /*1480*/ 	.word	0x0001d9e0


	//   ....[107]....
        /*1484*/ 	.word	0x0001da00


	//   ....[108]....
        /*1488*/ 	.word	0x0001da80


	//   ....[109]....
        /*148c*/ 	.word	0x0001daa0


	//   ....[110]....
        /*1490*/ 	.word	0x0001db20


	//   ....[111]....
        /*1494*/ 	.word	0x0001db40


	//   ....[112]....
        /*1498*/ 	.word	0x0001db50


	//   ....[113]....
        /*149c*/ 	.word	0x0001db60


	//   ....[114]....
        /*14a0*/ 	.word	0x0001e300


	//   ....[115]....
        /*14a4*/ 	.word	0x0001e330


	//   ....[116]....
        /*14a8*/ 	.word	0x0001e420


	//   ....[117]....
        /*14ac*/ 	.word	0x0001e430


	//   ....[118]....
        /*14b0*/ 	.word	0x0001e4e0


	//   ....[119]....
        /*14b4*/ 	.word	0x0001e4f0


	//   ....[120]....
        /*14b8*/ 	.word	0x0001e570


	//   ....[121]....
        /*14bc*/ 	.word	0x0001e580


	//   ....[122]....
        /*14c0*/ 	.word	0x0001e590


	//   ....[123]....
        /*14c4*/ 	.word	0x0001e630


	//   ....[124]....
        /*14c8*/ 	.word	0x0001e660


	//   ....[125]....
        /*14cc*/ 	.word	0x0001e6e0


	//   ....[126]....
        /*14d0*/ 	.word	0x0001e710


	//   ....[127]....
        /*14d4*/ 	.word	0x0001e730


	//   ....[128]....
        /*14d8*/ 	.word	0x0001e780


	//   ....[129]....
        /*14dc*/ 	.word	0x0001e790


	//   ....[130]....
        /*14e0*/ 	.word	0x0001ee50


	//   ....[131]....
        /*14e4*/ 	.word	0x0001ee80


	//   ....[132]....
        /*14e8*/ 	.word	0x0001eea0


	//   ....[133]....
        /*14ec*/ 	.word	0x0001ef70


	//   ....[134]....
        /*14f0*/ 	.word	0x0001efa0


	//   ....[135]....
        /*14f4*/ 	.word	0x0001f010


	//   ....[136]....
        /*14f8*/ 	.word	0x0001f080


	//   ....[137]....
        /*14fc*/ 	.word	0x0001f090


	//   ....[138]....
        /*1500*/ 	.word	0x0001f110


	//   ....[139]....
        /*1504*/ 	.word	0x0001f120


	//   ....[140]....
        /*1508*/ 	.word	0x0001f1a0


	//   ....[141]....
        /*150c*/ 	.word	0x0001f1b0


	//   ....[142]....
        /*1510*/ 	.word	0x0001f230


	//   ....[143]....
        /*1514*/ 	.word	0x0001f240


	//   ....[144]....
        /*1518*/ 	.word	0x0001f2c0


	//   ....[145]....
        /*151c*/ 	.word	0x0001f2d0


	//   ....[146]....
        /*1520*/ 	.word	0x0001f7e0


	//   ....[147]....
        /*1524*/ 	.word	0x0001f800


	//   ....[148]....
        /*1528*/ 	.word	0x0001f850


	//   ....[149]....
        /*152c*/ 	.word	0x0001f910


	//   ....[150]....
        /*1530*/ 	.word	0x0001f920


	//   ....[151]....
        /*1534*/ 	.word	0x0001f950


	//   ....[152]....
        /*1538*/ 	.word	0x0001f9e0


	//   ....[153]....
        /*153c*/ 	.word	0x0001fa90


	//   ....[154]....
        /*1540*/ 	.word	0x0001faa0


	//   ....[155]....
        /*1544*/ 	.word	0x0001fad0


	//   ....[156]....
        /*1548*/ 	.word	0x0001fae0


	//   ....[157]....
        /*154c*/ 	.word	0x0001fb70


	//   ....[158]....
        /*1550*/ 	.word	0x00020280


	//   ....[159]....
        /*1554*/ 	.word	0x000202a0


	//   ....[160]....
        /*1558*/ 	.word	0x000202f0


	//   ....[161]....
        /*155c*/ 	.word	0x00020300


	//   ....[162]....
        /*1560*/ 	.word	0x00020340


	//   ....[163]....
        /*1564*/ 	.word	0x00020350


	//   ....[164]....
        /*1568*/ 	.word	0x00020390


	//   ....[165]....
        /*156c*/ 	.word	0x000203a0


	//   ....[166]....
        /*1570*/ 	.word	0x000203e0


	//   ....[167]....
        /*1574*/ 	.word	0x000203f0


	//   ....[168]....
        /*1578*/ 	.word	0x00020400


	//   ....[169]....
        /*157c*/ 	.word	0x00020440


	//   ....[170]....
        /*1580*/ 	.word	0x00020760


	//   ....[171]....
        /*1584*/ 	.word	0x00020780


	//   ....[172]....
        /*1588*/ 	.word	0x00020790


	//   ....[173]....
        /*158c*/ 	.word	0x000207a0


	//   ....[174]....
        /*1590*/ 	.word	0x000207c0


	//   ....[175]....
        /*1594*/ 	.word	0x00020830


	//   ....[176]....
        /*1598*/ 	.word	0x000208a0


	//   ....[177]....
        /*159c*/ 	.word	0x000208c0


	//   ....[178]....
        /*15a0*/ 	.word	0x000208d0


	//   ....[179]....
        /*15a4*/ 	.word	0x00020930


	//   ....[180]....
        /*15a8*/ 	.word	0x00020950


	//   ....[181]....
        /*15ac*/ 	.word	0x000209b0


	//   ....[182]....
        /*15b0*/ 	.word	0x00020ee0


	//   ....[183]....
        /*15b4*/ 	.word	0x00020f10


	//   ....[184]....
        /*15b8*/ 	.word	0x00020f80


	//   ....[185]....
        /*15bc*/ 	.word	0x00020fb0


	//   ....[186]....
        /*15c0*/ 	.word	0x00020fe0


	//   ....[187]....
        /*15c4*/ 	.word	0x00021010


	//   ....[188]....
        /*15c8*/ 	.word	0x00021040


	//   ....[189]....
        /*15cc*/ 	.word	0x00021070


	//   ....[190]....
        /*15d0*/ 	.word	0x00021210


	//   ....[191]....
        /*15d4*/ 	.word	0x00021240


	//   ....[192]....
        /*15d8*/ 	.word	0x00021270


	//   ....[193]....
        /*15dc*/ 	.word	0x000212a0


	//   ....[194]....
        /*15e0*/ 	.word	0x000212d0


	//   ....[195]....
        /*15e4*/ 	.word	0x00021300


	//   ....[196]....
        /*15e8*/ 	.word	0x000213c0


	//   ....[197]....
        /*15ec*/ 	.word	0x000213e0


	//   ....[198]....
        /*15f0*/ 	.word	0x00021400


	//   ....[199]....
        /*15f4*/ 	.word	0x00021460


	//   ....[200]....
        /*15f8*/ 	.word	0x00021e80


	//   ....[201]....
        /*15fc*/ 	.word	0x000221a0


	//   ....[202]....
        /*1600*/ 	.word	0x00022230


	//   ....[203]....
        /*1604*/ 	.word	0x000222c0


	//   ....[204]....
        /*1608*/ 	.word	0x00022350


	//   ....[205]....
        /*160c*/ 	.word	0x00022430


	//   ....[206]....
        /*1610*/ 	.word	0x000224c0


	//   ....[207]....
        /*1614*/ 	.word	0x00022560


	//   ....[208]....
        /*1618*/ 	.word	0x000225f0


	//   ....[209]....
        /*161c*/ 	.word	0x000226e0


	//   ....[210]....
        /*1620*/ 	.word	0x00022770


	//   ....[211]....
        /*1624*/ 	.word	0x00022810


	//   ....[212]....
        /*1628*/ 	.word	0x000228a0


	//   ....[213]....
        /*162c*/ 	.word	0x00022980


	//   ....[214]....
        /*1630*/ 	.word	0x00022a20


	//   ....[215]....
        /*1634*/ 	.word	0x00022ab0


	//   ....[216]....
        /*1638*/ 	.word	0x00022b00


	//   ....[217]....
        /*163c*/ 	.word	0x00022b50


	//   ....[218]....
        /*1640*/ 	.word	0x00022bf0


	//   ....[219]....
        /*1644*/ 	.word	0x00022c80


	//   ....[220]....
        /*1648*/ 	.word	0x00022cd0


	//   ....[221]....
        /*164c*/ 	.word	0x00022d20


	//   ....[222]....
        /*1650*/ 	.word	0x00022e20


	//   ....[223]....
        /*1654*/ 	.word	0x00022ed0


	//   ....[224]....
        /*1658*/ 	.word	0x00022f20


	//   ....[225]....
        /*165c*/ 	.word	0x00022f70


	//   ....[226]....
        /*1660*/ 	.word	0x000230f0


	//   ....[227]....
        /*1664*/ 	.word	0x00023280


	//   ....[228]....
        /*1668*/ 	.word	0x000232f0


	//   ....[229]....
        /*166c*/ 	.word	0x00023340


	//   ....[230]....
        /*1670*/ 	.word	0x00023640


	//   ....[231]....
        /*1674*/ 	.word	0x00023690


	//   ....[232]....
        /*1678*/ 	.word	0x00023720


	//   ....[233]....
        /*167c*/ 	.word	0x000237b0


	//   ....[234]....
        /*1680*/ 	.word	0x00023840


	//   ....[235]....
        /*1684*/ 	.word	0x000238d0


	//   ....[236]....
        /*1688*/ 	.word	0x00023960


	//   ....[237]....
        /*168c*/ 	.word	0x000239f0


	//   ....[238]....
        /*1690*/ 	.word	0x00023a70


	//   ....[239]....
        /*1694*/ 	.word	0x00023ac0


	//   ....[240]....
        /*1698*/ 	.word	0x00023b60


	//   ....[241]....
        /*169c*/ 	.word	0x00023bf0


	//   ....[242]....
        /*16a0*/ 	.word	0x00023c80


	//   ....[243]....
        /*16a4*/ 	.word	0x00023cd0


	//   ....[244]....
        /*16a8*/ 	.word	0x00023d70


	//   ....[245]....
        /*16ac*/ 	.word	0x00023e00


	//   ....[246]....
        /*16b0*/ 	.word	0x00023ea0


	//   ....[247]....
        /*16b4*/ 	.word	0x00023f30


	//   ....[248]....
        /*16b8*/ 	.word	0x00023fd0


	//   ....[249]....
        /*16bc*/ 	.word	0x00024060


	//   ....[250]....
        /*16c0*/ 	.word	0x00024130


	//   ....[251]....
        /*16c4*/ 	.word	0x00024410


	//   ....[252]....
        /*16c8*/ 	.word	0x00024500


	//   ....[253]....
        /*16cc*/ 	.word	0x000245a0


	//   ....[254]....
        /*16d0*/ 	.word	0x00024600


	//   ....[255]....
        /*16d4*/ 	.word	0x000246f0


	//   ....[0]....
        /*16d8*/ 	.word	0x00024760


	//   ....[1]....
        /*16dc*/ 	.word	0x00024850


	//   ....[2]....
        /*16e0*/ 	.word	0x000248c0


	//   ....[3]....
        /*16e4*/ 	.word	0x000249b0


	//   ....[4]....
        /*16e8*/ 	.word	0x00024a20


	//   ....[5]....
        /*16ec*/ 	.word	0x00024b10


	//   ....[6]....
        /*16f0*/ 	.word	0x00024b80


	//   ....[7]....
        /*16f4*/ 	.word	0x00024c20


	//   ....[8]....
        /*16f8*/ 	.word	0x00024d10


	//   ....[9]....
        /*16fc*/ 	.word	0x00024dc0


	//   ....[10]....
        /*1700*/ 	.word	0x00024e20


	//   ....[11]....
        /*1704*/ 	.word	0x00024f10


	//   ....[12]....
        /*1708*/ 	.word	0x00024f70


	//   ....[13]....
        /*170c*/ 	.word	0x00025090


	//   ....[14]....
        /*1710*/ 	.word	0x000250f0


	//   ....[15]....
        /*1714*/ 	.word	0x000251e0


	//   ....[16]....
        /*1718*/ 	.word	0x00025240


	//   ....[17]....
        /*171c*/ 	.word	0x00025340


	//   ....[18]....
        /*1720*/ 	.word	0x000253b0


	//   ....[19]....
        /*1724*/ 	.word	0x00025450


	//   ....[20]....
        /*1728*/ 	.word	0x00025520


	//   ....[21]....
        /*172c*/ 	.word	0x000255c0


	//   ....[22]....
        /*1730*/ 	.word	0x00025670


	//   ....[23]....
        /*1734*/ 	.word	0x00025710


	//   ....[24]....
        /*1738*/ 	.word	0x00025980


	//   ....[25]....
        /*173c*/ 	.word	0x00025a30


	//   ....[26]....
        /*1740*/ 	.word	0x00025b00


	//   ....[27]....
        /*1744*/ 	.word	0x00025bf0


	//   ....[28]....
        /*1748*/ 	.word	0x00025cb0


	//   ....[29]....
        /*174c*/ 	.word	0x00025d70


	//   ....[30]....
        /*1750*/ 	.word	0x00025e30


	//   ....[31]....
        /*1754*/ 	.word	0x00025ef0


	//   ....[32]....
        /*1758*/ 	.word	0x00025fb0


	//   ....[33]....
        /*175c*/ 	.word	0x00026070


	//   ....[34]....
        /*1760*/ 	.word	0x00026130


	//   ....[35]....
        /*1764*/ 	.word	0x000261f0


	//   ....[36]....
        /*1768*/ 	.word	0x000262b0


	//   ....[37]....
        /*176c*/ 	.word	0x00026360


	//   ....[38]....
        /*1770*/ 	.word	0x000263c0


	//   ....[39]....
        /*1774*/ 	.word	0x000264a0


	//   ....[40]....
        /*1778*/ 	.word	0x000265e0


	//   ....[41]....
        /*177c*/ 	.word	0x000266b0


	//   ....[42]....
        /*1780*/ 	.word	0x00026750


	//   ....[43]....
        /*1784*/ 	.word	0x00026860


	//   ....[44]....
        /*1788*/ 	.word	0x000268c0


	//   ....[45]....
        /*178c*/ 	.word	0x000269d0


	//   ....[46]....
        /*1790*/ 	.word	0x00026a30


	//   ....[47]....
        /*1794*/ 	.word	0x00026b40


	//   ....[48]....
        /*1798*/ 	.word	0x00026ba0


	//   ....[49]....
        /*179c*/ 	.word	0x00026cb0


	//   ....[50]....
        /*17a0*/ 	.word	0x00026d10


	//   ....[51]....
        /*17a4*/ 	.word	0x00026dd0


	//   ....[52]....
        /*17a8*/ 	.word	0x00026f30


	//   ....[53]....
        /*17ac*/ 	.word	0x00026fd0


	//   ....[54]....
        /*17b0*/ 	.word	0x00027030


	//   ....[55]....
        /*17b4*/ 	.word	0x000270e0


	//   ....[56]....
        /*17b8*/ 	.word	0x00027140


	//   ....[57]....
        /*17bc*/ 	.word	0x000271f0


	//   ....[58]....
        /*17c0*/ 	.word	0x00027250


	//   ....[59]....
        /*17c4*/ 	.word	0x00027300


	//   ....[60]....
        /*17c8*/ 	.word	0x00027360


	//   ....[61]....
        /*17cc*/ 	.word	0x00027410


	//   ....[62]....
        /*17d0*/ 	.word	0x00027470


	//   ....[63]....
        /*17d4*/ 	.word	0x00027520


	//   ....[64]....
        /*17d8*/ 	.word	0x00027610


	//   ....[65]....
        /*17dc*/ 	.word	0x000276b0


	//   ....[66]....
        /*17e0*/ 	.word	0x00027710


	//   ....[67]....
        /*17e4*/ 	.word	0x000277e0


	//   ....[68]....
        /*17e8*/ 	.word	0x00027840


	//   ....[69]....
        /*17ec*/ 	.word	0x00027910


	//   ....[70]....
        /*17f0*/ 	.word	0x00027970


	//   ....[71]....
        /*17f4*/ 	.word	0x00027a40


	//   ....[72]....
        /*17f8*/ 	.word	0x00027aa0


	//   ....[73]....
        /*17fc*/ 	.word	0x00027b70


	//   ....[74]....
        /*1800*/ 	.word	0x00027bd0


	//   ....[75]....
        /*1804*/ 	.word	0x00027ca0


	//   ....[76]....
        /*1808*/ 	.word	0x00027d30


	//   ....[77]....
        /*180c*/ 	.word	0x00027dd0


	//   ....[78]....
        /*1810*/ 	.word	0x00027f50


	//   ....[79]....
        /*1814*/ 	.word	0x00027fc0


	//   ....[80]....
        /*1818*/ 	.word	0x00028030


	//   ....[81]....
        /*181c*/ 	.word	0x000280a0


	//   ....[82]....
        /*1820*/ 	.word	0x00028110


	//   ....[83]....
        /*1824*/ 	.word	0x00028190


	//   ....[84]....
        /*1828*/ 	.word	0x00028210


	//   ....[85]....
        /*182c*/ 	.word	0x000282a0


	//   ....[86]....
        /*1830*/ 	.word	0x00028310


	//   ....[87]....
        /*1834*/ 	.word	0x00028380


	//   ....[88]....
        /*1838*/ 	.word	0x000283f0


	//   ....[89]....
        /*183c*/ 	.word	0x00028470


	//   ....[90]....
        /*1840*/ 	.word	0x000284e0


	//   ....[91]....
        /*1844*/ 	.word	0x00028570


	//   ....[92]....
        /*1848*/ 	.word	0x000285d0


	//   ....[93]....
        /*184c*/ 	.word	0x00028660


	//   ....[94]....
        /*1850*/ 	.word	0x00028790


	//----- nvinfo : EIATTR_REG_RECONFIG
	.align		4
.L_641:
        /*1854*/ 	.byte	0x01, 0x54
	.zero		2


	//----- nvinfo : EIATTR_SYSCALL_OFFSETS
	.align		4
        /*1858*/ 	.byte	0x04, 0x46
        /*185a*/ 	.short	(.L_643 - .L_642)


	//   ....[0]....
.L_642:
        /*185c*/ 	.word	0x000024b0


	//   ....[1]....
        /*1860*/ 	.word	0x00002600


	//   ....[2]....
        /*1864*/ 	.word	0x000073b0


	//   ....[3]....
        /*1868*/ 	.word	0x000076d0


	//   ....[4]....
        /*186c*/ 	.word	0x0001cec0


	//   ....[5]....
        /*1870*/ 	.word	0x0001d010


	//   ....[6]....
        /*1874*/ 	.word	0x0001d100


	//   ....[7]....
        /*1878*/ 	.word	0x0001df20


	//   ....[8]....
        /*187c*/ 	.word	0x0001ea60


	//----- nvinfo : EIATTR_MBARRIER_INSTR_OFFSETS
	.align		4
.L_643:
        /*1880*/ 	.byte	0x04, 0x39
        /*1882*/ 	.short	(.L_645 - .L_644)


	//   ....[0]....
.L_644:
        /*1884*/ 	.word	0x00000280
        /*1888*/ 	.word	0x000000ff
        /*188c*/ 	.word	0x00032400
        /*1890*/ 	.short	0x0100
        /*1892*/ 	.byte	0x08
	.zero		1


	//   ....[1]....
        /*1894*/ 	.word	0x00000290
        /*1898*/ 	.word	0x000000ff
        /*189c*/ 	.word	0x00032410
        /*18a0*/ 	.short	0x0100
        /*18a2*/ 	.byte	0x08
	.zero		1


	//   ....[2]....
        /*18a4*/ 	.word	0x000002a0
        /*18a8*/ 	.word	0x000000ff
        /*18ac*/ 	.word	0x00032420
        /*18b0*/ 	.short	0x0100
        /*18b2*/ 	.byte	0x08
	.zero		1


	//   ....[3]....
        /*18b4*/ 	.word	0x00000390
        /*18b8*/ 	.word	0x000000ff
        /*18bc*/ 	.word	0x00032430
        /*18c0*/ 	.short	0x0100
        /*18c2*/ 	.byte	0x08
	.zero		1


	//   ....[4]....
        /*18c4*/ 	.word	0x000003a0
        /*18c8*/ 	.word	0x000000ff
        /*18cc*/ 	.word	0x00032440
        /*18d0*/ 	.short	0x0100
        /*18d2*/ 	.byte	0x08
	.zero		1


	//   ....[5]....
        /*18d4*/ 	.word	0x000003b0
        /*18d8*/ 	.word	0x000000ff
        /*18dc*/ 	.word	0x00032438
        /*18e0*/ 	.short	0x0100
        /*18e2*/ 	.byte	0x08
	.zero		1


	//   ....[6]....
        /*18e4*/ 	.word	0x000003c0
        /*18e8*/ 	.word	0x000000ff
        /*18ec*/ 	.word	0x00032448
        /*18f0*/ 	.short	0x0100
        /*18f2*/ 	.byte	0x08
	.zero		1


	//   ....[7]....
        /*18f4*/ 	.word	0x000004f0
        /*18f8*/ 	.word	0x000000ff
        /*18fc*/ 	.word	0x00032450
        /*1900*/ 	.short	0x0100
        /*1902*/ 	.byte	0x08
	.zero		1


	//   ....[8]....
        /*1904*/ 	.word	0x00000500
        /*1908*/ 	.word	0x000000ff
        /*190c*/ 	.word	0x00032460
        /*1910*/ 	.short	0x0100
        /*1912*/ 	.byte	0x08
	.zero		1


	//   ....[9]....
        /*1914*/ 	.word	0x00000510
        /*1918*/ 	.word	0x000000ff
        /*191c*/ 	.word	0x00032458
        /*1920*/ 	.short	0x0100
        /*1922*/ 	.byte	0x08
	.zero		1


	//   ....[10]....
        /*1924*/ 	.word	0x00000520
        /*1928*/ 	.word	0x000000ff
        /*192c*/ 	.word	0x00032468
        /*1930*/ 	.short	0x0100
        /*1932*/ 	.byte	0x08
	.zero		1


	//   ....[11]....
        /*1934*/ 	.word	0x00000610
        /*1938*/ 	.word	0x000000ff
        /*193c*/ 	.word	0x00032470
        /*1940*/ 	.short	0x0100
        /*1942*/ 	.byte	0x06
	.zero		1


	//   ....[12]....
        /*1944*/ 	.word	0x00000620
        /*1948*/ 	.word	0x000000ff
        /*194c*/ 	.word	0x00032480
        /*1950*/ 	.short	0x0100
        /*1952*/ 	.byte	0x06
	.zero		1


	//   ....[13]....
        /*1954*/ 	.word	0x00000630
        /*1958*/ 	.word	0x000000ff
        /*195c*/ 	.word	0x00032478
        /*1960*/ 	.short	0x0100
        /*1962*/ 	.byte	0x06
	.zero		1


	//   ....[14]....
        /*1964*/ 	.word	0x00000640
        /*1968*/ 	.word	0x000000ff
        /*196c*/ 	.word	0x00032488
        /*1970*/ 	.short	0x0100
        /*1972*/ 	.byte	0x06
	.zero		1


	//   ....[15]....
        /*1974*/ 	.word	0x00000770
        /*1978*/ 	.word	0x000000ff
        /*197c*/ 	.word	0x00032490
        /*1980*/ 	.short	0x0100
        /*1982*/ 	.byte	0x08
	.zero		1


	//   ....[16]....
        /*1984*/ 	.word	0x00000780
        /*1988*/ 	.word	0x000000ff
        /*198c*/ 	.word	0x000324a0
        /*1990*/ 	.short	0x0100
        /*1992*/ 	.byte	0x08
	.zero		1


	//   ....[17]....
        /*1994*/ 	.word	0x00000790
        /*1998*/ 	.word	0x000000ff
        /*199c*/ 	.word	0x00032498
        /*19a0*/ 	.short	0x0100
        /*19a2*/ 	.byte	0x08
	.zero		1


	//   ....[18]....
        /*19a4*/ 	.word	0x000007a0
        /*19a8*/ 	.word	0x000000ff
        /*19ac*/ 	.word	0x000324a8
        /*19b0*/ 	.short	0x0100
        /*19b2*/ 	.byte	0x08
	.zero		1


	//   ....[19]....
        /*19b4*/ 	.word	0x000008d0
        /*19b8*/ 	.word	0x000000ff
        /*19bc*/ 	.word	0x000324b0
        /*19c0*/ 	.short	0x0100
        /*19c2*/ 	.byte	0x08
	.zero		1


	//   ....[20]....
        /*19c4*/ 	.word	0x000008e0
        /*19c8*/ 	.word	0x000000ff
        /*19cc*/ 	.word	0x000324c0
        /*19d0*/ 	.short	0x0100
        /*19d2*/ 	.byte	0x08
	.zero		1


	//   ....[21]....
        /*19d4*/ 	.word	0x000008f0
        /*19d8*/ 	.word	0x000000ff
        /*19dc*/ 	.word	0x000324b8
        /*19e0*/ 	.short	0x0100
        /*19e2*/ 	.byte	0x08
	.zero		1


	//   ....[22]....
        /*19e4*/ 	.word	0x00000900
        /*19e8*/ 	.word	0x000000ff
        /*19ec*/ 	.word	0x000324c8
        /*19f0*/ 	.short	0x0100
        /*19f2*/ 	.byte	0x08
	.zero		1


	//   ....[23]....
        /*19f4*/ 	.word	0x00003890
        /*19f8*/ 	.word	0x00000057
        /*19fc*/ 	.word	0x00032490
        /*1a00*/ 	.short	0x010a
        /*1a02*/ 	.byte	0x3f
	.zero		1


	//   ....[24]....
        /*1a04*/ 	.word	0x00004b60
        /*1a08*/ 	.word	0x00000057
        /*1a0c*/ 	.word	0x00032490
        /*1a10*/ 	.short	0x010a
        /*1a12*/ 	.byte	0x3f
	.zero		1


	//   ....[25]....
        /*1a14*/ 	.word	0x00005b70
        /*1a18*/ 	.word	0x00000057
        /*1a1c*/ 	.word	0x00032490
        /*1a20*/ 	.short	0x010a
        /*1a22*/ 	.byte	0x3f
	.zero		1


	//   ....[26]....
        /*1a24*/ 	.word	0x00006010
        /*1a28*/ 	.word	0x00000004
        /*1a2c*/ 	.word	0x00000000
        /*1a30*/ 	.short	0x0101
        /*1a32*/ 	.byte	0x3f
	.zero		1


	//   ....[27]....
        /*1a34*/ 	.word	0x00006050
        /*1a38*/ 	.word	0x00000057
        /*1a3c*/ 	.word	0x000324b0
        /*1a40*/ 	.short	0x010a
        /*1a42*/ 	.byte	0x3f
	.zero		1


	//   ....[28]....
        /*1a44*/ 	.word	0x000068d0
        /*1a48*/ 	.word	0x00000057
        /*1a4c*/ 	.word	0x00000000
        /*1a50*/ 	.short	0x0101
        /*1a52*/ 	.byte	0x3f
	.zero		1


	//   ....[29]....
        /*1a54*/ 	.word	0x00007450
        /*1a58*/ 	.word	0x00000016
        /*1a5c*/ 	.word	0x00032400
        /*1a60*/ 	.short	0x010a
        /*1a62*/ 	.byte	0x3f
	.zero		1


	//   ....[30]....
        /*1a64*/ 	.word	0x000074a0
        /*1a68*/ 	.word	0x00000016
        /*1a6c*/ 	.word	0x00032400
        /*1a70*/ 	.short	0x010a
        /*1a72*/ 	.byte	0x3f
	.zero		1


	//   ....[31]....
        /*1a74*/ 	.word	0x00007f70
        /*1a78*/ 	.word	0x00000016
        /*1a7c*/ 	.word	0x00032400
        /*1a80*/ 	.short	0x010a
        /*1a82*/ 	.byte	0x3f
	.zero		1


	//   ....[32]....
        /*1a84*/ 	.word	0x000093d0
        /*1a88*/ 	.word	0x00000016
        /*1a8c*/ 	.word	0x00032400
        /*1a90*/ 	.short	0x010a
        /*1a92*/ 	.byte	0x3f
	.zero		1


	//   ....[33]....
        /*1a94*/ 	.word	0x0000a2c0
        /*1a98*/ 	.word	0x0000000e
        /*1a9c*/ 	.word	0x00032430
        /*1aa0*/ 	.short	0x010a
        /*1aa2*/ 	.byte	0x3f
	.zero		1


	//   ....[34]....
        /*1aa4*/ 	.word	0x0000a350
        /*1aa8*/ 	.word	0x0000000e
        /*1aac*/ 	.word	0x00032430
        /*1ab0*/ 	.short	0x010a
        /*1ab2*/ 	.byte	0x3f
	.zero		1


	//   ....[35]....
        /*1ab4*/ 	.word	0x0000a680
        /*1ab8*/ 	.word	0x00000016
        /*1abc*/ 	.word	0x00032410
        /*1ac0*/ 	.short	0x010a
        /*1ac2*/ 	.byte	0x3f
	.zero		1


	//   ....[36]....
        /*1ac4*/ 	.word	0x0000a6d0
        /*1ac8*/ 	.word	0x0000000e
        /*1acc*/ 	.word	0x00032450
        /*1ad0*/ 	.short	0x010a
        /*1ad2*/ 	.byte	0x3f
	.zero		1


	//   ....[37]....
        /*1ad4*/ 	.word	0x0000a710
        /*1ad8*/ 	.word	0x0000000e
        /*1adc*/ 	.word	0x00032450
        /*1ae0*/ 	.short	0x010a
        /*1ae2*/ 	.byte	0x3f
	.zero		1


	//   ....[38]....
        /*1ae4*/ 	.word	0x0000c700
        /*1ae8*/ 	.word	0x00000018
        /*1aec*/ 	.word	0x00000000
        /*1af0*/ 	.short	0x0101
        /*1af2*/ 	.byte	0x3f
	.zero		1


	//   ....[39]....
        /*1af4*/ 	.word	0x0000d310
        /*1af8*/ 	.word	0x0000000e
        /*1afc*/ 	.word	0x00000000
        /*1b00*/ 	.short	0x0101
        /*1b02*/ 	.byte	0x3f
	.zero		1


	//   ....[40]....
        /*1b04*/ 	.word	0x0000d4a0
        /*1b08*/ 	.word	0x0000000f
        /*1b0c*/ 	.word	0x00032430
        /*1b10*/ 	.short	0x010a
        /*1b12*/ 	.byte	0x3f
	.zero		1


	//   ....[41]....
        /*1b14*/ 	.word	0x0000d510
        /*1b18*/ 	.word	0x0000000f
        /*1b1c*/ 	.word	0x00032430
        /*1b20*/ 	.short	0x010a
        /*1b22*/ 	.byte	0x3f
	.zero		1


	//   ....[42]....
        /*1b24*/ 	.word	0x0000d7f0
        /*1b28*/ 	.word	0x0000000f
        /*1b2c*/ 	.word	0x00032450
        /*1b30*/ 	.short	0x010a
        /*1b32*/ 	.byte	0x3f
	.zero		1


	//   ....[43]....
        /*1b34*/ 	.word	0x0000d830
        /*1b38*/ 	.word	0x0000000f
        /*1b3c*/ 	.word	0x00032450
        /*1b40*/ 	.short	0x010a
        /*1b42*/ 	.byte	0x3f
	.zero		1


	//   ....[44]....
        /*1b44*/ 	.word	0x0000f950
        /*1b48*/ 	.word	0x000000a1
        /*1b4c*/ 	.word	0x00000000
        /*1b50*/ 	.short	0x0101
        /*1b52*/ 	.byte	0x3f
	.zero		1


	//   ....[45]....
        /*1b54*/ 	.word	0x00010d00
        /*1b58*/ 	.word	0x0000000f
        /*1b5c*/ 	.word	0x00000000
        /*1b60*/ 	.short	0x0101
        /*1b62*/ 	.byte	0x3f
	.zero		1


	//   ....[46]....
        /*1b64*/ 	.word	0x00010e30
        /*1b68*/ 	.word	0x0000000f
        /*1b6c*/ 	.word	0x00032430
        /*1b70*/ 	.short	0x010a
        /*1b72*/ 	.byte	0x3f
	.zero		1


	//   ....[47]....
        /*1b74*/ 	.word	0x00010ea0
        /*1b78*/ 	.word	0x0000000f
        /*1b7c*/ 	.word	0x00032430
        /*1b80*/ 	.short	0x010a
        /*1b82*/ 	.byte	0x3f
	.zero		1


	//   ....[48]....
        /*1b84*/ 	.word	0x00011180
        /*1b88*/ 	.word	0x0000000f
        /*1b8c*/ 	.word	0x00032450
        /*1b90*/ 	.short	0x010a
        /*1b92*/ 	.byte	0x3f
	.zero		1


	//   ....[49]....
        /*1b94*/ 	.word	0x000111c0
        /*1b98*/ 	.word	0x0000000f
        /*1b9c*/ 	.word	0x00032450
        /*1ba0*/ 	.short	0x010a
        /*1ba2*/ 	.byte	0x3f
	.zero		1


	//   ....[50]....
        /*1ba4*/ 	.word	0x00013030
        /*1ba8*/ 	.word	0x000000af
        /*1bac*/ 	.word	0x00000000
        /*1bb0*/ 	.short	0x0101
        /*1bb2*/ 	.byte	0x3f
	.zero		1


	//   ....[51]....
        /*1bb4*/ 	.word	0x00013e70
        /*1bb8*/ 	.word	0x0000000f
        /*1bbc*/ 	.word	0x00000000
        /*1bc0*/ 	.short	0x0101
        /*1bc2*/ 	.byte	0x3f
	.zero		1


	//   ....[52]....
        /*1bc4*/ 	.word	0x00016410
        /*1bc8*/ 	.word	0x00000003
        /*1bcc*/ 	.word	0x00000000
        /*1bd0*/ 	.short	0x0101
        /*1bd2*/ 	.byte	0x3f
	.zero		1


	//   ....[53]....
        /*1bd4*/ 	.word	0x00016fa0
        /*1bd8*/ 	.word	0x0000000a
        /*1bdc*/ 	.word	0x00000000
        /*1be0*/ 	.short	0x0101
        /*1be2*/ 	.byte	0x3f
	.zero		1


	//   ....[54]....
        /*1be4*/ 	.word	0x0001b860
        /*1be8*/ 	.word	0x00000016
        /*1bec*/ 	.word	0x00032420
        /*1bf0*/ 	.short	0x010a
        /*1bf2*/ 	.byte	0x3f
	.zero		1


	//   ....[55]....
        /*1bf4*/ 	.word	0x0001b8f0
        /*1bf8*/ 	.word	0x00000008
        /*1bfc*/ 	.word	0x000324a0
        /*1c00*/ 	.short	0x010a
        /*1c02*/ 	.byte	0x3f
	.zero		1


	//   ....[56]....
        /*1c04*/ 	.word	0x0001bb40
        /*1c08*/ 	.word	0x00000008
        /*1c0c*/ 	.word	0x000324c0
        /*1c10*/ 	.short	0x010a
        /*1c12*/ 	.byte	0x3f
	.zero		1


	//   ....[57]....
        /*1c14*/ 	.word	0x0001c150
        /*1c18*/ 	.word	0x00000006
        /*1c1c*/ 	.word	0x000324a0
        /*1c20*/ 	.short	0x010a
        /*1c22*/ 	.byte	0x3f
	.zero		1


	//   ....[58]....
        /*1c24*/ 	.word	0x0001c390
        /*1c28*/ 	.word	0x00000006
        /*1c2c*/ 	.word	0x000324c0
        /*1c30*/ 	.short	0x010a
        /*1c32*/ 	.byte	0x3f
	.zero		1


	//   ....[59]....
        /*1c34*/ 	.word	0x0001d610
        /*1c38*/ 	.word	0x0000001e
        /*1c3c*/ 	.word	0x00032440
        /*1c40*/ 	.short	0x010a
        /*1c42*/ 	.byte	0x3f
	.zero		1


	//   ....[60]....
        /*1c44*/ 	.word	0x0001dc60
        /*1c48*/ 	.word	0x0000001e
        /*1c4c*/ 	.word	0x00032430
        /*1c50*/ 	.short	0x0107
        /*1c52*/ 	.byte	0x3f
	.zero		1


	//   ....[61]....
        /*1c54*/ 	.word	0x0001dd30
        /*1c58*/ 	.word	0x0000001e
        /*1c5c*/ 	.word	0x00032430
        /*1c60*/ 	.short	0x0101
        /*1c62*/ 	.byte	0x3f
	.zero		1


	//   ....[62]....
        /*1c64*/ 	.word	0x0001e8a0
        /*1c68*/ 	.word	0x00000016
        /*1c6c*/ 	.word	0x00032400
        /*1c70*/ 	.short	0x0107
        /*1c72*/ 	.byte	0x3f
	.zero		1


	//   ....[63]....
        /*1c74*/ 	.word	0x0001e930
        /*1c78*/ 	.word	0x00000016
        /*1c7c*/ 	.word	0x00032400
        /*1c80*/ 	.short	0x0101
        /*1c82*/ 	.byte	0x3f
	.zero		1


	//   ....[64]....
        /*1c84*/ 	.word	0x0001f3c0
        /*1c88*/ 	.word	0x00000016
        /*1c8c*/ 	.word	0x00032410
        /*1c90*/ 	.short	0x0107
        /*1c92*/ 	.byte	0x3f
	.zero		1


	//   ....[65]....
        /*1c94*/ 	.word	0x0001f4c0
        /*1c98*/ 	.word	0x00000016
        /*1c9c*/ 	.word	0x00032410
        /*1ca0*/ 	.short	0x0101
        /*1ca2*/ 	.byte	0x3f
	.zero		1


	//   ....[66]....
        /*1ca4*/ 	.word	0x0001f4e0
        /*1ca8*/ 	.word	0x00000016
        /*1cac*/ 	.word	0x00032420
        /*1cb0*/ 	.short	0x010a
        /*1cb2*/ 	.byte	0x3f
	.zero		1


	//   ....[67]....
        /*1cb4*/ 	.word	0x0001f570
        /*1cb8*/ 	.word	0x0000001e
        /*1cbc*/ 	.word	0x00032460
        /*1cc0*/ 	.short	0x010a
        /*1cc2*/ 	.byte	0x3f
	.zero		1


	//   ....[68]....
        /*1cc4*/ 	.word	0x0001fcf0
        /*1cc8*/ 	.word	0x0000001e
        /*1ccc*/ 	.word	0x00032450
        /*1cd0*/ 	.short	0x0107
        /*1cd2*/ 	.byte	0x3f
	.zero		1


	//   ....[69]....
        /*1cd4*/ 	.word	0x0001fdc0
        /*1cd8*/ 	.word	0x0000001e
        /*1cdc*/ 	.word	0x00032450
        /*1ce0*/ 	.short	0x0101
        /*1ce2*/ 	.byte	0x3f
	.zero		1


	//   ....[70]....
        /*1ce4*/ 	.word	0x00020100
        /*1ce8*/ 	.word	0x00000006
        /*1cec*/ 	.word	0x00032440
        /*1cf0*/ 	.short	0x010a
        /*1cf2*/ 	.byte	0x3f
	.zero		1


	//   ....[71]....
        /*1cf4*/ 	.word	0x000204c0
        /*1cf8*/ 	.word	0x00000006
        /*1cfc*/ 	.word	0x00032430
        /*1d00*/ 	.short	0x0107
        /*1d02*/ 	.byte	0x3f
	.zero		1


	//   ....[72]....
        /*1d04*/ 	.word	0x00020580
        /*1d08*/ 	.word	0x00000006
        /*1d0c*/ 	.word	0x00032430
        /*1d10*/ 	.short	0x0101
        /*1d12*/ 	.byte	0x3f
	.zero		1


	//   ....[73]....
        /*1d14*/ 	.word	0x000205b0
        /*1d18*/ 	.word	0x00000006
        /*1d1c*/ 	.word	0x00032460
        /*1d20*/ 	.short	0x010a
        /*1d22*/ 	.byte	0x3f
	.zero		1


	//   ....[74]....
        /*1d24*/ 	.word	0x00020ab0
        /*1d28*/ 	.word	0x00000006
        /*1d2c*/ 	.word	0x00032450
        /*1d30*/ 	.short	0x0107
        /*1d32*/ 	.byte	0x3f
	.zero		1


	//   ....[75]....
        /*1d34*/ 	.word	0x00020b70
        /*1d38*/ 	.word	0x00000006
        /*1d3c*/ 	.word	0x00032450
        /*1d40*/ 	.short	0x0101
        /*1d42*/ 	.byte	0x3f
	.zero		1


	//   ....[76]....
        /*1d44*/ 	.word	0x00021e00
        /*1d48*/ 	.word	0x00000005
        /*1d4c*/ 	.word	0x00032420
        /*1d50*/ 	.short	0x010a
        /*1d52*/ 	.byte	0x3f
	.zero		1


	//   ....[77]....
        /*1d54*/ 	.word	0x00021f70
        /*1d58*/ 	.word	0x00000003
        /*1d5c*/ 	.word	0x00032440
        /*1d60*/ 	.short	0x010a
        /*1d62*/ 	.byte	0x3f
	.zero		1


	//   ....[78]....
        /*1d64*/ 	.word	0x00022010
        /*1d68*/ 	.word	0x00000019
        /*1d6c*/ 	.word	0x00032440
        /*1d70*/ 	.short	0x010a
        /*1d72*/ 	.byte	0x3f
	.zero		1


	//   ....[79]....
        /*1d74*/ 	.word	0x00022050
        /*1d78*/ 	.word	0x00000003
        /*1d7c*/ 	.word	0x00032460
        /*1d80*/ 	.short	0x010a
        /*1d82*/ 	.byte	0x3f
	.zero		1


	//   ....[80]....
        /*1d84*/ 	.word	0x00022090
        /*1d88*/ 	.word	0x00000019
        /*1d8c*/ 	.word	0x00032460
        /*1d90*/ 	.short	0x010a
        /*1d92*/ 	.byte	0x3f
	.zero		1


	//   ....[81]....
        /*1d94*/ 	.word	0x000220f0
        /*1d98*/ 	.word	0x00000057
        /*1d9c*/ 	.word	0x00032490
        /*1da0*/ 	.short	0x010a
        /*1da2*/ 	.byte	0x3f
	.zero		1


	//   ....[82]....
        /*1da4*/ 	.word	0x00022380
        /*1da8*/ 	.word	0x00000057
        /*1dac*/ 	.word	0x00032490
        /*1db0*/ 	.short	0x010a
        /*1db2*/ 	.byte	0x3f
	.zero		1


	//   ....[83]....
        /*1db4*/ 	.word	0x00022630
        /*1db8*/ 	.word	0x00000057
        /*1dbc*/ 	.word	0x00032490
        /*1dc0*/ 	.short	0x010a
        /*1dc2*/ 	.byte	0x3f
	.zero		1


	//   ....[84]....
        /*1dc4*/ 	.word	0x000228e0
        /*1dc8*/ 	.word	0x00000057
        /*1dcc*/ 	.word	0x000324b0
        /*1dd0*/ 	.short	0x010a
        /*1dd2*/ 	.byte	0x3f
	.zero		1


	//   ....[85]....
        /*1dd4*/ 	.word	0x00022d60
        /*1dd8*/ 	.word	0x00000016
        /*1ddc*/ 	.word	0x00032400
        /*1de0*/ 	.short	0x010a
        /*1de2*/ 	.byte	0x3f
	.zero		1


	//   ....[86]....
        /*1de4*/ 	.word	0x00023370
        /*1de8*/ 	.word	0x00000016
        /*1dec*/ 	.word	0x00032400
        /*1df0*/ 	.short	0x010a
        /*1df2*/ 	.byte	0x3f
	.zero		1


	//   ....[87]....
        /*1df4*/ 	.word	0x000233c0
        /*1df8*/ 	.word	0x0000000e
        /*1dfc*/ 	.word	0x00032430
        /*1e00*/ 	.short	0x010a
        /*1e02*/ 	.byte	0x3f
	.zero		1


	//   ....[88]....
        /*1e04*/ 	.word	0x00023410
        /*1e08*/ 	.word	0x00000016
        /*1e0c*/ 	.word	0x00032410
        /*1e10*/ 	.short	0x010a
        /*1e12*/ 	.byte	0x3f
	.zero		1


	//   ....[89]....
        /*1e14*/ 	.word	0x00023460
        /*1e18*/ 	.word	0x0000000e
        /*1e1c*/ 	.word	0x00032450
        /*1e20*/ 	.short	0x010a
        /*1e22*/ 	.byte	0x3f
	.zero		1


	//   ....[90]....
        /*1e24*/ 	.word	0x000234b0
        /*1e28*/ 	.word	0x0000000f
        /*1e2c*/ 	.word	0x00032430
        /*1e30*/ 	.short	0x010a
        /*1e32*/ 	.byte	0x3f
	.zero		1


	//   ....[91]....
        /*1e34*/ 	.word	0x00023500
        /*1e38*/ 	.word	0x0000000f
        /*1e3c*/ 	.word	0x00032450
        /*1e40*/ 	.short	0x010a
        /*1e42*/ 	.byte	0x3f
	.zero		1


	//   ....[92]....
        /*1e44*/ 	.word	0x00023550
        /*1e48*/ 	.word	0x0000000f
        /*1e4c*/ 	.word	0x00032430
        /*1e50*/ 	.short	0x010a
        /*1e52*/ 	.byte	0x3f
	.zero		1


	//   ....[93]....
        /*1e54*/ 	.word	0x000235a0
        /*1e58*/ 	.word	0x0000000f
        /*1e5c*/ 	.word	0x00032450
        /*1e60*/ 	.short	0x010a
        /*1e62*/ 	.byte	0x3f
	.zero		1


	//   ....[94]....
        /*1e64*/ 	.word	0x000241f0
        /*1e68*/ 	.word	0x00000016
        /*1e6c*/ 	.word	0x00032420
        /*1e70*/ 	.short	0x010a
        /*1e72*/ 	.byte	0x3f
	.zero		1


	//   ....[95]....
        /*1e74*/ 	.word	0x00024240
        /*1e78*/ 	.word	0x00000008
        /*1e7c*/ 	.word	0x000324a0
        /*1e80*/ 	.short	0x010a
        /*1e82*/ 	.byte	0x3f
	.zero		1


	//   ....[96]....
        /*1e84*/ 	.word	0x00024290
        /*1e88*/ 	.word	0x00000008
        /*1e8c*/ 	.word	0x000324c0
        /*1e90*/ 	.short	0x010a
        /*1e92*/ 	.byte	0x3f
	.zero		1


	//   ....[97]....
        /*1e94*/ 	.word	0x000242e0
        /*1e98*/ 	.word	0x00000006
        /*1e9c*/ 	.word	0x000324a0
        /*1ea0*/ 	.short	0x010a
        /*1ea2*/ 	.byte	0x3f
	.zero		1


	//   ....[98]....
        /*1ea4*/ 	.word	0x00024330
        /*1ea8*/ 	.word	0x00000006
        /*1eac*/ 	.word	0x000324c0
        /*1eb0*/ 	.short	0x010a
        /*1eb2*/ 	.byte	0x3f
	.zero		1


	//   ....[99]....
        /*1eb4*/ 	.word	0x00024450
        /*1eb8*/ 	.word	0x0000001e
        /*1ebc*/ 	.word	0x00032440
        /*1ec0*/ 	.short	0x010a
        /*1ec2*/ 	.byte	0x3f
	.zero		1


	//   ....[100]....
        /*1ec4*/ 	.word	0x000264e0
        /*1ec8*/ 	.word	0x00000016
        /*1ecc*/ 	.word	0x00032420
        /*1ed0*/ 	.short	0x010a
        /*1ed2*/ 	.byte	0x3f
	.zero		1


	//   ....[101]....
        /*1ed4*/ 	.word	0x00026530
        /*1ed8*/ 	.word	0x0000001e
        /*1edc*/ 	.word	0x00032460
        /*1ee0*/ 	.short	0x010a
        /*1ee2*/ 	.byte	0x3f
	.zero		1


	//   ....[102]....
        /*1ee4*/ 	.word	0x00026e80
        /*1ee8*/ 	.word	0x00000006
        /*1eec*/ 	.word	0x00032440
        /*1ef0*/ 	.short	0x010a
        /*1ef2*/ 	.byte	0x3f
	.zero		1


	//   ....[103]....
        /*1ef4*/ 	.word	0x00027560
        /*1ef8*/ 	.word	0x00000006
        /*1efc*/ 	.word	0x00032460
        /*1f00*/ 	.short	0x010a
        /*1f02*/ 	.byte	0x3f
	.zero		1


	//   ....[104]....
        /*1f04*/ 	.word	0x000286b0
        /*1f08*/ 	.word	0x00000005
        /*1f0c*/ 	.word	0x00032420
        /*1f10*/ 	.short	0x010a
        /*1f12*/ 	.byte	0x3f
	.zero		1


	//   ....[105]....
        /*1f14*/ 	.word	0x00028850
        /*1f18*/ 	.word	0x00000003
        /*1f1c*/ 	.word	0x00032440
        /*1f20*/ 	.short	0x010a
        /*1f22*/ 	.byte	0x3f
	.zero		1


	//   ....[106]....
        /*1f24*/ 	.word	0x000288a0
        /*1f28*/ 	.word	0x00000019
        /*1f2c*/ 	.word	0x00032440
        /*1f30*/ 	.short	0x010a
        /*1f32*/ 	.byte	0x3f
	.zero		1


	//   ....[107]....
        /*1f34*/ 	.word	0x000288f0
        /*1f38*/ 	.word	0x00000003
        /*1f3c*/ 	.word	0x00032460
        /*1f40*/ 	.short	0x010a
        /*1f42*/ 	.byte	0x3f
	.zero		1


	//----- nvinfo : EIATTR_NUM_MBARRIERS
	.align		4
.L_645:
        /*1f44*/ 	.byte	0x03, 0x38
        /*1f46*/ 	.short	0x0017


	//----- nvinfo : EIATTR_EXIT_INSTR_OFFSETS
	.align		4
        /*1f48*/ 	.byte	0x04, 0x1c
        /*1f4a*/ 	.short	(.L_647 - .L_646)


	//   ....[0]....
.L_646:
        /*1f4c*/ 	.word	0x000220e0


	//----- nvinfo : EIATTR_MAX_THREADS
	.align		4
.L_647:
        /*1f50*/ 	.byte	0x04, 0x05
        /*1f52*/ 	.short	(.L_649 - .L_648)
.L_648:
        /*1f54*/ 	.word	0x00000180
        /*1f58*/ 	.word	0x00000001
        /*1f5c*/ 	.word	0x00000001


	//----- nvinfo : EIATTR_CRS_STACK_SIZE
	.align		4
.L_649:
        /*1f60*/ 	.byte	0x04, 0x1e
        /*1f62*/ 	.short	(.L_651 - .L_650)
.L_650:
        /*1f64*/ 	.word	0x00000000


	//----- nvinfo : EIATTR_CBANK_PARAM_SIZE
	.align		4
.L_651:
        /*1f68*/ 	.byte	0x03, 0x19
        /*1f6a*/ 	.short	0x0bf0


	//----- nvinfo : EIATTR_PARAM_CBANK
	.align		4
        /*1f6c*/ 	.byte	0x04, 0x0a
        /*1f6e*/ 	.short	(.L_653 - .L_652)
	.align		4
.L_652:
        /*1f70*/ 	.word	index@(.nv.constant0._ZN7cutlass13device_kernelIN5flash11enable_sm90INS1_16FlashAttnFwdSm90INS1_25CollectiveMainloopFwdSm90ILi2EN4cute5tupleIJNS5_1CILi1EEES8_S8_EEENS6_IJNS7_ILi128EEENS7_ILi96EEENS7_ILi64EEEEEELi256ENS_6half_tEfNS_4arch4Sm90ELb1ELb0ELb1ELb1ELb1ELb1ELb1ELb1ELb0ELb1ELb1ELb0EEENS1_21CollectiveEpilogueFwdINS6_IJSA_NS7_ILi256EEESB_EEES9_SE_SG_Li256ELb1ELb1ELb1ELb0EEENS1_36VarlenDynamicPersistentTileSchedulerILi128ELi96ELi256ELi128ELb1ELb1ELb1ELb1ELb1ELb1EEEEEEEEEvNT_6ParamsE)
        /*1f74*/ 	.short	0x0210
        /*1f76*/ 	.short	0x0bf0


	//----- nvinfo : EIATTR_SW_WAR
	.align		4
.L_653:
        /*1f78*/ 	.byte	0x04, 0x36
        /*1f7a*/ 	.short	(.L_655 - .L_654)
.L_654:
        /*1f7c*/ 	.word	0x00000008
.L_655:


//--------------------- .nv.callgraph             --------------------------
	.section	.nv.callgraph,"",@"SHT_CUDA_CALLGRAPH"
	.align	4
	.sectionentsize	8
	.align		4
        /*0000*/ 	.word	0x00000000
	.align		4
        /*0004*/ 	.word	0xffffffff
	.align		4
        /*0008*/ 	.word	index@(_ZN7cutlass13device_kernelIN5flash11enable_sm90INS1_16FlashAttnFwdSm90INS1_25CollectiveMainloopFwdSm90ILi2EN4cute5tupleIJNS5_1CILi1EEES8_S8_EEENS6_IJNS7_ILi128EEENS7_ILi96EEENS7_ILi64EEEEEELi256ENS_6half_tEfNS_4arch4Sm90ELb0ELb0ELb1ELb0ELb1ELb0ELb0ELb1ELb0ELb1ELb1ELb0EEENS1_21CollectiveEpilogueFwdINS6_IJSA_NS7_ILi256EEESB_EEES9_SE_SG_Li256ELb0ELb1ELb1ELb0EEENS1_19SingleTileSchedulerILb0ELb1ELb1ELi128EEEEEEEEEvNT_6ParamsE)
	.align		4
        /*000c*/ 	.word	index@(__assertfail)
	.align		4
        /*0010*/ 	.word	index@(_ZN7cutlass13device_kernelIN5flash11enable_sm90INS1_16FlashAttnFwdSm90INS1_25CollectiveMainloopFwdSm90ILi2EN4cute5tupleIJNS5_1CILi1EEES8_S8_EEENS6_IJNS7_ILi128EEENS7_ILi96EEENS7_ILi64EEEEEELi256ENS_6half_tEfNS_4arch4Sm90ELb0ELb0ELb1ELb0ELb1ELb0ELb1ELb1ELb0ELb1ELb1ELb0EEENS1_21CollectiveEpilogueFwdINS6_IJSA_NS7_ILi256EEESB_EEES9_SE_SG_Li256ELb0ELb1ELb1ELb0EEENS1_19SingleTileSchedulerILb0ELb1ELb1ELi128EEEEEEEEEvNT_6ParamsE)
	.align		4
        /*0014*/ 	.word	index@(__assertfail)
	.align		4
        /*0018*/ 	.word	index@(_ZN7cutlass13device_kernelIN5flash11enable_sm90INS1_16FlashAttnFwdSm90INS1_25CollectiveMainloopFwdSm90ILi2EN4cute5tupleIJNS5_1CILi1EEES8_S8_EEENS6_IJNS7_ILi128EEENS7_ILi96EEENS7_ILi64EEEEEELi256ENS_6half_tEfNS_4arch4Sm90ELb0ELb0ELb1ELb1ELb1ELb0ELb0ELb1ELb0ELb1ELb1ELb0EEENS1_21CollectiveEpilogueFwdINS6_IJSA_NS7_ILi256EEESB_EEES9_SE_SG_Li256ELb1ELb1ELb1ELb0EEENS1_36VarlenDynamicPersistentTileSchedulerILi128ELi96ELi256ELi128ELb1ELb1ELb1ELb0ELb1ELb1EEEEEEEEEvNT_6ParamsE)
	.align		4
        /*001c*/ 	.word	index@(__assertfail)
	.align		4
        /*0020*/ 	.word	index@(_ZN7cutlass13device_kernelIN5flash11enable_sm90INS1_16FlashAttnFwdSm90INS1_25CollectiveMainloopFwdSm90ILi2EN4cute5tupleIJNS5_1CILi1EEES8_S8_EEENS6_IJNS7_ILi128EEENS7_ILi96EEENS7_ILi64EEEEEELi256ENS_6half_tEfNS_4arch4Sm90ELb0ELb0ELb1ELb1ELb1ELb1ELb0ELb1ELb0ELb1ELb1ELb0EEENS1_21CollectiveEpilogueFwdINS6_IJSA_NS7_ILi256EEESB_EEES9_SE_SG_Li256ELb1ELb1ELb1ELb0EEENS1_36VarlenDynamicPersistentTileSchedulerILi128ELi96ELi256ELi128ELb1ELb1ELb1ELb0ELb1ELb1EEEEEEEEEvNT_6ParamsE)
	.align		4
        /*0024*/ 	.word	index@(__assertfail)
	.align		4
        /*0028*/ 	.word	index@(_ZN7cutlass13device_kernelIN5flash11enable_sm90INS1_16FlashAttnFwdSm90INS1_25CollectiveMainloopFwdSm90ILi2EN4cute5tupleIJNS5_1CILi1EEES8_S8_EEENS6_IJNS7_ILi128EEENS7_ILi96EEENS7_ILi64EEEEEELi256ENS_6half_tEfNS_4arch4Sm90ELb0ELb0ELb1ELb1ELb1ELb0ELb1ELb1ELb0ELb1ELb1ELb0EEENS1_21CollectiveEpilogueFwdINS6_IJSA_NS7_ILi256EEESB_EEES9_SE_SG_Li256ELb1ELb1ELb1ELb0EEENS1_36VarlenDynamicPersistentTileSchedulerILi128ELi96ELi256ELi128ELb1ELb1ELb1ELb0ELb1ELb1EEEEEEEEEvNT_6ParamsE)
	.align		4
        /*002c*/ 	.word	index@(__assertfail)
	.align		4
        /*0030*/ 	.word	index@(_ZN7cutlass13device_kernelIN5flash11enable_sm90INS1_16FlashAttnFwdSm90INS1_25CollectiveMainloopFwdSm90ILi2EN4cute5tupleIJNS5_1CILi1EEES8_S8_EEENS6_IJNS7_ILi128EEENS7_ILi96EEENS7_ILi64EEEEEELi256ENS_6half_tEfNS_4arch4Sm90ELb0ELb0ELb1ELb1ELb1ELb1ELb1ELb1ELb0ELb1ELb1ELb0EEENS1_21CollectiveEpilogueFwdINS6_IJSA_NS7_ILi256EEESB_EEES9_SE_SG_Li256ELb1ELb1ELb1ELb0EEENS1_36VarlenDynamicPersistentTileSchedulerILi128ELi96ELi256ELi128ELb1ELb1ELb1ELb0ELb1ELb1EEEEEEEEEvNT_6ParamsE)
	.align		4
        /*0034*/ 	.word	index@(__assertfail)
	.align		4
        /*0038*/ 	.word	index@(_ZN7cutlass13device_kernelIN5flash11enable_sm90INS1_16FlashAttnFwdSm90INS1_25CollectiveMainloopFwdSm90ILi2EN4cute5tupleIJNS5_1CILi1EEES8_S8_EEENS6_IJNS7_ILi128EEENS7_ILi96EEENS7_ILi64EEEEEELi256ENS_6half_tEfNS_4arch4Sm90ELb0ELb1ELb1ELb0ELb1ELb0ELb0ELb1ELb0ELb1ELb1ELb0EEENS1_21CollectiveEpilogueFwdINS6_IJSA_NS7_ILi256EEESB_EEES9_SE_SG_Li256ELb0ELb1ELb1ELb0EEENS1_19SingleTileSchedulerILb0ELb1ELb1ELi128EEEEEEEEEvNT_6ParamsE)
	.align		4
        /*003c*/ 	.word	index@(__assertfail)
	.align		4
        /*0040*/ 	.word	index@(_ZN7cutlass13device_kernelIN5flash11enable_sm90INS1_16FlashAttnFwdSm90INS1_25CollectiveMainloopFwdSm90ILi2EN4cute5tupleIJNS5_1CILi1EEES8_S8_EEENS6_IJNS7_ILi128EEENS7_ILi96EEENS7_ILi64EEEEEELi256ENS_6half_tEfNS_4arch4Sm90ELb0ELb1ELb1ELb0ELb1ELb0ELb1ELb1ELb0ELb1ELb1ELb0EEENS1_21CollectiveEpilogueFwdINS6_IJSA_NS7_ILi256EEESB_EEES9_SE_SG_Li256ELb0ELb1ELb1ELb0EEENS1_19SingleTileSchedulerILb0ELb1ELb1ELi128EEEEEEEEEvNT_6ParamsE)
	.align		4
        /*0044*/ 	.word	index@(__assertfail)
	.align		4
        /*0048*/ 	.word	index@(_ZN7cutlass13device_kernelIN5flash11enable_sm90INS1_16FlashAttnFwdSm90INS1_25CollectiveMainloopFwdSm90ILi2EN4cute5tupleIJNS5_1CILi1EEES8_S8_EEENS6_IJNS7_ILi128EEENS7_ILi96EEENS7_ILi64EEEEEELi256ENS_6half_tEfNS_4arch4Sm90ELb0ELb1ELb1ELb1ELb1ELb0ELb0ELb1ELb0ELb1ELb1ELb0EEENS1_21CollectiveEpilogueFwdINS6_IJSA_NS7_ILi256EEESB_EEES9_SE_SG_Li256ELb1ELb1ELb1ELb0EEENS1_36VarlenDynamicPersistentTileSchedulerILi128ELi96ELi256ELi128ELb1ELb1ELb1ELb1ELb0ELb1EEEEEEEEEvNT_6ParamsE)
	.align		4
        /*004c*/ 	.word	index@(__assertfail)
	.align		4
        /*0050*/ 	.word	index@(_ZN7cutlass13device_kernelIN5flash11enable_sm90INS1_16FlashAttnFwdSm90INS1_25CollectiveMainloopFwdSm90ILi2EN4cute5tupleIJNS5_1CILi1EEES8_S8_EEENS6_IJNS7_ILi128EEENS7_ILi96EEENS7_ILi64EEEEEELi256ENS_6half_tEfNS_4arch4Sm90ELb0ELb1ELb1ELb1ELb1ELb1ELb0ELb1ELb0ELb1ELb1ELb0EEENS1_21CollectiveEpilogueFwdINS6_IJSA_NS7_ILi256EEESB_EEES9_SE_SG_Li256ELb1ELb1ELb1ELb0EEENS1_36VarlenDynamicPersistentTileSchedulerILi128ELi96ELi256ELi128ELb1ELb1ELb1ELb1ELb0ELb1EEEEEEEEEvNT_6ParamsE)
	.align		4
        /*0054*/ 	.word	index@(__assertfail)
	.align		4
        /*0058*/ 	.word	index@(_ZN7cutlass13device_kernelIN5flash11enable_sm90INS1_16FlashAttnFwdSm90INS1_25CollectiveMainloopFwdSm90ILi2EN4cute5tupleIJNS5_1CILi1EEES8_S8_EEENS6_IJNS7_ILi128EEENS7_ILi96EEENS7_ILi64EEEEEELi256ENS_6half_tEfNS_4arch4Sm90ELb0ELb1ELb1ELb1ELb1ELb0ELb1ELb1ELb0ELb1ELb1ELb0EEENS1_21CollectiveEpilogueFwdINS6_IJSA_NS7_ILi256EEESB_EEES9_SE_SG_Li256ELb1ELb1ELb1ELb0EEENS1_36VarlenDynamicPersistentTileSchedulerILi128ELi96ELi256ELi128ELb1ELb1ELb1ELb1ELb0ELb1EEEEEEEEEvNT_6ParamsE)
	.align		4
        /*005c*/ 	.word	index@(__assertfail)
	.align		4
        /*0060*/ 	.word	index@(_ZN7cutlass13device_kernelIN5flash11enable_sm90INS1_16FlashAttnFwdSm90INS1_25CollectiveMainloopFwdSm90ILi2EN4cute5tupleIJNS5_1CILi1EEES8_S8_EEENS6_IJNS7_ILi128EEENS7_ILi96EEENS7_ILi64EEEEEELi256ENS_6half_tEfNS_4arch4Sm90ELb0ELb1ELb1ELb1ELb1ELb1ELb1ELb1ELb0ELb1ELb1ELb0EEENS1_21CollectiveEpilogueFwdINS6_IJSA_NS7_ILi256EEESB_EEES9_SE_SG_Li256ELb1ELb1ELb1ELb0EEENS1_36VarlenDynamicPersistentTileSchedulerILi128ELi96ELi256ELi128ELb1ELb1ELb1ELb1ELb0ELb1EEEEEEEEEvNT_6ParamsE)
	.align		4
        /*0064*/ 	.word	index@(__assertfail)
	.align		4
        /*0068*/ 	.word	index@(_ZN7cutlass13device_kernelIN5flash11enable_sm90INS1_16FlashAttnFwdSm90INS1_25CollectiveMainloopFwdSm90ILi2EN4cute5tupleIJNS5_1CILi1EEES8_S8_EEENS6_IJNS7_ILi128EEENS7_ILi96EEENS7_ILi64EEEEEELi256ENS_6half_tEfNS_4arch4Sm90ELb1ELb0ELb1ELb0ELb1ELb0ELb0ELb1ELb0ELb1ELb1ELb0EEENS1_21CollectiveEpilogueFwdINS6_IJSA_NS7_ILi256EEESB_EEES9_SE_SG_Li256ELb0ELb1ELb1ELb0EEENS1_19SingleTileSchedulerILb0ELb1ELb1ELi128EEEEEEEEEvNT_6ParamsE)
	.align		4
        /*006c*/ 	.word	index@(__assertfail)
	.align		4
        /*0070*/ 	.word	index@(_ZN7cutlass13device_kernelIN5flash11enable_sm90INS1_16FlashAttnFwdSm90INS1_25CollectiveMainloopFwdSm90ILi2EN4cute5tupleIJNS5_1CILi1EEES8_S8_EEENS6_IJNS7_ILi128EEENS7_ILi96EEENS7_ILi64EEEEEELi256ENS_6half_tEfNS_4arch4Sm90ELb1ELb0ELb1ELb0ELb1ELb0ELb1ELb1ELb0ELb1ELb1ELb0EEENS1_21CollectiveEpilogueFwdINS6_IJSA_NS7_ILi256EEESB_EEES9_SE_SG_Li256ELb0ELb1ELb1ELb0EEENS1_19SingleTileSchedulerILb0ELb1ELb1ELi128EEEEEEEEEvNT_6ParamsE)
	.align		4
        /*0074*/ 	.word	index@(__assertfail)
	.align		4
        /*0078*/ 	.word	index@(_ZN7cutlass13device_kernelIN5flash11enable_sm90INS1_16FlashAttnFwdSm90INS1_25CollectiveMainloopFwdSm90ILi2EN4cute5tupleIJNS5_1CILi1EEES8_S8_EEENS6_IJNS7_ILi128EEENS7_ILi96EEENS7_ILi64EEEEEELi256ENS_6half_tEfNS_4arch4Sm90ELb1ELb0ELb1ELb1ELb1ELb0ELb0ELb1ELb0ELb1ELb1ELb0EEENS1_21CollectiveEpilogueFwdINS6_IJSA_NS7_ILi256EEESB_EEES9_SE_SG_Li256ELb1ELb1ELb1ELb0EEENS1_36VarlenDynamicPersistentTileSchedulerILi128ELi96ELi256ELi128ELb1ELb1ELb1ELb1ELb1ELb1EEEEEEEEEvNT_6ParamsE)
	.align		4
        /*007c*/ 	.word	index@(__assertfail)
	.align		4
        /*0080*/ 	.word	index@(_ZN7cutlass13device_kernelIN5flash11enable_sm90INS1_16FlashAttnFwdSm90INS1_25CollectiveMainloopFwdSm90ILi2EN4cute5tupleIJNS5_1CILi1EEES8_S8_EEENS6_IJNS7_ILi128EEENS7_ILi96EEENS7_ILi64EEEEEELi256ENS_6half_tEfNS_4arch4Sm90ELb1ELb0ELb1ELb1ELb1ELb1ELb0ELb1ELb0ELb1ELb1ELb0EEENS1_21CollectiveEpilogueFwdINS6_IJSA_NS7_ILi256EEESB_EEES9_SE_SG_Li256ELb1ELb1ELb1ELb0EEENS1_36VarlenDynamicPersistentTileSchedulerILi128ELi96ELi256ELi128ELb1ELb1ELb1ELb1ELb1ELb1EEEEEEEEEvNT_6ParamsE)
	.align		4
        /*0084*/ 	.word	index@(__assertfail)
	.align		4
        /*0088*/ 	.word	index@(_ZN7cutlass13device_kernelIN5flash11enable_sm90INS1_16FlashAttnFwdSm90INS1_25CollectiveMainloopFwdSm90ILi2EN4cute5tupleIJNS5_1CILi1EEES8_S8_EEENS6_IJNS7_ILi128EEENS7_ILi96EEENS7_ILi64EEEEEELi256ENS_6half_tEfNS_4arch4Sm90ELb1ELb0ELb1ELb1ELb1ELb0ELb1ELb1ELb0ELb1ELb1ELb0EEENS1_21CollectiveEpilogueFwdINS6_IJSA_NS7_ILi256EEESB_EEES9_SE_SG_Li256ELb1ELb1ELb1ELb0EEENS1_36VarlenDynamicPersistentTileSchedulerILi128ELi96ELi256ELi128ELb1ELb1ELb1ELb1ELb1ELb1EEEEEEEEEvNT_6ParamsE)
	.align		4
        /*008c*/ 	.word	index@(__assertfail)
	.align		4
        /*0090*/ 	.word	index@(_ZN7cutlass13device_kernelIN5flash11enable_sm90INS1_16FlashAttnFwdSm90INS1_25CollectiveMainloopFwdSm90ILi2EN4cute5tupleIJNS5_1CILi1EEES8_S8_EEENS6_IJNS7_ILi128EEENS7_ILi96EEENS7_ILi64EEEEEELi256ENS_6half_tEfNS_4arch4Sm90ELb1ELb0ELb1ELb1ELb1ELb1ELb1ELb1ELb0ELb1ELb1ELb0EEENS1_21CollectiveEpilogueFwdINS6_IJSA_NS7_ILi256EEESB_EEES9_SE_SG_Li256ELb1ELb1ELb1ELb0EEENS1_36VarlenDynamicPersistentTileSchedulerILi128ELi96ELi256ELi128ELb1ELb1ELb1ELb1ELb1ELb1EEEEEEEEEvNT_6ParamsE)
	.align		4
        /*0094*/ 	.word	index@(__assertfail)
	.align		4
        /*0098*/ 	.word	0x00000000
	.align		4
        /*009c*/ 	.word	0xfffffffe
	.align		4
        /*00a0*/ 	.word	0x00000000
	.align		4
        /*00a4*/ 	.word	0xfffffffd
	.align		4
        /*00a8*/ 	.word	0x00000000
	.align		4
        /*00ac*/ 	.word	0xfffffffc


//--------------------- .nv.constant4             --------------------------
	.section	.nv.constant4,"a",@progbits
	.align	8
	.align		8
.nv.constant4:
        /*0000*/ 	.dword	__assertfail
	.align		8
        /*0008*/ 	.dword	__unnamed_1
	.align		8
        /*0010*/ 	.dword	__unnamed_2
	.align		8
        /*0018*/ 	.dword	__unnamed_3
	.align		8
        /*0020*/ 	.dword	__unnamed_4
	.align		8
        /*0028*/ 	.dword	__unnamed_5
	.align		8
        /*0030*/ 	.dword	__unnamed_6
	.align		8
        /*0038*/ 	.dword	__unnamed_7
	.align		8
        /*0040*/ 	.dword	_ZN89_INTERNAL_6e1c5ea7_53_flash_fwd_hdim64_256_fp16_paged_split_softcap_sm90_cu_93b96ec2_37604cuda3std3__45__cpo5beginE
	.align		8
        /*0048*/ 	.dword	_ZN89_INTERNAL_6e1c5ea7_53_flash_fwd_hdim64_256_fp16_paged_split_softcap_sm90_cu_93b96ec2_37604cuda3std3__45__cpo3endE
	.align		8
        /*0050*/ 	.dword	_ZN89_INTERNAL_6e1c5ea7_53_flash_fwd_hdim64_256_fp16_paged_split_softcap_sm90_cu_93b96ec2_37604cuda3std3__45__cpo6cbeginE
	.align		8
        /*0058*/ 	.dword	_ZN89_INTERNAL_6e1c5ea7_53_flash_fwd_hdim64_256_fp16_paged_split_softcap_sm90_cu_93b96ec2_37604cuda3std3__45__cpo4cendE
	.align		8
        /*0060*/ 	.dword	_ZN89_INTERNAL_6e1c5ea7_53_flash_fwd_hdim64_256_fp16_paged_split_softcap_sm90_cu_93b96ec2_37604cuda3std3__491_GLOBAL__N__6e1c5ea7_53_flash_fwd_hdim64_256_fp16_paged_split_softcap_sm90_cu_93b96ec2_37606ignoreE
	.align		8
        /*0068*/ 	.dword	_ZN89_INTERNAL_6e1c5ea7_53_flash_fwd_hdim64_256_fp16_paged_split_softcap_sm90_cu_93b96ec2_37604cuda3std3__419piecewise_constructE
	.align		8
        /*0070*/ 	.dword	_ZN89_INTERNAL_6e1c5ea7_53_flash_fwd_hdim64_256_fp16_paged_split_softcap_sm90_cu_93b96ec2_37604cuda3std3__48in_placeE
	.align		8
        /*0078*/ 	.dword	_ZN89_INTERNAL_6e1c5ea7_53_flash_fwd_hdim64_256_fp16_paged_split_softcap_sm90_cu_93b96ec2_37604cuda3std6ranges3__45__cpo4swapE
	.align		8
        /*0080*/ 	.dword	_ZN89_INTERNAL_6e1c5ea7_53_flash_fwd_hdim64_256_fp16_paged_split_softcap_sm90_cu_93b96ec2_37604cuda3std6ranges3__45__cpo9iter_moveE
	.align		8
        /*0088*/ 	.dword	_ZN89_INTERNAL_6e1c5ea7_53_flash_fwd_hdim64_256_fp16_paged_split_softcap_sm90_cu_93b96ec2_37604cute7productE
	.align		8
        /*0090*/ 	.dword	_ZN89_INTERNAL_6e1c5ea7_53_flash_fwd_hdim64_256_fp16_paged_split_softcap_sm90_cu_93b96ec2_37604cute1_E
	.align		8
        /*0098*/ 	.dword	$str$23
	.align		8
        /*00a0*/ 	.dword	$str$24


//--------------------- .text._ZN7cutlass13device_kernelIN5flash11enable_sm90INS1_16FlashAttnFwdSm90INS1_25CollectiveMainloopFwdSm90ILi2EN4cute5tupleIJNS5_1CILi1EEES8_S8_EEENS6_IJNS7_ILi128EEENS7_ILi96EEENS7_ILi64EEEEEELi256ENS_6half_tEfNS_4arch4Sm90ELb0ELb0ELb1ELb0ELb1ELb0ELb0ELb1ELb0ELb1ELb1ELb0EEENS1_21CollectiveEpilogueFwdINS6_IJSA_NS7_ILi256EEESB_EEES9_SE_SG_Li256ELb0ELb1ELb1ELb0EEENS1_19SingleTileSchedulerILb0ELb1ELb1ELi128EEEEEEEEEvNT_6ParamsE --------------------------
	.section	.text._ZN7cutlass13device_kernelIN5flash11enable_sm90INS1_16FlashAttnFwdSm90INS1_25CollectiveMainloopFwdSm90ILi2EN4cute5tupleIJNS5_1CILi1EEES8_S8_EEENS6_IJNS7_ILi128EEENS7_ILi96EEENS7_ILi64EEEEEELi256ENS_6half_tEfNS_4arch4Sm90ELb0ELb0ELb1ELb0ELb1ELb0ELb0ELb1ELb0ELb1ELb1ELb0EEENS1_21CollectiveEpilogueFwdINS6_IJSA_NS7_ILi256EEESB_EEES9_SE_SG_Li256ELb0ELb1ELb1ELb0EEENS1_19SingleTileSchedulerILb0ELb1ELb1ELi128EEEEEEEEEvNT_6ParamsE,"ax",@progbits
	.align	128
.text._ZN7cutlass13device_kernelIN5flash11enable_sm90INS1_16FlashAttnFwdSm90INS1_25CollectiveMainloopFwdSm90ILi2EN4cute5tupleIJNS5_1CILi1EEES8_S8_EEENS6_IJNS7_ILi128EEENS7_ILi96EEENS7_ILi64EEEEEELi256ENS_6half_tEfNS_4arch4Sm90ELb0ELb0ELb1ELb0ELb1ELb0ELb0ELb1ELb0ELb1ELb1ELb0EEENS1_21CollectiveEpilogueFwdINS6_IJSA_NS7_ILi256EEESB_EEES9_SE_SG_Li256ELb0ELb1ELb1ELb0EEENS1_19SingleTileSchedulerILb0ELb1ELb1ELi128EEEEEEEEEvNT_6ParamsE:
        .type           _ZN7cutlass13device_kernelIN5flash11enable_sm90INS1_16FlashAttnFwdSm90INS1_25CollectiveMainloopFwdSm90ILi2EN4cute5tupleIJNS5_1CILi1EEES8_S8_EEENS6_IJNS7_ILi128EEENS7_ILi96EEENS7_ILi64EEEEEELi256ENS_6half_tEfNS_4arch4Sm90ELb0ELb0ELb1ELb0ELb1ELb0ELb0ELb1ELb0ELb1ELb1ELb0EEENS1_21CollectiveEpilogueFwdINS6_IJSA_NS7_ILi256EEESB_EEES9_SE_SG_Li256ELb0ELb1ELb1ELb0EEENS1_19SingleTileSchedulerILb0ELb1ELb1ELi128EEEEEEEEEvNT_6ParamsE,@function
        .size           _ZN7cutlass13device_kernelIN5flash11enable_sm90INS1_16FlashAttnFwdSm90INS1_25CollectiveMainloopFwdSm90ILi2EN4cute5tupleIJNS5_1CILi1EEES8_S8_EEENS6_IJNS7_ILi128EEENS7_ILi96EEENS7_ILi64EEEEEELi256ENS_6half_tEfNS_4arch4Sm90ELb0ELb0ELb1ELb0ELb1ELb0ELb0ELb1ELb0ELb1ELb1ELb0EEENS1_21CollectiveEpilogueFwdINS6_IJSA_NS7_ILi256EEESB_EEES9_SE_SG_Li256ELb0ELb1ELb1ELb0EEENS1_19SingleTileSchedulerILb0ELb1ELb1ELi128EEEEEEEEEvNT_6ParamsE,(.L_x_6556 - _ZN7cutlass13device_kernelIN5flash11enable_sm90INS1_16FlashAttnFwdSm90INS1_25CollectiveMainloopFwdSm90ILi2EN4cute5tupleIJNS5_1CILi1EEES8_S8_EEENS6_IJNS7_ILi128EEENS7_ILi96EEENS7_ILi64EEEEEELi256ENS_6half_tEfNS_4arch4Sm90ELb0ELb0ELb1ELb0ELb1ELb0ELb0ELb1ELb0ELb1ELb1ELb0EEENS1_21CollectiveEpilogueFwdINS6_IJSA_NS7_ILi256EEESB_EEES9_SE_SG_Li256ELb0ELb1ELb1ELb0EEENS1_19SingleTileSchedulerILb0ELb1ELb1ELi128EEEEEEEEEvNT_6ParamsE)
        .other          _ZN7cutlass13device_kernelIN5flash11enable_sm90INS1_16FlashAttnFwdSm90INS1_25CollectiveMainloopFwdSm90ILi2EN4cute5tupleIJNS5_1CILi1EEES8_S8_EEENS6_IJNS7_ILi128EEENS7_ILi96EEENS7_ILi64EEEEEELi256ENS_6half_tEfNS_4arch4Sm90ELb0ELb0ELb1ELb0ELb1ELb0ELb0ELb1ELb0ELb1ELb1ELb0EEENS1_21CollectiveEpilogueFwdINS6_IJSA_NS7_ILi256EEESB_EEES9_SE_SG_Li256ELb0ELb1ELb1ELb0EEENS1_19SingleTileSchedulerILb0ELb1ELb1ELi128EEEEEEEEEvNT_6ParamsE,@"STO_CUDA_ENTRY STV_DEFAULT"
_ZN7cutlass13device_kernelIN5flash11enable_sm90INS1_16FlashAttnFwdSm90INS1_25CollectiveMainloopFwdSm90ILi2EN4cute5tupleIJNS5_1CILi1EEES8_S8_EEENS6_IJNS7_ILi128EEENS7_ILi96EEENS7_ILi64EEEEEELi256ENS_6half_tEfNS_4arch4Sm90ELb0ELb0ELb1ELb0ELb1ELb0ELb0ELb1ELb0ELb1ELb1ELb0EEENS1_21CollectiveEpilogueFwdINS6_IJSA_NS7_ILi256EEESB_EEES9_SE_SG_Li256ELb0ELb1ELb1ELb0EEENS1_19SingleTileSchedulerILb0ELb1ELb1ELi128EEEEEEEEEvNT_6ParamsE:
[----:B------:R-:W0:Y:S01]  /*0000*/  LDC R1, c[0x0][0x28] ;  /* 0x00000a00ff017b82 */ /* 0x000e220000000800 */
[----:B------:R-:W1:Y:S01]  /*0010*/  S2R R16, SR_TID.X ;  /* 0x0000000000107919 */ /* 0x000e620000002100 */
[----:B------:R-:W-:Y:S01]  /*0020*/  ELECT P0, URZ, PT ;  /* 0x00000000003f782f */ /* 0x000fe20003800000 */
[----:B------:R-:W-:Y:S01]  /*0030*/  UMOV UR4, 0x80 ;  /* 0x0000008000047882 */ /* 0x000fe20000000000 */
[----:B------:R-:W-:Y:S01]  /*0040*/  UMOV UR7, 0x100 ;  /* 0x0000010000077882 */ /* 0x000fe20000000000 */
[----:B-1----:R-:W-:-:S05]  /*0050*/  SHF.R.U32.HI R0, RZ, 0x5, R16 ;  /* 0x00000005ff007819 */ /* 0x002fca0000011610 */
[----:B------:R-:W1:Y:S02]  /*0060*/  SHFL.IDX PT, R2, R0, RZ, 0x1f ;  /* 0x00001fff00027589 */ /* 0x000e6400000e0000 */
[C---:B-1----:R-:W-:Y:S02]  /*0070*/  ISETP.NE.OR P0, PT, R2.reuse, RZ, !P0 ;  /* 0x000000ff0200720c */ /* 0x042fe40004705670 */
[----:B------:R-:W-:Y:S02]  /*0080*/  ISETP.NE.AND P1, PT, R2, RZ, PT ;  /* 0x000000ff0200720c */ /* 0x000fe40003f25270 */
[----:B------:R-:W-:-:S05]  /*0090*/  SHF.R.U32.HI R2, RZ, 0x7, R16 ;  /* 0x00000007ff027819 */ /* 0x000fca0000011610 */
[----:B------:R1:W2:Y:S04]  /*00a0*/  SHFL.IDX PT, R4, R2, RZ, 0x1f ;  /* 0x00001fff02047589 */ /* 0x0002a800000e0000 */
[----:B------:R-:W-:Y:S01]  /*00b0*/  VOTEU.ALL UP0, P0 ;  /* 0x00000000003f7886 */ /* 0x000fe20000000000 */
[----:B------:R-:W-:-:S04]  /*00c0*/  VOTEU.ALL UP1, P0 ;  /* 0x00000000003f7886 */ /* 0x000fc80000020000 */
[----:B------:R-:W3:Y:S01]  /*00d0*/  @!UP0 S2UR UR8, SR_CgaCtaId ;  /* 0x00000000000889c3 */ /* 0x000ee20000008800 */
[----:B------:R-:W-:Y:S01]  /*00e0*/  @!UP0 UMOV UR6, 0x400 ;  /* 0x0000040000068882 */ /* 0x000fe20000000000 */
[----:B------:R-:W-:-:S04]  /*00f0*/  @!UP0 UIADD3 UR4, -UR4, 0x100000, URZ ;  /* 0x0010000004048890 */ /* 0x000fc8000fffe13f */
[----:B------:R-:W-:Y:S02]  /*0100*/  @!UP0 USHF.L.U32 UR5, UR4, 0xb, URZ ;  /* 0x0000000b04058899 */ /* 0x000fe4000800063f */
[----:B------:R-:W-:Y:S02]  /*0110*/  @!UP0 USHF.L.U32 UR4, UR4, 0x1, URZ ;  /* 0x0000000104048899 */ /* 0x000fe4000800063f */
[----:B---3--:R-:W-:Y:S02]  /*0120*/  @!UP0 ULEA UR8, UR8, UR6, 0x18 ;  /* 0x0000000608088291 */ /* 0x008fe4000f8ec03f */
[----:B------:R-:W-:-:S04]  /*0130*/  @!UP0 UIADD3 UR6, -UR7, 0x100000, URZ ;  /* 0x0010000007068890 */ /* 0x000fc8000fffe13f */
[----:B------:R-:W-:Y:S02]  /*0140*/  @!UP0 USHF.L.U32 UR7, UR6, 0xb, URZ ;  /* 0x0000000b06078899 */ /* 0x000fe4000800063f */
[----:B------:R-:W-:Y:S01]  /*0150*/  @!UP0 USHF.L.U32 UR6, UR6, 0x1, URZ ;  /* 0x0000000106068899 */ /* 0x000fe2000800063f */
[----:B------:R-:W-:-:S05]  /*0160*/  VOTEU.ALL UP0, P0 ;  /* 0x00000000003f7886 */ /* 0x000fca0000000000 */
[----:B------:R1:W3:Y:S06]  /*0170*/  @!UP0 SYNCS.EXCH.64 URZ, [UR8+0x22800], UR4 ;  /* 0x02280004083f85b2 */ /* 0x0002ec0008000100 */
[----:B------:R1:W4:Y:S02]  /*0180*/  @!UP1 SYNCS.EXCH.64 URZ, [UR8+0x22820], UR6 ;  /* 0x02282006083f95b2 */ /* 0x0003240008000100 */
[----:B012---:R-:W-:Y:S05]  /*0190*/  @P1 BRA `(.L_x_0) ;  /* 0x0000000000481947 */ /* 0x007fea0003800000 */
[----:B------:R-:W0:Y:S01]  /*01a0*/  S2UR UR5, SR_CgaCtaId ;  /* 0x00000000000579c3 */ /* 0x000e220000008800 */
[----:B------:R-:W-:Y:S01]  /*01b0*/  UMOV UR4, 0x400 ;  /* 0x0000040000047882 */ /* 0x000fe20000000000 */
[----:B------:R-:W-:Y:S01]  /*01c0*/  UMOV UR6, 0x80 ;  /* 0x0000008000067882 */ /* 0x000fe20000000000 */
[----:B------:R-:W-:Y:S01]  /*01d0*/  UMOV UR7, 0x100 ;  /* 0x0000010000077882 */ /* 0x000fe20000000000 */
[----:B------:R-:W-:Y:S01]  /*01e0*/  ELECT P0, URZ, PT ;  /* 0x00000000003f782f */ /* 0x000fe20003800000 */
[----:B0-----:R-:W-:Y:S02]  /*01f0*/  ULEA UR8, UR5, UR4, 0x18 ;  /* 0x0000000405087291 */ /* 0x001fe4000f8ec03f */
[----:B------:R-:W-:-:S04]  /*0200*/  UIADD3 UR4, -UR6, 0x100000, URZ ;  /* 0x0010000006047890 */ /* 0x000fc8000fffe13f */
[----:B------:R-:W-:Y:S02]  /*0210*/  USHF.L.U32 UR5, UR4, 0xb, URZ ;  /* 0x0000000b04057899 */ /* 0x000fe4000800063f */
[----:B------:R-:W-:Y:S02]  /*0220*/  USHF.L.U32 UR4, UR4, 0x1, URZ ;  /* 0x0000000104047899 */ /* 0x000fe4000800063f */
[----:B------:R-:W-:-:S04]  /*0230*/  UIADD3 UR6, -UR7, 0x100000, URZ ;  /* 0x0010000007067890 */ /* 0x000fc8000fffe13f */
[----:B------:R-:W-:Y:S02]  /*0240*/  USHF.L.U32 UR7, UR6, 0xb, URZ ;  /* 0x0000000b06077899 */ /* 0x000fe4000800063f */
[----:B------:R-:W-:Y:S01]  /*0250*/  USHF.L.U32 UR6, UR6, 0x1, URZ ;  /* 0x0000000106067899 */ /* 0x000fe2000800063f */
[----:B------:R-:W0:Y:S03]  /*0260*/  FENCE.VIEW.ASYNC.S ;  /* 0x00000000000073c6 */ /* 0x000e260000000000 */
[----:B0-----:R0:W1:Y:S08]  /*0270*/  SYNCS.EXCH.64 URZ, [UR8+0x22830], UR4 ;  /* 0x02283004083f75b2 */ /* 0x0010700008000100 */
[----:B------:R0:W2:Y:S01]  /*0280*/  SYNCS.EXCH.64 URZ, [UR8+0x22840], UR6 ;  /* 0x02284006083f75b2 */ /* 0x0000a20008000100 */
[----:B------:R0:W0:Y:S01]  /*0290*/  SYNCS.EXCH.64 URZ, [UR8+0x22838], UR4 ;  /* 0x02283804083f75b2 */ /* 0x0000220008000100 */
[----:B------:R0:W0:Y:S01]  /*02a0*/  SYNCS.EXCH.64 URZ, [UR8+0x22848], UR6 ;  /* 0x02284806083f75b2 */ /* 0x0000220008000100 */
[----:B------:R-:W-:Y:S01]  /*02b0*/  NOP ;  /* 0x0000000000007918 */ /* 0x000fe20000000000 */
.L_x_0:
[----:B------:R-:W5:Y:S01]  /*02c0*/  SHFL.IDX PT, R3, R0, RZ, 0x1f ;  /* 0x00001fff00037589 */ /* 0x000f6200000e0000 */
[----:B------:R-:W-:Y:S01]  /*02d0*/  NOP ;  /* 0x0000000000007918 */ /* 0x000fe20000000000 */
[----:B-----5:R-:W-:-:S13]  /*02e0*/  ISETP.NE.AND P0, PT, R3, RZ, PT ;  /* 0x000000ff0300720c */ /* 0x020fda0003f05270 */
[----:B------:R-:W-:Y:S05]  /*02f0*/  @P0 BRA `(.L_x_1) ;  /* 0x0000000000480947 */ /* 0x000fea0003800000 */
[----:B0-----:R-:W0:Y:S01]  /*0300*/  S2UR UR5, SR_CgaCtaId ;  /* 0x00000000000579c3 */ /* 0x001e220000008800 */
        /* <DEDUP_REMOVED lines=12> */
[----:B0-----:R0:W0:Y:S08]  /*03d0*/  SYNCS.EXCH.64 URZ, [UR8+0x22850], UR4 ;  /* 0x02285004083f75b2 */ /* 0x0010300008000100 */
[----:B------:R0:W0:Y:S01]  /*03e0*/  SYNCS.EXCH.64 URZ, [UR8+0x22860], UR6 ;  /* 0x02286006083f75b2 */ /* 0x0000220008000100 */
[----:B------:R0:W0:Y:S01]  /*03f0*/  SYNCS.EXCH.64 URZ, [UR8+0x22858], UR4 ;  /* 0x02285804083f75b2 */ /* 0x0000220008000100 */
[----:B------:R0:W0:Y:S01]  /*0400*/  SYNCS.EXCH.64 URZ, [UR8+0x22868], UR6 ;  /* 0x02286806083f75b2 */ /* 0x0000220008000100 */
[----:B------:R-:W-:Y:S01]  /*0410*/  NOP ;  /* 0x0000000000007918 */ /* 0x000fe20000000000 */
.L_x_1:
[----:B------:R-:W5:Y:S01]  /*0420*/  SHFL.IDX PT, R3, R0, RZ, 0x1f ;  /* 0x00001fff00037589 */ /* 0x000f6200000e0000 */
[----:B------:R-:W-:Y:S01]  /*0430*/  NOP ;  /* 0x0000000000007918 */ /* 0x000fe20000000000 */
[----:B-----5:R-:W-:-:S13]  /*0440*/  ISETP.NE.AND P0, PT, R3, RZ, PT ;  /* 0x000000ff0300720c */ /* 0x020fda0003f05270 */
[----:B------:R-:W-:Y:S05]  /*0450*/  @P0 BRA `(.L_x_2) ;  /* 0x0000000000380947 */ /* 0x000fea0003800000 */
[----:B0-----:R-:W0:Y:S01]  /*0460*/  S2UR UR5, SR_CgaCtaId ;  /* 0x00000000000579c3 */ /* 0x001e220000008800 */
[----:B------:R-:W-:Y:S01]  /*0470*/  UMOV UR4, 0x400 ;  /* 0x0000040000047882 */ /* 0x000fe20000000000 */
[----:B------:R-:W-:Y:S01]  /*0480*/  UMOV UR7, 0x80 ;  /* 0x0000008000077882 */ /* 0x000fe20000000000 */
[----:B------:R-:W-:Y:S01]  /*0490*/  ELECT P0, URZ, PT ;  /* 0x00000000003f782f */ /* 0x000fe20003800000 */
[----:B0-----:R-:W-:Y:S02]  /*04a0*/  ULEA UR6, UR5, UR4, 0x18 ;  /* 0x0000000405067291 */ /* 0x001fe4000f8ec03f */
[----:B------:R-:W-:-:S04]  /*04b0*/  UIADD3 UR4, -UR7, 0x100000, URZ ;  /* 0x0010000007047890 */ /* 0x000fc8000fffe13f */
[----:B------:R-:W-:Y:S02]  /*04c0*/  USHF.L.U32 UR5, UR4, 0xb, URZ ;  /* 0x0000000b04057899 */ /* 0x000fe4000800063f */
[----:B------:R-:W-:Y:S01]  /*04d0*/  USHF.L.U32 UR4, UR4, 0x1, URZ ;  /* 0x0000000104047899 */ /* 0x000fe2000800063f */
[----:B------:R-:W0:Y:S11]  /*04e0*/  FENCE.VIEW.ASYNC.S ;  /* 0x00000000000073c6 */ /* 0x000e360000000000 */
[----:B0-----:R0:W0:Y:S01]  /*04f0*/  SYNCS.EXCH.64 URZ, [UR6+0x22870], UR4 ;  /* 0x02287004063f75b2 */ /* 0x0010220008000100 */
[----:B------:R0:W0:Y:S01]  /*0500*/  SYNCS.EXCH.64 URZ, [UR6+0x22880], UR4 ;  /* 0x02288004063f75b2 */ /* 0x0000220008000100 */
[----:B------:R0:W0:Y:S01]  /*0510*/  SYNCS.EXCH.64 URZ, [UR6+0x22878], UR4 ;  /* 0x02287804063f75b2 */ /* 0x0000220008000100 */
[----:B------:R0:W0:Y:S01]  /*0520*/  SYNCS.EXCH.64 URZ, [UR6+0x22888], UR4 ;  /* 0x02288804063f75b2 */ /* 0x0000220008000100 */
[----:B------:R-:W-:Y:S01]  /*0530*/  NOP ;  /* 0x0000000000007918 */ /* 0x000fe20000000000 */
.L_x_2:
        /* <DEDUP_REMOVED lines=22> */
.L_x_3:
[----:B------:R-:W5:Y:S01]  /*06a0*/  SHFL.IDX PT, R3, R0, RZ, 0x1f ;  /* 0x00001fff00037589 */ /* 0x000f6200000e0000 */
[----:B------:R-:W-:Y:S01]  /*06b0*/  R2UR UR9, R4 ;  /* 0x00000000040972ca */ /* 0x000fe200000e0000 */
        /* <DEDUP_REMOVED lines=21> */
.L_x_4:
[----:B------:R-:W-:Y:S01]  /*0810*/  UISETP.NE.AND UP0, UPT, UR9, URZ, UPT ;  /* 0x0000003f0900728c */ /* 0x000fe2000bf05270 */
[----:B------:R-:W-:Y:S01]  /*0820*/  NOP ;  /* 0x0000000000007918 */ /* 0x000fe20000000000 */
[----:B------:R-:W-:Y:S01]  /*0830*/  UMOV UR39, 0x1 ;  /* 0x0000000100277882 */ /* 0x000fe20000000000 */
[----:B------:R-:W-:Y:S01]  /*0840*/  ULDC.64 UR36, c[0x0][0x208] ;  /* 0x0000820000247ab9 */ /* 0x000fe20000000a00 */
[----:B------:R-:W-:Y:S01]  /*0850*/  USEL UR39, UR39, 0x2, !UP0 ;  /* 0x0000000227277887 */ /* 0x000fe2000c000000 */
[----:B------:R-:W-:Y:S01]  /*0860*/  BSSY B6, `(.L_x_5) ;  /* 0x0000b5e000067945 */ /* 0x000fe20003800000 */
[----:B01234-:R-:W-:Y:S01]  /*0870*/  BAR.SYNC.DEFER_BLOCKING 0x0 ;  /* 0x0000000000007b1d */ /* 0x01ffe20000010000 */
[----:B------:R-:W-:-:S13]  /*0880*/  PLOP3.LUT P0, PT, PT, PT, UP0, 0x80, 0x0 ;  /* 0x000000000000781c */ /* 0x000fda0003f0f008 */
[----:B------:R-:W-:Y:S05]  /*0890*/  @!P0 BRA `(.L_x_6) ;  /* 0x0000007c00a88947 */ /* 0x000fea0003800000 */
.L_x_7:
[----:B------:R-:W-:-:S08]  /*08a0*/  NOP ;  /* 0x0000000000007918 */ /* 0x000fd00000000000 */
[----:B------:R-:W0:Y:S02]  /*08b0*/  USETMAXREG.TRY_ALLOC.CTAPOOL UP0, 0xe8 ;  /* 0x000000e8000079c8 */ /* 0x000e240008000600 */
[----:B0-----:R-:W-:-:S13]  /*08c0*/  PLOP3.LUT P0, PT, PT, PT, UP0, 0x80, 0x0 ;  /* 0x000000000000781c */ /* 0x001fda0003f0f008 */
[----:B------:R-:W-:Y:S05]  /*08d0*/  @!P0 BRA `(.L_x_7) ;  /* 0xfffffffc00f08947 */ /* 0x000fea000383ffff */
[----:B------:R-:W0:Y:S01]  /*08e0*/  S2UR UR6, SR_CTAID.Y ;  /* 0x00000000000679c3 */ /* 0x000e220000002600 */
[----:B------:R-:W-:-:S07]  /*08f0*/  ULDC UR7, c[0x0][0xc50] ;  /* 0x0003140000077ab9 */ /* 0x000fce0000000800 */
[----:B------:R-:W-:Y:S08]  /*0900*/  BAR.ARV 0x8, 0x180 ;  /* 0x0206000000007b1d */ /* 0x000ff00000002000 */
[----:B------:R-:W1:Y:S01]  /*0910*/  S2UR UR8, SR_CTAID.Z ;  /* 0x00000000000879c3 */ /* 0x000e620000002700 */
[----:B------:R-:W-:Y:S01]  /*0920*/  ISETP.NE.AND P0, PT, R2, 0x1, PT ;  /* 0x000000010200780c */ /* 0x000fe20003f05270 */
[----:B------:R-:W-:-:S11]  /*0930*/  UISETP.NE.AND UP0, UPT, UR7, 0x1, UPT ;  /* 0x000000010700788c */ /* 0x000fd6000bf05270 */
[----:B------:R-:W-:Y:S01]  /*0940*/  @UP0 ULDC UR4, c[0x0][0xc54] ;  /* 0x0003150000040ab9 */ /* 0x000fe20000000800 */
[----:B------:R-:W-:Y:S06]  /*0950*/  @!P0 BAR.ARV 0x9, 0x100 ;  /* 0x0244000000008b1d */ /* 0x000fec0000002000 */
[----:B0-----:R-:W-:Y:S01]  /*0960*/  UIMAD.WIDE.U32 UR4, UR6, UR4, URZ ;  /* 0x00000004060472a5 */ /* 0x001fe2000f8e003f */
[----:B------:R-:W-:Y:S01]  /*0970*/  @UP0 ULDC UR9, c[0x0][0xc58] ;  /* 0x0003160000090ab9 */ /* 0x000fe20000000800 */
[----:B------:R-:W-:Y:S01]  /*0980*/  UMOV UR38, UR6 ;  /* 0x0000000600267c82 */ /* 0x000fe20008000000 */
[----:B-1----:R-:W-:Y:S01]  /*0990*/  ISETP.LE.AND P0, PT, RZ, UR8, PT ;  /* 0x00000008ff007c0c */ /* 0x002fe2000bf03270 */
[----:B------:R-:W-:-:S04]  /*09a0*/  @UP0 USHF.R.U32.HI UR38, URZ, UR9, UR5 ;  /* 0x000000093f260299 */ /* 0x000fc80008011605 */
[----:B------:R-:W-:-:S04]  /*09b0*/  UIADD3 UR4, -UR38, URZ, URZ ;  /* 0x0000003f26047290 */ /* 0x000fc8000fffe13f */
[----:B------:R-:W-:-:S04]  /*09c0*/  UIMAD UR7, UR7, UR4, UR6 ;  /* 0x00000004070772a4 */ /* 0x000fc8000f8e0206 */
[----:B------:R-:W-:Y:S08]  /*09d0*/  @!P0 BRA `(.L_x_8) ;  /* 0x000000b400188947 */ /* 0x000ff00003800000 */
[----:B------:R-:W-:Y:S01]  /*09e0*/  ULDC.64 UR4, c[0x0][0x418] ;  /* 0x0001060000047ab9 */ /* 0x000fe20000000a00 */
[----:B------:R-:W-:Y:S01]  /*09f0*/  ULDC UR42, c[0x0][0x424] ;  /* 0x00010900002a7ab9 */ /* 0x000fe20000000800 */
[----:B------:R-:W-:Y:S02]  /*0a00*/  UISETP.NE.U32.AND UP0, UPT, UR4, URZ, UPT ;  /* 0x0000003f0400728c */ /* 0x000fe4000bf05070 */
[----:B------:R-:W-:Y:S02]  /*0a10*/  ULOP3.LUT UR40, UR7, 0xffff, URZ, 0xc0, !UPT ;  /* 0x0000ffff07287892 */ /* 0x000fe4000f8ec03f */
[----:B------:R-:W-:Y:S01]  /*0a20*/  UISETP.NE.AND.EX UP0, UPT, UR5, URZ, UPT, UP0 ;  /* 0x0000003f0500728c */ /* 0x000fe2000bf05300 */
[----:B------:R-:W-:-:S03]  /*0a30*/  ULDC UR4, c[0x0][0x2f0] ;  /* 0x0000bc0000047ab9 */ /* 0x000fc60000000800 */
[----:B------:R-:W-:-:S04]  /*0a40*/  USEL UR42, UR42, 0x1, UP0 ;  /* 0x000000012a2a7887 */ /* 0x000fc80008000000 */
[----:B------:R-:W-:-:S04]  /*0a50*/  UIMAD UR42, UR42, UR4, URZ ;  /* 0x000000042a2a72a4 */ /* 0x000fc8000f8e023f */
[----:B------:R-:W-:Y:S02]  /*0a60*/  UISETP.GE.AND UP0, UPT, UR42, 0x1, UPT ;  /* 0x000000012a00788c */ /* 0x000fe4000bf06270 */
[----:B------:R-:W-:-:S04]  /*0a70*/  UIADD3 UR4, UR42, 0x5f, URZ ;  /* 0x0000005f2a047890 */ /* 0x000fc8000fffe03f */
[----:B------:R-:W-:Y:S01]  /*0a80*/  PLOP3.LUT P0, PT, PT, PT, UP0, 0x80, 0x0 ;  /* 0x000000000000781c */ /* 0x000fe20003f0f008 */
[----:B------:R-:W-:-:S04]  /*0a90*/  UIMAD.WIDE UR4, UR4, 0x2aaaaaab, URZ ;  /* 0x2aaaaaab040478a5 */ /* 0x000fc8000f8e023f */
[----:B------:R-:W-:-:S03]  /*0aa0*/  USHF.R.U32.HI UR6, URZ, 0x1f, UR5 ;  /* 0x0000001f3f067899 */ /* 0x000fc60008011605 */
[----:B------:R-:W-:Y:S01]  /*0ab0*/  UMOV UR4, URZ ;  /* 0x0000003f00047c82 */ /* 0x000fe20008000000 */
[----:B------:R-:W-:-:S04]  /*0ac0*/  ULEA.HI.SX32 UR6, UR5, UR6, 0x1c ;  /* 0x0000000605067291 */ /* 0x000fc8000f8fe23f */
[----:B------:R-:W-:Y:S08]  /*0ad0*/  @!P0 BRA `(.L_x_9) ;  /* 0x0000000000908947 */ /* 0x000ff00003800000 */
[----:B------:R-:W-:Y:S01]  /*0ae0*/  USHF.R.U32.HI UR7, URZ, 0x10, UR7 ;  /* 0x000000103f077899 */ /* 0x000fe20008011607 */
[----:B------:R-:W-:-:S03]  /*0af0*/  UMOV UR4, URZ ;  /* 0x0000003f00047c82 */ /* 0x000fc60008000000 */
[----:B------:R-:W-:-:S11]  /*0b00*/  UISETP.NE.AND UP0, UPT, UR7, URZ, UPT ;  /* 0x0000003f0700728c */ /* 0x000fd6000bf05270 */
[----:B------:R-:W-:Y:S02]  /*0b10*/  @!UP0 ULDC UR7, c[0x0][0x9f0] ;  /* 0x00027c0000078ab9 */ /* 0x000fe40000000800 */
[----:B------:R-:W-:Y:S01]  /*0b20*/  IMAD.U32 R4, RZ, RZ, UR7 ;  /* 0x00000007ff047e24 */ /* 0x000fe2000f8e00ff */
[----:B------:R-:W-:-:S04]  /*0b30*/  UIADD3 UR8, UR6, -0x1, UR7 ;  /* 0xffffffff06087890 */ /* 0x000fc8000fffe007 */
[-C--:B------:R-:W-:Y:S02]  /*0b40*/  IABS R0, R4.reuse ;  /* 0x0000000400007213 */ /* 0x080fe40000000000 */
[----:B------:R-:W-:Y:S01]  /*0b50*/  IMAD.U32 R5, RZ, RZ, UR8 ;  /* 0x00000008ff057e24 */ /* 0x000fe2000f8e00ff */
[----:B------:R-:W-:Y:S01]  /*0b60*/  IABS R6, R4 ;  /* 0x0000000400067213 */ /* 0x000fe20000000000 */
[----:B------:R-:W-:Y:S01]  /*0b70*/  ULOP3.LUT UR8, UR8, UR7, URZ, 0x3c, !UPT ;  /* 0x0000000708087292 */ /* 0x000fe2000f8e3c3f */
[----:B------:R-:W-:Y:S02]  /*0b80*/  R2UR UR11, R0 ;  /* 0x00000000000b72ca */ /* 0x000fe400000e0000 */
[----:B------:R-:W-:-:S04]  /*0b90*/  IABS R5, R5 ;  /* 0x0000000500057213 */ /* 0x000fc80000000000 */
[----:B------:R-:W-:-:S04]  /*0ba0*/  MOV R4, R5 ;  /* 0x0000000500047202 */ /* 0x000fc80000000f00 */
[----:B------:R-:W-:-:S03]  /*0bb0*/  R2UR UR10, R4 ;  /* 0x00000000040a72ca */ /* 0x000fc600000e0000 */
[----:B------:R-:W0:Y:S08]  /*0bc0*/  I2F.RP R0, UR11 ;  /* 0x0000000b00007d06 */ /* 0x000e300008209400 */
[----:B0-----:R-:W0:Y:S02]  /*0bd0*/  MUFU.RCP R0, R0 ;  /* 0x0000000000007308 */ /* 0x001e240000001000 */
[----:B0-----:R-:W-:-:S02]  /*0be0*/  VIADD R3, R0, 0xffffffe ;  /* 0x0ffffffe00037836 */ /* 0x001fc40000000000 */
[----:B------:R-:W-:-:S04]  /*0bf0*/  IMAD.MOV R0, RZ, RZ, -R6 ;  /* 0x000000ffff007224 */ /* 0x000fc800078e0a06 */
[----:B------:R-:W0:Y:S02]  /*0c00*/  F2I.FTZ.U32.TRUNC.NTZ R3, R3 ;  /* 0x0000000300037305 */ /* 0x000e24000021f000 */
[----:B0-----:R-:W-:-:S13]  /*0c10*/  R2UR UR5, R3 ;  /* 0x00000000030572ca */ /* 0x001fda00000e0000 */
[----:B------:R-:W-:-:S04]  /*0c20*/  UIADD3 UR9, URZ, -UR5, URZ ;  /* 0x800000053f097290 */ /* 0x000fc8000fffe03f */
[----:B------:R-:W-:-:S04]  /*0c30*/  UIMAD UR9, UR9, UR11, URZ ;  /* 0x0000000b090972a4 */ /* 0x000fc8000f8e023f */
[----:B------:R-:W-:-:S03]  /*0c40*/  UIMAD.WIDE.U32 UR4, UR5, UR9, UR4 ;  /* 0x00000009050472a5 */ /* 0x000fc6000f8e0004 */
[----:B------:R-:W-:Y:S01]  /*0c50*/  R2UR UR9, R0 ;  /* 0x00000000000972ca */ /* 0x000fe200000e0000 */
[----:B------:R-:W-:-:S12]  /*0c60*/  UIMAD.WIDE.U32 UR4, UR5, UR10, URZ ;  /* 0x0000000a050472a5 */ /* 0x000fd8000f8e003f */
[----:B------:R-:W-:-:S04]  /*0c70*/  UIMAD UR4, UR5, UR9, UR10 ;  /* 0x00000009050472a4 */ /* 0x000fc8000f8e020a */
[----:B------:R-:W-:-:S11]  /*0c80*/  UISETP.GT.U32.AND UP0, UPT, UR11, UR4, UPT ;  /* 0x000000040b00728c */ /* 0x000fd6000bf04070 */
[----:B------:R-:W-:Y:S02]  /*0c90*/  @!UP0 UIADD3 UR4, UR4, -UR11, URZ ;  /* 0x8000000b04048290 */ /* 0x000fe4000fffe03f */
[----:B------:R-:W-:Y:S02]  /*0ca0*/  @!UP0 UIADD3 UR5, UR5, 0x1, URZ ;  /* 0x0000000105058890 */ /* 0x000fe4000fffe03f */
[----:B------:R-:W-:Y:S02]  /*0cb0*/  UISETP.GE.U32.AND UP1, UPT, UR4, UR11, UPT ;  /* 0x0000000b0400728c */ /* 0x000fe4000bf26070 */
[----:B------:R-:W-:-:S09]  /*0cc0*/  UISETP.GE.AND UP0, UPT, UR8, URZ, UPT ;  /* 0x0000003f0800728c */ /* 0x000fd2000bf06270 */
[----:B------:R-:W-:Y:S02]  /*0cd0*/  @UP1 UIADD3 UR5, UR5, 0x1, URZ ;  /* 0x0000000105051890 */ /* 0x000fe4000fffe03f */
[----:B------:R-:W-:-:S05]  /*0ce0*/  UISETP.NE.AND UP1, UPT, UR7, URZ, UPT ;  /* 0x0000003f0700728c */ /* 0x000fca000bf25270 */
[----:B------:R-:W-:Y:S02]  /*0cf0*/  UMOV UR4, UR5 ;  /* 0x0000000500047c82 */ /* 0x000fe40008000000 */
[----:B------:R-:W-:-:S04]  /*0d00*/  @!UP0 UIADD3 UR4, -UR4, URZ, URZ ;  /* 0x0000003f04048290 */ /* 0x000fc8000fffe13f */
[----:B------:R-:W-:-:S12]  /*0d10*/  @!UP1 ULOP3.LUT UR4, URZ, UR7, URZ, 0x33, !UPT ;  /* 0x000000073f049292 */ /* 0x000fd8000f8e333f */
.L_x_9:
[----:B------:R-:W-:Y:S01]  /*0d20*/  UIMAD UR40, UR40, UR4, URZ ;  /* 0x00000004282872a4 */ /* 0x000fe2000f8e023f */
[----:B------:R-:W-:Y:S01]  /*0d30*/  IMAD.U32 R0, RZ, RZ, UR6 ;  /* 0x00000006ff007e24 */ /* 0x000fe2000f8e00ff */
[----:B------:R-:W-:Y:S01]  /*0d40*/  IADD3 R16, R16, -0x80, RZ ;  /* 0xffffff8010107810 */ /* 0x000fe20007ffe0ff */
[----:B------:R-:W-:Y:S01]  /*0d50*/  IMAD.U32 R3, RZ, RZ, UR4 ;  /* 0x00000004ff037e24 */ /* 0x000fe2000f8e00ff */
[----:B------:R-:W-:Y:S01]  /*0d60*/  PLOP3.LUT P0, PT, PT, PT, PT, 0x80, 0x0 ;  /* 0x000000000000781c */ /* 0x000fe20003f0f070 */
[----:B------:R-:W-:Y:S01]  /*0d70*/  IMAD.MOV.U32 R5, RZ, RZ, RZ ;  /* 0x000000ffff057224 */ /* 0x000fe200078e00ff */
[----:B------:R-:W-:Y:S02]  /*0d80*/  CS2R R150, SRZ ;  /* 0x0000000000967805 */ /* 0x000fe4000001ff00 */
[----:B------:R-:W-:Y:S02]  /*0d90*/  CS2R R148, SRZ ;  /* 0x0000000000947805 */ /* 0x000fe4000001ff00 */
[----:B------:R-:W-:Y:S01]  /*0da0*/  VIADDMNMX R0, R3, UR40, R0, PT ;  /* 0x0000002803007c46 */ /* 0x000fe2000b800100 */
[----:B------:R-:W-:Y:S01]  /*0db0*/  IMAD.MOV.U32 R3, RZ, RZ, RZ ;  /* 0x000000ffff037224 */ /* 0x000fe200078e00ff */
[----:B------:R-:W-:-:S02]  /*0dc0*/  CS2R R146, SRZ ;  /* 0x0000000000927805 */ /* 0x000fc4000001ff00 */
[----:B------:R-:W-:Y:S02]  /*0dd0*/  CS2R R144, SRZ ;  /* 0x0000000000907805 */ /* 0x000fe4000001ff00 */
[----:B------:R-:W-:Y:S02]  /*0de0*/  R2UR UR43, R0 ;  /* 0x00000000002b72ca */ /* 0x000fe400000e0000 */
[----:B------:R-:W-:Y:S02]  /*0df0*/  CS2R R142, SRZ ;  /* 0x00000000008e7805 */ /* 0x000fe4000001ff00 */
[----:B------:R-:W-:Y:S02]  /*0e00*/  CS2R R140, SRZ ;  /* 0x00000000008c7805 */ /* 0x000fe4000001ff00 */
[----:B------:R-:W-:Y:S02]  /*0e10*/  CS2R R138, SRZ ;  /* 0x00000000008a7805 */ /* 0x000fe4000001ff00 */
[----:B------:R-:W-:-:S02]  /*0e20*/  CS2R R136, SRZ ;  /* 0x0000000000887805 */ /* 0x000fc4000001ff00 */
[----:B------:R-:W-:Y:S02]  /*0e30*/  CS2R R134, SRZ ;  /* 0x0000000000867805 */ /* 0x000fe4000001ff00 */
[----:B------:R-:W-:Y:S02]  /*0e40*/  CS2R R132, SRZ ;  /* 0x0000000000847805 */ /* 0x000fe4000001ff00 */
[----:B------:R-:W-:Y:S02]  /*0e50*/  CS2R R130, SRZ ;  /* 0x0000000000827805 */ /* 0x000fe4000001ff00 */
[----:B------:R-:W-:Y:S02]  /*0e60*/  CS2R R128, SRZ ;  /* 0x0000000000807805 */ /* 0x000fe4000001ff00 */
[----:B------:R-:W-:Y:S02]  /*0e70*/  CS2R R126, SRZ ;  /* 0x00000000007e7805 */ /* 0x000fe4000001ff00 */
[----:B------:R-:W-:-:S02]  /*0e80*/  CS2R R124, SRZ ;  /* 0x00000000007c7805 */ /* 0x000fc4000001ff00 */
[----:B------:R-:W-:Y:S02]  /*0e90*/  CS2R R122, SRZ ;  /* 0x00000000007a7805 */ /* 0x000fe4000001ff00 */
[----:B------:R-:W-:Y:S01]  /*0ea0*/  CS2R R120, SRZ ;  /* 0x0000000000787805 */ /* 0x000fe2000001ff00 */
[----:B------:R-:W-:Y:S01]  /*0eb0*/  UISETP.GT.AND UP0, UPT, UR43, UR40, UPT ;  /* 0x000000282b00728c */ /* 0x000fe2000bf04270 */
[----:B------:R-:W-:Y:S02]  /*0ec0*/  CS2R R118, SRZ ;  /* 0x0000000000767805 */ /* 0x000fe4000001ff00 */
[----:B------:R-:W-:Y:S02]  /*0ed0*/  CS2R R116, SRZ ;  /* 0x0000000000747805 */ /* 0x000fe4000001ff00 */
[----:B------:R-:W-:Y:S02]  /*0ee0*/  CS2R R114, SRZ ;  /* 0x0000000000727805 */ /* 0x000fe4000001ff00 */
[----:B------:R-:W-:-:S02]  /*0ef0*/  CS2R R112, SRZ ;  /* 0x0000000000707805 */ /* 0x000fc4000001ff00 */
[----:B------:R-:W-:Y:S02]  /*0f00*/  CS2R R110, SRZ ;  /* 0x00000000006e7805 */ /* 0x000fe4000001ff00 */
[----:B------:R-:W-:Y:S02]  /*0f10*/  PLOP3.LUT P1, PT, PT, PT, UP0, 0x80, 0x0 ;  /* 0x000000000000781c */ /* 0x000fe40003f2f008 */
        /* <DEDUP_REMOVED lines=42> */
[----:B------:R-:W-:Y:S01]  /*11c0*/  CS2R R24, SRZ ;  /* 0x0000000000187805 */ /* 0x000fe2000001ff00 */
[----:B------:R-:W-:Y:S06]  /*11d0*/  @!P1 BRA `(.L_x_10) ;  /* 0x0000005000189947 */ /* 0x000fec0003800000 */
[----:B------:R-:W-:Y:S01]  /*11e0*/  SHF.R.S32.HI R3, RZ, 0x1f, R16 ;  /* 0x0000001fff037819 */ /* 0x000fe20000011410 */
[----:B------:R-:W0:Y:S01]  /*11f0*/  S2UR UR6, SR_CgaCtaId ;  /* 0x00000000000679c3 */ /* 0x000e220000008800 */
[----:B------:R-:W-:Y:S02]  /*1200*/  UMOV UR41, 0x400 ;  /* 0x0000040000297882 */ /* 0x000fe40000000000 */
[----:B------:R-:W-:-:S04]  /*1210*/  LEA.HI R17, R3, R16, RZ, 0x7 ;  /* 0x0000001003117211 */ /* 0x000fc800078f38ff */
[----:B------:R-:W-:-:S06]  /*1220*/  SHF.R.S32.HI R0, RZ, 0x7, R17 ;  /* 0x00000007ff007819 */ /* 0x000fcc0000011411 */
[----:B------:R-:W1:Y:S01]  /*1230*/  SHFL.IDX PT, R0, R0, RZ, 0x1f ;  /* 0x00001fff00007589 */ /* 0x000e6200000e0000 */
[----:B0-----:R-:W-:-:S04]  /*1240*/  ULEA UR41, UR6, UR41, 0x18 ;  /* 0x0000002906297291 */ /* 0x001fc8000f8ec03f */
[----:B------:R-:W-:-:S04]  /*1250*/  UIADD3 UR6, UR41, 0x18400, URZ ;  /* 0x0001840029067890 */ /* 0x000fc8000fffe03f */
[----:B------:R-:W-:Y:S01]  /*1260*/  ULOP3.LUT UP0, URZ, UR6, 0x1bf, URZ, 0xc0, !UPT ;  /* 0x000001bf063f7892 */ /* 0x000fe2000f80c03f */
[----:B-1----:R-:W-:-:S05]  /*1270*/  R2UR UR4, R0 ;  /* 0x00000000000472ca */ /* 0x002fca00000e0000 */
[----:B------:R-:W-:-:S08]  /*1280*/  PLOP3.LUT P0, PT, PT, PT, UP0, 0x80, 0x0 ;  /* 0x000000000000781c */ /* 0x000fd00003f0f008 */
[----:B------:R-:W-:-:S04]  /*1290*/  ULEA.HI UR5, UR4, UR4, URZ, 0x1 ;  /* 0x0000000404057291 */ /* 0x000fc8000f8f083f */
[----:B------:R-:W-:-:S04]  /*12a0*/  ULOP3.LUT UR5, UR5, 0x1e, URZ, 0xc0, !UPT ;  /* 0x0000001e05057892 */ /* 0x000fc8000f8ec03f */
[----:B------:R-:W-:-:S04]  /*12b0*/  UIADD3 UR5, UR4, -UR5, URZ ;  /* 0x8000000504057290 */ /* 0x000fc8000fffe03f */
[----:B------:R-:W-:-:S04]  /*12c0*/  ULEA UR5, UR5, UR6, 0xd ;  /* 0x0000000605057291 */ /* 0x000fc8000f8e683f */
[----:B------:R-:W-:-:S04]  /*12d0*/  USHF.R.U32.HI UR5, URZ, 0x4, UR5 ;  /* 0x000000043f057899 */ /* 0x000fc80008011605 */
[----:B------:R-:W-:Y:S01]  /*12e0*/  ULOP3.LUT UR44, UR5, 0x3fff, URZ, 0xc0, !UPT ;  /* 0x00003fff052c7892 */ /* 0x000fe2000f8ec03f */
[----:B------:R-:W-:Y:S11]  /*12f0*/  @!P0 BRA `(.L_x_11) ;  /* 0x0000000000408947 */ /* 0x000ff60003800000 */
[----:B------:R-:W-:Y:S01]  /*1300*/  MOV R0, 0x0 ;  /* 0x0000000000007802 */ /* 0x000fe20000000f00 */
[----:B------:R-:W-:Y:S01]  /*1310*/  ULDC.64 UR4, c[0x4][0x98] ;  /* 0x0100260000047ab9 */ /* 0x000fe20000000a00 */
[----:B------:R-:W-:Y:S01]  /*1320*/  ULDC.64 UR6, c[0x4][0x38] ;  /* 0x01000e0000067ab9 */ /* 0x000fe20000000a00 */
[----:B------:R-:W-:Y:S01]  /*1330*/  IMAD.U32 R4, RZ, RZ, UR4 ;  /* 0x00000004ff047e24 */ /* 0x000fe2000f8e00ff */
[----:B------:R0:W1:Y:S01]  /*1340*/  LDC.64 R14, c[0x4][R0] ;  /* 0x01000000000e7b82 */ /* 0x0000620000000a00 */
[----:B------:R-:W-:Y:S01]  /*1350*/  MOV R5, UR5 ;  /* 0x0000000500057c02 */ /* 0x000fe20008000f00 */
[----:B------:R-:W-:Y:S01]  /*1360*/  ULDC.64 UR4, c[0x4][0xa0] ;  /* 0x0100280000047ab9 */ /* 0x000fe20000000a00 */
[----:B------:R-:W-:Y:S01]  /*1370*/  IMAD.U32 R10, RZ, RZ, UR6 ;  /* 0x00000006ff0a7e24 */ /* 0x000fe2000f8e00ff */
[----:B------:R-:W-:Y:S01]  /*1380*/  MOV R11, UR7 ;  /* 0x00000007000b7c02 */ /* 0x000fe20008000f00 */
[----:B------:R-:W-:Y:S02]  /*1390*/  IMAD.U32 R6, RZ, RZ, UR4 ;  /* 0x00000004ff067e24 */ /* 0x000fe4000f8e00ff */
[----:B------:R-:W-:-:S02]  /*13a0*/  IMAD.U32 R7, RZ, RZ, UR5 ;  /* 0x00000005ff077e24 */ /* 0x000fc4000f8e00ff */
[----:B------:R-:W-:Y:S02]  /*13b0*/  IMAD.MOV.U32 R8, RZ, RZ, 0x70 ;  /* 0x00000070ff087424 */ /* 0x000fe400078e00ff */
[----:B------:R-:W-:Y:S02]  /*13c0*/  IMAD.MOV.U32 R12, RZ, RZ, 0x1 ;  /* 0x00000001ff0c7424 */ /* 0x000fe400078e00ff */
[----:B0-----:R-:W-:-:S07]  /*13d0*/  IMAD.MOV.U32 R13, RZ, RZ, RZ ;  /* 0x000000ffff0d7224 */ /* 0x001fce00078e00ff */
[----:B------:R-:W-:-:S07]  /*13e0*/  LEPC R20, `(.L_x_11) ;  /* 0x000000001014794e */ /* 0x000fce0000000000 */
[----:B-1----:R-:W-:Y:S05]  /*13f0*/  CALL.ABS.NOINC R14 ;  /* 0x000000000e007343 */ /* 0x002fea0003c00000 */
.L_x_11:
[----:B------:R-:W-:Y:S02]  /*1400*/  SHF.L.U32 R8, RZ, 0x1f, RZ ;  /* 0x0000001fff087819 */ /* 0x000fe400000006ff */
[----:B------:R-:W-:Y:S02]  /*1410*/  IADD3 R3, R2, 0x8, RZ ;  /* 0x0000000802037810 */ /* 0x000fe40007ffe0ff */
[----:B------:R-:W0:Y:S02]  /*1420*/  SYNCS.PHASECHK.TRANS64.TRYWAIT P0, [UR41+0x22800], R8 ;  /* 0x02280008ff0075a7 */ /* 0x000e240008000169 */
[----:B0-----:R-:W-:Y:S05]  /*1430*/  @!P0 BRA `(.L_x_12) ;  /* 0x000000a800888947 */ /* 0x001fea0003800000 */
.L_x_84:
[----:B------:R-:W-:Y:S05]  /*1440*/  WARPSYNC.ALL ;  /* 0x0000000000007948 */ /* 0x000fea0003800000 */
[----:B------:R-:W-:Y:S01]  /*1450*/  ULOP3.LUT UR4, UR39, 0x1, URZ, 0xfc, !UPT ;  /* 0x0000000127047892 */ /* 0x000fe2000f8efc3f */
[----:B------:R1:W-:Y:S03]  /*1460*/  BAR.SYNC.DEFER_BLOCKING R3, 0x100 ;  /* 0x000400030000751d */ /* 0x0003e60000010000 */
[----:B------:R-:W-:-:S06]  /*1470*/  UISETP.NE.AND UP0, UPT, UR4, 0x3, UPT ;  /* 0x000000030400788c */ /* 0x000fcc000bf05270 */
[----:B------:R-:W-:-:S13]  /*1480*/  PLOP3.LUT P0, PT, PT, PT, UP0, 0x80, 0x0 ;  /* 0x000000000000781c */ /* 0x000fda0003f0f008 */
[----:B-1----:R-:W-:Y:S05]  /*1490*/  @!P0 BRA `(.L_x_13) ;  /* 0x0000000000048947 */ /* 0x002fea0003800000 */
[----:B------:R-:W-:Y:S01]  /*14a0*/  BPT.TRAP 0x1 ;  /* 0x000000040000795c */ /* 0x000fe20000300000 */
.L_x_13:
[----:B------:R1:W2:Y:S01]  /*14b0*/  SYNCS.PHASECHK.TRANS64.TRYWAIT P1, [UR41+0x22830], R8 ;  /* 0x02283008ff0075a7 */ /* 0x0002a20008020169 */
[----:B------:R-:W-:Y:S05]  /*14c0*/  @!P0 BRA `(.L_x_14) ;  /* 0x0000000000048947 */ /* 0x000fea0003800000 */
[----:B------:R-:W-:Y:S01]  /*14d0*/  BPT.TRAP 0x1 ;  /* 0x000000040000795c */ /* 0x000fe20000300000 */
.L_x_14:
[----:B--2---:R-:W-:Y:S05]  /*14e0*/  @P1 BRA `(.L_x_15) ;  /* 0x0000000000081947 */ /* 0x004fea0003800000 */
[----:B------:R-:W2:Y:S02]  /*14f0*/  SYNCS.PHASECHK.TRANS64.TRYWAIT P1, [UR41+0x22830], R8 ;  /* 0x02283008ff0075a7 */ /* 0x000ea40008020169 */
[----:B--2---:R-:W-:Y:S05]  /*1500*/  @!P1 BRA `(.L_x_16) ;  /* 0x000000a8006c9947 */ /* 0x004fea0003800000 */
.L_x_15:
[----:B------:R-:W-:Y:S01]  /*1510*/  UIADD3 UR4, UR41, 0x1c400, URZ ;  /* 0x0001c40029047890 */ /* 0x000fe2000fffe03f */
[----:B------:R-:W-:Y:S01]  /*1520*/  WARPGROUP.ARRIVE ;  /* 0x00000000000079c5 */ /* 0x000fe20000000000 */
[----:B------:R-:W-:Y:S01]  /*1530*/  ULOP3.LUT UR8, UR44, 0x10000, URZ, 0xfc, !UPT ;  /* 0x000100002c087892 */ /* 0x000fe2000f8efc3f */
[----:B------:R-:W-:Y:S01]  /*1540*/  IADD3 R0, -R2, 0xb, RZ ;  /* 0x0000000b02007810 */ /* 0x000fe20007ffe1ff */
[----:B------:R-:W-:-:S03]  /*1550*/  USHF.R.U32.HI UR4, URZ, 0x4, UR4 ;  /* 0x000000043f047899 */ /* 0x000fc60008011604 */
[----:B------:R-:W2:Y:S01]  /*1560*/  S2UR UR26, SR_CgaCtaId ;  /* 0x00000000001a79c3 */ /* 0x000ea20000008800 */
[----:B------:R-:W-:Y:S01]  /*1570*/  UMOV UR9, 0x40000040 ;  /* 0x4000004000097882 */ /* 0x000fe20000000000 */
[----:B------:R-:W-:Y:S01]  /*1580*/  UMOV UR7, 0x40000040 ;  /* 0x4000004000077882 */ /* 0x000fe20000000000 */
[----:B------:R-:W-:Y:S01]  /*1590*/  ULOP3.LUT UR4, UR4, 0x3fff, URZ, 0xc0, !UPT ;  /* 0x00003fff04047892 */ /* 0x000fe2000f8ec03f */
[----:B------:R-:W-:Y:S01]  /*15a0*/  UMOV UR5, UR9 ;  /* 0x0000000900057c82 */ /* 0x000fe20008000000 */
[----:B------:R-:W-:Y:S02]  /*15b0*/  UIADD3 UR12, UR8, 0x2, URZ ;  /* 0x00000002080c7890 */ /* 0x000fe4000fffe03f */
[----:B------:R-:W-:Y:S01]  /*15c0*/  ULOP3.LUT UR6, UR4, 0x10000, URZ, 0xfc, !UPT ;  /* 0x0001000004067892 */ /* 0x000fe2000f8efc3f */
[----:B------:R-:W-:Y:S02]  /*15d0*/  UMOV UR13, 0x40000040 ;  /* 0x40000040000d7882 */ /* 0x000fe40000000000 */
[----:B------:R-:W-:Y:S01]  /*15e0*/  UMOV UR4, UR8 ;  /* 0x0000000800047c82 */ /* 0x000fe20008000000 */
[----:B------:R-:W-:Y:S01]  /*15f0*/  UIADD3 UR14, UR6, 0x2, URZ ;  /* 0x00000002060e7890 */ /* 0x000fe2000fffe03f */
[----:B------:R-:W-:Y:S01]  /*1600*/  UMOV UR15, 0x40000040 ;  /* 0x40000040000f7882 */ /* 0x000fe20000000000 */
[----:B------:R-:W-:-:S03]  /*1610*/  UIADD3 UR16, UR8, 0x4, URZ ;  /* 0x0000000408107890 */ /* 0x000fc6000fffe03f */
[----:B------:R-:W-:Y:S01]  /*1620*/  HGMMA.64x96x16.F32 R24, gdesc[UR4], RZ, !UPT, gsb0 ;  /* 0x01600000041879f0 */ /* 0x000fe2000c0008ff */
[----:B------:R-:W-:Y:S01]  /*1630*/  UIADD3 UR18, UR6, 0x4, URZ ;  /* 0x0000000406127890 */ /* 0x000fe2000fffe03f */
[----:B------:R-:W-:Y:S01]  /*1640*/  UMOV UR17, 0x40000040 ;  /* 0x4000004000117882 */ /* 0x000fe20000000000 */
[----:B------:R-:W-:Y:S01]  /*1650*/  UMOV UR19, 0x40000040 ;  /* 0x4000004000137882 */ /* 0x000fe20000000000 */
[----:B------:R-:W-:Y:S02]  /*1660*/  UIADD3 UR20, UR8, 0x6, URZ ;  /* 0x0000000608147890 */ /* 0x000fe4000fffe03f */
[----:B------:R-:W-:Y:S01]  /*1670*/  UIADD3 UR22, UR6, 0x6, URZ ;  /* 0x0000000606167890 */ /* 0x000fe2000fffe03f */
[----:B------:R-:W-:Y:S01]  /*1680*/  UMOV UR21, 0x40000040 ;  /* 0x4000004000157882 */ /* 0x000fe20000000000 */
[----:B------:R-:W-:Y:S01]  /*1690*/  UMOV UR23, 0x40000040 ;  /* 0x4000004000177882 */ /* 0x000fe20000000000 */
[----:B------:R-:W-:Y:S02]  /*16a0*/  WARPGROUP.DEPBAR.LE gsb0, 0x0 ;  /* 0x00008000000079c5 */ /* 0x000fe40000010000 */
[----:B------:R-:W-:-:S06]  /*16b0*/  WARPGROUP.ARRIVE ;  /* 0x00000000000079c5 */ /* 0x000fcc0000000000 */
[----:B------:R-:W-:Y:S03]  /*16c0*/  HGMMA.64x96x16.F32 R24, gdesc[UR12], R24, gsb0 ;  /* 0x016000000c1879f0 */ /* 0x000fe60008000818 */
[----:B------:R-:W-:Y:S02]  /*16d0*/  WARPGROUP.DEPBAR.LE gsb0, 0x0 ;  /* 0x00008000000079c5 */ /* 0x000fe40000010000 */
[----:B------:R-:W-:-:S06]  /*16e0*/  WARPGROUP.ARRIVE ;  /* 0x00000000000079c5 */ /* 0x000fcc0000000000 */
[----:B------:R-:W-:Y:S03]  /*16f0*/  HGMMA.64x96x16.F32 R24, gdesc[UR16], R24, gsb0 ;  /* 0x01600000101879f0 */ /* 0x000fe60008000818 */
[----:B------:R-:W-:Y:S02]  /*1700*/  WARPGROUP.DEPBAR.LE gsb0, 0x0 ;  /* 0x00008000000079c5 */ /* 0x000fe40000010000 */
[----:B------:R-:W-:-:S06]  /*1710*/  WARPGROUP.ARRIVE ;  /* 0x00000000000079c5 */ /* 0x000fcc0000000000 */
[----:B------:R-:W-:Y:S03]  /*1720*/  HGMMA.64x96x16.F32 R24, gdesc[UR20], R24, gsb0 ;  /* 0x01600000141879f0 */ /* 0x000fe60008000818 */
[----:B------:R-:W-:Y:S02]  /*1730*/  WARPGROUP.DEPBAR.LE gsb0, 0x0 ;  /* 0x00008000000079c5 */ /* 0x000fe40000010000 */
[----:B------:R3:W-:Y:S06]  /*1740*/  BAR.ARV R0, 0x100 ;  /* 0x000400000000751d */ /* 0x0007ec0000002000 */
[----:B--2---:R-:W-:Y:S05]  /*1750*/  @!P0 BRA `(.L_x_17) ;  /* 0x0000000000048947 */ /* 0x004fea0003800000 */
[----:B------:R-:W-:Y:S01]  /*1760*/  BPT.TRAP 0x1 ;  /* 0x000000040000795c */ /* 0x000fe20000300000 */
.L_x_17:
[----:B------:R-:W-:Y:S01]  /*1770*/  LOP3.LUT R17, R17, 0xffffff80, RZ, 0xc0, !PT ;  /* 0xffffff8011117812 */ /* 0x000fe200078ec0ff */
[----:B------:R-:W-:Y:S01]  /*1780*/  ULDC UR4, c[0x0][0x9d8] ;  /* 0x0002760000047ab9 */ /* 0x000fe20000000800 */
[----:B------:R-:W-:Y:S01]  /*1790*/  UIMAD UR42, UR43, -0x60, UR42 ;  /* 0xffffffa02b2a78a4 */ /* 0x000fe2000f8e022a */
[----:B------:R-:W-:Y:S01]  /*17a0*/  FMUL.FTZ R24, R24, UR4 ;  /* 0x0000000418187c20 */ /* 0x000fe20008410000 */
[----:B------:R-:W-:Y:S01]  /*17b0*/  FMUL.FTZ R25, R25, UR4 ;  /* 0x0000000419197c20 */ /* 0x000fe20008410000 */
[----:B------:R-:W-:Y:S02]  /*17c0*/  IMAD.IADD R17, R16, 0x1, -R17 ;  /* 0x0000000110117824 */ /* 0x000fe400078e0a11 */
[----:B------:R-:W-:Y:S01]  /*17d0*/  FMUL.FTZ R28, R28, UR4 ;  /* 0x000000041c1c7c20 */ /* 0x000fe20008410000 */
[----:B------:R-:W-:Y:S01]  /*17e0*/  UIADD3 UR42, UR42, 0x60, URZ ;  /* 0x000000602a2a7890 */ /* 0x000fe2000fffe03f */
[----:B------:R-:W-:Y:S01]  /*17f0*/  FMUL.FTZ R29, R29, UR4 ;  /* 0x000000041d1d7c20 */ /* 0x000fe20008410000 */
[----:B------:R-:W2:Y:S01]  /*1800*/  MUFU.TANH R24, R24 ;  /* 0x0000001800187308 */ /* 0x000ea20000002400 */
[----:B------:R-:W-:Y:S01]  /*1810*/  SHF.R.S32.HI R4, RZ, 0x1f, R17 ;  /* 0x0000001fff047819 */ /* 0x000fe20000011411 */
[----:B------:R-:W-:Y:S01]  /*1820*/  FMUL.FTZ R32, R32, UR4 ;  /* 0x0000000420207c20 */ /* 0x000fe20008410000 */
[----:B------:R-:W-:Y:S01]  /*1830*/  FMUL.FTZ R26, R26, UR4 ;  /* 0x000000041a1a7c20 */ /* 0x000fe20008410000 */
[----:B0-----:R-:W-:Y:S01]  /*1840*/  IMAD.U32 R5, RZ, RZ, UR42 ;  /* 0x0000002aff057e24 */ /* 0x001fe2000f8e00ff */
[----:B------:R-:W-:Y:S01]  /*1850*/  LEA.HI R4, R4, R17, RZ, 0x2 ;  /* 0x0000001104047211 */ /* 0x000fe200078f10ff */
[----:B------:R-:W-:Y:S01]  /*1860*/  FMUL.FTZ R33, R33, UR4 ;  /* 0x0000000421217c20 */ /* 0x000fe20008410000 */
[----:B------:R-:W-:Y:S01]  /*1870*/  FMUL.FTZ R27, R27, UR4 ;  /* 0x000000041b1b7c20 */ /* 0x000fe20008410000 */
[----:B------:R-:W0:Y:S01]  /*1880*/  MUFU.TANH R25, R25 ;  /* 0x0000001900197308 */ /* 0x000e220000002400 */
[----:B------:R-:W-:Y:S01]  /*1890*/  LOP3.LUT R4, R4, 0x7ffffffc, RZ, 0xc0, !PT ;  /* 0x7ffffffc04047812 */ /* 0x000fe200078ec0ff */
[----:B------:R-:W-:Y:S01]  /*18a0*/  FMUL.FTZ R36, R36, UR4 ;  /* 0x0000000424247c20 */ /* 0x000fe20008410000 */
[----:B------:R-:W-:Y:S01]  /*18b0*/  FMUL.FTZ R30, R30, UR4 ;  /* 0x000000041e1e7c20 */ /* 0x000fe20008410000 */
[----:B------:R-:W-:Y:S01]  /*18c0*/  FMUL.FTZ R37, R37, UR4 ;  /* 0x0000000425257c20 */ /* 0x000fe20008410000 */
[----:B------:R-:W-:Y:S01]  /*18d0*/  FMUL.FTZ R31, R31, UR4 ;  /* 0x000000041f1f7c20 */ /* 0x000fe20008410000 */
[----:B------:R-:W-:-:S02]  /*18e0*/  IMAD.IADD R4, R17, 0x1, -R4 ;  /* 0x0000000111047824 */ /* 0x000fc400078e0a04 */
[----:B------:R-:W-:Y:S01]  /*18f0*/  FMUL.FTZ R40, R40, UR4 ;  /* 0x0000000428287c20 */ /* 0x000fe20008410000 */
[----:B------:R-:W4:Y:S01]  /*1900*/  MUFU.TANH R28, R28 ;  /* 0x0000001c001c7308 */ /* 0x000f220000002400 */
[----:B------:R-:W-:Y:S01]  /*1910*/  FMUL.FTZ R34, R34, UR4 ;  /* 0x0000000422227c20 */ /* 0x000fe20008410000 */
[----:B------:R-:W-:Y:S02]  /*1920*/  IMAD R4, R4, -0x2, R5 ;  /* 0xfffffffe04047824 */ /* 0x000fe400078e0205 */
[----:B------:R-:W-:Y:S01]  /*1930*/  FMUL.FTZ R41, R41, UR4 ;  /* 0x0000000429297c20 */ /* 0x000fe20008410000 */
[----:B------:R-:W-:Y:S01]  /*1940*/  FMUL.FTZ R35, R35, UR4 ;  /* 0x0000000423237c20 */ /* 0x000fe20008410000 */
[----:B------:R-:W-:Y:S01]  /*1950*/  FMUL.FTZ R44, R44, UR4 ;  /* 0x000000042c2c7c20 */ /* 0x000fe20008410000 */
[----:B------:R-:W-:Y:S01]  /*1960*/  FMUL.FTZ R38, R38, UR4 ;  /* 0x0000000426267c20 */ /* 0x000fe20008410000 */
[C---:B------:R-:W-:Y:S01]  /*1970*/  ISETP.GT.AND P6, PT, R4.reuse, RZ, PT ;  /* 0x000000ff0400720c */ /* 0x040fe20003fc4270 */
[----:B------:R-:W5:Y:S01]  /*1980*/  MUFU.TANH R29, R29 ;  /* 0x0000001d001d7308 */ /* 0x000f620000002400 */
[C---:B------:R-:W-:Y:S01]  /*1990*/  ISETP.GT.AND P5, PT, R4.reuse, 0x1, PT ;  /* 0x000000010400780c */ /* 0x040fe20003fa4270 */
[----:B------:R-:W-:Y:S01]  /*19a0*/  FMUL.FTZ R45, R45, UR4 ;  /* 0x000000042d2d7c20 */ /* 0x000fe20008410000 */
[----:B------:R-:W-:Y:S01]  /*19b0*/  ISETP.GT.AND P4, PT, R4, 0x8, PT ;  /* 0x000000080400780c */ /* 0x000fe20003f84270 */
[----:B------:R-:W-:Y:S01]  /*19c0*/  FMUL.FTZ R39, R39, UR4 ;  /* 0x0000000427277c20 */ /* 0x000fe20008410000 */
[----:B--2---:R-:W-:Y:S01]  /*19d0*/  FSEL R24, R24, -INF , P6 ;  /* 0xff80000018187808 */ /* 0x004fe20003000000 */
[----:B------:R-:W-:Y:S01]  /*19e0*/  FMUL.FTZ R48, R48, UR4 ;  /* 0x0000000430307c20 */ /* 0x000fe20008410000 */
[----:B0-----:R-:W-:Y:S01]  /*19f0*/  FSEL R25, R25, -INF , P5 ;  /* 0xff80000019197808 */ /* 0x001fe20002800000 */
[----:B------:R-:W0:Y:S01]  /*1a00*/  MUFU.TANH R32, R32 ;  /* 0x0000002000207308 */ /* 0x000e220000002400 */
[----:B------:R-:W-:Y:S01]  /*1a10*/  ISETP.GT.AND P3, PT, R4, 0x9, PT ;  /* 0x000000090400780c */ /* 0x000fe20003f64270 */
[----:B------:R-:W-:Y:S01]  /*1a20*/  FMUL.FTZ R42, R42, UR4 ;  /* 0x000000042a2a7c20 */ /* 0x000fe20008410000 */
[----:B----4-:R-:W-:Y:S01]  /*1a30*/  FSEL R28, R28, -INF , P4 ;  /* 0xff8000001c1c7808 */ /* 0x010fe20002000000 */
[----:B------:R-:W-:Y:S01]  /*1a40*/  FMUL.FTZ R49, R49, UR4 ;  /* 0x0000000431317c20 */ /* 0x000fe20008410000 */
[----:B------:R-:W-:Y:S01]  /*1a50*/  FMNMX.FTZ R5, R24, R25, !PT ;  /* 0x0000001918057209 */ /* 0x000fe20007810000 */
[----:B------:R-:W-:Y:S01]  /*1a60*/  FMUL.FTZ R43, R43, UR4 ;  /* 0x000000042b2b7c20 */ /* 0x000fe20008410000 */
[----:B------:R-:W-:Y:S01]  /*1a70*/  ISETP.GT.AND P2, PT, R4, 0x10, PT ;  /* 0x000000100400780c */ /* 0x000fe20003f44270 */
[----:B------:R-:W2:Y:S01]  /*1a80*/  MUFU.TANH R26, R26 ;  /* 0x0000001a001a7308 */ /* 0x000ea20000002400 */
[----:B-----5:R-:W-:Y:S01]  /*1a90*/  FSEL R29, R29, -INF , P3 ;  /* 0xff8000001d1d7808 */ /* 0x020fe20001800000 */
[----:B------:R-:W-:Y:S01]  /*1aa0*/  FMUL.FTZ R52, R52, UR4 ;  /* 0x0000000434347c20 */ /* 0x000fe20008410000 */
[----:B------:R-:W-:Y:S01]  /*1ab0*/  FMNMX.FTZ R6, R28, R5, !PT ;  /* 0x000000051c067209 */ /* 0x000fe20007810000 */
[----:B------:R-:W-:Y:S01]  /*1ac0*/  FMUL.FTZ R46, R46, UR4 ;  /* 0x000000042e2e7c20 */ /* 0x000fe20008410000 */
[----:B------:R-:W-:Y:S01]  /*1ad0*/  ISETP.GT.AND P1, PT, R4, 0x11, PT ;  /* 0x000000110400780c */ /* 0x000fe20003f24270 */
[----:B------:R-:W-:Y:S01]  /*1ae0*/  FMUL.FTZ R53, R53, UR4 ;  /* 0x0000000435357c20 */ /* 0x000fe20008410000 */
[----:B------:R-:W-:Y:S01]  /*1af0*/  FMNMX.FTZ R5, R29, R6, !PT ;  /* 0x000000061d057209 */ /* 0x000fe20007810000 */
[----:B------:R-:W4:Y:S01]  /*1b00*/  MUFU.TANH R33, R33 ;  /* 0x0000002100217308 */ /* 0x000f220000002400 */
[----:B0-----:R-:W-:Y:S01]  /*1b10*/  FSEL R32, R32, -INF , P2 ;  /* 0xff80000020207808 */ /* 0x001fe20001000000 */
[----:B------:R-:W-:Y:S01]  /*1b20*/  FMUL.FTZ R47, R47, UR4 ;  /* 0x000000042f2f7c20 */ /* 0x000fe20008410000 */
[----:B------:R-:W-:Y:S01]  /*1b30*/  FMUL.FTZ R56, R56, UR4 ;  /* 0x0000000438387c20 */ /* 0x000fe20008410000 */
[----:B------:R-:W-:Y:S01]  /*1b40*/  FMUL.FTZ R50, R50, UR4 ;  /* 0x0000000432327c20 */ /* 0x000fe20008410000 */
[----:B------:R-:W-:Y:S01]  /*1b50*/  FMNMX.FTZ R6, R32, R5, !PT ;  /* 0x0000000520067209 */ /* 0x000fe20007810000 */
[----:B------:R-:W-:Y:S01]  /*1b60*/  FMUL.FTZ R57, R57, UR4 ;  /* 0x0000000439397c20 */ /* 0x000fe20008410000 */
[----:B------:R-:W-:Y:S01]  /*1b70*/  FMUL.FTZ R51, R51, UR4 ;  /* 0x0000000433337c20 */ /* 0x000fe20008410000 */
[----:B------:R-:W0:Y:S01]  /*1b80*/  MUFU.TANH R27, R27 ;  /* 0x0000001b001b7308 */ /* 0x000e220000002400 */
[----:B--2---:R-:W-:Y:S01]  /*1b90*/  FSEL R26, R26, -INF , P6 ;  /* 0xff8000001a1a7808 */ /* 0x004fe20003000000 */
[----:B------:R-:W-:Y:S01]  /*1ba0*/  FMUL.FTZ R60, R60, UR4 ;  /* 0x000000043c3c7c20 */ /* 0x000fe20008410000 */
[----:B------:R-:W-:Y:S01]  /*1bb0*/  ISETP.GT.AND P6, PT, R4, 0x18, PT ;  /* 0x000000180400780c */ /* 0x000fe20003fc4270 */
[----:B------:R-:W-:Y:S01]  /*1bc0*/  FMUL.FTZ R54, R54, UR4 ;  /* 0x0000000436367c20 */ /* 0x000fe20008410000 */
[----:B------:R-:W-:Y:S01]  /*1bd0*/  FMUL.FTZ R61, R61, UR4 ;  /* 0x000000043d3d7c20 */ /* 0x000fe20008410000 */
[----:B------:R-:W-:Y:S01]  /*1be0*/  FMUL.FTZ R55, R55, UR4 ;  /* 0x0000000437377c20 */ /* 0x000fe20008410000 */
[----:B------:R-:W-:Y:S01]  /*1bf0*/  FMUL.FTZ R64, R64, UR4 ;  /* 0x0000000440407c20 */ /* 0x000fe20008410000 */
[----:B------:R-:W2:Y:S01]  /*1c00*/  MUFU.TANH R36, R36 ;  /* 0x0000002400247308 */ /* 0x000ea20000002400 */
[----:B----4-:R-:W-:Y:S01]  /*1c10*/  FSEL R33, R33, -INF , P1 ;  /* 0xff80000021217808 */ /* 0x010fe20000800000 */
[----:B------:R-:W-:Y:S01]  /*1c20*/  FMUL.FTZ R58, R58, UR4 ;  /* 0x000000043a3a7c20 */ /* 0x000fe20008410000 */
[----:B------:R-:W-:Y:S01]  /*1c30*/  FMUL.FTZ R65, R65, UR4 ;  /* 0x0000000441417c20 */ /* 0x000fe20008410000 */
[----:B------:R-:W-:Y:S01]  /*1c40*/  FMUL.FTZ R59, R59, UR4 ;  /* 0x000000043b3b7c20 */ /* 0x000fe20008410000 */
[----:B------:R-:W-:Y:S01]  /*1c50*/  FMNMX.FTZ R5, R33, R6, !PT ;  /* 0x0000000621057209 */ /* 0x000fe20007810000 */
[----:B------:R-:W-:Y:S01]  /*1c60*/  FMUL.FTZ R68, R68, UR4 ;  /* 0x0000000444447c20 */ /* 0x000fe20008410000 */
[----:B------:R-:W-:Y:S01]  /*1c70*/  FMUL.FTZ R69, R69, UR4 ;  /* 0x0000000445457c20 */ /* 0x000fe20008410000 */
[----:B------:R-:W4:Y:S01]  /*1c80*/  MUFU.TANH R30, R30 ;  /* 0x0000001e001e7308 */ /* 0x000f220000002400 */
[----:B0-----:R-:W-:Y:S01]  /*1c90*/  FSEL R27, R27, -INF , P5 ;  /* 0xff8000001b1b7808 */ /* 0x001fe20002800000 */
[----:B------:R-:W-:Y:S01]  /*1ca0*/  FMUL.FTZ R62, R62, UR4 ;  /* 0x000000043e3e7c20 */ /* 0x000fe20008410000 */
[----:B------:R-:W-:Y:S01]  /*1cb0*/  ISETP.GT.AND P5, PT, R4, 0x19, PT ;  /* 0x000000190400780c */ /* 0x000fe20003fa4270 */
[----:B------:R-:W-:Y:S01]  /*1cc0*/  FMUL.FTZ R63, R63, UR4 ;  /* 0x000000043f3f7c20 */ /* 0x000fe20008410000 */
[----:B------:R-:W-:Y:S01]  /*1cd0*/  FMUL.FTZ R66, R66, UR4 ;  /* 0x0000000442427c20 */ /* 0x000fe20008410000 */
[----:B------:R-:W-:Y:S01]  /*1ce0*/  FMUL.FTZ R67, R67, UR4 ;  /* 0x0000000443437c20 */ /* 0x000fe20008410000 */
[----:B------:R-:W-:Y:S01]  /*1cf0*/  FMUL.FTZ R70, R70, UR4 ;  /* 0x0000000446467c20 */ /* 0x000fe20008410000 */
[----:B------:R-:W0:Y:S01]  /*1d00*/  MUFU.TANH R37, R37 ;  /* 0x0000002500257308 */ /* 0x000e220000002400 */
[----:B--2---:R-:W-:Y:S01]  /*1d10*/  FSEL R36, R36, -INF , P6 ;  /* 0xff80000024247808 */ /* 0x004fe20003000000 */
[----:B------:R-:W-:Y:S01]  /*1d20*/  FMUL.FTZ R71, R71, UR4 ;  /* 0x0000000447477c20 */ /* 0x000fe20008410000 */
[----:B------:R-:W-:Y:S01]  /*1d30*/  ULDC UR10, c[0x0][0x988] ;  /* 0x00026200000a7ab9 */ /* 0x000fe20000000800 */
[----:B------:R-:W-:Y:S01]  /*1d40*/  P2R R10, PR, RZ, 0x1 ;  /* 0x00000001ff0a7803 */ /* 0x000fe20000000000 */
[----:B------:R-:W-:Y:S01]  /*1d50*/  UIADD3 UR4, UR41, 0x22840, URZ ;  /* 0x0002284029047890 */ /* 0x000fe2000fffe03f */
[----:B------:R-:W-:-:S02]  /*1d60*/  FMNMX.FTZ R6, R36, R5, !PT ;  /* 0x0000000524067209 */ /* 0x000fc40007810000 */
[----:B------:R-:W2:Y:S01]  /*1d70*/  MUFU.TANH R31, R31 ;  /* 0x0000001f001f7308 */ /* 0x000ea20000002400 */
[----:B----4-:R-:W-:Y:S01]  /*1d80*/  FSEL R30, R30, -INF , P4 ;  /* 0xff8000001e1e7808 */ /* 0x010fe20002000000 */
[----:B------:R-:W-:Y:S01]  /*1d90*/  UPRMT UR4, UR26, 0x654, UR4 ;  /* 0x000006541a047896 */ /* 0x000fe20008000004 */
[----:B------:R-:W-:-:S05]  /*1da0*/  ISETP.GT.AND P4, PT, R4, 0x20, PT ;  /* 0x000000200400780c */ /* 0x000fca0003f84270 */
[----:B------:R-:W4:Y:S01]  /*1db0*/  MUFU.TANH R40, R40 ;  /* 0x0000002800287308 */ /* 0x000f220000002400 */
[----:B0-----:R-:W-:Y:S02]  /*1dc0*/  FSEL R37, R37, -INF , P5 ;  /* 0xff80000025257808 */ /* 0x001fe40002800000 */
[----:B------:R-:W-:Y:S02]  /*1dd0*/  SYNCS.ARRIVE.TRANS64.RED.A1T0 RZ, [UR4], RZ ;  /* 0x000000ffffff79a7 */ /* 0x000fe40008100404 */
[----:B------:R-:W-:-:S03]  /*1de0*/  FMNMX.FTZ R5, R37, R6, !PT ;  /* 0x0000000625057209 */ /* 0x000fc60007810000 */
[----:B------:R-:W0:Y:S01]  /*1df0*/  MUFU.TANH R34, R34 ;  /* 0x0000002200227308 */ /* 0x000e220000002400 */
[----:B--2---:R-:W-:Y:S02]  /*1e00*/  FSEL R31, R31, -INF , P3 ;  /* 0xff8000001f1f7808 */ /* 0x004fe40001800000 */
[----:B------:R-:W-:-:S05]  /*1e10*/  ISETP.GT.AND P3, PT, R4, 0x21, PT ;  /* 0x000000210400780c */ /* 0x000fca0003f64270 */
[----:B------:R-:W2:Y:S01]  /*1e20*/  MUFU.TANH R41, R41 ;  /* 0x0000002900297308 */ /* 0x000ea20000002400 */
[----:B----4-:R-:W-:-:S04]  /*1e30*/  FSEL R40, R40, -INF , P4 ;  /* 0xff80000028287808 */ /* 0x010fc80002000000 */
[----:B------:R-:W-:-:S03]  /*1e40*/  FMNMX.FTZ R6, R40, R5, !PT ;  /* 0x0000000528067209 */ /* 0x000fc60007810000 */
[----:B------:R-:W4:Y:S01]  /*1e50*/  MUFU.TANH R35, R35 ;  /* 0x0000002300237308 */ /* 0x000f220000002400 */
[----:B0-----:R-:W-:Y:S02]  /*1e60*/  FSEL R34, R34, -INF , P2 ;  /* 0xff80000022227808 */ /* 0x001fe40001000000 */
[----:B------:R-:W-:-:S05]  /*1e70*/  ISETP.GT.AND P2, PT, R4, 0x28, PT ;  /* 0x000000280400780c */ /* 0x000fca0003f44270 */
[----:B------:R-:W0:Y:S01]  /*1e80*/  MUFU.TANH R44, R44 ;  /* 0x0000002c002c7308 */ /* 0x000e220000002400 */
[----:B--2---:R-:W-:-:S04]  /*1e90*/  FSEL R41, R41, -INF , P3 ;  /* 0xff80000029297808 */ /* 0x004fc80001800000 */
[----:B------:R-:W-:-:S03]  /*1ea0*/  FMNMX.FTZ R5, R41, R6, !PT ;  /* 0x0000000629057209 */ /* 0x000fc60007810000 */
[----:B------:R-:W2:Y:S01]  /*1eb0*/  MUFU.TANH R38, R38 ;  /* 0x0000002600267308 */ /* 0x000ea20000002400 */
[----:B----4-:R-:W-:Y:S02]  /*1ec0*/  FSEL R35, R35, -INF , P1 ;  /* 0xff80000023237808 */ /* 0x010fe40000800000 */
[----:B------:R-:W-:-:S05]  /*1ed0*/  ISETP.GT.AND P1, PT, R4, 0x29, PT ;  /* 0x000000290400780c */ /* 0x000fca0003f24270 */
[----:B------:R-:W4:Y:S01]  /*1ee0*/  MUFU.TANH R45, R45 ;  /* 0x0000002d002d7308 */ /* 0x000f220000002400 */
[----:B0-----:R-:W-:-:S04]  /*1ef0*/  FSEL R44, R44, -INF , P2 ;  /* 0xff8000002c2c7808 */ /* 0x001fc80001000000 */
        /* <DEDUP_REMOVED lines=74> */
[----:B--2---:R-:W-:-:S04]  /*23a0*/  FSEL R69, R69, -INF , P1 ;  /* 0xff80000045457808 */ /* 0x004fc80000800000 */
[----:B------:R-:W-:-:S03]  /*23b0*/  FMNMX.FTZ R5, R69, R4, !PT ;  /* 0x0000000445057209 */ /* 0x000fc60007810000 */
[----:B------:R-:W2:Y:S01]  /*23c0*/  MUFU.TANH R66, R66 ;  /* 0x0000004200427308 */ /* 0x000ea20000002400 */
[----:B----4-:R-:W-:Y:S01]  /*23d0*/  FSEL R62, R62, -INF , P6 ;  /* 0xff8000003e3e7808 */ /* 0x010fe20003000000 */
[----:B------:R-:W4:Y:S06]  /*23e0*/  SHFL.BFLY PT, R4, R5, 0x2, 0x1f ;  /* 0x0c401f0005047f89 */ /* 0x000f2c00000e0000 */
[----:B------:R-:W5:Y:S01]  /*23f0*/  MUFU.TANH R67, R67 ;  /* 0x0000004300437308 */ /* 0x000f620000002400 */
[----:B0-----:R-:W-:-:S07]  /*2400*/  FSEL R63, R63, -INF , P5 ;  /* 0xff8000003f3f7808 */ /* 0x001fce0002800000 */
[----:B------:R-:W0:Y:S01]  /*2410*/  MUFU.TANH R70, R70 ;  /* 0x0000004600467308 */ /* 0x000e220000002400 */
[----:B--2---:R-:W-:-:S07]  /*2420*/  FSEL R66, R66, -INF , P4 ;  /* 0xff80000042427808 */ /* 0x004fce0002000000 */
[----:B------:R-:W2:Y:S01]  /*2430*/  MUFU.TANH R71, R71 ;  /* 0x0000004700477308 */ /* 0x000ea20000002400 */
[----:B-----5:R-:W-:Y:S02]  /*2440*/  FSEL R67, R67, -INF , P3 ;  /* 0xff80000043437808 */ /* 0x020fe40001800000 */
[----:B----4-:R-:W-:Y:S02]  /*2450*/  FMNMX.FTZ R6, R5, R4, !PT ;  /* 0x0000000405067209 */ /* 0x010fe40007810000 */
[----:B------:R-:W-:-:S03]  /*2460*/  FMNMX.FTZ R5, R26, R27, !PT ;  /* 0x0000001b1a057209 */ /* 0x000fc60007810000 */
[----:B------:R-:W4:Y:S01]  /*2470*/  SHFL.BFLY PT, R7, R6, 0x1, 0x1f ;  /* 0x0c201f0006077f89 */ /* 0x000f2200000e0000 */
[----:B0-----:R-:W-:Y:S02]  /*2480*/  FSEL R70, R70, -INF , P2 ;  /* 0xff80000046467808 */ /* 0x001fe40001000000 */
[----:B--2---:R-:W-:Y:S02]  /*2490*/  FSEL R71, R71, -INF , P1 ;  /* 0xff80000047477808 */ /* 0x004fe40000800000 */
[----:B----4-:R-:W-:Y:S02]  /*24a0*/  FMNMX.FTZ R4, R6, R7, !PT ;  /* 0x0000000706047209 */ /* 0x010fe40007810000 */
[----:B------:R-:W-:Y:S02]  /*24b0*/  FMNMX.FTZ R6, R30, R5, !PT ;  /* 0x000000051e067209 */ /* 0x000fe40007810000 */
[C---:B------:R-:W-:Y:S01]  /*24c0*/  FSETP.NEU.FTZ.AND P0, PT, R4.reuse, -INF , PT ;  /* 0xff8000000400780b */ /* 0x040fe20003f1d000 */
[----:B------:R-:W-:Y:S01]  /*24d0*/  FMUL.FTZ R7, R4, UR10 ;  /* 0x0000000a04077c20 */ /* 0x000fe20008410000 */
[----:B------:R-:W-:-:S04]  /*24e0*/  FMNMX.FTZ R5, R31, R6, !PT ;  /* 0x000000061f057209 */ /* 0x000fc80007810000 */
[----:B------:R-:W-:Y:S02]  /*24f0*/  FMNMX.FTZ R6, R34, R5, !PT ;  /* 0x0000000522067209 */ /* 0x000fe40007810000 */
[----:B------:R-:W-:Y:S02]  /*2500*/  FSEL R9, R7, RZ, P0 ;  /* 0x000000ff07097208 */ /* 0x000fe40000000000 */
[----:B------:R-:W-:Y:S02]  /*2510*/  FMNMX.FTZ R5, R35, R6, !PT ;  /* 0x0000000623057209 */ /* 0x000fe40007810000 */
[----:B------:R-:W-:Y:S01]  /*2520*/  ISETP.NE.AND P0, PT, R10, RZ, PT ;  /* 0x000000ff0a00720c */ /* 0x000fe20003f05270 */
[--C-:B------:R-:W-:Y:S01]  /*2530*/  FFMA.FTZ R24, R24, UR10, -R9.reuse ;  /* 0x0000000a18187c23 */ /* 0x100fe20008010809 */
[----:B------:R-:W-:Y:S01]  /*2540*/  FMNMX.FTZ R6, R38, R5, !PT ;  /* 0x0000000526067209 */ /* 0x000fe20007810000 */
[--C-:B------:R-:W-:Y:S01]  /*2550*/  FFMA.FTZ R25, R25, UR10, -R9.reuse ;  /* 0x0000000a19197c23 */ /* 0x100fe20008010809 */
[--C-:B------:R-:W-:Y:S01]  /*2560*/  FFMA.FTZ R28, R28, UR10, -R9.reuse ;  /* 0x0000000a1c1c7c23 */ /* 0x100fe20008010809 */
[--C-:B------:R-:W-:Y:S01]  /*2570*/  FFMA.FTZ R29, R29, UR10, -R9.reuse ;  /* 0x0000000a1d1d7c23 */ /* 0x100fe20008010809 */
[----:B------:R-:W-:Y:S01]  /*2580*/  FMNMX.FTZ R5, R39, R6, !PT ;  /* 0x0000000627057209 */ /* 0x000fe20007810000 */
[----:B------:R-:W-:Y:S01]  /*2590*/  MUFU.EX2 R24, R24 ;  /* 0x0000001800187308 */ /* 0x000fe20000000800 */
[--C-:B------:R-:W-:Y:S01]  /*25a0*/  FFMA.FTZ R32, R32, UR10, -R9.reuse ;  /* 0x0000000a20207c23 */ /* 0x100fe20008010809 */
[--C-:B------:R-:W-:Y:S01]  /*25b0*/  FFMA.FTZ R33, R33, UR10, -R9.reuse ;  /* 0x0000000a21217c23 */ /* 0x100fe20008010809 */
[----:B------:R-:W-:Y:S01]  /*25c0*/  FMNMX.FTZ R6, R42, R5, !PT ;  /* 0x000000052a067209 */ /* 0x000fe20007810000 */
[--C-:B------:R-:W-:Y:S01]  /*25d0*/  FFMA.FTZ R36, R36, UR10, -R9.reuse ;  /* 0x0000000a24247c23 */ /* 0x100fe20008010809 */
[--C-:B------:R-:W-:Y:S01]  /*25e0*/  FFMA.FTZ R37, R37, UR10, -R9.reuse ;  /* 0x0000000a25257c23 */ /* 0x100fe20008010809 */
[--C-:B------:R-:W-:Y:S01]  /*25f0*/  FFMA.FTZ R40, R40, UR10, -R9.reuse ;  /* 0x0000000a28287c23 */ /* 0x100fe20008010809 */
[----:B------:R-:W-:Y:S01]  /*2600*/  FMNMX.FTZ R5, R43, R6, !PT ;  /* 0x000000062b057209 */ /* 0x000fe20007810000 */
[----:B------:R-:W0:Y:S01]  /*2610*/  MUFU.EX2 R25, R25 ;  /* 0x0000001900197308 */ /* 0x000e220000000800 */
[--C-:B------:R-:W-:Y:S01]  /*2620*/  FFMA.FTZ R41, R41, UR10, -R9.reuse ;  /* 0x0000000a29297c23 */ /* 0x100fe20008010809 */
        /* <DEDUP_REMOVED lines=12> */
[----:B------:R-:W-:Y:S01]  /*26f0*/  FFMA.FTZ R60, R60, UR10, -R9 ;  /* 0x0000000a3c3c7c23 */ /* 0x000fe20008010809 */
[----:B------:R-:W-:Y:S01]  /*2700*/  FMNMX.FTZ R5, R51, R6, !PT ;  /* 0x0000000633057209 */ /* 0x000fe20007810000 */
[----:B------:R-:W2:Y:S01]  /*2710*/  MUFU.EX2 R29, R29 ;  /* 0x0000001d001d7308 */ /* 0x000ea20000000800 */
[----:B0-----:R-:W-:Y:S01]  /*2720*/  FADD.FTZ R11, R24, R25 ;  /* 0x00000019180b7221 */ /* 0x001fe20000010000 */
[--C-:B------:R-:W-:Y:S01]  /*2730*/  FFMA.FTZ R61, R61, UR10, -R9.reuse ;  /* 0x0000000a3d3d7c23 */ /* 0x100fe20008010809 */
[----:B------:R-:W-:Y:S01]  /*2740*/  FMNMX.FTZ R6, R54, R5, !PT ;  /* 0x0000000536067209 */ /* 0x000fe20007810000 */
[--C-:B------:R-:W-:Y:S01]  /*2750*/  FFMA.FTZ R64, R64, UR10, -R9.reuse ;  /* 0x0000000a40407c23 */ /* 0x100fe20008010809 */
[--C-:B------:R-:W-:Y:S01]  /*2760*/  FFMA.FTZ R65, R65, UR10, -R9.reuse ;  /* 0x0000000a41417c23 */ /* 0x100fe20008010809 */
[--C-:B------:R-:W-:Y:S01]  /*2770*/  FFMA.FTZ R68, R68, UR10, -R9.reuse ;  /* 0x0000000a44447c23 */ /* 0x100fe20008010809 */
[----:B------:R-:W-:Y:S01]  /*2780*/  FMNMX.FTZ R5, R55, R6, !PT ;  /* 0x0000000637057209 */ /* 0x000fe20007810000 */
[----:B------:R-:W-:Y:S01]  /*2790*/  MUFU.EX2 R32, R32 ;  /* 0x0000002000207308 */ /* 0x000fe20000000800 */
[----:B------:R-:W-:Y:S01]  /*27a0*/  FFMA.FTZ R9, R69, UR10, -R9 ;  /* 0x0000000a45097c23 */ /* 0x000fe20008010809 */
[----:B------:R-:W-:-:S02]  /*27b0*/  F2FP.F16.F32.PACK_AB R160, R25, R24 ;  /* 0x0000001819a0723e */ /* 0x000fc400000000ff */
[----:B------:R-:W-:-:S04]  /*27c0*/  FMNMX.FTZ R6, R58, R5, !PT ;  /* 0x000000053a067209 */ /* 0x000fc80007810000 */
[----:B------:R-:W-:Y:S01]  /*27d0*/  FMNMX.FTZ R5, R59, R6, !PT ;  /* 0x000000063b057209 */ /* 0x000fe20007810000 */
[----:B------:R-:W0:Y:S01]  /*27e0*/  MUFU.EX2 R33, R33 ;  /* 0x0000002100217308 */ /* 0x000e220000000800 */
[----:B--2---:R-:W-:Y:S02]  /*27f0*/  F2FP.F16.F32.PACK_AB R162, R29, R28 ;  /* 0x0000001c1da2723e */ /* 0x004fe400000000ff */
[----:B------:R-:W-:-:S04]  /*2800*/  FMNMX.FTZ R6, R62, R5, !PT ;  /* 0x000000053e067209 */ /* 0x000fc80007810000 */
[----:B------:R-:W-:Y:S01]  /*2810*/  FMNMX.FTZ R5, R63, R6, !PT ;  /* 0x000000063f057209 */ /* 0x000fe20007810000 */
[----:B------:R-:W-:Y:S03]  /*2820*/  MUFU.EX2 R36, R36 ;  /* 0x0000002400247308 */ /* 0x000fe60000000800 */
[----:B------:R-:W-:-:S04]  /*2830*/  FMNMX.FTZ R6, R66, R5, !PT ;  /* 0x0000000542067209 */ /* 0x000fc80007810000 */
[----:B------:R-:W-:Y:S01]  /*2840*/  FMNMX.FTZ R5, R67, R6, !PT ;  /* 0x0000000643057209 */ /* 0x000fe20007810000 */
[----:B------:R-:W2:Y:S01]  /*2850*/  MUFU.EX2 R37, R37 ;  /* 0x0000002500257308 */ /* 0x000ea20000000800 */
[----:B0-----:R-:W-:Y:S02]  /*2860*/  F2FP.F16.F32.PACK_AB R156, R33, R32 ;  /* 0x00000020219c723e */ /* 0x001fe400000000ff */
[----:B------:R-:W-:-:S04]  /*2870*/  FMNMX.FTZ R6, R70, R5, !PT ;  /* 0x0000000546067209 */ /* 0x000fc80007810000 */
[----:B------:R-:W-:Y:S01]  /*2880*/  FMNMX.FTZ R6, R71, R6, !PT ;  /* 0x0000000647067209 */ /* 0x000fe20007810000 */
[----:B------:R-:W-:Y:S04]  /*2890*/  MUFU.EX2 R40, R40 ;  /* 0x0000002800287308 */ /* 0x000fe80000000800 */
[----:B------:R-:W0:Y:S04]  /*28a0*/  SHFL.BFLY PT, R5, R6, 0x2, 0x1f ;  /* 0x0c401f0006057f89 */ /* 0x000e2800000e0000 */
[----:B------:R-:W4:Y:S01]  /*28b0*/  MUFU.EX2 R41, R41 ;  /* 0x0000002900297308 */ /* 0x000f220000000800 */
[----:B--2---:R-:W-:-:S07]  /*28c0*/  F2FP.F16.F32.PACK_AB R158, R37, R36 ;  /* 0x00000024259e723e */ /* 0x004fce00000000ff */
[----:B------:R-:W-:Y:S08]  /*28d0*/  MUFU.EX2 R44, R44 ;  /* 0x0000002c002c7308 */ /* 0x000ff00000000800 */
[----:B------:R-:W2:Y:S01]  /*28e0*/  MUFU.EX2 R45, R45 ;  /* 0x0000002d002d7308 */ /* 0x000ea20000000800 */
[----:B----4-:R-:W-:Y:S02]  /*28f0*/  F2FP.F16.F32.PACK_AB R152, R41, R40 ;  /* 0x000000282998723e */ /* 0x010fe400000000ff */
[----:B0-----:R-:W-:-:S05]  /*2900*/  FMNMX.FTZ R5, R6, R5, !PT ;  /* 0x0000000506057209 */ /* 0x001fca0007810000 */
[----:B------:R-:W-:Y:S01]  /*2910*/  MUFU.EX2 R48, R48 ;  /* 0x0000003000307308 */ /* 0x000fe20000000800 */
[----:B------:R-:W0:Y:S07]  /*2920*/  SHFL.BFLY PT, R6, R5, 0x1, 0x1f ;  /* 0x0c201f0005067f89 */ /* 0x000e2e00000e0000 */
[----:B------:R-:W4:Y:S01]  /*2930*/  MUFU.EX2 R49, R49 ;  /* 0x0000003100317308 */ /* 0x000f220000000800 */
[----:B--2---:R-:W-:-:S07]  /*2940*/  F2FP.F16.F32.PACK_AB R154, R45, R44 ;  /* 0x0000002c2d9a723e */ /* 0x004fce00000000ff */
[----:B------:R-:W-:Y:S08]  /*2950*/  MUFU.EX2 R52, R52 ;  /* 0x0000003400347308 */ /* 0x000ff00000000800 */
[----:B------:R-:W-:Y:S01]  /*2960*/  MUFU.EX2 R53, R53 ;  /* 0x0000003500357308 */ /* 0x000fe20000000800 */
[----:B0-----:R-:W-:Y:S01]  /*2970*/  FMNMX.FTZ R7, R5, R6, !PT ;  /* 0x0000000605077209 */ /* 0x001fe20007810000 */
[----:B------:R-:W-:Y:S01]  /*2980*/  FADD.FTZ R6, R28, R11 ;  /* 0x0000000b1c067221 */ /* 0x000fe20000010000 */
[----:B----4-:R-:W-:-:S02]  /*2990*/  F2FP.F16.F32.PACK_AB R164, R49, R48 ;  /* 0x0000003031a4723e */ /* 0x010fc400000000ff */
[C---:B------:R-:W-:Y:S01]  /*29a0*/  FSETP.NEU.FTZ.AND P1, PT, R7.reuse, -INF , PT ;  /* 0xff8000000700780b */ /* 0x040fe20003f3d000 */
[----:B------:R-:W-:Y:S01]  /*29b0*/  FMUL.FTZ R5, R7, UR10 ;  /* 0x0000000a07057c20 */ /* 0x000fe20008410000 */
[----:B------:R-:W-:Y:S01]  /*29c0*/  FADD.FTZ R11, R29, R6 ;  /* 0x000000061d0b7221 */ /* 0x000fe20000010000 */
[----:B------:R-:W-:Y:S03]  /*29d0*/  MUFU.EX2 R56, R56 ;  /* 0x0000003800387308 */ /* 0x000fe60000000800 */
[----:B------:R-:W-:Y:S01]  /*29e0*/  FSEL R5, R5, RZ, P1 ;  /* 0x000000ff05057208 */ /* 0x000fe20000800000 */
[----:B------:R-:W-:-:S04]  /*29f0*/  FADD.FTZ R6, R32, R11 ;  /* 0x0000000b20067221 */ /* 0x000fc80000010000 */
[--C-:B------:R-:W-:Y:S01]  /*2a00*/  FFMA.FTZ R26, R26, UR10, -R5.reuse ;  /* 0x0000000a1a1a7c23 */ /* 0x100fe20008010805 */
[--C-:B------:R-:W-:Y:S01]  /*2a10*/  FFMA.FTZ R27, R27, UR10, -R5.reuse ;  /* 0x0000000a1b1b7c23 */ /* 0x100fe20008010805 */
[--C-:B------:R-:W-:Y:S01]  /*2a20*/  FFMA.FTZ R30, R30, UR10, -R5.reuse ;  /* 0x0000000a1e1e7c23 */ /* 0x100fe20008010805 */
[--C-:B------:R-:W-:Y:S01]  /*2a30*/  FFMA.FTZ R31, R31, UR10, -R5.reuse ;  /* 0x0000000a1f1f7c23 */ /* 0x100fe20008010805 */
[--C-:B------:R-:W-:Y:S01]  /*2a40*/  FFMA.FTZ R34, R34, UR10, -R5.reuse ;  /* 0x0000000a22227c23 */ /* 0x100fe20008010805 */
[--C-:B------:R-:W-:Y:S01]  /*2a50*/  FFMA.FTZ R35, R35, UR10, -R5.reuse ;  /* 0x0000000a23237c23 */ /* 0x100fe20008010805 */
[----:B------:R-:W-:Y:S01]  /*2a60*/  MUFU.EX2 R26, R26 ;  /* 0x0000001a001a7308 */ /* 0x000fe20000000800 */
[--C-:B------:R-:W-:Y:S01]  /*2a70*/  FFMA.FTZ R38, R38, UR10, -R5.reuse ;  /* 0x0000000a26267c23 */ /* 0x100fe20008010805 */
[--C-:B------:R-:W-:Y:S01]  /*2a80*/  FFMA.FTZ R39, R39, UR10, -R5.reuse ;  /* 0x0000000a27277c23 */ /* 0x100fe20008010805 */
[----:B------:R-:W-:Y:S01]  /*2a90*/  FADD.FTZ R13, R33, R6 ;  /* 0x00000006210d7221 */ /* 0x000fe20000010000 */
[--C-:B------:R-:W-:Y:S01]  /*2aa0*/  FFMA.FTZ R42, R42, UR10, -R5.reuse ;  /* 0x0000000a2a2a7c23 */ /* 0x100fe20008010805 */
[--C-:B------:R-:W-:Y:S01]  /*2ab0*/  FFMA.FTZ R43, R43, UR10, -R5.reuse ;  /* 0x0000000a2b2b7c23 */ /* 0x100fe20008010805 */
[----:B------:R-:W-:Y:S01]  /*2ac0*/  FFMA.FTZ R46, R46, UR10, -R5 ;  /* 0x0000000a2e2e7c23 */ /* 0x000fe20008010805 */
[----:B------:R-:W-:Y:S01]  /*2ad0*/  FADD.FTZ R10, R36, R13 ;  /* 0x0000000d240a7221 */ /* 0x000fe20000010000 */
[----:B------:R-:W0:Y:S01]  /*2ae0*/  MUFU.EX2 R27, R27 ;  /* 0x0000001b001b7308 */ /* 0x000e220000000800 */
[--C-:B------:R-:W-:Y:S01]  /*2af0*/  FFMA.FTZ R47, R47, UR10, -R5.reuse ;  /* 0x0000000a2f2f7c23 */ /* 0x100fe20008010805 */
[--C-:B------:R-:W-:Y:S01]  /*2b00*/  FFMA.FTZ R50, R50, UR10, -R5.reuse ;  /* 0x0000000a32327c23 */ /* 0x100fe20008010805 */
[----:B------:R-:W-:Y:S01]  /*2b10*/  FADD.FTZ R13, R37, R10 ;  /* 0x0000000a250d7221 */ /* 0x000fe20000010000 */
[--C-:B------:R-:W-:Y:S01]  /*2b20*/  FFMA.FTZ R51, R51, UR10, -R5.reuse ;  /* 0x0000000a33337c23 */ /* 0x100fe20008010805 */
[--C-:B------:R-:W-:Y:S01]  /*2b30*/  FFMA.FTZ R54, R54, UR10, -R5.reuse ;  /* 0x0000000a36367c23 */ /* 0x100fe20008010805 */
[----:B------:R-:W-:Y:S01]  /*2b40*/  FFMA.FTZ R55, R55, UR10, -R5 ;  /* 0x0000000a37377c23 */ /* 0x000fe20008010805 */
[----:B------:R-:W-:Y:S01]  /*2b50*/  FADD.FTZ R10, R40, R13 ;  /* 0x0000000d280a7221 */ /* 0x000fe20000010000 */
[----:B------:R-:W2:Y:S01]  /*2b60*/  MUFU.EX2 R30, R30 ;  /* 0x0000001e001e7308 */ /* 0x000ea20000000800 */
[--C-:B------:R-:W-:Y:S01]  /*2b70*/  FFMA.FTZ R58, R58, UR10, -R5.reuse ;  /* 0x0000000a3a3a7c23 */ /* 0x100fe20008010805 */
[--C-:B------:R-:W-:Y:S01]  /*2b80*/  FFMA.FTZ R59, R59, UR10, -R5.reuse ;  /* 0x0000000a3b3b7c23 */ /* 0x100fe20008010805 */
[----:B------:R-:W-:Y:S01]  /*2b90*/  FADD.FTZ R13, R41, R10 ;  /* 0x0000000a290d7221 */ /* 0x000fe20000010000 */
[--C-:B------:R-:W-:Y:S01]  /*2ba0*/  FFMA.FTZ R62, R62, UR10, -R5.reuse ;  /* 0x0000000a3e3e7c23 */ /* 0x100fe20008010805 */
[--C-:B------:R-:W-:Y:S01]  /*2bb0*/  FFMA.FTZ R63, R63, UR10, -R5.reuse ;  /* 0x0000000a3f3f7c23 */ /* 0x100fe20008010805 */
[----:B------:R-:W-:Y:S01]  /*2bc0*/  FFMA.FTZ R66, R66, UR10, -R5 ;  /* 0x0000000a42427c23 */ /* 0x000fe20008010805 */
[----:B------:R-:W-:Y:S01]  /*2bd0*/  FADD.FTZ R10, R44, R13 ;  /* 0x0000000d2c0a7221 */ /* 0x000fe20000010000 */
[----:B------:R-:W4:Y:S01]  /*2be0*/  MUFU.EX2 R31, R31 ;  /* 0x0000001f001f7308 */ /* 0x000f220000000800 */
[----:B0-----:R-:W-:Y:S01]  /*2bf0*/  FADD.FTZ R11, R26, R27 ;  /* 0x0000001b1a0b7221 */ /* 0x001fe20000010000 */
[--C-:B------:R-:W-:Y:S01]  /*2c00*/  FFMA.FTZ R67, R67, UR10, -R5.reuse ;  /* 0x0000000a43437c23 */ /* 0x100fe20008010805 */
[----:B------:R-:W-:Y:S01]  /*2c10*/  FADD.FTZ R13, R45, R10 ;  /* 0x0000000a2d0d7221 */ /* 0x000fe20000010000 */
[--C-:B------:R-:W-:Y:S01]  /*2c20*/  FFMA.FTZ R70, R70, UR10, -R5.reuse ;  /* 0x0000000a46467c23 */ /* 0x100fe20008010805 */
[----:B------:R-:W-:Y:S01]  /*2c30*/  FFMA.FTZ R5, R71, UR10, -R5 ;  /* 0x0000000a47057c23 */ /* 0x000fe20008010805 */
[----:B------:R-:W-:Y:S01]  /*2c40*/  F2FP.F16.F32.PACK_AB R166, R53, R52 ;  /* 0x0000003435a6723e */ /* 0x000fe200000000ff */
[----:B------:R-:W-:Y:S01]  /*2c50*/  FADD.FTZ R10, R48, R13 ;  /* 0x0000000d300a7221 */ /* 0x000fe20000010000 */
[----:B------:R-:W0:Y:S01]  /*2c60*/  MUFU.EX2 R34, R34 ;  /* 0x0000002200227308 */ /* 0x000e220000000800 */
[----:B--2---:R-:W-:Y:S01]  /*2c70*/  FADD.FTZ R6, R30, R11 ;  /* 0x0000000b1e067221 */ /* 0x004fe20000010000 */
[----:B------:R-:W-:Y:S01]  /*2c80*/  F2FP.F16.F32.PACK_AB R161, R27, R26 ;  /* 0x0000001a1ba1723e */ /* 0x000fe200000000ff */
[----:B------:R-:W-:-:S04]  /*2c90*/  FADD.FTZ R13, R49, R10 ;  /* 0x0000000a310d7221 */ /* 0x000fc80000010000 */
[----:B------:R-:W-:Y:S01]  /*2ca0*/  FADD.FTZ R10, R52, R13 ;  /* 0x0000000d340a7221 */ /* 0x000fe20000010000 */
[----:B------:R-:W2:Y:S01]  /*2cb0*/  MUFU.EX2 R35, R35 ;  /* 0x0000002300237308 */ /* 0x000ea20000000800 */
[C---:B----4-:R-:W-:Y:S01]  /*2cc0*/  FADD.FTZ R11, R31.reuse, R6 ;  /* 0x000000061f0b7221 */ /* 0x050fe20000010000 */
[----:B------:R-:W-:Y:S01]  /*2cd0*/  F2FP.F16.F32.PACK_AB R163, R31, R30 ;  /* 0x0000001e1fa3723e */ /* 0x000fe200000000ff */
[----:B------:R-:W-:-:S04]  /*2ce0*/  FADD.FTZ R13, R53, R10 ;  /* 0x0000000a350d7221 */ /* 0x000fc80000010000 */
[----:B------:R-:W-:Y:S01]  /*2cf0*/  FADD.FTZ R10, R56, R13 ;  /* 0x0000000d380a7221 */ /* 0x000fe20000010000 */
[----:B------:R-:W4:Y:S01]  /*2d00*/  MUFU.EX2 R38, R38 ;  /* 0x0000002600267308 */ /* 0x000f220000000800 */
[----:B0-----:R-:W-:-:S07]  /*2d10*/  FADD.FTZ R6, R34, R11 ;  /* 0x0000000b22067221 */ /* 0x001fce0000010000 */
[----:B------:R-:W0:Y:S01]  /*2d20*/  MUFU.EX2 R39, R39 ;  /* 0x0000002700277308 */ /* 0x000e220000000800 */
[C---:B--2---:R-:W-:Y:S01]  /*2d30*/  FADD.FTZ R11, R35.reuse, R6 ;  /* 0x00000006230b7221 */ /* 0x044fe20000010000 */
[----:B------:R-:W-:-:S06]  /*2d40*/  F2FP.F16.F32.PACK_AB R157, R35, R34 ;  /* 0x00000022239d723e */ /* 0x000fcc00000000ff */
[----:B------:R-:W2:Y:S01]  /*2d50*/  MUFU.EX2 R42, R42 ;  /* 0x0000002a002a7308 */ /* 0x000ea20000000800 */
[----:B----4-:R-:W-:-:S07]  /*2d60*/  FADD.FTZ R6, R38, R11 ;  /* 0x0000000b26067221 */ /* 0x010fce0000010000 */
[----:B------:R-:W4:Y:S01]  /*2d70*/  MUFU.EX2 R43, R43 ;  /* 0x0000002b002b7308 */ /* 0x000f220000000800 */
[C---:B0-----:R-:W-:Y:S01]  /*2d80*/  FADD.FTZ R11, R39.reuse, R6 ;  /* 0x00000006270b7221 */ /* 0x041fe20000010000 */
[----:B------:R-:W-:-:S06]  /*2d90*/  F2FP.F16.F32.PACK_AB R159, R39, R38 ;  /* 0x00000026279f723e */ /* 0x000fcc00000000ff */
[----:B------:R-:W0:Y:S01]  /*2da0*/  MUFU.EX2 R46, R46 ;  /* 0x0000002e002e7308 */ /* 0x000e220000000800 */
[----:B--2---:R-:W-:-:S07]  /*2db0*/  FADD.FTZ R6, R42, R11 ;  /* 0x0000000b2a067221 */ /* 0x004fce0000010000 */
[----:B------:R-:W2:Y:S01]  /*2dc0*/  MUFU.EX2 R47, R47 ;  /* 0x0000002f002f7308 */ /* 0x000ea20000000800 */
[C---:B----4-:R-:W-:Y:S01]  /*2dd0*/  FADD.FTZ R11, R43.reuse, R6 ;  /* 0x000000062b0b7221 */ /* 0x050fe20000010000 */
[----:B------:R-:W-:-:S06]  /*2de0*/  F2FP.F16.F32.PACK_AB R153, R43, R42 ;  /* 0x0000002a2b99723e */ /* 0x000fcc00000000ff */
        /* <DEDUP_REMOVED lines=11> */
[C---:B--2---:R-:W-:Y:S01]  /*2ea0*/  FADD.FTZ R13, R57.reuse, R10 ;  /* 0x0000000a390d7221 */ /* 0x044fe20000010000 */
[----:B------:R-:W-:-:S06]  /*2eb0*/  F2FP.F16.F32.PACK_AB R168, R57, R56 ;  /* 0x0000003839a8723e */ /* 0x000fcc00000000ff */
[----:B------:R-:W2:Y:S01]  /*2ec0*/  MUFU.EX2 R55, R55 ;  /* 0x0000003700377308 */ /* 0x000ea20000000800 */
[----:B----4-:R-:W-:-:S07]  /*2ed0*/  FADD.FTZ R6, R54, R11 ;  /* 0x0000000b36067221 */ /* 0x010fce0000010000 */
[----:B------:R-:W4:Y:S01]  /*2ee0*/  MUFU.EX2 R61, R61 ;  /* 0x0000003d003d7308 */ /* 0x000f220000000800 */
[----:B0-----:R-:W-:-:S07]  /*2ef0*/  FADD.FTZ R10, R60, R13 ;  /* 0x0000000d3c0a7221 */ /* 0x001fce0000010000 */
[----:B------:R-:W0:Y:S01]  /*2f00*/  MUFU.EX2 R58, R58 ;  /* 0x0000003a003a7308 */ /* 0x000e220000000800 */
[C---:B--2---:R-:W-:Y:S01]  /*2f10*/  FADD.FTZ R11, R55.reuse, R6 ;  /* 0x00000006370b7221 */ /* 0x044fe20000010000 */
[----:B------:R-:W-:-:S06]  /*2f20*/  F2FP.F16.F32.PACK_AB R167, R55, R54 ;  /* 0x0000003637a7723e */ /* 0x000fcc00000000ff */
[----:B------:R-:W2:Y:S01]  /*2f30*/  MUFU.EX2 R64, R64 ;  /* 0x0000004000407308 */ /* 0x000ea20000000800 */
[C---:B----4-:R-:W-:Y:S01]  /*2f40*/  FADD.FTZ R13, R61.reuse, R10 ;  /* 0x0000000a3d0d7221 */ /* 0x050fe20000010000 */
[----:B------:R-:W-:-:S06]  /*2f50*/  F2FP.F16.F32.PACK_AB R170, R61, R60 ;  /* 0x0000003c3daa723e */ /* 0x000fcc00000000ff */
[----:B------:R-:W4:Y:S01]  /*2f60*/  MUFU.EX2 R59, R59 ;  /* 0x0000003b003b7308 */ /* 0x000f220000000800 */
[----:B0-----:R-:W-:-:S07]  /*2f70*/  FADD.FTZ R6, R58, R11 ;  /* 0x0000000b3a067221 */ /* 0x001fce0000010000 */
[----:B------:R-:W0:Y:S01]  /*2f80*/  MUFU.EX2 R65, R65 ;  /* 0x0000004100417308 */ /* 0x000e220000000800 */
[----:B--2---:R-:W-:-:S07]  /*2f90*/  FADD.FTZ R10, R64, R13 ;  /* 0x0000000d400a7221 */ /* 0x004fce0000010000 */
[----:B------:R-:W2:Y:S01]  /*2fa0*/  MUFU.EX2 R62, R62 ;  /* 0x0000003e003e7308 */ /* 0x000ea20000000800 */
[C---:B----4-:R-:W-:Y:S01]  /*2fb0*/  FADD.FTZ R11, R59.reuse, R6 ;  /* 0x000000063b0b7221 */ /* 0x050fe20000010000 */
[----:B------:R-:W-:-:S06]  /*2fc0*/  F2FP.F16.F32.PACK_AB R169, R59, R58 ;  /* 0x0000003a3ba9723e */ /* 0x000fcc00000000ff */
[----:B------:R-:W4:Y:S01]  /*2fd0*/  MUFU.EX2 R68, R68 ;  /* 0x0000004400447308 */ /* 0x000f220000000800 */
[C---:B0-----:R-:W-:Y:S01]  /*2fe0*/  FADD.FTZ R13, R65.reuse, R10 ;  /* 0x0000000a410d7221 */ /* 0x041fe20000010000 */
[----:B------:R-:W-:-:S06]  /*2ff0*/  F2FP.F16.F32.PACK_AB R172, R65, R64 ;  /* 0x0000004041ac723e */ /* 0x000fcc00000000ff */
[----:B------:R-:W0:Y:S01]  /*3000*/  MUFU.EX2 R63, R63 ;  /* 0x0000003f003f7308 */ /* 0x000e220000000800 */
[----:B--2---:R-:W-:-:S07]  /*3010*/  FADD.FTZ R6, R62, R11 ;  /* 0x0000000b3e067221 */ /* 0x004fce0000010000 */
        /* <DEDUP_REMOVED lines=11> */
[C---:B0-----:R-:W-:Y:S01]  /*30d0*/  FADD.FTZ R9, R67.reuse, R10 ;  /* 0x0000000a43097221 */ /* 0x041fe20000010000 */
[----:B------:R-:W-:-:S03]  /*30e0*/  F2FP.F16.F32.PACK_AB R173, R67, R66 ;  /* 0x0000004243ad723e */ /* 0x000fc600000000ff */
[----:B--2---:R-:W-:-:S04]  /*30f0*/  FADD.FTZ R10, R70, R9 ;  /* 0x00000009460a7221 */ /* 0x004fc80000010000 */
[C---:B----4-:R-:W-:Y:S01]  /*3100*/  FADD.FTZ R5, R175.reuse, R10 ;  /* 0x0000000aaf057221 */ /* 0x050fe20000010000 */
[----:B------:R-:W-:Y:S01]  /*3110*/  F2FP.F16.F32.PACK_AB R175, R175, R70 ;  /* 0x00000046afaf723e */ /* 0x000fe200000000ff */
[----:B------:R-:W-:Y:S06]  /*3120*/  @!P0 BRA `(.L_x_18) ;  /* 0x0000000000048947 */ /* 0x000fec0003800000 */
[----:B------:R-:W-:Y:S01]  /*3130*/  BPT.TRAP 0x1 ;  /* 0x000000040000795c */ /* 0x000fe20000300000 */
.L_x_18:
[----:B------:R0:W2:Y:S01]  /*3140*/  SYNCS.PHASECHK.TRANS64.TRYWAIT P1, [UR41+0x22850], R8 ;  /* 0x02285008ff0075a7 */ /* 0x0000a20008020169 */
[----:B------:R-:W-:Y:S05]  /*3150*/  @!P0 BRA `(.L_x_19) ;  /* 0x0000000000048947 */ /* 0x000fea0003800000 */
[----:B------:R-:W-:Y:S01]  /*3160*/  BPT.TRAP 0x1 ;  /* 0x000000040000795c */ /* 0x000fe20000300000 */
.L_x_19:
[----:B--2---:R-:W-:Y:S05]  /*3170*/  @P1 BRA `(.L_x_20) ;  /* 0x0000000000081947 */ /* 0x004fea0003800000 */
[----:B------:R-:W2:Y:S02]  /*3180*/  SYNCS.PHASECHK.TRANS64.TRYWAIT P1, [UR41+0x22850], R8 ;  /* 0x02285008ff0075a7 */ /* 0x000ea40008020169 */
[----:B--2---:R-:W-:Y:S05]  /*3190*/  @!P1 BRA `(.L_x_21) ;  /* 0x0000008c00609947 */ /* 0x004fea0003800000 */
.L_x_20:
[----:B------:R4:W-:Y:S01]  /*31a0*/  BAR.SYNC.DEFER_BLOCKING R3, 0x100 ;  /* 0x000400030000751d */ /* 0x0009e20000010000 */
[----:B------:R-:W-:-:S04]  /*31b0*/  UIADD3 UR4, UR41, 0x400, URZ ;  /* 0x0000040029047890 */ /* 0x000fc8000fffe03f */
[----:B------:R-:W-:Y:S01]  /*31c0*/  USHF.R.U32.HI UR4, URZ, 0x4, UR4 ;  /* 0x000000043f047899 */ /* 0x000fe20008011604 */
[----:B------:R-:W-:-:S03]  /*31d0*/  UMOV UR15, 0x40000040 ;  /* 0x40000040000f7882 */ /* 0x000fc60000000000 */
[----:B------:R-:W-:-:S04]  /*31e0*/  ULOP3.LUT UR4, UR4, 0x3fff, URZ, 0xc0, !UPT ;  /* 0x00003fff04047892 */ /* 0x000fc8000f8ec03f */
[----:B------:R-:W-:-:S04]  /*31f0*/  ULOP3.LUT UR24, UR4, 0x3000000, URZ, 0xfc, !UPT ;  /* 0x0300000004187892 */ /* 0x000fc8000f8efc3f */
[----:B------:R-:W-:-:S03]  /*3200*/  UIADD3 UR4, UR24, 0x80, URZ ;  /* 0x0000008018047890 */ /* 0x000fc6000fffe03f */
[----:B------:R-:W-:Y:S01]  /*3210*/  UMOV UR14, UR24 ;  /* 0x00000018000e7c82 */ /* 0x000fe20008000000 */
[----:B------:R-:W-:-:S06]  /*3220*/  WARPGROUP.ARRIVE ;  /* 0x00000000000079c5 */ /* 0x000fcc0000000000 */
[----:B------:R-:W-:Y:S01]  /*3230*/  HGMMA.64x256x16.F32 R24, R160, gdesc[UR12].tnspB, RZ, !UPT, gsb0 ;  /* 0x43e0000ca0187df0 */ /* 0x000fe2000c0008ff */
[----:B------:R-:W-:Y:S01]  /*3240*/  UMOV UR14, UR4 ;  /* 0x00000004000e7c82 */ /* 0x000fe20008000000 */
[----:B------:R-:W-:Y:S01]  /*3250*/  UMOV UR15, 0x40000040 ;  /* 0x40000040000f7882 */ /* 0x000fe20000000000 */
[----:B------:R-:W-:Y:S01]  /*3260*/  UIADD3 UR4, UR24, 0x100, URZ ;  /* 0x0000010018047890 */ /* 0x000fe2000fffe03f */
[----:B------:R-:W-:Y:S02]  /*3270*/  WARPGROUP.DEPBAR.LE gsb0, 0x0 ;  /* 0x00008000000079c5 */ /* 0x000fe40000010000 */
[----:B------:R-:W-:-:S15]  /*3280*/  WARPGROUP.ARRIVE ;  /* 0x00000000000079c5 */ /* 0x000fde0000000000 */
[----:B------:R-:W-:-:S07]  /*3290*/  NOP ;  /* 0x0000000000007918 */ /* 0x000fce0000000000 */
[----:B------:R-:W-:Y:S01]  /*32a0*/  HGMMA.64x256x16.F32 R24, R156, gdesc[UR12].tnspB, R24, gsb0 ;  /* 0x43e0000c9c187df0 */ /* 0x000fe20008000818 */
        /* <DEDUP_REMOVED lines=23> */
[----:B------:R-:W-:Y:S02]  /*3420*/  WARPGROUP.DEPBAR.LE gsb0, 0x0 ;  /* 0x00008000000079c5 */ /* 0x000fe40000010000 */
[----:B------:R-:W-:-:S15]  /*3430*/  WARPGROUP.ARRIVE ;  /* 0x00000000000079c5 */ /* 0x000fde0000000000 */
[----:B------:R-:W-:-:S08]  /*3440*/  NOP ;  /* 0x0000000000007918 */ /* 0x000fd00000000000 */
[----:B------:R-:W-:Y:S03]  /*3450*/  HGMMA.64x256x16.F32 R24, R172, gdesc[UR12].tnspB, R24, gsb0 ;  /* 0x43e0000cac187df0 */ /* 0x000fe60008000818 */
[----:B------:R-:W-:Y:S02]  /*3460*/  WARPGROUP.DEPBAR.LE gsb0, 0x0 ;  /* 0x00008000000079c5 */ /* 0x000fe40000010000 */
[----:B----4-:R-:W-:Y:S05]  /*3470*/  @!P0 BRA `(.L_x_22) ;  /* 0x0000000000048947 */ /* 0x010fea0003800000 */
[----:B------:R-:W-:Y:S01]  /*3480*/  BPT.TRAP 0x1 ;  /* 0x000000040000795c */ /* 0x000fe20000300000 */
.L_x_22:
[----:B------:R-:W-:Y:S02]  /*3490*/  UIADD3 UR7, UR43, -0x2, URZ ;  /* 0xfffffffe2b077890 */ /* 0x000fe4000fffe03f */
[----:B------:R-:W-:Y:S02]  /*34a0*/  UIADD3 UR4, UR41, 0x22860, URZ ;  /* 0x0002286029047890 */ /* 0x000fe4000fffe03f */
[----:B------:R-:W-:Y:S02]  /*34b0*/  UISETP.GE.AND UP0, UPT, UR7, UR40, UPT ;  /* 0x000000280700728c */ /* 0x000fe4000bf06270 */
[----:B------:R-:W-:-:S04]  /*34c0*/  UPRMT UR4, UR26, 0x654, UR4 ;  /* 0x000006541a047896 */ /* 0x000fc80008000004 */
[----:B------:R-:W-:-:S05]  /*34d0*/  PLOP3.LUT P1, PT, PT, PT, UP0, 0x80, 0x0 ;  /* 0x000000000000781c */ /* 0x000fca0003f2f008 */
[----:B------:R-:W-:Y:S08]  /*34e0*/  SYNCS.ARRIVE.TRANS64.RED.A1T0 RZ, [UR4], RZ ;  /* 0x000000ffffff79a7 */ /* 0x000ff00008100404 */
[----:B------:R-:W-:Y:S05]  /*34f0*/  @!P1 BRA `(.L_x_23) ;  /* 0x0000002000dc9947 */ /* 0x000fea0003800000 */
[----:B012---:R-:W-:Y:S01]  /*3500*/  MOV R8, R7 ;  /* 0x0000000700087202 */ /* 0x007fe20000000f00 */
[----:B------:R-:W-:Y:S01]  /*3510*/  IMAD.MOV.U32 R13, RZ, RZ, R4 ;  /* 0x000000ffff0d7224 */ /* 0x000fe200078e0004 */
[----:B------:R-:W-:Y:S01]  /*3520*/  UMOV UR4, URZ ;  /* 0x0000003f00047c82 */ /* 0x000fe20008000000 */
[----:B------:R-:W-:Y:S01]  /*3530*/  UMOV UR5, URZ ;  /* 0x0000003f00057c82 */ /* 0x000fe20008000000 */
[----:B------:R-:W-:Y:S01]  /*3540*/  ULDC UR27, c[0x0][0x9d8] ;  /* 0x00027600001b7ab9 */ /* 0x000fe20000000800 */
[----:B------:R-:W-:-:S05]  /*3550*/  ULDC UR25, c[0x0][0x988] ;  /* 0x0002620000197ab9 */ /* 0x000fca0000000800 */
.L_x_34:
[----:B------:R-:W-:Y:S01]  /*3560*/  UIADD3 UR5, UR5, 0x1, URZ ;  /* 0x0000000105057890 */ /* 0x000fe2000fffe03f */
[----:B---3--:R-:W-:Y:S01]  /*3570*/  IMAD.U32 R0, RZ, RZ, UR7 ;  /* 0x00000007ff007e24 */ /* 0x008fe2000f8e00ff */
[----:B------:R-:W-:Y:S02]  /*3580*/  UIADD3 UR7, UR7, -0x1, URZ ;  /* 0xffffffff07077890 */ /* 0x000fe4000fffe03f */
[----:B------:R-:W-:Y:S02]  /*3590*/  UISETP.NE.AND UP0, UPT, UR5, 0x2, UPT ;  /* 0x000000020500788c */ /* 0x000fe4000bf05270 */
[----:B------:R-:W-:Y:S02]  /*35a0*/  ISETP.GT.AND P1, PT, R0, UR40, PT ;  /* 0x0000002800007c0c */ /* 0x000fe4000bf24270 */
[----:B------:R-:W-:Y:S02]  /*35b0*/  USEL UR10, URZ, 0x1, UP0 ;  /* 0x000000013f0a7887 */ /* 0x000fe40008000000 */
[----:B------:R-:W-:-:S02]  /*35c0*/  USEL UR5, UR5, URZ, UP0 ;  /* 0x0000003f05057287 */ /* 0x000fc40008000000 */
[----:B------:R-:W-:Y:S01]  /*35d0*/  ULOP3.LUT UR4, UR4, UR10, URZ, 0x3c, !UPT ;  /* 0x0000000a04047292 */ /* 0x000fe2000f8e3c3f */
[----:B------:R-:W-:Y:S11]  /*35e0*/  @!P0 BRA `(.L_x_24) ;  /* 0x0000000000048947 */ /* 0x000ff60003800000 */
[----:B------:R-:W-:Y:S01]  /*35f0*/  BPT.TRAP 0x1 ;  /* 0x000000040000795c */ /* 0x000fe20000300000 */
.L_x_24:
[----:B------:R-:W-:Y:S01]  /*3600*/  IMAD.U32 R0, RZ, RZ, UR4 ;  /* 0x00000004ff007e24 */ /* 0x000fe2000f8e00ff */
[----:B------:R-:W-:-:S04]  /*3610*/  ULEA UR28, UR5, UR41, 0x3 ;  /* 0x00000029051c7291 */ /* 0x000fc8000f8e183f */
[----:B------:R-:W-:-:S04]  /*3620*/  SHF.L.U32 R0, R0, 0x1f, RZ ;  /* 0x0000001f00007819 */ /* 0x000fc800000006ff */
[----:B------:R-:W-:-:S13]  /*3630*/  R2UR UR29, R0 ;  /* 0x00000000001d72ca */ /* 0x000fda00000e0000 */
[----:B------:R-:W-:-:S04]  /*3640*/  MOV R0, UR29 ;  /* 0x0000001d00007c02 */ /* 0x000fc80008000f00 */
[----:B------:R0:W1:Y:S01]  /*3650*/  SYNCS.PHASECHK.TRANS64.TRYWAIT P2, [UR28+0x22830], R0 ;  /* 0x02283000ff0075a7 */ /* 0x000062000804015c */
[----:B------:R-:W-:Y:S05]  /*3660*/  @!P0 BRA `(.L_x_25) ;  /* 0x0000000000048947 */ /* 0x000fea0003800000 */
[----:B------:R-:W-:Y:S01]  /*3670*/  BPT.TRAP 0x1 ;  /* 0x000000040000795c */ /* 0x000fe20000300000 */
.L_x_25:
[----:B-1----:R-:W-:Y:S05]  /*3680*/  @P2 BRA `(.L_x_26) ;  /* 0x00000000000c2947 */ /* 0x002fea0003800000 */
[----:B0-----:R-:W-:-:S04]  /*3690*/  IMAD.U32 R0, RZ, RZ, UR29 ;  /* 0x0000001dff007e24 */ /* 0x001fc8000f8e00ff */
[----:B------:R-:W0:Y:S02]  /*36a0*/  SYNCS.PHASECHK.TRANS64.TRYWAIT P2, [UR28+0x22830], R0 ;  /* 0x02283000ff0075a7 */ /* 0x000e24000804015c */
[----:B0-----:R-:W-:Y:S05]  /*36b0*/  @!P2 BRA `(.L_x_27) ;  /* 0x000000880030a947 */ /* 0x001fea0003800000 */
.L_x_26:
[----:B------:R-:W-:Y:S01]  /*36c0*/  UIMAD UR10, UR5, 0x300, UR6 ;  /* 0x00000300050a78a4 */ /* 0x000fe2000f8e0206 */
[----:B------:R-:W-:Y:S01]  /*36d0*/  WARPGROUP.ARRIVE ;  /* 0x00000000000079c5 */ /* 0x000fe20000000000 */
[----:B------:R-:W-:Y:S01]  /*36e0*/  UMOV UR11, 0x40000040 ;  /* 0x40000040000b7882 */ /* 0x000fe20000000000 */
[----:B------:R-:W-:Y:S01]  /*36f0*/  UMOV UR15, 0x40000040 ;  /* 0x40000040000f7882 */ /* 0x000fe20000000000 */
[----:B------:R-:W-:Y:S01]  /*3700*/  UIADD3 UR14, UR10, 0x2, URZ ;  /* 0x000000020a0e7890 */ /* 0x000fe2000fffe03f */
[----:B0-----:R-:W-:Y:S01]  /*3710*/  IADD3 R0, -R2, 0xb, RZ ;  /* 0x0000000b02007810 */ /* 0x001fe20007ffe1ff */
[----:B------:R-:W-:Y:S01]  /*3720*/  UIADD3 UR18, UR10, 0x4, URZ ;  /* 0x000000040a127890 */ /* 0x000fe2000fffe03f */
[----:B------:R-:W-:Y:S02]  /*3730*/  UMOV UR19, 0x40000040 ;  /* 0x4000004000137882 */ /* 0x000fe40000000000 */
[----:B------:R-:W-:Y:S01]  /*3740*/  HGMMA.64x96x16.F32 R152, gdesc[UR8], RZ, !UPT, gsb0 ;  /* 0x01600000089879f0 */ /* 0x000fe2000c0008ff */
[----:B------:R-:W-:Y:S01]  /*3750*/  UIADD3 UR22, UR10, 0x6, URZ ;  /* 0x000000060a167890 */ /* 0x000fe2000fffe03f */
[----:B------:R-:W-:Y:S01]  /*3760*/  UMOV UR23, 0x40000040 ;  /* 0x4000004000177882 */ /* 0x000fe20000000000 */
[----:B------:R-:W-:-:S02]  /*3770*/  WARPGROUP.DEPBAR.LE gsb0, 0x0 ;  /* 0x00008000000079c5 */ /* 0x000fc40000010000 */
        /* <DEDUP_REMOVED lines=10> */
[----:B------:R-:W-:Y:S05]  /*3820*/  @!P0 BRA `(.L_x_28) ;  /* 0x0000000000048947 */ /* 0x000fea0003800000 */
[----:B------:R-:W-:Y:S01]  /*3830*/  BPT.TRAP 0x1 ;  /* 0x000000040000795c */ /* 0x000fe20000300000 */
.L_x_28:
[----:B------:R-:W-:Y:S01]  /*3840*/  FMUL.FTZ R16, R152, UR27 ;  /* 0x0000001b98107c20 */ /* 0x000fe20008410000 */
[----:B------:R-:W-:Y:S01]  /*3850*/  FMUL.FTZ R7, R153, UR27 ;  /* 0x0000001b99077c20 */ /* 0x000fe20008410000 */
[----:B------:R-:W-:Y:S01]  /*3860*/  FMUL.FTZ R19, R156, UR27 ;  /* 0x0000001b9c137c20 */ /* 0x000fe20008410000 */
[----:B------:R-:W-:Y:S01]  /*3870*/  FMUL.FTZ R20, R157, UR27 ;  /* 0x0000001b9d147c20 */ /* 0x000fe20008410000 */
[----:B------:R-:W-:Y:S01]  /*3880*/  FMUL.FTZ R200, R160, UR27 ;  /* 0x0000001ba0c87c20 */ /* 0x000fe20008410000 */
[----:B------:R-:W-:Y:S01]  /*3890*/  FMUL.FTZ R201, R161, UR27 ;  /* 0x0000001ba1c97c20 */ /* 0x000fe20008410000 */
[----:B------:R-:W1:Y:S01]  /*38a0*/  MUFU.TANH R16, R16 ;  /* 0x0000001000107308 */ /* 0x000e620000002400 */
[----:B------:R-:W-:Y:S01]  /*38b0*/  FMUL.FTZ R202, R164, UR27 ;  /* 0x0000001ba4ca7c20 */ /* 0x000fe20008410000 */
[----:B------:R-:W-:Y:S01]  /*38c0*/  FMUL.FTZ R165, R165, UR27 ;  /* 0x0000001ba5a57c20 */ /* 0x000fe20008410000 */
[----:B------:R-:W-:Y:S01]  /*38d0*/  FMUL.FTZ R17, R166, UR27 ;  /* 0x0000001ba6117c20 */ /* 0x000fe20008410000 */
[----:B------:R-:W-:Y:S01]  /*38e0*/  FMUL.FTZ R166, R168, UR27 ;  /* 0x0000001ba8a67c20 */ /* 0x000fe20008410000 */
[----:B------:R-:W-:Y:S01]  /*38f0*/  FMUL.FTZ R168, R169, UR27 ;  /* 0x0000001ba9a87c20 */ /* 0x000fe20008410000 */
[----:B------:R-:W-:Y:S01]  /*3900*/  FMUL.FTZ R21, R170, UR27 ;  /* 0x0000001baa157c20 */ /* 0x000fe20008410000 */
[----:B------:R-:W-:Y:S01]  /*3910*/  FMUL.FTZ R170, R172, UR27 ;  /* 0x0000001bacaa7c20 */ /* 0x000fe20008410000 */
[----:B------:R-:W2:Y:S01]  /*3920*/  MUFU.TANH R7, R7 ;  /* 0x0000000700077308 */ /* 0x000ea20000002400 */
[----:B------:R-:W-:Y:S01]  /*3930*/  FMUL.FTZ R172, R173, UR27 ;  /* 0x0000001badac7c20 */ /* 0x000fe20008410000 */
[----:B------:R-:W-:Y:S01]  /*3940*/  FMUL.FTZ R173, R176, UR27 ;  /* 0x0000001bb0ad7c20 */ /* 0x000fe20008410000 */
[----:B------:R-:W-:Y:S01]  /*3950*/  FMUL.FTZ R23, R174, UR27 ;  /* 0x0000001bae177c20 */ /* 0x000fe20008410000 */
[----:B------:R-:W-:Y:S01]  /*3960*/  FMUL.FTZ R174, R177, UR27 ;  /* 0x0000001bb1ae7c20 */ /* 0x000fe20008410000 */
[----:B------:R-:W-:Y:S01]  /*3970*/  FMUL.FTZ R176, R180, UR27 ;  /* 0x0000001bb4b07c20 */ /* 0x000fe20008410000 */
[----:B------:R-:W-:Y:S01]  /*3980*/  FMUL.FTZ R177, R181, UR27 ;  /* 0x0000001bb5b17c20 */ /* 0x000fe20008410000 */
[----:B------:R-:W-:Y:S01]  /*3990*/  FMUL.FTZ R180, R184, UR27 ;  /* 0x0000001bb8b47c20 */ /* 0x000fe20008410000 */
[----:B------:R-:W3:Y:S01]  /*39a0*/  MUFU.TANH R19, R19 ;  /* 0x0000001300137308 */ /* 0x000ee20000002400 */
[----:B-1----:R-:W-:Y:S01]  /*39b0*/  FMNMX.FTZ R4, R16, R13, !PT ;  /* 0x0000000d10047209 */ /* 0x002fe20007810000 */
[----:B------:R-:W-:Y:S01]  /*39c0*/  FMUL.FTZ R184, R185, UR27 ;  /* 0x0000001bb9b87c20 */ /* 0x000fe20008410000 */
[----:B------:R-:W-:Y:S01]  /*39d0*/  FMUL.FTZ R185, R188, UR27 ;  /* 0x0000001bbcb97c20 */ /* 0x000fe20008410000 */
[----:B------:R-:W-:Y:S01]  /*39e0*/  FMUL.FTZ R203, R189, UR27 ;  /* 0x0000001bbdcb7c20 */ /* 0x000fe20008410000 */
[----:B------:R-:W-:Y:S01]  /*39f0*/  FMUL.FTZ R188, R192, UR27 ;  /* 0x0000001bc0bc7c20 */ /* 0x000fe20008410000 */
[----:B------:R-:W-:Y:S01]  /*3a00*/  FMUL.FTZ R192, R193, UR27 ;  /* 0x0000001bc1c07c20 */ /* 0x000fe20008410000 */
[----:B------:R-:W-:Y:S01]  /*3a10*/  FMUL.FTZ R189, R196, UR27 ;  /* 0x0000001bc4bd7c20 */ /* 0x000fe20008410000 */
[----:B------:R-:W1:Y:S01]  /*3a20*/  MUFU.TANH R20, R20 ;  /* 0x0000001400147308 */ /* 0x000e620000002400 */
[----:B--2---:R-:W-:Y:S01]  /*3a30*/  FMNMX.FTZ R4, R7, R4, !PT ;  /* 0x0000000407047209 */ /* 0x004fe20007810000 */
[----:B------:R-:W-:Y:S01]  /*3a40*/  FMUL.FTZ R181, R197, UR27 ;  /* 0x0000001bc5b57c20 */ /* 0x000fe20008410000 */
[----:B------:R-:W-:Y:S01]  /*3a50*/  FMUL.FTZ R10, R155, UR27 ;  /* 0x0000001b9b0a7c20 */ /* 0x000fe20008410000 */
[----:B------:R-:W-:Y:S01]  /*3a60*/  FMUL.FTZ R12, R159, UR27 ;  /* 0x0000001b9f0c7c20 */ /* 0x000fe20008410000 */
[----:B------:R-:W-:Y:S01]  /*3a70*/  FMUL.FTZ R18, R167, UR27 ;  /* 0x0000001ba7127c20 */ /* 0x000fe20008410000 */
[----:B------:R-:W-:Y:S01]  /*3a80*/  FMUL.FTZ R9, R154, UR27 ;  /* 0x0000001b9a097c20 */ /* 0x000fe20008410000 */
[----:B------:R-:W-:Y:S01]  /*3a90*/  FMUL.FTZ R11, R158, UR27 ;  /* 0x0000001b9e0b7c20 */ /* 0x000fe20008410000 */
[----:B------:R-:W2:Y:S01]  /*3aa0*/  MUFU.TANH R200, R200 ;  /* 0x000000c800c87308 */ /* 0x000ea20000002400 */
[----:B---3--:R-:W-:Y:S01]  /*3ab0*/  FMNMX.FTZ R153, R19, R4, !PT ;  /* 0x0000000413997209 */ /* 0x008fe20007810000 */
[----:B------:R-:W-:Y:S01]  /*3ac0*/  FMUL.FTZ R14, R162, UR27 ;  /* 0x0000001ba20e7c20 */ /* 0x000fe20008410000 */
[----:B------:R-:W-:Y:S01]  /*3ad0*/  FMUL.FTZ R15, R163, UR27 ;  /* 0x0000001ba30f7c20 */ /* 0x000fe20008410000 */
[----:B------:R-:W-:Y:S01]  /*3ae0*/  UMOV UR10, UR25 ;  /* 0x00000019000a7c82 */ /* 0x000fe20008000000 */
        /* <DEDUP_REMOVED lines=15> */
[----:B------:R-:W-:-:S04]  /*3be0*/  UIADD3 UR11, UR28, 0x22840, URZ ;  /* 0x000228401c0b7890 */ /* 0x000fc8000fffe03f */
[----:B------:R-:W2:Y:S01]  /*3bf0*/  MUFU.TANH R165, R165 ;  /* 0x000000a500a57308 */ /* 0x000ea20000002400 */
[----:B---3--:R-:W-:Y:S01]  /*3c00*/  FMNMX.FTZ R153, R201, R4, !PT ;  /* 0x00000004c9997209 */ /* 0x008fe20007810000 */
[----:B------:R-:W-:-:S06]  /*3c10*/  UPRMT UR11, UR26, 0x654, UR11 ;  /* 0x000006541a0b7896 */ /* 0x000fcc000800000b */
[----:B------:R-:W3:Y:S01]  /*3c20*/  MUFU.TANH R166, R166 ;  /* 0x000000a600a67308 */ /* 0x000ee20000002400 */
[----:B-1----:R-:W-:Y:S02]  /*3c30*/  FMNMX.FTZ R4, R202, R153, !PT ;  /* 0x00000099ca047209 */ /* 0x002fe40007810000 */
[----:B------:R-:W-:Y:S05]  /*3c40*/  SYNCS.ARRIVE.TRANS64.RED.A1T0 RZ, [UR11], RZ ;  /* 0x000000ffffff79a7 */ /* 0x000fea000810040b */
[----:B------:R-:W1:Y:S01]  /*3c50*/  MUFU.TANH R168, R168 ;  /* 0x000000a800a87308 */ /* 0x000e620000002400 */
[----:B--2---:R-:W-:-:S07]  /*3c60*/  FMNMX.FTZ R153, R165, R4, !PT ;  /* 0x00000004a5997209 */ /* 0x004fce0007810000 */
[----:B------:R-:W2:Y:S01]  /*3c70*/  MUFU.TANH R170, R170 ;  /* 0x000000aa00aa7308 */ /* 0x000ea20000002400 */
[----:B---3--:R-:W-:-:S07]  /*3c80*/  FMNMX.FTZ R153, R166, R153, !PT ;  /* 0x00000099a6997209 */ /* 0x008fce0007810000 */
[----:B------:R-:W3:Y:S01]  /*3c90*/  MUFU.TANH R172, R172 ;  /* 0x000000ac00ac7308 */ /* 0x000ee20000002400 */
[----:B-1----:R-:W-:-:S07]  /*3ca0*/  FMNMX.FTZ R153, R168, R153, !PT ;  /* 0x00000099a8997209 */ /* 0x002fce0007810000 */
        /* <DEDUP_REMOVED lines=21> */
[----:B---3--:R-:W-:Y:S01]  /*3e00*/  FMNMX.FTZ R155, R188, R153, !PT ;  /* 0x00000099bc9b7209 */ /* 0x008fe20007810000 */
[----:B------:R-:W-:-:S06]  /*3e10*/  FMUL.FTZ R153, R178, UR27 ;  /* 0x0000001bb2997c20 */ /* 0x000fcc0008410000 */
[----:B------:R-:W3:Y:S01]  /*3e20*/  MUFU.TANH R181, R181 ;  /* 0x000000b500b57308 */ /* 0x000ee20000002400 */
[----:B-1----:R-:W-:Y:S01]  /*3e30*/  FMNMX.FTZ R4, R192, R155, !PT ;  /* 0x0000009bc0047209 */ /* 0x002fe20007810000 */
[----:B------:R-:W-:-:S06]  /*3e40*/  FMUL.FTZ R155, R182, UR27 ;  /* 0x0000001bb69b7c20 */ /* 0x000fcc0008410000 */
[----:B------:R-:W1:Y:S01]  /*3e50*/  MUFU.TANH R9, R9 ;  /* 0x0000000900097308 */ /* 0x000e620000002400 */
[----:B--2---:R-:W-:-:S07]  /*3e60*/  FMNMX.FTZ R4, R189, R4, !PT ;  /* 0x00000004bd047209 */ /* 0x004fce0007810000 */
[----:B------:R-:W2:Y:S01]  /*3e70*/  MUFU.TANH R10, R10 ;  /* 0x0000000a000a7308 */ /* 0x000ea20000002400 */
[----:B---3--:R-:W-:-:S05]  /*3e80*/  FMNMX.FTZ R4, R181, R4, !PT ;  /* 0x00000004b5047209 */ /* 0x008fca0007810000 */
[----:B------:R-:W3:Y:S02]  /*3e90*/  SHFL.BFLY PT, R159, R4, 0x2, 0x1f ;  /* 0x0c401f00049f7f89 */ /* 0x000ee400000e0000 */
[----:B------:R-:W4:Y:S08]  /*3ea0*/  MUFU.TANH R11, R11 ;  /* 0x0000000b000b7308 */ /* 0x000f300000002400 */
[----:B------:R-:W5:Y:S08]  /*3eb0*/  MUFU.TANH R12, R12 ;  /* 0x0000000c000c7308 */ /* 0x000f700000002400 */
[----:B------:R-:W0:Y:S01]  /*3ec0*/  MUFU.TANH R14, R14 ;  /* 0x0000000e000e7308 */ /* 0x000e220000002400 */
[----:B---3--:R-:W-:Y:S01]  /*3ed0*/  FMNMX.FTZ R167, R4, R159, !PT ;  /* 0x0000009f04a77209 */ /* 0x008fe20007810000 */
[----:B------:R-:W-:-:S06]  /*3ee0*/  FMUL.FTZ R159, R190, UR27 ;  /* 0x0000001bbe9f7c20 */ /* 0x000fcc0008410000 */
[----:B------:R-:W3:Y:S01]  /*3ef0*/  MUFU.TANH R15, R15 ;  /* 0x0000000f000f7308 */ /* 0x000ee20000002400 */
[----:B------:R-:W1:Y:S07]  /*3f00*/  SHFL.BFLY PT, R4, R167, 0x1, 0x1f ;  /* 0x0c201f00a7047f89 */ /* 0x000e6e00000e0000 */
[----:B------:R-:W3:Y:S08]  /*3f10*/  MUFU.TANH R17, R17 ;  /* 0x0000001100117308 */ /* 0x000ef00000002400 */
[----:B------:R-:W3:Y:S08]  /*3f20*/  MUFU.TANH R18, R18 ;  /* 0x0000001200127308 */ /* 0x000ef00000002400 */
[----:B------:R-:W3:Y:S01]  /*3f30*/  MUFU.TANH R21, R21 ;  /* 0x0000001500157308 */ /* 0x000ee20000002400 */
[----:B-1----:R-:W-:-:S02]  /*3f40*/  FMNMX.FTZ R4, R167, R4, !PT ;  /* 0x00000004a7047209 */ /* 0x002fc40007810000 */
[----:B------:R-:W-:-:S03]  /*3f50*/  FMNMX.FTZ R167, R9, R8, !PT ;  /* 0x0000000809a77209 */ /* 0x000fc60007810000 */
[C---:B------:R-:W-:Y:S02]  /*3f60*/  FMUL.FTZ R183, R4.reuse, UR10 ;  /* 0x0000000a04b77c20 */ /* 0x040fe40008410000 */
[----:B------:R-:W1:Y:S01]  /*3f70*/  MUFU.TANH R22, R22 ;  /* 0x0000001600167308 */ /* 0x000e620000002400 */
[----:B------:R-:W-:Y:S01]  /*3f80*/  FADD.FTZ R13, -R4, R13 ;  /* 0x0000000d040d7221 */ /* 0x000fe20000010100 */
[--C-:B------:R-:W-:Y:S01]  /*3f90*/  FFMA.FTZ R178, R16, UR10, -R183.reuse ;  /* 0x0000000a10b27c23 */ /* 0x100fe200080108b7 */
[----:B--2---:R-:W-:Y:S01]  /*3fa0*/  FMNMX.FTZ R16, R10, R167, !PT ;  /* 0x000000a70a107209 */ /* 0x004fe20007810000 */
[--C-:B------:R-:W-:Y:S01]  /*3fb0*/  FFMA.FTZ R175, R7, UR10, -R183.reuse ;  /* 0x0000000a07af7c23 */ /* 0x100fe200080108b7 */
[----:B------:R-:W-:Y:S01]  /*3fc0*/  FMUL.FTZ R13, R13, UR10 ;  /* 0x0000000a0d0d7c20 */ /* 0x000fe20008410000 */
[--C-:B------:R-:W-:Y:S01]  /*3fd0*/  FFMA.FTZ R179, R19, UR10, -R183.reuse ;  /* 0x0000000a13b37c23 */ /* 0x100fe200080108b7 */
[----:B----4-:R-:W-:Y:S01]  /*3fe0*/  FMNMX.FTZ R167, R11, R16, !PT ;  /* 0x000000100ba77209 */ /* 0x010fe20007810000 */
[----:B------:R-:W2:Y:S01]  /*3ff0*/  MUFU.TANH R23, R23 ;  /* 0x0000001700177308 */ /* 0x000ea20000002400 */
[--C-:B------:R-:W-:Y:S01]  /*4000*/  FFMA.FTZ R194, R168, UR10, -R183.reuse ;  /* 0x0000000aa8c27c23 */ /* 0x100fe200080108b7 */
[--C-:B------:R-:W-:Y:S01]  /*4010*/  FFMA.FTZ R182, R20, UR10, -R183.reuse ;  /* 0x0000000a14b67c23 */ /* 0x100fe200080108b7 */
[----:B-----5:R-:W-:Y:S01]  /*4020*/  FMNMX.FTZ R167, R12, R167, !PT ;  /* 0x000000a70ca77209 */ /* 0x020fe20007810000 */
[--C-:B------:R-:W-:Y:S01]  /*4030*/  FFMA.FTZ R168, R180, UR10, -R183.reuse ;  /* 0x0000000ab4a87c23 */ /* 0x100fe200080108b7 */
[--C-:B------:R-:W-:Y:S01]  /*4040*/  FFMA.FTZ R171, R200, UR10, -R183.reuse ;  /* 0x0000000ac8ab7c23 */ /* 0x100fe200080108b7 */
[--C-:B------:R-:W-:Y:S01]  /*4050*/  FFMA.FTZ R190, R165, UR10, -R183.reuse ;  /* 0x0000000aa5be7c23 */ /* 0x100fe200080108b7 */
[----:B0-----:R-:W-:Y:S01]  /*4060*/  FMNMX.FTZ R16, R14, R167, !PT ;  /* 0x000000a70e107209 */ /* 0x001fe20007810000 */
[----:B------:R-:W0:Y:S01]  /*4070*/  MUFU.TANH R152, R152 ;  /* 0x0000009800987308 */ /* 0x000e220000002400 */
[--C-:B------:R-:W-:Y:S01]  /*4080*/  FFMA.FTZ R167, R166, UR10, -R183.reuse ;  /* 0x0000000aa6a77c23 */ /* 0x100fe200080108b7 */
[--C-:B------:R-:W-:Y:S01]  /*4090*/  FFMA.FTZ R166, R176, UR10, -R183.reuse ;  /* 0x0000000ab0a67c23 */ /* 0x100fe200080108b7 */
[----:B---3--:R-:W-:Y:S01]  /*40a0*/  FMNMX.FTZ R16, R15, R16, !PT ;  /* 0x000000100f107209 */ /* 0x008fe20007810000 */
[--C-:B------:R-:W-:Y:S01]  /*40b0*/  FFMA.FTZ R165, R170, UR10, -R183.reuse ;  /* 0x0000000aaaa57c23 */ /* 0x100fe200080108b7 */
[--C-:B------:R-:W-:Y:S01]  /*40c0*/  FFMA.FTZ R20, R173, UR10, -R183.reuse ;  /* 0x0000000aad147c23 */ /* 0x100fe200080108b7 */
[--C-:B------:R-:W-:Y:S01]  /*40d0*/  FFMA.FTZ R186, R201, UR10, -R183.reuse ;  /* 0x0000000ac9ba7c23 */ /* 0x100fe200080108b7 */
[----:B------:R-:W-:Y:S01]  /*40e0*/  FMNMX.FTZ R7, R17, R16, !PT ;  /* 0x0000001011077209 */ /* 0x000fe20007810000 */
[----:B------:R-:W3:Y:S01]  /*40f0*/  MUFU.TANH R153, R153 ;  /* 0x0000009900997308 */ /* 0x000ee20000002400 */
[--C-:B------:R-:W-:Y:S01]  /*4100*/  FFMA.FTZ R173, R174, UR10, -R183.reuse ;  /* 0x0000000aaead7c23 */ /* 0x100fe200080108b7 */
[--C-:B------:R-:W-:Y:S01]  /*4110*/  FFMA.FTZ R170, R185, UR10, -R183.reuse ;  /* 0x0000000ab9aa7c23 */ /* 0x100fe200080108b7 */
[----:B------:R-:W-:Y:S01]  /*4120*/  FMNMX.FTZ R16, R18, R7, !PT ;  /* 0x0000000712107209 */ /* 0x000fe20007810000 */
[--C-:B------:R-:W-:Y:S01]  /*4130*/  FFMA.FTZ R169, R202, UR10, -R183.reuse ;  /* 0x0000000acaa97c23 */ /* 0x100fe200080108b7 */
[--C-:B------:R-:W-:Y:S01]  /*4140*/  FFMA.FTZ R172, R172, UR10, -R183.reuse ;  /* 0x0000000aacac7c23 */ /* 0x100fe200080108b7 */
[--C-:B------:R-:W-:Y:S01]  /*4150*/  FFMA.FTZ R177, R177, UR10, -R183.reuse ;  /* 0x0000000ab1b17c23 */ /* 0x100fe200080108b7 */
[----:B------:R-:W-:Y:S01]  /*4160*/  FMNMX.FTZ R7, R21, R16, !PT ;  /* 0x0000001015077209 */ /* 0x000fe20007810000 */
[----:B------:R-:W4:Y:S01]  /*4170*/  MUFU.TANH R154, R154 ;  /* 0x0000009a009a7308 */ /* 0x000f220000002400 */
[--C-:B------:R-:W-:Y:S01]  /*4180*/  FFMA.FTZ R187, R184, UR10, -R183.reuse ;  /* 0x0000000ab8bb7c23 */ /* 0x100fe200080108b7 */
[--C-:B------:R-:W-:Y:S01]  /*4190*/  FFMA.FTZ R185, R203, UR10, -R183.reuse ;  /* 0x0000000acbb97c23 */ /* 0x100fe200080108b7 */
[----:B-1----:R-:W-:Y:S01]  /*41a0*/  FMNMX.FTZ R16, R22, R7, !PT ;  /* 0x0000000716107209 */ /* 0x002fe20007810000 */
[--C-:B------:R-:W-:Y:S01]  /*41b0*/  FFMA.FTZ R19, R188, UR10, -R183.reuse ;  /* 0x0000000abc137c23 */ /* 0x100fe200080108b7 */
[--C-:B------:R-:W-:Y:S01]  /*41c0*/  FFMA.FTZ R174, R192, UR10, -R183.reuse ;  /* 0x0000000ac0ae7c23 */ /* 0x100fe200080108b7 */
[--C-:B------:R-:W-:Y:S01]  /*41d0*/  FFMA.FTZ R189, R189, UR10, -R183.reuse ;  /* 0x0000000abdbd7c23 */ /* 0x100fe200080108b7 */
[----:B--2---:R-:W-:Y:S01]  /*41e0*/  FMNMX.FTZ R7, R23, R16, !PT ;  /* 0x0000001017077209 */ /* 0x004fe20007810000 */
[----:B------:R-:W1:Y:S01]  /*41f0*/  MUFU.TANH R155, R155 ;  /* 0x0000009b009b7308 */ /* 0x000e620000002400 */
[----:B------:R-:W-:-:S02]  /*4200*/  FFMA.FTZ R181, R181, UR10, -R183 ;  /* 0x0000000ab5b57c23 */ /* 0x000fc400080108b7 */
[----:B0-----:R-:W-:-:S04]  /*4210*/  FMNMX.FTZ R16, R152, R7, !PT ;  /* 0x0000000798107209 */ /* 0x001fc80007810000 */
[----:B---3--:R-:W-:Y:S01]  /*4220*/  FMNMX.FTZ R7, R153, R16, !PT ;  /* 0x0000001099077209 */ /* 0x008fe20007810000 */
[----:B------:R-:W0:Y:S03]  /*4230*/  MUFU.TANH R156, R156 ;  /* 0x0000009c009c7308 */ /* 0x000e260000002400 */
[----:B----4-:R-:W-:-:S05]  /*4240*/  FMNMX.FTZ R16, R154, R7, !PT ;  /* 0x000000079a107209 */ /* 0x010fca0007810000 */
[----:B------:R-:W2:Y:S01]  /*4250*/  MUFU.TANH R157, R157 ;  /* 0x0000009d009d7308 */ /* 0x000ea20000002400 */
[----:B-1----:R-:W-:-:S07]  /*4260*/  FMNMX.FTZ R7, R155, R16, !PT ;  /* 0x000000109b077209 */ /* 0x002fce0007810000 */
[----:B------:R-:W1:Y:S01]  /*4270*/  MUFU.TANH R158, R158 ;  /* 0x0000009e009e7308 */ /* 0x000e620000002400 */
[----:B0-----:R-:W-:-:S07]  /*4280*/  FMNMX.FTZ R16, R156, R7, !PT ;  /* 0x000000079c107209 */ /* 0x001fce0007810000 */
[----:B------:R-:W0:Y:S01]  /*4290*/  MUFU.TANH R159, R159 ;  /* 0x0000009f009f7308 */ /* 0x000e220000002400 */
[----:B--2---:R-:W-:-:S07]  /*42a0*/  FMNMX.FTZ R7, R157, R16, !PT ;  /* 0x000000109d077209 */ /* 0x004fce0007810000 */
        /* <DEDUP_REMOVED lines=10> */
[----:B------:R-:W0:Y:S01]  /*4350*/  MUFU.EX2 R13, R13 ;  /* 0x0000000d000d7308 */ /* 0x000e220000000800 */
[----:B--2---:R-:W-:-:S07]  /*4360*/  FMNMX.FTZ R7, R163, R16, !PT ;  /* 0x00000010a3077209 */ /* 0x004fce0007810000 */
[----:B------:R-:W2:Y:S01]  /*4370*/  MUFU.EX2 R178, R178 ;  /* 0x000000b200b27308 */ /* 0x000ea20000000800 */
[----:B-1----:R-:W-:-:S05]  /*4380*/  FMNMX.FTZ R7, R164, R7, !PT ;  /* 0x00000007a4077209 */ /* 0x002fca0007810000 */
[----:B------:R-:W1:Y:S02]  /*4390*/  SHFL.BFLY PT, R16, R7, 0x2, 0x1f ;  /* 0x0c401f0007107f89 */ /* 0x000e6400000e0000 */
[----:B------:R-:W3:Y:S01]  /*43a0*/  MUFU.EX2 R175, R175 ;  /* 0x000000af00af7308 */ /* 0x000ee20000000800 */
[-C--:B0-----:R-:W-:Y:S01]  /*43b0*/  FMUL.FTZ R24, R24, R13.reuse ;  /* 0x0000000d18187220 */ /* 0x081fe20000410000 */
[-C--:B------:R-:W-:Y:S01]  /*43c0*/  FMUL.FTZ R25, R25, R13.reuse ;  /* 0x0000000d19197220 */ /* 0x080fe20000410000 */
[-C--:B------:R-:W-:Y:S01]  /*43d0*/  FMUL.FTZ R28, R28, R13.reuse ;  /* 0x0000000d1c1c7220 */ /* 0x080fe20000410000 */
[-C--:B------:R-:W-:Y:S01]  /*43e0*/  FMUL.FTZ R29, R29, R13.reuse ;  /* 0x0000000d1d1d7220 */ /* 0x080fe20000410000 */
[-C--:B------:R-:W-:Y:S01]  /*43f0*/  FMUL.FTZ R32, R32, R13.reuse ;  /* 0x0000000d20207220 */ /* 0x080fe20000410000 */
[-C--:B------:R-:W-:Y:S01]  /*4400*/  FMUL.FTZ R33, R33, R13.reuse ;  /* 0x0000000d21217220 */ /* 0x080fe20000410000 */
[-C--:B------:R-:W-:Y:S01]  /*4410*/  FMUL.FTZ R36, R36, R13.reuse ;  /* 0x0000000d24247220 */ /* 0x080fe20000410000 */
[----:B------:R-:W-:Y:S01]  /*4420*/  MUFU.EX2 R179, R179 ;  /* 0x000000b300b37308 */ /* 0x000fe20000000800 */
[----:B--2---:R-:W-:Y:S01]  /*4430*/  FFMA.FTZ R6, R13, R6, R178 ;  /* 0x000000060d067223 */ /* 0x004fe200000100b2 */
[-C--:B------:R-:W-:Y:S01]  /*4440*/  FMUL.FTZ R37, R37, R13.reuse ;  /* 0x0000000d25257220 */ /* 0x080fe20000410000 */
[-C--:B------:R-:W-:Y:S01]  /*4450*/  FMUL.FTZ R40, R40, R13.reuse ;  /* 0x0000000d28287220 */ /* 0x080fe20000410000 */
[-C--:B------:R-:W-:Y:S01]  /*4460*/  FMUL.FTZ R41, R41, R13.reuse ;  /* 0x0000000d29297220 */ /* 0x080fe20000410000 */
[-C--:B------:R-:W-:Y:S01]  /*4470*/  FMUL.FTZ R44, R44, R13.reuse ;  /* 0x0000000d2c2c7220 */ /* 0x080fe20000410000 */
[-C--:B------:R-:W-:Y:S01]  /*4480*/  FMUL.FTZ R45, R45, R13.reuse ;  /* 0x0000000d2d2d7220 */ /* 0x080fe20000410000 */
[-C--:B------:R-:W-:Y:S01]  /*4490*/  FMUL.FTZ R48, R48, R13.reuse ;  /* 0x0000000d30307220 */ /* 0x080fe20000410000 */
[----:B------:R-:W0:Y:S01]  /*44a0*/  MUFU.EX2 R182, R182 ;  /* 0x000000b600b67308 */ /* 0x000e220000000800 */
[----:B---3--:R-:W-:Y:S01]  /*44b0*/  FADD.FTZ R6, R175, R6 ;  /* 0x00000006af067221 */ /* 0x008fe20000010000 */
[-C--:B------:R-:W-:Y:S01]  /*44c0*/  FMUL.FTZ R49, R49, R13.reuse ;  /* 0x0000000d31317220 */ /* 0x080fe20000410000 */
[-C--:B------:R-:W-:Y:S01]  /*44d0*/  FMUL.FTZ R52, R52, R13.reuse ;  /* 0x0000000d34347220 */ /* 0x080fe20000410000 */
[-C--:B------:R-:W-:Y:S01]  /*44e0*/  FMUL.FTZ R53, R53, R13.reuse ;  /* 0x0000000d35357220 */ /* 0x080fe20000410000 */
[-C--:B------:R-:W-:Y:S01]  /*44f0*/  FMUL.FTZ R56, R56, R13.reuse ;  /* 0x0000000d38387220 */ /* 0x080fe20000410000 */
[----:B-1----:R-:W-:Y:S01]  /*4500*/  FMNMX.FTZ R16, R7, R16, !PT ;  /* 0x0000001007107209 */ /* 0x002fe20007810000 */
[-C--:B------:R-:W-:Y:S01]  /*4510*/  FMUL.FTZ R57, R57, R13.reuse ;  /* 0x0000000d39397220 */ /* 0x080fe20000410000 */
[----:B------:R-:W-:Y:S01]  /*4520*/  MUFU.EX2 R171, R171 ;  /* 0x000000ab00ab7308 */ /* 0x000fe20000000800 */
[-C--:B------:R-:W-:Y:S01]  /*4530*/  FMUL.FTZ R60, R60, R13.reuse ;  /* 0x0000000d3c3c7220 */ /* 0x080fe20000410000 */
[-C--:B------:R-:W-:Y:S01]  /*4540*/  FMUL.FTZ R61, R61, R13.reuse ;  /* 0x0000000d3d3d7220 */ /* 0x080fe20000410000 */
[----:B------:R-:W1:Y:S01]  /*4550*/  SHFL.BFLY PT, R7, R16, 0x1, 0x1f ;  /* 0x0c201f0010077f89 */ /* 0x000e6200000e0000 */
[-C--:B------:R-:W-:Y:S01]  /*4560*/  FMUL.FTZ R64, R64, R13.reuse ;  /* 0x0000000d40407220 */ /* 0x080fe20000410000 */
[-C--:B------:R-:W-:Y:S01]  /*4570*/  FMUL.FTZ R65, R65, R13.reuse ;  /* 0x0000000d41417220 */ /* 0x080fe20000410000 */
[-C--:B------:R-:W-:Y:S01]  /*4580*/  FMUL.FTZ R68, R68, R13.reuse ;  /* 0x0000000d44447220 */ /* 0x080fe20000410000 */
[-C--:B------:R-:W-:Y:S01]  /*4590*/  FMUL.FTZ R69, R69, R13.reuse ;  /* 0x0000000d45457220 */ /* 0x080fe20000410000 */
[----:B------:R-:W-:Y:S01]  /*45a0*/  MUFU.EX2 R186, R186 ;  /* 0x000000ba00ba7308 */ /* 0x000fe20000000800 */
[-C--:B------:R-:W-:Y:S01]  /*45b0*/  FMUL.FTZ R72, R72, R13.reuse ;  /* 0x0000000d48487220 */ /* 0x080fe20000410000 */
[-C--:B------:R-:W-:Y:S01]  /*45c0*/  FMUL.FTZ R73, R73, R13.reuse ;  /* 0x0000000d49497220 */ /* 0x080fe20000410000 */
[-C--:B------:R-:W-:Y:S01]  /*45d0*/  FMUL.FTZ R76, R76, R13.reuse ;  /* 0x0000000d4c4c7220 */ /* 0x080fe20000410000 */
        /* <DEDUP_REMOVED lines=14> */
[----:B------:R-:W-:Y:S01]  /*46c0*/  FMUL.FTZ R101, R101, R13 ;  /* 0x0000000d65657220 */ /* 0x000fe20000410000 */
[----:B-1----:R-:W-:Y:S01]  /*46d0*/  FMNMX.FTZ R7, R16, R7, !PT ;  /* 0x0000000710077209 */ /* 0x002fe20007810000 */
[-C--:B------:R-:W-:Y:S01]  /*46e0*/  FMUL.FTZ R104, R104, R13.reuse ;  /* 0x0000000d68687220 */ /* 0x080fe20000410000 */
[-C--:B------:R-:W-:Y:S01]  /*46f0*/  FMUL.FTZ R105, R105, R13.reuse ;  /* 0x0000000d69697220 */ /* 0x080fe20000410000 */
[-C--:B------:R-:W-:Y:S01]  /*4700*/  FMUL.FTZ R108, R108, R13.reuse ;  /* 0x0000000d6c6c7220 */ /* 0x080fe20000410000 */
[-C--:B------:R-:W-:Y:S01]  /*4710*/  FMUL.FTZ R109, R109, R13.reuse ;  /* 0x0000000d6d6d7220 */ /* 0x080fe20000410000 */
[C---:B------:R-:W-:Y:S01]  /*4720*/  FADD.FTZ R8, -R7.reuse, R8 ;  /* 0x0000000807087221 */ /* 0x040fe20000010100 */
[----:B------:R-:W-:Y:S01]  /*4730*/  FMUL.FTZ R176, R7, UR10 ;  /* 0x0000000a07b07c20 */ /* 0x000fe20008410000 */
[----:B------:R-:W-:Y:S01]  /*4740*/  MUFU.EX2 R16, R189 ;  /* 0x000000bd00107308 */ /* 0x000fe20000000800 */
[----:B------:R-:W-:Y:S01]  /*4750*/  FMUL.FTZ R112, R112, R13 ;  /* 0x0000000d70707220 */ /* 0x000fe20000410000 */
[----:B------:R-:W-:Y:S01]  /*4760*/  FMUL.FTZ R8, R8, UR10 ;  /* 0x0000000a08087c20 */ /* 0x000fe20008410000 */
        /* <DEDUP_REMOVED lines=8> */
[--C-:B------:R-:W-:Y:S01]  /*47f0*/  FFMA.FTZ R22, R153, UR10, -R176.reuse ;  /* 0x0000000a99167c23 */ /* 0x100fe200080108b0 */
[--C-:B------:R-:W-:Y:S01]  /*4800*/  FFMA.FTZ R14, R17, UR10, -R176.reuse ;  /* 0x0000000a110e7c23 */ /* 0x100fe200080108b0 */
[--C-:B------:R-:W-:Y:S01]  /*4810*/  FFMA.FTZ R184, R152, UR10, -R176.reuse ;  /* 0x0000000a98b87c23 */ /* 0x100fe200080108b0 */
[--C-:B------:R-:W-:Y:S01]  /*4820*/  FFMA.FTZ R17, R18, UR10, -R176.reuse ;  /* 0x0000000a12117c23 */ /* 0x100fe200080108b0 */
[--C-:B------:R-:W-:Y:S01]  /*4830*/  FFMA.FTZ R18, R21, UR10, -R176.reuse ;  /* 0x0000000a15127c23 */ /* 0x100fe200080108b0 */
[----:B------:R-:W1:Y:S01]  /*4840*/  MUFU.EX2 R9, R9 ;  /* 0x0000000900097308 */ /* 0x000e620000000800 */
[--C-:B------:R-:W-:Y:S01]  /*4850*/  FFMA.FTZ R188, R157, UR10, -R176.reuse ;  /* 0x0000000a9dbc7c23 */ /* 0x100fe200080108b0 */
[--C-:B------:R-:W-:Y:S01]  /*4860*/  FFMA.FTZ R21, R23, UR10, -R176.reuse ;  /* 0x0000000a17157c23 */ /* 0x100fe200080108b0 */
[--C-:B------:R-:W-:Y:S01]  /*4870*/  FFMA.FTZ R23, R154, UR10, -R176.reuse ;  /* 0x0000000a9a177c23 */ /* 0x100fe200080108b0 */
[--C-:B------:R-:W-:Y:S01]  /*4880*/  FFMA.FTZ R155, R155, UR10, -R176.reuse ;  /* 0x0000000a9b9b7c23 */ /* 0x100fe200080108b0 */
[--C-:B------:R-:W-:Y:S01]  /*4890*/  FFMA.FTZ R159, R159, UR10, -R176.reuse ;  /* 0x0000000a9f9f7c23 */ /* 0x100fe200080108b0 */
[--C-:B------:R-:W-:Y:S01]  /*48a0*/  FFMA.FTZ R192, R163, UR10, -R176.reuse ;  /* 0x0000000aa3c07c23 */ /* 0x100fe200080108b0 */
[----:B------:R-:W-:Y:S01]  /*48b0*/  FFMA.FTZ R191, R162, UR10, -R176 ;  /* 0x0000000aa2bf7c23 */ /* 0x000fe200080108b0 */
[----:B------:R-:W2:Y:S01]  /*48c0*/  MUFU.EX2 R10, R10 ;  /* 0x0000000a000a7308 */ /* 0x000ea20000000800 */
[----:B0-----:R-:W-:Y:S01]  /*48d0*/  F2FP.F16.F32.PACK_AB R162, R182, R179 ;  /* 0x000000b3b6a2723e */ /* 0x001fe200000000ff */
[-C--:B------:R-:W-:Y:S01]  /*48e0*/  FMUL.FTZ R113, R113, R13.reuse ;  /* 0x0000000d71717220 */ /* 0x080fe20000410000 */
[-C--:B------:R-:W-:Y:S01]  /*48f0*/  FMUL.FTZ R116, R116, R13.reuse ;  /* 0x0000000d74747220 */ /* 0x080fe20000410000 */
[-C--:B------:R-:W-:Y:S01]  /*4900*/  FMUL.FTZ R117, R117, R13.reuse ;  /* 0x0000000d75757220 */ /* 0x080fe20000410000 */
[-C--:B------:R-:W-:Y:S01]  /*4910*/  FMUL.FTZ R120, R120, R13.reuse ;  /* 0x0000000d78787220 */ /* 0x080fe20000410000 */
[-C--:B------:R-:W-:Y:S01]  /*4920*/  FMUL.FTZ R121, R121, R13.reuse ;  /* 0x0000000d79797220 */ /* 0x080fe20000410000 */
[----:B------:R-:W-:Y:S01]  /*4930*/  FMUL.FTZ R124, R124, R13 ;  /* 0x0000000d7c7c7220 */ /* 0x000fe20000410000 */
[----:B------:R-:W0:Y:S01]  /*4940*/  MUFU.EX2 R11, R11 ;  /* 0x0000000b000b7308 */ /* 0x000e220000000800 */
[----:B-1----:R-:W-:Y:S01]  /*4950*/  FFMA.FTZ R153, R8, R5, R9 ;  /* 0x0000000508997223 */ /* 0x002fe20000010009 */
[-C--:B------:R-:W-:Y:S01]  /*4960*/  FMUL.FTZ R125, R125, R13.reuse ;  /* 0x0000000d7d7d7220 */ /* 0x080fe20000410000 */
[-C--:B------:R-:W-:Y:S01]  /*4970*/  FMUL.FTZ R128, R128, R13.reuse ;  /* 0x0000000d80807220 */ /* 0x080fe20000410000 */
[-C--:B------:R-:W-:Y:S01]  /*4980*/  FMUL.FTZ R129, R129, R13.reuse ;  /* 0x0000000d81817220 */ /* 0x080fe20000410000 */
[-C--:B------:R-:W-:Y:S01]  /*4990*/  FMUL.FTZ R132, R132, R13.reuse ;  /* 0x0000000d84847220 */ /* 0x080fe20000410000 */
[-C--:B------:R-:W-:Y:S01]  /*49a0*/  FMUL.FTZ R133, R133, R13.reuse ;  /* 0x0000000d85857220 */ /* 0x080fe20000410000 */
[-C--:B------:R-:W-:Y:S01]  /*49b0*/  FMUL.FTZ R136, R136, R13.reuse ;  /* 0x0000000d88887220 */ /* 0x080fe20000410000 */
[----:B------:R-:W1:Y:S01]  /*49c0*/  MUFU.EX2 R180, R180 ;  /* 0x000000b400b47308 */ /* 0x000e620000000800 */
[----:B--2---:R-:W-:Y:S01]  /*49d0*/  FADD.FTZ R152, R10, R153 ;  /* 0x000000990a987221 */ /* 0x004fe20000010000 */
[----:B------:R-:W-:Y:S01]  /*49e0*/  FADD.FTZ R153, R179, R6 ;  /* 0x00000006b3997221 */ /* 0x000fe20000010000 */
[----:B------:R-:W-:Y:S01]  /*49f0*/  FFMA.FTZ R6, R156, UR10, -R176 ;  /* 0x0000000a9c067c23 */ /* 0x000fe200080108b0 */
[-C--:B------:R-:W-:Y:S01]  /*4a00*/  FMUL.FTZ R137, R137, R13.reuse ;  /* 0x0000000d89897220 */ /* 0x080fe20000410000 */
[-C--:B------:R-:W-:Y:S01]  /*4a10*/  FMUL.FTZ R140, R140, R13.reuse ;  /* 0x0000000d8c8c7220 */ /* 0x080fe20000410000 */
[-C--:B------:R-:W-:Y:S01]  /*4a20*/  FMUL.FTZ R141, R141, R13.reuse ;  /* 0x0000000d8d8d7220 */ /* 0x080fe20000410000 */
[-C--:B------:R-:W-:Y:S01]  /*4a30*/  FMUL.FTZ R144, R144, R13.reuse ;  /* 0x0000000d90907220 */ /* 0x080fe20000410000 */
[----:B------:R-:W2:Y:S01]  /*4a40*/  MUFU.EX2 R12, R12 ;  /* 0x0000000c000c7308 */ /* 0x000ea20000000800 */
[----:B0-----:R-:W-:Y:S01]  /*4a50*/  FADD.FTZ R189, R11, R152 ;  /* 0x000000980bbd7221 */ /* 0x001fe20000010000 */
[----:B------:R-:W-:Y:S01]  /*4a60*/  FADD.FTZ R152, R182, R153 ;  /* 0x00000099b6987221 */ /* 0x000fe20000010000 */
[-C--:B------:R-:W-:Y:S01]  /*4a70*/  FMUL.FTZ R145, R145, R13.reuse ;  /* 0x0000000d91917220 */ /* 0x080fe20000410000 */
[-C--:B------:R-:W-:Y:S01]  /*4a80*/  FMUL.FTZ R148, R148, R13.reuse ;  /* 0x0000000d94947220 */ /* 0x080fe20000410000 */
[----:B------:R-:W-:Y:S01]  /*4a90*/  FMUL.FTZ R149, R149, R13 ;  /* 0x0000000d95957220 */ /* 0x000fe20000410000 */
[----:B------:R-:W-:Y:S01]  /*4aa0*/  FADD.FTZ R157, R171, R152 ;  /* 0x00000098ab9d7221 */ /* 0x000fe20000010000 */
[-C--:B------:R-:W-:Y:S01]  /*4ab0*/  FMUL.FTZ R26, R26, R8.reuse ;  /* 0x000000081a1a7220 */ /* 0x080fe20000410000 */
[----:B------:R-:W0:Y:S01]  /*4ac0*/  MUFU.EX2 R15, R15 ;  /* 0x0000000f000f7308 */ /* 0x000e220000000800 */
[----:B-1----:R-:W-:Y:S01]  /*4ad0*/  FADD.FTZ R153, R180, R189 ;  /* 0x000000bdb4997221 */ /* 0x002fe20000010000 */
[----:B------:R-:W-:Y:S01]  /*4ae0*/  FADD.FTZ R154, R186, R157 ;  /* 0x0000009dba9a7221 */ /* 0x000fe20000010000 */
[----:B------:R-:W-:Y:S01]  /*4af0*/  FFMA.FTZ R189, R158, UR10, -R176 ;  /* 0x0000000a9ebd7c23 */ /* 0x000fe200080108b0 */
[----:B------:R-:W-:Y:S01]  /*4b00*/  F2FP.F16.F32.PACK_AB R163, R180, R11 ;  /* 0x0000000bb4a3723e */ /* 0x000fe200000000ff */
[-C--:B------:R-:W-:Y:S01]  /*4b10*/  FMUL.FTZ R27, R27, R8.reuse ;  /* 0x000000081b1b7220 */ /* 0x080fe20000410000 */
[----:B------:R-:W-:Y:S01]  /*4b20*/  FADD.FTZ R157, R169, R154 ;  /* 0x0000009aa99d7221 */ /* 0x000fe20000010000 */
[----:B------:R-:W-:Y:S01]  /*4b30*/  F2FP.F16.F32.PACK_AB R158, R190, R169 ;  /* 0x000000a9be9e723e */ /* 0x000fe200000000ff */
[----:B------:R-:W1:Y:S01]  /*4b40*/  MUFU.EX2 R14, R14 ;  /* 0x0000000e000e7308 */ /* 0x000e620000000800 */
[----:B--2---:R-:W-:Y:S01]  /*4b50*/  FADD.FTZ R152, R12, R153 ;  /* 0x000000990c987221 */ /* 0x004fe20000010000 */
[----:B------:R-:W-:Y:S01]  /*4b60*/  FADD.FTZ R156, R190, R157 ;  /* 0x0000009dbe9c7221 */ /* 0x000fe20000010000 */
[-C--:B------:R-:W-:Y:S01]  /*4b70*/  FMUL.FTZ R30, R30, R8.reuse ;  /* 0x000000081e1e7220 */ /* 0x080fe20000410000 */
[-C--:B------:R-:W-:Y:S01]  /*4b80*/  FMUL.FTZ R31, R31, R8.reuse ;  /* 0x000000081f1f7220 */ /* 0x080fe20000410000 */
[-C--:B------:R-:W-:Y:S01]  /*4b90*/  FMUL.FTZ R34, R34, R8.reuse ;  /* 0x0000000822227220 */ /* 0x080fe20000410000 */
[-C--:B------:R-:W-:Y:S01]  /*4ba0*/  FMUL.FTZ R35, R35, R8.reuse ;  /* 0x0000000823237220 */ /* 0x080fe20000410000 */
[----:B------:R-:W-:Y:S01]  /*4bb0*/  FMUL.FTZ R38, R38, R8 ;  /* 0x0000000826267220 */ /* 0x000fe20000410000 */
[----:B------:R-:W2:Y:S01]  /*4bc0*/  MUFU.EX2 R17, R17 ;  /* 0x0000001100117308 */ /* 0x000ea20000000800 */
[----:B0-----:R-:W-:Y:S01]  /*4bd0*/  FADD.FTZ R153, R15, R152 ;  /* 0x000000980f997221 */ /* 0x001fe20000010000 */
[----:B------:R-:W-:Y:S01]  /*4be0*/  FFMA.FTZ R152, R160, UR10, -R176 ;  /* 0x0000000aa0987c23 */ /* 0x000fe200080108b0 */
[----:B------:R-:W-:Y:S01]  /*4bf0*/  F2FP.F16.F32.PACK_AB R160, R175, R178 ;  /* 0x000000b2afa0723e */ /* 0x000fe200000000ff */
[-C--:B------:R-:W-:Y:S01]  /*4c00*/  FMUL.FTZ R39, R39, R8.reuse ;  /* 0x0000000827277220 */ /* 0x080fe20000410000 */
[-C--:B------:R-:W-:Y:S01]  /*4c10*/  FMUL.FTZ R42, R42, R8.reuse ;  /* 0x000000082a2a7220 */ /* 0x080fe20000410000 */
[-C--:B------:R-:W-:Y:S01]  /*4c20*/  FMUL.FTZ R43, R43, R8.reuse ;  /* 0x000000082b2b7220 */ /* 0x080fe20000410000 */
[-C--:B------:R-:W-:Y:S01]  /*4c30*/  FMUL.FTZ R46, R46, R8.reuse ;  /* 0x000000082e2e7220 */ /* 0x080fe20000410000 */
[----:B------:R-:W0:Y:S01]  /*4c40*/  MUFU.EX2 R167, R167 ;  /* 0x000000a700a77308 */ /* 0x000e220000000800 */
[----:B-1----:R-:W-:Y:S01]  /*4c50*/  FADD.FTZ R154, R14, R153 ;  /* 0x000000990e9a7221 */ /* 0x002fe20000010000 */
        /* <DEDUP_REMOVED lines=8> */
[-C--:B------:R-:W-:Y:S01]  /*4ce0*/  FMUL.FTZ R59, R59, R8.reuse ;  /* 0x000000083b3b7220 */ /* 0x080fe20000410000 */
[-C--:B------:R-:W-:Y:S01]  /*4cf0*/  FMUL.FTZ R62, R62, R8.reuse ;  /* 0x000000083e3e7220 */ /* 0x080fe20000410000 */
[-C--:B------:R-:W-:Y:S01]  /*4d00*/  FMUL.FTZ R63, R63, R8.reuse ;  /* 0x000000083f3f7220 */ /* 0x080fe20000410000 */
[-C--:B------:R-:W-:Y:S01]  /*4d10*/  FMUL.FTZ R66, R66, R8.reuse ;  /* 0x0000000842427220 */ /* 0x080fe20000410000 */
[-C--:B------:R-:W-:Y:S01]  /*4d20*/  FMUL.FTZ R67, R67, R8.reuse ;  /* 0x0000000843437220 */ /* 0x080fe20000410000 */
[-C--:B------:R-:W-:Y:S01]  /*4d30*/  FMUL.FTZ R70, R70, R8.reuse ;  /* 0x0000000846467220 */ /* 0x080fe20000410000 */
[----:B------:R-:W2:Y:S01]  /*4d40*/  MUFU.EX2 R194, R194 ;  /* 0x000000c200c27308 */ /* 0x000ea20000000800 */
[----:B0-----:R-:W-:Y:S01]  /*4d50*/  FADD.FTZ R157, R167, R156 ;  /* 0x0000009ca79d7221 */ /* 0x001fe20000010000 */
[-C--:B------:R-:W-:Y:S01]  /*4d60*/  FMUL.FTZ R71, R71, R8.reuse ;  /* 0x0000000847477220 */ /* 0x080fe20000410000 */
[-C--:B------:R-:W-:Y:S01]  /*4d70*/  FMUL.FTZ R74, R74, R8.reuse ;  /* 0x000000084a4a7220 */ /* 0x080fe20000410000 */
        /* <DEDUP_REMOVED lines=11> */
[----:B------:R-:W-:Y:S01]  /*4e30*/  FMUL.FTZ R94, R94, R8 ;  /* 0x000000085e5e7220 */ /* 0x000fe20000410000 */
[----:B------:R-:W1:Y:S01]  /*4e40*/  MUFU.EX2 R165, R165 ;  /* 0x000000a500a57308 */ /* 0x000e620000000800 */
[----:B--2---:R-:W-:Y:S01]  /*4e50*/  FADD.FTZ R156, R194, R157 ;  /* 0x0000009dc29c7221 */ /* 0x004fe20000010000 */
[----:B------:R-:W-:Y:S01]  /*4e60*/  F2FP.F16.F32.PACK_AB R157, R15, R12 ;  /* 0x0000000c0f9d723e */ /* 0x000fe200000000ff */
[-C--:B------:R-:W-:Y:S01]  /*4e70*/  FMUL.FTZ R95, R95, R8.reuse ;  /* 0x000000085f5f7220 */ /* 0x080fe20000410000 */
[-C--:B------:R-:W-:Y:S01]  /*4e80*/  FMUL.FTZ R98, R98, R8.reuse ;  /* 0x0000000862627220 */ /* 0x080fe20000410000 */
[-C--:B------:R-:W-:Y:S01]  /*4e90*/  FMUL.FTZ R99, R99, R8.reuse ;  /* 0x0000000863637220 */ /* 0x080fe20000410000 */
[-C--:B------:R-:W-:Y:S01]  /*4ea0*/  FMUL.FTZ R102, R102, R8.reuse ;  /* 0x0000000866667220 */ /* 0x080fe20000410000 */
[-C--:B------:R-:W-:Y:S01]  /*4eb0*/  FMUL.FTZ R103, R103, R8.reuse ;  /* 0x0000000867677220 */ /* 0x080fe20000410000 */
[----:B------:R-:W-:Y:S01]  /*4ec0*/  MUFU.EX2 R21, R21 ;  /* 0x0000001500157308 */ /* 0x000fe20000000800 */
        /* <DEDUP_REMOVED lines=9> */
[----:B------:R-:W-:Y:S01]  /*4f60*/  F2FP.F16.F32.PACK_AB R156, R186, R171 ;  /* 0x000000abba9c723e */ /* 0x000fe200000000ff */
        /* <DEDUP_REMOVED lines=13> */
[----:B------:R-:W1:Y:S01]  /*5040*/  MUFU.EX2 R20, R20 ;  /* 0x0000001400147308 */ /* 0x000e620000000800 */
[----:B0-----:R-:W-:Y:S01]  /*5050*/  FADD.FTZ R153, R172, R153 ;  /* 0x00000099ac997221 */ /* 0x001fe20000010000 */
[-C--:B------:R-:W-:Y:S01]  /*5060*/  FMUL.FTZ R142, R142, R8.reuse ;  /* 0x000000088e8e7220 */ /* 0x080fe20000410000 */
[-C--:B------:R-:W-:Y:S01]  /*5070*/  FMUL.FTZ R143, R143, R8.reuse ;  /* 0x000000088f8f7220 */ /* 0x080fe20000410000 */
[-C--:B------:R-:W-:Y:S01]  /*5080*/  FMUL.FTZ R146, R146, R8.reuse ;  /* 0x0000000892927220 */ /* 0x080fe20000410000 */
[-C--:B------:R-:W-:Y:S01]  /*5090*/  FMUL.FTZ R147, R147, R8.reuse ;  /* 0x0000000893937220 */ /* 0x080fe20000410000 */
[-C--:B------:R-:W-:Y:S01]  /*50a0*/  FMUL.FTZ R150, R150, R8.reuse ;  /* 0x0000000896967220 */ /* 0x080fe20000410000 */
[----:B------:R-:W-:Y:S01]  /*50b0*/  FMUL.FTZ R151, R151, R8 ;  /* 0x0000000897977220 */ /* 0x000fe20000410000 */
[----:B------:R-:W-:Y:S08]  /*50c0*/  MUFU.EX2 R22, R22 ;  /* 0x0000001600167308 */ /* 0x000ff00000000800 */
[----:B------:R-:W0:Y:S08]  /*50d0*/  MUFU.EX2 R173, R173 ;  /* 0x000000ad00ad7308 */ /* 0x000e300000000800 */
[----:B------:R-:W2:Y:S08]  /*50e0*/  MUFU.EX2 R23, R23 ;  /* 0x0000001700177308 */ /* 0x000eb00000000800 */
[----:B------:R3:W-:Y:S08]  /*50f0*/  MUFU.EX2 R5, R155 ;  /* 0x0000009b00057308 */ /* 0x0007f00000000800 */
[----:B------:R-:W4:Y:S01]  /*5100*/  MUFU.EX2 R166, R166 ;  /* 0x000000a600a67308 */ /* 0x000f220000000800 */
[----:B---3--:R-:W-:Y:S01]  /*5110*/  FFMA.FTZ R155, R161, UR10, -R176 ;  /* 0x0000000aa19b7c23 */ /* 0x008fe200080108b0 */
[----:B------:R-:W-:Y:S01]  /*5120*/  F2FP.F16.F32.PACK_AB R161, R10, R9 ;  /* 0x000000090aa1723e */ /* 0x000fe200000000ff */
[----:B------:R-:W-:Y:S01]  /*5130*/  FADD.FTZ R9, R21, R154 ;  /* 0x0000009a15097221 */ /* 0x000fe20000010000 */
[----:B-1----:R-:W-:Y:S01]  /*5140*/  FADD.FTZ R154, R20, R153 ;  /* 0x00000099149a7221 */ /* 0x002fe20000010000 */
[----:B------:R-:W-:Y:S01]  /*5150*/  F2FP.F16.F32.PACK_AB R153, R183, R18 ;  /* 0x00000012b799723e */ /* 0x000fe200000000ff */
[----:B------:R-:W-:Y:S01]  /*5160*/  FFMA.FTZ R176, R164, UR10, -R176 ;  /* 0x0000000aa4b07c23 */ /* 0x000fe200080108b0 */
[----:B------:R-:W-:Y:S01]  /*5170*/  FADD.FTZ R9, R184, R9 ;  /* 0x00000009b8097221 */ /* 0x000fe20000010000 */
[----:B------:R-:W1:Y:S01]  /*5180*/  MUFU.EX2 R177, R177 ;  /* 0x000000b100b17308 */ /* 0x000e620000000800 */
[C---:B0-----:R-:W-:Y:S01]  /*5190*/  FADD.FTZ R11, R173.reuse, R154 ;  /* 0x0000009aad0b7221 */ /* 0x041fe20000010000 */
[----:B------:R-:W-:Y:S01]  /*51a0*/  F2FP.F16.F32.PACK_AB R154, R172, R165 ;  /* 0x000000a5ac9a723e */ /* 0x000fe200000000ff */
[----:B------:R-:W-:Y:S01]  /*51b0*/  FADD.FTZ R12, R22, R9 ;  /* 0x00000009160c7221 */ /* 0x000fe20000010000 */
[----:B------:R-:W-:-:S02]  /*51c0*/  F2FP.F16.F32.PACK_AB R164, R173, R20 ;  /* 0x00000014ada4723e */ /* 0x000fc400000000ff */
[C---:B--2---:R-:W-:Y:S01]  /*51d0*/  F2FP.F16.F32.PACK_AB R165, R23.reuse, R22 ;  /* 0x0000001617a5723e */ /* 0x044fe200000000ff */
[----:B------:R-:W-:Y:S01]  /*51e0*/  FADD.FTZ R12, R23, R12 ;  /* 0x0000000c170c7221 */ /* 0x000fe20000010000 */
[----:B------:R-:W0:Y:S08]  /*51f0*/  MUFU.EX2 R6, R6 ;  /* 0x0000000600067308 */ /* 0x000e300000000800 */
[----:B------:R-:W-:Y:S08]  /*5200*/  MUFU.EX2 R168, R168 ;  /* 0x000000a800a87308 */ /* 0x000ff00000000800 */
[----:B------:R-:W-:Y:S08]  /*5210*/  MUFU.EX2 R188, R188 ;  /* 0x000000bc00bc7308 */ /* 0x000ff00000000800 */
[----:B------:R-:W-:Y:S08]  /*5220*/  MUFU.EX2 R187, R187 ;  /* 0x000000bb00bb7308 */ /* 0x000ff00000000800 */
[----:B------:R-:W2:Y:S08]  /*5230*/  MUFU.EX2 R189, R189 ;  /* 0x000000bd00bd7308 */ /* 0x000eb00000000800 */
[----:B------:R3:W-:Y:S08]  /*5240*/  MUFU.EX2 R175, R159 ;  /* 0x0000009f00af7308 */ /* 0x0007f00000000800 */
[----:B------:R-:W5:Y:S01]  /*5250*/  MUFU.EX2 R170, R170 ;  /* 0x000000aa00aa7308 */ /* 0x000f620000000800 */
[----:B---3--:R-:W-:Y:S01]  /*5260*/  F2FP.F16.F32.PACK_AB R159, R17, R14 ;  /* 0x0000000e119f723e */ /* 0x008fe200000000ff */
[----:B----4-:R-:W-:Y:S01]  /*5270*/  FADD.FTZ R14, R166, R11 ;  /* 0x0000000ba60e7221 */ /* 0x010fe20000010000 */
[----:B------:R-:W-:Y:S01]  /*5280*/  FADD.FTZ R11, R5, R12 ;  /* 0x0000000c050b7221 */ /* 0x000fe20000010000 */
[----:B-1----:R-:W-:-:S02]  /*5290*/  F2FP.F16.F32.PACK_AB R166, R177, R166 ;  /* 0x000000a6b1a6723e */ /* 0x002fc400000000ff */
[----:B------:R-:W-:Y:S01]  /*52a0*/  FADD.FTZ R15, R177, R14 ;  /* 0x0000000eb10f7221 */ /* 0x000fe20000010000 */
[----:B0-----:R-:W-:Y:S01]  /*52b0*/  FADD.FTZ R11, R6, R11 ;  /* 0x0000000b060b7221 */ /* 0x001fe20000010000 */
[----:B------:R-:W0:Y:S01]  /*52c0*/  MUFU.EX2 R185, R185 ;  /* 0x000000b900b97308 */ /* 0x000e220000000800 */
[----:B--2---:R-:W-:Y:S01]  /*52d0*/  F2FP.F16.F32.PACK_AB R169, R189, R188 ;  /* 0x000000bcbda9723e */ /* 0x004fe200000000ff */
[----:B------:R-:W-:Y:S01]  /*52e0*/  FADD.FTZ R14, R168, R15 ;  /* 0x0000000fa80e7221 */ /* 0x000fe20000010000 */
[----:B------:R-:W-:Y:S01]  /*52f0*/  FADD.FTZ R18, R188, R11 ;  /* 0x0000000bbc127221 */ /* 0x000fe20000010000 */
[C---:B------:R-:W-:Y:S02]  /*5300*/  F2FP.F16.F32.PACK_AB R168, R187.reuse, R168 ;  /* 0x000000a8bba8723e */ /* 0x040fe400000000ff */
[----:B------:R-:W-:Y:S01]  /*5310*/  FADD.FTZ R11, R187, R14 ;  /* 0x0000000ebb0b7221 */ /* 0x000fe20000010000 */
[----:B------:R-:W-:Y:S01]  /*5320*/  FADD.FTZ R18, R189, R18 ;  /* 0x00000012bd127221 */ /* 0x000fe20000010000 */
[----:B------:R1:W2:Y:S02]  /*5330*/  MUFU.EX2 R10, R152 ;  /* 0x00000098000a7308 */ /* 0x0002a40000000800 */
[----:B-----5:R-:W-:Y:S01]  /*5340*/  FADD.FTZ R14, R170, R11 ;  /* 0x0000000baa0e7221 */ /* 0x020fe20000010000 */
[----:B------:R-:W-:-:S05]  /*5350*/  FADD.FTZ R15, R175, R18 ;  /* 0x00000012af0f7221 */ /* 0x000fca0000010000 */
[----:B------:R-:W3:Y:S01]  /*5360*/  MUFU.EX2 R19, R19 ;  /* 0x0000001300137308 */ /* 0x000ee20000000800 */
[----:B-1----:R-:W-:Y:S01]  /*5370*/  F2FP.F16.F32.PACK_AB R152, R194, R167 ;  /* 0x000000a7c298723e */ /* 0x002fe200000000ff */
[C---:B0-----:R-:W-:Y:S01]  /*5380*/  FADD.FTZ R14, R185.reuse, R14 ;  /* 0x0000000eb90e7221 */ /* 0x041fe20000010000 */
[----:B------:R-:W-:Y:S02]  /*5390*/  F2FP.F16.F32.PACK_AB R167, R6, R5 ;  /* 0x0000000506a7723e */ /* 0x000fe400000000ff */
[----:B------:R-:W-:-:S03]  /*53a0*/  F2FP.F16.F32.PACK_AB R170, R185, R170 ;  /* 0x000000aab9aa723e */ /* 0x000fc600000000ff */
[----:B------:R0:W1:Y:S01]  /*53b0*/  MUFU.EX2 R9, R155 ;  /* 0x0000009b00097308 */ /* 0x0000620000000800 */
[C---:B--2---:R-:W-:Y:S01]  /*53c0*/  FADD.FTZ R6, R10.reuse, R15 ;  /* 0x0000000f0a067221 */ /* 0x044fe20000010000 */
[----:B------:R-:W-:-:S06]  /*53d0*/  F2FP.F16.F32.PACK_AB R171, R10, R175 ;  /* 0x000000af0aab723e */ /* 0x000fcc00000000ff */
[----:B------:R-:W2:Y:S01]  /*53e0*/  MUFU.EX2 R174, R174 ;  /* 0x000000ae00ae7308 */ /* 0x000ea20000000800 */
[----:B---3--:R-:W-:Y:S01]  /*53f0*/  FADD.FTZ R5, R19, R14 ;  /* 0x0000000e13057221 */ /* 0x008fe20000010000 */
[----:B0-----:R-:W-:-:S06]  /*5400*/  F2FP.F16.F32.PACK_AB R155, R184, R21 ;  /* 0x00000015b89b723e */ /* 0x001fcc00000000ff */
[----:B------:R-:W0:Y:S01]  /*5410*/  MUFU.EX2 R12, R191 ;  /* 0x000000bf000c7308 */ /* 0x000e220000000800 */
[----:B-1----:R-:W-:-:S07]  /*5420*/  FADD.FTZ R15, R9, R6 ;  /* 0x00000006090f7221 */ /* 0x002fce0000010000 */
[----:B------:R-:W1:Y:S01]  /*5430*/  MUFU.EX2 R192, R192 ;  /* 0x000000c000c07308 */ /* 0x000e620000000800 */
[C---:B--2---:R-:W-:Y:S01]  /*5440*/  FADD.FTZ R5, R174.reuse, R5 ;  /* 0x00000005ae057221 */ /* 0x044fe20000010000 */
[----:B------:R-:W-:-:S03]  /*5450*/  F2FP.F16.F32.PACK_AB R172, R174, R19 ;  /* 0x00000013aeac723e */ /* 0x000fc600000000ff */
[----:B------:R-:W-:-:S03]  /*5460*/  FADD.FTZ R6, R16, R5 ;  /* 0x0000000510067221 */ /* 0x000fc60000010000 */
[----:B------:R-:W2:Y:S01]  /*5470*/  MUFU.EX2 R181, R181 ;  /* 0x000000b500b57308 */ /* 0x000ea20000000800 */
[C---:B0-----:R-:W-:Y:S01]  /*5480*/  FADD.FTZ R15, R12.reuse, R15 ;  /* 0x0000000f0c0f7221 */ /* 0x041fe20000010000 */
[----:B------:R-:W-:-:S06]  /*5490*/  F2FP.F16.F32.PACK_AB R173, R12, R9 ;  /* 0x000000090cad723e */ /* 0x000fcc00000000ff */
[----:B------:R-:W0:Y:S01]  /*54a0*/  MUFU.EX2 R11, R176 ;  /* 0x000000b0000b7308 */ /* 0x000e220000000800 */
[----:B-1----:R-:W-:Y:S01]  /*54b0*/  FADD.FTZ R10, R192, R15 ;  /* 0x0000000fc00a7221 */ /* 0x002fe20000010000 */
[C---:B--2---:R-:W-:Y:S01]  /*54c0*/  FADD.FTZ R6, R181.reuse, R6 ;  /* 0x00000006b5067221 */ /* 0x044fe20000010000 */
[----:B------:R-:W-:Y:S02]  /*54d0*/  F2FP.F16.F32.PACK_AB R174, R181, R16 ;  /* 0x00000010b5ae723e */ /* 0x000fe400000000ff */
[C---:B0-----:R-:W-:Y:S01]  /*54e0*/  FADD.FTZ R5, R11.reuse, R10 ;  /* 0x0000000a0b057221 */ /* 0x041fe20000010000 */
[----:B------:R-:W-:Y:S01]  /*54f0*/  F2FP.F16.F32.PACK_AB R175, R11, R192 ;  /* 0x000000c00baf723e */ /* 0x000fe200000000ff */
[----:B------:R-:W-:Y:S06]  /*5500*/  @!P0 BRA `(.L_x_29) ;  /* 0x0000000000048947 */ /* 0x000fec0003800000 */
[----:B------:R-:W-:Y:S01]  /*5510*/  BPT.TRAP 0x1 ;  /* 0x000000040000795c */ /* 0x000fe20000300000 */
.L_x_29:
[----:B------:R-:W-:-:S04]  /*5520*/  IMAD.U32 R8, RZ, RZ, UR29 ;  /* 0x0000001dff087e24 */ /* 0x000fc8000f8e00ff */
[----:B------:R0:W1:Y:S01]  /*5530*/  SYNCS.PHASECHK.TRANS64.TRYWAIT P2, [UR28+0x22850], R8 ;  /* 0x02285008ff0075a7 */ /* 0x000062000804015c */
[----:B------:R-:W-:Y:S05]  /*5540*/  @!P0 BRA `(.L_x_30) ;  /* 0x0000000000048947 */ /* 0x000fea0003800000 */
[----:B------:R-:W-:Y:S01]  /*5550*/  BPT.TRAP 0x1 ;  /* 0x000000040000795c */ /* 0x000fe20000300000 */
.L_x_30:
[----:B-1----:R-:W-:Y:S05]  /*5560*/  @P2 BRA `(.L_x_31) ;  /* 0x00000000000c2947 */ /* 0x002fea0003800000 */
[----:B0-----:R-:W-:-:S04]  /*5570*/  IMAD.U32 R8, RZ, RZ, UR29 ;  /* 0x0000001dff087e24 */ /* 0x001fc8000f8e00ff */
[----:B------:R-:W0:Y:S02]  /*5580*/  SYNCS.PHASECHK.TRANS64.TRYWAIT P2, [UR28+0x22850], R8 ;  /* 0x02285008ff0075a7 */ /* 0x000e24000804015c */
[----:B0-----:R-:W-:Y:S05]  /*5590*/  @!P2 BRA `(.L_x_32) ;  /* 0x000000680094a947 */ /* 0x001fea0003800000 */
.L_x_31:
[----:B------:R1:W-:Y:S01]  /*55a0*/  BAR.SYNC.DEFER_BLOCKING R3, 0x100 ;  /* 0x000400030000751d */ /* 0x0003e20000010000 */
[----:B------:R-:W-:-:S05]  /*55b0*/  UIMAD UR11, UR5, 0xc00, UR24 ;  /* 0x00000c00050b78a4 */ /* 0x000fca000f8e0218 */
[----:B------:R-:W-:Y:S02]  /*55c0*/  UMOV UR15, 0x40000040 ;  /* 0x40000040000f7882 */ /* 0x000fe40000000000 */
[----:B------:R-:W-:Y:S01]  /*55d0*/  UMOV UR14, UR11 ;  /* 0x0000000b000e7c82 */ /* 0x000fe20008000000 */
[----:B------:R-:W-:-:S06]  /*55e0*/  WARPGROUP.ARRIVE ;  /* 0x00000000000079c5 */ /* 0x000fcc0000000000 */
[----:B------:R-:W-:Y:S01]  /*55f0*/  HGMMA.64x256x16.F32 R24, R160, gdesc[UR12].tnspB, R24, gsb0 ;  /* 0x43e0000ca0187df0 */ /* 0x000fe20008000818 */
[----:B------:R-:W-:Y:S01]  /*5600*/  UIADD3 UR14, UR11, 0x80, URZ ;  /* 0x000000800b0e7890 */ /* 0x000fe2000fffe03f */
[----:B------:R-:W-:Y:S01]  /*5610*/  UMOV UR15, 0x40000040 ;  /* 0x40000040000f7882 */ /* 0x000fe20000000000 */
[----:B------:R-:W-:Y:S02]  /*5620*/  WARPGROUP.DEPBAR.LE gsb0, 0x0 ;  /* 0x00008000000079c5 */ /* 0x000fe40000010000 */
[----:B------:R-:W-:-:S15]  /*5630*/  WARPGROUP.ARRIVE ;  /* 0x00000000000079c5 */ /* 0x000fde0000000000 */
[----:B------:R-:W-:-:S08]  /*5640*/  NOP ;  /* 0x0000000000007918 */ /* 0x000fd00000000000 */
        /* <DEDUP_REMOVED lines=24> */
[----:B------:R-:W-:Y:S03]  /*57d0*/  HGMMA.64x256x16.F32 R24, R172, gdesc[UR12].tnspB, R24, gsb0 ;  /* 0x43e0000cac187df0 */ /* 0x000fe60008000818 */
[----:B------:R-:W-:Y:S02]  /*57e0*/  WARPGROUP.DEPBAR.LE gsb0, 0x0 ;  /* 0x00008000000079c5 */ /* 0x000fe40000010000 */
[----:B-1----:R-:W-:Y:S05]  /*57f0*/  @!P0 BRA `(.L_x_33) ;  /* 0x0000000000048947 */ /* 0x002fea0003800000 */
[----:B------:R-:W-:Y:S01]  /*5800*/  BPT.TRAP 0x1 ;  /* 0x000000040000795c */ /* 0x000fe20000300000 */
.L_x_33:
[----:B------:R-:W-:Y:S01]  /*5810*/  UIADD3 UR11, UR28, 0x22860, URZ ;  /* 0x000228601c0b7890 */ /* 0x000fe2000fffe03f */
[----:B0-----:R-:W-:Y:S01]  /*5820*/  MOV R8, R7 ;  /* 0x0000000700087202 */ /* 0x001fe20000000f00 */
[----:B------:R-:W-:Y:S02]  /*5830*/  IMAD.MOV.U32 R13, RZ, RZ, R4 ;  /* 0x000000ffff0d7224 */ /* 0x000fe400078e0004 */
[----:B------:R-:W-:-:S09]  /*5840*/  UPRMT UR11, UR26, 0x654, UR11 ;  /* 0x000006541a0b7896 */ /* 0x000fd2000800000b */
[----:B------:R-:W-:Y:S01]  /*5850*/  SYNCS.ARRIVE.TRANS64.RED.A1T0 RZ, [UR11], RZ ;  /* 0x000000ffffff79a7 */ /* 0x000fe2000810040b */
[----:B------:R-:W-:Y:S05]  /*5860*/  @P1 BRA `(.L_x_34) ;  /* 0xffffffdc003c1947 */ /* 0x000fea000383ffff */
.L_x_23:
[----:B------:R-:W4:Y:S01]  /*5870*/  SHFL.BFLY PT, R3, R6, 0x2, 0x1f ;  /* 0x0c401f0006037f89 */ /* 0x000f2200000e0000 */
[----:B------:R0:W-:Y:S08]  /*5880*/  BAR.ARV R0, 0x100 ;  /* 0x000400000000751d */ /* 0x0001f00000002000 */
[----:B------:R-:W-:Y:S06]  /*5890*/  BAR.ARV 0x8, 0x180 ;  /* 0x0206000000007b1d */ /* 0x000fec0000002000 */
[----:B------:R-:W-:Y:S01]  /*58a0*/  PLOP3.LUT P0, PT, PT, PT, PT, 0x8, 0x0 ;  /* 0x000000000000781c */ /* 0x000fe20003f0e170 */
[----:B012---:R-:W0:Y:S01]  /*58b0*/  SHFL.BFLY PT, R8, R5, 0x2, 0x1f ;  /* 0x0c401f0005087f89 */ /* 0x007e2200000e0000 */
[----:B----4-:R-:W-:-:S05]  /*58c0*/  FADD.FTZ R3, R3, R6 ;  /* 0x0000000603037221 */ /* 0x010fca0000010000 */
[----:B------:R-:W1:Y:S01]  /*58d0*/  SHFL.BFLY PT, R2, R3, 0x1, 0x1f ;  /* 0x0c201f0003027f89 */ /* 0x000e6200000e0000 */
[----:B0-----:R-:W-:Y:S01]  /*58e0*/  FADD.FTZ R8, R8, R5 ;  /* 0x0000000508087221 */ /* 0x001fe20000010000 */
[----:B------:R-:W-:-:S04]  /*58f0*/  IMAD.MOV.U32 R5, RZ, RZ, -0x800000 ;  /* 0xff800000ff057424 */ /* 0x000fc800078e00ff */
[----:B------:R-:W0:Y:S01]  /*5900*/  SHFL.BFLY PT, R9, R8, 0x1, 0x1f ;  /* 0x0c201f0008097f89 */ /* 0x000e2200000e0000 */
[----:B-1----:R-:W-:Y:S01]  /*5910*/  FADD.FTZ R10, R3, R2 ;  /* 0x00000002030a7221 */ /* 0x002fe20000010000 */
[----:B------:R-:W-:Y:S02]  /*5920*/  IMAD.MOV.U32 R2, RZ, RZ, RZ ;  /* 0x000000ffff027224 */ /* 0x000fe400078e00ff */
[----:B------:R-:W-:Y:S02]  /*5930*/  IMAD.MOV.U32 R3, RZ, RZ, -0x800000 ;  /* 0xff800000ff037424 */ /* 0x000fe400078e00ff */
[----:B------:R-:W-:-:S13]  /*5940*/  FSETP.NE.FTZ.AND P1, PT, R10, RZ, PT ;  /* 0x000000ff0a00720b */ /* 0x000fda0003f35000 */
[----:B------:R-:W1:Y:S01]  /*5950*/  @P1 MUFU.LG2 R6, R10 ;  /* 0x0000000a00061308 */ /* 0x000e620000000c00 */
[----:B0-----:R-:W-:Y:S01]  /*5960*/  FADD.FTZ R11, R8, R9 ;  /* 0x00000009080b7221 */ /* 0x001fe20000010000 */
[----:B------:R-:W-:-:S04]  /*5970*/  IMAD.MOV.U32 R9, RZ, RZ, RZ ;  /* 0x000000ffff097224 */ /* 0x000fc800078e00ff */
[----:B------:R-:W-:Y:S02]  /*5980*/  FSETP.NE.FTZ.AND P2, PT, R11, RZ, PT ;  /* 0x000000ff0b00720b */ /* 0x000fe40003f55000 */
[----:B------:R-:W0:Y:S01]  /*5990*/  @P1 MUFU.RCP R9, R10 ;  /* 0x0000000a00091308 */ /* 0x000e220000001000 */
[----:B-1----:R-:W-:-:S10]  /*59a0*/  @P1 FMUL.FTZ R6, R6, 0.69314718246459960938 ;  /* 0x3f31721806061820 */ /* 0x002fd40000410000 */
[----:B------:R-:W1:Y:S01]  /*59b0*/  @P2 MUFU.LG2 R8, R11 ;  /* 0x0000000b00082308 */ /* 0x000e620000000c00 */
[-C--:B0-----:R-:W-:Y:S01]  /*59c0*/  FMUL.FTZ R24, R24, R9.reuse ;  /* 0x0000000918187220 */ /* 0x081fe20000410000 */
[----:B------:R-:W-:-:S06]  /*59d0*/  FMUL.FTZ R25, R25, R9 ;  /* 0x0000000919197220 */ /* 0x000fcc0000410000 */
[----:B------:R0:W2:Y:S01]  /*59e0*/  @P2 MUFU.RCP R2, R11 ;  /* 0x0000000b00022308 */ /* 0x0000a20000001000 */
[-C--:B------:R-:W-:Y:S01]  /*59f0*/  FMUL.FTZ R28, R28, R9.reuse ;  /* 0x000000091c1c7220 */ /* 0x080fe20000410000 */
        /* <DEDUP_REMOVED lines=60> */
[----:B------:R-:W-:Y:S01]  /*5dc0*/  FMUL.FTZ R149, R149, R9 ;  /* 0x0000000995957220 */ /* 0x000fe20000410000 */
[----:B------:R-:W-:Y:S01]  /*5dd0*/  MOV R9, UR10 ;  /* 0x0000000a00097c02 */ /* 0x000fe20008000f00 */
[----:B0-----:R-:W-:-:S02]  /*5de0*/  IMAD.U32 R11, RZ, RZ, UR10 ;  /* 0x0000000aff0b7e24 */ /* 0x001fc4000f8e00ff */
[----:B-1----:R-:W-:Y:S01]  /*5df0*/  @P2 FMUL.FTZ R8, R8, 0.69314718246459960938 ;  /* 0x3f31721808082820 */ /* 0x002fe20000410000 */
[-C--:B--2---:R-:W-:Y:S01]  /*5e00*/  FMUL.FTZ R26, R26, R2.reuse ;  /* 0x000000021a1a7220 */ /* 0x084fe20000410000 */
[-C--:B------:R-:W-:Y:S01]  /*5e10*/  FMUL.FTZ R27, R27, R2.reuse ;  /* 0x000000021b1b7220 */ /* 0x080fe20000410000 */
[----:B------:R-:W-:Y:S01]  /*5e20*/  @P1 FMUL.FTZ R9, R9, 0.69314718246459960938 ;  /* 0x3f31721809091820 */ /* 0x000fe20000410000 */
[----:B------:R-:W-:Y:S01]  /*5e30*/  @P2 FMUL.FTZ R11, R11, 0.69314718246459960938 ;  /* 0x3f3172180b0b2820 */ /* 0x000fe20000410000 */
        /* <DEDUP_REMOVED lines=62> */
[----:B------:R-:W-:Y:S01]  /*6220*/  @P1 FFMA.FTZ R5, R9, R4, R6 ;  /* 0x0000000409051223 */ /* 0x000fe20000010006 */
[----:B------:R-:W-:-:S07]  /*6230*/  @P2 FFMA.FTZ R3, R11, R7, R8 ;  /* 0x000000070b032223 */ /* 0x000fce0000010008 */
.L_x_10:
[----:B------:R-:W-:Y:S05]  /*6240*/  @P0 BRA `(.L_x_35) ;  /* 0x00000020004c0947 */ /* 0x000fea0003800000 */
[----:B---3--:R-:W0:Y:S01]  /*6250*/  S2R R0, SR_TID.X ;  /* 0x0000000000007919 */ /* 0x008e220000002100 */
[----:B------:R-:W1:Y:S01]  /*6260*/  LDC R8, c[0x0][0xbe8] ;  /* 0x0002fa00ff087b82 */ /* 0x000e620000000800 */
[----:B------:R-:W-:Y:S01]  /*6270*/  USHF.R.S32.HI UR7, URZ, 0x1f, UR38 ;  /* 0x0000001f3f077899 */ /* 0x000fe20008011426 */
[----:B------:R-:W-:Y:S01]  /*6280*/  BSSY B0, `(.L_x_36) ;  /* 0x000014b000007945 */ /* 0x000fe20003800000 */
[----:B------:R-:W2:Y:S01]  /*6290*/  S2R R16, SR_CTAID.X ;  /* 0x0000000000107919 */ /* 0x000ea20000002500 */
[----:B------:R-:W-:Y:S02]  /*62a0*/  ULDC.64 UR8, c[0x0][0xbd0] ;  /* 0x0002f40000087ab9 */ /* 0x000fe40000000a00 */
[----:B------:R-:W-:Y:S02]  /*62b0*/  UIMAD UR6, UR7, UR8, URZ ;  /* 0x00000008070672a4 */ /* 0x000fe4000f8e023f */
[----:B------:R-:W3:Y:S01]  /*62c0*/  S2UR UR12, SR_CTAID.Z ;  /* 0x00000000000c79c3 */ /* 0x000ee20000002700 */
[----:B------:R-:W-:-:S02]  /*62d0*/  UIMAD.WIDE.U32 UR4, UR38, UR8, URZ ;  /* 0x00000008260472a5 */ /* 0x000fc4000f8e003f */
[----:B------:R-:W-:-:S03]  /*62e0*/  UIMAD UR6, UR38, UR9, UR6 ;  /* 0x00000009260672a4 */ /* 0x000fc6000f8e0206 */
[----:B------:R-:W-:Y:S01]  /*62f0*/  ULDC.64 UR8, c[0x0][0xb38] ;  /* 0x0002ce0000087ab9 */ /* 0x000fe20000000a00 */
[----:B------:R-:W-:Y:S01]  /*6300*/  UIADD3 UR6, UR5, UR6, URZ ;  /* 0x0000000605067290 */ /* 0x000fe2000fffe03f */
[----:B------:R-:W4:Y:S01]  /*6310*/  LDC.64 R14, c[0x0][0xbd8] ;  /* 0x0002f600ff0e7b82 */ /* 0x000f220000000a00 */
[----:B------:R-:W-:-:S07]  /*6320*/  UIMAD UR7, UR7, UR8, URZ ;  /* 0x00000008070772a4 */ /* 0x000fce000f8e023f */
[----:B------:R-:W-:Y:S01]  /*6330*/  BAR.SYNC.DEFER_BLOCKING 0x1, 0x100 ;  /* 0x0044000000007b1d */ /* 0x000fe20000010000 */
[----:B-1----:R-:W-:-:S07]  /*6340*/  ISETP.NE.AND P0, PT, R8, 0x1, PT ;  /* 0x000000010800780c */ /* 0x002fce0003f05270 */
[----:B------:R-:W1:Y:S01]  /*6350*/  S2UR UR11, SR_CTAID.Y ;  /* 0x00000000000b79c3 */ /* 0x000e620000002600 */
[----:B0-----:R-:W-:Y:S01]  /*6360*/  IADD3 R9, R0, -0x80, RZ ;  /* 0xffffff8000097810 */ /* 0x001fe20007ffe0ff */
[----:B---3--:R-:W-:-:S06]  /*6370*/  USHF.R.S32.HI UR10, URZ, 0x1f, UR12 ;  /* 0x0000001f3f0a7899 */ /* 0x008fcc000801140c */
[----:B------:R-:W1:Y:S01]  /*6380*/  LDC R23, c[0x0][0xc50] ;  /* 0x00031400ff177b82 */ /* 0x000e620000000800 */
[----:B------:R-:W-:-:S04]  /*6390*/  SHF.R.S32.HI R6, RZ, 0x1f, R9 ;  /* 0x0000001fff067819 */ /* 0x000fc80000011409 */
[CC--:B------:R-:W-:Y:S02]  /*63a0*/  LEA.HI R2, R6.reuse, R9.reuse, RZ, 0x7 ;  /* 0x0000000906027211 */ /* 0x0c0fe400078f38ff */
[----:B------:R-:W-:Y:S01]  /*63b0*/  LEA.HI R6, R6, R9, RZ, 0x2 ;  /* 0x0000000906067211 */ /* 0x000fe200078f10ff */
[----:B------:R-:W0:Y:S01]  /*63c0*/  LDC.64 R20, c[0x0][0xb40] ;  /* 0x0002d000ff147b82 */ /* 0x000e220000000a00 */
[----:B------:R-:W-:Y:S02]  /*63d0*/  LOP3.LUT R0, R2, 0xffffff80, RZ, 0xc0, !PT ;  /* 0xffffff8002007812 */ /* 0x000fe400078ec0ff */
[----:B------:R-:W-:Y:S02]  /*63e0*/  LOP3.LUT R6, R6, 0xfffffffc, RZ, 0xc0, !PT ;  /* 0xfffffffc06067812 */ /* 0x000fe400078ec0ff */
[----:B------:R-:W-:Y:S01]  /*63f0*/  SHF.R.S32.HI R11, RZ, 0x7, R2 ;  /* 0x00000007ff0b7819 */ /* 0x000fe20000011402 */
[C---:B------:R-:W-:Y:S02]  /*6400*/  IMAD.IADD R0, R9.reuse, 0x1, -R0 ;  /* 0x0000000109007824 */ /* 0x040fe400078e0a00 */
[----:B------:R-:W-:Y:S01]  /*6410*/  IMAD.IADD R6, R9, 0x1, -R6 ;  /* 0x0000000109067824 */ /* 0x000fe200078e0a06 */
[----:B------:R-:W-:Y:S01]  /*6420*/  LEA.HI R2, R2, R11, RZ, 0x1 ;  /* 0x0000000b02027211 */ /* 0x000fe200078f08ff */
[----:B------:R-:W3:Y:S01]  /*6430*/  @P0 LDC R18, c[0x0][0xbec] ;  /* 0x0002fb00ff120b82 */ /* 0x000ee20000000800 */
[----:B------:R-:W-:-:S02]  /*6440*/  SHF.R.S32.HI R13, RZ, 0x1f, R0 ;  /* 0x0000001fff0d7819 */ /* 0x000fc40000011400 */
[C---:B------:R-:W-:Y:S02]  /*6450*/  LEA.HI R9, R6.reuse, R6, RZ, 0x1 ;  /* 0x0000000606097211 */ /* 0x040fe400078f08ff */
[----:B------:R-:W-:Y:S02]  /*6460*/  LEA.HI R10, R13, R0, RZ, 0x2 ;  /* 0x000000000d0a7211 */ /* 0x000fe400078f10ff */
[----:B------:R-:W-:Y:S01]  /*6470*/  LOP3.LUT R9, R9, 0x1ffffffe, RZ, 0xc0, !PT ;  /* 0x1ffffffe09097812 */ /* 0x000fe200078ec0ff */
[----:B------:R-:W5:Y:S01]  /*6480*/  @P0 LDC R19, c[0x0][0xbf0] ;  /* 0x0002fc00ff130b82 */ /* 0x000f620000000800 */
[--C-:B------:R-:W-:Y:S02]  /*6490*/  SHF.R.S32.HI R4, RZ, 0x2, R10.reuse ;  /* 0x00000002ff047819 */ /* 0x100fe4000001140a */
[----:B------:R-:W-:Y:S01]  /*64a0*/  SHF.R.S32.HI R7, RZ, 0x1f, R10 ;  /* 0x0000001fff077819 */ /* 0x000fe2000001140a */
[----:B------:R-:W-:Y:S01]  /*64b0*/  IMAD.IADD R12, R6, 0x1, -R9 ;  /* 0x00000001060c7824 */ /* 0x000fe200078e0a09 */
[----:B------:R-:W-:-:S02]  /*64c0*/  LOP3.LUT R2, R2, 0x3fffffe, RZ, 0xc0, !PT ;  /* 0x03fffffe02027812 */ /* 0x000fc400078ec0ff */
[----:B------:R-:W-:Y:S01]  /*64d0*/  LEA.HI R7, R7, R4, RZ, 0x3 ;  /* 0x0000000407077211 */ /* 0x000fe200078f18ff */
[----:B------:R-:W5:Y:S01]  /*64e0*/  @P0 LDC R153, c[0x0][0xbf0] ;  /* 0x0002fc00ff990b82 */ /* 0x000f620000000800 */
[----:B------:R-:W-:Y:S01]  /*64f0*/  MOV R6, UR4 ;  /* 0x0000000400067c02 */ /* 0x000fe20008000f00 */
[----:B------:R-:W-:Y:S01]  /*6500*/  IMAD.IADD R2, R11, 0x1, -R2 ;  /* 0x000000010b027824 */ /* 0x000fe200078e0a02 */
[----:B------:R-:W-:-:S04]  /*6510*/  LOP3.LUT R7, R7, 0xfffffff8, RZ, 0xc0, !PT ;  /* 0xfffffff807077812 */ /* 0x000fc800078ec0ff */
[----:B------:R-:W-:Y:S02]  /*6520*/  IADD3 R7, R4, -R7, RZ ;  /* 0x8000000704077210 */ /* 0x000fe40007ffe0ff */
[----:B------:R-:W-:-:S04]  /*6530*/  LEA.HI R4, R13, R0, RZ, 0x5 ;  /* 0x000000000d047211 */ /* 0x000fc800078f28ff */
[----:B------:R-:W-:-:S05]  /*6540*/  SHF.R.S32.HI R4, RZ, 0x5, R4 ;  /* 0x00000005ff047819 */ /* 0x000fca0000011404 */
[----:B------:R-:W-:Y:S02]  /*6550*/  IMAD R9, R4, 0x10, R7 ;  /* 0x0000001004097824 */ /* 0x000fe400078e0207 */
[----:B------:R-:W0:Y:S01]  /*6560*/  @P0 LDC R4, c[0x0][0xbec] ;  /* 0x0002fb00ff040b82 */ /* 0x000e220000000800 */
[----:B------:R-:W-:Y:S01]  /*6570*/  IMAD.U32 R7, RZ, RZ, UR5 ;  /* 0x00000005ff077e24 */ /* 0x000fe2000f8e00ff */
[----:B------:R-:W-:Y:S01]  /*6580*/  UIMAD.WIDE.U32 UR4, UR38, UR8, URZ ;  /* 0x00000008260472a5 */ /* 0x000fe2000f8e003f */
[----:B------:R-:W-:Y:S01]  /*6590*/  IMAD.U32 R7, RZ, RZ, UR6 ;  /* 0x00000006ff077e24 */ /* 0x000fe2000f8e00ff */
[----:B------:R-:W-:Y:S01]  /*65a0*/  LEA R9, R2, R9, 0x6 ;  /* 0x0000000902097211 */ /* 0x000fe200078e30ff */
[C---:B----4-:R-:W-:Y:S01]  /*65b0*/  IMAD R2, R14.reuse, UR10, RZ ;  /* 0x0000000a0e027c24 */ /* 0x050fe2000f8e02ff */
[----:B------:R-:W-:Y:S01]  /*65c0*/  UIMAD UR6, UR38, UR9, UR7 ;  /* 0x00000009260672a4 */ /* 0x000fe2000f8e0207 */
[----:B------:R-:W-:Y:S01]  /*65d0*/  IMAD.WIDE.U32 R6, R14, UR12, R6 ;  /* 0x0000000c0e067c25 */ /* 0x000fe2000f8e0006 */
[----:B------:R-:W-:Y:S01]  /*65e0*/  IADD3 R14, RZ, -UR38, RZ ;  /* 0x80000026ff0e7c10 */ /* 0x000fe2000fffe0ff */
[----:B------:R-:W-:Y:S01]  /*65f0*/  ULDC.64 UR8, c[0x0][0xb28] ;  /* 0x0002ca0000087ab9 */ /* 0x000fe20000000a00 */
[----:B------:R-:W-:Y:S01]  /*6600*/  UIADD3 UR6, UR5, UR6, URZ ;  /* 0x0000000605067290 */ /* 0x000fe2000fffe03f */
[----:B------:R-:W-:-:S02]  /*6610*/  IMAD R12, R12, 0x8, R9 ;  /* 0x000000080c0c7824 */ /* 0x000fc400078e0209 */
[----:B-1----:R-:W-:Y:S02]  /*6620*/  IMAD R23, R23, R14, UR11 ;  /* 0x0000000b17177e24 */ /* 0x002fe4000f8e020e */
[----:B--2---:R-:W-:Y:S01]  /*6630*/  IMAD R11, R16, 0x80, R12 ;  /* 0x00000080100b7824 */ /* 0x004fe200078e020c */
[----:B------:R-:W-:Y:S01]  /*6640*/  MOV R12, UR4 ;  /* 0x00000004000c7c02 */ /* 0x000fe20008000f00 */
[----:B------:R-:W-:Y:S01]  /*6650*/  IMAD R17, R15, UR12, R2 ;  /* 0x0000000c0f117c24 */ /* 0x000fe2000f8e0202 */
[----:B------:R-:W-:Y:S01]  /*6660*/  SHF.R.S32.HI R14, RZ, 0x1f, R23 ;  /* 0x0000001fff0e7819 */ /* 0x000fe20000011417 */
[----:B------:R-:W-:Y:S01]  /*6670*/  IMAD.U32 R13, RZ, RZ, UR5 ;  /* 0x00000005ff0d7e24 */ /* 0x000fe2000f8e00ff */
[----:B------:R-:W-:Y:S01]  /*6680*/  ULDC.64 UR4, c[0x0][0xbe0] ;  /* 0x0002f80000047ab9 */ /* 0x000fe20000000a00 */
[----:B------:R-:W-:Y:S01]  /*6690*/  IMAD.U32 R13, RZ, RZ, UR6 ;  /* 0x00000006ff0d7e24 */ /* 0x000fe2000f8e00ff */
[----:B------:R-:W-:Y:S01]  /*66a0*/  ULDC.64 UR6, c[0x0][0xb48] ;  /* 0x0002d20000067ab9 */ /* 0x000fe20000000a00 */
[----:B------:R-:W-:Y:S01]  /*66b0*/  IMAD.IADD R7, R7, 0x1, R17 ;  /* 0x0000000107077824 */ /* 0x000fe200078e0211 */
[----:B------:R-:W-:Y:S01]  /*66c0*/  MOV R17, R11 ;  /* 0x0000000b00117202 */ /* 0x000fe20000000f00 */
[----:B0-----:R-:W-:-:S04]  /*66d0*/  @P0 IMAD.HI.U32 R2, R11, R4, RZ ;  /* 0x000000040b020227 */ /* 0x001fc800078e00ff */
[----:B------:R-:W-:Y:S02]  /*66e0*/  IMAD R4, R20, UR10, RZ ;  /* 0x0000000a14047c24 */ /* 0x000fe4000f8e02ff */
[----:B---3--:R-:W-:-:S04]  /*66f0*/  @P0 IMAD.HI.U32 R18, R11, R18, RZ ;  /* 0x000000120b120227 */ /* 0x008fc800078e00ff */
[----:B------:R-:W-:Y:S01]  /*6700*/  IMAD.MOV.U32 R15, RZ, RZ, R11 ;  /* 0x000000ffff0f7224 */ /* 0x000fe200078e000b */
[----:B-----5:R-:W-:Y:S01]  /*6710*/  @P0 SHF.R.U32.HI R15, RZ, R19, R2 ;  /* 0x00000013ff0f0219 */ /* 0x020fe20000011602 */
[----:B------:R-:W-:Y:S01]  /*6720*/  IMAD R19, R21, UR12, R4 ;  /* 0x0000000c15137c24 */ /* 0x000fe2000f8e0204 */
[----:B------:R-:W-:Y:S01]  /*6730*/  @P0 SHF.R.U32.HI R17, RZ, R153, R18 ;  /* 0x00000099ff110219 */ /* 0x000fe20000011612 */
[----:B------:R-:W-:-:S04]  /*6740*/  IMAD.WIDE.U32 R12, R20, UR12, R12 ;  /* 0x0000000c140c7c25 */ /* 0x000fc8000f8e000c */
[----:B------:R-:W-:Y:S02]  /*6750*/  IMAD R2, R14, UR4, RZ ;  /* 0x000000040e027c24 */ /* 0x000fe4000f8e02ff */
[----:B------:R-:W-:-:S04]  /*6760*/  IMAD.WIDE.U32 R6, R23, UR4, R6 ;  /* 0x0000000417067c25 */ /* 0x000fc8000f8e0006 */
[----:B------:R-:W-:Y:S01]  /*6770*/  IMAD.IADD R13, R13, 0x1, R19 ;  /* 0x000000010d0d7824 */ /* 0x000fe200078e0213 */
[----:B------:R-:W-:Y:S01]  /*6780*/  SHF.R.S32.HI R19, RZ, 0x1f, R15 ;  /* 0x0000001fff137819 */ /* 0x000fe2000001140f */
[----:B------:R-:W-:Y:S01]  /*6790*/  IMAD R14, R14, UR6, RZ ;  /* 0x000000060e0e7c24 */ /* 0x000fe2000f8e02ff */
[----:B------:R-:W-:Y:S01]  /*67a0*/  IADD3 R6, P0, R15, R6, RZ ;  /* 0x000000060f067210 */ /* 0x000fe20007f1e0ff */
[C---:B------:R-:W-:Y:S01]  /*67b0*/  IMAD R4, R23.reuse, UR5, R2 ;  /* 0x0000000517047c24 */ /* 0x040fe2000f8e0202 */
[----:B------:R-:W-:Y:S01]  /*67c0*/  SHF.R.S32.HI R2, RZ, 0x1f, R17 ;  /* 0x0000001fff027819 */ /* 0x000fe20000011411 */
[----:B------:R-:W-:Y:S01]  /*67d0*/  IMAD.MOV R15, RZ, RZ, -R15 ;  /* 0x000000ffff0f7224 */ /* 0x000fe200078e0a0f */
[----:B------:R-:W-:Y:S01]  /*67e0*/  ULDC.64 UR4, c[0x0][0xb30] ;  /* 0x0002cc0000047ab9 */ /* 0x000fe20000000a00 */
[----:B------:R-:W-:Y:S01]  /*67f0*/  IMAD R21, R23, UR7, R14 ;  /* 0x0000000717157c24 */ /* 0x000fe2000f8e020e */
[----:B------:R-:W-:Y:S01]  /*6800*/  IADD3 R14, -R17, RZ, RZ ;  /* 0x000000ff110e7210 */ /* 0x000fe20007ffe1ff */
[----:B------:R-:W-:Y:S01]  /*6810*/  IMAD R2, R2, UR4, RZ ;  /* 0x0000000402027c24 */ /* 0x000fe2000f8e02ff */
[----:B------:R-:W-:Y:S01]  /*6820*/  IADD3.X R7, R19, R7, R4, P0, !PT ;  /* 0x0000000713077210 */ /* 0x000fe200007fe404 */
[----:B------:R-:W-:-:S02]  /*6830*/  IMAD R15, R8, R15, R11 ;  /* 0x0000000f080f7224 */ /* 0x000fc400078e020b */
[----:B------:R-:W-:Y:S01]  /*6840*/  IMAD.WIDE.U32 R12, R23, UR6, R12 ;  /* 0x00000006170c7c25 */ /* 0x000fe2000f8e000c */
[----:B------:R-:W-:-:S03]  /*6850*/  ULDC.64 UR6, c[0x0][0xbc8] ;  /* 0x0002f20000067ab9 */ /* 0x000fc60000000a00 */
[----:B------:R-:W-:Y:S02]  /*6860*/  IMAD R11, R8, R14, R11 ;  /* 0x0000000e080b7224 */ /* 0x000fe400078e020b */
[----:B------:R-:W-:Y:S01]  /*6870*/  IMAD R19, R17, UR5, R2 ;  /* 0x0000000511137c24 */ /* 0x000fe2000f8e0202 */
[----:B------:R-:W-:Y:S01]  /*6880*/  SHF.R.S32.HI R2, RZ, 0x1f, R15 ;  /* 0x0000001fff027819 */ /* 0x000fe2000001140f */
[----:B------:R-:W-:Y:S01]  /*6890*/  IMAD.IADD R13, R13, 0x1, R21 ;  /* 0x000000010d0d7824 */ /* 0x000fe200078e0215 */
[----:B------:R-:W-:Y:S01]  /*68a0*/  SHF.R.S32.HI R4, RZ, 0x1f, R11 ;  /* 0x0000001fff047819 */ /* 0x000fe2000001140b */
[----:B------:R-:W0:Y:S01]  /*68b0*/  S2UR UR5, SR_CgaCtaId ;  /* 0x00000000000579c3 */ /* 0x000e220000008800 */
[----:B------:R-:W-:-:S04]  /*68c0*/  IMAD.WIDE.U32 R6, R15, UR6, R6 ;  /* 0x000000060f067c25 */ /* 0x000fc8000f8e0006 */
[----:B------:R-:W-:Y:S01]  /*68d0*/  IMAD.WIDE.U32 R12, R17, UR4, R12 ;  /* 0x00000004110c7c25 */ /* 0x000fe2000f8e000c */
[----:B------:R-:W-:-:S03]  /*68e0*/  UMOV UR4, 0x400 ;  /* 0x0000040000047882 */ /* 0x000fc60000000000 */
[----:B------:R-:W-:Y:S02]  /*68f0*/  IMAD R2, R2, UR6, RZ ;  /* 0x0000000602027c24 */ /* 0x000fe4000f8e02ff */
[----:B------:R-:W-:Y:S02]  /*6900*/  IMAD.IADD R13, R13, 0x1, R19 ;  /* 0x000000010d0d7824 */ /* 0x000fe400078e0213 */
[----:B------:R-:W-:Y:S02]  /*6910*/  IMAD R4, R4, UR8, RZ ;  /* 0x0000000804047c24 */ /* 0x000fe4000f8e02ff */
[----:B------:R-:W-:Y:S01]  /*6920*/  IMAD R17, R15, UR7, R2 ;  /* 0x000000070f117c24 */ /* 0x000fe2000f8e0202 */
[----:B------:R-:W-:Y:S01]  /*6930*/  ULDC.64 UR6, c[0x0][0xba8] ;  /* 0x0002ea0000067ab9 */ /* 0x000fe20000000a00 */
[C---:B------:R-:W-:Y:S01]  /*6940*/  IMAD R15, R11.reuse, UR9, R4 ;  /* 0x000000090b0f7c24 */ /* 0x040fe2000f8e0204 */
[----:B------:R-:W-:Y:S01]  /*6950*/  LEA R18, P0, R6, UR6, 0x2 ;  /* 0x0000000606127c11 */ /* 0x000fe2000f8010ff */
[----:B------:R-:W-:Y:S01]  /*6960*/  IMAD.WIDE.U32 R12, R11, UR8, R12 ;  /* 0x000000080b0c7c25 */ /* 0x000fe2000f8e000c */
[----:B------:R-:W-:Y:S01]  /*6970*/  IADD3 R11, R7, R17, RZ ;  /* 0x00000011070b7210 */ /* 0x000fe20007ffe0ff */
[----:B------:R-:W-:Y:S01]  /*6980*/  ULDC.64 UR8, c[0x0][0xb00] ;  /* 0x0002c00000087ab9 */ /* 0x000fe20000000a00 */
[----:B------:R-:W-:Y:S01]  /*6990*/  ULDC UR6, c[0x0][0xa88] ;  /* 0x0002a20000067ab9 */ /* 0x000fe20000000800 */
[----:B------:R-:W-:Y:S01]  /*69a0*/  IMAD.IADD R7, R13, 0x1, R15 ;  /* 0x000000010d077824 */ /* 0x000fe200078e020f */
[----:B------:R-:W-:Y:S01]  /*69b0*/  LEA R2, P1, R12, UR8, 0x2 ;  /* 0x000000080c027c11 */ /* 0x000fe2000f8210ff */
[----:B------:R-:W-:Y:S01]  /*69c0*/  SHFL.IDX PT, R14, R18, 0x1, 0x1c1f ;  /* 0x003c1f00120e7f89 */ /* 0x000fe200000e0000 */
[----:B------:R-:W-:Y:S01]  /*69d0*/  LEA.HI.X R17, R6, UR7, R11, 0x2, P0 ;  /* 0x0000000706117c11 */ /* 0x000fe200080f140b */
[----:B------:R-:W-:Y:S01]  /*69e0*/  IMAD R11, R16, 0x80, R9 ;  /* 0x00000080100b7824 */ /* 0x000fe200078e0209 */
[----:B------:R-:W-:Y:S01]  /*69f0*/  LEA.HI.X R4, R12, UR9, R7, 0x2, P1 ;  /* 0x000000090c047c11 */ /* 0x000fe200088f1407 */
[----:B0-----:R-:W-:Y:S01]  /*6a00*/  ULEA UR4, UR5, UR4, 0x18 ;  /* 0x0000000405047291 */ /* 0x001fe2000f8ec03f */
[----:B------:R-:W-:Y:S01]  /*6a10*/  SHFL.IDX PT, R12, R18, RZ, 0x1c1f ;  /* 0x001c1fff120c7589 */ /* 0x000fe200000e0000 */
[----:B------:R-:W-:Y:S01]  /*6a20*/  IMAD R8, R8, UR6, RZ ;  /* 0x0000000608087c24 */ /* 0x000fe2000f8e02ff */
[----:B------:R-:W-:Y:S01]  /*6a30*/  LOP3.LUT P0, RZ, R0, 0x3, RZ, 0xc0, !PT ;  /* 0x0000000300ff7812 */ /* 0x000fe2000780c0ff */
[----:B------:R-:W-:Y:S01]  /*6a40*/  UIADD3 UR4, UR4, 0x22820, URZ ;  /* 0x0002282004047890 */ /* 0x000fe2000fffe03f */
[----:B------:R-:W0:Y:S01]  /*6a50*/  SHFL.IDX PT, R13, R17, RZ, 0x1c1f ;  /* 0x001c1fff110d7589 */ /* 0x000e2200000e0000 */
[----:B------:R-:W-:-:S02]  /*6a60*/  IADD3 R9, R11, 0x8, RZ ;  /* 0x000000080b097810 */ /* 0x000fc40007ffe0ff */
[-C--:B------:R-:W-:Y:S01]  /*6a70*/  ISETP.GE.OR P1, PT, R11, R8.reuse, P0 ;  /* 0x000000080b00720c */ /* 0x080fe20000726670 */
[----:B------:R1:W2:Y:S01]  /*6a80*/  SHFL.IDX PT, R15, R17, 0x1, 0x1c1f ;  /* 0x003c1f00110f7f89 */ /* 0x0002a200000e0000 */
[-C--:B------:R-:W-:Y:S01]  /*6a90*/  ISETP.GE.OR P0, PT, R9, R8.reuse, P0 ;  /* 0x000000080900720c */ /* 0x080fe20000706670 */
[----:B------:R-:W-:Y:S01]  /*6aa0*/  UPRMT UR4, URZ, 0x654, UR4 ;  /* 0x000006543f047896 */ /* 0x000fe20008000004 */
[----:B------:R-:W-:Y:S01]  /*6ab0*/  ISETP.GE.AND P2, PT, R11, R8, PT ;  /* 0x000000080b00720c */ /* 0x000fe20003f46270 */
[----:B------:R3:W4:Y:S01]  /*6ac0*/  SHFL.IDX PT, R6, R2, RZ, 0x1c1f ;  /* 0x001c1fff02067589 */ /* 0x00072200000e0000 */
[----:B-1----:R-:W-:-:S03]  /*6ad0*/  LOP3.LUT R17, R10, 0x7ffffffc, RZ, 0xc0, !PT ;  /* 0x7ffffffc0a117812 */ /* 0x002fc600078ec0ff */
[----:B------:R3:W1:Y:S03]  /*6ae0*/  SHFL.IDX PT, R7, R4, RZ, 0x1c1f ;  /* 0x001c1fff04077589 */ /* 0x00066600000e0000 */
[----:B------:R-:W-:Y:S01]  /*6af0*/  SYNCS.ARRIVE.TRANS64.RED.A1T0 RZ, [UR4], RZ ;  /* 0x000000ffffff79a7 */ /* 0x000fe20008100404 */
[----:B------:R-:W-:-:S04]  /*6b00*/  IMAD.IADD R0, R0, 0x1, -R17 ;  /* 0x0000000100007824 */ /* 0x000fc800078e0a11 */
[----:B------:R-:W-:Y:S01]  /*6b10*/  IMAD.SHL.U32 R0, R0, 0x2, RZ ;  /* 0x0000000200007824 */ /* 0x000fe200078e00ff */
[----:B0-----:R3:W-:Y:S04]  /*6b20*/  @!P1 ST.E desc[UR36][R12.64], R5 ;  /* 0x000000050c009985 */ /* 0x0017e8000c101924 */
[----:B--2---:R3:W-:Y:S01]  /*6b30*/  @!P0 ST.E desc[UR36][R14.64], R3 ;  /* 0x000000030e008985 */ /* 0x0047e2000c101924 */
[----:B------:R-:W-:Y:S05]  /*6b40*/  @P2 BRA `(.L_x_37) ;  /* 0x0000000800f82947 */ /* 0x000fea0003800000 */
[C---:B---3--:R-:W-:Y:S01]  /*6b50*/  IADD3 R3, R0.reuse, 0x8, RZ ;  /* 0x0000000800037810 */ /* 0x048fe20007ffe0ff */
[C---:B------:R-:W-:Y:S01]  /*6b60*/  VIADD R5, R0.reuse, 0x10 ;  /* 0x0000001000057836 */ /* 0x040fe20000000000 */
[----:B------:R-:W-:Y:S01]  /*6b70*/  ULDC UR4, c[0x0][0xac8] ;  /* 0x0002b20000047ab9 */ /* 0x000fe20000000800 */
[C---:B------:R-:W-:Y:S01]  /*6b80*/  VIADD R10, R0.reuse, 0x18 ;  /* 0x00000018000a7836 */ /* 0x040fe20000000000 */
[----:B------:R-:W-:Y:S01]  /*6b90*/  ISETP.GE.AND P3, PT, R3, UR4, PT ;  /* 0x0000000403007c0c */ /* 0x000fe2000bf66270 */
[C---:B------:R-:W-:Y:S01]  /*6ba0*/  VIADD R19, R0.reuse, 0x28 ;  /* 0x0000002800137836 */ /* 0x040fe20000000000 */
[----:B------:R-:W-:Y:S01]  /*6bb0*/  ISETP.GE.AND P4, PT, R5, UR4, PT ;  /* 0x0000000405007c0c */ /* 0x000fe2000bf86270 */
[----:B------:R-:W-:Y:S01]  /*6bc0*/  VIADD R20, R0, 0x40 ;  /* 0x0000004000147836 */ /* 0x000fe20000000000 */
[----:B------:R-:W-:Y:S01]  /*6bd0*/  ISETP.GE.AND P5, PT, R10, UR4, PT ;  /* 0x000000040a007c0c */ /* 0x000fe2000bfa6270 */
[C---:B------:R-:W-:Y:S01]  /*6be0*/  VIADD R21, R0.reuse, 0x48 ;  /* 0x0000004800157836 */ /* 0x040fe20000000000 */
[C---:B------:R-:W-:Y:S01]  /*6bf0*/  ISETP.GE.AND P2, PT, R0.reuse, UR4, PT ;  /* 0x0000000400007c0c */ /* 0x040fe2000bf46270 */
[C---:B------:R-:W-:Y:S01]  /*6c00*/  VIADD R23, R0.reuse, 0x58 ;  /* 0x0000005800177836 */ /* 0x040fe20000000000 */
[----:B------:R-:W-:-:S02]  /*6c10*/  IADD3 R18, R0, 0x20, RZ ;  /* 0x0000002000127810 */ /* 0x000fc40007ffe0ff */
[----:B------:R-:W-:Y:S02]  /*6c20*/  ISETP.GE.AND P1, PT, R19, UR4, PT ;  /* 0x0000000413007c0c */ /* 0x000fe4000bf26270 */
[----:B------:R-:W-:Y:S02]  /*6c30*/  ISETP.GE.AND P0, PT, R18, UR4, PT ;  /* 0x0000000412007c0c */ /* 0x000fe4000bf06270 */
[----:B------:R-:W-:Y:S02]  /*6c40*/  @!P3 LEA.HI R3, R3, R3, RZ, 0x1 ;  /* 0x000000030303b211 */ /* 0x000fe400078f08ff */
[----:B------:R-:W-:Y:S02]  /*6c50*/  @!P4 LEA.HI R5, R5, R5, RZ, 0x1 ;  /* 0x000000050505c211 */ /* 0x000fe400078f08ff */
[----:B------:R-:W-:Y:S02]  /*6c60*/  @!P5 LEA.HI R10, R10, R10, RZ, 0x1 ;  /* 0x0000000a0a0ad211 */ /* 0x000fe400078f08ff */
[----:B------:R-:W-:-:S02]  /*6c70*/  @!P3 LOP3.LUT R3, R3, 0xfffffffe, RZ, 0xc0, !PT ;  /* 0xfffffffe0303b812 */ /* 0x000fc400078ec0ff */
[----:B------:R-:W-:Y:S02]  /*6c80*/  @!P4 LOP3.LUT R5, R5, 0xfffffffe, RZ, 0xc0, !PT ;  /* 0xfffffffe0505c812 */ /* 0x000fe400078ec0ff */
[----:B------:R-:W-:Y:S01]  /*6c90*/  @!P5 LOP3.LUT R17, R10, 0xfffffffe, RZ, 0xc0, !PT ;  /* 0xfffffffe0a11d812 */ /* 0x000fe200078ec0ff */
[C-C-:B-1--4-:R-:W-:Y:S01]  /*6ca0*/  @!P2 IMAD.WIDE R10, R0.reuse, 0x4, R6.reuse ;  /* 0x00000004000aa825 */ /* 0x152fe200078e0206 */
[----:B------:R-:W-:Y:S02]  /*6cb0*/  IADD3 R22, R0, 0x50, RZ ;  /* 0x0000005000167810 */ /* 0x000fe40007ffe0ff */
[----:B------:R-:W-:Y:S01]  /*6cc0*/  @!P0 LEA.HI R18, R18, R18, RZ, 0x1 ;  /* 0x0000001212128211 */ /* 0x000fe200078f08ff */
[--C-:B------:R-:W-:Y:S01]  /*6cd0*/  @!P3 IMAD.WIDE R12, R3, 0x4, R6.reuse ;  /* 0x00000004030cb825 */ /* 0x100fe200078e0206 */
[----:B------:R0:W-:Y:S01]  /*6ce0*/  @!P2 ST.E.64 desc[UR36][R10.64], R24 ;  /* 0x000000180a00a985 */ /* 0x0001e2000c101b24 */
[----:B------:R-:W-:Y:S02]  /*6cf0*/  ISETP.GE.AND P6, PT, R22, UR4, PT ;  /* 0x0000000416007c0c */ /* 0x000fe4000bfc6270 */
[C---:B------:R-:W-:Y:S01]  /*6d00*/  VIADD R3, R0.reuse, 0x30 ;  /* 0x0000003000037836 */ /* 0x040fe20000000000 */
[----:B------:R1:W-:Y:S01]  /*6d10*/  @!P3 ST.E.64 desc[UR36][R12.64], R28 ;  /* 0x0000001c0c00b985 */ /* 0x0003e2000c101b24 */
[----:B------:R-:W-:Y:S01]  /*6d20*/  @!P4 IMAD.WIDE R14, R5, 0x4, R6 ;  /* 0x00000004050ec825 */ /* 0x000fe200078e0206 */
[----:B------:R-:W-:-:S02]  /*6d30*/  IADD3 R5, R0, 0x38, RZ ;  /* 0x0000003800057810 */ /* 0x000fc40007ffe0ff */
[----:B------:R-:W-:Y:S01]  /*6d40*/  ISETP.GE.AND P2, PT, R3, UR4, PT ;  /* 0x0000000403007c0c */ /* 0x000fe2000bf46270 */
[----:B------:R-:W-:Y:S01]  /*6d50*/  @!P5 IMAD.WIDE R16, R17, 0x4, R6 ;  /* 0x000000041110d825 */ /* 0x000fe200078e0206 */
[----:B------:R2:W-:Y:S01]  /*6d60*/  @!P4 ST.E.64 desc[UR36][R14.64], R32 ;  /* 0x000000200e00c985 */ /* 0x0005e2000c101b24 */
[----:B------:R-:W-:Y:S02]  /*6d70*/  ISETP.GE.AND P3, PT, R5, UR4, PT ;  /* 0x0000000405007c0c */ /* 0x000fe4000bf66270 */
[----:B------:R-:W-:Y:S01]  /*6d80*/  ISETP.GE.AND P4, PT, R20, UR4, PT ;  /* 0x0000000414007c0c */ /* 0x000fe2000bf86270 */
[----:B------:R3:W-:Y:S01]  /*6d90*/  @!P5 ST.E.64 desc[UR36][R16.64], R36 ;  /* 0x000000241000d985 */ /* 0x0007e2000c101b24 */
[----:B------:R-:W-:Y:S01]  /*6da0*/  ISETP.GE.AND P5, PT, R21, UR4, PT ;  /* 0x0000000415007c0c */ /* 0x000fe2000bfa6270 */
[----:B0-----:R-:W-:Y:S01]  /*6db0*/  VIADD R24, R0, 0x60 ;  /* 0x0000006000187836 */ /* 0x001fe20000000000 */
[----:B------:R-:W-:Y:S02]  /*6dc0*/  @!P1 LEA.HI R19, R19, R19, RZ, 0x1 ;  /* 0x0000001313139211 */ /* 0x000fe400078f08ff */
[----:B------:R-:W-:-:S02]  /*6dd0*/  @!P0 LOP3.LUT R11, R18, 0xfffffffe, RZ, 0xc0, !PT ;  /* 0xfffffffe120b8812 */ /* 0x000fc400078ec0ff */
[----:B-1----:R-:W-:Y:S02]  /*6de0*/  @!P1 LOP3.LUT R13, R19, 0xfffffffe, RZ, 0xc0, !PT ;  /* 0xfffffffe130d9812 */ /* 0x002fe400078ec0ff */
[----:B------:R-:W-:Y:S01]  /*6df0*/  @!P2 LEA.HI R3, R3, R3, RZ, 0x1 ;  /* 0x000000030303a211 */ /* 0x000fe200078f08ff */
[--C-:B------:R-:W-:Y:S01]  /*6e00*/  @!P0 IMAD.WIDE R10, R11, 0x4, R6.reuse ;  /* 0x000000040b0a8825 */ /* 0x100fe200078e0206 */
[----:B------:R-:W-:Y:S02]  /*6e10*/  @!P3 LEA.HI R5, R5, R5, RZ, 0x1 ;  /* 0x000000050505b211 */ /* 0x000fe400078f08ff */
[----:B------:R-:W-:Y:S01]  /*6e20*/  @!P4 LEA.HI R20, R20, R20, RZ, 0x1 ;  /* 0x000000141414c211 */ /* 0x000fe200078f08ff */
[----:B------:R-:W-:Y:S01]  /*6e30*/  @!P1 IMAD.WIDE R12, R13, 0x4, R6 ;  /* 0x000000040d0c9825 */ /* 0x000fe200078e0206 */
[----:B------:R-:W-:Y:S01]  /*6e40*/  @!P5 LEA.HI R21, R21, R21, RZ, 0x1 ;  /* 0x000000151515d211 */ /* 0x000fe200078f08ff */
[----:B------:R0:W-:Y:S01]  /*6e50*/  @!P0 ST.E.64 desc[UR36][R10.64], R40 ;  /* 0x000000280a008985 */ /* 0x0001e2000c101b24 */
[----:B------:R-:W-:-:S02]  /*6e60*/  @!P6 LEA.HI R22, R22, R22, RZ, 0x1 ;  /* 0x000000161616e211 */ /* 0x000fc400078f08ff */
[----:B------:R-:W-:Y:S01]  /*6e70*/  @!P2 LOP3.LUT R3, R3, 0xfffffffe, RZ, 0xc0, !PT ;  /* 0xfffffffe0303a812 */ /* 0x000fe200078ec0ff */
[----:B------:R1:W-:Y:S01]  /*6e80*/  @!P1 ST.E.64 desc[UR36][R12.64], R44 ;  /* 0x0000002c0c009985 */ /* 0x0003e2000c101b24 */
[----:B------:R-:W-:Y:S02]  /*6e90*/  @!P3 LOP3.LUT R5, R5, 0xfffffffe, RZ, 0xc0, !PT ;  /* 0xfffffffe0505b812 */ /* 0x000fe400078ec0ff */
[----:B--2---:R-:W-:Y:S01]  /*6ea0*/  @!P4 LOP3.LUT R15, R20, 0xfffffffe, RZ, 0xc0, !PT ;  /* 0xfffffffe140fc812 */ /* 0x004fe200078ec0ff */
[----:B------:R-:W-:Y:S01]  /*6eb0*/  VIADD R20, R0, 0x78 ;  /* 0x0000007800147836 */ /* 0x000fe20000000000 */
[----:B---3--:R-:W-:Y:S02]  /*6ec0*/  @!P5 LOP3.LUT R17, R21, 0xfffffffe, RZ, 0xc0, !PT ;  /* 0xfffffffe1511d812 */ /* 0x008fe400078ec0ff */
[----:B------:R-:W-:Y:S01]  /*6ed0*/  @!P6 LOP3.LUT R19, R22, 0xfffffffe, RZ, 0xc0, !PT ;  /* 0xfffffffe1613e812 */ /* 0x000fe200078ec0ff */
[----:B------:R-:W-:Y:S01]  /*6ee0*/  @!P4 IMAD.WIDE R14, R15, 0x4, R6 ;  /* 0x000000040f0ec825 */ /* 0x000fe200078e0206 */
[----:B------:R-:W-:-:S02]  /*6ef0*/  ISETP.GE.AND P1, PT, R23, UR4, PT ;  /* 0x0000000417007c0c */ /* 0x000fc4000bf26270 */
[----:B------:R-:W-:Y:S01]  /*6f00*/  ISETP.GE.AND P0, PT, R24, UR4, PT ;  /* 0x0000000418007c0c */ /* 0x000fe2000bf06270 */
[--C-:B0-----:R-:W-:Y:S01]  /*6f10*/  @!P2 IMAD.WIDE R10, R3, 0x4, R6.reuse ;  /* 0x00000004030aa825 */ /* 0x101fe200078e0206 */
[C---:B------:R-:W-:Y:S02]  /*6f20*/  IADD3 R3, R0.reuse, 0x68, RZ ;  /* 0x0000006800037810 */ /* 0x040fe40007ffe0ff */
[----:B------:R-:W-:Y:S01]  /*6f30*/  IADD3 R21, R0, 0x80, RZ ;  /* 0x0000008000157810 */ /* 0x000fe20007ffe0ff */
[--C-:B-1----:R-:W-:Y:S01]  /*6f40*/  @!P3 IMAD.WIDE R12, R5, 0x4, R6.reuse ;  /* 0x00000004050cb825 */ /* 0x102fe200078e0206 */
[----:B------:R0:W-:Y:S01]  /*6f50*/  @!P2 ST.E.64 desc[UR36][R10.64], R48 ;  /* 0x000000300a00a985 */ /* 0x0001e2000c101b24 */
[----:B------:R-:W-:Y:S02]  /*6f60*/  ISETP.GE.AND P2, PT, R3, UR4, PT ;  /* 0x0000000403007c0c */ /* 0x000fe4000bf46270 */
[----:B------:R-:W-:Y:S01]  /*6f70*/  @!P5 IMAD.WIDE R16, R17, 0x4, R6 ;  /* 0x000000041110d825 */ /* 0x000fe200078e0206 */
[----:B------:R1:W-:Y:S01]  /*6f80*/  @!P3 ST.E.64 desc[UR36][R12.64], R52 ;  /* 0x000000340c00b985 */ /* 0x0003e2000c101b24 */
[----:B------:R-:W-:-:S02]  /*6f90*/  @!P1 LEA.HI R23, R23, R23, RZ, 0x1 ;  /* 0x0000001717179211 */ /* 0x000fc400078f08ff */
[----:B------:R-:W-:Y:S01]  /*6fa0*/  @!P6 IMAD.WIDE R18, R19, 0x4, R6 ;  /* 0x000000041312e825 */ /* 0x000fe200078e0206 */
[----:B------:R2:W-:Y:S01]  /*6fb0*/  @!P4 ST.E.64 desc[UR36][R14.64], R56 ;  /* 0x000000380e00c985 */ /* 0x0005e2000c101b24 */
[----:B------:R-:W-:Y:S02]  /*6fc0*/  ISETP.GE.AND P4, PT, R21, UR4, PT ;  /* 0x0000000415007c0c */ /* 0x000fe4000bf86270 */
[C---:B------:R-:W-:Y:S01]  /*6fd0*/  VIADD R5, R0.reuse, 0x70 ;  /* 0x0000007000057836 */ /* 0x040fe20000000000 */
[----:B------:R3:W-:Y:S01]  /*6fe0*/  @!P5 ST.E.64 desc[UR36][R16.64], R60 ;  /* 0x0000003c1000d985 */ /* 0x0007e2000c101b24 */
[----:B------:R-:W-:Y:S01]  /*6ff0*/  VIADD R22, R0, 0x88 ;  /* 0x0000008800167836 */ /* 0x000fe20000000000 */
[----:B------:R-:W-:Y:S02]  /*7000*/  ISETP.GE.AND P5, PT, R20, UR4, PT ;  /* 0x0000000414007c0c */ /* 0x000fe4000bfa6270 */
[----:B------:R4:W-:Y:S01]  /*7010*/  @!P6 ST.E.64 desc[UR36][R18.64], R64 ;  /* 0x000000401200e985 */ /* 0x0009e2000c101b24 */
[----:B------:R-:W-:-:S02]  /*7020*/  ISETP.GE.AND P6, PT, R5, UR4, PT ;  /* 0x0000000405007c0c */ /* 0x000fc4000bfc6270 */
[----:B------:R-:W-:Y:S02]  /*7030*/  ISETP.GE.AND P3, PT, R22, UR4, PT ;  /* 0x0000000416007c0c */ /* 0x000fe4000bf66270 */
[----:B------:R-:W-:Y:S02]  /*7040*/  @!P0 LEA.HI R24, R24, R24, RZ, 0x1 ;  /* 0x0000001818188211 */ /* 0x000fe400078f08ff */
[----:B0-----:R-:W-:Y:S01]  /*7050*/  @!P1 LOP3.LUT R11, R23, 0xfffffffe, RZ, 0xc0, !PT ;  /* 0xfffffffe170b9812 */ /* 0x001fe200078ec0ff */
[----:B------:R-:W-:Y:S01]  /*7060*/  VIADD R23, R0, 0x90 ;  /* 0x0000009000177836 */ /* 0x000fe20000000000 */
[----:B-1----:R-:W-:Y:S02]  /*7070*/  @!P0 LOP3.LUT R13, R24, 0xfffffffe, RZ, 0xc0, !PT ;  /* 0xfffffffe180d8812 */ /* 0x002fe400078ec0ff */
[----:B------:R-:W-:Y:S01]  /*7080*/  @!P2 LEA.HI R3, R3, R3, RZ, 0x1 ;  /* 0x000000030303a211 */ /* 0x000fe200078f08ff */
[----:B------:R-:W-:Y:S01]  /*7090*/  @!P1 IMAD.WIDE R10, R11, 0x4, R6 ;  /* 0x000000040b0a9825 */ /* 0x000fe200078e0206 */
[----:B------:R-:W-:-:S02]  /*70a0*/  @!P5 LEA.HI R20, R20, R20, RZ, 0x1 ;  /* 0x000000141414d211 */ /* 0x000fc400078f08ff */
[----:B------:R-:W-:Y:S01]  /*70b0*/  @!P6 LEA.HI R5, R5, R5, RZ, 0x1 ;  /* 0x000000050505e211 */ /* 0x000fe200078f08ff */
[----:B------:R-:W-:Y:S01]  /*70c0*/  @!P0 IMAD.WIDE R12, R13, 0x4, R6 ;  /* 0x000000040d0c8825 */ /* 0x000fe200078e0206 */
[----:B------:R-:W-:Y:S01]  /*70d0*/  @!P4 LEA.HI R21, R21, R21, RZ, 0x1 ;  /* 0x000000151515c211 */ /* 0x000fe200078f08ff */
[----:B------:R0:W-:Y:S01]  /*70e0*/  @!P1 ST.E.64 desc[UR36][R10.64], R68 ;  /* 0x000000440a009985 */ /* 0x0001e2000c101b24 */
[----:B------:R-:W-:Y:S02]  /*70f0*/  @!P3 LEA.HI R22, R22, R22, RZ, 0x1 ;  /* 0x000000161616b211 */ /* 0x000fe400078f08ff */
[----:B------:R-:W-:Y:S01]  /*7100*/  @!P2 LOP3.LUT R3, R3, 0xfffffffe, RZ, 0xc0, !PT ;  /* 0xfffffffe0303a812 */ /* 0x000fe200078ec0ff */
[----:B------:R1:W-:Y:S01]  /*7110*/  @!P0 ST.E.64 desc[UR36][R12.64], R72 ;  /* 0x000000480c008985 */ /* 0x0003e2000c101b24 */
[----:B------:R-:W-:Y:S02]  /*7120*/  @!P6 LOP3.LUT R5, R5, 0xfffffffe, RZ, 0xc0, !PT ;  /* 0xfffffffe0505e812 */ /* 0x000fe400078ec0ff */
[----:B--2---:R-:W-:-:S02]  /*7130*/  @!P5 LOP3.LUT R15, R20, 0xfffffffe, RZ, 0xc0, !PT ;  /* 0xfffffffe140fd812 */ /* 0x004fc400078ec0ff */
[----:B---3--:R-:W-:Y:S01]  /*7140*/  @!P4 LOP3.LUT R17, R21, 0xfffffffe, RZ, 0xc0, !PT ;  /* 0xfffffffe1511c812 */ /* 0x008fe200078ec0ff */
[----:B------:R-:W-:Y:S01]  /*7150*/  VIADD R21, R0, 0xb8 ;  /* 0x000000b800157836 */ /* 0x000fe20000000000 */
[----:B----4-:R-:W-:Y:S01]  /*7160*/  @!P3 LOP3.LUT R19, R22, 0xfffffffe, RZ, 0xc0, !PT ;  /* 0xfffffffe1613b812 */ /* 0x010fe200078ec0ff */
[--C-:B------:R-:W-:Y:S01]  /*7170*/  @!P5 IMAD.WIDE R14, R15, 0x4, R6.reuse ;  /* 0x000000040f0ed825 */ /* 0x100fe200078e0206 */
[----:B------:R-:W-:Y:S02]  /*7180*/  IADD3 R24, R0, 0x98, RZ ;  /* 0x0000009800187810 */ /* 0x000fe40007ffe0ff */
[----:B------:R-:W-:Y:S01]  /*7190*/  ISETP.GE.AND P0, PT, R23, UR4, PT ;  /* 0x0000000417007c0c */ /* 0x000fe2000bf06270 */
[--C-:B0-----:R-:W-:Y:S01]  /*71a0*/  @!P2 IMAD.WIDE R10, R3, 0x4, R6.reuse ;  /* 0x00000004030aa825 */ /* 0x101fe200078e0206 */
[----:B------:R-:W-:Y:S02]  /*71b0*/  ISETP.GE.AND P1, PT, R24, UR4, PT ;  /* 0x0000000418007c0c */ /* 0x000fe4000bf26270 */
[----:B------:R-:W-:Y:S01]  /*71c0*/  IADD3 R20, R0, 0xb0, RZ ;  /* 0x000000b000147810 */ /* 0x000fe20007ffe0ff */
[--C-:B-1----:R-:W-:Y:S01]  /*71d0*/  @!P6 IMAD.WIDE R12, R5, 0x4, R6.reuse ;  /* 0x00000004050ce825 */ /* 0x102fe200078e0206 */
[----:B------:R0:W-:Y:S03]  /*71e0*/  @!P2 ST.E.64 desc[UR36][R10.64], R76 ;  /* 0x0000004c0a00a985 */ /* 0x0001e6000c101b24 */
[--C-:B------:R-:W-:Y:S01]  /*71f0*/  @!P4 IMAD.WIDE R16, R17, 0x4, R6.reuse ;  /* 0x000000041110c825 */ /* 0x100fe200078e0206 */
[----:B------:R1:W-:Y:S03]  /*7200*/  @!P6 ST.E.64 desc[UR36][R12.64], R80 ;  /* 0x000000500c00e985 */ /* 0x0003e6000c101b24 */
[----:B------:R-:W-:Y:S01]  /*7210*/  @!P3 IMAD.WIDE R18, R19, 0x4, R6 ;  /* 0x000000041312b825 */ /* 0x000fe200078e0206 */
[----:B------:R2:W-:Y:S01]  /*7220*/  @!P5 ST.E.64 desc[UR36][R14.64], R84 ;  /* 0x000000540e00d985 */ /* 0x0005e2000c101b24 */
[----:B------:R-:W-:-:S02]  /*7230*/  ISETP.GE.AND P5, PT, R21, UR4, PT ;  /* 0x0000000415007c0c */ /* 0x000fc4000bfa6270 */
[C---:B------:R-:W-:Y:S01]  /*7240*/  VIADD R3, R0.reuse, 0xa0 ;  /* 0x000000a000037836 */ /* 0x040fe20000000000 */
[----:B------:R3:W-:Y:S01]  /*7250*/  @!P4 ST.E.64 desc[UR36][R16.64], R88 ;  /* 0x000000581000c985 */ /* 0x0007e2000c101b24 */
[----:B------:R-:W-:Y:S01]  /*7260*/  VIADD R5, R0, 0xa8 ;  /* 0x000000a800057836 */ /* 0x000fe20000000000 */
[----:B------:R-:W-:Y:S01]  /*7270*/  ISETP.GE.AND P4, PT, R20, UR4, PT ;  /* 0x0000000414007c0c */ /* 0x000fe2000bf86270 */
[----:B------:R-:W-:Y:S01]  /*7280*/  VIADD R22, R0, 0xc0 ;  /* 0x000000c000167836 */ /* 0x000fe20000000000 */
[----:B------:R4:W-:Y:S01]  /*7290*/  @!P3 ST.E.64 desc[UR36][R18.64], R92 ;  /* 0x0000005c1200b985 */ /* 0x0009e2000c101b24 */
[----:B------:R-:W-:Y:S02]  /*72a0*/  ISETP.GE.AND P2, PT, R3, UR4, PT ;  /* 0x0000000403007c0c */ /* 0x000fe4000bf46270 */
[----:B------:R-:W-:Y:S02]  /*72b0*/  ISETP.GE.AND P3, PT, R5, UR4, PT ;  /* 0x0000000405007c0c */ /* 0x000fe4000bf66270 */
[----:B------:R-:W-:-:S02]  /*72c0*/  ISETP.GE.AND P6, PT, R22, UR4, PT ;  /* 0x0000000416007c0c */ /* 0x000fc4000bfc6270 */
[----:B------:R-:W-:Y:S02]  /*72d0*/  @!P0 LEA.HI R23, R23, R23, RZ, 0x1 ;  /* 0x0000001717178211 */ /* 0x000fe400078f08ff */
[----:B------:R-:W-:Y:S02]  /*72e0*/  @!P1 LEA.HI R24, R24, R24, RZ, 0x1 ;  /* 0x0000001818189211 */ /* 0x000fe400078f08ff */
[----:B0-----:R-:W-:Y:S02]  /*72f0*/  @!P0 LOP3.LUT R11, R23, 0xfffffffe, RZ, 0xc0, !PT ;  /* 0xfffffffe170b8812 */ /* 0x001fe400078ec0ff */
[----:B-1----:R-:W-:Y:S02]  /*7300*/  @!P1 LOP3.LUT R13, R24, 0xfffffffe, RZ, 0xc0, !PT ;  /* 0xfffffffe180d9812 */ /* 0x002fe400078ec0ff */
[----:B------:R-:W-:Y:S01]  /*7310*/  @!P2 LEA.HI R3, R3, R3, RZ, 0x1 ;  /* 0x000000030303a211 */ /* 0x000fe200078f08ff */
[----:B------:R-:W-:Y:S01]  /*7320*/  @!P0 IMAD.WIDE R10, R11, 0x4, R6 ;  /* 0x000000040b0a8825 */ /* 0x000fe200078e0206 */
[----:B------:R-:W-:-:S02]  /*7330*/  @!P3 LEA.HI R5, R5, R5, RZ, 0x1 ;  /* 0x000000050505b211 */ /* 0x000fc400078f08ff */
[----:B------:R-:W-:Y:S01]  /*7340*/  @!P4 LEA.HI R20, R20, R20, RZ, 0x1 ;  /* 0x000000141414c211 */ /* 0x000fe200078f08ff */
[--C-:B------:R-:W-:Y:S01]  /*7350*/  @!P1 IMAD.WIDE R12, R13, 0x4, R6.reuse ;  /* 0x000000040d0c9825 */ /* 0x100fe200078e0206 */
[----:B------:R-:W-:Y:S01]  /*7360*/  @!P2 LOP3.LUT R3, R3, 0xfffffffe, RZ, 0xc0, !PT ;  /* 0xfffffffe0303a812 */ /* 0x000fe200078ec0ff */
[----:B------:R0:W-:Y:S01]  /*7370*/  @!P0 ST.E.64 desc[UR36][R10.64], R96 ;  /* 0x000000600a008985 */ /* 0x0001e2000c101b24 */
[----:B------:R-:W-:Y:S02]  /*7380*/  @!P5 LEA.HI R21, R21, R21, RZ, 0x1 ;  /* 0x000000151515d211 */ /* 0x000fe400078f08ff */
[----:B------:R-:W-:Y:S01]  /*7390*/  @!P3 LOP3.LUT R5, R5, 0xfffffffe, RZ, 0xc0, !PT ;  /* 0xfffffffe0505b812 */ /* 0x000fe200078ec0ff */
[----:B--2---:R-:W-:Y:S01]  /*73a0*/  @!P2 IMAD.WIDE R14, R3, 0x4, R6 ;  /* 0x00000004030ea825 */ /* 0x004fe200078e0206 */
[----:B------:R-:W-:Y:S01]  /*73b0*/  @!P6 LEA.HI R22, R22, R22, RZ, 0x1 ;  /* 0x000000161616e211 */ /* 0x000fe200078f08ff */
[----:B------:R1:W-:Y:S01]  /*73c0*/  @!P1 ST.E.64 desc[UR36][R12.64], R100 ;  /* 0x000000640c009985 */ /* 0x0003e2000c101b24 */
[----:B---3--:R-:W-:Y:S01]  /*73d0*/  @!P4 LOP3.LUT R17, R20, 0xfffffffe, RZ, 0xc0, !PT ;  /* 0xfffffffe1411c812 */ /* 0x008fe200078ec0ff */
[----:B------:R-:W-:Y:S01]  /*73e0*/  VIADD R20, R0, 0xd8 ;  /* 0x000000d800147836 */ /* 0x000fe20000000000 */
[----:B------:R-:W-:Y:S01]  /*73f0*/  @!P5 LOP3.LUT R21, R21, 0xfffffffe, RZ, 0xc0, !PT ;  /* 0xfffffffe1515d812 */ /* 0x000fe200078ec0ff */
[----:B------:R2:W-:Y:S01]  /*7400*/  @!P2 ST.E.64 desc[UR36][R14.64], R104 ;  /* 0x000000680e00a985 */ /* 0x0005e2000c101b24 */
[----:B----4-:R-:W-:-:S02]  /*7410*/  @!P6 LOP3.LUT R19, R22, 0xfffffffe, RZ, 0xc0, !PT ;  /* 0xfffffffe1613e812 */ /* 0x010fc400078ec0ff */
[----:B------:R-:W-:Y:S01]  /*7420*/  IADD3 R3, R0, 0xc8, RZ ;  /* 0x000000c800037810 */ /* 0x000fe20007ffe0ff */
[--C-:B0-----:R-:W-:Y:S01]  /*7430*/  @!P3 IMAD.WIDE R10, R5, 0x4, R6.reuse ;  /* 0x00000004050ab825 */ /* 0x101fe200078e0206 */
[----:B------:R-:W-:Y:S02]  /*7440*/  ISETP.GE.AND P2, PT, R20, UR4, PT ;  /* 0x0000000414007c0c */ /* 0x000fe4000bf46270 */
[----:B------:R-:W-:Y:S01]  /*7450*/  ISETP.GE.AND P0, PT, R3, UR4, PT ;  /* 0x0000000403007c0c */ /* 0x000fe2000bf06270 */
[----:B------:R-:W-:Y:S01]  /*7460*/  VIADD R5, R0, 0xd0 ;  /* 0x000000d000057836 */ /* 0x000fe20000000000 */
[----:B------:R0:W-:Y:S01]  /*7470*/  @!P3 ST.E.64 desc[UR36][R10.64], R108 ;  /* 0x0000006c0a00b985 */ /* 0x0001e2000c101b24 */
[----:B-1----:R-:W-:-:S03]  /*7480*/  @!P4 IMAD.WIDE R12, R17, 0x4, R6 ;  /* 0x00000004110cc825 */ /* 0x002fc600078e0206 */
[----:B------:R-:W-:Y:S01]  /*7490*/  ISETP.GE.AND P1, PT, R5, UR4, PT ;  /* 0x0000000405007c0c */ /* 0x000fe2000bf26270 */
[--C-:B------:R-:W-:Y:S01]  /*74a0*/  @!P5 IMAD.WIDE R16, R21, 0x4, R6.reuse ;  /* 0x000000041510d825 */ /* 0x100fe200078e0206 */
[C---:B------:R-:W-:Y:S01]  /*74b0*/  IADD3 R21, R0.reuse, 0xe0, RZ ;  /* 0x000000e000157810 */ /* 0x040fe20007ffe0ff */
[----:B------:R1:W-:Y:S02]  /*74c0*/  @!P4 ST.E.64 desc[UR36][R12.64], R112 ;  /* 0x000000700c00c985 */ /* 0x0003e4000c101b24 */
[----:B------:R-:W-:Y:S01]  /*74d0*/  @!P6 IMAD.WIDE R18, R19, 0x4, R6 ;  /* 0x000000041312e825 */ /* 0x000fe200078e0206 */
[----:B------:R-:W-:Y:S01]  /*74e0*/  ISETP.GE.AND P3, PT, R21, UR4, PT ;  /* 0x0000000415007c0c */ /* 0x000fe2000bf66270 */
[----:B------:R3:W-:Y:S01]  /*74f0*/  @!P5 ST.E.64 desc[UR36][R16.64], R116 ;  /* 0x000000741000d985 */ /* 0x0007e2000c101b24 */
[----:B------:R-:W-:Y:S01]  /*7500*/  @!P0 LEA.HI R3, R3, R3, RZ, 0x1 ;  /* 0x0000000303038211 */ /* 0x000fe200078f08ff */
[C---:B--2---:R-:W-:Y:S01]  /*7510*/  VIADD R14, R0.reuse, 0xe8 ;  /* 0x000000e8000e7836 */ /* 0x044fe20000000000 */
[C---:B0-----:R-:W-:Y:S01]  /*7520*/  IADD3 R11, R0.reuse, 0xf8, RZ ;  /* 0x000000f8000b7810 */ /* 0x041fe20007ffe0ff */
[----:B------:R-:W-:Y:S01]  /*7530*/  VIADD R15, R0, 0xf0 ;  /* 0x000000f0000f7836 */ /* 0x000fe20000000000 */
[----:B------:R0:W-:Y:S01]  /*7540*/  @!P6 ST.E.64 desc[UR36][R18.64], R120 ;  /* 0x000000781200e985 */ /* 0x0001e2000c101b24 */
[----:B------:R-:W-:-:S02]  /*7550*/  @!P1 LEA.HI R5, R5, R5, RZ, 0x1 ;  /* 0x0000000505059211 */ /* 0x000fc400078f08ff */
[----:B------:R-:W-:Y:S02]  /*7560*/  ISETP.GE.AND P4, PT, R14, UR4, PT ;  /* 0x000000040e007c0c */ /* 0x000fe4000bf86270 */
[----:B------:R-:W-:Y:S02]  /*7570*/  ISETP.GE.AND P5, PT, R15, UR4, PT ;  /* 0x000000040f007c0c */ /* 0x000fe4000bfa6270 */
[----:B------:R-:W-:Y:S02]  /*7580*/  ISETP.GE.AND P6, PT, R11, UR4, PT ;  /* 0x000000040b007c0c */ /* 0x000fe4000bfc6270 */
[----:B------:R-:W-:Y:S02]  /*7590*/  @!P2 LEA.HI R20, R20, R20, RZ, 0x1 ;  /* 0x000000141414a211 */ /* 0x000fe400078f08ff */
[----:B------:R-:W-:Y:S02]  /*75a0*/  @!P3 LEA.HI R21, R21, R21, RZ, 0x1 ;  /* 0x000000151515b211 */ /* 0x000fe400078f08ff */
[----:B------:R-:W-:-:S02]  /*75b0*/  @!P0 LOP3.LUT R3, R3, 0xfffffffe, RZ, 0xc0, !PT ;  /* 0xfffffffe03038812 */ /* 0x000fc400078ec0ff */
[----:B------:R-:W-:Y:S02]  /*75c0*/  @!P1 LOP3.LUT R5, R5, 0xfffffffe, RZ, 0xc0, !PT ;  /* 0xfffffffe05059812 */ /* 0x000fe400078ec0ff */
[----:B------:R-:W-:Y:S02]  /*75d0*/  @!P4 LEA.HI R14, R14, R14, RZ, 0x1 ;  /* 0x0000000e0e0ec211 */ /* 0x000fe400078f08ff */
[----:B------:R-:W-:Y:S01]  /*75e0*/  @!P5 LEA.HI R10, R15, R15, RZ, 0x1 ;  /* 0x0000000f0f0ad211 */ /* 0x000fe200078f08ff */
[----:B-1----:R-:W-:Y:S01]  /*75f0*/  @!P1 IMAD.WIDE R12, R5, 0x4, R6 ;  /* 0x00000004050c9825 */ /* 0x002fe200078e0206 */
[----:B------:R-:W-:Y:S02]  /*7600*/  @!P6 LEA.HI R11, R11, R11, RZ, 0x1 ;  /* 0x0000000b0b0be211 */ /* 0x000fe400078f08ff */
[----:B------:R-:W-:Y:S02]  /*7610*/  @!P2 LOP3.LUT R15, R20, 0xfffffffe, RZ, 0xc0, !PT ;  /* 0xfffffffe140fa812 */ /* 0x000fe400078ec0ff */
[----:B---3--:R-:W-:-:S02]  /*7620*/  @!P3 LOP3.LUT R17, R21, 0xfffffffe, RZ, 0xc0, !PT ;  /* 0xfffffffe1511b812 */ /* 0x008fc400078ec0ff */
[----:B0-----:R-:W-:Y:S01]  /*7630*/  @!P4 LOP3.LUT R19, R14, 0xfffffffe, RZ, 0xc0, !PT ;  /* 0xfffffffe0e13c812 */ /* 0x001fe200078ec0ff */
[--C-:B------:R-:W-:Y:S01]  /*7640*/  @!P2 IMAD.WIDE R14, R15, 0x4, R6.reuse ;  /* 0x000000040f0ea825 */ /* 0x100fe200078e0206 */
[----:B------:R-:W-:Y:S02]  /*7650*/  @!P5 LOP3.LUT R21, R10, 0xfffffffe, RZ, 0xc0, !PT ;  /* 0xfffffffe0a15d812 */ /* 0x000fe400078ec0ff */
[----:B------:R-:W-:Y:S01]  /*7660*/  @!P6 LOP3.LUT R23, R11, 0xfffffffe, RZ, 0xc0, !PT ;  /* 0xfffffffe0b17e812 */ /* 0x000fe200078ec0ff */
[----:B------:R-:W-:-:S04]  /*7670*/  @!P0 IMAD.WIDE R10, R3, 0x4, R6 ;  /* 0x00000004030a8825 */ /* 0x000fc800078e0206 */
[--C-:B------:R-:W-:Y:S01]  /*7680*/  @!P3 IMAD.WIDE R16, R17, 0x4, R6.reuse ;  /* 0x000000041110b825 */ /* 0x100fe200078e0206 */
[----:B------:R0:W-:Y:S03]  /*7690*/  @!P0 ST.E.64 desc[UR36][R10.64], R124 ;  /* 0x0000007c0a008985 */ /* 0x0001e6000c101b24 */
[--C-:B------:R-:W-:Y:S01]  /*76a0*/  @!P4 IMAD.WIDE R18, R19, 0x4, R6.reuse ;  /* 0x000000041312c825 */ /* 0x100fe200078e0206 */
[----:B------:R0:W-:Y:S03]  /*76b0*/  @!P1 ST.E.64 desc[UR36][R12.64], R128 ;  /* 0x000000800c009985 */ /* 0x0001e6000c101b24 */
[--C-:B------:R-:W-:Y:S01]  /*76c0*/  @!P5 IMAD.WIDE R20, R21, 0x4, R6.reuse ;  /* 0x000000041514d825 */ /* 0x100fe200078e0206 */
[----:B------:R0:W-:Y:S03]  /*76d0*/  @!P2 ST.E.64 desc[UR36][R14.64], R132 ;  /* 0x000000840e00a985 */ /* 0x0001e6000c101b24 */
[----:B------:R-:W-:Y:S01]  /*76e0*/  @!P6 IMAD.WIDE R6, R23, 0x4, R6 ;  /* 0x000000041706e825 */ /* 0x000fe200078e0206 */
[----:B------:R0:W-:Y:S04]  /*76f0*/  @!P3 ST.E.64 desc[UR36][R16.64], R136 ;  /* 0x000000881000b985 */ /* 0x0001e8000c101b24 */
[----:B------:R0:W-:Y:S04]  /*7700*/  @!P4 ST.E.64 desc[UR36][R18.64], R140 ;  /* 0x0000008c1200c985 */ /* 0x0001e8000c101b24 */
[----:B------:R0:W-:Y:S04]  /*7710*/  @!P5 ST.E.64 desc[UR36][R20.64], R144 ;  /* 0x000000901400d985 */ /* 0x0001e8000c101b24 */
[----:B------:R0:W-:Y:S02]  /*7720*/  @!P6 ST.E.64 desc[UR36][R6.64], R148 ;  /* 0x000000940600e985 */ /* 0x0001e4000c101b24 */
.L_x_37:
[----:B------:R-:W-:Y:S05]  /*7730*/  BSYNC B0 ;  /* 0x0000000000007941 */ /* 0x000fea0003800000 */
.L_x_36:
[----:B------:R-:W-:Y:S01]  /*7740*/  ISETP.GE.AND P0, PT, R9, R8, PT ;  /* 0x000000080900720c */ /* 0x000fe20003f06270 */
[----:B---3--:R2:W3:Y:S04]  /*7750*/  SHFL.IDX PT, R3, R4, 0x1, 0x1c1f ;  /* 0x003c1f0004037f89 */ /* 0x0084e800000e0000 */
[----:B------:R-:W0:Y:S08]  /*7760*/  SHFL.IDX PT, R2, R2, 0x1, 0x1c1f ;  /* 0x003c1f0002027f89 */ /* 0x000e3000000e0000 */
[----:B--2---:R-:W-:Y:S05]  /*7770*/  @P0 BRA `(.L_x_8) ;  /* 0x0000004400b00947 */ /* 0x004fea0003800000 */
[C---:B------:R-:W-:Y:S01]  /*7780*/  VIADD R4, R0.reuse, 0x8 ;  /* 0x0000000800047836 */ /* 0x040fe20000000000 */
[----:B------:R-:W-:Y:S01]  /*7790*/  ULDC UR4, c[0x0][0xac8] ;  /* 0x0002b20000047ab9 */ /* 0x000fe20000000800 */
[C---:B------:R-:W-:Y:S01]  /*77a0*/  VIADD R5, R0.reuse, 0x10 ;  /* 0x0000001000057836 */ /* 0x040fe20000000000 */
[C---:B------:R-:W-:Y:S01]  /*77b0*/  ISETP.GE.AND P0, PT, R0.reuse, UR4, PT ;  /* 0x0000000400007c0c */ /* 0x040fe2000bf06270 */
[----:B0-----:R-:W-:Y:S01]  /*77c0*/  VIADD R11, R0, 0x20 ;  /* 0x00000020000b7836 */ /* 0x001fe20000000000 */
[----:B------:R-:W-:Y:S01]  /*77d0*/  ISETP.GE.AND P1, PT, R4, UR4, PT ;  /* 0x0000000404007c0c */ /* 0x000fe2000bf26270 */
[C---:B------:R-:W-:Y:S01]  /*77e0*/  VIADD R12, R0.reuse, 0x28 ;  /* 0x00000028000c7836 */ /* 0x040fe20000000000 */
[----:B------:R-:W-:Y:S01]  /*77f0*/  ISETP.GE.AND P2, PT, R5, UR4, PT ;  /* 0x0000000405007c0c */ /* 0x000fe2000bf46270 */
[C---:B------:R-:W-:Y:S01]  /*7800*/  VIADD R14, R0.reuse, 0x38 ;  /* 0x00000038000e7836 */ /* 0x040fe20000000000 */
[C---:B------:R-:W-:Y:S01]  /*7810*/  IADD3 R10, R0.reuse, 0x18, RZ ;  /* 0x00000018000a7810 */ /* 0x040fe20007ffe0ff */
[C---:B------:R-:W-:Y:S01]  /*7820*/  VIADD R15, R0.reuse, 0x40 ;  /* 0x00000040000f7836 */ /* 0x040fe20000000000 */
[----:B------:R-:W-:Y:S01]  /*7830*/  ISETP.GE.AND P6, PT, R11, UR4, PT ;  /* 0x000000040b007c0c */ /* 0x000fe2000bfc6270 */
[----:B------:R-:W-:Y:S01]  /*7840*/  VIADD R18, R0, 0x50 ;  /* 0x0000005000127836 */ /* 0x000fe20000000000 */
[----:B------:R-:W-:Y:S01]  /*7850*/  ISETP.GE.AND P5, PT, R10, UR4, PT ;  /* 0x000000040a007c0c */ /* 0x000fe2000bfa6270 */
[C---:B------:R-:W-:Y:S01]  /*7860*/  VIADD R19, R0.reuse, 0x58 ;  /* 0x0000005800137836 */ /* 0x040fe20000000000 */
[C---:B------:R-:W-:Y:S01]  /*7870*/  IADD3 R13, R0.reuse, 0x30, RZ ;  /* 0x00000030000d7810 */ /* 0x040fe20007ffe0ff */
[C---:B------:R-:W-:Y:S01]  /*7880*/  VIADD R20, R0.reuse, 0x80 ;  /* 0x0000008000147836 */ /* 0x040fe20000000000 */
[----:B------:R-:W-:-:S02]  /*7890*/  IADD3 R16, R0, 0x48, RZ ;  /* 0x0000004800107810 */ /* 0x000fc40007ffe0ff */
[----:B------:R-:W-:Y:S02]  /*78a0*/  @!P1 LEA.HI R4, R4, R4, RZ, 0x1 ;  /* 0x0000000404049211 */ /* 0x000fe400078f08ff */
[----:B------:R-:W-:Y:S02]  /*78b0*/  @!P2 LEA.HI R5, R5, R5, RZ, 0x1 ;  /* 0x000000050505a211 */ /* 0x000fe400078f08ff */
[----:B-1----:R-:W-:Y:S02]  /*78c0*/  @!P1 LOP3.LUT R7, R4, 0xfffffffe, RZ, 0xc0, !PT ;  /* 0xfffffffe04079812 */ /* 0x002fe400078ec0ff */
[----:B------:R-:W-:Y:S01]  /*78d0*/  @!P2 LOP3.LUT R9, R5, 0xfffffffe, RZ, 0xc0, !PT ;  /* 0xfffffffe0509a812 */ /* 0x000fe200078ec0ff */
[--C-:B---3--:R-:W-:Y:S01]  /*78e0*/  @!P0 IMAD.WIDE R4, R0, 0x4, R2.reuse ;  /* 0x0000000400048825 */ /* 0x108fe200078e0202 */
[----:B------:R-:W-:Y:S02]  /*78f0*/  ISETP.GE.AND P3, PT, R15, UR4, PT ;  /* 0x000000040f007c0c */ /* 0x000fe4000bf66270 */
[----:B------:R-:W-:Y:S01]  /*7900*/  ISETP.GE.AND P4, PT, R16, UR4, PT ;  /* 0x0000000410007c0c */ /* 0x000fe2000bf86270 */
[----:B----4-:R-:W-:Y:S01]  /*7910*/  @!P1 IMAD.WIDE R6, R7, 0x4, R2 ;  /* 0x0000000407069825 */ /* 0x010fe200078e0202 */
[----:B------:R0:W-:Y:S01]  /*7920*/  @!P0 ST.E.64 desc[UR36][R4.64], R26 ;  /* 0x0000001a04008985 */ /* 0x0001e2000c101b24 */
[----:B------:R-:W-:-:S02]  /*7930*/  ISETP.GE.AND P0, PT, R12, UR4, PT ;  /* 0x000000040c007c0c */ /* 0x000fc4000bf06270 */
[----:B------:R-:W-:Y:S01]  /*7940*/  @!P2 IMAD.WIDE R8, R9, 0x4, R2 ;  /* 0x000000040908a825 */ /* 0x000fe200078e0202 */
[----:B------:R1:W-:Y:S01]  /*7950*/  @!P1 ST.E.64 desc[UR36][R6.64], R30 ;  /* 0x0000001e06009985 */ /* 0x0003e2000c101b24 */
[----:B------:R-:W-:Y:S02]  /*7960*/  ISETP.GE.AND P1, PT, R13, UR4, PT ;  /* 0x000000040d007c0c */ /* 0x000fe4000bf26270 */
[----:B------:R-:W-:Y:S01]  /*7970*/  @!P5 LEA.HI R10, R10, R10, RZ, 0x1 ;  /* 0x0000000a0a0ad211 */ /* 0x000fe200078f08ff */
[----:B------:R2:W-:Y:S01]  /*7980*/  @!P2 ST.E.64 desc[UR36][R8.64], R34 ;  /* 0x000000220800a985 */ /* 0x0005e2000c101b24 */
[----:B------:R-:W-:Y:S02]  /*7990*/  ISETP.GE.AND P2, PT, R14, UR4, PT ;  /* 0x000000040e007c0c */ /* 0x000fe4000bf46270 */
[----:B------:R-:W-:Y:S02]  /*79a0*/  @!P6 LEA.HI R11, R11, R11, RZ, 0x1 ;  /* 0x0000000b0b0be211 */ /* 0x000fe400078f08ff */
[----:B------:R-:W-:-:S02]  /*79b0*/  @!P3 LEA.HI R15, R15, R15, RZ, 0x1 ;  /* 0x0000000f0f0fb211 */ /* 0x000fc400078f08ff */
[----:B0-----:R-:W-:Y:S02]  /*79c0*/  @!P5 LOP3.LUT R5, R10, 0xfffffffe, RZ, 0xc0, !PT ;  /* 0xfffffffe0a05d812 */ /* 0x001fe400078ec0ff */
[----:B------:R-:W-:Y:S02]  /*79d0*/  @!P0 LEA.HI R12, R12, R12, RZ, 0x1 ;  /* 0x0000000c0c0c8211 */ /* 0x000fe400078f08ff */
[----:B-1----:R-:W-:Y:S01]  /*79e0*/  @!P6 LOP3.LUT R7, R11, 0xfffffffe, RZ, 0xc0, !PT ;  /* 0xfffffffe0b07e812 */ /* 0x002fe200078ec0ff */
[--C-:B------:R-:W-:Y:S01]  /*79f0*/  @!P5 IMAD.WIDE R4, R5, 0x4, R2.reuse ;  /* 0x000000040504d825 */ /* 0x100fe200078e0202 */
[----:B------:R-:W-:Y:S02]  /*7a00*/  @!P1 LEA.HI R13, R13, R13, RZ, 0x1 ;  /* 0x0000000d0d0d9211 */ /* 0x000fe400078f08ff */
[----:B------:R-:W-:Y:S01]  /*7a10*/  @!P2 LEA.HI R14, R14, R14, RZ, 0x1 ;  /* 0x0000000e0e0ea211 */ /* 0x000fe200078f08ff */
[----:B------:R-:W-:Y:S01]  /*7a20*/  @!P6 IMAD.WIDE R6, R7, 0x4, R2 ;  /* 0x000000040706e825 */ /* 0x000fe200078e0202 */
[----:B------:R-:W-:Y:S01]  /*7a30*/  @!P4 LEA.HI R16, R16, R16, RZ, 0x1 ;  /* 0x000000101010c211 */ /* 0x000fe200078f08ff */
[----:B------:R0:W-:Y:S01]  /*7a40*/  @!P5 ST.E.64 desc[UR36][R4.64], R38 ;  /* 0x000000260400d985 */ /* 0x0001e2000c101b24 */
[----:B--2---:R-:W-:-:S02]  /*7a50*/  @!P0 LOP3.LUT R9, R12, 0xfffffffe, RZ, 0xc0, !PT ;  /* 0xfffffffe0c098812 */ /* 0x004fc400078ec0ff */
[----:B------:R-:W-:Y:S01]  /*7a60*/  @!P1 LOP3.LUT R13, R13, 0xfffffffe, RZ, 0xc0, !PT ;  /* 0xfffffffe0d0d9812 */ /* 0x000fe200078ec0ff */
[----:B------:R1:W-:Y:S01]  /*7a70*/  @!P6 ST.E.64 desc[UR36][R6.64], R42 ;  /* 0x0000002a0600e985 */ /* 0x0003e2000c101b24 */
[----:B------:R-:W-:Y:S02]  /*7a80*/  @!P2 LOP3.LUT R11, R14, 0xfffffffe, RZ, 0xc0, !PT ;  /* 0xfffffffe0e0ba812 */ /* 0x000fe400078ec0ff */
[----:B------:R-:W-:Y:S02]  /*7a90*/  @!P3 LOP3.LUT R15, R15, 0xfffffffe, RZ, 0xc0, !PT ;  /* 0xfffffffe0f0fb812 */ /* 0x000fe400078ec0ff */
[----:B------:R-:W-:Y:S01]  /*7aa0*/  @!P4 LOP3.LUT R17, R16, 0xfffffffe, RZ, 0xc0, !PT ;  /* 0xfffffffe1011c812 */ /* 0x000fe200078ec0ff */
[----:B------:R-:W-:Y:S01]  /*7ab0*/  VIADD R16, R0, 0x70 ;  /* 0x0000007000107836 */ /* 0x000fe20000000000 */
[----:B------:R-:W-:Y:S02]  /*7ac0*/  ISETP.GE.AND P5, PT, R18, UR4, PT ;  /* 0x0000000412007c0c */ /* 0x000fe4000bfa6270 */
[----:B------:R-:W-:Y:S01]  /*7ad0*/  ISETP.GE.AND P6, PT, R19, UR4, PT ;  /* 0x0000000413007c0c */ /* 0x000fe2000bfc6270 */
[----:B0-----:R-:W-:Y:S01]  /*7ae0*/  @!P0 IMAD.WIDE R4, R9, 0x4, R2 ;  /* 0x0000000409048825 */ /* 0x001fe200078e0202 */
[----:B------:R-:W-:-:S03]  /*7af0*/  IADD3 R14, R0, 0x60, RZ ;  /* 0x00000060000e7810 */ /* 0x000fc60007ffe0ff */
[--C-:B-1----:R-:W-:Y:S01]  /*7b00*/  @!P1 IMAD.WIDE R6, R13, 0x4, R2.reuse ;  /* 0x000000040d069825 */ /* 0x102fe200078e0202 */
[----:B------:R0:W-:Y:S01]  /*7b10*/  @!P0 ST.E.64 desc[UR36][R4.64], R46 ;  /* 0x0000002e04008985 */ /* 0x0001e2000c101b24 */
[----:B------:R-:W-:Y:S02]  /*7b20*/  ISETP.GE.AND P0, PT, R20, UR4, PT ;  /* 0x0000000414007c0c */ /* 0x000fe4000bf06270 */
[--C-:B------:R-:W-:Y:S01]  /*7b30*/  @!P2 IMAD.WIDE R8, R11, 0x4, R2.reuse ;  /* 0x000000040b08a825 */ /* 0x100fe200078e0202 */
[----:B------:R1:W-:Y:S01]  /*7b40*/  @!P1 ST.E.64 desc[UR36][R6.64], R50 ;  /* 0x0000003206009985 */ /* 0x0003e2000c101b24 */
[----:B------:R-:W-:Y:S02]  /*7b50*/  @!P5 LEA.HI R18, R18, R18, RZ, 0x1 ;  /* 0x000000121212d211 */ /* 0x000fe400078f08ff */
[----:B------:R-:W-:Y:S01]  /*7b60*/  @!P3 IMAD.WIDE R10, R15, 0x4, R2 ;  /* 0x000000040f0ab825 */ /* 0x000fe200078e0202 */
[----:B------:R2:W-:Y:S01]  /*7b70*/  @!P2 ST.E.64 desc[UR36][R8.64], R54 ;  /* 0x000000360800a985 */ /* 0x0005e2000c101b24 */
[----:B------:R-:W-:-:S02]  /*7b80*/  ISETP.GE.AND P2, PT, R16, UR4, PT ;  /* 0x0000000410007c0c */ /* 0x000fc4000bf46270 */
[----:B------:R-:W-:Y:S01]  /*7b90*/  @!P4 IMAD.WIDE R12, R17, 0x4, R2 ;  /* 0x00000004110cc825 */ /* 0x000fe200078e0202 */
[----:B------:R3:W-:Y:S01]  /*7ba0*/  @!P3 ST.E.64 desc[UR36][R10.64], R58 ;  /* 0x0000003a0a00b985 */ /* 0x0007e2000c101b24 */
[C---:B------:R-:W-:Y:S02]  /*7bb0*/  IADD3 R17, R0.reuse, 0x78, RZ ;  /* 0x0000007800117810 */ /* 0x040fe40007ffe0ff */
[----:B------:R-:W-:Y:S01]  /*7bc0*/  VIADD R15, R0, 0x68 ;  /* 0x00000068000f7836 */ /* 0x000fe20000000000 */
[----:B------:R4:W-:Y:S01]  /*7bd0*/  @!P4 ST.E.64 desc[UR36][R12.64], R62 ;  /* 0x0000003e0c00c985 */ /* 0x0009e2000c101b24 */
[----:B------:R-:W-:Y:S02]  /*7be0*/  ISETP.GE.AND P4, PT, R14, UR4, PT ;  /* 0x000000040e007c0c */ /* 0x000fe4000bf86270 */
[----:B------:R-:W-:Y:S02]  /*7bf0*/  ISETP.GE.AND P1, PT, R17, UR4, PT ;  /* 0x0000000411007c0c */ /* 0x000fe4000bf26270 */
[----:B------:R-:W-:-:S02]  /*7c00*/  ISETP.GE.AND P3, PT, R15, UR4, PT ;  /* 0x000000040f007c0c */ /* 0x000fc4000bf66270 */
[----:B------:R-:W-:Y:S02]  /*7c10*/  @!P6 LEA.HI R19, R19, R19, RZ, 0x1 ;  /* 0x000000131313e211 */ /* 0x000fe400078f08ff */
[----:B0-----:R-:W-:Y:S01]  /*7c20*/  @!P5 LOP3.LUT R5, R18, 0xfffffffe, RZ, 0xc0, !PT ;  /* 0xfffffffe1205d812 */ /* 0x001fe200078ec0ff */
[----:B------:R-:W-:Y:S01]  /*7c30*/  VIADD R18, R0, 0x88 ;  /* 0x0000008800127836 */ /* 0x000fe20000000000 */
        /* <DEDUP_REMOVED lines=9> */
[----:B--2---:R-:W-:Y:S01]  /*7cd0*/  @!P4 LOP3.LUT R9, R14, 0xfffffffe, RZ, 0xc0, !PT ;  /* 0xfffffffe0e09c812 */ /* 0x004fe200078ec0ff */
[----:B------:R1:W-:Y:S01]  /*7ce0*/  @!P6 ST.E.64 desc[UR36][R6.64], R70 ;  /* 0x000000460600e985 */ /* 0x0003e2000c101b24 */
[----:B------:R-:W-:Y:S01]  /*7cf0*/  @!P3 LOP3.LUT R15, R15, 0xfffffffe, RZ, 0xc0, !PT ;  /* 0xfffffffe0f0fb812 */ /* 0x000fe200078ec0ff */
[----:B------:R-:W-:Y:S01]  /*7d00*/  VIADD R14, R0, 0x98 ;  /* 0x00000098000e7836 */ /* 0x000fe20000000000 */
[----:B---3--:R-:W-:Y:S02]  /*7d10*/  @!P2 LOP3.LUT R11, R16, 0xfffffffe, RZ, 0xc0, !PT ;  /* 0xfffffffe100ba812 */ /* 0x008fe400078ec0ff */
[----:B------:R-:W-:Y:S02]  /*7d20*/  @!P1 LOP3.LUT R17, R17, 0xfffffffe, RZ, 0xc0, !PT ;  /* 0xfffffffe11119812 */ /* 0x000fe400078ec0ff */
[----:B----4-:R-:W-:Y:S01]  /*7d30*/  @!P0 LOP3.LUT R13, R20, 0xfffffffe, RZ, 0xc0, !PT ;  /* 0xfffffffe140d8812 */ /* 0x010fe200078ec0ff */
[C---:B------:R-:W-:Y:S01]  /*7d40*/  VIADD R20, R0.reuse, 0xb8 ;  /* 0x000000b800147836 */ /* 0x040fe20000000000 */
[----:B------:R-:W-:Y:S01]  /*7d50*/  IADD3 R19, R0, 0x90, RZ ;  /* 0x0000009000137810 */ /* 0x000fe20007ffe0ff */
[----:B0-----:R-:W-:Y:S01]  /*7d60*/  @!P4 IMAD.WIDE R4, R9, 0x4, R2 ;  /* 0x000000040904c825 */ /* 0x001fe200078e0202 */
[----:B------:R-:W-:-:S02]  /*7d70*/  ISETP.GE.AND P6, PT, R18, UR4, PT ;  /* 0x0000000412007c0c */ /* 0x000fc4000bfc6270 */
[----:B------:R-:W-:Y:S01]  /*7d80*/  ISETP.GE.AND P5, PT, R19, UR4, PT ;  /* 0x0000000413007c0c */ /* 0x000fe2000bfa6270 */
[--C-:B-1----:R-:W-:Y:S01]  /*7d90*/  @!P3 IMAD.WIDE R6, R15, 0x4, R2.reuse ;  /* 0x000000040f06b825 */ /* 0x102fe200078e0202 */
[----:B------:R0:W-:Y:S01]  /*7da0*/  @!P4 ST.E.64 desc[UR36][R4.64], R74 ;  /* 0x0000004a0400c985 */ /* 0x0001e2000c101b24 */
[----:B------:R-:W-:Y:S02]  /*7db0*/  IADD3 R16, R0, 0xa8, RZ ;  /* 0x000000a800107810 */ /* 0x000fe40007ffe0ff */
[--C-:B------:R-:W-:Y:S01]  /*7dc0*/  @!P2 IMAD.WIDE R8, R11, 0x4, R2.reuse ;  /* 0x000000040b08a825 */ /* 0x100fe200078e0202 */
        /* <DEDUP_REMOVED lines=12> */
[----:B------:R-:W-:Y:S02]  /*7e90*/  ISETP.GE.AND P4, PT, R15, UR4, PT ;  /* 0x000000040f007c0c */ /* 0x000fe4000bf86270 */
[----:B------:R-:W-:-:S02]  /*7ea0*/  ISETP.GE.AND P2, PT, R17, UR4, PT ;  /* 0x0000000411007c0c */ /* 0x000fc4000bf46270 */
[----:B------:R-:W-:Y:S02]  /*7eb0*/  @!P5 LEA.HI R19, R19, R19, RZ, 0x1 ;  /* 0x000000131313d211 */ /* 0x000fe400078f08ff */
[----:B0-----:R-:W-:Y:S02]  /*7ec0*/  @!P6 LOP3.LUT R5, R18, 0xfffffffe, RZ, 0xc0, !PT ;  /* 0xfffffffe1205e812 */ /* 0x001fe400078ec0ff */
[----:B-1----:R-:W-:Y:S01]  /*7ed0*/  @!P5 LOP3.LUT R7, R19, 0xfffffffe, RZ, 0xc0, !PT ;  /* 0xfffffffe1307d812 */ /* 0x002fe200078ec0ff */
[----:B------:R-:W-:Y:S01]  /*7ee0*/  VIADD R19, R0, 0xc8 ;  /* 0x000000c800137836 */ /* 0x000fe20000000000 */
        /* <DEDUP_REMOVED lines=12> */
[----:B---3--:R-:W-:Y:S01]  /*7fb0*/  @!P3 LOP3.LUT R11, R16, 0xfffffffe, RZ, 0xc0, !PT ;  /* 0xfffffffe100bb812 */ /* 0x008fe200078ec0ff */
[C---:B------:R-:W-:Y:S01]  /*7fc0*/  VIADD R16, R0.reuse, 0xe0 ;  /* 0x000000e000107836 */ /* 0x040fe20000000000 */
[----:B------:R-:W-:Y:S02]  /*7fd0*/  @!P2 LOP3.LUT R17, R17, 0xfffffffe, RZ, 0xc0, !PT ;  /* 0xfffffffe1111a812 */ /* 0x000fe400078ec0ff */
[----:B------:R-:W-:Y:S02]  /*7fe0*/  IADD3 R18, R0, 0xc0, RZ ;  /* 0x000000c000127810 */ /* 0x000fe40007ffe0ff */
[----:B----4-:R-:W-:Y:S01]  /*7ff0*/  @!P1 LOP3.LUT R13, R20, 0xfffffffe, RZ, 0xc0, !PT ;  /* 0xfffffffe140d9812 */ /* 0x010fe200078ec0ff */
[----:B0-----:R-:W-:Y:S01]  /*8000*/  @!P0 IMAD.WIDE R4, R9, 0x4, R2 ;  /* 0x0000000409048825 */ /* 0x001fe200078e0202 */
[----:B------:R-:W-:-:S02]  /*8010*/  ISETP.GE.AND P5, PT, R18, UR4, PT ;  /* 0x0000000412007c0c */ /* 0x000fc4000bfa6270 */
[----:B------:R-:W-:Y:S01]  /*8020*/  ISETP.GE.AND P6, PT, R19, UR4, PT ;  /* 0x0000000413007c0c */ /* 0x000fe2000bfc6270 */
[--C-:B-1----:R-:W-:Y:S01]  /*8030*/  @!P4 IMAD.WIDE R6, R15, 0x4, R2.reuse ;  /* 0x000000040f06c825 */ /* 0x102fe200078e0202 */
[----:B------:R0:W-:Y:S01]  /*8040*/  @!P0 ST.E.64 desc[UR36][R4.64], R102 ;  /* 0x0000006604008985 */ /* 0x0001e2000c101b24 */
[C---:B------:R-:W-:Y:S02]  /*8050*/  IADD3 R15, R0.reuse, 0xd8, RZ ;  /* 0x000000d8000f7810 */ /* 0x040fe40007ffe0ff */
[--C-:B------:R-:W-:Y:S01]  /*8060*/  @!P3 IMAD.WIDE R8, R11, 0x4, R2.reuse ;  /* 0x000000040b08b825 */ /* 0x100fe200078e0202 */
[----:B------:R1:W-:Y:S01]  /*8070*/  @!P4 ST.E.64 desc[UR36][R6.64], R106 ;  /* 0x0000006a0600c985 */ /* 0x0003e2000c101b24 */
[----:B------:R-:W-:Y:S02]  /*8080*/  IADD3 R20, R0, 0xf0, RZ ;  /* 0x000000f000147810 */ /* 0x000fe40007ffe0ff */
[----:B------:R-:W-:Y:S01]  /*8090*/  @!P2 IMAD.WIDE R10, R17, 0x4, R2 ;  /* 0x00000004110aa825 */ /* 0x000fe200078e0202 */
[----:B------:R2:W-:Y:S01]  /*80a0*/  @!P3 ST.E.64 desc[UR36][R8.64], R110 ;  /* 0x0000006e0800b985 */ /* 0x0005e2000c101b24 */
[----:B------:R-:W-:-:S02]  /*80b0*/  ISETP.GE.AND P0, PT, R14, UR4, PT ;  /* 0x000000040e007c0c */ /* 0x000fc4000bf06270 */
[----:B------:R-:W-:Y:S01]  /*80c0*/  @!P1 IMAD.WIDE R12, R13, 0x4, R2 ;  /* 0x000000040d0c9825 */ /* 0x000fe200078e0202 */
[----:B------:R3:W-:Y:S01]  /*80d0*/  @!P2 ST.E.64 desc[UR36][R10.64], R114 ;  /* 0x000000720a00a985 */ /* 0x0007e2000c101b24 */
[----:B------:R-:W-:Y:S02]  /*80e0*/  ISETP.GE.AND P2, PT, R16, UR4, PT ;  /* 0x0000000410007c0c */ /* 0x000fe4000bf46270 */
[C---:B------:R-:W-:Y:S01]  /*80f0*/  VIADD R17, R0.reuse, 0xe8 ;  /* 0x000000e800117836 */ /* 0x040fe20000000000 */
[----:B------:R4:W-:Y:S01]  /*8100*/  @!P1 ST.E.64 desc[UR36][R12.64], R118 ;  /* 0x000000760c009985 */ /* 0x0009e2000c101b24 */
[----:B------:R-:W-:Y:S01]  /*8110*/  ISETP.GE.AND P1, PT, R15, UR4, PT ;  /* 0x000000040f007c0c */ /* 0x000fe2000bf26270 */
[----:B------:R-:W-:Y:S01]  /*8120*/  VIADD R0, R0, 0xf8 ;  /* 0x000000f800007836 */ /* 0x000fe20000000000 */
        /* <DEDUP_REMOVED lines=14> */
[----:B--2---:R-:W-:Y:S01]  /*8210*/  @!P0 LOP3.LUT R9, R14, 0xfffffffe, RZ, 0xc0, !PT ;  /* 0xfffffffe0e098812 */ /* 0x004fe200078ec0ff */
[----:B------:R1:W-:Y:S01]  /*8220*/  @!P6 ST.E.64 desc[UR36][R6.64], R126 ;  /* 0x0000007e0600e985 */ /* 0x0003e2000c101b24 */
[----:B------:R-:W-:Y:S02]  /*8230*/  @!P1 LOP3.LUT R15, R15, 0xfffffffe, RZ, 0xc0, !PT ;  /* 0xfffffffe0f0f9812 */ /* 0x000fe400078ec0ff */
[----:B---3--:R-:W-:-:S02]  /*8240*/  @!P2 LOP3.LUT R11, R16, 0xfffffffe, RZ, 0xc0, !PT ;  /* 0xfffffffe100ba812 */ /* 0x008fc400078ec0ff */
[----:B------:R-:W-:Y:S02]  /*8250*/  @!P3 LOP3.LUT R17, R17, 0xfffffffe, RZ, 0xc0, !PT ;  /* 0xfffffffe1111b812 */ /* 0x000fe400078ec0ff */
[----:B----4-:R-:W-:Y:S01]  /*8260*/  @!P4 LOP3.LUT R13, R20, 0xfffffffe, RZ, 0xc0, !PT ;  /* 0xfffffffe140dc812 */ /* 0x010fe200078ec0ff */
[----:B0-----:R-:W-:-:S04]  /*8270*/  @!P0 IMAD.WIDE R4, R9, 0x4, R2 ;  /* 0x0000000409048825 */ /* 0x001fc800078e0202 */
[--C-:B-1----:R-:W-:Y:S01]  /*8280*/  @!P1 IMAD.WIDE R6, R15, 0x4, R2.reuse ;  /* 0x000000040f069825 */ /* 0x102fe200078e0202 */
[----:B------:R0:W-:Y:S01]  /*8290*/  @!P0 ST.E.64 desc[UR36][R4.64], R130 ;  /* 0x0000008204008985 */ /* 0x0001e2000c101b24 */
[----:B------:R-:W-:Y:S02]  /*82a0*/  ISETP.GE.AND P0, PT, R0, UR4, PT ;  /* 0x0000000400007c0c */ /* 0x000fe4000bf06270 */
[--C-:B------:R-:W-:Y:S01]  /*82b0*/  @!P2 IMAD.WIDE R8, R11, 0x4, R2.reuse ;  /* 0x000000040b08a825 */ /* 0x100fe200078e0202 */
[----:B------:R0:W-:Y:S03]  /*82c0*/  @!P1 ST.E.64 desc[UR36][R6.64], R134 ;  /* 0x0000008606009985 */ /* 0x0001e6000c101b24 */
[--C-:B------:R-:W-:Y:S01]  /*82d0*/  @!P3 IMAD.WIDE R10, R17, 0x4, R2.reuse ;  /* 0x00000004110ab825 */ /* 0x100fe200078e0202 */
[----:B------:R0:W-:Y:S03]  /*82e0*/  @!P2 ST.E.64 desc[UR36][R8.64], R138 ;  /* 0x0000008a0800a985 */ /* 0x0001e6000c101b24 */
[----:B------:R-:W-:Y:S01]  /*82f0*/  @!P4 IMAD.WIDE R12, R13, 0x4, R2 ;  /* 0x000000040d0cc825 */ /* 0x000fe200078e0202 */
[----:B------:R0:W-:Y:S04]  /*8300*/  @!P3 ST.E.64 desc[UR36][R10.64], R142 ;  /* 0x0000008e0a00b985 */ /* 0x0001e8000c101b24 */
[----:B------:R0:W-:Y:S01]  /*8310*/  @!P4 ST.E.64 desc[UR36][R12.64], R146 ;  /* 0x000000920c00c985 */ /* 0x0001e2000c101b24 */
[----:B------:R-:W-:Y:S05]  /*8320*/  @P0 BRA `(.L_x_8) ;  /* 0x0000003800c40947 */ /* 0x000fea0003800000 */
[----:B------:R-:W-:-:S04]  /*8330*/  LEA.HI R0, R0, R0, RZ, 0x1 ;  /* 0x0000000000007211 */ /* 0x000fc800078f08ff */
[----:B0-----:R-:W-:-:S05]  /*8340*/  LOP3.LUT R5, R0, 0xfffffffe, RZ, 0xc0, !PT ;  /* 0xfffffffe00057812 */ /* 0x001fca00078ec0ff */
[----:B------:R-:W-:-:S05]  /*8350*/  IMAD.WIDE R2, R5, 0x4, R2 ;  /* 0x0000000405027825 */ /* 0x000fca00078e0202 */
[----:B------:R0:W-:Y:S01]  /*8360*/  ST.E.64 desc[UR36][R2.64], R150 ;  /* 0x0000009602007985 */ /* 0x0001e2000c101b24 */
[----:B------:R-:W-:Y:S05]  /*8370*/  BRA `(.L_x_8) ;  /* 0x0000003800b07947 */ /* 0x000fea0003800000 */
.L_x_35:
[----:B---3--:R-:W0:Y:S02]  /*8380*/  S2R R0, SR_TID.X ;  /* 0x0000000000007919 */ /* 0x008e240000002100 */
[----:B0-----:R-:W-:-:S05]  /*8390*/  VIADD R2, R0, 0xffffff80 ;  /* 0xffffff8000027836 */ /* 0x001fca0000000000 */
[----:B------:R-:W-:-:S13]  /*83a0*/  ISETP.GT.AND P0, PT, R2, 0x7f, PT ;  /* 0x0000007f0200780c */ /* 0x000fda0003f04270 */
[----:B------:R-:W-:Y:S05]  /*83b0*/  @P0 BRA `(.L_x_8) ;  /* 0x0000003800a00947 */ /* 0x000fea0003800000 */
[----:B------:R-:W0:Y:S01]  /*83c0*/  S2R R3, SR_CTAID.X ;  /* 0x0000000000037919 */ /* 0x000e220000002500 */
[----:B------:R-:W1:Y:S01]  /*83d0*/  LDC R6, c[0x0][0xbe8] ;  /* 0x0002fa00ff067b82 */ /* 0x000e620000000800 */
[----:B------:R-:W-:Y:S01]  /*83e0*/  ULDC UR4, c[0x0][0xa88] ;  /* 0x0002a20000047ab9 */ /* 0x000fe20000000800 */
[----:B0-----:R-:W-:Y:S01]  /*83f0*/  LEA R0, R3, R0, 0x7 ;  /* 0x0000000003007211 */ /* 0x001fe200078e38ff */
[----:B-1----:R-:W-:-:S04]  /*8400*/  IMAD R3, R6, UR4, RZ ;  /* 0x0000000406037c24 */ /* 0x002fc8000f8e02ff */
[----:B------:R-:W-:-:S05]  /*8410*/  VIADD R0, R0, 0xffffff80 ;  /* 0xffffff8000007836 */ /* 0x000fca0000000000 */
[----:B------:R-:W-:-:S13]  /*8420*/  ISETP.GE.AND P0, PT, R0, R3, PT ;  /* 0x000000030000720c */ /* 0x000fda0003f06270 */
[----:B------:R-:W-:Y:S05]  /*8430*/  @P0 BRA `(.L_x_8) ;  /* 0x0000003800800947 */ /* 0x000fea0003800000 */
[----:B------:R-:W-:Y:S01]  /*8440*/  ISETP.NE.AND P0, PT, R6, 0x1, PT ;  /* 0x000000010600780c */ /* 0x000fe20003f05270 */
[----:B------:R-:W0:Y:S01]  /*8450*/  S2UR UR7, SR_CTAID.Z ;  /* 0x00000000000779c3 */ /* 0x000e220000002700 */
[----:B------:R-:W-:Y:S01]  /*8460*/  USHF.R.S32.HI UR6, URZ, 0x1f, UR38 ;  /* 0x0000001f3f067899 */ /* 0x000fe20008011426 */
[----:B------:R-:W-:Y:S01]  /*8470*/  IMAD.MOV.U32 R5, RZ, RZ, R0 ;  /* 0x000000ffff057224 */ /* 0x000fe200078e0000 */
[----:B------:R-:W-:Y:S02]  /*8480*/  ULDC.64 UR8, c[0x0][0xbd0] ;  /* 0x0002f40000087ab9 */ /* 0x000fe40000000a00 */
[----:B------:R-:W-:Y:S02]  /*8490*/  UIMAD UR6, UR6, UR8, URZ ;  /* 0x00000008060672a4 */ /* 0x000fe4000f8e023f */
[----:B------:R-:W-:Y:S01]  /*84a0*/  UIMAD.WIDE.U32 UR4, UR38, UR8, URZ ;  /* 0x00000008260472a5 */ /* 0x000fe2000f8e003f */
[----:B------:R-:W1:Y:S01]  /*84b0*/  LDC.64 R10, c[0x0][0xbd8] ;  /* 0x0002f600ff0a7b82 */ /* 0x000e620000000a00 */
[----:B------:R-:W-:-:S04]  /*84c0*/  UIMAD UR6, UR38, UR9, UR6 ;  /* 0x00000009260672a4 */ /* 0x000fc8000f8e0206 */
[----:B------:R-:W-:Y:S01]  /*84d0*/  UIADD3 UR6, UR5, UR6, URZ ;  /* 0x0000000605067290 */ /* 0x000fe2000fffe03f */
[----:B------:R-:W-:Y:S01]  /*84e0*/  MOV R2, UR4 ;  /* 0x0000000400027c02 */ /* 0x000fe20008000f00 */
[----:B------:R-:W-:Y:S01]  /*84f0*/  IMAD.U32 R3, RZ, RZ, UR5 ;  /* 0x00000005ff037e24 */ /* 0x000fe2000f8e00ff */
[----:B------:R-:W2:Y:S01]  /*8500*/  @P0 LDC R7, c[0x0][0xbec] ;  /* 0x0002fb00ff070b82 */ /* 0x000ea20000000800 */
[----:B------:R-:W-:Y:S02]  /*8510*/  ULDC.64 UR4, c[0x0][0xbe0] ;  /* 0x0002f80000047ab9 */ /* 0x000fe40000000a00 */
[----:B------:R-:W-:-:S05]  /*8520*/  IMAD.U32 R3, RZ, RZ, UR6 ;  /* 0x00000006ff037e24 */ /* 0x000fca000f8e00ff */
[----:B------:R-:W3:Y:S01]  /*8530*/  @P0 LDC R9, c[0x0][0xbf0] ;  /* 0x0002fc00ff090b82 */ /* 0x000ee20000000800 */
[----:B0-----:R-:W-:-:S07]  /*8540*/  USHF.R.S32.HI UR8, URZ, 0x1f, UR7 ;  /* 0x0000001f3f087899 */ /* 0x001fce0008011407 */
[----:B------:R-:W0:Y:S01]  /*8550*/  S2UR UR10, SR_CTAID.Y ;  /* 0x00000000000a79c3 */ /* 0x000e220000002600 */
[C---:B-1----:R-:W-:Y:S02]  /*8560*/  IMAD R12, R10.reuse, UR8, RZ ;  /* 0x000000080a0c7c24 */ /* 0x042fe4000f8e02ff */
[----:B------:R-:W-:-:S04]  /*8570*/  IMAD.WIDE.U32 R2, R10, UR7, R2 ;  /* 0x000000070a027c25 */ /* 0x000fc8000f8e0002 */
[----:B------:R-:W-:Y:S01]  /*8580*/  IMAD R11, R11, UR7, R12 ;  /* 0x000000070b0b7c24 */ /* 0x000fe2000f8e020c */
[----:B------:R-:W0:Y:S01]  /*8590*/  LDC R8, c[0x0][0xc50] ;  /* 0x00031400ff087b82 */ /* 0x000e220000000800 */
[----:B--2---:R-:W-:Y:S01]  /*85a0*/  @P0 IMAD.HI.U32 R4, R0, R7, RZ ;  /* 0x0000000700040227 */ /* 0x004fe200078e00ff */
[----:B------:R-:W-:-:S03]  /*85b0*/  IADD3 R7, RZ, -UR38, RZ ;  /* 0x80000026ff077c10 */ /* 0x000fc6000fffe0ff */
[----:B------:R-:W-:Y:S01]  /*85c0*/  IMAD.IADD R3, R11, 0x1, R3 ;  /* 0x000000010b037824 */ /* 0x000fe200078e0203 */
[----:B---3--:R-:W-:Y:S01]  /*85d0*/  @P0 SHF.R.U32.HI R5, RZ, R9, R4 ;  /* 0x00000009ff050219 */ /* 0x008fe20000011604 */
[----:B0-----:R-:W-:-:S04]  /*85e0*/  IMAD R9, R8, R7, UR10 ;  /* 0x0000000a08097e24 */ /* 0x001fc8000f8e0207 */
[----:B------:R-:W-:Y:S02]  /*85f0*/  IMAD.MOV R7, RZ, RZ, -R5 ;  /* 0x000000ffff077224 */ /* 0x000fe400078e0a05 */
[----:B------:R-:W-:Y:S01]  /*8600*/  IMAD.WIDE.U32 R2, R9, UR4, R2 ;  /* 0x0000000409027c25 */ /* 0x000fe2000f8e0002 */
[----:B------:R-:W-:-:S03]  /*8610*/  SHF.R.S32.HI R4, RZ, 0x1f, R9 ;  /* 0x0000001fff047819 */ /* 0x000fc60000011409 */
[----:B------:R-:W-:Y:S01]  /*8620*/  IMAD R7, R6, R7, R0 ;  /* 0x0000000706077224 */ /* 0x000fe200078e0200 */
[----:B------:R-:W-:Y:S01]  /*8630*/  IADD3 R2, P0, R5, R2, RZ ;  /* 0x0000000205027210 */ /* 0x000fe20007f1e0ff */
[----:B------:R-:W-:-:S03]  /*8640*/  IMAD R4, R4, UR4, RZ ;  /* 0x0000000404047c24 */ /* 0x000fc6000f8e02ff */
[----:B------:R-:W-:Y:S01]  /*8650*/  SHF.R.S32.HI R0, RZ, 0x1f, R7 ;  /* 0x0000001fff007819 */ /* 0x000fe20000011407 */
[----:B------:R-:W-:Y:S01]  /*8660*/  IMAD R4, R9, UR5, R4 ;  /* 0x0000000509047c24 */ /* 0x000fe2000f8e0204 */
[----:B------:R-:W-:Y:S01]  /*8670*/  SHF.R.S32.HI R9, RZ, 0x1f, R5 ;  /* 0x0000001fff097819 */ /* 0x000fe20000011405 */
[----:B------:R-:W-:Y:S02]  /*8680*/  ULDC.64 UR4, c[0x0][0xbc8] ;  /* 0x0002f20000047ab9 */ /* 0x000fe40000000a00 */
[----:B------:R-:W-:Y:S01]  /*8690*/  IMAD R0, R0, UR4, RZ ;  /* 0x0000000400007c24 */ /* 0x000fe2000f8e02ff */
[----:B------:R-:W-:-:S03]  /*86a0*/  IADD3.X R3, R9, R3, R4, P0, !PT ;  /* 0x0000000309037210 */ /* 0x000fc600007fe404 */
[C---:B------:R-:W-:Y:S02]  /*86b0*/  IMAD R5, R7.reuse, UR5, R0 ;  /* 0x0000000507057c24 */ /* 0x040fe4000f8e0200 */
[----:B------:R-:W-:Y:S01]  /*86c0*/  IMAD.WIDE.U32 R2, R7, UR4, R2 ;  /* 0x0000000407027c25 */ /* 0x000fe2000f8e0002 */
[----:B------:R-:W-:-:S04]  /*86d0*/  ULDC.64 UR4, c[0x0][0xba8] ;  /* 0x0002ea0000047ab9 */ /* 0x000fc80000000a00 */
[----:B------:R-:W-:Y:S02]  /*86e0*/  IADD3 R3, R3, R5, RZ ;  /* 0x0000000503037210 */ /* 0x000fe40007ffe0ff */
[----:B------:R-:W-:-:S04]  /*86f0*/  LEA R4, P0, R2, UR4, 0x2 ;  /* 0x0000000402047c11 */ /* 0x000fc8000f8010ff */
[----:B------:R-:W-:Y:S01]  /*8700*/  LEA.HI.X R5, R2, UR5, R3, 0x2, P0 ;  /* 0x0000000502057c11 */ /* 0x000fe200080f1403 */
[----:B------:R-:W-:-:S05]  /*8710*/  IMAD.MOV.U32 R3, RZ, RZ, -0x800000 ;  /* 0xff800000ff037424 */ /* 0x000fca00078e00ff */
[----:B------:R0:W-:Y:S01]  /*8720*/  STG.E desc[UR36][R4.64], R3 ;  /* 0x0000000304007986 */ /* 0x0001e2000c101924 */
[----:B------:R-:W-:Y:S05]  /*8730*/  BRA `(.L_x_8) ;  /* 0x0000003400c07947 */ /* 0x000fea0003800000 */
.L_x_6:
[----:B------:R-:W-:-:S08]  /*8740*/  NOP ;  /* 0x0000000000007918 */ /* 0x000fd00000000000 */
[----:B------:R-:W0:-:S00]  /*8750*/  USETMAXREG.DEALLOC.CTAPOOL 0x28 ;  /* 0x00000028000079c8 */ /* 0x000e0000080e0500 */
[----:B0-----:R-:W-:Y:S01]  /*8760*/  LOP3.LUT R2, R0, 0x3, RZ, 0xc0, !PT ;  /* 0x0000000300027812 */ /* 0x001fe200078ec0ff */
[----:B------:R-:W0:Y:S05]  /*8770*/  S2R R33, SR_CTAID.Z ;  /* 0x0000000000217919 */ /* 0x000e2a0000002700 */
[----:B------:R-:W1:Y:S01]  /*8780*/  S2UR UR6, SR_CTAID.Y ;  /* 0x00000000000679c3 */ /* 0x000e620000002600 */
[----:B------:R-:W2:Y:S02]  /*8790*/  SHFL.IDX PT, R0, R2, RZ, 0x1f ;  /* 0x00001fff02007589 */ /* 0x000ea400000e0000 */
[----:B--2---:R-:W-:-:S13]  /*87a0*/  ISETP.NE.AND P0, PT, R0, RZ, PT ;  /* 0x000000ff0000720c */ /* 0x004fda0003f05270 */
[----:B01----:R-:W-:Y:S05]  /*87b0*/  @!P0 BRA `(.L_x_38) ;  /* 0x0000000000288947 */ /* 0x003fea0003800000 */
[----:B------:R-:W-:Y:S01]  /*87c0*/  ULDC UR7, c[0x0][0xc50] ;  /* 0x0003140000077ab9 */ /* 0x000fe20000000800 */
[----:B------:R-:W-:Y:S01]  /*87d0*/  UMOV UR40, UR6 ;  /* 0x0000000600287c82 */ /* 0x000fe20008000000 */
[----:B------:R-:W-:-:S06]  /*87e0*/  UISETP.NE.AND UP0, UPT, UR7, 0x1, UPT ;  /* 0x000000010700788c */ /* 0x000fcc000bf05270 */
[----:B------:R-:W-:-:S13]  /*87f0*/  PLOP3.LUT P0, PT, PT, PT, UP0, 0x80, 0x0 ;  /* 0x000000000000781c */ /* 0x000fda0003f0f008 */
[----:B------:R-:W-:Y:S05]  /*8800*/  @!P0 BRA `(.L_x_39) ;  /* 0x0000000000308947 */ /* 0x000fea0003800000 */
[----:B------:R-:W-:Y:S01]  /*8810*/  ULDC UR4, c[0x0][0xc54] ;  /* 0x0003150000047ab9 */ /* 0x000fe20000000800 */
[----:B------:R-:W-:Y:S01]  /*8820*/  ULDC UR40, c[0x0][0xc58] ;  /* 0x0003160000287ab9 */ /* 0x000fe20000000800 */
[----:B------:R-:W-:-:S04]  /*8830*/  UIMAD.WIDE.U32 UR4, UR6, UR4, URZ ;  /* 0x00000004060472a5 */ /* 0x000fc8000f8e003f */
[----:B------:R-:W-:Y:S01]  /*8840*/  USHF.R.U32.HI UR40, URZ, UR40, UR5 ;  /* 0x000000283f287299 */ /* 0x000fe20008011605 */
[----:B------:R-:W-:Y:S11]  /*8850*/  BRA `(.L_x_39) ;  /* 0x00000000001c7947 */ /* 0x000ff60003800000 */
.L_x_38:
[----:B------:R-:W-:Y:S01]  /*8860*/  ULDC UR7, c[0x0][0xc50] ;  /* 0x0003140000077ab9 */ /* 0x000fe20000000800 */
[----:B------:R-:W-:Y:S01]  /*8870*/  UMOV UR40, UR6 ;  /* 0x0000000600287c82 */ /* 0x000fe20008000000 */
[----:B------:R-:W-:-:S11]  /*8880*/  UISETP.NE.AND UP0, UPT, UR7, 0x1, UPT ;  /* 0x000000010700788c */ /* 0x000fd6000bf05270 */
[----:B------:R-:W-:Y:S01]  /*8890*/  @UP0 ULDC UR4, c[0x0][0xc54] ;  /* 0x0003150000040ab9 */ /* 0x000fe20000000800 */
[----:B------:R-:W-:Y:S01]  /*88a0*/  @UP0 ULDC UR8, c[0x0][0xc58] ;  /* 0x0003160000080ab9 */ /* 0x000fe20000000800 */
[----:B------:R-:W-:-:S04]  /*88b0*/  UIMAD.WIDE.U32 UR4, UR6, UR4, URZ ;  /* 0x00000004060472a5 */ /* 0x000fc8000f8e003f */
[----:B------:R-:W-:-:S12]  /*88c0*/  @UP0 USHF.R.U32.HI UR40, URZ, UR8, UR5 ;  /* 0x000000083f280299 */ /* 0x000fd80008011605 */
.L_x_39:
[----:B------:R-:W-:Y:S01]  /*88d0*/  ISETP.GE.AND P0, PT, R33, RZ, PT ;  /* 0x000000ff2100720c */ /* 0x000fe20003f06270 */
[----:B------:R-:W-:Y:S01]  /*88e0*/  UIADD3 UR4, -UR40, URZ, URZ ;  /* 0x0000003f28047290 */ /* 0x000fe2000fffe13f */
[----:B------:R-:W-:Y:S01]  /*88f0*/  IMAD.MOV.U32 R20, RZ, RZ, 0x1 ;  /* 0x00000001ff147424 */ /* 0x000fe200078e00ff */
[----:B------:R-:W-:Y:S01]  /*8900*/  MOV R21, RZ ;  /* 0x000000ff00157202 */ /* 0x000fe20000000f00 */
[----:B------:R-:W-:Y:S01]  /*8910*/  IMAD.MOV.U32 R8, RZ, RZ, 0x1 ;  /* 0x00000001ff087424 */ /* 0x000fe200078e00ff */
[----:B------:R-:W-:-:S08]  /*8920*/  UIMAD UR6, UR7, UR4, UR6 ;  /* 0x00000004070672a4 */ /* 0x000fd0000f8e0206 */
[----:B------:R-:W-:Y:S05]  /*8930*/  @!P0 BRA `(.L_x_40) ;  /* 0x0000003000848947 */ /* 0x000fea0003800000 */
[----:B------:R-:W0:Y:S01]  /*8940*/  LDC.64 R4, c[0x0][0xa28] ;  /* 0x00028a00ff047b82 */ /* 0x000e220000000a00 */
[----:B------:R-:W-:Y:S01]  /*8950*/  ULDC.64 UR4, c[0x0][0x418] ;  /* 0x0001060000047ab9 */ /* 0x000fe20000000a00 */
[----:B------:R-:W-:Y:S01]  /*8960*/  ULDC UR41, c[0x0][0x2f0] ;  /* 0x0000bc0000297ab9 */ /* 0x000fe20000000800 */
[----:B------:R-:W-:Y:S01]  /*8970*/  IMAD.MOV.U32 R31, RZ, RZ, RZ ;  /* 0x000000ffff1f7224 */ /* 0x000fe200078e00ff */
[----:B0-----:R-:W-:-:S04]  /*8980*/  ISETP.NE.U32.AND P0, PT, R4, RZ, PT ;  /* 0x000000ff0400720c */ /* 0x001fc80003f05070 */
[----:B------:R-:W-:Y:S01]  /*8990*/  ISETP.NE.AND.EX P0, PT, R5, RZ, PT, P0 ;  /* 0x000000ff0500720c */ /* 0x000fe20003f05300 */
[----:B------:R-:W-:-:S03]  /*89a0*/  UISETP.NE.U32.AND UP0, UPT, UR4, URZ, UPT ;  /* 0x0000003f0400728c */ /* 0x000fc6000bf05070 */
[----:B------:R-:W-:-:S09]  /*89b0*/  ULDC UR4, c[0x0][0x424] ;  /* 0x0001090000047ab9 */ /* 0x000fd20000000800 */
[----:B------:R-:W0:Y:S01]  /*89c0*/  @P0 LDC.64 R4, c[0x0][0xa28] ;  /* 0x00028a00ff040b82 */ /* 0x000e220000000a00 */
[----:B------:R-:W-:-:S04]  /*89d0*/  UISETP.NE.AND.EX UP0, UPT, UR5, URZ, UPT, UP0 ;  /* 0x0000003f0500728c */ /* 0x000fc8000bf05300 */
[----:B------:R-:W-:-:S04]  /*89e0*/  USEL UR4, UR4, 0x1, UP0 ;  /* 0x0000000104047887 */ /* 0x000fc80008000000 */
[----:B------:R-:W-:Y:S01]  /*89f0*/  UIMAD UR41, UR4, UR41, URZ ;  /* 0x00000029042972a4 */ /* 0x000fe2000f8e023f */
[----:B------:R-:W1:Y:S03]  /*8a00*/  S2R R32, SR_CTAID.X ;  /* 0x0000000000207919 */ /* 0x000e660000002500 */
[----:B------:R-:W-:Y:S02]  /*8a10*/  UISETP.GE.AND UP0, UPT, UR41, 0x1, UPT ;  /* 0x000000012900788c */ /* 0x000fe4000bf06270 */
[----:B------:R-:W-:Y:S01]  /*8a20*/  UIADD3 UR4, UR41, 0x5f, URZ ;  /* 0x0000005f29047890 */ /* 0x000fe2000fffe03f */
[----:B0-----:R-:W-:-:S05]  /*8a30*/  @P0 IMAD.WIDE R4, R33, 0x4, R4 ;  /* 0x0000000421040825 */ /* 0x001fca00078e0204 */
[----:B------:R0:W5:Y:S01]  /*8a40*/  @P0 LDG.E R31, desc[UR36][R4.64] ;  /* 0x00000024041f0981 */ /* 0x000162000c1e1900 */
[----:B------:R-:W-:Y:S01]  /*8a50*/  PLOP3.LUT P0, PT, PT, PT, UP0, 0x80, 0x0 ;  /* 0x000000000000781c */ /* 0x000fe20003f0f008 */
[----:B------:R-:W-:Y:S02]  /*8a60*/  UIMAD.WIDE UR4, UR4, 0x2aaaaaab, URZ ;  /* 0x2aaaaaab040478a5 */ /* 0x000fe4000f8e023f */
[----:B------:R-:W-:Y:S02]  /*8a70*/  ULOP3.LUT UR44, UR6, 0xffff, URZ, 0xc0, !UPT ;  /* 0x0000ffff062c7892 */ /* 0x000fe4000f8ec03f */
[----:B------:R-:W-:Y:S01]  /*8a80*/  USHF.R.U32.HI UR42, URZ, 0x1f, UR5 ;  /* 0x0000001f3f2a7899 */ /* 0x000fe20008011605 */
[----:B------:R-:W-:-:S03]  /*8a90*/  UMOV UR38, URZ ;  /* 0x0000003f00267c82 */ /* 0x000fc60008000000 */
[----:B------:R-:W-:-:S04]  /*8aa0*/  ULEA.HI.SX32 UR42, UR5, UR42, 0x1c ;  /* 0x0000002a052a7291 */ /* 0x000fc8000f8fe23f */
[----:B01----:R-:W-:Y:S08]  /*8ab0*/  @!P0 BRA `(.L_x_41) ;  /* 0x0000000000848947 */ /* 0x003ff00003800000 */
[----:B------:R-:W-:Y:S01]  /*8ac0*/  USHF.R.U32.HI UR6, URZ, 0x10, UR6 ;  /* 0x000000103f067899 */ /* 0x000fe20008011606 */
[----:B------:R-:W-:-:S03]  /*8ad0*/  UMOV UR4, URZ ;  /* 0x0000003f00047c82 */ /* 0x000fc60008000000 */
[----:B------:R-:W-:-:S11]  /*8ae0*/  UISETP.NE.AND UP0, UPT, UR6, URZ, UPT ;  /* 0x0000003f0600728c */ /* 0x000fd6000bf05270 */
[----:B------:R-:W-:Y:S02]  /*8af0*/  @!UP0 ULDC UR6, c[0x0][0x9f0] ;  /* 0x00027c0000068ab9 */ /* 0x000fe40000000800 */
[----:B------:R-:W-:Y:S01]  /*8b00*/  IABS R0, UR6 ;  /* 0x0000000600007c13 */ /* 0x000fe20008000000 */
[----:B------:R-:W-:Y:S02]  /*8b10*/  UIADD3 UR7, UR42, -0x1, UR6 ;  /* 0xffffffff2a077890 */ /* 0x000fe4000fffe006 */
[----:B------:R-:W-:Y:S02]  /*8b20*/  IABS R5, UR6 ;  /* 0x0000000600057c13 */ /* 0x000fe40008000000 */
[----:B------:R-:W-:Y:S02]  /*8b30*/  R2UR UR10, R0 ;  /* 0x00000000000a72ca */ /* 0x000fe400000e0000 */
[----:B------:R-:W-:Y:S01]  /*8b40*/  IABS R4, UR7 ;  /* 0x0000000700047c13 */ /* 0x000fe20008000000 */
[----:B------:R-:W-:-:S03]  /*8b50*/  ULOP3.LUT UR7, UR7, UR6, URZ, 0x3c, !UPT ;  /* 0x0000000607077292 */ /* 0x000fc6000f8e3c3f */
[----:B------:R-:W-:-:S07]  /*8b60*/  R2UR UR9, R4 ;  /* 0x00000000040972ca */ /* 0x000fce00000e0000 */
[----:B------:R-:W0:Y:S08]  /*8b70*/  I2F.RP R0, UR10 ;  /* 0x0000000a00007d06 */ /* 0x000e300008209400 */
[----:B0-----:R-:W0:Y:S02]  /*8b80*/  MUFU.RCP R0, R0 ;  /* 0x0000000000007308 */ /* 0x001e240000001000 */
[----:B0-----:R-:W-:Y:S01]  /*8b90*/  IADD3 R3, R0, 0xffffffe, RZ ;  /* 0x0ffffffe00037810 */ /* 0x001fe20007ffe0ff */
[----:B------:R-:W-:-:S05]  /*8ba0*/  IMAD.MOV R0, RZ, RZ, -R5 ;  /* 0x000000ffff007224 */ /* 0x000fca00078e0a05 */
        /* <DEDUP_REMOVED lines=14> */
[----:B------:R-:W-:Y:S02]  /*8c90*/  UISETP.NE.AND UP1, UPT, UR6, URZ, UPT ;  /* 0x0000003f0600728c */ /* 0x000fe4000bf25270 */
[----:B------:R-:W-:-:S09]  /*8ca0*/  @!UP0 UIADD3 UR5, -UR5, URZ, URZ ;  /* 0x0000003f05058290 */ /* 0x000fd2000fffe13f */
[----:B------:R-:W-:-:S07]  /*8cb0*/  @!UP1 ULOP3.LUT UR5, URZ, UR6, URZ, 0x33, !UPT ;  /* 0x000000063f059292 */ /* 0x000fce000f8e333f */
[----:B------:R-:W-:-:S05]  /*8cc0*/  UMOV UR38, UR5 ;  /* 0x0000000500267c82 */ /* 0x000fca0008000000 */
.L_x_41:
[----:B------:R-:W-:Y:S02]  /*8cd0*/  UIMAD UR45, UR44, UR38, URZ ;  /* 0x000000262c2d72a4 */ /* 0x000fe4000f8e023f */
[----:B------:R-:W-:Y:S02]  /*8ce0*/  IMAD.U32 R3, RZ, RZ, UR38 ;  /* 0x00000026ff037e24 */ /* 0x000fe4000f8e00ff */
[----:B------:R-:W-:Y:S02]  /*8cf0*/  IMAD.MOV.U32 R21, RZ, RZ, RZ ;  /* 0x000000ffff157224 */ /* 0x000fe400078e00ff */
[----:B------:R-:W-:Y:S01]  /*8d00*/  IMAD.MOV.U32 R8, RZ, RZ, 0x1 ;  /* 0x00000001ff087424 */ /* 0x000fe200078e00ff */
[----:B------:R-:W-:-:S04]  /*8d10*/  MOV R0, UR45 ;  /* 0x0000002d00007c02 */ /* 0x000fc80008000f00 */
[----:B------:R-:W-:-:S04]  /*8d20*/  VIADDMNMX R0, R0, R3, UR42, PT ;  /* 0x0000002a00007e46 */ /* 0x000fc8000b800103 */
[----:B------:R-:W-:-:S13]  /*8d30*/  R2UR UR46, R0 ;  /* 0x00000000002e72ca */ /* 0x000fda00000e0000 */
[----:B------:R-:W-:-:S06]  /*8d40*/  UISETP.GT.AND UP0, UPT, UR46, UR45, UPT ;  /* 0x0000002d2e00728c */ /* 0x000fcc000bf04270 */
[----:B------:R-:W-:-:S13]  /*8d50*/  PLOP3.LUT P0, PT, PT, PT, UP0, 0x80, 0x0 ;  /* 0x000000000000781c */ /* 0x000fda0003f0f008 */
[----:B------:R-:W-:Y:S05]  /*8d60*/  @!P0 BRA `(.L_x_40) ;  /* 0x0000002c00788947 */ /* 0x000fea0003800000 */
[----:B------:R-:W0:Y:S01]  /*8d70*/  S2UR UR4, SR_CgaCtaId ;  /* 0x00000000000479c3 */ /* 0x000e220000008800 */
[----:B------:R-:W-:Y:S02]  /*8d80*/  UMOV UR43, 0x400 ;  /* 0x00000400002b7882 */ /* 0x000fe40000000000 */
[----:B0-----:R-:W-:-:S04]  /*8d90*/  ULEA UR43, UR4, UR43, 0x18 ;  /* 0x0000002b042b7291 */ /* 0x001fc8000f8ec03f */
[----:B------:R-:W-:-:S04]  /*8da0*/  UIADD3 UR4, UR43, 0x1c400, URZ ;  /* 0x0001c4002b047890 */ /* 0x000fc8000fffe03f */
[----:B------:R-:W-:-:S06]  /*8db0*/  ULOP3.LUT UP0, URZ, UR4, 0x3ff, URZ, 0xc0, !UPT ;  /* 0x000003ff043f7892 */ /* 0x000fcc000f80c03f */
[----:B------:R-:W-:-:S13]  /*8dc0*/  PLOP3.LUT P0, PT, PT, PT, UP0, 0x80, 0x0 ;  /* 0x000000000000781c */ /* 0x000fda0003f0f008 */
[----:B------:R-:W-:Y:S05]  /*8dd0*/  @!P0 BRA `(.L_x_42) ;  /* 0x0000000000408947 */ /* 0x000fea0003800000 */
[----:B------:R-:W-:Y:S01]  /*8de0*/  MOV R14, 0x0 ;  /* 0x00000000000e7802 */ /* 0x000fe20000000f00 */
[----:B------:R-:W-:Y:S01]  /*8df0*/  ULDC.64 UR4, c[0x4][0x98] ;  /* 0x0100260000047ab9 */ /* 0x000fe20000000a00 */
[----:B------:R-:W-:Y:S01]  /*8e00*/  ULDC.64 UR6, c[0x4][0xa0] ;  /* 0x0100280000067ab9 */ /* 0x000fe20000000a00 */
[----:B------:R-:W-:Y:S01]  /*8e10*/  MOV R4, UR4 ;  /* 0x0000000400047c02 */ /* 0x000fe20008000f00 */
[----:B------:R-:W-:Y:S01]  /*8e20*/  IMAD.U32 R5, RZ, RZ, UR5 ;  /* 0x00000005ff057e24 */ /* 0x000fe2000f8e00ff */
[----:B------:R-:W-:Y:S01]  /*8e30*/  ULDC.64 UR4, c[0x4][0x8] ;  /* 0x0100020000047ab9 */ /* 0x000fe20000000a00 */
[----:B------:R-:W0:Y:S01]  /*8e40*/  LDC.64 R14, c[0x4][R14] ;  /* 0x010000000e0e7b82 */ /* 0x000e220000000a00 */
[----:B------:R-:W-:Y:S01]  /*8e50*/  IMAD.U32 R6, RZ, RZ, UR6 ;  /* 0x00000006ff067e24 */ /* 0x000fe2000f8e00ff */
[----:B------:R-:W-:Y:S01]  /*8e60*/  MOV R7, UR7 ;  /* 0x0000000700077c02 */ /* 0x000fe20008000f00 */
[----:B------:R-:W-:Y:S01]  /*8e70*/  IMAD.U32 R10, RZ, RZ, UR4 ;  /* 0x00000004ff0a7e24 */ /* 0x000fe2000f8e00ff */
[----:B------:R-:W-:Y:S01]  /*8e80*/  MOV R8, 0x70 ;  /* 0x0000007000087802 */ /* 0x000fe20000000f00 */
[----:B------:R-:W-:-:S02]  /*8e90*/  IMAD.U32 R11, RZ, RZ, UR5 ;  /* 0x00000005ff0b7e24 */ /* 0x000fc4000f8e00ff */
[----:B------:R-:W-:Y:S02]  /*8ea0*/  IMAD.MOV.U32 R12, RZ, RZ, 0x1 ;  /* 0x00000001ff0c7424 */ /* 0x000fe400078e00ff */
[----:B------:R-:W-:-:S07]  /*8eb0*/  IMAD.MOV.U32 R13, RZ, RZ, RZ ;  /* 0x000000ffff0d7224 */ /* 0x000fce00078e00ff */
[----:B------:R-:W-:-:S07]  /*8ec0*/  LEPC R20, `(.L_x_42) ;  /* 0x000000001014794e */ /* 0x000fce0000000000 */
[----:B0----5:R-:W-:Y:S05]  /*8ed0*/  CALL.ABS.NOINC R14 ;  /* 0x000000000e007343 */ /* 0x021fea0003c00000 */
.L_x_42:
        /* <DEDUP_REMOVED lines=8> */
[----:B------:R0:W1:Y:S01]  /*8f60*/  LDC.64 R14, c[0x4][R17] ;  /* 0x01000000110e7b82 */ /* 0x0000620000000a00 */
[----:B------:R-:W-:Y:S01]  /*8f70*/  IMAD.U32 R5, RZ, RZ, UR5 ;  /* 0x00000005ff057e24 */ /* 0x000fe2000f8e00ff */
[----:B------:R-:W-:Y:S01]  /*8f80*/  ULDC.64 UR4, c[0x4][0x10] ;  /* 0x0100040000047ab9 */ /* 0x000fe20000000a00 */
[----:B------:R-:W-:Y:S01]  /*8f90*/  IMAD.U32 R6, RZ, RZ, UR6 ;  /* 0x00000006ff067e24 */ /* 0x000fe2000f8e00ff */
[----:B------:R-:W-:Y:S01]  /*8fa0*/  MOV R7, UR7 ;  /* 0x0000000700077c02 */ /* 0x000fe20008000f00 */
[----:B------:R-:W-:Y:S01]  /*8fb0*/  IMAD.U32 R10, RZ, RZ, UR4 ;  /* 0x00000004ff0a7e24 */ /* 0x000fe2000f8e00ff */
[----:B------:R-:W-:Y:S01]  /*8fc0*/  MOV R8, 0x70 ;  /* 0x0000007000087802 */ /* 0x000fe20000000f00 */
[----:B------:R-:W-:-:S02]  /*8fd0*/  IMAD.U32 R11, RZ, RZ, UR5 ;  /* 0x00000005ff0b7e24 */ /* 0x000fc4000f8e00ff */
[----:B------:R-:W-:Y:S02]  /*8fe0*/  IMAD.MOV.U32 R12, RZ, RZ, 0x1 ;  /* 0x00000001ff0c7424 */ /* 0x000fe400078e00ff */
[----:B0-----:R-:W-:-:S07]  /*8ff0*/  IMAD.MOV.U32 R13, RZ, RZ, RZ ;  /* 0x000000ffff0d7224 */ /* 0x001fce00078e00ff */
[----:B------:R-:W-:-:S07]  /*9000*/  LEPC R20, `(.L_x_44) ;  /* 0x000000001014794e */ /* 0x000fce0000000000 */
[----:B-1---5:R-:W-:Y:S05]  /*9010*/  CALL.ABS.NOINC R14 ;  /* 0x000000000e007343 */ /* 0x022fea0003c00000 */
.L_x_44:
[----:B------:R0:W1:Y:S01]  /*9020*/  LDC.64 R14, c[0x4][R17] ;  /* 0x01000000110e7b82 */ /* 0x0000620000000a00 */
[----:B------:R-:W-:Y:S01]  /*9030*/  ULDC.64 UR4, c[0x4][0x98] ;  /* 0x0100260000047ab9 */ /* 0x000fe20000000a00 */
[----:B------:R-:W-:Y:S01]  /*9040*/  ULDC.64 UR6, c[0x4][0xa0] ;  /* 0x0100280000067ab9 */ /* 0x000fe20000000a00 */
[----:B------:R-:W-:Y:S01]  /*9050*/  MOV R4, UR4 ;  /* 0x0000000400047c02 */ /* 0x000fe20008000f00 */
        /* <DEDUP_REMOVED lines=10> */
[----:B-1----:R-:W-:Y:S05]  /*9100*/  CALL.ABS.NOINC R14 ;  /* 0x000000000e007343 */ /* 0x002fea0003c00000 */
.L_x_43:
[----:B------:R-:W0:Y:S01]  /*9110*/  LDC.64 R4, c[0x0][0x9f8] ;  /* 0x00027e00ff047b82 */ /* 0x000e220000000a00 */
[----:B------:R-:W-:-:S07]  /*9120*/  MOV R30, R33 ;  /* 0x00000021001e7202 */ /* 0x000fce0000000f00 */
[----:B------:R-:W1:Y:S01]  /*9130*/  LDC R29, c[0x0][0x430] ;  /* 0x00010c00ff1d7b82 */ /* 0x000e620000000800 */
[C---:B------:R-:W-:Y:S01]  /*9140*/  IMAD.SHL.U32 R28, R16.reuse, 0x10, RZ ;  /* 0x00000010101c7824 */ /* 0x040fe200078e00ff */
[C---:B------:R-:W-:Y:S01]  /*9150*/  LOP3.LUT R7, R16.reuse, 0x7f, RZ, 0xc0, !PT ;  /* 0x0000007f10077812 */ /* 0x040fe200078ec0ff */
[----:B------:R-:W-:Y:S01]  /*9160*/  IMAD.U32 R9, RZ, RZ, UR46 ;  /* 0x0000002eff097e24 */ /* 0x000fe2000f8e00ff */
[----:B------:R-:W-:Y:S01]  /*9170*/  LOP3.LUT R23, R23, 0xffffffbf, RZ, 0xc0, !PT ;  /* 0xffffffbf17177812 */ /* 0x000fe200078ec0ff */
[----:B------:R-:W-:Y:S01]  /*9180*/  IMAD.SHL.U32 R6, R16, 0x8, RZ ;  /* 0x0000000810067824 */ /* 0x000fe200078e00ff */
[----:B------:R-:W-:Y:S01]  /*9190*/  ULDC UR4, c[0x0][0x320] ;  /* 0x0000c80000047ab9 */ /* 0x000fe20000000800 */
[----:B0-----:R-:W-:-:S04]  /*91a0*/  ISETP.NE.U32.AND P0, PT, R4, RZ, PT ;  /* 0x000000ff0400720c */ /* 0x001fc80003f05070 */
[----:B------:R-:W-:-:S13]  /*91b0*/  ISETP.NE.AND.EX P0, PT, R5, RZ, PT, P0 ;  /* 0x000000ff0500720c */ /* 0x000fda0003f05300 */
[----:B------:R-:W0:Y:S02]  /*91c0*/  @P0 LDC.64 R4, c[0x0][0x9f8] ;  /* 0x00027e00ff040b82 */ /* 0x000e240000000a00 */
[----:B0-----:R-:W-:-:S05]  /*91d0*/  @P0 IMAD.WIDE R4, R33, 0x4, R4 ;  /* 0x0000000421040825 */ /* 0x001fca00078e0204 */
[----:B------:R0:W2:Y:S01]  /*91e0*/  @P0 LDG.E R30, desc[UR36][R4.64] ;  /* 0x00000024041e0981 */ /* 0x0000a2000c1e1900 */
[----:B------:R-:W-:Y:S02]  /*91f0*/  LOP3.LUT R28, R28, 0x70, RZ, 0xc0, !PT ;  /* 0x000000701c1c7812 */ /* 0x000fe400078ec0ff */
[----:B------:R-:W-:Y:S02]  /*9200*/  SHF.R.U32.HI R27, RZ, 0x3, R7 ;  /* 0x00000003ff1b7819 */ /* 0x000fe40000011607 */
[----:B------:R-:W-:Y:S02]  /*9210*/  IADD3 R9, R9, -0x1, RZ ;  /* 0xffffffff09097810 */ /* 0x000fe40007ffe0ff */
[----:B------:R-:W-:Y:S02]  /*9220*/  LOP3.LUT R26, R28, R27, RZ, 0xfc, !PT ;  /* 0x0000001b1c1a7212 */ /* 0x000fe400078efcff */
[----:B-1----:R-:W-:-:S03]  /*9230*/  ISETP.NE.AND P1, PT, R29, 0x1, PT ;  /* 0x000000011d00780c */ /* 0x002fc60003f25270 */
[----:B------:R-:W-:-:S05]  /*9240*/  IMAD R22, R9, 0x60, R26 ;  /* 0x0000006009167824 */ /* 0x000fca00078e021a */
[C---:B------:R-:W-:Y:S01]  /*9250*/  ISETP.GE.AND P0, PT, R22.reuse, UR41, PT ;  /* 0x0000002916007c0c */ /* 0x040fe2000bf06270 */
[----:B-----5:R-:W-:-:S03]  /*9260*/  IMAD.IADD R22, R22, 0x1, R31 ;  /* 0x0000000116167824 */ /* 0x020fc600078e021f */
[----:B------:R-:W-:Y:S01]  /*9270*/  ISETP.GT.U32.OR P0, PT, R26, 0x5f, P0 ;  /* 0x0000005f1a00780c */ /* 0x000fe20000704470 */
[----:B------:R-:W1:Y:S01]  /*9280*/  @P1 LDC R3, c[0x0][0x434] ;  /* 0x00010d00ff031b82 */ /* 0x000e620000000800 */
[----:B------:R-:W-:-:S07]  /*9290*/  @P1 LOP3.LUT R23, R23, 0x40, RZ, 0xfc, !PT ;  /* 0x0000004017171812 */ /* 0x000fce00078efcff */
[----:B0-----:R-:W0:Y:S08]  /*92a0*/  @P1 LDC R5, c[0x0][0x438] ;  /* 0x00010e00ff051b82 */ /* 0x001e300000000800 */
[----:B------:R-:W3:Y:S08]  /*92b0*/  @!P0 LDC.64 R10, c[0x0][0x428] ;  /* 0x00010a00ff0a8b82 */ /* 0x000ef00000000a00 */
[----:B------:R-:W4:Y:S01]  /*92c0*/  @!P0 LDC.64 R12, c[0x0][0x418] ;  /* 0x00010600ff0c8b82 */ /* 0x000f220000000a00 */
[----:B-1----:R-:W-:-:S04]  /*92d0*/  @P1 IMAD.HI.U32 R0, R22, R3, RZ ;  /* 0x0000000316001227 */ /* 0x002fc800078e00ff */
[----:B------:R-:W-:Y:S01]  /*92e0*/  IMAD.MOV.U32 R3, RZ, RZ, R22 ;  /* 0x000000ffff037224 */ /* 0x000fe200078e0016 */
[----:B0-----:R-:W-:-:S04]  /*92f0*/  @P1 SHF.R.U32.HI R3, RZ, R5, R0 ;  /* 0x00000005ff031219 */ /* 0x001fc80000011600 */
[----:B------:R-:W-:Y:S02]  /*9300*/  @!P0 SHF.R.S32.HI R5, RZ, 0x1f, R3 ;  /* 0x0000001fff058819 */ /* 0x000fe40000011403 */
[----:B------:R-:W-:Y:S02]  /*9310*/  @!P0 MOV R4, R3 ;  /* 0x0000000300048202 */ /* 0x000fe40000000f00 */
[----:B--2---:R-:W-:-:S05]  /*9320*/  SHF.R.S32.HI R25, RZ, 0x1f, R30 ;  /* 0x0000001fff197819 */ /* 0x004fca000001141e */
[----:B---3--:R-:W-:-:S04]  /*9330*/  @!P0 IMAD R0, R25, R10, RZ ;  /* 0x0000000a19008224 */ /* 0x008fc800078e02ff */
[C---:B------:R-:W-:Y:S02]  /*9340*/  @!P0 IMAD R15, R30.reuse, R11, R0 ;  /* 0x0000000b1e0f8224 */ /* 0x040fe400078e0200 */
[----:B------:R-:W-:-:S04]  /*9350*/  @!P0 IMAD.WIDE.U32 R10, R30, R10, R4 ;  /* 0x0000000a1e0a8225 */ /* 0x000fc800078e0004 */
[----:B------:R-:W-:Y:S01]  /*9360*/  @!P0 IMAD.IADD R0, R11, 0x1, R15 ;  /* 0x000000010b008824 */ /* 0x000fe200078e020f */
[----:B----4-:R-:W-:-:S04]  /*9370*/  @!P0 LEA R4, P1, R10, R12, 0x2 ;  /* 0x0000000c0a048211 */ /* 0x010fc800078210ff */
[----:B------:R-:W-:-:S05]  /*9380*/  @!P0 LEA.HI.X R5, R10, R13, R0, 0x2, P1 ;  /* 0x0000000d0a058211 */ /* 0x000fca00008f1400 */
[----:B------:R0:W5:Y:S01]  /*9390*/  @!P0 LDG.E R4, desc[UR36][R4.64] ;  /* 0x0000002404048981 */ /* 0x000162000c1e1900 */
[----:B------:R-:W-:Y:S01]  /*93a0*/  LOP3.LUT R24, R6, 0x38, RZ, 0xc0, !PT ;  /* 0x0000003806187812 */ /* 0x000fe200078ec0ff */
[----:B------:R-:W-:Y:S01]  /*93b0*/  UMOV UR5, 0xffffffff ;  /* 0xffffffff00057882 */ /* 0x000fe20000000000 */
[----:B------:R-:W-:Y:S02]  /*93c0*/  LOP3.LUT R23, R23, 0xffffffef, RZ, 0xc0, !PT ;  /* 0xffffffef17177812 */ /* 0x000fe400078ec0ff */
[C---:B------:R-:W-:Y:S02]  /*93d0*/  LOP3.LUT R0, R24.reuse, 0x40, RZ, 0xfc, !PT ;  /* 0x0000004018007812 */ /* 0x040fe400078efcff */
[----:B------:R-:W-:Y:S02]  /*93e0*/  LOP3.LUT R8, R24, 0xc0, RZ, 0xfc, !PT ;  /* 0x000000c018087812 */ /* 0x000fe400078efcff */
[----:B------:R-:W-:Y:S02]  /*93f0*/  ISETP.GE.AND P1, PT, R0, UR4, PT ;  /* 0x0000000400007c0c */ /* 0x000fe4000bf26270 */
[----:B------:R-:W-:-:S04]  /*9400*/  LOP3.LUT R0, R24, 0x80, RZ, 0xfc, !PT ;  /* 0x0000008018007812 */ /* 0x000fc800078efcff */
[----:B------:R-:W-:-:S07]  /*9410*/  ISETP.GE.AND P2, PT, R0, UR4, PT ;  /* 0x0000000400007c0c */ /* 0x000fce000bf46270 */
[----:B------:R-:W-:Y:S02]  /*9420*/  @P1 LOP3.LUT R23, R23, 0x10, RZ, 0xfc, !PT ;  /* 0x0000001017171812 */ /* 0x000fe400078efcff */
[----:B------:R-:W-:Y:S02]  /*9430*/  ISETP.GE.AND P1, PT, R8, UR4, PT ;  /* 0x0000000408007c0c */ /* 0x000fe4000bf26270 */
[----:B------:R-:W-:-:S04]  /*9440*/  LOP3.LUT R23, R23, 0xfffffff7, RZ, 0xc0, !PT ;  /* 0xfffffff717177812 */ /* 0x000fc800078ec0ff */
[----:B------:R-:W-:Y:S02]  /*9450*/  @P2 LOP3.LUT R23, R23, 0x8, RZ, 0xfc, !PT ;  /* 0x0000000817172812 */ /* 0x000fe400078efcff */
[----:B------:R-:W-:Y:S02]  /*9460*/  ISETP.GE.AND P2, PT, R24, UR4, PT ;  /* 0x0000000418007c0c */ /* 0x000fe4000bf46270 */
[----:B------:R-:W-:-:S04]  /*9470*/  LOP3.LUT R23, R23, 0xfffffffb, RZ, 0xc0, !PT ;  /* 0xfffffffb17177812 */ /* 0x000fc800078ec0ff */
[----:B------:R-:W-:-:S04]  /*9480*/  @P1 LOP3.LUT R23, R23, 0x4, RZ, 0xfc, !PT ;  /* 0x0000000417171812 */ /* 0x000fc800078efcff */
[----:B------:R-:W-:-:S04]  /*9490*/  LOP3.LUT R23, R23, 0xfffffffe, RZ, 0xc0, !PT ;  /* 0xfffffffe17177812 */ /* 0x000fc800078ec0ff */
[----:B------:R-:W-:Y:S01]  /*94a0*/  @P2 LOP3.LUT R23, R23, 0x1, RZ, 0xfc, !PT ;  /* 0x0000000117172812 */ /* 0x000fe200078efcff */
[----:B0-----:R-:W-:Y:S06]  /*94b0*/  BRA.DIV UR5, `(.L_x_45) ;  /* 0x0000002a05e87947 */ /* 0x001fec000b800000 */
.L_x_86:
[----:B------:R-:W-:Y:S01]  /*94c0*/  ULOP3.LUT UR4, UR39, 0x2, URZ, 0xfc, !UPT ;  /* 0x0000000227047892 */ /* 0x000fe2000f8efc3f */
[----:B-----5:R-:W-:Y:S02]  /*94d0*/  @!P0 SHF.R.S32.HI R5, RZ, 0x1f, R4 ;  /* 0x0000001fff058819 */ /* 0x020fe40000011404 */
[----:B------:R-:W-:Y:S02]  /*94e0*/  CS2R R36, SRZ ;  /* 0x0000000000247805 */ /* 0x000fe4000001ff00 */
[----:B------:R-:W-:Y:S01]  /*94f0*/  LOP3.LUT R23, R23, 0xffffffdf, RZ, 0xc0, !PT ;  /* 0xffffffdf17177812 */ /* 0x000fe200078ec0ff */
[----:B------:R-:W-:Y:S01]  /*9500*/  IMAD.U32 R19, RZ, RZ, UR40 ;  /* 0x00000028ff137e24 */ /* 0x000fe2000f8e00ff */
[----:B------:R-:W-:Y:S01]  /*9510*/  @!P0 MOV R36, R4 ;  /* 0x0000000400248202 */ /* 0x000fe20000000f00 */
[----:B------:R-:W-:Y:S01]  /*9520*/  IMAD.U32 R34, RZ, RZ, UR4 ;  /* 0x00000004ff227e24 */ /* 0x000fe2000f8e00ff */
[----:B------:R-:W-:Y:S01]  /*9530*/  LOP3.LUT R23, R23, 0xffffff7f, RZ, 0xc0, !PT ;  /* 0xffffff7f17177812 */ /* 0x000fe200078ec0ff */
[----:B------:R-:W-:Y:S01]  /*9540*/  @!P0 IMAD.MOV.U32 R37, RZ, RZ, R5 ;  /* 0x000000ffff258224 */ /* 0x000fe200078e0005 */
[----:B------:R-:W-:-:S02]  /*9550*/  ISETP.GT.U32.AND P0, PT, R26, 0x5f, PT ;  /* 0x0000005f1a00780c */ /* 0x000fc40003f04070 */
[----:B------:R-:W-:Y:S02]  /*9560*/  ISETP.NE.AND P1, PT, R34, 0x3, PT ;  /* 0x000000032200780c */ /* 0x000fe40003f25270 */
[----:B------:R-:W-:Y:S02]  /*9570*/  IADD3 R0, -R3, RZ, RZ ;  /* 0x000000ff03007210 */ /* 0x000fe40007ffe1ff */
[----:B------:R-:W-:Y:S02]  /*9580*/  SHF.R.S32.HI R19, RZ, 0x1f, R19 ;  /* 0x0000001fff137819 */ /* 0x000fe40000011413 */
[----:B------:R-:W-:Y:S01]  /*9590*/  SEL R18, RZ, 0x1, P2 ;  /* 0x00000001ff127807 */ /* 0x000fe20001000000 */
[----:B------:R-:W-:-:S04]  /*95a0*/  IMAD R22, R29, R0, R22 ;  /* 0x000000001d167224 */ /* 0x000fc800078e0216 */
[----:B------:R-:W-:-:S04]  /*95b0*/  @P0 LOP3.LUT R23, R23, 0x80, RZ, 0xfc, !PT ;  /* 0x0000008017170812 */ /* 0x000fc800078efcff */
[----:B------:R-:W-:Y:S01]  /*95c0*/  @P1 LOP3.LUT R23, R23, 0x20, RZ, 0xfc, !PT ;  /* 0x0000002017171812 */ /* 0x000fe200078efcff */
[----:B------:R-:W-:Y:S06]  /*95d0*/  @!P1 BRA `(.L_x_46) ;  /* 0x0000000000049947 */ /* 0x000fec0003800000 */
[----:B------:R-:W-:Y:S01]  /*95e0*/  BPT.TRAP 0x1 ;  /* 0x000000040000795c */ /* 0x000fe20000300000 */
.L_x_46:
[----:B------:R-:W-:-:S05]  /*95f0*/  IMAD.MOV.U32 R0, RZ, RZ, 0x1 ;  /* 0x00000001ff007424 */ /* 0x000fca00078e00ff */
[----:B------:R-:W-:-:S04]  /*9600*/  SHF.L.U32 R0, R0, 0x1f, RZ ;  /* 0x0000001f00007819 */ /* 0x000fc800000006ff */
[----:B------:R-:W0:Y:S02]  /*9610*/  SYNCS.PHASECHK.TRANS64.TRYWAIT P0, [UR43+0x22840], R0 ;  /* 0x02284000ff0075a7 */ /* 0x000e24000800016b */
[----:B0-----:R-:W-:Y:S05]  /*9620*/  @!P0 BRA `(.L_x_47) ;  /* 0x0000002800ac8947 */ /* 0x001fea0003800000 */
.L_x_87:
[----:B------:R-:W-:Y:S01]  /*9630*/  SHF.R.S32.HI R17, RZ, 0x1f, R22 ;  /* 0x0000001fff117819 */ /* 0x000fe20000011416 */
[----:B------:R-:W-:Y:S01]  /*9640*/  ULDC.64 UR4, c[0x0][0x300] ;  /* 0x0000c00000047ab9 */ /* 0x000fe20000000a00 */
[----:B------:R-:W-:Y:S01]  /*9650*/  R2UR UR6, R19 ;  /* 0x00000000130672ca */ /* 0x000fe200000e0000 */
[----:B------:R-:W-:Y:S01]  /*9660*/  IMAD.WIDE.U32 R4, R22, UR4, RZ ;  /* 0x0000000416047c25 */ /* 0x000fe2000f8e00ff */
[----:B------:R-:W-:-:S03]  /*9670*/  LOP3.LUT R23, R23, 0xfffffffd, RZ, 0xc0, !PT ;  /* 0xfffffffd17177812 */ /* 0x000fc600078ec0ff */
[----:B0-----:R-:W-:-:S04]  /*9680*/  IMAD R3, R17, UR4, RZ ;  /* 0x0000000411037c24 */ /* 0x001fc8000f8e02ff */
[----:B------:R-:W-:Y:S01]  /*9690*/  IMAD R3, R22, UR5, R3 ;  /* 0x0000000516037c24 */ /* 0x000fe2000f8e0203 */
[----:B------:R-:W-:-:S04]  /*96a0*/  ULDC.64 UR4, c[0x0][0x310] ;  /* 0x0000c40000047ab9 */ /* 0x000fc80000000a00 */
[----:B------:R-:W-:Y:S01]  /*96b0*/  IADD3 R5, R5, R3, RZ ;  /* 0x0000000305057210 */ /* 0x000fe20007ffe0ff */
[----:B------:R-:W-:-:S04]  /*96c0*/  IMAD R3, R37, UR4, RZ ;  /* 0x0000000425037c24 */ /* 0x000fc8000f8e02ff */
[C---:B------:R-:W-:Y:S02]  /*96d0*/  IMAD R3, R36.reuse, UR5, R3 ;  /* 0x0000000524037c24 */ /* 0x040fe4000f8e0203 */
[----:B------:R-:W-:Y:S01]  /*96e0*/  IMAD.WIDE.U32 R4, R36, UR4, R4 ;  /* 0x0000000424047c25 */ /* 0x000fe2000f8e0004 */
[----:B------:R-:W-:-:S03]  /*96f0*/  ULDC.64 UR4, c[0x0][0x308] ;  /* 0x0000c20000047ab9 */ /* 0x000fc60000000a00 */
[----:B------:R-:W-:Y:S02]  /*9700*/  IMAD.IADD R5, R5, 0x1, R3 ;  /* 0x0000000105057824 */ /* 0x000fe400078e0203 */
[----:B------:R-:W-:Y:S01]  /*9710*/  IMAD.U32 R3, RZ, RZ, UR4 ;  /* 0x00000004ff037e24 */ /* 0x000fe2000f8e00ff */
[----:B------:R-:W-:-:S03]  /*9720*/  UIMAD UR4, UR6, UR4, URZ ;  /* 0x00000004060472a4 */ /* 0x000fc6000f8e023f */
[----:B------:R-:W-:Y:S01]  /*9730*/  IMAD.WIDE.U32 R4, R3, UR40, R4 ;  /* 0x0000002803047c25 */ /* 0x000fe2000f8e0004 */
[----:B------:R-:W-:Y:S01]  /*9740*/  UIMAD UR4, UR40, UR5, UR4 ;  /* 0x00000005280472a4 */ /* 0x000fe2000f8e0204 */
[----:B------:R-:W-:Y:S02]  /*9750*/  ULDC.64 UR6, c[0x0][0x2e8] ;  /* 0x0000ba0000067ab9 */ /* 0x000fe40000000a00 */
[----:B------:R-:W-:Y:S01]  /*9760*/  UMOV UR5, 0xffffffff ;  /* 0xffffffff00057882 */ /* 0x000fe20000000000 */
[----:B------:R-:W-:Y:S02]  /*9770*/  LEA R3, P0, R4, UR6, 0x1 ;  /* 0x0000000604037c11 */ /* 0x000fe4000f8008ff */
[----:B------:R-:W-:Y:S01]  /*9780*/  IADD3 R5, R5, UR4, RZ ;  /* 0x0000000405057c10 */ /* 0x000fe2000fffe0ff */
[----:B------:R-:W-:Y:S02]  /*9790*/  ULDC UR4, c[0x0][0x2f4] ;  /* 0x0000bd0000047ab9 */ /* 0x000fe40000000800 */
[----:B------:R-:W-:-:S02]  /*97a0*/  ISETP.GE.AND P2, PT, R24, UR4, PT ;  /* 0x0000000418007c0c */ /* 0x000fc4000bf46270 */
[----:B------:R-:W-:Y:S01]  /*97b0*/  LEA.HI.X R0, R4, UR7, R5, 0x1, P0 ;  /* 0x0000000704007c11 */ /* 0x000fe200080f0c05 */
[----:B------:R-:W-:Y:S01]  /*97c0*/  IMAD.MOV.U32 R4, RZ, RZ, -0x60 ;  /* 0xffffffa0ff047424 */ /* 0x000fe200078e00ff */
[----:B------:R-:W-:-:S03]  /*97d0*/  LOP3.LUT R5, R6, 0x1c0, RZ, 0xc0, !PT ;  /* 0x000001c006057812 */ /* 0x000fc600078ec0ff */
[----:B------:R-:W-:Y:S01]  /*97e0*/  IMAD R4, R9, R4, UR41 ;  /* 0x0000002909047e24 */ /* 0x000fe2000f8e0204 */
[----:B------:R-:W-:-:S04]  /*97f0*/  LOP3.LUT R5, R5, 0x38, R6, 0xf8, !PT ;  /* 0x0000003805057812 */ /* 0x000fc800078ef806 */
[----:B------:R-:W-:Y:S01]  /*9800*/  LOP3.LUT R5, R5, 0x38, R16, 0x78, !PT ;  /* 0x0000003805057812 */ /* 0x000fe200078e7810 */
[----:B------:R-:W-:Y:S01]  /*9810*/  IMAD.SHL.U32 R16, R7, 0x8, RZ ;  /* 0x0000000807107824 */ /* 0x000fe200078e00ff */
[----:B------:R-:W-:Y:S02]  /*9820*/  IADD3 R35, -R27, R4, RZ ;  /* 0x000000041b237210 */ /* 0x000fe40007ffe1ff */
[----:B------:R-:W-:Y:S02]  /*9830*/  @P2 LOP3.LUT R23, R23, 0x2, RZ, 0xfc, !PT ;  /* 0x0000000217172812 */ /* 0x000fe400078efcff */
[----:B------:R-:W-:Y:S02]  /*9840*/  LOP3.LUT R16, R5, 0x200, R16, 0xf8, !PT ;  /* 0x0000020005107812 */ /* 0x000fe400078ef810 */
[----:B------:R-:W-:Y:S01]  /*9850*/  ISETP.GE.AND P0, PT, R35, 0x1, PT ;  /* 0x000000012300780c */ /* 0x000fe20003f06270 */
[----:B------:R-:W-:-:S12]  /*9860*/  BRA.DIV UR5, `(.L_x_48) ;  /* 0x0000002a05347947 */ /* 0x000fd8000b800000 */
[----:B------:R-:W0:Y:S01]  /*9870*/  SHFL.IDX PT, R14, R3, RZ, 0x181f ;  /* 0x00181fff030e7589 */ /* 0x000e2200000e0000 */
[----:B------:R-:W-:-:S03]  /*9880*/  @P0 LEA R7, R16, UR43, 0x1 ;  /* 0x0000002b10070c11 */ /* 0x000fc6000f8e08ff */
[----:B------:R-:W1:Y:S04]  /*9890*/  SHFL.IDX PT, R4, R0, RZ, 0x181f ;  /* 0x00181fff00047589 */ /* 0x000e6800000e0000 */
[----:B------:R-:W-:Y:S01]  /*98a0*/  SHFL.IDX PT, R6, R0, 0x1, 0x181f ;  /* 0x00381f0000067f89 */ /* 0x000fe200000e0000 */
[----:B0-----:R-:W-:-:S05]  /*98b0*/  @P0 LEA R14, P1, R24, R14, 0x1 ;  /* 0x0000000e180e0211 */ /* 0x001fca00078208ff */
[----:B-1----:R-:W-:Y:S02]  /*98c0*/  @P0 IMAD.X R5, RZ, RZ, R4, P1 ;  /* 0x000000ffff050224 */ /* 0x002fe400008e0604 */
[----:B------:R-:W-:Y:S02]  /*98d0*/  @P0 IMAD.MOV.U32 R4, RZ, RZ, R14 ;  /* 0x000000ffff040224 */ /* 0x000fe400078e000e */
[----:B------:R-:W0:Y:S04]  /*98e0*/  SHFL.IDX PT, R14, R3, 0x1, 0x181f ;  /* 0x00381f00030e7f89 */ /* 0x000e2800000e0000 */
[----:B------:R0:W-:Y:S01]  /*98f0*/  @P0 LDGSTS.E.BYPASS.LTC128B.128 [R7+0x1c400], desc[UR36][R4.64], !P2 ;  /* 0x1c40000004070fae */ /* 0x0001e2000d101d64 */
[----:B------:R-:W-:-:S13]  /*9900*/  ISETP.GE.AND P0, PT, R35, 0x11, PT ;  /* 0x000000112300780c */ /* 0x000fda0003f06270 */
[----:B------:R-:W-:Y:S02]  /*9910*/  @P0 LEA R9, R16, UR43, 0x1 ;  /* 0x0000002b10090c11 */ /* 0x000fe4000f8e08ff */
[----:B0-----:R-:W-:Y:S02]  /*9920*/  @P0 LEA R4, P1, R24, R14, 0x1 ;  /* 0x0000000e18040211 */ /* 0x001fe400078208ff */
[----:B------:R-:W0:Y:S02]  /*9930*/  SHFL.IDX PT, R14, R3, 0x2, 0x181f ;  /* 0x00581f00030e7f89 */ /* 0x000e2400000e0000 */
[----:B------:R-:W-:Y:S02]  /*9940*/  @P0 IADD3.X R5, RZ, R6, RZ, P1, !PT ;  /* 0x00000006ff050210 */ /* 0x000fe40000ffe4ff */
[----:B------:R-:W1:Y:S04]  /*9950*/  SHFL.IDX PT, R6, R0, 0x2, 0x181f ;  /* 0x00581f0000067f89 */ /* 0x000e6800000e0000 */
[----:B------:R0:W-:Y:S01]  /*9960*/  @P0 LDGSTS.E.BYPASS.LTC128B.128 [R9+0x1cc00], desc[UR36][R4.64], !P2 ;  /* 0x1cc0000004090fae */ /* 0x0001e2000d101d64 */
[----:B------:R-:W-:-:S13]  /*9970*/  ISETP.GE.AND P0, PT, R35, 0x21, PT ;  /* 0x000000212300780c */ /* 0x000fda0003f06270 */
[----:B------:R-:W-:Y:S02]  /*9980*/  @P0 LEA R7, R16, UR43, 0x1 ;  /* 0x0000002b10070c11 */ /* 0x000fe4000f8e08ff */
[----:B0-----:R-:W-:Y:S02]  /*9990*/  @P0 LEA R4, P1, R24, R14, 0x1 ;  /* 0x0000000e18040211 */ /* 0x001fe400078208ff */
[----:B------:R-:W0:Y:S03]  /*99a0*/  SHFL.IDX PT, R14, R3, 0x3, 0x181f ;  /* 0x00781f00030e7f89 */ /* 0x000e2600000e0000 */
[----:B-1----:R-:W-:Y:S02]  /*99b0*/  @P0 IMAD.X R5, RZ, RZ, R6, P1 ;  /* 0x000000ffff050224 */ /* 0x002fe400008e0606 */
        /* <DEDUP_REMOVED lines=12> */
[----:B------:R0:W2:Y:S02]  /*9a80*/  SHFL.IDX PT, R14, R3, 0x5, 0x181f ;  /* 0x00b81f00030e7f89 */ /* 0x0000a400000e0000 */
[----:B-1----:R-:W-:Y:S02]  /*9a90*/  @P0 IADD3.X R5, RZ, R6, RZ, P1, !PT ;  /* 0x00000006ff050210 */ /* 0x002fe40000ffe4ff */
[----:B------:R0:W1:Y:S04]  /*9aa0*/  SHFL.IDX PT, R6, R0, 0x5, 0x181f ;  /* 0x00b81f0000067f89 */ /* 0x00006800000e0000 */
[----:B------:R0:W-:Y:S03]  /*9ab0*/  @P0 LDGSTS.E.BYPASS.LTC128B.128 [R7+0x1e400], desc[UR36][R4.64], !P2 ;  /* 0x1e40000004070fae */ /* 0x0001e6000d101d64 */
.L_x_101:
[----:B------:R-:W-:-:S13]  /*9ac0*/  ISETP.GE.AND P0, PT, R35, 0x51, PT ;  /* 0x000000512300780c */ /* 0x000fda0003f06270 */
[----:B0-2---:R-:W-:Y:S02]  /*9ad0*/  @P0 LEA R4, P1, R24, R14, 0x1 ;  /* 0x0000000e18040211 */ /* 0x005fe400078208ff */
[----:B------:R-:W-:-:S03]  /*9ae0*/  @P0 LEA R3, R16, UR43, 0x1 ;  /* 0x0000002b10030c11 */ /* 0x000fc6000f8e08ff */
[----:B-1----:R-:W-:-:S05]  /*9af0*/  @P0 IMAD.X R5, RZ, RZ, R6, P1 ;  /* 0x000000ffff050224 */ /* 0x002fca00008e0606 */
[----:B------:R-:W-:Y:S01]  /*9b00*/  @!PT LDS RZ, [RZ] ;  /* 0x00000000fffff984 */ /* 0x000fe20000000800 */
[----:B------:R-:W-:Y:S01]  /*9b10*/  @!PT LDS RZ, [RZ] ;  /* 0x00000000fffff984 */ /* 0x000fe20000000800 */
[----:B------:R-:W-:Y:S01]  /*9b20*/  @!PT LDS RZ, [RZ] ;  /* 0x00000000fffff984 */ /* 0x000fe20000000800 */
[----:B------:R0:W-:Y:S01]  /*9b30*/  @P0 LDGSTS.E.BYPASS.LTC128B.128 [R3+0x1ec00], desc[UR36][R4.64], !P2 ;  /* 0x1ec0000004030fae */ /* 0x0001e2000d101d64 */
[----:B------:R-:W-:Y:S01]  /*9b40*/  NOP ;  /* 0x0000000000007918 */ /* 0x000fe20000000000 */
[----:B------:R-:W-:Y:S02]  /*9b50*/  SYNCS.ARRIVE.TRANS64.RED.A0T1 RZ, [UR43+0x22830], RZ ;  /* 0x022830ffffff79a7 */ /* 0x000fe4000820042b */
[----:B------:R-:W-:Y:S01]  /*9b60*/  ARRIVES.LDGSTSBAR.64.TRANSCNT [UR43+0x22830] ;  /* 0x02283000ff0079b0 */ /* 0x000fe20008000aab */
[----:B------:R-:W-:Y:S01]  /*9b70*/  NOP ;  /* 0x0000000000007918 */ /* 0x000fe20000000000 */
[----:B------:R-:W-:-:S13]  /*9b80*/  ISETP.NE.AND P2, PT, R34, 0x3, PT ;  /* 0x000000032200780c */ /* 0x000fda0003f45270 */
[----:B0-----:R-:W-:Y:S05]  /*9b90*/  @!P2 BRA `(.L_x_49) ;  /* 0x000000000004a947 */ /* 0x001fea0003800000 */
[----:B------:R-:W-:Y:S01]  /*9ba0*/  BPT.TRAP 0x1 ;  /* 0x000000040000795c */ /* 0x000fe20000300000 */
.L_x_49:
[----:B------:R-:W-:Y:S01]  /*9bb0*/  SYNCS.ARRIVE.TRANS64.A1T0 RZ, [UR43+0x22830], RZ ;  /* 0x022830ffffff79a7 */ /* 0x000fe2000810002b */
[----:B------:R-:W-:Y:S05]  /*9bc0*/  WARPSYNC.ALL ;  /* 0x0000000000007948 */ /* 0x000fea0003800000 */
[----:B------:R-:W-:-:S04]  /*9bd0*/  UIADD3 UR4, UR43, 0x18400, URZ ;  /* 0x000184002b047890 */ /* 0x000fc8000fffe03f */
[----:B------:R-:W-:Y:S01]  /*9be0*/  ULOP3.LUT UP0, URZ, UR4, 0x3ff, URZ, 0xc0, !UPT ;  /* 0x000003ff043f7892 */ /* 0x000fe2000f80c03f */
[----:B------:R-:W-:Y:S05]  /*9bf0*/  BAR.SYNC.DEFER_BLOCKING 0x8, 0x180 ;  /* 0x0206000000007b1d */ /* 0x000fea0000010000 */
[----:B------:R-:W-:-:S13]  /*9c00*/  PLOP3.LUT P0, PT, PT, PT, UP0, 0x80, 0x0 ;  /* 0x000000000000781c */ /* 0x000fda0003f0f008 */
[----:B------:R-:W-:Y:S05]  /*9c10*/  @!P0 BRA `(.L_x_50) ;  /* 0x0000000000408947 */ /* 0x000fea0003800000 */
[----:B------:R-:W-:Y:S01]  /*9c20*/  MOV R14, 0x0 ;  /* 0x00000000000e7802 */ /* 0x000fe20000000f00 */
[----:B------:R-:W-:Y:S01]  /*9c30*/  ULDC.64 UR6, c[0x4][0x98] ;  /* 0x0100260000067ab9 */ /* 0x000fe20000000a00 */
[----:B------:R-:W-:Y:S01]  /*9c40*/  ULDC.64 UR8, c[0x4][0xa0] ;  /* 0x0100280000087ab9 */ /* 0x000fe20000000a00 */
[----:B------:R-:W-:Y:S01]  /*9c50*/  ULDC.64 UR4, c[0x4][0x20] ;  /* 0x0100080000047ab9 */ /* 0x000fe20000000a00 */
[----:B------:R-:W-:Y:S01]  /*9c60*/  IMAD.U32 R4, RZ, RZ, UR6 ;  /* 0x00000006ff047e24 */ /* 0x000fe2000f8e00ff */
[----:B------:R-:W-:Y:S01]  /*9c70*/  MOV R5, UR7 ;  /* 0x0000000700057c02 */ /* 0x000fe20008000f00 */
        /* <DEDUP_REMOVED lines=9> */
[----:B0-----:R-:W-:Y:S05]  /*9d10*/  CALL.ABS.NOINC R14 ;  /* 0x000000000e007343 */ /* 0x001fea0003c00000 */
.L_x_50:
[----:B------:R-:W0:Y:S01]  /*9d20*/  LDC R3, c[0x0][0x448] ;  /* 0x00011200ff037b82 */ /* 0x000e220000000800 */
[----:B------:R-:W-:Y:S01]  /*9d30*/  R2UR UR6, R19 ;  /* 0x00000000130672ca */ /* 0x000fe200000e0000 */
[----:B------:R-:W-:Y:S01]  /*9d40*/  ULDC.64 UR8, c[0x0][0x2d8] ;  /* 0x0000b60000087ab9 */ /* 0x000fe20000000a00 */
[----:B------:R-:W-:Y:S01]  /*9d50*/  IMAD R0, R32, 0x80, R26 ;  /* 0x0000008020007824 */ /* 0x000fe200078e021a */
[----:B------:R-:W-:Y:S01]  /*9d60*/  UIMAD.WIDE.U32 UR4, UR40, UR8, URZ ;  /* 0x00000008280472a5 */ /* 0x000fe2000f8e003f */
[----:B------:R-:W-:-:S03]  /*9d70*/  SHF.R.S32.HI R8, RZ, 0x1f, R33 ;  /* 0x0000001fff087819 */ /* 0x000fc60000011421 */
[----:B------:R-:W-:-:S06]  /*9d80*/  MOV R9, R0 ;  /* 0x0000000000097202 */ /* 0x000fcc0000000f00 */
[----:B------:R-:W-:-:S04]  /*9d90*/  UIMAD UR6, UR6, UR8, URZ ;  /* 0x00000008060672a4 */ /* 0x000fc8000f8e023f */
[----:B------:R-:W-:-:S03]  /*9da0*/  UIMAD UR6, UR40, UR9, UR6 ;  /* 0x00000009280672a4 */ /* 0x000fc6000f8e0206 */
[----:B------:R-:W-:Y:S01]  /*9db0*/  ULDC.64 UR8, c[0x0][0x2e0] ;  /* 0x0000b80000087ab9 */ /* 0x000fe20000000a00 */
[----:B------:R-:W-:Y:S01]  /*9dc0*/  UIADD3 UR6, UR5, UR6, URZ ;  /* 0x0000000605067290 */ /* 0x000fe2000fffe03f */
[----:B------:R-:W-:Y:S01]  /*9dd0*/  IMAD R8, R8, UR8, RZ ;  /* 0x0000000808087c24 */ /* 0x000fe2000f8e02ff */
[----:B0-----:R-:W-:-:S03]  /*9de0*/  ISETP.NE.AND P0, PT, R3, 0x1, PT ;  /* 0x000000010300780c */ /* 0x001fc60003f05270 */
[----:B------:R-:W-:-:S10]  /*9df0*/  IMAD R11, R33, UR9, R8 ;  /* 0x00000009210b7c24 */ /* 0x000fd4000f8e0208 */
[----:B------:R-:W0:Y:S08]  /*9e00*/  @P0 LDC R5, c[0x0][0x44c] ;  /* 0x00011300ff050b82 */ /* 0x000e300000000800 */
[----:B------:R-:W1:Y:S01]  /*9e10*/  @P0 LDC R7, c[0x0][0x450] ;  /* 0x00011400ff070b82 */ /* 0x000e620000000800 */
[----:B0-----:R-:W-:Y:S01]  /*9e20*/  @P0 IMAD.HI.U32 R4, R0, R5, RZ ;  /* 0x0000000500040227 */ /* 0x001fe200078e00ff */
[----:B------:R-:W-:-:S04]  /*9e30*/  MOV R5, UR5 ;  /* 0x0000000500057c02 */ /* 0x000fc80008000f00 */
[----:B-1----:R-:W-:Y:S01]  /*9e40*/  @P0 SHF.R.U32.HI R9, RZ, R7, R4 ;  /* 0x00000007ff090219 */ /* 0x002fe20000011604 */
[----:B------:R-:W-:Y:S01]  /*9e50*/  IMAD.U32 R4, RZ, RZ, UR4 ;  /* 0x00000004ff047e24 */ /* 0x000fe2000f8e00ff */
[----:B------:R-:W-:Y:S01]  /*9e60*/  ULDC.64 UR4, c[0x0][0x2d0] ;  /* 0x0000b40000047ab9 */ /* 0x000fe20000000a00 */
[----:B------:R-:W-:Y:S02]  /*9e70*/  IMAD.U32 R7, RZ, RZ, UR6 ;  /* 0x00000006ff077e24 */ /* 0x000fe4000f8e00ff */
[----:B------:R-:W-:-:S04]  /*9e80*/  IMAD.MOV.U32 R6, RZ, RZ, R4 ;  /* 0x000000ffff067224 */ /* 0x000fc800078e0004 */
[----:B------:R-:W-:Y:S01]  /*9e90*/  IMAD.WIDE.U32 R4, R33, UR8, R6 ;  /* 0x0000000821047c25 */ /* 0x000fe2000f8e0006 */
[----:B------:R-:W-:Y:S02]  /*9ea0*/  IADD3 R7, -R9, RZ, RZ ;  /* 0x000000ff09077210 */ /* 0x000fe40007ffe1ff */
[----:B------:R-:W-:Y:S01]  /*9eb0*/  SHF.R.S32.HI R6, RZ, 0x1f, R9 ;  /* 0x0000001fff067819 */ /* 0x000fe20000011409 */
[----:B------:R-:W-:Y:S02]  /*9ec0*/  IMAD.IADD R5, R5, 0x1, R11 ;  /* 0x0000000105057824 */ /* 0x000fe400078e020b */
[----:B------:R-:W-:Y:S02]  /*9ed0*/  IMAD R7, R3, R7, R0 ;  /* 0x0000000703077224 */ /* 0x000fe400078e0200 */
[----:B------:R-:W-:Y:S02]  /*9ee0*/  IMAD R6, R6, UR4, RZ ;  /* 0x0000000406067c24 */ /* 0x000fe4000f8e02ff */
[----:B------:R-:W-:Y:S01]  /*9ef0*/  IMAD.WIDE.U32 R4, R9, UR4, R4 ;  /* 0x0000000409047c25 */ /* 0x000fe2000f8e0004 */
[----:B------:R-:W-:-:S03]  /*9f00*/  SHF.R.S32.HI R0, RZ, 0x1f, R7 ;  /* 0x0000001fff007819 */ /* 0x000fc60000011407 */
[----:B------:R-:W-:Y:S01]  /*9f10*/  IMAD R11, R9, UR5, R6 ;  /* 0x00000005090b7c24 */ /* 0x000fe2000f8e0206 */
[----:B------:R-:W-:Y:S02]  /*9f20*/  ULDC.64 UR4, c[0x0][0x2c8] ;  /* 0x0000b20000047ab9 */ /* 0x000fe40000000a00 */
[----:B------:R-:W-:Y:S02]  /*9f30*/  IMAD R0, R0, UR4, RZ ;  /* 0x0000000400007c24 */ /* 0x000fe4000f8e02ff */
[----:B------:R-:W-:Y:S02]  /*9f40*/  IMAD.IADD R5, R5, 0x1, R11 ;  /* 0x0000000105057824 */ /* 0x000fe400078e020b */
[C---:B------:R-:W-:Y:S02]  /*9f50*/  IMAD R9, R7.reuse, UR5, R0 ;  /* 0x0000000507097c24 */ /* 0x040fe4000f8e0200 */
[----:B------:R-:W-:Y:S01]  /*9f60*/  IMAD.WIDE.U32 R4, R7, UR4, R4 ;  /* 0x0000000407047c25 */ /* 0x000fe2000f8e0004 */
[----:B------:R-:W-:-:S03]  /*9f70*/  ULDC.64 UR4, c[0x0][0x280] ;  /* 0x0000a00000047ab9 */ /* 0x000fc60000000a00 */
[----:B------:R-:W-:Y:S01]  /*9f80*/  IMAD.IADD R5, R5, 0x1, R9 ;  /* 0x0000000105057824 */ /* 0x000fe200078e0209 */
[----:B------:R-:W-:Y:S01]  /*9f90*/  LEA R6, P0, R4, UR4, 0x1 ;  /* 0x0000000404067c11 */ /* 0x000fe2000f8008ff */
[----:B------:R-:W-:Y:S02]  /*9fa0*/  ULDC UR4, c[0x0][0x2b8] ;  /* 0x0000ae0000047ab9 */ /* 0x000fe40000000800 */
[----:B------:R-:W-:Y:S02]  /*9fb0*/  ISETP.GE.AND P1, PT, R24, UR4, PT ;  /* 0x0000000418007c0c */ /* 0x000fe4000bf26270 */
[----:B------:R-:W-:Y:S01]  /*9fc0*/  LEA.HI.X R0, R4, UR5, R5, 0x1, P0 ;  /* 0x0000000504007c11 */ /* 0x000fe200080f0c05 */
[----:B------:R-:W-:-:S03]  /*9fd0*/  UMOV UR5, 0xffffffff ;  /* 0xffffffff00057882 */ /* 0x000fc60000000000 */
[----:B------:R-:W-:Y:S07]  /*9fe0*/  BRA.DIV UR5, `(.L_x_51) ;  /* 0x0000002a05047947 */ /* 0x000fee000b800000 */
[----:B------:R-:W0:Y:S01]  /*9ff0*/  SHFL.IDX PT, R14, R6, RZ, 0x181f ;  /* 0x00181fff060e7589 */ /* 0x000e2200000e0000 */
[----:B------:R-:W-:Y:S01]  /*a000*/  ULDC UR4, c[0x0][0x288] ;  /* 0x0000a20000047ab9 */ /* 0x000fe20000000800 */
[----:B------:R-:W-:Y:S01]  /*a010*/  LEA R32, R32, R27, 0x7 ;  /* 0x0000001b20207211 */ /* 0x000fe200078e38ff */
[----:B------:R-:W-:Y:S01]  /*a020*/  IMAD R3, R3, UR4, RZ ;  /* 0x0000000403037c24 */ /* 0x000fe2000f8e02ff */
[----:B------:R-:W1:Y:S02]  /*a030*/  SHFL.IDX PT, R4, R0, RZ, 0x181f ;  /* 0x00181fff00047589 */ /* 0x000e6400000e0000 */
[C---:B------:R-:W-:Y:S02]  /*a040*/  IADD3 R8, R32.reuse, 0x10, RZ ;  /* 0x0000001020087810 */ /* 0x040fe40007ffe0ff */
[----:B------:R-:W-:Y:S01]  /*a050*/  ISETP.GE.AND P0, PT, R32, R3, PT ;  /* 0x000000032000720c */ /* 0x000fe20003f06270 */
[----:B------:R-:W-:-:S12]  /*a060*/  SHFL.IDX PT, R7, R0, 0x1, 0x181f ;  /* 0x00381f0000077f89 */ /* 0x000fd800000e0000 */
[----:B------:R-:W-:Y:S02]  /*a070*/  @!P0 LEA R9, R16, UR43, 0x1 ;  /* 0x0000002b10098c11 */ /* 0x000fe4000f8e08ff */
[----:B0-----:R-:W-:-:S05]  /*a080*/  @!P0 LEA R14, P2, R24, R14, 0x1 ;  /* 0x0000000e180e8211 */ /* 0x001fca00078408ff */
[----:B-1----:R-:W-:Y:S02]  /*a090*/  @!P0 IMAD.X R5, RZ, RZ, R4, P2 ;  /* 0x000000ffff058224 */ /* 0x002fe400010e0604 */
[----:B------:R-:W-:Y:S02]  /*a0a0*/  @!P0 IMAD.MOV.U32 R4, RZ, RZ, R14 ;  /* 0x000000ffff048224 */ /* 0x000fe400078e000e */
[----:B------:R-:W0:Y:S04]  /*a0b0*/  SHFL.IDX PT, R14, R6, 0x1, 0x181f ;  /* 0x00381f00060e7f89 */ /* 0x000e2800000e0000 */
[----:B------:R0:W-:Y:S01]  /*a0c0*/  @!P0 LDGSTS.E.BYPASS.LTC128B.128 [R9+0x18400], desc[UR36][R4.64], !P1 ;  /* 0x1840000004098fae */ /* 0x0001e2000c901d64 */
[----:B------:R-:W-:Y:S01]  /*a0d0*/  ISETP.GE.AND P0, PT, R8, R3, PT ;  /* 0x000000030800720c */ /* 0x000fe20003f06270 */
[----:B------:R-:W-:-:S12]  /*a0e0*/  VIADD R8, R32, 0x20 ;  /* 0x0000002020087836 */ /* 0x000fd80000000000 */
[----:B------:R-:W-:Y:S02]  /*a0f0*/  @!P0 LEA R21, R16, UR43, 0x1 ;  /* 0x0000002b10158c11 */ /* 0x000fe4000f8e08ff */
[----:B0-----:R-:W-:Y:S02]  /*a100*/  @!P0 LEA R4, P2, R24, R14, 0x1 ;  /* 0x0000000e18048211 */ /* 0x001fe400078408ff */
[----:B------:R-:W0:Y:S03]  /*a110*/  SHFL.IDX PT, R14, R6, 0x2, 0x181f ;  /* 0x00581f00060e7f89 */ /* 0x000e2600000e0000 */
[----:B------:R-:W-:Y:S02]  /*a120*/  @!P0 IMAD.X R5, RZ, RZ, R7, P2 ;  /* 0x000000ffff058224 */ /* 0x000fe400010e0607 */
[----:B------:R-:W1:Y:S04]  /*a130*/  SHFL.IDX PT, R7, R0, 0x2, 0x181f ;  /* 0x00581f0000077f89 */ /* 0x000e6800000e0000 */
[----:B------:R0:W-:Y:S01]  /*a140*/  @!P0 LDGSTS.E.BYPASS.LTC128B.128 [R21+0x18c00], desc[UR36][R4.64], !P1 ;  /* 0x18c0000004158fae */ /* 0x0001e2000c901d64 */
[----:B------:R-:W-:Y:S01]  /*a150*/  ISETP.GE.AND P0, PT, R8, R3, PT ;  /* 0x000000030800720c */ /* 0x000fe20003f06270 */
[----:B------:R-:W-:-:S12]  /*a160*/  VIADD R8, R32, 0x30 ;  /* 0x0000003020087836 */ /* 0x000fd80000000000 */
[----:B------:R-:W-:Y:S02]  /*a170*/  @!P0 LEA R9, R16, UR43, 0x1 ;  /* 0x0000002b10098c11 */ /* 0x000fe4000f8e08ff */
[----:B0-----:R-:W-:Y:S02]  /*a180*/  @!P0 LEA R4, P2, R24, R14, 0x1 ;  /* 0x0000000e18048211 */ /* 0x001fe400078408ff */
[----:B------:R-:W0:Y:S02]  /*a190*/  SHFL.IDX PT, R14, R6, 0x3, 0x181f ;  /* 0x00781f00060e7f89 */ /* 0x000e2400000e0000 */
[----:B-1----:R-:W-:Y:S02]  /*a1a0*/  @!P0 IADD3.X R5, RZ, R7, RZ, P2, !PT ;  /* 0x00000007ff058210 */ /* 0x002fe400017fe4ff */
[----:B------:R-:W1:Y:S04]  /*a1b0*/  SHFL.IDX PT, R7, R0, 0x3, 0x181f ;  /* 0x00781f0000077f89 */ /* 0x000e6800000e0000 */
[----:B------:R0:W-:Y:S01]  /*a1c0*/  @!P0 LDGSTS.E.BYPASS.LTC128B.128 [R9+0x19400], desc[UR36][R4.64], !P1 ;  /* 0x1940000004098fae */ /* 0x0001e2000c901d64 */
[----:B------:R-:W-:-:S02]  /*a1d0*/  ISETP.GE.AND P0, PT, R8, R3, PT ;  /* 0x000000030800720c */ /* 0x000fc40003f06270 */
[----:B------:R-:W-:-:S11]  /*a1e0*/  IADD3 R8, R32, 0x40, RZ ;  /* 0x0000004020087810 */ /* 0x000fd60007ffe0ff */
[----:B------:R-:W-:Y:S02]  /*a1f0*/  @!P0 LEA R21, R16, UR43, 0x1 ;  /* 0x0000002b10158c11 */ /* 0x000fe4000f8e08ff */
[----:B0-----:R-:W-:Y:S02]  /*a200*/  @!P0 LEA R4, P2, R24, R14, 0x1 ;  /* 0x0000000e18048211 */ /* 0x001fe400078408ff */
[----:B------:R-:W0:Y:S03]  /*a210*/  SHFL.IDX PT, R14, R6, 0x4, 0x181f ;  /* 0x00981f00060e7f89 */ /* 0x000e2600000e0000 */
[----:B-1----:R-:W-:Y:S02]  /*a220*/  @!P0 IMAD.X R5, RZ, RZ, R7, P2 ;  /* 0x000000ffff058224 */ /* 0x002fe400010e0607 */
[----:B------:R-:W1:Y:S04]  /*a230*/  SHFL.IDX PT, R7, R0, 0x4, 0x181f ;  /* 0x00981f0000077f89 */ /* 0x000e6800000e0000 */
[----:B------:R0:W-:Y:S01]  /*a240*/  @!P0 LDGSTS.E.BYPASS.LTC128B.128 [R21+0x19c00], desc[UR36][R4.64], !P1 ;  /* 0x19c0000004158fae */ /* 0x0001e2000c901d64 */
[----:B------:R-:W-:Y:S01]  /*a250*/  ISETP.GE.AND P0, PT, R8, R3, PT ;  /* 0x000000030800720c */ /* 0x000fe20003f06270 */
[----:B------:R-:W-:-:S12]  /*a260*/  VIADD R8, R32, 0x50 ;  /* 0x0000005020087836 */ /* 0x000fd80000000000 */
        /* <DEDUP_REMOVED lines=14> */
[----:B------:R-:W-:-:S13]  /*a350*/  ISETP.GE.AND P0, PT, R8, R3, PT ;  /* 0x000000030800720c */ /* 0x000fda0003f06270 */
[----:B------:R-:W-:Y:S02]  /*a360*/  @!P0 LEA R9, R16, UR43, 0x1 ;  /* 0x0000002b10098c11 */ /* 0x000fe4000f8e08ff */
[----:B0-----:R-:W-:Y:S02]  /*a370*/  @!P0 LEA R4, P2, R24, R14, 0x1 ;  /* 0x0000000e18048211 */ /* 0x001fe400078408ff */
[----:B------:R0:W2:Y:S03]  /*a380*/  SHFL.IDX PT, R14, R6, 0x7, 0x181f ;  /* 0x00f81f00060e7f89 */ /* 0x0000a600000e0000 */
[----:B-1----:R-:W-:Y:S02]  /*a390*/  @!P0 IMAD.X R5, RZ, RZ, R7, P2 ;  /* 0x000000ffff058224 */ /* 0x002fe400010e0607 */
[----:B------:R0:W1:Y:S04]  /*a3a0*/  SHFL.IDX PT, R7, R0, 0x7, 0x181f ;  /* 0x00f81f0000077f89 */ /* 0x00006800000e0000 */
[----:B------:R0:W-:Y:S02]  /*a3b0*/  @!P0 LDGSTS.E.BYPASS.LTC128B.128 [R9+0x1b400], desc[UR36][R4.64], !P1 ;  /* 0x1b40000004098fae */ /* 0x0001e4000c901d64 */
.L_x_118:
[----:B------:R-:W-:Y:S01]  /*a3c0*/  IADD3 R32, R32, 0x70, RZ ;  /* 0x0000007020207810 */ /* 0x000fe20007ffe0ff */
[----:B0-----:R-:W-:-:S03]  /*a3d0*/  IMAD.MOV.U32 R0, RZ, RZ, 0x1 ;  /* 0x00000001ff007424 */ /* 0x001fc600078e00ff */
[----:B------:R-:W-:Y:S02]  /*a3e0*/  ISETP.GE.AND P0, PT, R32, R3, PT ;  /* 0x000000032000720c */ /* 0x000fe40003f06270 */
[----:B------:R-:W-:-:S11]  /*a3f0*/  SHF.L.U32 R0, R0, 0x1f, RZ ;  /* 0x0000001f00007819 */ /* 0x000fd600000006ff */
[----:B--2---:R-:W-:Y:S02]  /*a400*/  @!P0 LEA R4, P2, R24, R14, 0x1 ;  /* 0x0000000e18048211 */ /* 0x004fe400078408ff */
[----:B------:R-:W-:-:S03]  /*a410*/  @!P0 LEA R3, R16, UR43, 0x1 ;  /* 0x0000002b10038c11 */ /* 0x000fc6000f8e08ff */
[----:B-1----:R-:W-:-:S05]  /*a420*/  @!P0 IMAD.X R5, RZ, RZ, R7, P2 ;  /* 0x000000ffff058224 */ /* 0x002fca00010e0607 */
[----:B------:R-:W-:Y:S01]  /*a430*/  @!PT LDS RZ, [RZ] ;  /* 0x00000000fffff984 */ /* 0x000fe20000000800 */
[----:B------:R-:W-:Y:S01]  /*a440*/  @!PT LDS RZ, [RZ] ;  /* 0x00000000fffff984 */ /* 0x000fe20000000800 */
[----:B------:R-:W-:Y:S01]  /*a450*/  @!PT LDS RZ, [RZ] ;  /* 0x00000000fffff984 */ /* 0x000fe20000000800 */
[----:B------:R0:W-:Y:S01]  /*a460*/  @!P0 LDGSTS.E.BYPASS.LTC128B.128 [R3+0x1bc00], desc[UR36][R4.64], !P1 ;  /* 0x1bc0000004038fae */ /* 0x0001e2000c901d64 */
[----:B------:R-:W-:Y:S01]  /*a470*/  NOP ;  /* 0x0000000000007918 */ /* 0x000fe20000000000 */
[----:B------:R-:W-:Y:S02]  /*a480*/  SYNCS.ARRIVE.TRANS64.RED.A0T1 RZ, [UR43+0x22800], RZ ;  /* 0x022800ffffff79a7 */ /* 0x000fe4000820042b */
[----:B------:R-:W-:Y:S01]  /*a490*/  ARRIVES.LDGSTSBAR.64.TRANSCNT [UR43+0x22800] ;  /* 0x02280000ff0079b0 */ /* 0x000fe20008000aab */
[----:B------:R-:W-:Y:S01]  /*a4a0*/  NOP ;  /* 0x0000000000007918 */ /* 0x000fe20000000000 */
[----:B------:R-:W-:Y:S01]  /*a4b0*/  SYNCS.ARRIVE.TRANS64.A1T0 RZ, [UR43+0x22800], RZ ;  /* 0x022800ffffff79a7 */ /* 0x000fe2000810002b */
[----:B------:R-:W1:Y:S02]  /*a4c0*/  SYNCS.PHASECHK.TRANS64.TRYWAIT P0, [UR43+0x22820], R0 ;  /* 0x02282000ff0075a7 */ /* 0x000e64000800016b */
[----:B01----:R-:W-:Y:S05]  /*a4d0*/  @!P0 BRA `(.L_x_52) ;  /* 0x0000002c001c8947 */ /* 0x003fea0003800000 */
.L_x_119:
[----:B------:R-:W-:-:S13]  /*a4e0*/  ISETP.NE.AND P0, PT, R34, 0x3, PT ;  /* 0x000000032200780c */ /* 0x000fda0003f05270 */
[----:B------:R-:W-:Y:S05]  /*a4f0*/  @!P0 BRA `(.L_x_53) ;  /* 0x0000000000048947 */ /* 0x000fea0003800000 */
[----:B------:R-:W-:Y:S01]  /*a500*/  BPT.TRAP 0x1 ;  /* 0x000000040000795c */ /* 0x000fe20000300000 */
.L_x_53:
[----:B------:R-:W1:Y:S02]  /*a510*/  SYNCS.PHASECHK.TRANS64.TRYWAIT P0, [UR43+0x22860], R0 ;  /* 0x02286000ff0075a7 */ /* 0x000e64000800016b */
[----:B-1----:R-:W-:Y:S05]  /*a520*/  @!P0 BRA `(.L_x_54) ;  /* 0x0000002c00208947 */ /* 0x002fea0003800000 */
.L_x_120:
[----:B------:R-:W-:Y:S01]  /*a530*/  ULDC.64 UR4, c[0x0][0x328] ;  /* 0x0000ca0000047ab9 */ /* 0x000fe20000000a00 */
[----:B------:R-:W-:Y:S01]  /*a540*/  ULDC.64 UR6, c[0x0][0x338] ;  /* 0x0000ce0000067ab9 */ /* 0x000fe20000000a00 */
[----:B------:R-:W-:Y:S01]  /*a550*/  IMAD R17, R17, UR4, RZ ;  /* 0x0000000411117c24 */ /* 0x000fe2000f8e02ff */
[----:B------:R-:W-:Y:S01]  /*a560*/  LOP3.LUT P3, RZ, R23, 0x10, RZ, 0xc0, !PT ;  /* 0x0000001017ff7812 */ /* 0x000fe2000786c0ff */
[C---:B------:R-:W-:Y:S01]  /*a570*/  IMAD.WIDE.U32 R4, R22.reuse, UR4, RZ ;  /* 0x0000000416047c25 */ /* 0x040fe2000f8e00ff */
[----:B------:R-:W-:Y:S02]  /*a580*/  R2UR UR4, R19 ;  /* 0x00000000130472ca */ /* 0x000fe400000e0000 */
[C---:B------:R-:W-:Y:S01]  /*a590*/  LOP3.LUT P2, RZ, R23.reuse, 0x8, RZ, 0xc0, !PT ;  /* 0x0000000817ff7812 */ /* 0x040fe2000784c0ff */
[----:B------:R-:W-:Y:S01]  /*a5a0*/  IMAD R17, R22, UR5, R17 ;  /* 0x0000000516117c24 */ /* 0x000fe2000f8e0211 */
[----:B------:R-:W-:Y:S01]  /*a5b0*/  LOP3.LUT P1, RZ, R23, 0x4, RZ, 0xc0, !PT ;  /* 0x0000000417ff7812 */ /* 0x000fe2000782c0ff */
[----:B0-----:R-:W-:Y:S01]  /*a5c0*/  IMAD R3, R37, UR6, RZ ;  /* 0x0000000625037c24 */ /* 0x001fe2000f8e02ff */
[----:B------:R-:W-:-:S02]  /*a5d0*/  SEL R0, RZ, 0x4, P2 ;  /* 0x00000004ff007807 */ /* 0x000fc40001000000 */
[----:B------:R-:W-:Y:S01]  /*a5e0*/  IADD3 R5, R5, R17, RZ ;  /* 0x0000001105057210 */ /* 0x000fe20007ffe0ff */
[C---:B------:R-:W-:Y:S01]  /*a5f0*/  IMAD R3, R36.reuse, UR7, R3 ;  /* 0x0000000724037c24 */ /* 0x040fe2000f8e0203 */
[----:B------:R-:W-:Y:S02]  /*a600*/  SEL R7, RZ, 0x8, P1 ;  /* 0x00000008ff077807 */ /* 0x000fe40000800000 */
[----:B------:R-:W-:Y:S01]  /*a610*/  LOP3.LUT P4, RZ, R23, 0x1, RZ, 0xc0, !PT ;  /* 0x0000000117ff7812 */ /* 0x000fe2000788c0ff */
[----:B------:R-:W-:Y:S01]  /*a620*/  IMAD.WIDE.U32 R4, R36, UR6, R4 ;  /* 0x0000000624047c25 */ /* 0x000fe2000f8e0004 */
[----:B------:R-:W-:Y:S02]  /*a630*/  ULDC.64 UR6, c[0x0][0x330] ;  /* 0x0000cc0000067ab9 */ /* 0x000fe40000000a00 */
[----:B------:R-:W-:Y:S01]  /*a640*/  UIMAD UR4, UR4, UR6, URZ ;  /* 0x00000006040472a4 */ /* 0x000fe2000f8e023f */
[----:B------:R-:W-:Y:S02]  /*a650*/  IMAD.IADD R5, R5, 0x1, R3 ;  /* 0x0000000105057824 */ /* 0x000fe400078e0203 */
[----:B------:R-:W-:Y:S01]  /*a660*/  IMAD.U32 R3, RZ, RZ, UR6 ;  /* 0x00000006ff037e24 */ /* 0x000fe2000f8e00ff */
[----:B------:R-:W-:-:S03]  /*a670*/  UIMAD UR4, UR40, UR7, UR4 ;  /* 0x00000007280472a4 */ /* 0x000fc6000f8e0204 */
[----:B------:R-:W-:Y:S01]  /*a680*/  IMAD.WIDE.U32 R4, R3, UR40, R4 ;  /* 0x0000002803047c25 */ /* 0x000fe2000f8e0004 */
[----:B------:R-:W-:-:S04]  /*a690*/  ULDC.64 UR6, c[0x0][0x318] ;  /* 0x0000c60000067ab9 */ /* 0x000fc80000000a00 */
[----:B------:R-:W-:Y:S01]  /*a6a0*/  IADD3 R3, R5, UR4, RZ ;  /* 0x0000000405037c10 */ /* 0x000fe2000fffe0ff */
[----:B------:R-:W-:Y:S01]  /*a6b0*/  UMOV UR4, 0xffffffff ;  /* 0xffffffff00047882 */ /* 0x000fe20000000000 */
[----:B------:R-:W-:Y:S02]  /*a6c0*/  SEL R5, RZ, 0x2, P3 ;  /* 0x00000002ff057807 */ /* 0x000fe40001800000 */
[----:B------:R-:W-:Y:S02]  /*a6d0*/  LEA R17, P0, R4, UR6, 0x1 ;  /* 0x0000000604117c11 */ /* 0x000fe4000f8008ff */
[----:B------:R-:W-:Y:S02]  /*a6e0*/  IADD3 R0, R0, R5, R18 ;  /* 0x0000000500007210 */ /* 0x000fe40007ffe012 */
[----:B------:R-:W-:-:S03]  /*a6f0*/  LEA.HI.X R3, R4, UR7, R3, 0x1, P0 ;  /* 0x0000000704037c11 */ /* 0x000fc600080f0c03 */
[----:B------:R-:W-:Y:S01]  /*a700*/  IMAD.IADD R6, R0, 0x1, R7 ;  /* 0x0000000100067824 */ /* 0x000fe200078e0207 */
[----:B------:R-:W-:Y:S06]  /*a710*/  BRA.DIV UR4, `(.L_x_55) ;  /* 0x0000002a04bc7947 */ /* 0x000fec000b800000 */
[----:B------:R-:W0:Y:S01]  /*a720*/  SHFL.IDX PT, R14, R17, RZ, 0x181f ;  /* 0x00181fff110e7589 */ /* 0x000e2200000e0000 */
[----:B------:R-:W-:Y:S01]  /*a730*/  IMAD.SHL.U32 R24, R24, 0x2, RZ ;  /* 0x0000000218187824 */ /* 0x000fe200078e00ff */
[----:B------:R-:W-:Y:S02]  /*a740*/  LEA R21, R16, UR43, 0x1 ;  /* 0x0000002b10157c11 */ /* 0x000fe4000f8e08ff */
[----:B------:R-:W1:Y:S01]  /*a750*/  SHFL.IDX PT, R0, R3, RZ, 0x181f ;  /* 0x00181fff03007589 */ /* 0x000e6200000e0000 */
[C---:B------:R-:W-:Y:S02]  /*a760*/  LOP3.LUT P2, RZ, R6.reuse, 0x2, RZ, 0xc0, !PT ;  /* 0x0000000206ff7812 */ /* 0x040fe4000784c0ff */
[----:B------:R-:W-:Y:S02]  /*a770*/  LOP3.LUT P1, RZ, R6, 0x4, RZ, 0xc0, !PT ;  /* 0x0000000406ff7812 */ /* 0x000fe4000782c0ff */
[----:B0-----:R-:W-:Y:S02]  /*a780*/  IADD3 R4, P0, R14, R24, RZ ;  /* 0x000000180e047210 */ /* 0x001fe40007f1e0ff */
[----:B------:R-:W0:Y:S02]  /*a790*/  SHFL.IDX PT, R14, R17, 0x1, 0x181f ;  /* 0x00381f00110e7f89 */ /* 0x000e2400000e0000 */
[----:B-1----:R-:W-:-:S02]  /*a7a0*/  IADD3.X R5, RZ, R0, RZ, P0, !PT ;  /* 0x00000000ff057210 */ /* 0x002fc400007fe4ff */
[----:B------:R-:W1:Y:S01]  /*a7b0*/  SHFL.IDX PT, R0, R3, 0x1, 0x181f ;  /* 0x00381f0003007f89 */ /* 0x000e6200000e0000 */
[----:B0-----:R-:W-:-:S03]  /*a7c0*/  IADD3 R10, P0, R14, R24, RZ ;  /* 0x000000180e0a7210 */ /* 0x001fc60007f1e0ff */
[----:B------:R-:W0:Y:S02]  /*a7d0*/  SHFL.IDX PT, R14, R17, 0x2, 0x181f ;  /* 0x00581f00110e7f89 */ /* 0x000e2400000e0000 */
[----:B-1----:R-:W-:Y:S02]  /*a7e0*/  IMAD.X R11, RZ, RZ, R0, P0 ;  /* 0x000000ffff0b7224 */ /* 0x002fe400000e0600 */
[----:B------:R-:W1:Y:S01]  /*a7f0*/  SHFL.IDX PT, R0, R3, 0x2, 0x181f ;  /* 0x00581f0003007f89 */ /* 0x000e6200000e0000 */
[----:B0-----:R-:W-:-:S03]  /*a800*/  IADD3 R8, P0, R14, R24, RZ ;  /* 0x000000180e087210 */ /* 0x001fc60007f1e0ff */
[----:B------:R-:W0:Y:S02]  /*a810*/  SHFL.IDX PT, R14, R17, 0x3, 0x181f ;  /* 0x00781f00110e7f89 */ /* 0x000e2400000e0000 */
[----:B-1----:R-:W-:Y:S01]  /*a820*/  IMAD.X R9, RZ, RZ, R0, P0 ;  /* 0x000000ffff097224 */ /* 0x002fe200000e0600 */
[----:B------:R-:W-:Y:S01]  /*a830*/  ISETP.LT.OR P0, PT, R35, 0x1, P4 ;  /* 0x000000012300780c */ /* 0x000fe20002701670 */
[----:B------:R-:W1:-:S12]  /*a840*/  SHFL.IDX PT, R0, R3, 0x3, 0x181f ;  /* 0x00781f0003007f89 */ /* 0x000e5800000e0000 */
[----:B------:R-:W-:Y:S01]  /*a850*/  LDGSTS.E.BYPASS.LTC128B.128 [R21+0x400], desc[UR36][R4.64], !P0 ;  /* 0x0040000004157fae */ /* 0x000fe2000c101d64 */
[----:B------:R-:W-:-:S13]  /*a860*/  ISETP.LT.OR P0, PT, R35, 0x1, !P2 ;  /* 0x000000012300780c */ /* 0x000fda0005701670 */
[----:B------:R-:W-:Y:S01]  /*a870*/  LDGSTS.E.BYPASS.LTC128B.128 [R21+0x3400], desc[UR36][R4.64+0x80], !P0 ;  /* 0x0340008004157fae */ /* 0x000fe2000c101d64 */
[----:B------:R-:W-:-:S13]  /*a880*/  ISETP.LT.OR P0, PT, R35, 0x1, !P1 ;  /* 0x000000012300780c */ /* 0x000fda0004f01670 */
[----:B------:R-:W-:Y:S01]  /*a890*/  LDGSTS.E.BYPASS.LTC128B.128 [R21+0x6400], desc[UR36][R4.64+0x100], !P0 ;  /* 0x0640010004157fae */ /* 0x000fe2000c101d64 */
[----:B------:R-:W-:-:S04]  /*a8a0*/  LOP3.LUT P0, RZ, R6, 0x8, RZ, 0xc0, !PT ;  /* 0x0000000806ff7812 */ /* 0x000fc8000780c0ff */
[----:B------:R-:W-:-:S13]  /*a8b0*/  ISETP.LT.OR P3, PT, R35, 0x1, !P0 ;  /* 0x000000012300780c */ /* 0x000fda0004761670 */
[----:B------:R2:W-:Y:S01]  /*a8c0*/  LDGSTS.E.BYPASS.LTC128B.128 [R21+0x9400], desc[UR36][R4.64+0x180], !P3 ;  /* 0x0940018004157fae */ /* 0x0005e2000d901d64 */
[----:B0-----:R-:W-:-:S03]  /*a8d0*/  IADD3 R6, P3, R14, R24, RZ ;  /* 0x000000180e067210 */ /* 0x001fc60007f7e0ff */
[----:B------:R-:W2:Y:S01]  /*a8e0*/  SHFL.IDX PT, R14, R17, 0x4, 0x181f ;  /* 0x00981f00110e7f89 */ /* 0x000ea200000e0000 */
[----:B-1----:R-:W-:Y:S02]  /*a8f0*/  IADD3.X R7, RZ, R0, RZ, P3, !PT ;  /* 0x00000000ff077210 */ /* 0x002fe40001ffe4ff */
[C---:B------:R-:W-:Y:S01]  /*a900*/  ISETP.LT.OR P3, PT, R35.reuse, 0x11, P4 ;  /* 0x000000112300780c */ /* 0x040fe20002761670 */
[----:B------:R-:W0:Y:S04]  /*a910*/  SHFL.IDX PT, R0, R3, 0x4, 0x181f ;  /* 0x00981f0003007f89 */ /* 0x000e2800000e0000 */
[----:B------:R-:W1:Y:S08]  /*a920*/  SHFL.IDX PT, R3, R3, 0x5, 0x181f ;  /* 0x00b81f0003037f89 */ /* 0x000e7000000e0000 */
[----:B------:R-:W-:Y:S01]  /*a930*/  LDGSTS.E.BYPASS.LTC128B.128 [R21+0xc00], desc[UR36][R10.64], !P3 ;  /* 0x00c000000a157fae */ /* 0x000fe2000d901d64 */
[----:B------:R-:W-:-:S13]  /*a940*/  ISETP.LT.OR P3, PT, R35, 0x11, !P2 ;  /* 0x000000112300780c */ /* 0x000fda0005761670 */
[----:B------:R-:W-:Y:S01]  /*a950*/  LDGSTS.E.BYPASS.LTC128B.128 [R21+0x3c00], desc[UR36][R10.64+0x80], !P3 ;  /* 0x03c000800a157fae */ /* 0x000fe2000d901d64 */
[----:B------:R-:W-:-:S13]  /*a960*/  ISETP.LT.OR P3, PT, R35, 0x11, !P1 ;  /* 0x000000112300780c */ /* 0x000fda0004f61670 */
[----:B------:R-:W-:Y:S01]  /*a970*/  LDGSTS.E.BYPASS.LTC128B.128 [R21+0x6c00], desc[UR36][R10.64+0x100], !P3 ;  /* 0x06c001000a157fae */ /* 0x000fe2000d901d64 */
[----:B------:R-:W-:-:S13]  /*a980*/  ISETP.LT.OR P3, PT, R35, 0x11, !P0 ;  /* 0x000000112300780c */ /* 0x000fda0004761670 */
[----:B------:R-:W-:Y:S01]  /*a990*/  LDGSTS.E.BYPASS.LTC128B.128 [R21+0x9c00], desc[UR36][R10.64+0x180], !P3 ;  /* 0x09c001800a157fae */ /* 0x000fe2000d901d64 */
[----:B--2---:R-:W-:-:S03]  /*a9a0*/  IADD3 R4, P3, R14, R24, RZ ;  /* 0x000000180e047210 */ /* 0x004fc60007f7e0ff */
[----:B------:R2:W3:Y:S02]  /*a9b0*/  SHFL.IDX PT, R14, R17, 0x5, 0x181f ;  /* 0x00b81f00110e7f89 */ /* 0x0004e400000e0000 */
[----:B0-----:R-:W-:Y:S01]  /*a9c0*/  IMAD.X R5, RZ, RZ, R0, P3 ;  /* 0x000000ffff057224 */ /* 0x001fe200018e0600 */
[----:B------:R-:W-:Y:S02]  /*a9d0*/  ISETP.LT.OR P3, PT, R35, 0x21, P4 ;  /* 0x000000212300780c */ /* 0x000fe40002761670 */
[----:B------:R-:W-:-:S11]  /*a9e0*/  IADD3 R0, R21, 0x400, RZ ;  /* 0x0000040015007810 */ /* 0x000fd60007ffe0ff */
[----:B------:R-:W-:Y:S01]  /*a9f0*/  LDGSTS.E.BYPASS.LTC128B.128 [R21+0x1400], desc[UR36][R8.64], !P3 ;  /* 0x0140000008157fae */ /* 0x000fe2000d901d64 */
[----:B------:R-:W-:-:S13]  /*aa00*/  ISETP.LT.OR P3, PT, R35, 0x21, !P2 ;  /* 0x000000212300780c */ /* 0x000fda0005761670 */
[----:B------:R-:W-:Y:S01]  /*aa10*/  LDGSTS.E.BYPASS.LTC128B.128 [R21+0x4400], desc[UR36][R8.64+0x80], !P3 ;  /* 0x0440008008157fae */ /* 0x000fe2000d901d64 */
[----:B------:R-:W-:-:S13]  /*aa20*/  ISETP.LT.OR P3, PT, R35, 0x21, !P1 ;  /* 0x000000212300780c */ /* 0x000fda0004f61670 */
[----:B------:R-:W-:Y:S01]  /*aa30*/  LDGSTS.E.BYPASS.LTC128B.128 [R21+0x7400], desc[UR36][R8.64+0x100], !P3 ;  /* 0x0740010008157fae */ /* 0x000fe2000d901d64 */
[----:B------:R-:W-:-:S13]  /*aa40*/  ISETP.LT.OR P3, PT, R35, 0x21, !P0 ;  /* 0x000000212300780c */ /* 0x000fda0004761670 */
[----:B------:R0:W-:Y:S01]  /*aa50*/  LDGSTS.E.BYPASS.LTC128B.128 [R21+0xa400], desc[UR36][R8.64+0x180], !P3 ;  /* 0x0a40018008157fae */ /* 0x0001e2000d901d64 */
[----:B------:R-:W-:Y:S01]  /*aa60*/  ISETP.LT.OR P3, PT, R35, 0x31, P4 ;  /* 0x000000312300780c */ /* 0x000fe20002761670 */
[----:B0-----:R-:W-:-:S12]  /*aa70*/  IMAD.MOV.U32 R8, RZ, RZ, RZ ;  /* 0x000000ffff087224 */ /* 0x001fd800078e00ff */
[----:B------:R2:W-:Y:S01]  /*aa80*/  LDGSTS.E.BYPASS.LTC128B.128 [R21+0x1c00], desc[UR36][R6.64], !P3 ;  /* 0x01c0000006157fae */ /* 0x0005e2000d901d64 */
[----:B------:R-:W-:-:S13]  /*aa90*/  ISETP.LT.OR P3, PT, R35, 0x31, !P2 ;  /* 0x000000312300780c */ /* 0x000fda0005761670 */
[----:B------:R2:W-:Y:S01]  /*aaa0*/  LDGSTS.E.BYPASS.LTC128B.128 [R21+0x4c00], desc[UR36][R6.64+0x80], !P3 ;  /* 0x04c0008006157fae */ /* 0x0005e2000d901d64 */
[----:B------:R-:W-:-:S13]  /*aab0*/  ISETP.LT.OR P3, PT, R35, 0x31, !P1 ;  /* 0x000000312300780c */ /* 0x000fda0004f61670 */
[----:B------:R2:W-:Y:S01]  /*aac0*/  LDGSTS.E.BYPASS.LTC128B.128 [R21+0x7c00], desc[UR36][R6.64+0x100], !P3 ;  /* 0x07c0010006157fae */ /* 0x0005e2000d901d64 */
[----:B------:R-:W-:-:S13]  /*aad0*/  ISETP.LT.OR P3, PT, R35, 0x31, !P0 ;  /* 0x000000312300780c */ /* 0x000fda0004761670 */
[----:B------:R2:W-:Y:S01]  /*aae0*/  LDGSTS.E.BYPASS.LTC128B.128 [R21+0xac00], desc[UR36][R6.64+0x180], !P3 ;  /* 0x0ac0018006157fae */ /* 0x0005e2000d901d64 */
[----:B------:R-:W-:-:S13]  /*aaf0*/  ISETP.LT.OR P3, PT, R35, 0x41, P4 ;  /* 0x000000412300780c */ /* 0x000fda0002761670 */
[----:B------:R2:W-:Y:S01]  /*ab00*/  LDGSTS.E.BYPASS.LTC128B.128 [R21+0x2400], desc[UR36][R4.64], !P3 ;  /* 0x0240000004157fae */ /* 0x0005e2000d901d64 */
[----:B------:R-:W-:-:S13]  /*ab10*/  ISETP.LT.OR P3, PT, R35, 0x41, !P2 ;  /* 0x000000412300780c */ /* 0x000fda0005761670 */
[----:B------:R2:W-:Y:S01]  /*ab20*/  LDGSTS.E.BYPASS.LTC128B.128 [R21+0x5400], desc[UR36][R4.64+0x80], !P3 ;  /* 0x0540008004157fae */ /* 0x0005e2000d901d64 */
[----:B------:R-:W-:-:S13]  /*ab30*/  ISETP.LT.OR P3, PT, R35, 0x41, !P1 ;  /* 0x000000412300780c */ /* 0x000fda0004f61670 */
[----:B------:R2:W-:Y:S01]  /*ab40*/  LDGSTS.E.BYPASS.LTC128B.128 [R21+0x8400], desc[UR36][R4.64+0x100], !P3 ;  /* 0x0840010004157fae */ /* 0x0005e2000d901d64 */
[----:B------:R-:W-:-:S13]  /*ab50*/  ISETP.LT.OR P3, PT, R35, 0x41, !P0 ;  /* 0x000000412300780c */ /* 0x000fda0004761670 */
[----:B-1-3--:R2:W-:Y:S02]  /*ab60*/  LDGSTS.E.BYPASS.LTC128B.128 [R21+0xb400], desc[UR36][R4.64+0x180], !P3 ;  /* 0x0b40018004157fae */ /* 0x00a5e4000d901d64 */
.L_x_134:
[----:B0-2---:R-:W-:Y:S02]  /*ab70*/  IADD3 R4, P3, R14, R24, RZ ;  /* 0x000000180e047210 */ /* 0x005fe40007f7e0ff */
[C---:B------:R-:W-:Y:S02]  /*ab80*/  ISETP.LT.OR P2, PT, R35.reuse, 0x51, !P2 ;  /* 0x000000512300780c */ /* 0x040fe40005741670 */
[C---:B------:R-:W-:Y:S01]  /*ab90*/  ISETP.LT.OR P1, PT, R35.reuse, 0x51, !P1 ;  /* 0x000000512300780c */ /* 0x040fe20004f21670 */
[----:B------:R-:W-:Y:S01]  /*aba0*/  IMAD.X R5, RZ, RZ, R3, P3 ;  /* 0x000000ffff057224 */ /* 0x000fe200018e0603 */
[C---:B------:R-:W-:Y:S02]  /*abb0*/  ISETP.LT.OR P3, PT, R35.reuse, 0x51, P4 ;  /* 0x000000512300780c */ /* 0x040fe40002761670 */
[----:B------:R-:W-:-:S11]  /*abc0*/  ISETP.LT.OR P0, PT, R35, 0x51, !P0 ;  /* 0x000000512300780c */ /* 0x000fd60004701670 */
[----:B------:R-:W-:Y:S01]  /*abd0*/  @!PT LDS RZ, [RZ] ;  /* 0x00000000fffff984 */ /* 0x000fe20000000800 */
[----:B------:R-:W-:Y:S01]  /*abe0*/  @!PT LDS RZ, [RZ] ;  /* 0x00000000fffff984 */ /* 0x000fe20000000800 */
[----:B------:R-:W-:Y:S01]  /*abf0*/  @!PT LDS RZ, [RZ] ;  /* 0x00000000fffff984 */ /* 0x000fe20000000800 */
[----:B------:R0:W-:Y:S04]  /*ac00*/  LDGSTS.E.BYPASS.LTC128B.128 [R21+0x2c00], desc[UR36][R4.64], !P3 ;  /* 0x02c0000004157fae */ /* 0x0001e8000d901d64 */
[----:B------:R0:W-:Y:S04]  /*ac10*/  LDGSTS.E.BYPASS.LTC128B.128 [R21+0x5c00], desc[UR36][R4.64+0x80], !P2 ;  /* 0x05c0008004157fae */ /* 0x0001e8000d101d64 */
[----:B------:R0:W-:Y:S04]  /*ac20*/  LDGSTS.E.BYPASS.LTC128B.128 [R21+0x8c00], desc[UR36][R4.64+0x100], !P1 ;  /* 0x08c0010004157fae */ /* 0x0001e8000c901d64 */
[----:B------:R0:W-:Y:S01]  /*ac30*/  LDGSTS.E.BYPASS.LTC128B.128 [R21+0xbc00], desc[UR36][R4.64+0x180], !P0 ;  /* 0x0bc0018004157fae */ /* 0x0001e2000c101d64 */
[----:B------:R-:W-:Y:S01]  /*ac40*/  NOP ;  /* 0x0000000000007918 */ /* 0x000fe20000000000 */
[----:B------:R-:W-:Y:S02]  /*ac50*/  SYNCS.ARRIVE.TRANS64.RED.A0T1 RZ, [UR43+0x22850], RZ ;  /* 0x022850ffffff79a7 */ /* 0x000fe4000820042b */
[----:B------:R-:W-:Y:S01]  /*ac60*/  ARRIVES.LDGSTSBAR.64.TRANSCNT [UR43+0x22850] ;  /* 0x02285000ff0079b0 */ /* 0x000fe20008000aab */
[----:B------:R-:W-:Y:S01]  /*ac70*/  NOP ;  /* 0x0000000000007918 */ /* 0x000fe20000000000 */
[----:B------:R-:W-:-:S13]  /*ac80*/  ISETP.NE.AND P4, PT, R34, 0x3, PT ;  /* 0x000000032200780c */ /* 0x000fda0003f85270 */
[----:B0-----:R-:W-:Y:S05]  /*ac90*/  @!P4 BRA `(.L_x_56) ;  /* 0x000000000004c947 */ /* 0x001fea0003800000 */
[----:B------:R-:W-:Y:S01]  /*aca0*/  BPT.TRAP 0x1 ;  /* 0x000000040000795c */ /* 0x000fe20000300000 */
.L_x_56:
[----:B------:R-:W-:Y:S01]  /*acb0*/  UIADD3 UR4, UR46, -0x2, URZ ;  /* 0xfffffffe2e047890 */ /* 0x000fe2000fffe03f */
[----:B------:R-:W-:Y:S01]  /*acc0*/  SYNCS.ARRIVE.TRANS64.A1T0 RZ, [UR43+0x22850], RZ ;  /* 0x022850ffffff79a7 */ /* 0x000fe2000810002b */
[----:B------:R-:W-:Y:S01]  /*acd0*/  BSSY B0, `(.L_x_40) ;  /* 0x00000e7000007945 */ /* 0x000fe20003800000 */
[----:B------:R-:W-:Y:S01]  /*ace0*/  IMAD.MOV.U32 R20, RZ, RZ, 0x1 ;  /* 0x00000001ff147424 */ /* 0x000fe200078e00ff */
[----:B------:R-:W-:Y:S01]  /*acf0*/  UISETP.GE.AND UP0, UPT, UR4, UR45, UPT ;  /* 0x0000002d0400728c */ /* 0x000fe2000bf06270 */
[----:B------:R-:W-:-:S05]  /*ad00*/  MOV R21, 0x1 ;  /* 0x0000000100157802 */ /* 0x000fca0000000f00 */
[----:B------:R-:W-:-:S13]  /*ad10*/  PLOP3.LUT P0, PT, PT, PT, UP0, 0x40, 0x0 ;  /* 0x000000000000781c */ /* 0x000fda0003f0e808 */
[----:B------:R-:W-:Y:S05]  /*ad20*/  @P0 BRA `(.L_x_57) ;  /* 0x0000000c00840947 */ /* 0x000fea0003800000 */
[----:B------:R-:W-:Y:S01]  /*ad30*/  UIADD3 UR4, UR44, 0x1, URZ ;  /* 0x000000012c047890 */ /* 0x000fe2000fffe03f */
[----:B------:R-:W-:Y:S01]  /*ad40*/  IADD3 R27, R28, R31, R27 ;  /* 0x0000001f1c1b7210 */ /* 0x000fe20007ffe01b */
[----:B------:R-:W-:Y:S01]  /*ad50*/  IMAD.MOV.U32 R21, RZ, RZ, 0x1 ;  /* 0x00000001ff157424 */ /* 0x000fe200078e00ff */
[----:B------:R-:W-:Y:S01]  /*ad60*/  LOP3.LUT R4, RZ, UR42, RZ, 0x33, !PT ;  /* 0x0000002aff047c12 */ /* 0x000fe2000f8e33ff */
[----:B------:R-:W-:Y:S01]  /*ad70*/  UIMAD UR4, UR4, UR38, URZ ;  /* 0x00000026040472a4 */ /* 0x000fe2000f8e023f */
[----:B------:R-:W-:Y:S01]  /*ad80*/  MOV R20, 0x1 ;  /* 0x0000000100147802 */ /* 0x000fe20000000f00 */
[----:B------:R-:W-:-:S04]  /*ad90*/  VIADD R36, R27, 0xfffffee0 ;  /* 0xfffffee01b247836 */ /* 0x000fc80000000000 */
[----:B------:R-:W-:-:S04]  /*ada0*/  LOP3.LUT R3, RZ, UR4, RZ, 0x33, !PT ;  /* 0x00000004ff037c12 */ /* 0x000fc8000f8e33ff */
[----:B------:R-:W-:-:S04]  /*adb0*/  VIMNMX R3, R3, R4, !PT ;  /* 0x0000000403037248 */ /* 0x000fc80007fe0100 */
[C---:B------:R-:W-:Y:S01]  /*adc0*/  IADD3 R35, -R3.reuse, -0x2, RZ ;  /* 0xfffffffe03237810 */ /* 0x040fe20007ffe1ff */
[----:B------:R-:W-:-:S07]  /*add0*/  IMAD R36, R3, -0x60, R36 ;  /* 0xffffffa003247824 */ /* 0x000fce00078e0224 */
.L_x_72:
[----:B------:R-:W-:Y:S01]  /*ade0*/  ISETP.NE.AND P1, PT, R29, 0x1, PT ;  /* 0x000000011d00780c */ /* 0x000fe20003f25270 */
[----:B------:R-:W-:Y:S01]  /*adf0*/  BSSY B1, `(.L_x_58) ;  /* 0x0000014000017945 */ /* 0x000fe20003800000 */
[----:B------:R-:W-:Y:S01]  /*ae00*/  ISETP.GT.U32.AND P0, PT, R26, 0x5f, PT ;  /* 0x0000005f1a00780c */ /* 0x000fe20003f04070 */
[----:B------:R-:W-:-:S10]  /*ae10*/  IMAD.MOV.U32 R33, RZ, RZ, RZ ;  /* 0x000000ffff217224 */ /* 0x000fd400078e00ff */
[----:B0-----:R-:W0:Y:S08]  /*ae20*/  @P1 LDC R3, c[0x0][0x434] ;  /* 0x00010d00ff031b82 */ /* 0x001e300000000800 */
[----:B------:R-:W1:Y:S01]  /*ae30*/  @P1 LDC R5, c[0x0][0x438] ;  /* 0x00010e00ff051b82 */ /* 0x000e620000000800 */
[----:B0-----:R-:W-:-:S04]  /*ae40*/  @P1 IMAD.HI.U32 R4, R36, R3, RZ ;  /* 0x0000000324041227 */ /* 0x001fc800078e00ff */
[----:B------:R-:W-:Y:S01]  /*ae50*/  IMAD.MOV.U32 R3, RZ, RZ, R36 ;  /* 0x000000ffff037224 */ /* 0x000fe200078e0024 */
[----:B-1----:R-:W-:Y:S01]  /*ae60*/  @P1 SHF.R.U32.HI R3, RZ, R5, R4 ;  /* 0x00000005ff031219 */ /* 0x002fe20000011604 */
[----:B--23--:R-:W-:Y:S06]  /*ae70*/  @P0 BRA `(.L_x_59) ;  /* 0x00000000002c0947 */ /* 0x00cfec0003800000 */
[----:B------:R-:W-:Y:S01]  /*ae80*/  SHF.R.S32.HI R5, RZ, 0x1f, R3 ;  /* 0x0000001fff057819 */ /* 0x000fe20000011403 */
[----:B------:R-:W-:Y:S01]  /*ae90*/  ULDC.64 UR4, c[0x0][0x428] ;  /* 0x00010a0000047ab9 */ /* 0x000fe20000000a00 */
[----:B------:R-:W-:Y:S01]  /*aea0*/  MOV R4, R3 ;  /* 0x0000000300047202 */ /* 0x000fe20000000f00 */
[----:B------:R-:W-:-:S04]  /*aeb0*/  IMAD R9, R25, UR4, RZ ;  /* 0x0000000419097c24 */ /* 0x000fc8000f8e02ff */
[----:B------:R-:W-:-:S04]  /*aec0*/  IMAD.WIDE.U32 R6, R30, UR4, R4 ;  /* 0x000000041e067c25 */ /* 0x000fc8000f8e0004 */
[----:B------:R-:W-:Y:S01]  /*aed0*/  IMAD R5, R30, UR5, R9 ;  /* 0x000000051e057c24 */ /* 0x000fe2000f8e0209 */
[----:B------:R-:W-:Y:S02]  /*aee0*/  ULDC.64 UR4, c[0x0][0x418] ;  /* 0x0001060000047ab9 */ /* 0x000fe40000000a00 */
[----:B------:R-:W-:Y:S01]  /*aef0*/  LEA R4, P0, R6, UR4, 0x2 ;  /* 0x0000000406047c11 */ /* 0x000fe2000f8010ff */
[----:B------:R-:W-:-:S05]  /*af00*/  IMAD.IADD R5, R5, 0x1, R7 ;  /* 0x0000000105057824 */ /* 0x000fca00078e0207 */
[----:B------:R-:W-:-:S05]  /*af10*/  LEA.HI.X R5, R6, UR5, R5, 0x2, P0 ;  /* 0x0000000506057c11 */ /* 0x000fca00080f1405 */
[----:B------:R0:W5:Y:S02]  /*af20*/  LDG.E R33, desc[UR36][R4.64] ;  /* 0x0000002404217981 */ /* 0x000164000c1e1900 */
.L_x_59:
[----:B------:R-:W-:Y:S05]  /*af30*/  BSYNC B1 ;  /* 0x0000000000017941 */ /* 0x000fea0003800000 */
.L_x_58:
[----:B------:R-:W-:-:S13]  /*af40*/  ISETP.NE.AND P0, PT, R34, 0x3, PT ;  /* 0x000000032200780c */ /* 0x000fda0003f05270 */
[----:B------:R-:W-:Y:S05]  /*af50*/  @!P0 BRA `(.L_x_60) ;  /* 0x0000000000048947 */ /* 0x000fea0003800000 */
[----:B------:R-:W-:Y:S01]  /*af60*/  BPT.TRAP 0x1 ;  /* 0x000000040000795c */ /* 0x000fe20000300000 */
.L_x_60:
[----:B------:R-:W-:Y:S01]  /*af70*/  LEA R32, R21, UR43, 0x3 ;  /* 0x0000002b15207c11 */ /* 0x000fe2000f8e18ff */
[----:B------:R-:W-:Y:S01]  /*af80*/  BSSY B1, `(.L_x_61) ;  /* 0x0000004000017945 */ /* 0x000fe20003800000 */
[----:B------:R-:W-:-:S04]  /*af90*/  SHF.L.U32 R31, R20, 0x1f, RZ ;  /* 0x0000001f141f7819 */ /* 0x000fc800000006ff */
[----:B------:R-:W1:Y:S02]  /*afa0*/  SYNCS.PHASECHK.TRANS64.TRYWAIT P0, [R32+URZ+0x22840], R31 ;  /* 0x0228401f200075a7 */ /* 0x000e64000800017f */
[----:B-1----:R-:W-:Y:S05]  /*afb0*/  @!P0 BRA `(.L_x_62) ;  /* 0x0000002c00008947 */ /* 0x002fea0003800000 */
.L_x_135:
[----:B------:R-:W-:Y:S05]  /*afc0*/  BSYNC B1 ;  /* 0x0000000000017941 */ /* 0x000fea0003800000 */
.L_x_61:
[----:B------:R-:W-:Y:S01]  /*afd0*/  ULDC UR4, c[0x0][0x430] ;  /* 0x00010c0000047ab9 */ /* 0x000fe20000000800 */
[----:B-----5:R-:W-:Y:S01]  /*afe0*/  SHF.R.S32.HI R22, RZ, 0x1f, R33 ;  /* 0x0000001fff167819 */ /* 0x020fe20000011421 */
[----:B------:R-:W-:Y:S01]  /*aff0*/  UIADD3 UR4, -UR4, URZ, URZ ;  /* 0x0000003f04047290 */ /* 0x000fe2000fffe13f */
[----:B------:R-:W-:Y:S01]  /*b000*/  LOP3.LUT P1, RZ, R23, 0x2, RZ, 0xc0, !PT ;  /* 0x0000000217ff7812 */ /* 0x000fe2000782c0ff */
[----:B------:R-:W-:Y:S01]  /*b010*/  ULDC.64 UR6, c[0x0][0x310] ;  /* 0x0000c40000067ab9 */ /* 0x000fe20000000a00 */
[----:B------:R-:W-:Y:S02]  /*b020*/  IMAD R17, R21, 0x1800, R16 ;  /* 0x0000180015117824 */ /* 0x000fe400078e0210 */
[----:B------:R-:W-:Y:S02]  /*b030*/  IMAD R6, R22, UR6, RZ ;  /* 0x0000000616067c24 */ /* 0x000fe4000f8e02ff */
[----:B------:R-:W-:Y:S01]  /*b040*/  IMAD R28, R3, UR4, R36 ;  /* 0x00000004031c7c24 */ /* 0x000fe2000f8e0224 */
[----:B------:R-:W-:-:S03]  /*b050*/  ULDC.64 UR4, c[0x0][0x300] ;  /* 0x0000c00000047ab9 */ /* 0x000fc60000000a00 */
[----:B0-----:R-:W-:Y:S01]  /*b060*/  IMAD.WIDE.U32 R4, R28, UR4, RZ ;  /* 0x000000041c047c25 */ /* 0x001fe2000f8e00ff */
[----:B------:R-:W-:-:S05]  /*b070*/  SHF.R.S32.HI R27, RZ, 0x1f, R28 ;  /* 0x0000001fff1b7819 */ /* 0x000fca000001141c */
[----:B------:R-:W-:Y:S01]  /*b080*/  IMAD R3, R27, UR4, RZ ;  /* 0x000000041b037c24 */ /* 0x000fe2000f8e02ff */
[----:B------:R-:W-:-:S03]  /*b090*/  R2UR UR4, R19 ;  /* 0x00000000130472ca */ /* 0x000fc600000e0000 */
[----:B------:R-:W-:-:S04]  /*b0a0*/  IMAD R3, R28, UR5, R3 ;  /* 0x000000051c037c24 */ /* 0x000fc8000f8e0203 */
[----:B------:R-:W-:Y:S02]  /*b0b0*/  IMAD.IADD R5, R5, 0x1, R3 ;  /* 0x0000000105057824 */ /* 0x000fe400078e0203 */
[C---:B------:R-:W-:Y:S02]  /*b0c0*/  IMAD R3, R33.reuse, UR7, R6 ;  /* 0x0000000721037c24 */ /* 0x040fe4000f8e0206 */
[----:B------:R-:W-:Y:S01]  /*b0d0*/  IMAD.WIDE.U32 R4, R33, UR6, R4 ;  /* 0x0000000621047c25 */ /* 0x000fe2000f8e0004 */
[----:B------:R-:W-:Y:S02]  /*b0e0*/  ULDC.64 UR6, c[0x0][0x308] ;  /* 0x0000c20000067ab9 */ /* 0x000fe40000000a00 */
[----:B------:R-:W-:Y:S02]  /*b0f0*/  UIMAD UR4, UR4, UR6, URZ ;  /* 0x00000006040472a4 */ /* 0x000fe4000f8e023f */
[----:B------:R-:W-:Y:S01]  /*b100*/  IADD3 R5, R5, R3, RZ ;  /* 0x0000000305057210 */ /* 0x000fe20007ffe0ff */
[----:B------:R-:W-:Y:S01]  /*b110*/  IMAD.U32 R3, RZ, RZ, UR6 ;  /* 0x00000006ff037e24 */ /* 0x000fe2000f8e00ff */
[----:B------:R-:W-:-:S03]  /*b120*/  UIMAD UR4, UR40, UR7, UR4 ;  /* 0x00000007280472a4 */ /* 0x000fc6000f8e0204 */
[----:B------:R-:W-:Y:S01]  /*b130*/  IMAD.WIDE.U32 R4, R3, UR40, R4 ;  /* 0x0000002803047c25 */ /* 0x000fe2000f8e0004 */
[----:B------:R-:W-:-:S03]  /*b140*/  ULDC.64 UR6, c[0x0][0x2e8] ;  /* 0x0000ba0000067ab9 */ /* 0x000fc60000000a00 */
[----:B------:R-:W-:Y:S01]  /*b150*/  VIADD R3, R5, UR4 ;  /* 0x0000000405037c36 */ /* 0x000fe20008000000 */
[----:B------:R-:W-:Y:S01]  /*b160*/  LEA R10, P0, R4, UR6, 0x1 ;  /* 0x00000006040a7c11 */ /* 0x000fe2000f8008ff */
[----:B------:R-:W-:-:S03]  /*b170*/  UMOV UR4, 0xffffffff ;  /* 0xffffffff00047882 */ /* 0x000fc60000000000 */
[----:B------:R-:W-:Y:S01]  /*b180*/  LEA.HI.X R3, R4, UR7, R3, 0x1, P0 ;  /* 0x0000000704037c11 */ /* 0x000fe200080f0c03 */
[----:B------:R-:W-:Y:S08]  /*b190*/  BRA.DIV UR4, `(.L_x_63) ;  /* 0x0000002a049c7947 */ /* 0x000ff0000b800000 */
[----:B------:R-:W0:Y:S01]  /*b1a0*/  SHFL.IDX PT, R14, R10, RZ, 0x181f ;  /* 0x00181fff0a0e7589 */ /* 0x000e2200000e0000 */
[----:B------:R-:W-:-:S03]  /*b1b0*/  LEA R17, R17, UR43, 0x1 ;  /* 0x0000002b11117c11 */ /* 0x000fc6000f8e08ff */
[----:B------:R-:W2:Y:S04]  /*b1c0*/  SHFL.IDX PT, R5, R3, RZ, 0x181f ;  /* 0x00181fff03057589 */ /* 0x000ea800000e0000 */
[----:B------:R-:W-:Y:S04]  /*b1d0*/  SHFL.IDX PT, R7, R3, 0x1, 0x181f ;  /* 0x00381f0003077f89 */ /* 0x000fe800000e0000 */
[----:B------:R-:W-:Y:S04]  /*b1e0*/  SHFL.IDX PT, R4, R3, 0x2, 0x181f ;  /* 0x00581f0003047f89 */ /* 0x000fe800000e0000 */
[----:B------:R-:W-:Y:S04]  /*b1f0*/  SHFL.IDX PT, R18, R3, 0x4, 0x181f ;  /* 0x00981f0003127f89 */ /* 0x000fe800000e0000 */
[----:B------:R-:W-:Y:S01]  /*b200*/  SHFL.IDX PT, R37, R10, 0x5, 0x181f ;  /* 0x00b81f000a257f89 */ /* 0x000fe200000e0000 */
[----:B0-----:R-:W-:-:S03]  /*b210*/  IADD3 R12, P0, R14, R24, RZ ;  /* 0x000000180e0c7210 */ /* 0x001fc60007f1e0ff */
[----:B------:R-:W0:Y:S01]  /*b220*/  SHFL.IDX PT, R14, R10, 0x1, 0x181f ;  /* 0x00381f000a0e7f89 */ /* 0x000e2200000e0000 */
[----:B--2---:R-:W-:-:S03]  /*b230*/  IADD3.X R13, RZ, R5, RZ, P0, !PT ;  /* 0x00000005ff0d7210 */ /* 0x004fc600007fe4ff */
[----:B------:R-:W-:Y:S04]  /*b240*/  SHFL.IDX PT, R5, R3, 0x3, 0x181f ;  /* 0x00781f0003057f89 */ /* 0x000fe800000e0000 */
[----:B------:R2:W-:Y:S01]  /*b250*/  LDGSTS.E.BYPASS.LTC128B.128 [R17+0x1c400], desc[UR36][R12.64], !P1 ;  /* 0x1c4000000c117fae */ /* 0x0005e2000c901d64 */
[----:B0-----:R-:W-:-:S03]  /*b260*/  IADD3 R8, P0, R14, R24, RZ ;  /* 0x000000180e087210 */ /* 0x001fc60007f1e0ff */
[----:B------:R-:W0:Y:S02]  /*b270*/  SHFL.IDX PT, R14, R10, 0x2, 0x181f ;  /* 0x00581f000a0e7f89 */ /* 0x000e2400000e0000 */
[----:B------:R-:W-:-:S05]  /*b280*/  IMAD.X R9, RZ, RZ, R7, P0 ;  /* 0x000000ffff097224 */ /* 0x000fca00000e0607 */
[----:B------:R2:W-:Y:S01]  /*b290*/  LDGSTS.E.BYPASS.LTC128B.128 [R17+0x1cc00], desc[UR36][R8.64], !P1 ;  /* 0x1cc0000008117fae */ /* 0x0005e2000c901d64 */
[----:B0-----:R-:W-:-:S03]  /*b2a0*/  IADD3 R6, P0, R14, R24, RZ ;  /* 0x000000180e067210 */ /* 0x001fc60007f1e0ff */
[----:B------:R-:W0:Y:S02]  /*b2b0*/  SHFL.IDX PT, R14, R10, 0x3, 0x181f ;  /* 0x00781f000a0e7f89 */ /* 0x000e2400000e0000 */
[----:B------:R-:W-:-:S05]  /*b2c0*/  IMAD.X R7, RZ, RZ, R4, P0 ;  /* 0x000000ffff077224 */ /* 0x000fca00000e0604 */
[----:B------:R2:W-:Y:S01]  /*b2d0*/  LDGSTS.E.BYPASS.LTC128B.128 [R17+0x1d400], desc[UR36][R6.64], !P1 ;  /* 0x1d40000006117fae */ /* 0x0005e2000c901d64 */
[----:B0-----:R-:W-:-:S03]  /*b2e0*/  IADD3 R4, P0, R14, R24, RZ ;  /* 0x000000180e047210 */ /* 0x001fc60007f1e0ff */
[----:B------:R-:W0:Y:S01]  /*b2f0*/  SHFL.IDX PT, R14, R10, 0x4, 0x181f ;  /* 0x00981f000a0e7f89 */ /* 0x000e2200000e0000 */
[----:B------:R-:W-:-:S05]  /*b300*/  IADD3.X R5, RZ, R5, RZ, P0, !PT ;  /* 0x00000005ff057210 */ /* 0x000fca00007fe4ff */
[----:B------:R2:W-:Y:S01]  /*b310*/  LDGSTS.E.BYPASS.LTC128B.128 [R17+0x1dc00], desc[UR36][R4.64], !P1 ;  /* 0x1dc0000004117fae */ /* 0x0005e2000c901d64 */
[----:B0-----:R-:W-:-:S05]  /*b320*/  IADD3 R14, P0, R14, R24, RZ ;  /* 0x000000180e0e7210 */ /* 0x001fca0007f1e0ff */
[----:B------:R-:W-:Y:S02]  /*b330*/  IMAD.X R15, RZ, RZ, R18, P0 ;  /* 0x000000ffff0f7224 */ /* 0x000fe400000e0612 */
[----:B------:R2:W0:Y:S04]  /*b340*/  SHFL.IDX PT, R18, R3, 0x5, 0x181f ;  /* 0x00b81f0003127f89 */ /* 0x00042800000e0000 */
[----:B------:R2:W-:Y:S02]  /*b350*/  LDGSTS.E.BYPASS.LTC128B.128 [R17+0x1e400], desc[UR36][R14.64], !P1 ;  /* 0x1e4000000e117fae */ /* 0x0005e4000c901d64 */
.L_x_149:
[----:B--2---:R-:W-:-:S05]  /*b360*/  IADD3 R4, P0, R37, R24, RZ ;  /* 0x0000001825047210 */ /* 0x004fca0007f1e0ff */
[----:B0-----:R-:W-:Y:S01]  /*b370*/  IMAD.X R5, RZ, RZ, R18, P0 ;  /* 0x000000ffff057224 */ /* 0x001fe200000e0612 */
[----:B------:R-:W-:-:S04]  /*b380*/  PLOP3.LUT P0, PT, PT, PT, PT, 0x80, 0x0 ;  /* 0x000000000000781c */ /* 0x000fc80003f0f070 */
[----:B------:R-:W-:Y:S01]  /*b390*/  @!PT LDS RZ, [RZ] ;  /* 0x00000000fffff984 */ /* 0x000fe20000000800 */
[----:B------:R-:W-:Y:S01]  /*b3a0*/  @!PT LDS RZ, [RZ] ;  /* 0x00000000fffff984 */ /* 0x000fe20000000800 */
[----:B------:R-:W-:Y:S01]  /*b3b0*/  @!PT LDS RZ, [RZ] ;  /* 0x00000000fffff984 */ /* 0x000fe20000000800 */
[----:B------:R0:W-:Y:S01]  /*b3c0*/  LDGSTS.E.BYPASS.LTC128B.128 [R17+0x1ec00], desc[UR36][R4.64], !P1 ;  /* 0x1ec0000004117fae */ /* 0x0001e2000c901d64 */
[----:B------:R-:W-:-:S08]  /*b3d0*/  NOP ;  /* 0x0000000000007918 */ /* 0x000fd00000000000 */
.L_x_64:
[----:B------:R-:W-:Y:S02]  /*b3e0*/  PLOP3.LUT P1, PT, P1, P0, PT, 0xa2, 0x0 ;  /* 0x000000000000781c */ /* 0x000fe40000f21472 */
[----:B------:R-:W-:-:S08]  /*b3f0*/  @P0 R2UR P1, UR4, R32 ;  /* 0x00000000200402ca */ /* 0x000fd00000020000 */
[----:B------:R-:W-:-:S05]  /*b400*/  @P0 PLOP3.LUT P0, PT, P1, PT, PT, 0x80, 0x0 ;  /* 0x000000000000081c */ /* 0x000fca0000f0f070 */
[----:B------:R-:W-:Y:S01]  /*b410*/  @!P1 SYNCS.ARRIVE.TRANS64.RED.A0T1 RZ, [UR4+0x22830], RZ ;  /* 0x022830ffffff99a7 */ /* 0x000fe20008200404 */
[----:B------:R-:W-:Y:S07]  /*b420*/  @!P1 ARRIVES.LDGSTSBAR.64.TRANSCNT [UR4+0x22830] ;  /* 0x02283000ff0099b0 */ /* 0x000fee0008000a84 */
[----:B------:R-:W-:Y:S05]  /*b430*/  @P0 BRA.U.ANY `(.L_x_64) ;  /* 0xfffffffd00e80947 */ /* 0x000fea000393ffff */
[----:B------:R-:W-:Y:S01]  /*b440*/  NOP ;  /* 0x0000000000007918 */ /* 0x000fe20000000000 */
[----:B------:R-:W-:-:S13]  /*b450*/  ISETP.NE.AND P2, PT, R34, 0x3, PT ;  /* 0x000000032200780c */ /* 0x000fda0003f45270 */
[----:B------:R-:W-:Y:S05]  /*b460*/  @!P2 BRA `(.L_x_65) ;  /* 0x000000000004a947 */ /* 0x000fea0003800000 */
[----:B------:R-:W-:Y:S01]  /*b470*/  BPT.TRAP 0x1 ;  /* 0x000000040000795c */ /* 0x000fe20000300000 */
.L_x_65:
[----:B------:R2:W-:Y:S01]  /*b480*/  SYNCS.ARRIVE.TRANS64.A1T0 RZ, [R32+URZ+0x22830], RZ ;  /* 0x022830ff20ff79a7 */ /* 0x0005e2000810003f */
[----:B------:R-:W-:Y:S05]  /*b490*/  @!P2 BRA `(.L_x_66) ;  /* 0x000000000004a947 */ /* 0x000fea0003800000 */
[----:B------:R-:W-:Y:S01]  /*b4a0*/  BPT.TRAP 0x1 ;  /* 0x000000040000795c */ /* 0x000fe20000300000 */
.L_x_66:
[----:B------:R-:W3:Y:S01]  /*b4b0*/  SYNCS.PHASECHK.TRANS64.TRYWAIT P0, [R32+URZ+0x22860], R31 ;  /* 0x0228601f200075a7 */ /* 0x000ee2000800017f */
[----:B------:R-:W-:Y:S04]  /*b4c0*/  BSSY B1, `(.L_x_67) ;  /* 0x0000002000017945 */ /* 0x000fe80003800000 */
[----:B---3--:R-:W-:Y:S05]  /*b4d0*/  @!P0 BRA `(.L_x_68) ;  /* 0x0000002c005c8947 */ /* 0x008fea0003800000 */
.L_x_150:
[----:B------:R-:W-:Y:S05]  /*b4e0*/  BSYNC B1 ;  /* 0x0000000000017941 */ /* 0x000fea0003800000 */
.L_x_67:
[----:B------:R-:W-:Y:S01]  /*b4f0*/  ULDC.64 UR4, c[0x0][0x328] ;  /* 0x0000ca0000047ab9 */ /* 0x000fe20000000a00 */
[----:B------:R-:W-:Y:S01]  /*b500*/  ULDC.64 UR6, c[0x0][0x338] ;  /* 0x0000ce0000067ab9 */ /* 0x000fe20000000a00 */
[----:B------:R-:W-:Y:S01]  /*b510*/  IMAD R27, R27, UR4, RZ ;  /* 0x000000041b1b7c24 */ /* 0x000fe2000f8e02ff */
[----:B------:R-:W-:Y:S01]  /*b520*/  LOP3.LUT P4, RZ, R23, 0x1, RZ, 0xc0, !PT ;  /* 0x0000000117ff7812 */ /* 0x000fe2000788c0ff */
[C---:B0-----:R-:W-:Y:S01]  /*b530*/  IMAD.WIDE.U32 R4, R28.reuse, UR4, RZ ;  /* 0x000000041c047c25 */ /* 0x041fe2000f8e00ff */
[----:B------:R-:W-:Y:S02]  /*b540*/  R2UR UR4, R19 ;  /* 0x00000000130472ca */ /* 0x000fe400000e0000 */
[C---:B------:R-:W-:Y:S01]  /*b550*/  LOP3.LUT P3, RZ, R23.reuse, 0x10, RZ, 0xc0, !PT ;  /* 0x0000001017ff7812 */ /* 0x040fe2000786c0ff */
[----:B------:R-:W-:Y:S01]  /*b560*/  IMAD R27, R28, UR5, R27 ;  /* 0x000000051c1b7c24 */ /* 0x000fe2000f8e021b */
[C---:B------:R-:W-:Y:S01]  /*b570*/  LOP3.LUT P2, RZ, R23.reuse, 0x8, RZ, 0xc0, !PT ;  /* 0x0000000817ff7812 */ /* 0x040fe2000784c0ff */
[----:B------:R-:W-:Y:S01]  /*b580*/  IMAD R22, R22, UR6, RZ ;  /* 0x0000000616167c24 */ /* 0x000fe2000f8e02ff */
[----:B------:R-:W-:-:S02]  /*b590*/  LOP3.LUT P1, RZ, R23, 0x4, RZ, 0xc0, !PT ;  /* 0x0000000417ff7812 */ /* 0x000fc4000782c0ff */
[----:B------:R-:W-:Y:S01]  /*b5a0*/  IADD3 R5, R5, R27, RZ ;  /* 0x0000001b05057210 */ /* 0x000fe20007ffe0ff */
[C---:B------:R-:W-:Y:S02]  /*b5b0*/  IMAD R3, R33.reuse, UR7, R22 ;  /* 0x0000000721037c24 */ /* 0x040fe4000f8e0216 */
        /* <DEDUP_REMOVED lines=10> */
[----:B------:R-:W-:-:S04]  /*b660*/  LEA R3, P0, R4, UR6, 0x1 ;  /* 0x0000000604037c11 */ /* 0x000fc8000f8008ff */
[----:B------:R-:W-:Y:S01]  /*b670*/  LEA.HI.X R18, R4, UR7, R5, 0x1, P0 ;  /* 0x0000000704127c11 */ /* 0x000fe200080f0c05 */
[----:B------:R-:W-:Y:S08]  /*b680*/  BRA.DIV UR4, `(.L_x_69) ;  /* 0x0000002e04047947 */ /* 0x000ff0000b800000 */
[----:B------:R-:W0:Y:S01]  /*b690*/  SHFL.IDX PT, R14, R3, RZ, 0x181f ;  /* 0x00181fff030e7589 */ /* 0x000e2200000e0000 */
[----:B------:R-:W-:-:S03]  /*b6a0*/  IMAD R17, R21, 0xc000, R0 ;  /* 0x0000c00015117824 */ /* 0x000fc600078e0200 */
[----:B------:R-:W4:Y:S04]  /*b6b0*/  SHFL.IDX PT, R5, R18, RZ, 0x181f ;  /* 0x00181fff12057589 */ /* 0x000f2800000e0000 */
[----:B------:R-:W-:Y:S04]  /*b6c0*/  SHFL.IDX PT, R6, R18, 0x1, 0x181f ;  /* 0x00381f0012067f89 */ /* 0x000fe800000e0000 */
[----:B------:R-:W-:Y:S04]  /*b6d0*/  SHFL.IDX PT, R7, R18, 0x3, 0x181f ;  /* 0x00781f0012077f89 */ /* 0x000fe800000e0000 */
[----:B------:R-:W-:Y:S01]  /*b6e0*/  SHFL.IDX PT, R22, R18, 0x4, 0x181f ;  /* 0x00981f0012167f89 */ /* 0x000fe200000e0000 */
[----:B0-----:R-:W-:-:S05]  /*b6f0*/  IADD3 R14, P0, R14, R24, RZ ;  /* 0x000000180e0e7210 */ /* 0x001fca0007f1e0ff */
[----:B----4-:R-:W-:Y:S02]  /*b700*/  IMAD.X R15, RZ, RZ, R5, P0 ;  /* 0x000000ffff0f7224 */ /* 0x010fe400000e0605 */
[----:B------:R-:W0:Y:S04]  /*b710*/  SHFL.IDX PT, R5, R3, 0x1, 0x181f ;  /* 0x00381f0003057f89 */ /* 0x000e2800000e0000 */
[----:B------:R-:W-:Y:S04]  /*b720*/  LDGSTS.E.BYPASS.LTC128B.128 [R17], desc[UR36][R14.64], !P4 ;  /* 0x000000000e117fae */ /* 0x000fe8000e101d64 */
[----:B------:R-:W-:Y:S04]  /*b730*/  LDGSTS.E.BYPASS.LTC128B.128 [R17+0x3000], desc[UR36][R14.64+0x80], !P3 ;  /* 0x030000800e117fae */ /* 0x000fe8000d901d64 */
[----:B------:R-:W-:Y:S04]  /*b740*/  LDGSTS.E.BYPASS.LTC128B.128 [R17+0x6000], desc[UR36][R14.64+0x100], !P2 ;  /* 0x060001000e117fae */ /* 0x000fe8000d101d64 */
[----:B------:R-:W-:Y:S01]  /*b750*/  LDGSTS.E.BYPASS.LTC128B.128 [R17+0x9000], desc[UR36][R14.64+0x180], !P1 ;  /* 0x090001800e117fae */ /* 0x000fe2000c901d64 */
[----:B0-----:R-:W-:-:S03]  /*b760*/  IADD3 R10, P0, R5, R24, RZ ;  /* 0x00000018050a7210 */ /* 0x001fc60007f1e0ff */
[----:B------:R-:W0:Y:S02]  /*b770*/  SHFL.IDX PT, R5, R3, 0x2, 0x181f ;  /* 0x00581f0003057f89 */ /* 0x000e2400000e0000 */
[----:B------:R-:W-:Y:S02]  /*b780*/  IMAD.X R11, RZ, RZ, R6, P0 ;  /* 0x000000ffff0b7224 */ /* 0x000fe400000e0606 */
[----:B------:R-:W4:Y:S04]  /*b790*/  SHFL.IDX PT, R6, R18, 0x2, 0x181f ;  /* 0x00581f0012067f89 */ /* 0x000f2800000e0000 */
[----:B------:R-:W-:Y:S04]  /*b7a0*/  LDGSTS.E.BYPASS.LTC128B.128 [R17+0x800], desc[UR36][R10.64], !P4 ;  /* 0x008000000a117fae */ /* 0x000fe8000e101d64 */
[----:B------:R-:W-:Y:S04]  /*b7b0*/  LDGSTS.E.BYPASS.LTC128B.128 [R17+0x3800], desc[UR36][R10.64+0x80], !P3 ;  /* 0x038000800a117fae */ /* 0x000fe8000d901d64 */
[----:B------:R-:W-:Y:S04]  /*b7c0*/  LDGSTS.E.BYPASS.LTC128B.128 [R17+0x6800], desc[UR36][R10.64+0x100], !P2 ;  /* 0x068001000a117fae */ /* 0x000fe8000d101d64 */
[----:B------:R-:W-:Y:S01]  /*b7d0*/  LDGSTS.E.BYPASS.LTC128B.128 [R17+0x9800], desc[UR36][R10.64+0x180], !P1 ;  /* 0x098001800a117fae */ /* 0x000fe2000c901d64 */
[----:B0-----:R-:W-:-:S03]  /*b7e0*/  IADD3 R8, P0, R5, R24, RZ ;  /* 0x0000001805087210 */ /* 0x001fc60007f1e0ff */
[----:B------:R-:W-:Y:S04]  /*b7f0*/  SHFL.IDX PT, R18, R18, 0x5, 0x181f ;  /* 0x00b81f0012127f89 */ /* 0x000fe800000e0000 */
[----:B------:R-:W0:Y:S01]  /*b800*/  SHFL.IDX PT, R5, R3, 0x3, 0x181f ;  /* 0x00781f0003057f89 */ /* 0x000e2200000e0000 */
[----:B----4-:R-:W-:-:S05]  /*b810*/  IADD3.X R9, RZ, R6, RZ, P0, !PT ;  /* 0x00000006ff097210 */ /* 0x010fca00007fe4ff */
[----:B------:R-:W-:Y:S04]  /*b820*/  LDGSTS.E.BYPASS.LTC128B.128 [R17+0x1000], desc[UR36][R8.64], !P4 ;  /* 0x0100000008117fae */ /* 0x000fe8000e101d64 */
[----:B------:R-:W-:Y:S04]  /*b830*/  LDGSTS.E.BYPASS.LTC128B.128 [R17+0x4000], desc[UR36][R8.64+0x80], !P3 ;  /* 0x0400008008117fae */ /* 0x000fe8000d901d64 */
[----:B------:R-:W-:Y:S04]  /*b840*/  LDGSTS.E.BYPASS.LTC128B.128 [R17+0x7000], desc[UR36][R8.64+0x100], !P2 ;  /* 0x0700010008117fae */ /* 0x000fe8000d101d64 */
[----:B------:R4:W-:Y:S01]  /*b850*/  LDGSTS.E.BYPASS.LTC128B.128 [R17+0xa000], desc[UR36][R8.64+0x180], !P1 ;  /* 0x0a00018008117fae */ /* 0x0009e2000c901d64 */
[----:B0-----:R-:W-:-:S03]  /*b860*/  IADD3 R6, P0, R5, R24, RZ ;  /* 0x0000001805067210 */ /* 0x001fc60007f1e0ff */
[----:B------:R-:W0:Y:S02]  /*b870*/  SHFL.IDX PT, R5, R3, 0x4, 0x181f ;  /* 0x00981f0003057f89 */ /* 0x000e2400000e0000 */
[----:B------:R-:W-:Y:S02]  /*b880*/  IMAD.X R7, RZ, RZ, R7, P0 ;  /* 0x000000ffff077224 */ /* 0x000fe400000e0607 */
[----:B------:R-:W1:Y:S01]  /*b890*/  SHFL.IDX PT, R3, R3, 0x5, 0x181f ;  /* 0x00b81f0003037f89 */ /* 0x000e6200000e0000 */
[----:B----4-:R-:W-:-:S03]  /*b8a0*/  MOV R8, RZ ;  /* 0x000000ff00087202 */ /* 0x010fc60000000f00 */
[----:B------:R4:W-:Y:S04]  /*b8b0*/  LDGSTS.E.BYPASS.LTC128B.128 [R17+0x1800], desc[UR36][R6.64], !P4 ;  /* 0x0180000006117fae */ /* 0x0009e8000e101d64 */
[----:B------:R4:W-:Y:S04]  /*b8c0*/  LDGSTS.E.BYPASS.LTC128B.128 [R17+0x4800], desc[UR36][R6.64+0x80], !P3 ;  /* 0x0480008006117fae */ /* 0x0009e8000d901d64 */
[----:B------:R4:W-:Y:S04]  /*b8d0*/  LDGSTS.E.BYPASS.LTC128B.128 [R17+0x7800], desc[UR36][R6.64+0x100], !P2 ;  /* 0x0780010006117fae */ /* 0x0009e8000d101d64 */
[----:B------:R4:W-:Y:S01]  /*b8e0*/  LDGSTS.E.BYPASS.LTC128B.128 [R17+0xa800], desc[UR36][R6.64+0x180], !P1 ;  /* 0x0a80018006117fae */ /* 0x0009e2000c901d64 */
[----:B0-----:R-:W-:-:S05]  /*b8f0*/  IADD3 R4, P0, R5, R24, RZ ;  /* 0x0000001805047210 */ /* 0x001fca0007f1e0ff */
[----:B------:R-:W-:-:S05]  /*b900*/  IMAD.X R5, RZ, RZ, R22, P0 ;  /* 0x000000ffff057224 */ /* 0x000fca00000e0616 */
[----:B------:R4:W-:Y:S04]  /*b910*/  LDGSTS.E.BYPASS.LTC128B.128 [R17+0x2000], desc[UR36][R4.64], !P4 ;  /* 0x0200000004117fae */ /* 0x0009e8000e101d64 */
[----:B------:R4:W-:Y:S04]  /*b920*/  LDGSTS.E.BYPASS.LTC128B.128 [R17+0x5000], desc[UR36][R4.64+0x80], !P3 ;  /* 0x0500008004117fae */ /* 0x0009e8000d901d64 */
[----:B------:R4:W-:Y:S04]  /*b930*/  LDGSTS.E.BYPASS.LTC128B.128 [R17+0x8000], desc[UR36][R4.64+0x100], !P2 ;  /* 0x0800010004117fae */ /* 0x0009e8000d101d64 */
[----:B-1----:R4:W-:Y:S02]  /*b940*/  LDGSTS.E.BYPASS.LTC128B.128 [R17+0xb000], desc[UR36][R4.64+0x180], !P1 ;  /* 0x0b00018004117fae */ /* 0x0029e4000c901d64 */
.L_x_164:
[----:B----4-:R-:W-:-:S05]  /*b950*/  IADD3 R4, P0, R3, R24, RZ ;  /* 0x0000001803047210 */ /* 0x010fca0007f1e0ff */
[----:B------:R-:W-:Y:S01]  /*b960*/  IMAD.X R5, RZ, RZ, R18, P0 ;  /* 0x000000ffff057224 */ /* 0x000fe200000e0612 */
[----:B------:R-:W-:-:S04]  /*b970*/  PLOP3.LUT P0, PT, PT, PT, PT, 0x80, 0x0 ;  /* 0x000000000000781c */ /* 0x000fc80003f0f070 */
        /* <DEDUP_REMOVED lines=8> */
.L_x_70:
        /* <DEDUP_REMOVED lines=10> */
.L_x_71:
[----:B------:R-:W-:Y:S01]  /*baa0*/  VIADD R21, R21, 0x1 ;  /* 0x0000000115157836 */ /* 0x000fe20000000000 */
[----:B------:R-:W-:Y:S01]  /*bab0*/  IADD3 R35, R35, -0x1, RZ ;  /* 0xffffffff23237810 */ /* 0x000fe20007ffe0ff */
[----:B------:R1:W-:Y:S01]  /*bac0*/  SYNCS.ARRIVE.TRANS64.A1T0 RZ, [R32+URZ+0x22850], RZ ;  /* 0x022850ff20ff79a7 */ /* 0x0003e2000810003f */
[----:B------:R-:W-:Y:S02]  /*bad0*/  VIADD R36, R36, 0xffffffa0 ;  /* 0xffffffa024247836 */ /* 0x000fe40000000000 */
[----:B------:R-:W-:-:S04]  /*bae0*/  ISETP.NE.AND P0, PT, R21, 0x2, PT ;  /* 0x000000021500780c */ /* 0x000fc80003f05270 */
[----:B------:R-:W-:Y:S02]  /*baf0*/  SEL R21, R21, RZ, P0 ;  /* 0x000000ff15157207 */ /* 0x000fe40000000000 */
[----:B------:R-:W-:Y:S02]  /*bb00*/  SEL R3, RZ, 0x1, P0 ;  /* 0x00000001ff037807 */ /* 0x000fe40000000000 */
[----:B------:R-:W-:Y:S02]  /*bb10*/  ISETP.GT.AND P0, PT, R35, UR45, PT ;  /* 0x0000002d23007c0c */ /* 0x000fe4000bf04270 */
[----:B------:R-:W-:-:S11]  /*bb20*/  LOP3.LUT R20, R20, R3, RZ, 0x3c, !PT ;  /* 0x0000000314147212 */ /* 0x000fd600078e3cff */
[----:B-1----:R-:W-:Y:S05]  /*bb30*/  @P0 BRA `(.L_x_72) ;  /* 0xfffffff000a80947 */ /* 0x002fea000383ffff */
.L_x_57:
[----:B------:R-:W-:Y:S05]  /*bb40*/  BSYNC B0 ;  /* 0x0000000000007941 */ /* 0x000fea0003800000 */
.L_x_40:
[----:B------:R-:W0:Y:S01]  /*bb50*/  S2R R3, SR_CgaCtaId ;  /* 0x0000000000037919 */ /* 0x000e220000008800 */
[----:B------:R-:W-:Y:S01]  /*bb60*/  MOV R0, 0x400 ;  /* 0x0000040000007802 */ /* 0x000fe20000000f00 */
[----:B------:R-:W-:Y:S01]  /*bb70*/  BSSY B0, `(.L_x_73) ;  /* 0x0000005000007945 */ /* 0x000fe20003800000 */
[----:B------:R-:W-:Y:S02]  /*bb80*/  SHF.L.U32 R8, R8, 0x1f, RZ ;  /* 0x0000001f08087819 */ /* 0x000fe400000006ff */
[----:B0-----:R-:W-:-:S04]  /*bb90*/  LEA R4, R3, R0, 0x18 ;  /* 0x0000000003047211 */ /* 0x001fc800078ec0ff */
[----:B------:R-:W0:Y:S02]  /*bba0*/  SYNCS.PHASECHK.TRANS64.TRYWAIT P0, [R4+URZ+0x22820], R8 ;  /* 0x02282008040075a7 */ /* 0x000e24000800017f */
[----:B0-----:R-:W-:Y:S05]  /*bbb0*/  @!P0 BRA `(.L_x_74) ;  /* 0x0000002c00988947 */ /* 0x001fea0003800000 */
.L_x_165:
[----:B------:R-:W-:Y:S05]  /*bbc0*/  BSYNC B0 ;  /* 0x0000000000007941 */ /* 0x000fea0003800000 */
.L_x_73:
[----:B------:R-:W-:-:S03]  /*bbd0*/  UMOV UR4, 0xffffffff ;  /* 0xffffffff00047882 */ /* 0x000fc60000000000 */
[----:B------:R-:W-:Y:S05]  /*bbe0*/  BRA.DIV UR4, `(.L_x_75) ;  /* 0x0000002e04a07947 */ /* 0x000fea000b800000 */
[----:B------:R1:W4:Y:S02]  /*bbf0*/  SHFL.IDX PT, R14, R2, RZ, 0x1f ;  /* 0x00001fff020e7589 */ /* 0x00032400000e0000 */
.L_x_168:
[----:B----4-:R-:W-:-:S13]  /*bc00*/  ISETP.NE.AND P0, PT, R14, RZ, PT ;  /* 0x000000ff0e00720c */ /* 0x010fda0003f05270 */
[----:B------:R-:W-:Y:S05]  /*bc10*/  @P0 BRA `(.L_x_8) ;  /* 0x0000000000880947 */ /* 0x000fea0003800000 */
[----:B------:R-:W-:-:S03]  /*bc20*/  UMOV UR4, 0xffffffff ;  /* 0xffffffff00047882 */ /* 0x000fc60000000000 */
[----:B------:R-:W-:Y:S05]  /*bc30*/  BRA.DIV UR4, `(.L_x_76) ;  /* 0x0000002e04b47947 */ /* 0x000fea000b800000 */
[----:B------:R-:W-:-:S13]  /*bc40*/  ELECT P6, URZ, PT ;  /* 0x00000000003f782f */ /* 0x000fda00038c0000 */
.L_x_171:
[----:B------:R-:W-:Y:S05]  /*bc50*/  @!P6 BRA `(.L_x_8) ;  /* 0x000000000078e947 */ /* 0x000fea0003800000 */
[----:B------:R-:W-:-:S06]  /*bc60*/  ULOP3.LUT UR4, UR39, 0x2, URZ, 0xfc, !UPT ;  /* 0x0000000227047892 */ /* 0x000fcc000f8efc3f */
[----:B------:R-:W-:-:S05]  /*bc70*/  IMAD.U32 R0, RZ, RZ, UR4 ;  /* 0x00000004ff007e24 */ /* 0x000fca000f8e00ff */
[----:B------:R-:W-:-:S13]  /*bc80*/  ISETP.NE.AND P0, PT, R0, 0x3, PT ;  /* 0x000000030000780c */ /* 0x000fda0003f05270 */
[----:B------:R-:W-:Y:S05]  /*bc90*/  @!P0 BRA `(.L_x_77) ;  /* 0x0000000000048947 */ /* 0x000fea0003800000 */
[----:B------:R-:W-:Y:S01]  /*bca0*/  BPT.TRAP 0x1 ;  /* 0x000000040000795c */ /* 0x000fe20000300000 */
.L_x_77:
[C---:B------:R-:W-:Y:S01]  /*bcb0*/  LEA R5, R21.reuse, R4, 0x3 ;  /* 0x0000000415057211 */ /* 0x040fe200078e18ff */
[----:B------:R-:W-:Y:S01]  /*bcc0*/  VIADD R21, R21, 0x1 ;  /* 0x0000000115157836 */ /* 0x000fe20000000000 */
[----:B------:R-:W-:-:S04]  /*bcd0*/  SHF.L.U32 R0, R20, 0x1f, RZ ;  /* 0x0000001f14007819 */ /* 0x000fc800000006ff */
[----:B------:R-:W4:Y:S01]  /*bce0*/  SYNCS.PHASECHK.TRANS64.TRYWAIT P1, [R5+URZ+0x22840], R0 ;  /* 0x02284000050075a7 */ /* 0x000f22000802017f */
[----:B------:R-:W-:-:S04]  /*bcf0*/  ISETP.NE.AND P2, PT, R21, 0x2, PT ;  /* 0x000000021500780c */ /* 0x000fc80003f45270 */
[----:B------:R-:W-:Y:S01]  /*bd00*/  SEL R3, RZ, 0x1, P2 ;  /* 0x00000001ff037807 */ /* 0x000fe20001000000 */
[----:B----4-:R-:W-:Y:S08]  /*bd10*/  @!P1 BRA `(.L_x_78) ;  /* 0x0000002c009c9947 */ /* 0x010ff00003800000 */
.L_x_172:
[----:B------:R-:W-:Y:S02]  /*bd20*/  SEL R21, R21, RZ, P2 ;  /* 0x000000ff15157207 */ /* 0x000fe40001000000 */
[----:B-1----:R-:W-:Y:S01]  /*bd30*/  LOP3.LUT R2, R20, R3, RZ, 0x3c, !PT ;  /* 0x0000000314027212 */ /* 0x002fe200078e3cff */
[----:B------:R-:W-:Y:S06]  /*bd40*/  @!P0 BRA `(.L_x_79) ;  /* 0x0000000000048947 */ /* 0x000fec0003800000 */
[----:B------:R-:W-:Y:S01]  /*bd50*/  BPT.TRAP 0x1 ;  /* 0x000000040000795c */ /* 0x000fe20000300000 */
.L_x_79:
[----:B------:R-:W-:Y:S01]  /*bd60*/  IMAD R21, R21, 0x8, R4 ;  /* 0x0000000815157824 */ /* 0x000fe200078e0204 */
[----:B------:R-:W-:-:S04]  /*bd70*/  SHF.L.U32 R2, R2, 0x1f, RZ ;  /* 0x0000001f02027819 */ /* 0x000fc800000006ff */
[----:B------:R-:W1:Y:S02]  /*bd80*/  SYNCS.PHASECHK.TRANS64.TRYWAIT P1, [R21+URZ+0x22840], R2 ;  /* 0x02284002150075a7 */ /* 0x000e64000802017f */
[----:B-1----:R-:W-:Y:S05]  /*bd90*/  @!P1 BRA `(.L_x_80) ;  /* 0x0000002c00909947 */ /* 0x002fea0003800000 */
.L_x_173:
[----:B------:R-:W-:Y:S05]  /*bda0*/  @!P0 BRA `(.L_x_81) ;  /* 0x0000000000048947 */ /* 0x000fea0003800000 */
[----:B------:R-:W-:Y:S01]  /*bdb0*/  BPT.TRAP 0x1 ;  /* 0x000000040000795c */ /* 0x000fe20000300000 */
.L_x_81:
[----:B------:R-:W0:Y:S02]  /*bdc0*/  SYNCS.PHASECHK.TRANS64.TRYWAIT P1, [R5+URZ+0x22860], R0 ;  /* 0x02286000050075a7 */ /* 0x000e24000802017f */
[----:B0-----:R-:W-:Y:S05]  /*bdd0*/  @!P1 BRA `(.L_x_82) ;  /* 0x0000002c00949947 */ /* 0x001fea0003800000 */
.L_x_174:
[----:B------:R-:W-:Y:S05]  /*bde0*/  @!P0 BRA `(.L_x_83) ;  /* 0x0000000000048947 */ /* 0x000fea0003800000 */
[----:B------:R-:W-:Y:S01]  /*bdf0*/  BPT.TRAP 0x1 ;  /* 0x000000040000795c */ /* 0x000fe20000300000 */
.L_x_83:
[----:B------:R0:W0:Y:S02]  /*be00*/  SYNCS.PHASECHK.TRANS64.TRYWAIT P0, [R21+URZ+0x22860], R2 ;  /* 0x02286002150075a7 */ /* 0x000024000800017f */
[----:B0-----:R-:W-:Y:S05]  /*be10*/  @!P0 NANOSLEEP.SYNCS 0x989680 ;  /* 0x009896800000895d */ /* 0x001fea0003900000 */
[----:B------:R-:W0:Y:S02]  /*be20*/  @!P0 SYNCS.PHASECHK.TRANS64 P0, [R21+URZ+0x22860], R2 ;  /* 0x02286002150085a7 */ /* 0x000e24000800007f */
[----:B0-----:R-:W-:Y:S05]  /*be30*/  @!P0 BRA `(.L_x_83) ;  /* 0xfffffffc00f08947 */ /* 0x001fea000383ffff */
.L_x_8:
[----:B------:R-:W-:Y:S05]  /*be40*/  BSYNC B6 ;  /* 0x0000000000067941 */ /* 0x000fea0003800000 */
.L_x_5:
[----:B------:R-:W-:Y:S05]  /*be50*/  EXIT ;  /* 0x000000000000794d */ /* 0x000fea0003800000 */
.L_x_12:
[----:B0-----:R-:W-:-:S04]  /*be60*/  MOV R5, UR41 ;  /* 0x0000002900057c02 */ /* 0x001fc80008000f00 */
[----:B------:R0:W1:Y:S03]  /*be70*/  SYNCS.PHASECHK.TRANS64.TRYWAIT P0, [R5+URZ+0x22800], R8 ;  /* 0x02280008050075a7 */ /* 0x000066000800017f */
[----:B-1----:R-:W-:Y:S05]  /*be80*/  @!P0 NANOSLEEP.SYNCS 0x989680 ;  /* 0x009896800000895d */ /* 0x002fea0003900000 */
[----:B------:R-:W1:Y:S02]  /*be90*/  @!P0 SYNCS.PHASECHK.TRANS64 P0, [R5+URZ+0x22800], R8 ;  /* 0x02280008050085a7 */ /* 0x000e64000800007f */
[----:B-1----:R-:W-:Y:S05]  /*bea0*/  @!P0 BRA `(.L_x_12) ;  /* 0xfffffffc00ec8947 */ /* 0x002fea000383ffff */
[----:B------:R-:W-:Y:S05]  /*beb0*/  BRA `(.L_x_84) ;  /* 0xffffff5400607947 */ /* 0x000fea000383ffff */
.L_x_16:
[----:B0-----:R-:W-:-:S04]  /*bec0*/  IMAD.U32 R5, RZ, RZ, UR41 ;  /* 0x00000029ff057e24 */ /* 0x001fc8000f8e00ff */
[----:B------:R0:W2:Y:S03]  /*bed0*/  SYNCS.PHASECHK.TRANS64.TRYWAIT P1, [R5+URZ+0x22830], R8 ;  /* 0x02283008050075a7 */ /* 0x0000a6000802017f */
[----:B--2---:R-:W-:Y:S05]  /*bee0*/  @!P1 NANOSLEEP.SYNCS 0x989680 ;  /* 0x009896800000995d */ /* 0x004fea0003900000 */
[----:B------:R-:W2:Y:S02]  /*bef0*/  @!P1 SYNCS.PHASECHK.TRANS64 P1, [R5+URZ+0x22830], R8 ;  /* 0x02283008050095a7 */ /* 0x000ea4000802007f */
[----:B--2---:R-:W-:Y:S05]  /*bf00*/  @!P1 BRA `(.L_x_16) ;  /* 0xfffffffc00ec9947 */ /* 0x004fea000383ffff */
[----:B------:R-:W-:Y:S05]  /*bf10*/  BRA `(.L_x_15) ;  /* 0xffffff54007c7947 */ /* 0x000fea000383ffff */
.L_x_21:
[----:B--2---:R-:W-:-:S04]  /*bf20*/  IMAD.U32 R9, RZ, RZ, UR41 ;  /* 0x00000029ff097e24 */ /* 0x004fc8000f8e00ff */
[----:B------:R2:W4:Y:S03]  /*bf30*/  SYNCS.PHASECHK.TRANS64.TRYWAIT P1, [R9+URZ+0x22850], R8 ;  /* 0x02285008090075a7 */ /* 0x000526000802017f */
[----:B----4-:R-:W-:Y:S05]  /*bf40*/  @!P1 NANOSLEEP.SYNCS 0x989680 ;  /* 0x009896800000995d */ /* 0x010fea0003900000 */
[----:B------:R-:W4:Y:S02]  /*bf50*/  @!P1 SYNCS.PHASECHK.TRANS64 P1, [R9+URZ+0x22850], R8 ;  /* 0x02285008090095a7 */ /* 0x000f24000802007f */
[----:B----4-:R-:W-:Y:S05]  /*bf60*/  @!P1 BRA `(.L_x_21) ;  /* 0xfffffffc00ec9947 */ /* 0x010fea000383ffff */
[----:B------:R-:W-:Y:S05]  /*bf70*/  BRA `(.L_x_20) ;  /* 0xffffff7000887947 */ /* 0x000fea000383ffff */
.L_x_27:
[----:B0-----:R-:W-:Y:S01]  /*bf80*/  MOV R0, UR28 ;  /* 0x0000001c00007c02 */ /* 0x001fe20008000f00 */
[----:B------:R-:W-:-:S04]  /*bf90*/  IMAD.U32 R7, RZ, RZ, UR29 ;  /* 0x0000001dff077e24 */ /* 0x000fc8000f8e00ff */
[----:B------:R0:W1:Y:S03]  /*bfa0*/  SYNCS.PHASECHK.TRANS64.TRYWAIT P2, [R0+URZ+0x22830], R7 ;  /* 0x02283007000075a7 */ /* 0x000066000804017f */
[----:B-1----:R-:W-:Y:S05]  /*bfb0*/  @!P2 NANOSLEEP.SYNCS 0x989680 ;  /* 0x009896800000a95d */ /* 0x002fea0003900000 */
[----:B------:R-:W1:Y:S02]  /*bfc0*/  @!P2 SYNCS.PHASECHK.TRANS64 P2, [R0+URZ+0x22830], R7 ;  /* 0x022830070000a5a7 */ /* 0x000e64000804007f */
[----:B-1----:R-:W-:Y:S05]  /*bfd0*/  @!P2 BRA `(.L_x_27) ;  /* 0xfffffffc00e8a947 */ /* 0x002fea000383ffff */
[----:B------:R-:W-:Y:S05]  /*bfe0*/  BRA `(.L_x_26) ;  /* 0xffffff7400b47947 */ /* 0x000fea000383ffff */
.L_x_32:
[----:B0-----:R-:W-:Y:S01]  /*bff0*/  IMAD.U32 R8, RZ, RZ, UR28 ;  /* 0x0000001cff087e24 */ /* 0x001fe2000f8e00ff */
[----:B------:R-:W-:-:S04]  /*c000*/  MOV R9, UR29 ;  /* 0x0000001d00097c02 */ /* 0x000fc80008000f00 */
[----:B------:R0:W1:Y:S03]  /*c010*/  SYNCS.PHASECHK.TRANS64.TRYWAIT P2, [R8+URZ+0x22850], R9 ;  /* 0x02285009080075a7 */ /* 0x000066000804017f */
[----:B-1----:R-:W-:Y:S05]  /*c020*/  @!P2 NANOSLEEP.SYNCS 0x989680 ;  /* 0x009896800000a95d */ /* 0x002fea0003900000 */
[----:B------:R-:W1:Y:S02]  /*c030*/  @!P2 SYNCS.PHASECHK.TRANS64 P2, [R8+URZ+0x22850], R9 ;  /* 0x022850090800a5a7 */ /* 0x000e64000804007f */
[----:B-1----:R-:W-:Y:S05]  /*c040*/  @!P2 BRA `(.L_x_32) ;  /* 0xfffffffc00e8a947 */ /* 0x002fea000383ffff */
[----:B------:R-:W-:Y:S05]  /*c050*/  BRA `(.L_x_31) ;  /* 0xffffff9400507947 */ /* 0x000fea000383ffff */
.L_x_45:
[----:B------:R-:W-:Y:S01]  /*c060*/  IMAD.MOV.U32 R13, RZ, RZ, R2 ;  /* 0x000000ffff0d7224 */ /* 0x000fe200078e0002 */
[----:B------:R-:W-:Y:S01]  /*c070*/  MOV R11, 0x1f ;  /* 0x0000001f000b7802 */ /* 0x000fe20000000f00 */
[----:B------:R-:W-:Y:S02]  /*c080*/  IMAD.MOV.U32 R12, RZ, RZ, RZ ;  /* 0x000000ffff0c7224 */ /* 0x000fe400078e00ff */
[----:B------:R-:W-:-:S07]  /*c090*/  IMAD.MOV.U32 R15, RZ, RZ, -0x1 ;  /* 0xffffffffff0f7424 */ /* 0x000fce00078e00ff */
[----:B-----5:R-:W-:Y:S05]  /*c0a0*/  WARPSYNC.COLLECTIVE R15, `(.L_x_85) ;  /* 0x000000000f087348 */ /* 0x020fea0003c00000 */
[----:B------:R0:W1:Y:S02]  /*c0b0*/  SHFL.IDX P6, R14, R13, R12, R11 ;  /* 0x0000000c0d0e7389 */ /* 0x00006400000c000b */
[----:B01---5:R-:W-:Y:S01]  /*c0c0*/  ENDCOLLECTIVE ;  /* 0x000000000000791b */ /* 0x023fe20003800000 */
.L_x_85:
[----:B------:R-:W-:Y:S05]  /*c0d0*/  BRA `(.L_x_86) ;  /* 0xffffffd000f87947 */ /* 0x000fea000383ffff */
.L_x_47:
[----:B0-----:R-:W-:-:S04]  /*c0e0*/  IMAD.U32 R3, RZ, RZ, UR43 ;  /* 0x0000002bff037e24 */ /* 0x001fc8000f8e00ff */
[----:B------:R0:W1:Y:S03]  /*c0f0*/  SYNCS.PHASECHK.TRANS64.TRYWAIT P0, [R3+URZ+0x22840], R0 ;  /* 0x02284000030075a7 */ /* 0x000066000800017f */
[----:B-1----:R-:W-:Y:S05]  /*c100*/  @!P0 NANOSLEEP.SYNCS 0x989680 ;  /* 0x009896800000895d */ /* 0x002fea0003900000 */
[----:B------:R-:W1:Y:S02]  /*c110*/  @!P0 SYNCS.PHASECHK.TRANS64 P0, [R3+URZ+0x22840], R0 ;  /* 0x02284000030085a7 */ /* 0x000e64000800007f */
[----:B-1----:R-:W-:Y:S05]  /*c120*/  @!P0 BRA `(.L_x_47) ;  /* 0xfffffffc00ec8947 */ /* 0x002fea000383ffff */
[----:B------:R-:W-:Y:S05]  /*c130*/  BRA `(.L_x_87) ;  /* 0xffffffd4003c7947 */ /* 0x000fea000383ffff */
.L_x_48:
[----:B------:R-:W-:Y:S01]  /*c140*/  BSSY B0, `(.L_x_88) ;  /* 0x0000008000007945 */ /* 0x000fe20003800000 */
[----:B------:R-:W-:Y:S01]  /*c150*/  MOV R13, R0 ;  /* 0x00000000000d7202 */ /* 0x000fe20000000f00 */
[----:B------:R-:W-:Y:S01]  /*c160*/  IMAD.MOV.U32 R12, RZ, RZ, RZ ;  /* 0x000000ffff0c7224 */ /* 0x000fe200078e00ff */
[----:B------:R-:W-:Y:S01]  /*c170*/  MOV R15, 0xffffffff ;  /* 0xffffffff000f7802 */ /* 0x000fe20000000f00 */
[----:B------:R-:W-:-:S07]  /*c180*/  IMAD.MOV.U32 R11, RZ, RZ, 0x181f ;  /* 0x0000181fff0b7424 */ /* 0x000fce00078e00ff */
[----:B------:R-:W-:Y:S05]  /*c190*/  WARPSYNC.COLLECTIVE R15, `(.L_x_89) ;  /* 0x000000000f087348 */ /* 0x000fea0003c00000 */
[----:B------:R0:W1:Y:S02]  /*c1a0*/  SHFL.IDX P6, R14, R13, R12, R11 ;  /* 0x0000000c0d0e7389 */ /* 0x00006400000c000b */
[----:B01----:R-:W-:Y:S01]  /*c1b0*/  ENDCOLLECTIVE ;  /* 0x000000000000791b */ /* 0x003fe20003800000 */
.L_x_89:
[----:B------:R-:W-:Y:S05]  /*c1c0*/  BSYNC B0 ;  /* 0x0000000000007941 */ /* 0x000fea0003800000 */
.L_x_88:
[----:B------:R-:W-:Y:S01]  /*c1d0*/  IMAD.MOV.U32 R13, RZ, RZ, R3 ;  /* 0x000000ffff0d7224 */ /* 0x000fe200078e0003 */
[----:B------:R-:W-:Y:S01]  /*c1e0*/  MOV R12, RZ ;  /* 0x000000ff000c7202 */ /* 0x000fe20000000f00 */
[----:B------:R-:W-:Y:S01]  /*c1f0*/  IMAD.MOV.U32 R11, RZ, RZ, 0x181f ;  /* 0x0000181fff0b7424 */ /* 0x000fe200078e00ff */
[----:B------:R-:W-:Y:S01]  /*c200*/  @P0 LEA R7, R16, UR43, 0x1 ;  /* 0x0000002b10070c11 */ /* 0x000fe2000f8e08ff */
[----:B------:R-:W-:Y:S02]  /*c210*/  IMAD.MOV.U32 R15, RZ, RZ, -0x1 ;  /* 0xffffffffff0f7424 */ /* 0x000fe400078e00ff */
[----:B------:R-:W-:-:S07]  /*c220*/  IMAD.MOV.U32 R4, RZ, RZ, R14 ;  /* 0x000000ffff047224 */ /* 0x000fce00078e000e */
[----:B------:R-:W-:Y:S05]  /*c230*/  WARPSYNC.COLLECTIVE R15, `(.L_x_90) ;  /* 0x000000000f087348 */ /* 0x000fea0003c00000 */
[----:B------:R0:W1:Y:S02]  /*c240*/  SHFL.IDX P6, R14, R13, R12, R11 ;  /* 0x0000000c0d0e7389 */ /* 0x00006400000c000b */
[----:B01----:R-:W-:Y:S01]  /*c250*/  ENDCOLLECTIVE ;  /* 0x000000000000791b */ /* 0x003fe20003800000 */
.L_x_90:
[----:B------:R-:W-:Y:S01]  /*c260*/  IMAD.MOV.U32 R13, RZ, RZ, R0 ;  /* 0x000000ffff0d7224 */ /* 0x000fe200078e0000 */
[----:B------:R-:W-:Y:S02]  /*c270*/  MOV R12, 0x1 ;  /* 0x00000001000c7802 */ /* 0x000fe40000000f00 */
[----:B------:R-:W-:-:S04]  /*c280*/  @P0 LEA R14, P1, R24, R14, 0x1 ;  /* 0x0000000e180e0211 */ /* 0x000fc800078208ff */
[----:B------:R-:W-:Y:S01]  /*c290*/  @P0 IADD3.X R5, RZ, R4, RZ, P1, !PT ;  /* 0x00000004ff050210 */ /* 0x000fe20000ffe4ff */
[----:B------:R-:W-:-:S08]  /*c2a0*/  @P0 IMAD.MOV.U32 R4, RZ, RZ, R14 ;  /* 0x000000ffff040224 */ /* 0x000fd000078e000e */
[----:B------:R-:W-:Y:S05]  /*c2b0*/  WARPSYNC.COLLECTIVE R15, `(.L_x_91) ;  /* 0x000000000f087348 */ /* 0x000fea0003c00000 */
[----:B------:R0:W1:Y:S02]  /*c2c0*/  SHFL.IDX P6, R14, R13, R12, R11 ;  /* 0x0000000c0d0e7389 */ /* 0x00006400000c000b */
[----:B01----:R-:W-:Y:S01]  /*c2d0*/  ENDCOLLECTIVE ;  /* 0x000000000000791b */ /* 0x003fe20003800000 */
.L_x_91:
[----:B------:R-:W-:Y:S01]  /*c2e0*/  @!PT LDS RZ, [RZ] ;  /* 0x00000000fffff984 */ /* 0x000fe20000000800 */
[----:B------:R-:W-:Y:S01]  /*c2f0*/  @!PT LDS RZ, [RZ] ;  /* 0x00000000fffff984 */ /* 0x000fe20000000800 */
[----:B------:R-:W-:Y:S01]  /*c300*/  @!PT LDS RZ, [RZ] ;  /* 0x00000000fffff984 */ /* 0x000fe20000000800 */
[----:B------:R0:W-:Y:S01]  /*c310*/  @P0 LDGSTS.E.BYPASS.LTC128B.128 [R7+0x1c400], desc[UR36][R4.64], !P2 ;  /* 0x1c40000004070fae */ /* 0x0001e2000d101d64 */
[----:B------:R-:W-:Y:S01]  /*c320*/  ISETP.GE.AND P0, PT, R35, 0x11, PT ;  /* 0x000000112300780c */ /* 0x000fe20003f06270 */
[----:B------:R-:W-:-:S12]  /*c330*/  IMAD.MOV.U32 R13, RZ, RZ, R3 ;  /* 0x000000ffff0d7224 */ /* 0x000fd800078e0003 */
[----:B------:R-:W-:Y:S01]  /*c340*/  @P0 LEA R9, R16, UR43, 0x1 ;  /* 0x0000002b10090c11 */ /* 0x000fe2000f8e08ff */
[----:B0-----:R-:W-:-:S07]  /*c350*/  IMAD.MOV.U32 R6, RZ, RZ, R14 ;  /* 0x000000ffff067224 */ /* 0x001fce00078e000e */
[----:B------:R-:W-:Y:S05]  /*c360*/  WARPSYNC.COLLECTIVE R15, `(.L_x_92) ;  /* 0x000000000f087348 */ /* 0x000fea0003c00000 */
[----:B------:R0:W1:Y:S02]  /*c370*/  SHFL.IDX P6, R14, R13, R12, R11 ;  /* 0x0000000c0d0e7389 */ /* 0x00006400000c000b */
[----:B01----:R-:W-:Y:S01]  /*c380*/  ENDCOLLECTIVE ;  /* 0x000000000000791b */ /* 0x003fe20003800000 */
.L_x_92:
[----:B------:R-:W-:Y:S02]  /*c390*/  IMAD.MOV.U32 R13, RZ, RZ, R0 ;  /* 0x000000ffff0d7224 */ /* 0x000fe400078e0000 */
[----:B------:R-:W-:Y:S01]  /*c3a0*/  IMAD.MOV.U32 R12, RZ, RZ, 0x2 ;  /* 0x00000002ff0c7424 */ /* 0x000fe200078e00ff */
[----:B------:R-:W-:-:S13]  /*c3b0*/  @P0 LEA R4, P1, R24, R14, 0x1 ;  /* 0x0000000e18040211 */ /* 0x000fda00078208ff */
[----:B------:R-:W-:Y:S05]  /*c3c0*/  WARPSYNC.COLLECTIVE R15, `(.L_x_93) ;  /* 0x000000000f087348 */ /* 0x000fea0003c00000 */
[----:B------:R0:W1:Y:S02]  /*c3d0*/  SHFL.IDX P6, R14, R13, R12, R11 ;  /* 0x0000000c0d0e7389 */ /* 0x00006400000c000b */
[----:B01----:R-:W-:Y:S01]  /*c3e0*/  ENDCOLLECTIVE ;  /* 0x000000000000791b */ /* 0x003fe20003800000 */
.L_x_93:
[----:B------:R-:W-:-:S05]  /*c3f0*/  @P0 IADD3.X R5, RZ, R6, RZ, P1, !PT ;  /* 0x00000006ff050210 */ /* 0x000fca0000ffe4ff */
[----:B------:R-:W-:Y:S01]  /*c400*/  @!PT LDS RZ, [RZ] ;  /* 0x00000000fffff984 */ /* 0x000fe20000000800 */
[----:B------:R-:W-:Y:S01]  /*c410*/  @!PT LDS RZ, [RZ] ;  /* 0x00000000fffff984 */ /* 0x000fe20000000800 */
[----:B------:R-:W-:Y:S01]  /*c420*/  @!PT LDS RZ, [RZ] ;  /* 0x00000000fffff984 */ /* 0x000fe20000000800 */
[----:B------:R0:W-:Y:S01]  /*c430*/  @P0 LDGSTS.E.BYPASS.LTC128B.128 [R9+0x1cc00], desc[UR36][R4.64], !P2 ;  /* 0x1cc0000004090fae */ /* 0x0001e2000d101d64 */
[----:B------:R-:W-:Y:S01]  /*c440*/  ISETP.GE.AND P0, PT, R35, 0x21, PT ;  /* 0x000000212300780c */ /* 0x000fe20003f06270 */
[----:B------:R-:W-:-:S12]  /*c450*/  IMAD.MOV.U32 R13, RZ, RZ, R3 ;  /* 0x000000ffff0d7224 */ /* 0x000fd800078e0003 */
[----:B------:R-:W-:Y:S02]  /*c460*/  @P0 LEA R7, R16, UR43, 0x1 ;  /* 0x0000002b10070c11 */ /* 0x000fe4000f8e08ff */
[----:B0-----:R-:W-:-:S07]  /*c470*/  MOV R6, R14 ;  /* 0x0000000e00067202 */ /* 0x001fce0000000f00 */
[----:B------:R-:W-:Y:S05]  /*c480*/  WARPSYNC.COLLECTIVE R15, `(.L_x_94) ;  /* 0x000000000f087348 */ /* 0x000fea0003c00000 */
[----:B------:R0:W1:Y:S02]  /*c490*/  SHFL.IDX P6, R14, R13, R12, R11 ;  /* 0x0000000c0d0e7389 */ /* 0x00006400000c000b */
[----:B01----:R-:W-:Y:S01]  /*c4a0*/  ENDCOLLECTIVE ;  /* 0x000000000000791b */ /* 0x003fe20003800000 */
.L_x_94:
[----:B------:R-:W-:Y:S01]  /*c4b0*/  MOV R13, R0 ;  /* 0x00000000000d7202 */ /* 0x000fe20000000f00 */
[----:B------:R-:W-:Y:S01]  /*c4c0*/  IMAD.MOV.U32 R12, RZ, RZ, 0x3 ;  /* 0x00000003ff0c7424 */ /* 0x000fe200078e00ff */
[----:B------:R-:W-:-:S13]  /*c4d0*/  @P0 LEA R4, P1, R24, R14, 0x1 ;  /* 0x0000000e18040211 */ /* 0x000fda00078208ff */
[----:B------:R-:W-:Y:S05]  /*c4e0*/  WARPSYNC.COLLECTIVE R15, `(.L_x_95) ;  /* 0x000000000f087348 */ /* 0x000fea0003c00000 */
[----:B------:R0:W1:Y:S02]  /*c4f0*/  SHFL.IDX P6, R14, R13, R12, R11 ;  /* 0x0000000c0d0e7389 */ /* 0x00006400000c000b */
[----:B01----:R-:W-:Y:S01]  /*c500*/  ENDCOLLECTIVE ;  /* 0x000000000000791b */ /* 0x003fe20003800000 */
.L_x_95:
[----:B------:R-:W-:-:S05]  /*c510*/  @P0 IMAD.X R5, RZ, RZ, R6, P1 ;  /* 0x000000ffff050224 */ /* 0x000fca00008e0606 */
[----:B------:R-:W-:Y:S01]  /*c520*/  @!PT LDS RZ, [RZ] ;  /* 0x00000000fffff984 */ /* 0x000fe20000000800 */
[----:B------:R-:W-:Y:S01]  /*c530*/  @!PT LDS RZ, [RZ] ;  /* 0x00000000fffff984 */ /* 0x000fe20000000800 */
[----:B------:R-:W-:Y:S01]  /*c540*/  @!PT LDS RZ, [RZ] ;  /* 0x00000000fffff984 */ /* 0x000fe20000000800 */
[----:B------:R0:W-:Y:S01]  /*c550*/  @P0 LDGSTS.E.BYPASS.LTC128B.128 [R7+0x1d400], desc[UR36][R4.64], !P2 ;  /* 0x1d40000004070fae */ /* 0x0001e2000d101d64 */
[----:B------:R-:W-:Y:S02]  /*c560*/  ISETP.GE.AND P0, PT, R35, 0x31, PT ;  /* 0x000000312300780c */ /* 0x000fe40003f06270 */
[----:B------:R-:W-:-:S11]  /*c570*/  MOV R13, R3 ;  /* 0x00000003000d7202 */ /* 0x000fd60000000f00 */
[----:B------:R-:W-:Y:S01]  /*c580*/  @P0 LEA R9, R16, UR43, 0x1 ;  /* 0x0000002b10090c11 */ /* 0x000fe2000f8e08ff */
[----:B0-----:R-:W-:-:S07]  /*c590*/  IMAD.MOV.U32 R6, RZ, RZ, R14 ;  /* 0x000000ffff067224 */ /* 0x001fce00078e000e */
[----:B------:R-:W-:Y:S05]  /*c5a0*/  WARPSYNC.COLLECTIVE R15, `(.L_x_96) ;  /* 0x000000000f087348 */ /* 0x000fea0003c00000 */
[----:B------:R0:W1:Y:S02]  /*c5b0*/  SHFL.IDX P6, R14, R13, R12, R11 ;  /* 0x0000000c0d0e7389 */ /* 0x00006400000c000b */
[----:B01----:R-:W-:Y:S01]  /*c5c0*/  ENDCOLLECTIVE ;  /* 0x000000000000791b */ /* 0x003fe20003800000 */
.L_x_96:
[----:B------:R-:W-:Y:S01]  /*c5d0*/  IMAD.MOV.U32 R13, RZ, RZ, R0 ;  /* 0x000000ffff0d7224 */ /* 0x000fe200078e0000 */
[----:B------:R-:W-:Y:S02]  /*c5e0*/  MOV R12, 0x4 ;  /* 0x00000004000c7802 */ /* 0x000fe40000000f00 */
[----:B------:R-:W-:-:S13]  /*c5f0*/  @P0 LEA R4, P1, R24, R14, 0x1 ;  /* 0x0000000e18040211 */ /* 0x000fda00078208ff */
[----:B------:R-:W-:Y:S05]  /*c600*/  WARPSYNC.COLLECTIVE R15, `(.L_x_97) ;  /* 0x000000000f087348 */ /* 0x000fea0003c00000 */
[----:B------:R0:W1:Y:S02]  /*c610*/  SHFL.IDX P6, R14, R13, R12, R11 ;  /* 0x0000000c0d0e7389 */ /* 0x00006400000c000b */
[----:B01----:R-:W-:Y:S01]  /*c620*/  ENDCOLLECTIVE ;  /* 0x000000000000791b */ /* 0x003fe20003800000 */
.L_x_97:
[----:B------:R-:W-:-:S05]  /*c630*/  @P0 IMAD.X R5, RZ, RZ, R6, P1 ;  /* 0x000000ffff050224 */ /* 0x000fca00008e0606 */
        /* <DEDUP_REMOVED lines=11> */
.L_x_98:
[----:B------:R-:W-:Y:S02]  /*c6f0*/  IMAD.MOV.U32 R13, RZ, RZ, R0 ;  /* 0x000000ffff0d7224 */ /* 0x000fe400078e0000 */
[----:B------:R-:W-:Y:S01]  /*c700*/  IMAD.MOV.U32 R12, RZ, RZ, 0x5 ;  /* 0x00000005ff0c7424 */ /* 0x000fe200078e00ff */
[----:B------:R-:W-:-:S13]  /*c710*/  @P0 LEA R4, P1, R24, R14, 0x1 ;  /* 0x0000000e18040211 */ /* 0x000fda00078208ff */
[----:B------:R-:W-:Y:S05]  /*c720*/  WARPSYNC.COLLECTIVE R15, `(.L_x_99) ;  /* 0x000000000f087348 */ /* 0x000fea0003c00000 */
[----:B------:R0:W1:Y:S02]  /*c730*/  SHFL.IDX P6, R14, R13, R12, R11 ;  /* 0x0000000c0d0e7389 */ /* 0x00006400000c000b */
[----:B01----:R-:W-:Y:S01]  /*c740*/  ENDCOLLECTIVE ;  /* 0x000000000000791b */ /* 0x003fe20003800000 */
.L_x_99:
[----:B------:R-:W-:-:S05]  /*c750*/  @P0 IADD3.X R5, RZ, R6, RZ, P1, !PT ;  /* 0x00000006ff050210 */ /* 0x000fca0000ffe4ff */
[----:B------:R-:W-:Y:S01]  /*c760*/  @!PT LDS RZ, [RZ] ;  /* 0x00000000fffff984 */ /* 0x000fe20000000800 */
[----:B------:R-:W-:Y:S01]  /*c770*/  @!PT LDS RZ, [RZ] ;  /* 0x00000000fffff984 */ /* 0x000fe20000000800 */
[----:B------:R-:W-:Y:S01]  /*c780*/  @!PT LDS RZ, [RZ] ;  /* 0x00000000fffff984 */ /* 0x000fe20000000800 */
[----:B------:R0:W-:Y:S01]  /*c790*/  @P0 LDGSTS.E.BYPASS.LTC128B.128 [R7+0x1e400], desc[UR36][R4.64], !P2 ;  /* 0x1e40000004070fae */ /* 0x0001e2000d101d64 */
[----:B------:R-:W-:Y:S01]  /*c7a0*/  IMAD.MOV.U32 R13, RZ, RZ, R3 ;  /* 0x000000ffff0d7224 */ /* 0x000fe200078e0003 */
[----:B------:R-:W-:-:S07]  /*c7b0*/  MOV R6, R14 ;  /* 0x0000000e00067202 */ /* 0x000fce0000000f00 */
[----:B0-----:R-:W-:Y:S05]  /*c7c0*/  WARPSYNC.COLLECTIVE R15, `(.L_x_100) ;  /* 0x000000000f087348 */ /* 0x001fea0003c00000 */
[----:B------:R1:W2:Y:S02]  /*c7d0*/  SHFL.IDX P6, R14, R13, R12, R11 ;  /* 0x0000000c0d0e7389 */ /* 0x0002a400000c000b */
[----:B012---:R-:W-:Y:S01]  /*c7e0*/  ENDCOLLECTIVE ;  /* 0x000000000000791b */ /* 0x007fe20003800000 */
.L_x_100:
[----:B------:R-:W-:Y:S05]  /*c7f0*/  BRA `(.L_x_101) ;  /* 0xffffffd000b07947 */ /* 0x000fea000383ffff */
.L_x_51:
[----:B------:R-:W-:Y:S01]  /*c800*/  IMAD.MOV.U32 R13, RZ, RZ, R0 ;  /* 0x000000ffff0d7224 */ /* 0x000fe200078e0000 */
[----:B------:R-:W-:Y:S01]  /*c810*/  MOV R12, RZ ;  /* 0x000000ff000c7202 */ /* 0x000fe20000000f00 */
[----:B------:R-:W-:Y:S02]  /*c820*/  IMAD.MOV.U32 R11, RZ, RZ, 0x181f ;  /* 0x0000181fff0b7424 */ /* 0x000fe400078e00ff */
[----:B------:R-:W-:Y:S02]  /*c830*/  IMAD.MOV.U32 R15, RZ, RZ, -0x1 ;  /* 0xffffffffff0f7424 */ /* 0x000fe400078e00ff */
[----:B------:R-:W-:-:S07]  /*c840*/  IMAD R32, R32, 0x80, R27 ;  /* 0x0000008020207824 */ /* 0x000fce00078e021b */
[----:B------:R-:W-:Y:S05]  /*c850*/  WARPSYNC.COLLECTIVE R15, `(.L_x_102) ;  /* 0x000000000f087348 */ /* 0x000fea0003c00000 */
[----:B------:R0:W1:Y:S02]  /*c860*/  SHFL.IDX P6, R14, R13, R12, R11 ;  /* 0x0000000c0d0e7389 */ /* 0x00006400000c000b */
[----:B01----:R-:W-:Y:S01]  /*c870*/  ENDCOLLECTIVE ;  /* 0x000000000000791b */ /* 0x003fe20003800000 */
.L_x_102:
[----:B------:R-:W-:Y:S02]  /*c880*/  VIADD R8, R32, 0x10 ;  /* 0x0000001020087836 */ /* 0x000fe40000000000 */
[----:B------:R-:W-:Y:S01]  /*c890*/  IMAD.MOV.U32 R13, RZ, RZ, R6 ;  /* 0x000000ffff0d7224 */ /* 0x000fe200078e0006 */
[----:B------:R-:W-:-:S07]  /*c8a0*/  MOV R4, R14 ;  /* 0x0000000e00047202 */ /* 0x000fce0000000f00 */
[----:B------:R-:W-:Y:S05]  /*c8b0*/  WARPSYNC.COLLECTIVE R15, `(.L_x_103) ;  /* 0x000000000f087348 */ /* 0x000fea0003c00000 */
[----:B------:R0:W1:Y:S02]  /*c8c0*/  SHFL.IDX P6, R14, R13, R12, R11 ;  /* 0x0000000c0d0e7389 */ /* 0x00006400000c000b */
[----:B01----:R-:W-:Y:S01]  /*c8d0*/  ENDCOLLECTIVE ;  /* 0x000000000000791b */ /* 0x003fe20003800000 */
.L_x_103:
[----:B------:R-:W-:Y:S02]  /*c8e0*/  ULDC UR4, c[0x0][0x288] ;  /* 0x0000a20000047ab9 */ /* 0x000fe40000000800 */
[----:B------:R-:W-:-:S05]  /*c8f0*/  IMAD R3, R3, UR4, RZ ;  /* 0x0000000403037c24 */ /* 0x000fca000f8e02ff */
[----:B------:R-:W-:Y:S02]  /*c900*/  ISETP.GE.AND P0, PT, R32, R3, PT ;  /* 0x000000032000720c */ /* 0x000fe40003f06270 */
[----:B------:R-:W-:Y:S01]  /*c910*/  MOV R13, R0 ;  /* 0x00000000000d7202 */ /* 0x000fe20000000f00 */
[----:B------:R-:W-:-:S10]  /*c920*/  IMAD.MOV.U32 R12, RZ, RZ, 0x1 ;  /* 0x00000001ff0c7424 */ /* 0x000fd400078e00ff */
[----:B------:R-:W-:Y:S02]  /*c930*/  @!P0 LEA R9, R16, UR43, 0x1 ;  /* 0x0000002b10098c11 */ /* 0x000fe4000f8e08ff */
[----:B------:R-:W-:-:S04]  /*c940*/  @!P0 LEA R14, P2, R24, R14, 0x1 ;  /* 0x0000000e180e8211 */ /* 0x000fc800078408ff */
[----:B------:R-:W-:Y:S01]  /*c950*/  @!P0 IADD3.X R5, RZ, R4, RZ, P2, !PT ;  /* 0x00000004ff058210 */ /* 0x000fe200017fe4ff */
[----:B------:R-:W-:-:S08]  /*c960*/  @!P0 IMAD.MOV.U32 R4, RZ, RZ, R14 ;  /* 0x000000ffff048224 */ /* 0x000fd000078e000e */
[----:B------:R-:W-:Y:S05]  /*c970*/  WARPSYNC.COLLECTIVE R15, `(.L_x_104) ;  /* 0x000000000f087348 */ /* 0x000fea0003c00000 */
[----:B------:R0:W1:Y:S02]  /*c980*/  SHFL.IDX P6, R14, R13, R12, R11 ;  /* 0x0000000c0d0e7389 */ /* 0x00006400000c000b */
[----:B01----:R-:W-:Y:S01]  /*c990*/  ENDCOLLECTIVE ;  /* 0x000000000000791b */ /* 0x003fe20003800000 */
.L_x_104:
[----:B------:R-:W-:Y:S01]  /*c9a0*/  @!PT LDS RZ, [RZ] ;  /* 0x00000000fffff984 */ /* 0x000fe20000000800 */
[----:B------:R-:W-:Y:S01]  /*c9b0*/  @!PT LDS RZ, [RZ] ;  /* 0x00000000fffff984 */ /* 0x000fe20000000800 */
[----:B------:R-:W-:Y:S01]  /*c9c0*/  @!PT LDS RZ, [RZ] ;  /* 0x00000000fffff984 */ /* 0x000fe20000000800 */
[----:B------:R0:W-:Y:S01]  /*c9d0*/  @!P0 LDGSTS.E.BYPASS.LTC128B.128 [R9+0x18400], desc[UR36][R4.64], !P1 ;  /* 0x1840000004098fae */ /* 0x0001e2000c901d64 */
[----:B------:R-:W-:Y:S01]  /*c9e0*/  ISETP.GE.AND P0, PT, R8, R3, PT ;  /* 0x000000030800720c */ /* 0x000fe20003f06270 */
[----:B------:R-:W-:Y:S01]  /*c9f0*/  VIADD R8, R32, 0x20 ;  /* 0x0000002020087836 */ /* 0x000fe20000000000 */
[----:B------:R-:W-:-:S11]  /*ca00*/  MOV R13, R6 ;  /* 0x00000006000d7202 */ /* 0x000fd60000000f00 */
[----:B------:R-:W-:Y:S01]  /*ca10*/  @!P0 LEA R21, R16, UR43, 0x1 ;  /* 0x0000002b10158c11 */ /* 0x000fe2000f8e08ff */
[----:B0-----:R-:W-:-:S07]  /*ca20*/  IMAD.MOV.U32 R7, RZ, RZ, R14 ;  /* 0x000000ffff077224 */ /* 0x001fce00078e000e */
[----:B------:R-:W-:Y:S05]  /*ca30*/  WARPSYNC.COLLECTIVE R15, `(.L_x_105) ;  /* 0x000000000f087348 */ /* 0x000fea0003c00000 */
[----:B------:R0:W1:Y:S02]  /*ca40*/  SHFL.IDX P6, R14, R13, R12, R11 ;  /* 0x0000000c0d0e7389 */ /* 0x00006400000c000b */
[----:B01----:R-:W-:Y:S01]  /*ca50*/  ENDCOLLECTIVE ;  /* 0x000000000000791b */ /* 0x003fe20003800000 */
.L_x_105:
[----:B------:R-:W-:Y:S01]  /*ca60*/  MOV R13, R0 ;  /* 0x00000000000d7202 */ /* 0x000fe20000000f00 */
[----:B------:R-:W-:Y:S01]  /*ca70*/  IMAD.MOV.U32 R12, RZ, RZ, 0x2 ;  /* 0x00000002ff0c7424 */ /* 0x000fe200078e00ff */
[----:B------:R-:W-:-:S13]  /*ca80*/  @!P0 LEA R4, P2, R24, R14, 0x1 ;  /* 0x0000000e18048211 */ /* 0x000fda00078408ff */
[----:B------:R-:W-:Y:S05]  /*ca90*/  WARPSYNC.COLLECTIVE R15, `(.L_x_106) ;  /* 0x000000000f087348 */ /* 0x000fea0003c00000 */
[----:B------:R0:W1:Y:S02]  /*caa0*/  SHFL.IDX P6, R14, R13, R12, R11 ;  /* 0x0000000c0d0e7389 */ /* 0x00006400000c000b */
[----:B01----:R-:W-:Y:S01]  /*cab0*/  ENDCOLLECTIVE ;  /* 0x000000000000791b */ /* 0x003fe20003800000 */
.L_x_106:
[----:B------:R-:W-:-:S05]  /*cac0*/  @!P0 IMAD.X R5, RZ, RZ, R7, P2 ;  /* 0x000000ffff058224 */ /* 0x000fca00010e0607 */
        /* <DEDUP_REMOVED lines=12> */
.L_x_107:
[----:B------:R-:W-:Y:S01]  /*cb90*/  MOV R13, R0 ;  /* 0x00000000000d7202 */ /* 0x000fe20000000f00 */
[----:B------:R-:W-:Y:S01]  /*cba0*/  IMAD.MOV.U32 R12, RZ, RZ, 0x3 ;  /* 0x00000003ff0c7424 */ /* 0x000fe200078e00ff */
[----:B------:R-:W-:-:S13]  /*cbb0*/  @!P0 LEA R4, P2, R24, R14, 0x1 ;  /* 0x0000000e18048211 */ /* 0x000fda00078408ff */
[----:B------:R-:W-:Y:S05]  /*cbc0*/  WARPSYNC.COLLECTIVE R15, `(.L_x_108) ;  /* 0x000000000f087348 */ /* 0x000fea0003c00000 */
[----:B------:R0:W1:Y:S02]  /*cbd0*/  SHFL.IDX P6, R14, R13, R12, R11 ;  /* 0x0000000c0d0e7389 */ /* 0x00006400000c000b */
[----:B01----:R-:W-:Y:S01]  /*cbe0*/  ENDCOLLECTIVE ;  /* 0x000000000000791b */ /* 0x003fe20003800000 */
.L_x_108:
        /* <DEDUP_REMOVED lines=13> */
.L_x_109:
[----:B------:R-:W-:Y:S01]  /*ccc0*/  MOV R13, R0 ;  /* 0x00000000000d7202 */ /* 0x000fe20000000f00 */
[----:B------:R-:W-:Y:S01]  /*ccd0*/  IMAD.MOV.U32 R12, RZ, RZ, 0x4 ;  /* 0x00000004ff0c7424 */ /* 0x000fe200078e00ff */
[----:B------:R-:W-:-:S13]  /*cce0*/  @!P0 LEA R4, P2, R24, R14, 0x1 ;  /* 0x0000000e18048211 */ /* 0x000fda00078408ff */
[----:B------:R-:W-:Y:S05]  /*ccf0*/  WARPSYNC.COLLECTIVE R15, `(.L_x_110) ;  /* 0x000000000f087348 */ /* 0x000fea0003c00000 */
[----:B------:R0:W1:Y:S02]  /*cd00*/  SHFL.IDX P6, R14, R13, R12, R11 ;  /* 0x0000000c0d0e7389 */ /* 0x00006400000c000b */
[----:B01----:R-:W-:Y:S01]  /*cd10*/  ENDCOLLECTIVE ;  /* 0x000000000000791b */ /* 0x003fe20003800000 */
.L_x_110:
        /* <DEDUP_REMOVED lines=13> */
.L_x_111:
[----:B------:R-:W-:Y:S01]  /*cdf0*/  MOV R13, R0 ;  /* 0x00000000000d7202 */ /* 0x000fe20000000f00 */
[----:B------:R-:W-:Y:S01]  /*ce00*/  IMAD.MOV.U32 R12, RZ, RZ, 0x5 ;  /* 0x00000005ff0c7424 */ /* 0x000fe200078e00ff */
[----:B------:R-:W-:-:S13]  /*ce10*/  @!P0 LEA R4, P2, R24, R14, 0x1 ;  /* 0x0000000e18048211 */ /* 0x000fda00078408ff */
[----:B------:R-:W-:Y:S05]  /*ce20*/  WARPSYNC.COLLECTIVE R15, `(.L_x_112) ;  /* 0x000000000f087348 */ /* 0x000fea0003c00000 */
[----:B------:R0:W1:Y:S02]  /*ce30*/  SHFL.IDX P6, R14, R13, R12, R11 ;  /* 0x0000000c0d0e7389 */ /* 0x00006400000c000b */
[----:B01----:R-:W-:Y:S01]  /*ce40*/  ENDCOLLECTIVE ;  /* 0x000000000000791b */ /* 0x003fe20003800000 */
.L_x_112:
[----:B------:R-:W-:-:S05]  /*ce50*/  @!P0 IMAD.X R5, RZ, RZ, R7, P2 ;  /* 0x000000ffff058224 */ /* 0x000fca00010e0607 */
[----:B------:R-:W-:Y:S01]  /*ce60*/  @!PT LDS RZ, [RZ] ;  /* 0x00000000fffff984 */ /* 0x000fe20000000800 */
[----:B------:R-:W-:Y:S01]  /*ce70*/  @!PT LDS RZ, [RZ] ;  /* 0x00000000fffff984 */ /* 0x000fe20000000800 */
[----:B------:R-:W-:Y:S01]  /*ce80*/  @!PT LDS RZ, [RZ] ;  /* 0x00000000fffff984 */ /* 0x000fe20000000800 */
[----:B------:R0:W-:Y:S01]  /*ce90*/  @!P0 LDGSTS.E.BYPASS.LTC128B.128 [R9+0x1a400], desc[UR36][R4.64], !P1 ;  /* 0x1a40000004098fae */ /* 0x0001e2000c901d64 */
[----:B------:R-:W-:Y:S02]  /*cea0*/  ISETP.GE.AND P0, PT, R8, R3, PT ;  /* 0x000000030800720c */ /* 0x000fe40003f06270 */
[----:B------:R-:W-:-:S11]  /*ceb0*/  MOV R13, R6 ;  /* 0x00000006000d7202 */ /* 0x000fd60000000f00 */
[----:B------:R-:W-:Y:S01]  /*cec0*/  @!P0 LEA R21, R16, UR43, 0x1 ;  /* 0x0000002b10158c11 */ /* 0x000fe2000f8e08ff */
[----:B0-----:R-:W-:-:S07]  /*ced0*/  IMAD.MOV.U32 R7, RZ, RZ, R14 ;  /* 0x000000ffff077224 */ /* 0x001fce00078e000e */
[----:B------:R-:W-:Y:S05]  /*cee0*/  WARPSYNC.COLLECTIVE R15, `(.L_x_113) ;  /* 0x000000000f087348 */ /* 0x000fea0003c00000 */
[----:B------:R0:W1:Y:S02]  /*cef0*/  SHFL.IDX P6, R14, R13, R12, R11 ;  /* 0x0000000c0d0e7389 */ /* 0x00006400000c000b */
[----:B01----:R-:W-:Y:S01]  /*cf00*/  ENDCOLLECTIVE ;  /* 0x000000000000791b */ /* 0x003fe20003800000 */
.L_x_113:
[----:B------:R-:W-:Y:S01]  /*cf10*/  IMAD.MOV.U32 R13, RZ, RZ, R0 ;  /* 0x000000ffff0d7224 */ /* 0x000fe200078e0000 */
[----:B------:R-:W-:Y:S02]  /*cf20*/  MOV R12, 0x6 ;  /* 0x00000006000c7802 */ /* 0x000fe40000000f00 */
[----:B------:R-:W-:-:S13]  /*cf30*/  @!P0 LEA R4, P2, R24, R14, 0x1 ;  /* 0x0000000e18048211 */ /* 0x000fda00078408ff */
[----:B------:R-:W-:Y:S05]  /*cf40*/  WARPSYNC.COLLECTIVE R15, `(.L_x_114) ;  /* 0x000000000f087348 */ /* 0x000fea0003c00000 */
[----:B------:R0:W1:Y:S02]  /*cf50*/  SHFL.IDX P6, R14, R13, R12, R11 ;  /* 0x0000000c0d0e7389 */ /* 0x00006400000c000b */
[----:B01----:R-:W-:Y:S01]  /*cf60*/  ENDCOLLECTIVE ;  /* 0x000000000000791b */ /* 0x003fe20003800000 */
.L_x_114:
[----:B------:R-:W-:-:S05]  /*cf70*/  @!P0 IMAD.X R5, RZ, RZ, R7, P2 ;  /* 0x000000ffff058224 */ /* 0x000fca00010e0607 */
[----:B------:R-:W-:Y:S01]  /*cf80*/  @!PT LDS RZ, [RZ] ;  /* 0x00000000fffff984 */ /* 0x000fe20000000800 */
[----:B------:R-:W-:Y:S01]  /*cf90*/  @!PT LDS RZ, [RZ] ;  /* 0x00000000fffff984 */ /* 0x000fe20000000800 */
[----:B------:R-:W-:Y:S01]  /*cfa0*/  @!PT LDS RZ, [RZ] ;  /* 0x00000000fffff984 */ /* 0x000fe20000000800 */
[----:B------:R0:W-:Y:S01]  /*cfb0*/  @!P0 LDGSTS.E.BYPASS.LTC128B.128 [R21+0x1ac00], desc[UR36][R4.64], !P1 ;  /* 0x1ac0000004158fae */ /* 0x0001e2000c901d64 */
[----:B------:R-:W-:Y:S01]  /*cfc0*/  IMAD.MOV.U32 R13, RZ, RZ, R6 ;  /* 0x000000ffff0d7224 */ /* 0x000fe200078e0006 */
[----:B0-----:R-:W-:Y:S01]  /*cfd0*/  IADD3 R4, R32, 0x60, RZ ;  /* 0x0000006020047810 */ /* 0x001fe20007ffe0ff */
[----:B------:R-:W-:-:S03]  /*cfe0*/  IMAD.MOV.U32 R7, RZ, RZ, R14 ;  /* 0x000000ffff077224 */ /* 0x000fc600078e000e */
[----:B------:R-:W-:-:S13]  /*cff0*/  ISETP.GE.AND P0, PT, R4, R3, PT ;  /* 0x000000030400720c */ /* 0x000fda0003f06270 */
[----:B------:R-:W-:Y:S05]  /*d000*/  WARPSYNC.COLLECTIVE R15, `(.L_x_115) ;  /* 0x000000000f087348 */ /* 0x000fea0003c00000 */
[----:B------:R0:W1:Y:S02]  /*d010*/  SHFL.IDX P6, R14, R13, R12, R11 ;  /* 0x0000000c0d0e7389 */ /* 0x00006400000c000b */
[----:B01----:R-:W-:Y:S01]  /*d020*/  ENDCOLLECTIVE ;  /* 0x000000000000791b */ /* 0x003fe20003800000 */
.L_x_115:
[----:B------:R-:W-:Y:S01]  /*d030*/  @!P0 LEA R9, R16, UR43, 0x1 ;  /* 0x0000002b10098c11 */ /* 0x000fe2000f8e08ff */
[----:B------:R-:W-:Y:S01]  /*d040*/  IMAD.MOV.U32 R13, RZ, RZ, R0 ;  /* 0x000000ffff0d7224 */ /* 0x000fe200078e0000 */
[----:B------:R-:W-:Y:S02]  /*d050*/  MOV R12, 0x7 ;  /* 0x00000007000c7802 */ /* 0x000fe40000000f00 */
[----:B------:R-:W-:-:S13]  /*d060*/  @!P0 LEA R4, P2, R24, R14, 0x1 ;  /* 0x0000000e18048211 */ /* 0x000fda00078408ff */
[----:B------:R-:W-:Y:S05]  /*d070*/  WARPSYNC.COLLECTIVE R15, `(.L_x_116) ;  /* 0x000000000f087348 */ /* 0x000fea0003c00000 */
[----:B------:R0:W1:Y:S02]  /*d080*/  SHFL.IDX P6, R14, R13, R12, R11 ;  /* 0x0000000c0d0e7389 */ /* 0x00006400000c000b */
[----:B01----:R-:W-:Y:S01]  /*d090*/  ENDCOLLECTIVE ;  /* 0x000000000000791b */ /* 0x003fe20003800000 */
.L_x_116:
[----:B------:R-:W-:-:S05]  /*d0a0*/  @!P0 IMAD.X R5, RZ, RZ, R7, P2 ;  /* 0x000000ffff058224 */ /* 0x000fca00010e0607 */
[----:B------:R-:W-:Y:S01]  /*d0b0*/  @!PT LDS RZ, [RZ] ;  /* 0x00000000fffff984 */ /* 0x000fe20000000800 */
[----:B------:R-:W-:Y:S01]  /*d0c0*/  @!PT LDS RZ, [RZ] ;  /* 0x00000000fffff984 */ /* 0x000fe20000000800 */
[----:B------:R-:W-:Y:S01]  /*d0d0*/  @!PT LDS RZ, [RZ] ;  /* 0x00000000fffff984 */ /* 0x000fe20000000800 */
[----:B------:R0:W-:Y:S01]  /*d0e0*/  @!P0 LDGSTS.E.BYPASS.LTC128B.128 [R9+0x1b400], desc[UR36][R4.64], !P1 ;  /* 0x1b40000004098fae */ /* 0x0001e2000c901d64 */
[----:B------:R-:W-:Y:S02]  /*d0f0*/  IMAD.MOV.U32 R13, RZ, RZ, R6 ;  /* 0x000000ffff0d7224 */ /* 0x000fe400078e0006 */
[----:B------:R-:W-:-:S07]  /*d100*/  IMAD.MOV.U32 R7, RZ, RZ, R14 ;  /* 0x000000ffff077224 */ /* 0x000fce00078e000e */
[----:B0-----:R-:W-:Y:S05]  /*d110*/  WARPSYNC.COLLECTIVE R15, `(.L_x_117) ;  /* 0x000000000f087348 */ /* 0x001fea0003c00000 */
[----:B------:R1:W2:Y:S02]  /*d120*/  SHFL.IDX P6, R14, R13, R12, R11 ;  /* 0x0000000c0d0e7389 */ /* 0x0002a400000c000b */
[----:B012---:R-:W-:Y:S01]  /*d130*/  ENDCOLLECTIVE ;  /* 0x000000000000791b */ /* 0x007fe20003800000 */
.L_x_117:
[----:B------:R-:W-:Y:S05]  /*d140*/  BRA `(.L_x_118) ;  /* 0xffffffd0009c7947 */ /* 0x000fea000383ffff */
.L_x_52:
[----:B0-----:R-:W-:-:S04]  /*d150*/  MOV R3, UR43 ;  /* 0x0000002b00037c02 */ /* 0x001fc80008000f00 */
[----:B------:R0:W1:Y:S03]  /*d160*/  SYNCS.PHASECHK.TRANS64.TRYWAIT P0, [R3+URZ+0x22820], R0 ;  /* 0x02282000030075a7 */ /* 0x000066000800017f */
[----:B-1----:R-:W-:Y:S05]  /*d170*/  @!P0 NANOSLEEP.SYNCS 0x989680 ;  /* 0x009896800000895d */ /* 0x002fea0003900000 */
[----:B------:R-:W1:Y:S02]  /*d180*/  @!P0 SYNCS.PHASECHK.TRANS64 P0, [R3+URZ+0x22820], R0 ;  /* 0x02282000030085a7 */ /* 0x000e64000800007f */
[----:B-1----:R-:W-:Y:S05]  /*d190*/  @!P0 BRA `(.L_x_52) ;  /* 0xfffffffc00ec8947 */ /* 0x002fea000383ffff */
[----:B------:R-:W-:Y:S05]  /*d1a0*/  BRA `(.L_x_119) ;  /* 0xffffffd000cc7947 */ /* 0x000fea000383ffff */
.L_x_54:
[----:B0-----:R-:W-:-:S04]  /*d1b0*/  IMAD.U32 R3, RZ, RZ, UR43 ;  /* 0x0000002bff037e24 */ /* 0x001fc8000f8e00ff */
[----:B------:R0:W1:Y:S03]  /*d1c0*/  SYNCS.PHASECHK.TRANS64.TRYWAIT P0, [R3+URZ+0x22860], R0 ;  /* 0x02286000030075a7 */ /* 0x000066000800017f */
[----:B-1----:R-:W-:Y:S05]  /*d1d0*/  @!P0 NANOSLEEP.SYNCS 0x989680 ;  /* 0x009896800000895d */ /* 0x002fea0003900000 */
[----:B------:R-:W1:Y:S02]  /*d1e0*/  @!P0 SYNCS.PHASECHK.TRANS64 P0, [R3+URZ+0x22860], R0 ;  /* 0x02286000030085a7 */ /* 0x000e64000800007f */
[----:B-1----:R-:W-:Y:S05]  /*d1f0*/  @!P0 BRA `(.L_x_54) ;  /* 0xfffffffc00ec8947 */ /* 0x002fea000383ffff */
[----:B------:R-:W-:Y:S05]  /*d200*/  BRA `(.L_x_120) ;  /* 0xffffffd000c87947 */ /* 0x000fea000383ffff */
.L_x_55:
[----:B------:R-:W-:Y:S01]  /*d210*/  BSSY B0, `(.L_x_121) ;  /* 0x0000008000007945 */ /* 0x000fe20003800000 */
[----:B------:R-:W-:Y:S01]  /*d220*/  IMAD.MOV.U32 R13, RZ, RZ, R3 ;  /* 0x000000ffff0d7224 */ /* 0x000fe200078e0003 */
[----:B------:R-:W-:Y:S01]  /*d230*/  MOV R12, RZ ;  /* 0x000000ff000c7202 */ /* 0x000fe20000000f00 */
[----:B------:R-:W-:Y:S02]  /*d240*/  IMAD.MOV.U32 R11, RZ, RZ, 0x181f ;  /* 0x0000181fff0b7424 */ /* 0x000fe400078e00ff */
[----:B------:R-:W-:-:S07]  /*d250*/  IMAD.MOV.U32 R15, RZ, RZ, -0x1 ;  /* 0xffffffffff0f7424 */ /* 0x000fce00078e00ff */
[----:B------:R-:W-:Y:S05]  /*d260*/  WARPSYNC.COLLECTIVE R15, `(.L_x_122) ;  /* 0x000000000f087348 */ /* 0x000fea0003c00000 */
[----:B------:R0:W1:Y:S02]  /*d270*/  SHFL.IDX P6, R14, R13, R12, R11 ;  /* 0x0000000c0d0e7389 */ /* 0x00006400000c000b */
[----:B01----:R-:W-:Y:S01]  /*d280*/  ENDCOLLECTIVE ;  /* 0x000000000000791b */ /* 0x003fe20003800000 */
.L_x_122:
[----:B------:R-:W-:Y:S05]  /*d290*/  BSYNC B0 ;  /* 0x0000000000007941 */ /* 0x000fea0003800000 */
.L_x_121:
[----:B------:R-:W-:Y:S01]  /*d2a0*/  IMAD.MOV.U32 R13, RZ, RZ, R17 ;  /* 0x000000ffff0d7224 */ /* 0x000fe200078e0011 */
[----:B------:R-:W-:Y:S01]  /*d2b0*/  MOV R11, 0x181f ;  /* 0x0000181f000b7802 */ /* 0x000fe20000000f00 */
[----:B------:R-:W-:Y:S01]  /*d2c0*/  IMAD.MOV.U32 R12, RZ, RZ, RZ ;  /* 0x000000ffff0c7224 */ /* 0x000fe200078e00ff */
[----:B------:R-:W-:Y:S01]  /*d2d0*/  MOV R0, R14 ;  /* 0x0000000e00007202 */ /* 0x000fe20000000f00 */
[----:B------:R-:W-:Y:S01]  /*d2e0*/  IMAD.MOV.U32 R15, RZ, RZ, -0x1 ;  /* 0xffffffffff0f7424 */ /* 0x000fe200078e00ff */
[----:B------:R-:W-:Y:S01]  /*d2f0*/  LEA R21, R16, UR43, 0x1 ;  /* 0x0000002b10157c11 */ /* 0x000fe2000f8e08ff */
[----:B------:R-:W-:Y:S01]  /*d300*/  IMAD.SHL.U32 R24, R24, 0x2, RZ ;  /* 0x0000000218187824 */ /* 0x000fe200078e00ff */
[----:B------:R-:W-:Y:S01]  /*d310*/  LOP3.LUT P2, RZ, R6, 0x2, RZ, 0xc0, !PT ;  /* 0x0000000206ff7812 */ /* 0x000fe2000784c0ff */
[----:B------:R-:W-:-:S12]  /*d320*/  IMAD.MOV.U32 R8, RZ, RZ, RZ ;  /* 0x000000ffff087224 */ /* 0x000fd800078e00ff */
[----:B------:R-:W-:Y:S05]  /*d330*/  WARPSYNC.COLLECTIVE R15, `(.L_x_123) ;  /* 0x000000000f087348 */ /* 0x000fea0003c00000 */
[----:B------:R0:W1:Y:S02]  /*d340*/  SHFL.IDX P6, R14, R13, R12, R11 ;  /* 0x0000000c0d0e7389 */ /* 0x00006400000c000b */
[----:B01----:R-:W-:Y:S01]  /*d350*/  ENDCOLLECTIVE ;  /* 0x000000000000791b */ /* 0x003fe20003800000 */
.L_x_123:
[----:B------:R-:W-:-:S04]  /*d360*/  LOP3.LUT P1, RZ, R6, 0x4, RZ, 0xc0, !PT ;  /* 0x0000000406ff7812 */ /* 0x000fc8000782c0ff */
[----:B------:R-:W-:Y:S01]  /*d370*/  ISETP.LT.OR P3, PT, R35, 0x1, !P1 ;  /* 0x000000012300780c */ /* 0x000fe20004f61670 */
[----:B------:R-:W-:Y:S02]  /*d380*/  IMAD.MOV.U32 R13, RZ, RZ, R3 ;  /* 0x000000ffff0d7224 */ /* 0x000fe400078e0003 */
[----:B------:R-:W-:Y:S01]  /*d390*/  IMAD.MOV.U32 R12, RZ, RZ, 0x1 ;  /* 0x00000001ff0c7424 */ /* 0x000fe200078e00ff */
[----:B------:R-:W-:-:S13]  /*d3a0*/  IADD3 R4, P0, R14, R24, RZ ;  /* 0x000000180e047210 */ /* 0x000fda0007f1e0ff */
[----:B------:R-:W-:Y:S05]  /*d3b0*/  WARPSYNC.COLLECTIVE R15, `(.L_x_124) ;  /* 0x000000000f087348 */ /* 0x000fea0003c00000 */
[----:B------:R0:W1:Y:S02]  /*d3c0*/  SHFL.IDX P6, R14, R13, R12, R11 ;  /* 0x0000000c0d0e7389 */ /* 0x00006400000c000b */
[----:B01----:R-:W-:Y:S01]  /*d3d0*/  ENDCOLLECTIVE ;  /* 0x000000000000791b */ /* 0x003fe20003800000 */
.L_x_124:
[----:B------:R-:W-:Y:S02]  /*d3e0*/  IADD3.X R5, RZ, R0, RZ, P0, !PT ;  /* 0x00000000ff057210 */ /* 0x000fe400007fe4ff */
[----:B------:R-:W-:Y:S01]  /*d3f0*/  ISETP.LT.OR P0, PT, R35, 0x1, P4 ;  /* 0x000000012300780c */ /* 0x000fe20002701670 */
[----:B------:R-:W-:-:S12]  /*d400*/  IMAD.MOV.U32 R13, RZ, RZ, R17 ;  /* 0x000000ffff0d7224 */ /* 0x000fd800078e0011 */
[----:B------:R-:W-:Y:S01]  /*d410*/  @!PT LDS RZ, [RZ] ;  /* 0x00000000fffff984 */ /* 0x000fe20000000800 */
[----:B------:R-:W-:Y:S01]  /*d420*/  @!PT LDS RZ, [RZ] ;  /* 0x00000000fffff984 */ /* 0x000fe20000000800 */
[----:B------:R-:W-:Y:S01]  /*d430*/  @!PT LDS RZ, [RZ] ;  /* 0x00000000fffff984 */ /* 0x000fe20000000800 */
[----:B------:R0:W-:Y:S01]  /*d440*/  LDGSTS.E.BYPASS.LTC128B.128 [R21+0x400], desc[UR36][R4.64], !P0 ;  /* 0x0040000004157fae */ /* 0x0001e2000c101d64 */
[----:B------:R-:W-:Y:S02]  /*d450*/  ISETP.LT.OR P0, PT, R35, 0x1, !P2 ;  /* 0x000000012300780c */ /* 0x000fe40005701670 */
[----:B------:R-:W-:-:S11]  /*d460*/  MOV R0, R14 ;  /* 0x0000000e00007202 */ /* 0x000fd60000000f00 */
[----:B0-----:R-:W-:Y:S05]  /*d470*/  WARPSYNC.COLLECTIVE R15, `(.L_x_125) ;  /* 0x000000000f087348 */ /* 0x001fea0003c00000 */
[----:B------:R1:W2:Y:S02]  /*d480*/  SHFL.IDX P6, R14, R13, R12, R11 ;  /* 0x0000000c0d0e7389 */ /* 0x0002a400000c000b */
[----:B012---:R-:W-:Y:S01]  /*d490*/  ENDCOLLECTIVE ;  /* 0x000000000000791b */ /* 0x007fe20003800000 */
.L_x_125:
[----:B------:R-:W-:Y:S01]  /*d4a0*/  @!PT LDS RZ, [RZ] ;  /* 0x00000000fffff984 */ /* 0x000fe20000000800 */
[----:B------:R-:W-:Y:S01]  /*d4b0*/  @!PT LDS RZ, [RZ] ;  /* 0x00000000fffff984 */ /* 0x000fe20000000800 */
[----:B------:R-:W-:Y:S01]  /*d4c0*/  @!PT LDS RZ, [RZ] ;  /* 0x00000000fffff984 */ /* 0x000fe20000000800 */
[----:B------:R-:W-:Y:S01]  /*d4d0*/  LDGSTS.E.BYPASS.LTC128B.128 [R21+0x3400], desc[UR36][R4.64+0x80], !P0 ;  /* 0x0340008004157fae */ /* 0x000fe2000c101d64 */
[----:B------:R-:W-:-:S03]  /*d4e0*/  LOP3.LUT P0, RZ, R6, 0x8, RZ, 0xc0, !PT ;  /* 0x0000000806ff7812 */ /* 0x000fc6000780c0ff */
[----:B------:R-:W-:Y:S01]  /*d4f0*/  LDGSTS.E.BYPASS.LTC128B.128 [R21+0x6400], desc[UR36][R4.64+0x100], !P3 ;  /* 0x0640010004157fae */ /* 0x000fe2000d901d64 */
[----:B------:R-:W-:Y:S02]  /*d500*/  ISETP.LT.OR P3, PT, R35, 0x1, !P0 ;  /* 0x000000012300780c */ /* 0x000fe40004761670 */
[----:B------:R-:W-:Y:S01]  /*d510*/  MOV R13, R3 ;  /* 0x00000003000d7202 */ /* 0x000fe20000000f00 */
[----:B------:R-:W-:-:S10]  /*d520*/  IMAD.MOV.U32 R12, RZ, RZ, 0x2 ;  /* 0x00000002ff0c7424 */ /* 0x000fd400078e00ff */
[----:B------:R0:W-:Y:S02]  /*d530*/  LDGSTS.E.BYPASS.LTC128B.128 [R21+0x9400], desc[UR36][R4.64+0x180], !P3 ;  /* 0x0940018004157fae */ /* 0x0001e4000d901d64 */
[----:B0-----:R-:W-:-:S13]  /*d540*/  IADD3 R4, P3, R14, R24, RZ ;  /* 0x000000180e047210 */ /* 0x001fda0007f7e0ff */
[----:B------:R-:W-:Y:S05]  /*d550*/  WARPSYNC.COLLECTIVE R15, `(.L_x_126) ;  /* 0x000000000f087348 */ /* 0x000fea0003c00000 */
[----:B------:R0:W1:Y:S02]  /*d560*/  SHFL.IDX P6, R14, R13, R12, R11 ;  /* 0x0000000c0d0e7389 */ /* 0x00006400000c000b */
[----:B01----:R-:W-:Y:S01]  /*d570*/  ENDCOLLECTIVE ;  /* 0x000000000000791b */ /* 0x003fe20003800000 */
.L_x_126:
[----:B------:R-:W-:Y:S01]  /*d580*/  IMAD.X R5, RZ, RZ, R0, P3 ;  /* 0x000000ffff057224 */ /* 0x000fe200018e0600 */
[----:B------:R-:W-:Y:S02]  /*d590*/  ISETP.LT.OR P3, PT, R35, 0x11, P4 ;  /* 0x000000112300780c */ /* 0x000fe40002761670 */
[----:B------:R-:W-:-:S11]  /*d5a0*/  MOV R13, R17 ;  /* 0x00000011000d7202 */ /* 0x000fd60000000f00 */
[----:B------:R-:W-:Y:S01]  /*d5b0*/  @!PT LDS RZ, [RZ] ;  /* 0x00000000fffff984 */ /* 0x000fe20000000800 */
[----:B------:R-:W-:Y:S01]  /*d5c0*/  @!PT LDS RZ, [RZ] ;  /* 0x00000000fffff984 */ /* 0x000fe20000000800 */
[----:B------:R-:W-:Y:S01]  /*d5d0*/  @!PT LDS RZ, [RZ] ;  /* 0x00000000fffff984 */ /* 0x000fe20000000800 */
[----:B------:R0:W-:Y:S01]  /*d5e0*/  LDGSTS.E.BYPASS.LTC128B.128 [R21+0xc00], desc[UR36][R4.64], !P3 ;  /* 0x00c0000004157fae */ /* 0x0001e2000d901d64 */
[----:B------:R-:W-:Y:S01]  /*d5f0*/  ISETP.LT.OR P3, PT, R35, 0x11, !P2 ;  /* 0x000000112300780c */ /* 0x000fe20005761670 */
[----:B------:R-:W-:-:S12]  /*d600*/  IMAD.MOV.U32 R0, RZ, RZ, R14 ;  /* 0x000000ffff007224 */ /* 0x000fd800078e000e */
[----:B0-----:R-:W-:Y:S05]  /*d610*/  WARPSYNC.COLLECTIVE R15, `(.L_x_127) ;  /* 0x000000000f087348 */ /* 0x001fea0003c00000 */
[----:B------:R1:W2:Y:S02]  /*d620*/  SHFL.IDX P6, R14, R13, R12, R11 ;  /* 0x0000000c0d0e7389 */ /* 0x0002a400000c000b */
[----:B012---:R-:W-:Y:S01]  /*d630*/  ENDCOLLECTIVE ;  /* 0x000000000000791b */ /* 0x007fe20003800000 */
.L_x_127:
[----:B------:R-:W-:Y:S01]  /*d640*/  @!PT LDS RZ, [RZ] ;  /* 0x00000000fffff984 */ /* 0x000fe20000000800 */
[----:B------:R-:W-:Y:S01]  /*d650*/  @!PT LDS RZ, [RZ] ;  /* 0x00000000fffff984 */ /* 0x000fe20000000800 */
[----:B------:R-:W-:Y:S01]  /*d660*/  @!PT LDS RZ, [RZ] ;  /* 0x00000000fffff984 */ /* 0x000fe20000000800 */
[----:B------:R-:W-:Y:S01]  /*d670*/  LDGSTS.E.BYPASS.LTC128B.128 [R21+0x3c00], desc[UR36][R4.64+0x80], !P3 ;  /* 0x03c0008004157fae */ /* 0x000fe2000d901d64 */
[----:B------:R-:W-:Y:S01]  /*d680*/  ISETP.LT.OR P3, PT, R35, 0x11, !P1 ;  /* 0x000000112300780c */ /* 0x000fe20004f61670 */
[----:B------:R-:W-:Y:S01]  /*d690*/  IMAD.MOV.U32 R13, RZ, RZ, R3 ;  /* 0x000000ffff0d7224 */ /* 0x000fe200078e0003 */
[----:B------:R-:W-:-:S11]  /*d6a0*/  MOV R12, 0x3 ;  /* 0x00000003000c7802 */ /* 0x000fd60000000f00 */
[----:B------:R-:W-:Y:S01]  /*d6b0*/  LDGSTS.E.BYPASS.LTC128B.128 [R21+0x6c00], desc[UR36][R4.64+0x100], !P3 ;  /* 0x06c0010004157fae */ /* 0x000fe2000d901d64 */
[----:B------:R-:W-:-:S13]  /*d6c0*/  ISETP.LT.OR P3, PT, R35, 0x11, !P0 ;  /* 0x000000112300780c */ /* 0x000fda0004761670 */
[----:B------:R0:W-:Y:S02]  /*d6d0*/  LDGSTS.E.BYPASS.LTC128B.128 [R21+0x9c00], desc[UR36][R4.64+0x180], !P3 ;  /* 0x09c0018004157fae */ /* 0x0001e4000d901d64 */
[----:B0-----:R-:W-:-:S13]  /*d6e0*/  IADD3 R4, P3, R14, R24, RZ ;  /* 0x000000180e047210 */ /* 0x001fda0007f7e0ff */
[----:B------:R-:W-:Y:S05]  /*d6f0*/  WARPSYNC.COLLECTIVE R15, `(.L_x_128) ;  /* 0x000000000f087348 */ /* 0x000fea0003c00000 */
[----:B------:R0:W1:Y:S02]  /*d700*/  SHFL.IDX P6, R14, R13, R12, R11 ;  /* 0x0000000c0d0e7389 */ /* 0x00006400000c000b */
[----:B01----:R-:W-:Y:S01]  /*d710*/  ENDCOLLECTIVE ;  /* 0x000000000000791b */ /* 0x003fe20003800000 */
.L_x_128:
[----:B------:R-:W-:Y:S01]  /*d720*/  IMAD.X R5, RZ, RZ, R0, P3 ;  /* 0x000000ffff057224 */ /* 0x000fe200018e0600 */
[----:B------:R-:W-:Y:S01]  /*d730*/  ISETP.LT.OR P3, PT, R35, 0x21, P4 ;  /* 0x000000212300780c */ /* 0x000fe20002761670 */
[----:B------:R-:W-:-:S12]  /*d740*/  IMAD.MOV.U32 R13, RZ, RZ, R17 ;  /* 0x000000ffff0d7224 */ /* 0x000fd800078e0011 */
        /* <DEDUP_REMOVED lines=9> */
.L_x_129:
[----:B------:R-:W-:Y:S01]  /*d7e0*/  @!PT LDS RZ, [RZ] ;  /* 0x00000000fffff984 */ /* 0x000fe20000000800 */
[----:B------:R-:W-:Y:S01]  /*d7f0*/  @!PT LDS RZ, [RZ] ;  /* 0x00000000fffff984 */ /* 0x000fe20000000800 */
[----:B------:R-:W-:Y:S01]  /*d800*/  @!PT LDS RZ, [RZ] ;  /* 0x00000000fffff984 */ /* 0x000fe20000000800 */
[----:B------:R-:W-:Y:S01]  /*d810*/  LDGSTS.E.BYPASS.LTC128B.128 [R21+0x4400], desc[UR36][R4.64+0x80], !P3 ;  /* 0x0440008004157fae */ /* 0x000fe2000d901d64 */
[----:B------:R-:W-:Y:S01]  /*d820*/  ISETP.LT.OR P3, PT, R35, 0x21, !P1 ;  /* 0x000000212300780c */ /* 0x000fe20004f61670 */
[----:B------:R-:W-:Y:S02]  /*d830*/  IMAD.MOV.U32 R13, RZ, RZ, R3 ;  /* 0x000000ffff0d7224 */ /* 0x000fe400078e0003 */
[----:B------:R-:W-:-:S10]  /*d840*/  IMAD.MOV.U32 R12, RZ, RZ, 0x4 ;  /* 0x00000004ff0c7424 */ /* 0x000fd400078e00ff */
[----:B------:R-:W-:Y:S01]  /*d850*/  LDGSTS.E.BYPASS.LTC128B.128 [R21+0x7400], desc[UR36][R4.64+0x100], !P3 ;  /* 0x0740010004157fae */ /* 0x000fe2000d901d64 */
[----:B------:R-:W-:-:S13]  /*d860*/  ISETP.LT.OR P3, PT, R35, 0x21, !P0 ;  /* 0x000000212300780c */ /* 0x000fda0004761670 */
[----:B------:R0:W-:Y:S02]  /*d870*/  LDGSTS.E.BYPASS.LTC128B.128 [R21+0xa400], desc[UR36][R4.64+0x180], !P3 ;  /* 0x0a40018004157fae */ /* 0x0001e4000d901d64 */
[----:B0-----:R-:W-:-:S13]  /*d880*/  IADD3 R4, P3, R14, R24, RZ ;  /* 0x000000180e047210 */ /* 0x001fda0007f7e0ff */
[----:B------:R-:W-:Y:S05]  /*d890*/  WARPSYNC.COLLECTIVE R15, `(.L_x_130) ;  /* 0x000000000f087348 */ /* 0x000fea0003c00000 */
[----:B------:R0:W1:Y:S02]  /*d8a0*/  SHFL.IDX P6, R14, R13, R12, R11 ;  /* 0x0000000c0d0e7389 */ /* 0x00006400000c000b */
[----:B01----:R-:W-:Y:S01]  /*d8b0*/  ENDCOLLECTIVE ;  /* 0x000000000000791b */ /* 0x003fe20003800000 */
.L_x_130:
        /* <DEDUP_REMOVED lines=12> */
.L_x_131:
[----:B------:R-:W-:Y:S01]  /*d980*/  @!PT LDS RZ, [RZ] ;  /* 0x00000000fffff984 */ /* 0x000fe20000000800 */
[----:B------:R-:W-:Y:S01]  /*d990*/  @!PT LDS RZ, [RZ] ;  /* 0x00000000fffff984 */ /* 0x000fe20000000800 */
[----:B------:R-:W-:Y:S01]  /*d9a0*/  @!PT LDS RZ, [RZ] ;  /* 0x00000000fffff984 */ /* 0x000fe20000000800 */
[----:B------:R-:W-:Y:S01]  /*d9b0*/  LDGSTS.E.BYPASS.LTC128B.128 [R21+0x4c00], desc[UR36][R4.64+0x80], !P3 ;  /* 0x04c0008004157fae */ /* 0x000fe2000d901d64 */
[----:B------:R-:W-:Y:S02]  /*d9c0*/  ISETP.LT.OR P3, PT, R35, 0x31, !P1 ;  /* 0x000000312300780c */ /* 0x000fe40004f61670 */
[----:B------:R-:W-:Y:S01]  /*d9d0*/  MOV R13, R3 ;  /* 0x00000003000d7202 */ /* 0x000fe20000000f00 */
        /* <DEDUP_REMOVED lines=8> */
.L_x_132:
[----:B------:R-:W-:Y:S01]  /*da60*/  IMAD.X R5, RZ, RZ, R0, P3 ;  /* 0x000000ffff057224 */ /* 0x000fe200018e0600 */
[----:B------:R-:W-:Y:S01]  /*da70*/  ISETP.LT.OR P3, PT, R35, 0x41, P4 ;  /* 0x000000412300780c */ /* 0x000fe20002761670 */
[----:B------:R-:W-:Y:S01]  /*da80*/  VIADD R0, R21, 0x400 ;  /* 0x0000040015007836 */ /* 0x000fe20000000000 */
        /* <DEDUP_REMOVED lines=10> */
.L_x_133:
[----:B------:R-:W-:Y:S01]  /*db30*/  @!PT LDS RZ, [RZ] ;  /* 0x00000000fffff984 */ /* 0x000fe20000000800 */
[----:B------:R-:W-:Y:S01]  /*db40*/  @!PT LDS RZ, [RZ] ;  /* 0x00000000fffff984 */ /* 0x000fe20000000800 */
[----:B------:R-:W-:Y:S01]  /*db50*/  @!PT LDS RZ, [RZ] ;  /* 0x00000000fffff984 */ /* 0x000fe20000000800 */
[----:B------:R0:W-:Y:S01]  /*db60*/  LDGSTS.E.BYPASS.LTC128B.128 [R21+0x5400], desc[UR36][R4.64+0x80], !P3 ;  /* 0x0540008004157fae */ /* 0x0001e2000d901d64 */
[----:B------:R-:W-:-:S13]  /*db70*/  ISETP.LT.OR P3, PT, R35, 0x41, !P1 ;  /* 0x000000412300780c */ /* 0x000fda0004f61670 */
[----:B------:R0:W-:Y:S01]  /*db80*/  LDGSTS.E.BYPASS.LTC128B.128 [R21+0x8400], desc[UR36][R4.64+0x100], !P3 ;  /* 0x0840010004157fae */ /* 0x0001e2000d901d64 */
[----:B------:R-:W-:-:S13]  /*db90*/  ISETP.LT.OR P3, PT, R35, 0x41, !P0 ;  /* 0x000000412300780c */ /* 0x000fda0004761670 */
[----:B------:R0:W-:Y:S01]  /*dba0*/  LDGSTS.E.BYPASS.LTC128B.128 [R21+0xb400], desc[UR36][R4.64+0x180], !P3 ;  /* 0x0b40018004157fae */ /* 0x0001e2000d901d64 */
[----:B------:R-:W-:Y:S05]  /*dbb0*/  BRA `(.L_x_134) ;  /* 0xffffffcc00ec7947 */ /* 0x000fea000383ffff */
.L_x_62:
[----:B-1----:R1:W2:Y:S02]  /*dbc0*/  SYNCS.PHASECHK.TRANS64.TRYWAIT P0, [R32+URZ+0x22840], R31 ;  /* 0x0228401f200075a7 */ /* 0x0022a4000800017f */
[----:B--2---:R-:W-:Y:S05]  /*dbd0*/  @!P0 NANOSLEEP.SYNCS 0x989680 ;  /* 0x009896800000895d */ /* 0x004fea0003900000 */
[----:B------:R-:W2:Y:S02]  /*dbe0*/  @!P0 SYNCS.PHASECHK.TRANS64 P0, [R32+URZ+0x22840], R31 ;  /* 0x0228401f200085a7 */ /* 0x000ea4000800007f */
[----:B--2---:R-:W-:Y:S05]  /*dbf0*/  @!P0 BRA `(.L_x_62) ;  /* 0xfffffffc00f08947 */ /* 0x004fea000383ffff */
[----:B------:R-:W-:Y:S05]  /*dc00*/  BRA `(.L_x_135) ;  /* 0xffffffd000ec7947 */ /* 0x000fea000383ffff */
.L_x_63:
[----:B------:R-:W-:Y:S01]  /*dc10*/  BSSY B1, `(.L_x_136) ;  /* 0x0000008000017945 */ /* 0x000fe20003800000 */
[----:B------:R-:W-:Y:S01]  /*dc20*/  MOV R13, R3 ;  /* 0x00000003000d7202 */ /* 0x000fe20000000f00 */
[----:B------:R-:W-:Y:S01]  /*dc30*/  IMAD.MOV.U32 R12, RZ, RZ, RZ ;  /* 0x000000ffff0c7224 */ /* 0x000fe200078e00ff */
[----:B------:R-:W-:Y:S01]  /*dc40*/  MOV R15, 0xffffffff ;  /* 0xffffffff000f7802 */ /* 0x000fe20000000f00 */
[----:B------:R-:W-:-:S07]  /*dc50*/  IMAD.MOV.U32 R11, RZ, RZ, 0x181f ;  /* 0x0000181fff0b7424 */ /* 0x000fce00078e00ff */
[----:B-1----:R-:W-:Y:S05]  /*dc60*/  WARPSYNC.COLLECTIVE R15, `(.L_x_137) ;  /* 0x000000000f087348 */ /* 0x002fea0003c00000 */
[----:B------:R0:W2:Y:S02]  /*dc70*/  SHFL.IDX P6, R14, R13, R12, R11 ;  /* 0x0000000c0d0e7389 */ /* 0x0000a400000c000b */
[----:B012---:R-:W-:Y:S01]  /*dc80*/  ENDCOLLECTIVE ;  /* 0x000000000000791b */ /* 0x007fe20003800000 */
.L_x_137:
[----:B------:R-:W-:Y:S05]  /*dc90*/  BSYNC B1 ;  /* 0x0000000000017941 */ /* 0x000fea0003800000 */
.L_x_136:
[----:B------:R-:W-:Y:S01]  /*dca0*/  IMAD.MOV.U32 R13, RZ, RZ, R10 ;  /* 0x000000ffff0d7224 */ /* 0x000fe200078e000a */
[----:B------:R-:W-:Y:S01]  /*dcb0*/  MOV R12, RZ ;  /* 0x000000ff000c7202 */ /* 0x000fe20000000f00 */
[----:B------:R-:W-:Y:S01]  /*dcc0*/  IMAD.MOV.U32 R11, RZ, RZ, 0x181f ;  /* 0x0000181fff0b7424 */ /* 0x000fe200078e00ff */
[----:B------:R-:W-:Y:S01]  /*dcd0*/  LEA R17, R17, UR43, 0x1 ;  /* 0x0000002b11117c11 */ /* 0x000fe2000f8e08ff */
[----:B------:R-:W-:Y:S02]  /*dce0*/  IMAD.MOV.U32 R15, RZ, RZ, -0x1 ;  /* 0xffffffffff0f7424 */ /* 0x000fe400078e00ff */
[----:B------:R-:W-:-:S07]  /*dcf0*/  IMAD.MOV.U32 R5, RZ, RZ, R14 ;  /* 0x000000ffff057224 */ /* 0x000fce00078e000e */
[----:B------:R-:W-:Y:S05]  /*dd00*/  WARPSYNC.COLLECTIVE R15, `(.L_x_138) ;  /* 0x000000000f087348 */ /* 0x000fea0003c00000 */
[----:B------:R0:W1:Y:S02]  /*dd10*/  SHFL.IDX P6, R14, R13, R12, R11 ;  /* 0x0000000c0d0e7389 */ /* 0x00006400000c000b */
[----:B01----:R-:W-:Y:S01]  /*dd20*/  ENDCOLLECTIVE ;  /* 0x000000000000791b */ /* 0x003fe20003800000 */
.L_x_138:
[----:B------:R-:W-:Y:S02]  /*dd30*/  IMAD.MOV.U32 R13, RZ, RZ, R3 ;  /* 0x000000ffff0d7224 */ /* 0x000fe400078e0003 */
[----:B------:R-:W-:Y:S01]  /*dd40*/  IMAD.MOV.U32 R12, RZ, RZ, 0x1 ;  /* 0x00000001ff0c7424 */ /* 0x000fe200078e00ff */
[----:B------:R-:W-:-:S13]  /*dd50*/  IADD3 R4, P0, R14, R24, RZ ;  /* 0x000000180e047210 */ /* 0x000fda0007f1e0ff */
[----:B------:R-:W-:Y:S05]  /*dd60*/  WARPSYNC.COLLECTIVE R15, `(.L_x_139) ;  /* 0x000000000f087348 */ /* 0x000fea0003c00000 */
[----:B------:R0:W1:Y:S02]  /*dd70*/  SHFL.IDX P6, R14, R13, R12, R11 ;  /* 0x0000000c0d0e7389 */ /* 0x00006400000c000b */
[----:B01----:R-:W-:Y:S01]  /*dd80*/  ENDCOLLECTIVE ;  /* 0x000000000000791b */ /* 0x003fe20003800000 */
.L_x_139:
[----:B------:R-:W-:-:S05]  /*dd90*/  IADD3.X R5, RZ, R5, RZ, P0, !PT ;  /* 0x00000005ff057210 */ /* 0x000fca00007fe4ff */
[----:B------:R-:W-:Y:S01]  /*dda0*/  @!PT LDS RZ, [RZ] ;  /* 0x00000000fffff984 */ /* 0x000fe20000000800 */
[----:B------:R-:W-:Y:S01]  /*ddb0*/  @!PT LDS RZ, [RZ] ;  /* 0x00000000fffff984 */ /* 0x000fe20000000800 */
[----:B------:R-:W-:Y:S01]  /*ddc0*/  @!PT LDS RZ, [RZ] ;  /* 0x00000000fffff984 */ /* 0x000fe20000000800 */
[----:B------:R0:W-:Y:S01]  /*ddd0*/  LDGSTS.E.BYPASS.LTC128B.128 [R17+0x1c400], desc[UR36][R4.64], !P1 ;  /* 0x1c40000004117fae */ /* 0x0001e2000c901d64 */
[----:B------:R-:W-:Y:S01]  /*dde0*/  IMAD.MOV.U32 R13, RZ, RZ, R10 ;  /* 0x000000ffff0d7224 */ /* 0x000fe200078e000a */
[----:B------:R-:W-:-:S07]  /*ddf0*/  MOV R7, R14 ;  /* 0x0000000e00077202 */ /* 0x000fce0000000f00 */
[----:B0-----:R-:W-:Y:S05]  /*de00*/  WARPSYNC.COLLECTIVE R15, `(.L_x_140) ;  /* 0x000000000f087348 */ /* 0x001fea0003c00000 */
[----:B------:R1:W2:Y:S02]  /*de10*/  SHFL.IDX P6, R14, R13, R12, R11 ;  /* 0x0000000c0d0e7389 */ /* 0x0002a400000c000b */
[----:B012---:R-:W-:Y:S01]  /*de20*/  ENDCOLLECTIVE ;  /* 0x000000000000791b */ /* 0x007fe20003800000 */
.L_x_140:
[----:B------:R-:W-:Y:S01]  /*de30*/  MOV R13, R3 ;  /* 0x00000003000d7202 */ /* 0x000fe20000000f00 */
[----:B------:R-:W-:Y:S01]  /*de40*/  IMAD.MOV.U32 R12, RZ, RZ, 0x2 ;  /* 0x00000002ff0c7424 */ /* 0x000fe200078e00ff */
[----:B------:R-:W-:-:S13]  /*de50*/  IADD3 R6, P0, R14, R24, RZ ;  /* 0x000000180e067210 */ /* 0x000fda0007f1e0ff */
[----:B------:R-:W-:Y:S05]  /*de60*/  WARPSYNC.COLLECTIVE R15, `(.L_x_141) ;  /* 0x000000000f087348 */ /* 0x000fea0003c00000 */
[----:B------:R0:W1:Y:S02]  /*de70*/  SHFL.IDX P6, R14, R13, R12, R11 ;  /* 0x0000000c0d0e7389 */ /* 0x00006400000c000b */
[----:B01----:R-:W-:Y:S01]  /*de80*/  ENDCOLLECTIVE ;  /* 0x000000000000791b */ /* 0x003fe20003800000 */
.L_x_141:
[----:B------:R-:W-:-:S05]  /*de90*/  IMAD.X R7, RZ, RZ, R7, P0 ;  /* 0x000000ffff077224 */ /* 0x000fca00000e0607 */
[----:B------:R-:W-:Y:S01]  /*dea0*/  @!PT LDS RZ, [RZ] ;  /* 0x00000000fffff984 */ /* 0x000fe20000000800 */
[----:B------:R-:W-:Y:S01]  /*deb0*/  @!PT LDS RZ, [RZ] ;  /* 0x00000000fffff984 */ /* 0x000fe20000000800 */
[----:B------:R-:W-:Y:S01]  /*dec0*/  @!PT LDS RZ, [RZ] ;  /* 0x00000000fffff984 */ /* 0x000fe20000000800 */
[----:B------:R0:W-:Y:S01]  /*ded0*/  LDGSTS.E.BYPASS.LTC128B.128 [R17+0x1cc00], desc[UR36][R6.64], !P1 ;  /* 0x1cc0000006117fae */ /* 0x0001e2000c901d64 */
[----:B------:R-:W-:Y:S01]  /*dee0*/  MOV R13, R10 ;  /* 0x0000000a000d7202 */ /* 0x000fe20000000f00 */
[----:B------:R-:W-:-:S07]  /*def0*/  IMAD.MOV.U32 R4, RZ, RZ, R14 ;  /* 0x000000ffff047224 */ /* 0x000fce00078e000e */
[----:B0-----:R-:W-:Y:S05]  /*df00*/  WARPSYNC.COLLECTIVE R15, `(.L_x_142) ;  /* 0x000000000f087348 */ /* 0x001fea0003c00000 */
[----:B------:R1:W2:Y:S02]  /*df10*/  SHFL.IDX P6, R14, R13, R12, R11 ;  /* 0x0000000c0d0e7389 */ /* 0x0002a400000c000b */
[----:B012---:R-:W-:Y:S01]  /*df20*/  ENDCOLLECTIVE ;  /* 0x000000000000791b */ /* 0x007fe20003800000 */
.L_x_142:
[----:B------:R-:W-:Y:S01]  /*df30*/  IMAD.MOV.U32 R13, RZ, RZ, R3 ;  /* 0x000000ffff0d7224 */ /* 0x000fe200078e0003 */
[----:B------:R-:W-:Y:S02]  /*df40*/  MOV R12, 0x3 ;  /* 0x00000003000c7802 */ /* 0x000fe40000000f00 */
[----:B------:R-:W-:-:S13]  /*df50*/  IADD3 R6, P0, R14, R24, RZ ;  /* 0x000000180e067210 */ /* 0x000fda0007f1e0ff */
[----:B------:R-:W-:Y:S05]  /*df60*/  WARPSYNC.COLLECTIVE R15, `(.L_x_143) ;  /* 0x000000000f087348 */ /* 0x000fea0003c00000 */
[----:B------:R0:W1:Y:S02]  /*df70*/  SHFL.IDX P6, R14, R13, R12, R11 ;  /* 0x0000000c0d0e7389 */ /* 0x00006400000c000b */
[----:B01----:R-:W-:Y:S01]  /*df80*/  ENDCOLLECTIVE ;  /* 0x000000000000791b */ /* 0x003fe20003800000 */
.L_x_143:
[----:B------:R-:W-:-:S05]  /*df90*/  IMAD.X R7, RZ, RZ, R4, P0 ;  /* 0x000000ffff077224 */ /* 0x000fca00000e0604 */
[----:B------:R-:W-:Y:S01]  /*dfa0*/  @!PT LDS RZ, [RZ] ;  /* 0x00000000fffff984 */ /* 0x000fe20000000800 */
[----:B------:R-:W-:Y:S01]  /*dfb0*/  @!PT LDS RZ, [RZ] ;  /* 0x00000000fffff984 */ /* 0x000fe20000000800 */
[----:B------:R-:W-:Y:S01]  /*dfc0*/  @!PT LDS RZ, [RZ] ;  /* 0x00000000fffff984 */ /* 0x000fe20000000800 */
[----:B------:R0:W-:Y:S01]  /*dfd0*/  LDGSTS.E.BYPASS.LTC128B.128 [R17+0x1d400], desc[UR36][R6.64], !P1 ;  /* 0x1d40000006117fae */ /* 0x0001e2000c901d64 */
[----:B------:R-:W-:Y:S02]  /*dfe0*/  IMAD.MOV.U32 R13, RZ, RZ, R10 ;  /* 0x000000ffff0d7224 */ /* 0x000fe400078e000a */
[----:B------:R-:W-:-:S07]  /*dff0*/  IMAD.MOV.U32 R5, RZ, RZ, R14 ;  /* 0x000000ffff057224 */ /* 0x000fce00078e000e */
[----:B0-----:R-:W-:Y:S05]  /*e000*/  WARPSYNC.COLLECTIVE R15, `(.L_x_144) ;  /* 0x000000000f087348 */ /* 0x001fea0003c00000 */
[----:B------:R1:W2:Y:S02]  /*e010*/  SHFL.IDX P6, R14, R13, R12, R11 ;  /* 0x0000000c0d0e7389 */ /* 0x0002a400000c000b */
[----:B012---:R-:W-:Y:S01]  /*e020*/  ENDCOLLECTIVE ;  /* 0x000000000000791b */ /* 0x007fe20003800000 */
.L_x_144:
[----:B------:R-:W-:Y:S02]  /*e030*/  IMAD.MOV.U32 R13, RZ, RZ, R3 ;  /* 0x000000ffff0d7224 */ /* 0x000fe400078e0003 */
[----:B------:R-:W-:Y:S01]  /*e040*/  IMAD.MOV.U32 R12, RZ, RZ, 0x4 ;  /* 0x00000004ff0c7424 */ /* 0x000fe200078e00ff */
[----:B------:R-:W-:-:S13]  /*e050*/  IADD3 R4, P0, R14, R24, RZ ;  /* 0x000000180e047210 */ /* 0x000fda0007f1e0ff */
[----:B------:R-:W-:Y:S05]  /*e060*/  WARPSYNC.COLLECTIVE R15, `(.L_x_145) ;  /* 0x000000000f087348 */ /* 0x000fea0003c00000 */
[----:B------:R0:W1:Y:S02]  /*e070*/  SHFL.IDX P6, R14, R13, R12, R11 ;  /* 0x0000000c0d0e7389 */ /* 0x00006400000c000b */
[----:B01----:R-:W-:Y:S01]  /*e080*/  ENDCOLLECTIVE ;  /* 0x000000000000791b */ /* 0x003fe20003800000 */
.L_x_145:
        /* <DEDUP_REMOVED lines=10> */
.L_x_146:
[----:B------:R-:W-:Y:S01]  /*e130*/  MOV R13, R3 ;  /* 0x00000003000d7202 */ /* 0x000fe20000000f00 */
[----:B------:R-:W-:Y:S01]  /*e140*/  IMAD.MOV.U32 R12, RZ, RZ, 0x5 ;  /* 0x00000005ff0c7424 */ /* 0x000fe200078e00ff */
[----:B------:R-:W-:-:S13]  /*e150*/  IADD3 R4, P0, R14, R24, RZ ;  /* 0x000000180e047210 */ /* 0x000fda0007f1e0ff */
[----:B------:R-:W-:Y:S05]  /*e160*/  WARPSYNC.COLLECTIVE R15, `(.L_x_147) ;  /* 0x000000000f087348 */ /* 0x000fea0003c00000 */
[----:B------:R0:W1:Y:S02]  /*e170*/  SHFL.IDX P6, R14, R13, R12, R11 ;  /* 0x0000000c0d0e7389 */ /* 0x00006400000c000b */
[----:B01----:R-:W-:Y:S01]  /*e180*/  ENDCOLLECTIVE ;  /* 0x000000000000791b */ /* 0x003fe20003800000 */
.L_x_147:
        /* <DEDUP_REMOVED lines=10> */
.L_x_148:
[----:B------:R-:W-:Y:S01]  /*e230*/  IMAD.MOV.U32 R37, RZ, RZ, R14 ;  /* 0x000000ffff257224 */ /* 0x000fe200078e000e */
[----:B------:R-:W-:Y:S06]  /*e240*/  BRA `(.L_x_149) ;  /* 0xffffffd000447947 */ /* 0x000fec000383ffff */
.L_x_68:
[----:B---3--:R3:W4:Y:S02]  /*e250*/  SYNCS.PHASECHK.TRANS64.TRYWAIT P0, [R32+URZ+0x22860], R31 ;  /* 0x0228601f200075a7 */ /* 0x008724000800017f */
[----:B----4-:R-:W-:Y:S05]  /*e260*/  @!P0 NANOSLEEP.SYNCS 0x989680 ;  /* 0x009896800000895d */ /* 0x010fea0003900000 */
[----:B------:R-:W4:Y:S02]  /*e270*/  @!P0 SYNCS.PHASECHK.TRANS64 P0, [R32+URZ+0x22860], R31 ;  /* 0x0228601f200085a7 */ /* 0x000f24000800007f */
[----:B----4-:R-:W-:Y:S05]  /*e280*/  @!P0 BRA `(.L_x_68) ;  /* 0xfffffffc00f08947 */ /* 0x010fea000383ffff */
[----:B------:R-:W-:Y:S05]  /*e290*/  BRA `(.L_x_150) ;  /* 0xffffffd000907947 */ /* 0x000fea000383ffff */
.L_x_69:
[----:B------:R-:W-:Y:S01]  /*e2a0*/  BSSY B1, `(.L_x_151) ;  /* 0x0000008000017945 */ /* 0x000fe20003800000 */
[----:B------:R-:W-:Y:S01]  /*e2b0*/  IMAD.MOV.U32 R13, RZ, RZ, R18 ;  /* 0x000000ffff0d7224 */ /* 0x000fe200078e0012 */
[----:B------:R-:W-:Y:S01]  /*e2c0*/  MOV R12, RZ ;  /* 0x000000ff000c7202 */ /* 0x000fe20000000f00 */
[----:B------:R-:W-:Y:S02]  /*e2d0*/  IMAD.MOV.U32 R11, RZ, RZ, 0x181f ;  /* 0x0000181fff0b7424 */ /* 0x000fe400078e00ff */
[----:B------:R-:W-:-:S07]  /*e2e0*/  IMAD.MOV.U32 R15, RZ, RZ, -0x1 ;  /* 0xffffffffff0f7424 */ /* 0x000fce00078e00ff */
[----:B-123--:R-:W-:Y:S05]  /*e2f0*/  WARPSYNC.COLLECTIVE R15, `(.L_x_152) ;  /* 0x000000000f087348 */ /* 0x00efea0003c00000 */
[----:B------:R0:W4:Y:S02]  /*e300*/  SHFL.IDX P6, R14, R13, R12, R11 ;  /* 0x0000000c0d0e7389 */ /* 0x00012400000c000b */
[----:B01234-:R-:W-:Y:S01]  /*e310*/  ENDCOLLECTIVE ;  /* 0x000000000000791b */ /* 0x01ffe20003800000 */
.L_x_152:
[----:B------:R-:W-:Y:S05]  /*e320*/  BSYNC B1 ;  /* 0x0000000000017941 */ /* 0x000fea0003800000 */
.L_x_151:
[----:B------:R-:W-:Y:S01]  /*e330*/  IMAD.MOV.U32 R13, RZ, RZ, R3 ;  /* 0x000000ffff0d7224 */ /* 0x000fe200078e0003 */
[----:B------:R-:W-:Y:S01]  /*e340*/  MOV R11, 0x181f ;  /* 0x0000181f000b7802 */ /* 0x000fe20000000f00 */
[----:B------:R-:W-:Y:S01]  /*e350*/  IMAD.MOV.U32 R12, RZ, RZ, RZ ;  /* 0x000000ffff0c7224 */ /* 0x000fe200078e00ff */
[----:B------:R-:W-:Y:S01]  /*e360*/  MOV R5, R14 ;  /* 0x0000000e00057202 */ /* 0x000fe20000000f00 */
[----:B------:R-:W-:Y:S02]  /*e370*/  IMAD.MOV.U32 R15, RZ, RZ, -0x1 ;  /* 0xffffffffff0f7424 */ /* 0x000fe400078e00ff */
[----:B------:R-:W-:Y:S02]  /*e380*/  IMAD R17, R21, 0xc000, R0 ;  /* 0x0000c00015117824 */ /* 0x000fe400078e0200 */
[----:B------:R-:W-:-:S07]  /*e390*/  IMAD.MOV.U32 R8, RZ, RZ, RZ ;  /* 0x000000ffff087224 */ /* 0x000fce00078e00ff */
[----:B------:R-:W-:Y:S05]  /*e3a0*/  WARPSYNC.COLLECTIVE R15, `(.L_x_153) ;  /* 0x000000000f087348 */ /* 0x000fea0003c00000 */
[----:B------:R0:W1:Y:S02]  /*e3b0*/  SHFL.IDX P6, R14, R13, R12, R11 ;  /* 0x0000000c0d0e7389 */ /* 0x00006400000c000b */
[----:B01----:R-:W-:Y:S01]  /*e3c0*/  ENDCOLLECTIVE ;  /* 0x000000000000791b */ /* 0x003fe20003800000 */
.L_x_153:
[----:B------:R-:W-:Y:S01]  /*e3d0*/  MOV R13, R18 ;  /* 0x00000012000d7202 */ /* 0x000fe20000000f00 */
[----:B------:R-:W-:Y:S01]  /*e3e0*/  IMAD.MOV.U32 R12, RZ, RZ, 0x1 ;  /* 0x00000001ff0c7424 */ /* 0x000fe200078e00ff */
[----:B------:R-:W-:-:S13]  /*e3f0*/  IADD3 R4, P0, R14, R24, RZ ;  /* 0x000000180e047210 */ /* 0x000fda0007f1e0ff */
[----:B------:R-:W-:Y:S05]  /*e400*/  WARPSYNC.COLLECTIVE R15, `(.L_x_154) ;  /* 0x000000000f087348 */ /* 0x000fea0003c00000 */
[----:B------:R0:W1:Y:S02]  /*e410*/  SHFL.IDX P6, R14, R13, R12, R11 ;  /* 0x0000000c0d0e7389 */ /* 0x00006400000c000b */
[----:B01----:R-:W-:Y:S01]  /*e420*/  ENDCOLLECTIVE ;  /* 0x000000000000791b */ /* 0x003fe20003800000 */
.L_x_154:
[----:B------:R-:W-:-:S05]  /*e430*/  IMAD.X R5, RZ, RZ, R5, P0 ;  /* 0x000000ffff057224 */ /* 0x000fca00000e0605 */
[----:B------:R-:W-:Y:S01]  /*e440*/  @!PT LDS RZ, [RZ] ;  /* 0x00000000fffff984 */ /* 0x000fe20000000800 */
[----:B------:R-:W-:Y:S01]  /*e450*/  @!PT LDS RZ, [RZ] ;  /* 0x00000000fffff984 */ /* 0x000fe20000000800 */
[----:B------:R-:W-:Y:S01]  /*e460*/  @!PT LDS RZ, [RZ] ;  /* 0x00000000fffff984 */ /* 0x000fe20000000800 */
[----:B------:R0:W-:Y:S04]  /*e470*/  LDGSTS.E.BYPASS.LTC128B.128 [R17], desc[UR36][R4.64], !P4 ;  /* 0x0000000004117fae */ /* 0x0001e8000e101d64 */
[----:B------:R0:W-:Y:S01]  /*e480*/  LDGSTS.E.BYPASS.LTC128B.128 [R17+0x3000], desc[UR36][R4.64+0x80], !P3 ;  /* 0x0300008004117fae */ /* 0x0001e2000d901d64 */
[----:B------:R-:W-:-:S03]  /*e490*/  MOV R13, R3 ;  /* 0x00000003000d7202 */ /* 0x000fc60000000f00 */
[----:B------:R0:W-:Y:S04]  /*e4a0*/  LDGSTS.E.BYPASS.LTC128B.128 [R17+0x6000], desc[UR36][R4.64+0x100], !P2 ;  /* 0x0600010004117fae */ /* 0x0001e8000d101d64 */
[----:B------:R0:W-:Y:S01]  /*e4b0*/  LDGSTS.E.BYPASS.LTC128B.128 [R17+0x9000], desc[UR36][R4.64+0x180], !P1 ;  /* 0x0900018004117fae */ /* 0x0001e2000c901d64 */
[----:B------:R-:W-:-:S07]  /*e4c0*/  IMAD.MOV.U32 R6, RZ, RZ, R14 ;  /* 0x000000ffff067224 */ /* 0x000fce00078e000e */
[----:B0-----:R-:W-:Y:S05]  /*e4d0*/  WARPSYNC.COLLECTIVE R15, `(.L_x_155) ;  /* 0x000000000f087348 */ /* 0x001fea0003c00000 */
[----:B------:R1:W2:Y:S02]  /*e4e0*/  SHFL.IDX P6, R14, R13, R12, R11 ;  /* 0x0000000c0d0e7389 */ /* 0x0002a400000c000b */
[----:B012---:R-:W-:Y:S01]  /*e4f0*/  ENDCOLLECTIVE ;  /* 0x000000000000791b */ /* 0x007fe20003800000 */
.L_x_155:
[----:B------:R-:W-:Y:S01]  /*e500*/  MOV R13, R18 ;  /* 0x00000012000d7202 */ /* 0x000fe20000000f00 */
[----:B------:R-:W-:Y:S02]  /*e510*/  IMAD.MOV.U32 R12, RZ, RZ, 0x2 ;  /* 0x00000002ff0c7424 */ /* 0x000fe400078e00ff */
[----:B------:R-:W-:-:S07]  /*e520*/  IMAD.MOV.U32 R5, RZ, RZ, R14 ;  /* 0x000000ffff057224 */ /* 0x000fce00078e000e */
[----:B------:R-:W-:Y:S05]  /*e530*/  WARPSYNC.COLLECTIVE R15, `(.L_x_156) ;  /* 0x000000000f087348 */ /* 0x000fea0003c00000 */
[----:B------:R0:W1:Y:S02]  /*e540*/  SHFL.IDX P6, R14, R13, R12, R11 ;  /* 0x0000000c0d0e7389 */ /* 0x00006400000c000b */
[----:B01----:R-:W-:Y:S01]  /*e550*/  ENDCOLLECTIVE ;  /* 0x000000000000791b */ /* 0x003fe20003800000 */
.L_x_156:
[----:B------:R-:W-:-:S05]  /*e560*/  IADD3 R4, P0, R5, R24, RZ ;  /* 0x0000001805047210 */ /* 0x000fca0007f1e0ff */
[----:B------:R-:W-:-:S05]  /*e570*/  IMAD.X R5, RZ, RZ, R6, P0 ;  /* 0x000000ffff057224 */ /* 0x000fca00000e0606 */
[----:B------:R-:W-:Y:S01]  /*e580*/  @!PT LDS RZ, [RZ] ;  /* 0x00000000fffff984 */ /* 0x000fe20000000800 */
[----:B------:R-:W-:Y:S01]  /*e590*/  @!PT LDS RZ, [RZ] ;  /* 0x00000000fffff984 */ /* 0x000fe20000000800 */
[----:B------:R-:W-:Y:S01]  /*e5a0*/  @!PT LDS RZ, [RZ] ;  /* 0x00000000fffff984 */ /* 0x000fe20000000800 */
[----:B------:R0:W-:Y:S01]  /*e5b0*/  LDGSTS.E.BYPASS.LTC128B.128 [R17+0x800], desc[UR36][R4.64], !P4 ;  /* 0x0080000004117fae */ /* 0x0001e2000e101d64 */
[----:B------:R-:W-:-:S03]  /*e5c0*/  MOV R13, R3 ;  /* 0x00000003000d7202 */ /* 0x000fc60000000f00 */
[----:B------:R0:W-:Y:S04]  /*e5d0*/  LDGSTS.E.BYPASS.LTC128B.128 [R17+0x3800], desc[UR36][R4.64+0x80], !P3 ;  /* 0x0380008004117fae */ /* 0x0001e8000d901d64 */
[----:B------:R0:W-:Y:S01]  /*e5e0*/  LDGSTS.E.BYPASS.LTC128B.128 [R17+0x6800], desc[UR36][R4.64+0x100], !P2 ;  /* 0x0680010004117fae */ /* 0x0001e2000d101d64 */
[----:B------:R-:W-:-:S03]  /*e5f0*/  IMAD.MOV.U32 R6, RZ, RZ, R14 ;  /* 0x000000ffff067224 */ /* 0x000fc600078e000e */
[----:B------:R0:W-:Y:S04]  /*e600*/  LDGSTS.E.BYPASS.LTC128B.128 [R17+0x9800], desc[UR36][R4.64+0x180], !P1 ;  /* 0x0980018004117fae */ /* 0x0001e8000c901d64 */
[----:B0-----:R-:W-:Y:S05]  /*e610*/  WARPSYNC.COLLECTIVE R15, `(.L_x_157) ;  /* 0x000000000f087348 */ /* 0x001fea0003c00000 */
[----:B------:R1:W2:Y:S02]  /*e620*/  SHFL.IDX P6, R14, R13, R12, R11 ;  /* 0x0000000c0d0e7389 */ /* 0x0002a400000c000b */
[----:B012---:R-:W-:Y:S01]  /*e630*/  ENDCOLLECTIVE ;  /* 0x000000000000791b */ /* 0x007fe20003800000 */
.L_x_157:
[----:B------:R-:W-:Y:S01]  /*e640*/  MOV R13, R18 ;  /* 0x00000012000d7202 */ /* 0x000fe20000000f00 */
[----:B------:R-:W-:Y:S02]  /*e650*/  IMAD.MOV.U32 R12, RZ, RZ, 0x3 ;  /* 0x00000003ff0c7424 */ /* 0x000fe400078e00ff */
[----:B------:R-:W-:-:S07]  /*e660*/  IMAD.MOV.U32 R5, RZ, RZ, R14 ;  /* 0x000000ffff057224 */ /* 0x000fce00078e000e */
[----:B------:R-:W-:Y:S05]  /*e670*/  WARPSYNC.COLLECTIVE R15, `(.L_x_158) ;  /* 0x000000000f087348 */ /* 0x000fea0003c00000 */
[----:B------:R0:W1:Y:S02]  /*e680*/  SHFL.IDX P6, R14, R13, R12, R11 ;  /* 0x0000000c0d0e7389 */ /* 0x00006400000c000b */
[----:B01----:R-:W-:Y:S01]  /*e690*/  ENDCOLLECTIVE ;  /* 0x000000000000791b */ /* 0x003fe20003800000 */
.L_x_158:
        /* <DEDUP_REMOVED lines=14> */
.L_x_159:
[----:B------:R-:W-:Y:S01]  /*e780*/  MOV R13, R18 ;  /* 0x00000012000d7202 */ /* 0x000fe20000000f00 */
[----:B------:R-:W-:Y:S02]  /*e790*/  IMAD.MOV.U32 R12, RZ, RZ, 0x4 ;  /* 0x00000004ff0c7424 */ /* 0x000fe400078e00ff */
[----:B------:R-:W-:-:S07]  /*e7a0*/  IMAD.MOV.U32 R5, RZ, RZ, R14 ;  /* 0x000000ffff057224 */ /* 0x000fce00078e000e */
[----:B------:R-:W-:Y:S05]  /*e7b0*/  WARPSYNC.COLLECTIVE R15, `(.L_x_160) ;  /* 0x000000000f087348 */ /* 0x000fea0003c00000 */
[----:B------:R0:W1:Y:S02]  /*e7c0*/  SHFL.IDX P6, R14, R13, R12, R11 ;  /* 0x0000000c0d0e7389 */ /* 0x00006400000c000b */
[----:B01----:R-:W-:Y:S01]  /*e7d0*/  ENDCOLLECTIVE ;  /* 0x000000000000791b */ /* 0x003fe20003800000 */
.L_x_160:
        /* <DEDUP_REMOVED lines=14> */
.L_x_161:
[----:B------:R-:W-:Y:S01]  /*e8c0*/  MOV R13, R18 ;  /* 0x00000012000d7202 */ /* 0x000fe20000000f00 */
[----:B------:R-:W-:Y:S02]  /*e8d0*/  IMAD.MOV.U32 R12, RZ, RZ, 0x5 ;  /* 0x00000005ff0c7424 */ /* 0x000fe400078e00ff */
[----:B------:R-:W-:-:S07]  /*e8e0*/  IMAD.MOV.U32 R5, RZ, RZ, R14 ;  /* 0x000000ffff057224 */ /* 0x000fce00078e000e */
[----:B------:R-:W-:Y:S05]  /*e8f0*/  WARPSYNC.COLLECTIVE R15, `(.L_x_162) ;  /* 0x000000000f087348 */ /* 0x000fea0003c00000 */
[----:B------:R0:W1:Y:S02]  /*e900*/  SHFL.IDX P6, R14, R13, R12, R11 ;  /* 0x0000000c0d0e7389 */ /* 0x00006400000c000b */
[----:B01----:R-:W-:Y:S01]  /*e910*/  ENDCOLLECTIVE ;  /* 0x000000000000791b */ /* 0x003fe20003800000 */
.L_x_162:
        /* <DEDUP_REMOVED lines=14> */
.L_x_163:
[----:B------:R-:W-:Y:S01]  /*ea00*/  IMAD.MOV.U32 R3, RZ, RZ, R14 ;  /* 0x000000ffff037224 */ /* 0x000fe200078e000e */
[----:B------:R-:W-:Y:S06]  /*ea10*/  BRA `(.L_x_164) ;  /* 0xffffffcc00cc7947 */ /* 0x000fec000383ffff */
.L_x_74:
[----:B0-----:R0:W1:Y:S02]  /*ea20*/  SYNCS.PHASECHK.TRANS64.TRYWAIT P0, [R4+URZ+0x22820], R8 ;  /* 0x02282008040075a7 */ /* 0x001064000800017f */
[----:B-1----:R-:W-:Y:S05]  /*ea30*/  @!P0 NANOSLEEP.SYNCS 0x989680 ;  /* 0x009896800000895d */ /* 0x002fea0003900000 */
[----:B------:R-:W1:Y:S02]  /*ea40*/  @!P0 SYNCS.PHASECHK.TRANS64 P0, [R4+URZ+0x22820], R8 ;  /* 0x02282008040085a7 */ /* 0x000e64000800007f */
[----:B-1----:R-:W-:Y:S05]  /*ea50*/  @!P0 BRA `(.L_x_74) ;  /* 0xfffffffc00f08947 */ /* 0x002fea000383ffff */
[----:B------:R-:W-:Y:S05]  /*ea60*/  BRA `(.L_x_165) ;  /* 0xffffffd000547947 */ /* 0x000fea000383ffff */
.L_x_75:
[----:B------:R-:W-:Y:S01]  /*ea70*/  BSSY B0, `(.L_x_166) ;  /* 0x0000008000007945 */ /* 0x000fe20003800000 */
[----:B------:R-:W-:Y:S01]  /*ea80*/  MOV R13, R2 ;  /* 0x00000002000d7202 */ /* 0x000fe20000000f00 */
[----:B------:R-:W-:Y:S01]  /*ea90*/  IMAD.MOV.U32 R12, RZ, RZ, RZ ;  /* 0x000000ffff0c7224 */ /* 0x000fe200078e00ff */
[----:B------:R-:W-:Y:S01]  /*eaa0*/  MOV R15, 0xffffffff ;  /* 0xffffffff000f7802 */ /* 0x000fe20000000f00 */
[----:B------:R-:W-:-:S07]  /*eab0*/  IMAD.MOV.U32 R11, RZ, RZ, 0x1f ;  /* 0x0000001fff0b7424 */ /* 0x000fce00078e00ff */
[----:B0-23-5:R-:W-:Y:S05]  /*eac0*/  WARPSYNC.COLLECTIVE R15, `(.L_x_167) ;  /* 0x000000000f087348 */ /* 0x02dfea0003c00000 */
[----:B------:R1:W4:Y:S02]  /*ead0*/  SHFL.IDX P6, R14, R13, R12, R11 ;  /* 0x0000000c0d0e7389 */ /* 0x00032400000c000b */
[----:B012345:R-:W-:Y:S01]  /*eae0*/  ENDCOLLECTIVE ;  /* 0x000000000000791b */ /* 0x03ffe20003800000 */
.L_x_167:
[----:B------:R-:W-:Y:S05]  /*eaf0*/  BSYNC B0 ;  /* 0x0000000000007941 */ /* 0x000fea0003800000 */
.L_x_166:
[----:B------:R-:W-:Y:S05]  /*eb00*/  BRA `(.L_x_168) ;  /* 0xffffffd0003c7947 */ /* 0x000fea000383ffff */
.L_x_76:
[----:B------:R-:W-:Y:S01]  /*eb10*/  BSSY B0, `(.L_x_169) ;  /* 0x0000006000007945 */ /* 0x000fe20003800000 */
[----:B------:R-:W-:-:S07]  /*eb20*/  IMAD.MOV.U32 R15, RZ, RZ, -0x1 ;  /* 0xffffffffff0f7424 */ /* 0x000fce00078e00ff */
[----:B0123-5:R-:W-:Y:S05]  /*eb30*/  WARPSYNC.COLLECTIVE R15, `(.L_x_170) ;  /* 0x000000000f0c7348 */ /* 0x02ffea0003c00000 */
[----:B------:R-:W-:Y:S02]  /*eb40*/  ELECT P6, UR62, PT ;  /* 0x00000000003e782f */ /* 0x000fe400038c0000 */
[----:B------:R-:W-:Y:S01]  /*eb50*/  MOV R14, UR62 ;  /* 0x0000003e000e7c02 */ /* 0x000fe20008000f00 */
[----:B0123-5:R-:W-:Y:S10]  /*eb60*/  ENDCOLLECTIVE ;  /* 0x000000000000791b */ /* 0x02fff40003800000 */
.L_x_170:
[----:B------:R-:W-:Y:S05]  /*eb70*/  BSYNC B0 ;  /* 0x0000000000007941 */ /* 0x000fea0003800000 */
.L_x_169:
[----:B------:R-:W-:Y:S05]  /*eb80*/  BRA `(.L_x_171) ;  /* 0xffffffd000307947 */ /* 0x000fea000383ffff */
.L_x_78:
[----:B----4-:R4:W0:Y:S02]  /*eb90*/  SYNCS.PHASECHK.TRANS64.TRYWAIT P1, [R5+URZ+0x22840], R0 ;  /* 0x02284000050075a7 */ /* 0x010824000802017f */
[----:B0-----:R-:W-:Y:S05]  /*eba0*/  @!P1 NANOSLEEP.SYNCS 0x989680 ;  /* 0x009896800000995d */ /* 0x001fea0003900000 */
[----:B------:R-:W0:Y:S02]  /*ebb0*/  @!P1 SYNCS.PHASECHK.TRANS64 P1, [R5+URZ+0x22840], R0 ;  /* 0x02284000050095a7 */ /* 0x000e24000802007f */
[----:B0-----:R-:W-:Y:S05]  /*ebc0*/  @!P1 BRA `(.L_x_78) ;  /* 0xfffffffc00f09947 */ /* 0x001fea000383ffff */
[----:B------:R-:W-:Y:S05]  /*ebd0*/  BRA `(.L_x_172) ;  /* 0xffffffd000507947 */ /* 0x000fea000383ffff */
.L_x_80:
[----:B-1----:R1:W0:Y:S02]  /*ebe0*/  SYNCS.PHASECHK.TRANS64.TRYWAIT P1, [R21+URZ+0x22840], R2 ;  /* 0x02284002150075a7 */ /* 0x002224000802017f */
[----:B0-----:R-:W-:Y:S05]  /*ebf0*/  @!P1 NANOSLEEP.SYNCS 0x989680 ;  /* 0x009896800000995d */ /* 0x001fea0003900000 */
[----:B------:R-:W0:Y:S02]  /*ec00*/  @!P1 SYNCS.PHASECHK.TRANS64 P1, [R21+URZ+0x22840], R2 ;  /* 0x02284002150095a7 */ /* 0x000e24000802007f */
[----:B0-----:R-:W-:Y:S05]  /*ec10*/  @!P1 BRA `(.L_x_80) ;  /* 0xfffffffc00f09947 */ /* 0x001fea000383ffff */
[----:B------:R-:W-:Y:S05]  /*ec20*/  BRA `(.L_x_173) ;  /* 0xffffffd0005c7947 */ /* 0x000fea000383ffff */
.L_x_82:
[----:B------:R0:W0:Y:S02]  /*ec30*/  SYNCS.PHASECHK.TRANS64.TRYWAIT P1, [R5+URZ+0x22860], R0 ;  /* 0x02286000050075a7 */ /* 0x000024000802017f */
[----:B0-----:R-:W-:Y:S05]  /*ec40*/  @!P1 NANOSLEEP.SYNCS 0x989680 ;  /* 0x009896800000995d */ /* 0x001fea0003900000 */
[----:B------:R-:W0:Y:S02]  /*ec50*/  @!P1 SYNCS.PHASECHK.TRANS64 P1, [R5+URZ+0x22860], R0 ;  /* 0x02286000050095a7 */ /* 0x000e24000802007f */
[----:B0-----:R-:W-:Y:S05]  /*ec60*/  @!P1 BRA `(.L_x_82) ;  /* 0xfffffffc00f09947 */ /* 0x001fea000383ffff */
[----:B------:R-:W-:Y:S05]  /*ec70*/  BRA `(.L_x_174) ;  /* 0xffffffd000587947 */ /* 0x000fea000383ffff */
.L_x_175:
[----:B------:R-:W-:-:S00]  /*ec80*/  BRA `(.L_x_175) ;  /* 0xfffffffc00fc7947 */ /* 0x000fc0000383ffff */
[----:B------:R-:W-:-:S00]  /*ec90*/  NOP ;  /* 0x0000000000007918 */ /* 0x000fc00000000000 */
        /* <DEDUP_REMOVED lines=14> */
.L_x_6556:


//--------------------- .text._ZN7cutlass13device_kernelIN5flash11enable_sm90INS1_16FlashAttnFwdSm90INS1_25CollectiveMainloopFwdSm90ILi2EN4cute5tupleIJNS5_1CILi1EEES8_S8_EEENS6_IJNS7_ILi128EEENS7_ILi96EEENS7_ILi64EEEEEELi256ENS_6half_tEfNS_4arch4Sm90ELb0ELb0ELb1ELb0ELb1ELb0ELb1ELb1ELb0ELb1ELb1ELb0EEENS1_21CollectiveEpilogueFwdINS6_IJSA_NS7_ILi256EEESB_EEES9_SE_SG_Li256ELb0ELb1ELb1ELb0EEENS1_19SingleTileSchedulerILb0ELb1ELb1ELi128EEEEEEEEEvNT_6ParamsE --------------------------
	.section	.text._ZN7cutlass13device_kernelIN5flash11enable_sm90INS1_16FlashAttnFwdSm90INS1_25CollectiveMainloopFwdSm90ILi2EN4cute5tupleIJNS5_1CILi1EEES8_S8_EEENS6_IJNS7_ILi128EEENS7_ILi96EEENS7_ILi64EEEEEELi256ENS_6half_tEfNS_4arch4Sm90ELb0ELb0ELb1ELb0ELb1ELb0ELb1ELb1ELb0ELb1ELb1ELb0EEENS1_21CollectiveEpilogueFwdINS6_IJSA_NS7_ILi256EEESB_EEES9_SE_SG_Li256ELb0ELb1ELb1ELb0EEENS1_19SingleTileSchedulerILb0ELb1ELb1ELi128EEEEEEEEEvNT_6ParamsE,"ax",@progbits
	.align	128
.text._ZN7cutlass13device_kernelIN5flash11enable_sm90INS1_16FlashAttnFwdSm90INS1_25CollectiveMainloopFwdSm90ILi2EN4cute5tupleIJNS5_1CILi1EEES8_S8_EEENS6_IJNS7_ILi128EEENS7_ILi96EEENS7_ILi64EEEEEELi256ENS_6half_tEfNS_4arch4Sm90ELb0ELb0ELb1ELb0ELb1ELb0ELb1ELb1ELb0ELb1ELb1ELb0EEENS1_21CollectiveEpilogueFwdINS6_IJSA_NS7_ILi256EEESB_EEES9_SE_SG_Li256ELb0ELb1ELb1ELb0EEENS1_19SingleTileSchedulerILb0ELb1ELb1ELi128EEEEEEEEEvNT_6ParamsE:
        .type           _ZN7cutlass13device_kernelIN5flash11enable_sm90INS1_16FlashAttnFwdSm90INS1_25CollectiveMainloopFwdSm90ILi2EN4cute5tupleIJNS5_1CILi1EEES8_S8_EEENS6_IJNS7_ILi128EEENS7_ILi96EEENS7_ILi64EEEEEELi256ENS_6half_tEfNS_4arch4Sm90ELb0ELb0ELb1ELb0ELb1ELb0ELb1ELb1ELb0ELb1ELb1ELb0EEENS1_21CollectiveEpilogueFwdINS6_IJSA_NS7_ILi256EEESB_EEES9_SE_SG_Li256ELb0ELb1ELb1ELb0EEENS1_19SingleTileSchedulerILb0ELb1ELb1ELi128EEEEEEEEEvNT_6ParamsE,@function
        .size           _ZN7cutlass13device_kernelIN5flash11enable_sm90INS1_16FlashAttnFwdSm90INS1_25CollectiveMainloopFwdSm90ILi2EN4cute5tupleIJNS5_1CILi1EEES8_S8_EEENS6_IJNS7_ILi128EEENS7_ILi96EEENS7_ILi64EEEEEELi256ENS_6half_tEfNS_4arch4Sm90ELb0ELb0ELb1ELb0ELb1ELb0ELb1ELb1ELb0ELb1ELb1ELb0EEENS1_21CollectiveEpilogueFwdINS6_IJSA_NS7_ILi256EEESB_EEES9_SE_SG_Li256ELb0ELb1ELb1ELb0EEENS1_19SingleTileSchedulerILb0ELb1ELb1ELi128EEEEEEEEEvNT_6ParamsE,(.L_x_6557 - _ZN7cutlass13device_kernelIN5flash11enable_sm90INS1_16FlashAttnFwdSm90INS1_25CollectiveMainloopFwdSm90ILi2EN4cute5tupleIJNS5_1CILi1EEES8_S8_EEENS6_IJNS7_ILi128EEENS7_ILi96EEENS7_ILi64EEEEEELi256ENS_6half_tEfNS_4arch4Sm90ELb0ELb0ELb1ELb0ELb1ELb0ELb1ELb1ELb0ELb1ELb1ELb0EEENS1_21CollectiveEpilogueFwdINS6_IJSA_NS7_ILi256EEESB_EEES9_SE_SG_Li256ELb0ELb1ELb1ELb0EEENS1_19SingleTileSchedulerILb0ELb1ELb1ELi128EEEEEEEEEvNT_6ParamsE)
        .other          _ZN7cutlass13device_kernelIN5flash11enable_sm90INS1_16FlashAttnFwdSm90INS1_25CollectiveMainloopFwdSm90ILi2EN4cute5tupleIJNS5_1CILi1EEES8_S8_EEENS6_IJNS7_ILi128EEENS7_ILi96EEENS7_ILi64EEEEEELi256ENS_6half_tEfNS_4arch4Sm90ELb0ELb0ELb1ELb0ELb1ELb0ELb1ELb1ELb0ELb1ELb1ELb0EEENS1_21CollectiveEpilogueFwdINS6_IJSA_NS7_ILi256EEESB_EEES9_SE_SG_Li256ELb0ELb1ELb1ELb0EEENS1_19SingleTileSchedulerILb0ELb1ELb1ELi128EEEEEEEEEvNT_6ParamsE,@"STO_CUDA_ENTRY STV_DEFAULT"
_ZN7cutlass13device_kernelIN5flash11enable_sm90INS1_16FlashAttnFwdSm90INS1_25CollectiveMainloopFwdSm90ILi2EN4cute5tupleIJNS5_1CILi1EEES8_S8_EEENS6_IJNS7_ILi128EEENS7_ILi96EEENS7_ILi64EEEEEELi256ENS_6half_tEfNS_4arch4Sm90ELb0ELb0ELb1ELb0ELb1ELb0ELb1ELb1ELb0ELb1ELb1ELb0EEENS1_21CollectiveEpilogueFwdINS6_IJSA_NS7_ILi256EEESB_EEES9_SE_SG_Li256ELb0ELb1ELb1ELb0EEENS1_19SingleTileSchedulerILb0ELb1ELb1ELi128EEEEEEEEEvNT_6ParamsE:
[----:B------:R-:W0:Y:S02]  /*0000*/  LDC R1, c[0x0][0x28] ;  /* 0x00000a00ff017b82 */ /* 0x000e240000000800 */
[----:B0-----:R-:W-:Y:S01]  /*0010*/  VIADD R1, R1, 0xfffffff8 ;  /* 0xfffffff801017836 */ /* 0x001fe20000000000 */
[----:B------:R-:W0:Y:S01]  /*0020*/  S2R R28, SR_TID.X ;  /* 0x00000000001c7919 */ /* 0x000e220000002100 */
[----:B------:R-:W-:Y:S01]  /*0030*/  ELECT P0, URZ, PT ;  /* 0x00000000003f782f */ /* 0x000fe20003800000 */
[----:B------:R-:W-:Y:S01]  /*0040*/  UMOV UR4, 0x80 ;  /* 0x0000008000047882 */ /* 0x000fe20000000000 */
[----:B------:R-:W-:Y:S01]  /*0050*/  UMOV UR7, 0x100 ;  /* 0x0000010000077882 */ /* 0x000fe20000000000 */
[--C-:B0-----:R-:W-:Y:S02]  /*0060*/  SHF.R.U32.HI R0, RZ, 0x5, R28.reuse ;  /* 0x00000005ff007819 */ /* 0x101fe4000001161c */
[----:B------:R-:W-:-:S03]  /*0070*/  SHF.R.U32.HI R3, RZ, 0x7, R28 ;  /* 0x00000007ff037819 */ /* 0x000fc6000001161c */
[----:B------:R-:W0:Y:S04]  /*0080*/  SHFL.IDX PT, R2, R0, RZ, 0x1f ;  /* 0x00001fff00027589 */ /* 0x000e2800000e0000 */
[----:B------:R-:W1:Y:S01]  /*0090*/  SHFL.IDX PT, R3, R3, RZ, 0x1f ;  /* 0x00001fff03037589 */ /* 0x000e6200000e0000 */
[C---:B0-----:R-:W-:Y:S02]  /*00a0*/  ISETP.NE.OR P0, PT, R2.reuse, RZ, !P0 ;  /* 0x000000ff0200720c */ /* 0x041fe40004705670 */
[----:B------:R-:W-:-:S11]  /*00b0*/  ISETP.NE.AND P1, PT, R2, RZ, PT ;  /* 0x000000ff0200720c */ /* 0x000fd60003f25270 */
[----:B------:R-:W-:Y:S01]  /*00c0*/  VOTEU.ALL UP0, P0 ;  /* 0x00000000003f7886 */ /* 0x000fe20000000000 */
[----:B------:R-:W-:Y:S01]  /*00d0*/  VOTEU.ALL UP1, P0 ;  /* 0x00000000003f7886 */ /* 0x000fe20000020000 */
[----:B------:R-:W-:-:S03]  /*00e0*/  VOTEU.ALL UP2, P0 ;  /* 0x00000000003f7886 */ /* 0x000fc60000040000 */
[----:B------:R-:W0:Y:S01]  /*00f0*/  @!UP0 S2UR UR8, SR_CgaCtaId ;  /* 0x00000000000889c3 */ /* 0x000e220000008800 */
[----:B------:R-:W-:Y:S01]  /*0100*/  @!UP0 UMOV UR6, 0x400 ;  /* 0x0000040000068882 */ /* 0x000fe20000000000 */
[----:B------:R-:W-:-:S04]  /*0110*/  @!UP0 UIADD3 UR4, -UR4, 0x100000, URZ ;  /* 0x0010000004048890 */ /* 0x000fc8000fffe13f */
[----:B------:R-:W-:Y:S02]  /*0120*/  @!UP0 USHF.L.U32 UR5, UR4, 0xb, URZ ;  /* 0x0000000b04058899 */ /* 0x000fe4000800063f */
[----:B------:R-:W-:Y:S02]  /*0130*/  @!UP0 USHF.L.U32 UR4, UR4, 0x1, URZ ;  /* 0x0000000104048899 */ /* 0x000fe4000800063f */
[----:B0-----:R-:W-:Y:S02]  /*0140*/  @!UP0 ULEA UR8, UR8, UR6, 0x18 ;  /* 0x0000000608088291 */ /* 0x001fe4000f8ec03f */
[----:B------:R-:W-:-:S04]  /*0150*/  @!UP0 UIADD3 UR6, -UR7, 0x100000, URZ ;  /* 0x0010000007068890 */ /* 0x000fc8000fffe13f */
[----:B------:R-:W-:Y:S02]  /*0160*/  @!UP0 USHF.L.U32 UR7, UR6, 0xb, URZ ;  /* 0x0000000b06078899 */ /* 0x000fe4000800063f */
[----:B------:R-:W-:Y:S01]  /*0170*/  @!UP0 USHF.L.U32 UR6, UR6, 0x1, URZ ;  /* 0x0000000106068899 */ /* 0x000fe2000800063f */
[----:B------:R-:W-:-:S05]  /*0180*/  VOTEU.ALL UP0, P0 ;  /* 0x00000000003f7886 */ /* 0x000fca0000000000 */
[----:B------:R0:W2:Y:S01]  /*0190*/  @!UP0 SYNCS.EXCH.64 URZ, [UR8+0x32400], UR4 ;  /* 0x03240004083f85b2 */ /* 0x0000a20008000100 */
[----:B------:R0:W3:Y:S05]  /*01a0*/  @!UP1 SYNCS.EXCH.64 URZ, [UR8+0x32410], UR4 ;  /* 0x03241004083f95b2 */ /* 0x0000ea0008000100 */
[----:B------:R0:W4:Y:S02]  /*01b0*/  @!UP2 SYNCS.EXCH.64 URZ, [UR8+0x32420], UR6 ;  /* 0x03242006083fa5b2 */ /* 0x0001240008000100 */
[----:B01----:R-:W-:Y:S05]  /*01c0*/  @P1 BRA `(.L_x_176) ;  /* 0x0000000000481947 */ /* 0x003fea0003800000 */
        /* <DEDUP_REMOVED lines=14> */
[----:B------:R0:W0:Y:S01]  /*02b0*/  SYNCS.EXCH.64 URZ, [UR8+0x32440], UR6 ;  /* 0x03244006083f75b2 */ /* 0x0000220008000100 */
[----:B------:R0:W0:Y:S01]  /*02c0*/  SYNCS.EXCH.64 URZ, [UR8+0x32438], UR4 ;  /* 0x03243804083f75b2 */ /* 0x0000220008000100 */
[----:B------:R0:W0:Y:S01]  /*02d0*/  SYNCS.EXCH.64 URZ, [UR8+0x32448], UR6 ;  /* 0x03244806083f75b2 */ /* 0x0000220008000100 */
[----:B------:R-:W-:Y:S01]  /*02e0*/  NOP ;  /* 0x0000000000007918 */ /* 0x000fe20000000000 */
.L_x_176:
        /* <DEDUP_REMOVED lines=22> */
.L_x_177:
        /* <DEDUP_REMOVED lines=18> */
.L_x_178:
        /* <DEDUP_REMOVED lines=22> */
.L_x_179:
        /* <DEDUP_REMOVED lines=23> */
.L_x_180:
[----:B------:R-:W-:Y:S01]  /*0840*/  UISETP.NE.AND UP0, UPT, UR9, URZ, UPT ;  /* 0x0000003f0900728c */ /* 0x000fe2000bf05270 */
[----:B------:R-:W-:Y:S01]  /*0850*/  NOP ;  /* 0x0000000000007918 */ /* 0x000fe20000000000 */
[----:B0-----:R-:W-:Y:S01]  /*0860*/  UMOV UR4, 0x1 ;  /* 0x0000000100047882 */ /* 0x001fe20000000000 */
[----:B------:R-:W-:Y:S01]  /*0870*/  ULDC.64 UR36, c[0x0][0x208] ;  /* 0x0000820000247ab9 */ /* 0x000fe20000000a00 */
[----:B------:R-:W-:Y:S01]  /*0880*/  USEL UR4, UR4, 0x2, !UP0 ;  /* 0x0000000204047887 */ /* 0x000fe2000c000000 */
[----:B------:R-:W-:Y:S01]  /*0890*/  BSSY B6, `(.L_x_181) ;  /* 0x0000d62000067945 */ /* 0x000fe20003800000 */
[----:B-1234-:R-:W-:Y:S01]  /*08a0*/  BAR.SYNC.DEFER_BLOCKING 0x0 ;  /* 0x0000000000007b1d */ /* 0x01efe20000010000 */
[----:B------:R-:W-:-:S03]  /*08b0*/  PLOP3.LUT P0, PT, PT, PT, UP0, 0x80, 0x0 ;  /* 0x000000000000781c */ /* 0x000fc60003f0f008 */
[----:B------:R-:W-:-:S05]  /*08c0*/  IMAD.U32 R2, RZ, RZ, UR4 ;  /* 0x00000004ff027e24 */ /* 0x000fca000f8e00ff */
[----:B------:R0:W-:Y:S05]  /*08d0*/  STL [R1], R2 ;  /* 0x0000000201007387 */ /* 0x0001ea0000100800 */
[----:B------:R-:W-:Y:S05]  /*08e0*/  @!P0 BRA `(.L_x_182) ;  /* 0x0000009000408947 */ /* 0x000fea0003800000 */
.L_x_183:
[----:B------:R-:W-:-:S08]  /*08f0*/  NOP ;  /* 0x0000000000007918 */ /* 0x000fd00000000000 */
[----:B------:R-:W1:Y:S02]  /*0900*/  USETMAXREG.TRY_ALLOC.CTAPOOL UP0, 0xe8 ;  /* 0x000000e8000079c8 */ /* 0x000e640008000600 */
[----:B-1----:R-:W-:-:S13]  /*0910*/  PLOP3.LUT P0, PT, PT, PT, UP0, 0x80, 0x0 ;  /* 0x000000000000781c */ /* 0x002fda0003f0f008 */
[----:B------:R-:W-:Y:S05]  /*0920*/  @!P0 BRA `(.L_x_183) ;  /* 0xfffffffc00f08947 */ /* 0x000fea000383ffff */
[----:B------:R-:W1:Y:S01]  /*0930*/  S2UR UR6, SR_CTAID.Y ;  /* 0x00000000000679c3 */ /* 0x000e620000002600 */
[----:B------:R-:W-:Y:S01]  /*0940*/  ULDC UR7, c[0x0][0xd50] ;  /* 0x0003540000077ab9 */ /* 0x000fe20000000800 */
[----:B------:R-:W-:Y:S01]  /*0950*/  SHF.R.U32.HI R17, RZ, 0x7, R28 ;  /* 0x00000007ff117819 */ /* 0x000fe2000001161c */
[----:B------:R-:W-:-:S05]  /*0960*/  UISETP.NE.AND UP0, UPT, UR7, 0x1, UPT ;  /* 0x000000010700788c */ /* 0x000fca000bf05270 */
[----:B------:R-:W-:Y:S08]  /*0970*/  BAR.ARV 0x8, 0x180 ;  /* 0x0206000000007b1d */ /* 0x000ff00000002000 */
[----:B------:R-:W2:Y:S01]  /*0980*/  S2UR UR8, SR_CTAID.Z ;  /* 0x00000000000879c3 */ /* 0x000ea20000002700 */
[----:B------:R-:W-:Y:S01]  /*0990*/  ISETP.NE.AND P0, PT, R17, 0x1, PT ;  /* 0x000000011100780c */ /* 0x000fe20003f05270 */
[----:B------:R-:W-:Y:S01]  /*09a0*/  @UP0 ULDC UR4, c[0x0][0xd54] ;  /* 0x0003550000040ab9 */ /* 0x000fe20000000800 */
[----:B------:R-:W-:Y:S01]  /*09b0*/  @UP0 ULDC UR9, c[0x0][0xd58] ;  /* 0x0003560000090ab9 */ /* 0x000fe20000000800 */
[----:B-1----:R-:W-:-:S10]  /*09c0*/  UIMAD.WIDE.U32 UR4, UR6, UR4, URZ ;  /* 0x00000004060472a5 */ /* 0x002fd4000f8e003f */
[----:B------:R-:W-:Y:S06]  /*09d0*/  @!P0 BAR.ARV 0x9, 0x100 ;  /* 0x0244000000008b1d */ /* 0x000fec0000002000 */
[----:B------:R-:W-:Y:S01]  /*09e0*/  UMOV UR10, UR6 ;  /* 0x00000006000a7c82 */ /* 0x000fe20008000000 */
[----:B------:R-:W-:Y:S01]  /*09f0*/  @UP0 USHF.R.U32.HI UR10, URZ, UR9, UR5 ;  /* 0x000000093f0a0299 */ /* 0x000fe20008011605 */
[----:B--2---:R-:W-:-:S03]  /*0a00*/  ISETP.LE.AND P0, PT, RZ, UR8, PT ;  /* 0x00000008ff007c0c */ /* 0x004fc6000bf03270 */
[----:B------:R-:W-:Y:S02]  /*0a10*/  UIADD3 UR4, -UR10, URZ, URZ ;  /* 0x0000003f0a047290 */ /* 0x000fe4000fffe13f */
[----:B------:R-:W-:Y:S02]  /*0a20*/  IMAD.U32 R0, RZ, RZ, UR10 ;  /* 0x0000000aff007e24 */ /* 0x000fe4000f8e00ff */
[----:B------:R-:W-:-:S03]  /*0a30*/  UIMAD UR7, UR7, UR4, UR6 ;  /* 0x00000004070772a4 */ /* 0x000fc6000f8e0206 */
[----:B------:R1:W-:Y:S03]  /*0a40*/  STL [R1+0x4], R0 ;  /* 0x0000040001007387 */ /* 0x0003e60000100800 */
[----:B------:R-:W-:Y:S06]  /*0a50*/  @!P0 BRA `(.L_x_184) ;  /* 0x000000d400148947 */ /* 0x000fec0003800000 */
        /* <DEDUP_REMOVED lines=22> */
[-C--:B-1----:R-:W-:Y:S02]  /*0bc0*/  IABS R0, R3.reuse ;  /* 0x0000000300007213 */ /* 0x082fe40000000000 */
[----:B------:R-:W-:Y:S01]  /*0bd0*/  IMAD.U32 R4, RZ, RZ, UR8 ;  /* 0x00000008ff047e24 */ /* 0x000fe2000f8e00ff */
[----:B------:R-:W-:Y:S01]  /*0be0*/  IABS R5, R3 ;  /* 0x0000000300057213 */ /* 0x000fe20000000000 */
[----:B------:R-:W-:Y:S01]  /*0bf0*/  ULOP3.LUT UR8, UR8, UR7, URZ, 0x3c, !UPT ;  /* 0x0000000708087292 */ /* 0x000fe2000f8e3c3f */
[----:B------:R-:W-:Y:S02]  /*0c00*/  R2UR UR12, R0 ;  /* 0x00000000000c72ca */ /* 0x000fe400000e0000 */
[----:B------:R-:W-:-:S05]  /*0c10*/  IABS R4, R4 ;  /* 0x0000000400047213 */ /* 0x000fca0000000000 */
[----:B------:R-:W-:-:S05]  /*0c20*/  IMAD.MOV.U32 R3, RZ, RZ, R4 ;  /* 0x000000ffff037224 */ /* 0x000fca00078e0004 */
[----:B------:R-:W-:Y:S01]  /*0c30*/  R2UR UR11, R3 ;  /* 0x00000000030b72ca */ /* 0x000fe200000e0000 */
[----:B------:R-:W1:Y:S08]  /*0c40*/  I2F.RP R0, UR12 ;  /* 0x0000000c00007d06 */ /* 0x000e700008209400 */
[----:B-1----:R-:W0:Y:S02]  /*0c50*/  MUFU.RCP R0, R0 ;  /* 0x0000000000007308 */ /* 0x002e240000001000 */
        /* <DEDUP_REMOVED lines=20> */
.L_x_185:
[----:B------:R-:W-:Y:S01]  /*0da0*/  UIMAD UR5, UR9, UR4, URZ ;  /* 0x00000004090572a4 */ /* 0x000fe2000f8e023f */
[----:B-1----:R-:W-:Y:S01]  /*0db0*/  IMAD.U32 R0, RZ, RZ, UR6 ;  /* 0x00000006ff007e24 */ /* 0x002fe2000f8e00ff */
[----:B------:R-:W-:Y:S01]  /*0dc0*/  MOV R3, UR4 ;  /* 0x0000000400037c02 */ /* 0x000fe20008000f00 */
[----:B------:R-:W-:Y:S01]  /*0dd0*/  VIADD R22, R28, 0xffffff80 ;  /* 0xffffff801c167836 */ /* 0x000fe20000000000 */
[----:B------:R-:W-:Y:S01]  /*0de0*/  PLOP3.LUT P0, PT, PT, PT, PT, 0x80, 0x0 ;  /* 0x000000000000781c */ /* 0x000fe20003f0f070 */
[----:B------:R-:W-:Y:S01]  /*0df0*/  IMAD.MOV.U32 R4, RZ, RZ, RZ ;  /* 0x000000ffff047224 */ /* 0x000fe200078e00ff */
[----:B------:R-:W-:Y:S01]  /*0e00*/  VIADDMNMX R0, R3, UR5, R0, PT ;  /* 0x0000000503007c46 */ /* 0x000fe2000b800100 */
[----:B------:R-:W-:Y:S01]  /*0e10*/  IMAD.U32 R19, RZ, RZ, UR5 ;  /* 0x00000005ff137e24 */ /* 0x000fe2000f8e00ff */
[----:B------:R-:W-:Y:S01]  /*0e20*/  CS2R R150, SRZ ;  /* 0x0000000000967805 */ /* 0x000fe2000001ff00 */
[----:B------:R-:W-:Y:S01]  /*0e30*/  IMAD.MOV.U32 R3, RZ, RZ, RZ ;  /* 0x000000ffff037224 */ /* 0x000fe200078e00ff */
[----:B------:R-:W-:-:S02]  /*0e40*/  R2UR UR38, R0 ;  /* 0x00000000002672ca */ /* 0x000fc400000e0000 */
        /* <DEDUP_REMOVED lines=11> */
[----:B------:R-:W-:Y:S01]  /*0f00*/  CS2R R126, SRZ ;  /* 0x00000000007e7805 */ /* 0x000fe2000001ff00 */
[----:B------:R-:W-:Y:S01]  /*0f10*/  UISETP.GT.AND UP0, UPT, UR38, UR5, UPT ;  /* 0x000000052600728c */ /* 0x000fe2000bf04270 */
[----:B------:R-:W-:-:S02]  /*0f20*/  CS2R R124, SRZ ;  /* 0x00000000007c7805 */ /* 0x000fc4000001ff00 */
[----:B------:R-:W-:Y:S02]  /*0f30*/  CS2R R122, SRZ ;  /* 0x00000000007a7805 */ /* 0x000fe4000001ff00 */
[----:B------:R-:W-:Y:S02]  /*0f40*/  CS2R R120, SRZ ;  /* 0x0000000000787805 */ /* 0x000fe4000001ff00 */
[----:B------:R-:W-:Y:S02]  /*0f50*/  CS2R R118, SRZ ;  /* 0x0000000000767805 */ /* 0x000fe4000001ff00 */
[----:B------:R-:W-:Y:S02]  /*0f60*/  CS2R R116, SRZ ;  /* 0x0000000000747805 */ /* 0x000fe4000001ff00 */
[----:B------:R-:W-:Y:S02]  /*0f70*/  PLOP3.LUT P1, PT, PT, PT, UP0, 0x80, 0x0 ;  /* 0x000000000000781c */ /* 0x000fe40003f2f008 */
        /* <DEDUP_REMOVED lines=48> */
[----:B------:R-:W1:Y:S01]  /*1280*/  S2UR UR6, SR_CgaCtaId ;  /* 0x00000000000679c3 */ /* 0x000e620000008800 */
[----:B------:R-:W-:Y:S02]  /*1290*/  UMOV UR5, 0x400 ;  /* 0x0000040000057882 */ /* 0x000fe40000000000 */
[----:B------:R-:W-:-:S04]  /*12a0*/  LEA.HI R23, R3, R22, RZ, 0x7 ;  /* 0x0000001603177211 */ /* 0x000fc800078f38ff */
[----:B------:R-:W-:-:S06]  /*12b0*/  SHF.R.S32.HI R0, RZ, 0x7, R23 ;  /* 0x00000007ff007819 */ /* 0x000fcc0000011417 */
[----:B------:R-:W2:Y:S01]  /*12c0*/  SHFL.IDX PT, R0, R0, RZ, 0x1f ;  /* 0x00001fff00007589 */ /* 0x000ea200000e0000 */
[----:B-1----:R-:W-:-:S04]  /*12d0*/  ULEA UR7, UR6, UR5, 0x18 ;  /* 0x0000000506077291 */ /* 0x002fc8000f8ec03f */
[----:B------:R-:W-:Y:S02]  /*12e0*/  UIADD3 UR6, UR7, 0x18400, URZ ;  /* 0x0001840007067890 */ /* 0x000fe4000fffe03f */
[----:B------:R-:W-:Y:S02]  /*12f0*/  MOV R16, UR7 ;  /* 0x0000000700107c02 */ /* 0x000fe40008000f00 */
[----:B------:R-:W-:Y:S01]  /*1300*/  ULOP3.LUT UP0, URZ, UR6, 0x1bf, URZ, 0xc0, !UPT ;  /* 0x000001bf063f7892 */ /* 0x000fe2000f80c03f */
[----:B--2---:R-:W-:-:S05]  /*1310*/  R2UR UR4, R0 ;  /* 0x00000000000472ca */ /* 0x004fca00000e0000 */
[----:B------:R-:W-:-:S08]  /*1320*/  PLOP3.LUT P0, PT, PT, PT, UP0, 0x80, 0x0 ;  /* 0x000000000000781c */ /* 0x000fd00003f0f008 */
[----:B------:R-:W-:-:S04]  /*1330*/  ULEA.HI UR5, UR4, UR4, URZ, 0x1 ;  /* 0x0000000404057291 */ /* 0x000fc8000f8f083f */
[----:B------:R-:W-:-:S04]  /*1340*/  ULOP3.LUT UR5, UR5, 0xffffe, URZ, 0xc0, !UPT ;  /* 0x000ffffe05057892 */ /* 0x000fc8000f8ec03f */
[----:B------:R-:W-:Y:S01]  /*1350*/  UIADD3 UR40, UR4, -UR5, URZ ;  /* 0x8000000504287290 */ /* 0x000fe2000fffe03f */
[----:B------:R-:W-:Y:S11]  /*1360*/  @!P0 BRA `(.L_x_187) ;  /* 0x0000000000408947 */ /* 0x000ff60003800000 */
[----:B------:R-:W-:Y:S01]  /*1370*/  MOV R0, 0x0 ;  /* 0x0000000000007802 */ /* 0x000fe20000000f00 */
[----:B------:R-:W-:Y:S01]  /*1380*/  ULDC.64 UR4, c[0x4][0x98] ;  /* 0x0100260000047ab9 */ /* 0x000fe20000000a00 */
[----:B------:R-:W-:Y:S01]  /*1390*/  ULDC.64 UR6, c[0x4][0x38] ;  /* 0x01000e0000067ab9 */ /* 0x000fe20000000a00 */
[----:B------:R-:W-:Y:S01]  /*13a0*/  IMAD.U32 R4, RZ, RZ, UR4 ;  /* 0x00000004ff047e24 */ /* 0x000fe2000f8e00ff */
[----:B0-----:R0:W1:Y:S01]  /*13b0*/  LDC.64 R2, c[0x4][R0] ;  /* 0x0100000000027b82 */ /* 0x0010620000000a00 */
[----:B------:R-:W-:Y:S01]  /*13c0*/  IMAD.U32 R5, RZ, RZ, UR5 ;  /* 0x00000005ff057e24 */ /* 0x000fe2000f8e00ff */
[----:B------:R-:W-:Y:S01]  /*13d0*/  ULDC.64 UR4, c[0x4][0xa0] ;  /* 0x0100280000047ab9 */ /* 0x000fe20000000a00 */
[----:B------:R-:W-:Y:S01]  /*13e0*/  MOV R10, UR6 ;  /* 0x00000006000a7c02 */ /* 0x000fe20008000f00 */
[----:B------:R-:W-:Y:S02]  /*13f0*/  IMAD.U32 R6, RZ, RZ, UR4 ;  /* 0x00000004ff067e24 */ /* 0x000fe4000f8e00ff */
[----:B------:R-:W-:-:S02]  /*1400*/  IMAD.U32 R7, RZ, RZ, UR5 ;  /* 0x00000005ff077e24 */ /* 0x000fc4000f8e00ff */
[----:B------:R-:W-:Y:S02]  /*1410*/  IMAD.U32 R11, RZ, RZ, UR7 ;  /* 0x00000007ff0b7e24 */ /* 0x000fe4000f8e00ff */
[----:B------:R-:W-:Y:S02]  /*1420*/  IMAD.MOV.U32 R8, RZ, RZ, 0x70 ;  /* 0x00000070ff087424 */ /* 0x000fe400078e00ff */
[----:B------:R-:W-:Y:S02]  /*1430*/  IMAD.MOV.U32 R12, RZ, RZ, 0x1 ;  /* 0x00000001ff0c7424 */ /* 0x000fe400078e00ff */
[----:B0-----:R-:W-:-:S07]  /*1440*/  IMAD.MOV.U32 R13, RZ, RZ, RZ ;  /* 0x000000ffff0d7224 */ /* 0x001fce00078e00ff */
[----:B------:R-:W-:-:S07]  /*1450*/  LEPC R20, `(.L_x_187) ;  /* 0x000000001014794e */ /* 0x000fce0000000000 */
[----:B-1----:R-:W-:Y:S05]  /*1460*/  CALL.ABS.NOINC R2 ;  /* 0x0000000002007343 */ /* 0x002fea0003c00000 */
.L_x_187:
[----:B------:R-:W-:Y:S02]  /*1470*/  R2UR UR4, R16 ;  /* 0x00000000100472ca */ /* 0x000fe400000e0000 */
[----:B------:R-:W-:Y:S02]  /*1480*/  SHF.L.U32 R0, RZ, 0x1f, RZ ;  /* 0x0000001fff007819 */ /* 0x000fe400000006ff */
[----:B------:R-:W-:-:S09]  /*1490*/  IADD3 R210, R17, 0x8, RZ ;  /* 0x0000000811d27810 */ /* 0x000fd20007ffe0ff */
[----:B------:R-:W1:Y:S02]  /*14a0*/  SYNCS.PHASECHK.TRANS64.TRYWAIT P0, [UR4+0x32400], R0 ;  /* 0x03240000ff0075a7 */ /* 0x000e640008000144 */
[----:B-1----:R-:W-:Y:S05]  /*14b0*/  @!P0 BRA `(.L_x_188) ;  /* 0x000000c800848947 */ /* 0x002fea0003800000 */
.L_x_265:
[----:B------:R-:W-:Y:S05]  /*14c0*/  WARPSYNC.ALL ;  /* 0x0000000000007948 */ /* 0x000fea0003800000 */
[----:B0-----:R-:W2:Y:S01]  /*14d0*/  LDL R2, [R1] ;  /* 0x0000000001027983 */ /* 0x001ea20000100800 */
[----:B------:R0:W-:Y:S01]  /*14e0*/  BAR.SYNC.DEFER_BLOCKING R210, 0x100 ;  /* 0x000400d20000751d */ /* 0x0001e20000010000 */
[----:B--2---:R-:W-:-:S13]  /*14f0*/  R2UR UR4, R2 ;  /* 0x00000000020472ca */ /* 0x004fda00000e0000 */
[----:B------:R-:W-:-:S04]  /*1500*/  ULOP3.LUT UR4, UR4, 0x1, URZ, 0xfc, !UPT ;  /* 0x0000000104047892 */ /* 0x000fc8000f8efc3f */
[----:B------:R-:W-:-:S06]  /*1510*/  UISETP.NE.AND UP0, UPT, UR4, 0x3, UPT ;  /* 0x000000030400788c */ /* 0x000fcc000bf05270 */
[----:B------:R-:W-:-:S13]  /*1520*/  PLOP3.LUT P0, PT, PT, PT, UP0, 0x80, 0x0 ;  /* 0x000000000000781c */ /* 0x000fda0003f0f008 */
[----:B0-----:R-:W-:Y:S05]  /*1530*/  @!P0 BRA `(.L_x_189) ;  /* 0x0000000000048947 */ /* 0x001fea0003800000 */
[----:B------:R-:W-:Y:S01]  /*1540*/  BPT.TRAP 0x1 ;  /* 0x000000040000795c */ /* 0x000fe20000300000 */
.L_x_189:
[----:B------:R-:W-:-:S13]  /*1550*/  R2UR UR4, R16 ;  /* 0x00000000100472ca */ /* 0x000fda00000e0000 */
[----:B------:R0:W2:Y:S01]  /*1560*/  SYNCS.PHASECHK.TRANS64.TRYWAIT P1, [UR4+0x32430], R0 ;  /* 0x03243000ff0075a7 */ /* 0x0000a20008020144 */
[----:B------:R-:W-:Y:S05]  /*1570*/  @!P0 BRA `(.L_x_190) ;  /* 0x0000000000048947 */ /* 0x000fea0003800000 */
[----:B------:R-:W-:Y:S01]  /*1580*/  BPT.TRAP 0x1 ;  /* 0x000000040000795c */ /* 0x000fe20000300000 */
.L_x_190:
[----:B--2---:R-:W-:Y:S05]  /*1590*/  @P1 BRA `(.L_x_191) ;  /* 0x00000000000c1947 */ /* 0x004fea0003800000 */
[----:B------:R-:W-:-:S13]  /*15a0*/  R2UR UR4, R16 ;  /* 0x00000000100472ca */ /* 0x000fda00000e0000 */
[----:B------:R-:W2:Y:S02]  /*15b0*/  SYNCS.PHASECHK.TRANS64.TRYWAIT P1, [UR4+0x32430], R0 ;  /* 0x03243000ff0075a7 */ /* 0x000ea40008020144 */
[----:B--2---:R-:W-:Y:S05]  /*15c0*/  @!P1 BRA `(.L_x_192) ;  /* 0x000000c8005c9947 */ /* 0x004fea0003800000 */
.L_x_191:
[----:B------:R-:W-:Y:S01]  /*15d0*/  R2UR UR9, R16 ;  /* 0x00000000100972ca */ /* 0x000fe200000e0000 */
[----:B------:R-:W-:Y:S01]  /*15e0*/  WARPGROUP.ARRIVE ;  /* 0x00000000000079c5 */ /* 0x000fe20000000000 */
[----:B------:R-:W-:Y:S01]  /*15f0*/  UMOV UR7, 0x40000040 ;  /* 0x4000004000077882 */ /* 0x000fe20000000000 */
[----:B------:R-:W-:Y:S01]  /*1600*/  UMOV UR13, 0x40000040 ;  /* 0x40000040000d7882 */ /* 0x000fe20000000000 */
[----:B------:R-:W-:Y:S01]  /*1610*/  IMAD.U32 R15, RZ, RZ, UR7 ;  /* 0x00000007ff0f7e24 */ /* 0x000fe2000f8e00ff */
[----:B------:R-:W-:-:S08]  /*1620*/  MOV R13, UR13 ;  /* 0x0000000d000d7c02 */ /* 0x000fd00008000f00 */
[----:B------:R-:W-:Y:S02]  /*1630*/  ULEA UR40, UR40, UR9, 0xd ;  /* 0x0000000928287291 */ /* 0x000fe4000f8e683f */
[----:B------:R-:W-:Y:S02]  /*1640*/  UIADD3 UR5, UR9, 0x1c400, URZ ;  /* 0x0001c40009057890 */ /* 0x000fe4000fffe03f */
[----:B------:R-:W-:Y:S02]  /*1650*/  UIADD3 UR4, UR40, 0x18400, URZ ;  /* 0x0001840028047890 */ /* 0x000fe4000fffe03f */
[----:B------:R-:W-:Y:S02]  /*1660*/  USHF.R.U32.HI UR5, URZ, 0x4, UR5 ;  /* 0x000000043f057899 */ /* 0x000fe40008011605 */
[----:B------:R-:W-:Y:S02]  /*1670*/  USHF.R.U32.HI UR4, URZ, 0x4, UR4 ;  /* 0x000000043f047899 */ /* 0x000fe40008011604 */
[----:B------:R-:W-:-:S02]  /*1680*/  ULOP3.LUT UR5, UR5, 0x3fff, URZ, 0xc0, !UPT ;  /* 0x00003fff05057892 */ /* 0x000fc4000f8ec03f */
[----:B------:R-:W-:Y:S02]  /*1690*/  ULOP3.LUT UR4, UR4, 0x3fff, URZ, 0xc0, !UPT ;  /* 0x00003fff04047892 */ /* 0x000fe4000f8ec03f */
[----:B------:R-:W-:Y:S02]  /*16a0*/  ULOP3.LUT UR10, UR5, 0x10000, URZ, 0xfc, !UPT ;  /* 0x00010000050a7892 */ /* 0x000fe4000f8efc3f */
[----:B------:R-:W-:Y:S01]  /*16b0*/  ULOP3.LUT UR8, UR4, 0x10000, URZ, 0xfc, !UPT ;  /* 0x0001000004087892 */ /* 0x000fe2000f8efc3f */
[----:B------:R-:W-:-:S03]  /*16c0*/  UMOV UR5, UR7 ;  /* 0x0000000700057c82 */ /* 0x000fc60008000000 */
[----:B------:R-:W-:-:S03]  /*16d0*/  IMAD.U32 R17, RZ, RZ, UR10 ;  /* 0x0000000aff117e24 */ /* 0x000fc6000f8e00ff */
[----:B------:R-:W-:Y:S02]  /*16e0*/  UMOV UR6, UR8 ;  /* 0x0000000800067c82 */ /* 0x000fe40008000000 */
[----:B------:R-:W-:Y:S01]  /*16f0*/  IMAD.U32 R14, RZ, RZ, UR6 ;  /* 0x00000006ff0e7e24 */ /* 0x000fe2000f8e00ff */
[----:B------:R-:W-:Y:S01]  /*1700*/  UMOV UR4, UR6 ;  /* 0x0000000600047c82 */ /* 0x000fe20008000000 */
[----:B------:R-:W-:Y:S02]  /*1710*/  UMOV UR6, UR10 ;  /* 0x0000000a00067c82 */ /* 0x000fe40008000000 */
[----:B------:R-:W-:Y:S01]  /*1720*/  HGMMA.64x96x16.F32 R24, gdesc[UR4], RZ, !UPT, gsb0 ;  /* 0x01600000041879f0 */ /* 0x000fe2000c0008ff */
[----:B------:R-:W-:Y:S02]  /*1730*/  UIADD3 UR4, UR8, 0x2, URZ ;  /* 0x0000000208047890 */ /* 0x000fe4000fffe03f */
[----:B------:R-:W-:Y:S01]  /*1740*/  UIADD3 UR6, UR10, 0x2, URZ ;  /* 0x000000020a067890 */ /* 0x000fe2000fffe03f */
[----:B------:R-:W-:Y:S01]  /*1750*/  UMOV UR5, UR13 ;  /* 0x0000000d00057c82 */ /* 0x000fe20008000000 */
[----:B------:R-:W-:Y:S01]  /*1760*/  UMOV UR7, 0x40000040 ;  /* 0x4000004000077882 */ /* 0x000fe20000000000 */
[----:B------:R-:W-:-:S02]  /*1770*/  UMOV UR13, 0x40000040 ;  /* 0x40000040000d7882 */ /* 0x000fc40000000000 */
[----:B------:R-:W-:Y:S01]  /*1780*/  UMOV UR12, UR4 ;  /* 0x00000004000c7c82 */ /* 0x000fe20008000000 */
[----:B------:R-:W-:Y:S01]  /*1790*/  IMAD.U32 R11, RZ, RZ, UR13 ;  /* 0x0000000dff0b7e24 */ /* 0x000fe2000f8e00ff */
[----:B------:R-:W-:Y:S01]  /*17a0*/  UMOV UR4, UR12 ;  /* 0x0000000c00047c82 */ /* 0x000fe20008000000 */
[----:B------:R-:W-:Y:S01]  /*17b0*/  IMAD.U32 R12, RZ, RZ, UR12 ;  /* 0x0000000cff0c7e24 */ /* 0x000fe2000f8e00ff */
[----:B------:R-:W-:Y:S02]  /*17c0*/  WARPGROUP.DEPBAR.LE gsb0, 0x0 ;  /* 0x00008000000079c5 */ /* 0x000fe40000010000 */
[----:B------:R-:W-:-:S06]  /*17d0*/  WARPGROUP.ARRIVE ;  /* 0x00000000000079c5 */ /* 0x000fcc0000000000 */
[----:B------:R-:W-:Y:S01]  /*17e0*/  HGMMA.64x96x16.F32 R24, gdesc[UR4], R24, gsb0 ;  /* 0x01600000041879f0 */ /* 0x000fe20008000818 */
[----:B------:R-:W-:Y:S02]  /*17f0*/  UIADD3 UR4, UR8, 0x4, URZ ;  /* 0x0000000408047890 */ /* 0x000fe4000fffe03f */
[----:B------:R-:W-:Y:S01]  /*1800*/  UIADD3 UR6, UR10, 0x4, URZ ;  /* 0x000000040a067890 */ /* 0x000fe2000fffe03f */
[----:B------:R-:W-:Y:S01]  /*1810*/  UMOV UR5, UR13 ;  /* 0x0000000d00057c82 */ /* 0x000fe20008000000 */
[----:B------:R-:W-:-:S03]  /*1820*/  UMOV UR7, 0x40000040 ;  /* 0x4000004000077882 */ /* 0x000fc60000000000 */
[----:B------:R-:W-:Y:S02]  /*1830*/  UMOV UR12, UR4 ;  /* 0x00000004000c7c82 */ /* 0x000fe40008000000 */
[----:B------:R-:W-:Y:S01]  /*1840*/  UMOV UR4, UR12 ;  /* 0x0000000c00047c82 */ /* 0x000fe20008000000 */
[----:B------:R-:W-:Y:S01]  /*1850*/  IMAD.U32 R10, RZ, RZ, UR12 ;  /* 0x0000000cff0a7e24 */ /* 0x000fe2000f8e00ff */
[----:B------:R-:W-:Y:S02]  /*1860*/  WARPGROUP.DEPBAR.LE gsb0, 0x0 ;  /* 0x00008000000079c5 */ /* 0x000fe40000010000 */
[----:B------:R-:W-:-:S06]  /*1870*/  WARPGROUP.ARRIVE ;  /* 0x00000000000079c5 */ /* 0x000fcc0000000000 */
[----:B------:R-:W-:Y:S01]  /*1880*/  HGMMA.64x96x16.F32 R24, gdesc[UR4], R24, gsb0 ;  /* 0x01600000041879f0 */ /* 0x000fe20008000818 */
[----:B------:R-:W-:Y:S02]  /*1890*/  UIADD3 UR4, UR8, 0x6, URZ ;  /* 0x0000000608047890 */ /* 0x000fe4000fffe03f */
[----:B------:R-:W-:Y:S01]  /*18a0*/  UIADD3 UR6, UR10, 0x6, URZ ;  /* 0x000000060a067890 */ /* 0x000fe2000fffe03f */
[----:B------:R-:W-:Y:S01]  /*18b0*/  UMOV UR5, 0x40000040 ;  /* 0x4000004000057882 */ /* 0x000fe20000000000 */
[----:B------:R-:W-:Y:S02]  /*18c0*/  UMOV UR7, 0x40000040 ;  /* 0x4000004000077882 */ /* 0x000fe40000000000 */
[----:B------:R-:W-:Y:S02]  /*18d0*/  IMAD.U32 R8, RZ, RZ, UR4 ;  /* 0x00000004ff087e24 */ /* 0x000fe4000f8e00ff */
[----:B------:R-:W-:Y:S01]  /*18e0*/  IMAD.U32 R9, RZ, RZ, UR5 ;  /* 0x00000005ff097e24 */ /* 0x000fe2000f8e00ff */
[----:B------:R-:W-:-:S02]  /*18f0*/  WARPGROUP.DEPBAR.LE gsb0, 0x0 ;  /* 0x00008000000079c5 */ /* 0x000fc40000010000 */
[----:B------:R-:W-:-:S06]  /*1900*/  WARPGROUP.ARRIVE ;  /* 0x00000000000079c5 */ /* 0x000fcc0000000000 */
[----:B------:R-:W-:Y:S03]  /*1910*/  HGMMA.64x96x16.F32 R24, gdesc[UR4], R24, gsb0 ;  /* 0x01600000041879f0 */ /* 0x000fe60008000818 */
[----:B------:R-:W-:Y:S02]  /*1920*/  WARPGROUP.DEPBAR.LE gsb0, 0x0 ;  /* 0x00008000000079c5 */ /* 0x000fe40000010000 */
[----:B------:R-:W2:Y:S02]  /*1930*/  SYNCS.PHASECHK.TRANS64.TRYWAIT P1, [UR9+0x32410], R0 ;  /* 0x03241000ff0075a7 */ /* 0x000ea40008020149 */
[----:B--2---:R-:W-:Y:S05]  /*1940*/  @!P1 BRA `(.L_x_193) ;  /* 0x000000c400989947 */ /* 0x004fea0003800000 */
.L_x_266:
[----:B------:R-:W-:Y:S05]  /*1950*/  @!P0 BRA `(.L_x_194) ;  /* 0x0000000000048947 */ /* 0x000fea0003800000 */
[----:B------:R-:W-:Y:S01]  /*1960*/  BPT.TRAP 0x1 ;  /* 0x000000040000795c */ /* 0x000fe20000300000 */
.L_x_194:
[----:B------:R-:W-:-:S13]  /*1970*/  R2UR UR4, R16 ;  /* 0x00000000100472ca */ /* 0x000fda00000e0000 */
[----:B------:R2:W3:Y:S01]  /*1980*/  SYNCS.PHASECHK.TRANS64.TRYWAIT P1, [UR4+0x32450], R0 ;  /* 0x03245000ff0075a7 */ /* 0x0004e20008020144 */
[----:B------:R-:W-:Y:S05]  /*1990*/  @!P0 BRA `(.L_x_195) ;  /* 0x0000000000048947 */ /* 0x000fea0003800000 */
[----:B------:R-:W-:Y:S01]  /*19a0*/  BPT.TRAP 0x1 ;  /* 0x000000040000795c */ /* 0x000fe20000300000 */
.L_x_195:
[----:B---3--:R-:W-:Y:S05]  /*19b0*/  @P1 BRA `(.L_x_196) ;  /* 0x00000000000c1947 */ /* 0x008fea0003800000 */
[----:B------:R-:W-:-:S13]  /*19c0*/  R2UR UR4, R16 ;  /* 0x00000000100472ca */ /* 0x000fda00000e0000 */
[----:B------:R-:W3:Y:S02]  /*19d0*/  SYNCS.PHASECHK.TRANS64.TRYWAIT P1, [UR4+0x32450], R0 ;  /* 0x03245000ff0075a7 */ /* 0x000ee40008020144 */
[----:B---3--:R-:W-:Y:S05]  /*19e0*/  @!P1 BRA `(.L_x_197) ;  /* 0x000000c4008c9947 */ /* 0x008fea0003800000 */
.L_x_196:
[----:B------:R-:W-:Y:S01]  /*19f0*/  R2UR UR4, R16 ;  /* 0x00000000100472ca */ /* 0x000fe200000e0000 */
[----:B------:R-:W-:Y:S01]  /*1a00*/  UIADD3 UR40, UR40, 0x22400, URZ ;  /* 0x0002240028287890 */ /* 0x000fe2000fffe03f */
[----:B------:R-:W-:Y:S01]  /*1a10*/  WARPGROUP.ARRIVE ;  /* 0x00000000000079c5 */ /* 0x000fe20000000000 */
[----:B------:R-:W-:Y:S01]  /*1a20*/  UMOV UR9, 0x40000040 ;  /* 0x4000004000097882 */ /* 0x000fe20000000000 */
[----:B------:R-:W-:Y:S01]  /*1a30*/  UMOV UR11, 0x40000040 ;  /* 0x40000040000b7882 */ /* 0x000fe20000000000 */
[----:B------:R-:W-:Y:S01]  /*1a40*/  USHF.R.U32.HI UR40, URZ, 0x4, UR40 ;  /* 0x000000043f287899 */ /* 0x000fe20008011628 */
[----:B------:R-:W-:Y:S01]  /*1a50*/  IMAD.U32 R7, RZ, RZ, UR9 ;  /* 0x00000009ff077e24 */ /* 0x000fe2000f8e00ff */
[----:B------:R-:W-:Y:S01]  /*1a60*/  UMOV UR13, 0x40000040 ;  /* 0x40000040000d7882 */ /* 0x000fe20000000000 */
[----:B------:R-:W-:Y:S01]  /*1a70*/  UMOV UR5, 0x40000040 ;  /* 0x4000004000057882 */ /* 0x000fe20000000000 */
[----:B------:R-:W-:Y:S01]  /*1a80*/  ULOP3.LUT UR6, UR40, 0x3fff, URZ, 0xc0, !UPT ;  /* 0x00003fff28067892 */ /* 0x000fe2000f8ec03f */
[----:B------:R-:W-:Y:S01]  /*1a90*/  IMAD.U32 R5, RZ, RZ, UR13 ;  /* 0x0000000dff057e24 */ /* 0x000fe2000f8e00ff */
[----:B------:R-:W-:Y:S01]  /*1aa0*/  UMOV UR15, 0x40000040 ;  /* 0x40000040000f7882 */ /* 0x000fe20000000000 */
[----:B------:R-:W-:Y:S01]  /*1ab0*/  UMOV UR17, 0x40000040 ;  /* 0x4000004000117882 */ /* 0x000fe20000000000 */
[----:B------:R-:W-:Y:S01]  /*1ac0*/  UIADD3 UR4, UR4, 0x400, URZ ;  /* 0x0000040004047890 */ /* 0x000fe2000fffe03f */
[----:B------:R-:W3:Y:S01]  /*1ad0*/  S2R R20, SR_TID.X ;  /* 0x0000000000147919 */ /* 0x000ee20000002100 */
[----:B------:R-:W-:-:S02]  /*1ae0*/  ULOP3.LUT UR6, UR6, 0x10000, URZ, 0xfc, !UPT ;  /* 0x0001000006067892 */ /* 0x000fc4000f8efc3f */
[----:B------:R-:W-:Y:S02]  /*1af0*/  USHF.R.U32.HI UR4, URZ, 0x4, UR4 ;  /* 0x000000043f047899 */ /* 0x000fe40008011604 */
[----:B------:R-:W-:Y:S02]  /*1b00*/  UIADD3 UR16, UR6, 0x404, URZ ;  /* 0x0000040406107890 */ /* 0x000fe4000fffe03f */
[----:B------:R-:W-:Y:S01]  /*1b10*/  ULOP3.LUT UR7, UR4, 0x3fff, URZ, 0xc0, !UPT ;  /* 0x00003fff04077892 */ /* 0x000fe2000f8ec03f */
[----:B------:R-:W-:Y:S01]  /*1b20*/  UMOV UR8, UR6 ;  /* 0x0000000600087c82 */ /* 0x000fe20008000000 */
[----:B------:R-:W-:Y:S01]  /*1b30*/  UIADD3 UR4, UR6, 0x2, URZ ;  /* 0x0000000206047890 */ /* 0x000fe2000fffe03f */
[----:B------:R-:W-:Y:S01]  /*1b40*/  MOV R6, UR8 ;  /* 0x0000000800067c02 */ /* 0x000fe20008000f00 */
[----:B------:R-:W-:Y:S01]  /*1b50*/  ULOP3.LUT UR57, UR7, 0x10000, URZ, 0xfc, !UPT ;  /* 0x0001000007397892 */ /* 0x000fe2000f8efc3f */
[----:B------:R-:W-:Y:S01]  /*1b60*/  UMOV UR19, 0x40000040 ;  /* 0x4000004000137882 */ /* 0x000fe20000000000 */
[----:B------:R-:W-:-:S03]  /*1b70*/  UIADD3 UR20, UR6, 0x406, URZ ;  /* 0x0000040606147890 */ /* 0x000fc6000fffe03f */
[----:B------:R-:W-:Y:S01]  /*1b80*/  UMOV UR12, UR4 ;  /* 0x00000004000c7c82 */ /* 0x000fe20008000000 */
[----:B------:R-:W-:Y:S01]  /*1b90*/  UIADD3 UR4, UR6, 0x4, URZ ;  /* 0x0000000406047890 */ /* 0x000fe2000fffe03f */
[----:B------:R-:W-:Y:S01]  /*1ba0*/  IMAD.U32 R4, RZ, RZ, UR12 ;  /* 0x0000000cff047e24 */ /* 0x000fe2000f8e00ff */
[----:B------:R-:W-:Y:S01]  /*1bb0*/  UMOV UR10, UR57 ;  /* 0x00000039000a7c82 */ /* 0x000fe20008000000 */
[----:B------:R-:W-:Y:S01]  /*1bc0*/  UIADD3 UR14, UR57, 0x302, URZ ;  /* 0x00000302390e7890 */ /* 0x000fe2000fffe03f */
[----:B------:R-:W-:Y:S01]  /*1bd0*/  HGMMA.64x96x16.F32 R24, gdesc[UR8], R24, gsb0 ;  /* 0x01600000081879f0 */ /* 0x000fe20008000818 */
[----:B------:R-:W-:Y:S02]  /*1be0*/  UIADD3 UR10, UR57, 0x2, URZ ;  /* 0x00000002390a7890 */ /* 0x000fe4000fffe03f */
[----:B------:R-:W-:Y:S01]  /*1bf0*/  IMAD.U32 R18, RZ, RZ, UR57 ;  /* 0x00000039ff127e24 */ /* 0x000fe2000f8e00ff */
[----:B------:R-:W-:Y:S01]  /*1c00*/  UMOV UR8, UR12 ;  /* 0x0000000c00087c82 */ /* 0x000fe20008000000 */
[----:B------:R-:W-:Y:S01]  /*1c10*/  UMOV UR9, UR13 ;  /* 0x0000000d00097c82 */ /* 0x000fe20008000000 */
[----:B------:R-:W-:Y:S01]  /*1c20*/  UMOV UR11, 0x40000040 ;  /* 0x40000040000b7882 */ /* 0x000fe20000000000 */
[----:B------:R-:W-:Y:S01]  /*1c30*/  UMOV UR12, UR4 ;  /* 0x00000004000c7c82 */ /* 0x000fe20008000000 */
[----:B------:R-:W-:Y:S01]  /*1c40*/  UMOV UR13, 0x40000040 ;  /* 0x40000040000d7882 */ /* 0x000fe20000000000 */
[----:B------:R-:W-:Y:S01]  /*1c50*/  UIADD3 UR4, UR6, 0x6, URZ ;  /* 0x0000000606047890 */ /* 0x000fe2000fffe03f */
[----:B------:R-:W-:Y:S01]  /*1c60*/  MOV R2, UR12 ;  /* 0x0000000c00027c02 */ /* 0x000fe20008000f00 */
[----:B-1----:R-:W-:Y:S01]  /*1c70*/  IMAD.U32 R3, RZ, RZ, UR13 ;  /* 0x0000000dff037e24 */ /* 0x002fe2000f8e00ff */
[----:B------:R-:W-:Y:S01]  /*1c80*/  UIADD3 UR18, UR57, 0x304, URZ ;  /* 0x0000030439127890 */ /* 0x000fe2000fffe03f */
[----:B---3--:R-:W-:Y:S01]  /*1c90*/  SHF.R.U32.HI R20, RZ, 0x7, R20 ;  /* 0x00000007ff147819 */ /* 0x008fe20000011614 */
[----:B------:R-:W-:Y:S01]  /*1ca0*/  UIADD3 UR22, UR57, 0x306, URZ ;  /* 0x0000030639167890 */ /* 0x000fe2000fffe03f */
[----:B------:R-:W-:Y:S01]  /*1cb0*/  UMOV UR21, 0x40000040 ;  /* 0x4000004000157882 */ /* 0x000fe20000000000 */
[----:B------:R-:W-:Y:S01]  /*1cc0*/  UMOV UR23, 0x40000040 ;  /* 0x4000004000177882 */ /* 0x000fe20000000000 */
[----:B------:R-:W-:Y:S01]  /*1cd0*/  UIADD3 UR24, UR6, 0x800, URZ ;  /* 0x0000080006187890 */ /* 0x000fe2000fffe03f */
[----:B0-2---:R-:W-:Y:S01]  /*1ce0*/  IADD3 R0, -R20, 0xb, RZ ;  /* 0x0000000b14007810 */ /* 0x005fe20007ffe1ff */
[----:B------:R-:W-:Y:S01]  /*1cf0*/  UIADD3 UR26, UR57, 0x600, URZ ;  /* 0x00000600391a7890 */ /* 0x000fe2000fffe03f */
[----:B------:R-:W-:Y:S01]  /*1d00*/  UMOV UR25, 0x40000040 ;  /* 0x4000004000197882 */ /* 0x000fe20000000000 */
[----:B------:R-:W-:Y:S01]  /*1d10*/  UMOV UR27, 0x40000040 ;  /* 0x40000040001b7882 */ /* 0x000fe20000000000 */
[----:B------:R-:W-:-:S02]  /*1d20*/  UIADD3 UR28, UR6, 0x802, URZ ;  /* 0x00000802061c7890 */ /* 0x000fc4000fffe03f */
[----:B------:R-:W-:Y:S01]  /*1d30*/  UIADD3 UR30, UR57, 0x602, URZ ;  /* 0x00000602391e7890 */ /* 0x000fe2000fffe03f */
[----:B------:R-:W-:Y:S01]  /*1d40*/  UMOV UR29, 0x40000040 ;  /* 0x40000040001d7882 */ /* 0x000fe20000000000 */
[----:B------:R-:W-:Y:S01]  /*1d50*/  UMOV UR31, 0x40000040 ;  /* 0x40000040001f7882 */ /* 0x000fe20000000000 */
[----:B------:R-:W-:Y:S02]  /*1d60*/  UIADD3 UR32, UR6, 0x804, URZ ;  /* 0x0000080406207890 */ /* 0x000fe4000fffe03f */
[----:B------:R-:W-:Y:S01]  /*1d70*/  UIADD3 UR34, UR57, 0x604, URZ ;  /* 0x0000060439227890 */ /* 0x000fe2000fffe03f */
[----:B------:R-:W-:Y:S01]  /*1d80*/  UMOV UR33, 0x40000040 ;  /* 0x4000004000217882 */ /* 0x000fe20000000000 */
[----:B------:R-:W-:Y:S01]  /*1d90*/  UMOV UR35, 0x40000040 ;  /* 0x4000004000237882 */ /* 0x000fe20000000000 */
[----:B------:R-:W-:Y:S02]  /*1da0*/  UIADD3 UR40, UR6, 0x806, URZ ;  /* 0x0000080606287890 */ /* 0x000fe4000fffe03f */
        /* <DEDUP_REMOVED lines=18> */
[----:B------:R-:W-:Y:S02]  /*1ed0*/  WARPGROUP.DEPBAR.LE gsb0, 0x0 ;  /* 0x00008000000079c5 */ /* 0x000fe40000010000 */
[----:B------:R-:W-:-:S06]  /*1ee0*/  WARPGROUP.ARRIVE ;  /* 0x00000000000079c5 */ /* 0x000fcc0000000000 */
[----:B------:R-:W-:Y:S01]  /*1ef0*/  HGMMA.64x96x16.F32 R24, gdesc[UR8], R24, gsb0 ;  /* 0x01600000081879f0 */ /* 0x000fe20008000818 */
[----:B------:R-:W-:Y:S01]  /*1f00*/  UIADD3 UR10, UR57, 0x4, URZ ;  /* 0x00000004390a7890 */ /* 0x000fe2000fffe03f */
[----:B------:R-:W-:Y:S01]  /*1f10*/  UMOV UR8, UR12 ;  /* 0x0000000c00087c82 */ /* 0x000fe20008000000 */
[----:B------:R-:W-:Y:S01]  /*1f20*/  UMOV UR9, UR13 ;  /* 0x0000000d00097c82 */ /* 0x000fe20008000000 */
[----:B------:R-:W-:Y:S01]  /*1f30*/  UMOV UR11, 0x40000040 ;  /* 0x40000040000b7882 */ /* 0x000fe20000000000 */
        /* <DEDUP_REMOVED lines=9> */
[----:B------:R-:W-:Y:S02]  /*1fd0*/  WARPGROUP.DEPBAR.LE gsb0, 0x0 ;  /* 0x00008000000079c5 */ /* 0x000fe40000010000 */
[----:B------:R-:W-:-:S06]  /*1fe0*/  WARPGROUP.ARRIVE ;  /* 0x00000000000079c5 */ /* 0x000fcc0000000000 */
[----:B------:R-:W-:Y:S01]  /*1ff0*/  HGMMA.64x96x16.F32 R24, gdesc[UR8], R24, gsb0 ;  /* 0x01600000081879f0 */ /* 0x000fe20008000818 */
[----:B------:R-:W-:Y:S02]  /*2000*/  UIADD3 UR8, UR6, 0x400, URZ ;  /* 0x0000040006087890 */ /* 0x000fe4000fffe03f */
[----:B------:R-:W-:Y:S01]  /*2010*/  UIADD3 UR10, UR57, 0x300, URZ ;  /* 0x00000300390a7890 */ /* 0x000fe2000fffe03f */
[----:B------:R-:W-:Y:S01]  /*2020*/  UMOV UR9, 0x40000040 ;  /* 0x4000004000097882 */ /* 0x000fe20000000000 */
        /* <DEDUP_REMOVED lines=42> */
.L_x_198:
        /* <DEDUP_REMOVED lines=9> */
[----:B------:R-:W1:Y:S01]  /*2360*/  MUFU.TANH R24, R24 ;  /* 0x0000001800187308 */ /* 0x000e620000002400 */
[----:B------:R-:W-:Y:S01]  /*2370*/  SHF.R.S32.HI R20, RZ, 0x1f, R23 ;  /* 0x0000001fff147819 */ /* 0x000fe20000011417 */
[----:B------:R-:W-:Y:S01]  /*2380*/  FMUL.FTZ R32, R32, UR6 ;  /* 0x0000000620207c20 */ /* 0x000fe20008410000 */
[----:B------:R-:W-:Y:S01]  /*2390*/  FMUL.FTZ R33, R33, UR6 ;  /* 0x0000000621217c20 */ /* 0x000fe20008410000 */
[----:B------:R-:W-:Y:S01]  /*23a0*/  IMAD.U32 R21, RZ, RZ, UR39 ;  /* 0x00000027ff157e24 */ /* 0x000fe2000f8e00ff */
[----:B------:R-:W-:Y:S01]  /*23b0*/  LEA.HI R20, R20, R23, RZ, 0x2 ;  /* 0x0000001714147211 */ /* 0x000fe200078f10ff */
[----:B------:R-:W-:Y:S01]  /*23c0*/  FMUL.FTZ R26, R26, UR6 ;  /* 0x000000061a1a7c20 */ /* 0x000fe20008410000 */
[----:B------:R-:W-:Y:S01]  /*23d0*/  FMUL.FTZ R27, R27, UR6 ;  /* 0x000000061b1b7c20 */ /* 0x000fe20008410000 */
[----:B------:R-:W2:Y:S01]  /*23e0*/  MUFU.TANH R25, R25 ;  /* 0x0000001900197308 */ /* 0x000ea20000002400 */
[----:B------:R-:W-:Y:S01]  /*23f0*/  LOP3.LUT R20, R20, 0x7ffffffc, RZ, 0xc0, !PT ;  /* 0x7ffffffc14147812 */ /* 0x000fe200078ec0ff */
[----:B------:R-:W-:Y:S01]  /*2400*/  FMUL.FTZ R30, R30, UR6 ;  /* 0x000000061e1e7c20 */ /* 0x000fe20008410000 */
[----:B------:R-:W-:Y:S01]  /*2410*/  FMUL.FTZ R31, R31, UR6 ;  /* 0x000000061f1f7c20 */ /* 0x000fe20008410000 */
[----:B------:R-:W-:Y:S01]  /*2420*/  FMUL.FTZ R34, R34, UR6 ;  /* 0x0000000622227c20 */ /* 0x000fe20008410000 */
[----:B------:R-:W-:Y:S01]  /*2430*/  FMUL.FTZ R36, R36, UR6 ;  /* 0x0000000624247c20 */ /* 0x000fe20008410000 */
[----:B------:R-:W-:-:S02]  /*2440*/  IMAD.IADD R20, R23, 0x1, -R20 ;  /* 0x0000000117147824 */ /* 0x000fc400078e0a14 */
[----:B------:R-:W-:Y:S01]  /*2450*/  FMUL.FTZ R35, R35, UR6 ;  /* 0x0000000623237c20 */ /* 0x000fe20008410000 */
[----:B------:R-:W3:Y:S01]  /*2460*/  MUFU.TANH R28, R28 ;  /* 0x0000001c001c7308 */ /* 0x000ee20000002400 */
[----:B------:R-:W-:Y:S01]  /*2470*/  FMUL.FTZ R37, R37, UR6 ;  /* 0x0000000625257c20 */ /* 0x000fe20008410000 */
[----:B------:R-:W-:Y:S02]  /*2480*/  IMAD R20, R20, -0x2, R21 ;  /* 0xfffffffe14147824 */ /* 0x000fe400078e0215 */
[----:B------:R-:W-:Y:S01]  /*2490*/  FMUL.FTZ R38, R38, UR6 ;  /* 0x0000000626267c20 */ /* 0x000fe20008410000 */
[----:B------:R-:W-:Y:S01]  /*24a0*/  FMUL.FTZ R40, R40, UR6 ;  /* 0x0000000628287c20 */ /* 0x000fe20008410000 */
[----:B------:R-:W-:Y:S01]  /*24b0*/  FMUL.FTZ R39, R39, UR6 ;  /* 0x0000000627277c20 */ /* 0x000fe20008410000 */
[----:B------:R-:W-:Y:S01]  /*24c0*/  FMUL.FTZ R41, R41, UR6 ;  /* 0x0000000629297c20 */ /* 0x000fe20008410000 */
[C---:B------:R-:W-:Y:S01]  /*24d0*/  ISETP.GT.AND P2, PT, R20.reuse, RZ, PT ;  /* 0x000000ff1400720c */ /* 0x040fe20003f44270 */
[----:B------:R-:W4:Y:S01]  /*24e0*/  MUFU.TANH R29, R29 ;  /* 0x0000001d001d7308 */ /* 0x000f220000002400 */
[----:B------:R-:W-:Y:S01]  /*24f0*/  ISETP.GT.AND P1, PT, R20, 0x1, PT ;  /* 0x000000011400780c */ /* 0x000fe20003f24270 */
[----:B------:R-:W-:Y:S01]  /*2500*/  FMUL.FTZ R42, R42, UR6 ;  /* 0x000000062a2a7c20 */ /* 0x000fe20008410000 */
[----:B------:R-:W-:Y:S01]  /*2510*/  ISETP.GT.AND P6, PT, R20, 0x8, PT ;  /* 0x000000081400780c */ /* 0x000fe20003fc4270 */
[----:B------:R-:W-:Y:S01]  /*2520*/  FMUL.FTZ R44, R44, UR6 ;  /* 0x000000062c2c7c20 */ /* 0x000fe20008410000 */
[----:B-1----:R-:W-:Y:S01]  /*2530*/  FSEL R21, R24, -INF , P2 ;  /* 0xff80000018157808 */ /* 0x002fe20001000000 */
[----:B------:R-:W-:Y:S01]  /*2540*/  FMUL.FTZ R43, R43, UR6 ;  /* 0x000000062b2b7c20 */ /* 0x000fe20008410000 */
[----:B--2---:R-:W-:Y:S01]  /*2550*/  FSEL R25, R25, -INF , P1 ;  /* 0xff80000019197808 */ /* 0x004fe20000800000 */
[----:B------:R-:W1:Y:S01]  /*2560*/  MUFU.TANH R32, R32 ;  /* 0x0000002000207308 */ /* 0x000e620000002400 */
[----:B------:R-:W-:Y:S01]  /*2570*/  ISETP.GT.AND P5, PT, R20, 0x9, PT ;  /* 0x000000091400780c */ /* 0x000fe20003fa4270 */
[----:B------:R-:W-:Y:S01]  /*2580*/  FMUL.FTZ R45, R45, UR6 ;  /* 0x000000062d2d7c20 */ /* 0x000fe20008410000 */
[----:B---3--:R-:W-:Y:S01]  /*2590*/  FSEL R75, R28, -INF , P6 ;  /* 0xff8000001c4b7808 */ /* 0x008fe20003000000 */
[----:B------:R-:W-:Y:S01]  /*25a0*/  FMUL.FTZ R46, R46, UR6 ;  /* 0x000000062e2e7c20 */ /* 0x000fe20008410000 */
[----:B------:R-:W-:Y:S01]  /*25b0*/  FMNMX.FTZ R22, R21, R25, !PT ;  /* 0x0000001915167209 */ /* 0x000fe20007810000 */
[----:B------:R-:W-:Y:S01]  /*25c0*/  FMUL.FTZ R48, R48, UR6 ;  /* 0x0000000630307c20 */ /* 0x000fe20008410000 */
[C---:B------:R-:W-:Y:S01]  /*25d0*/  ISETP.GT.AND P4, PT, R20.reuse, 0x10, PT ;  /* 0x000000101400780c */ /* 0x040fe20003f84270 */
[----:B------:R-:W2:Y:S01]  /*25e0*/  MUFU.TANH R33, R33 ;  /* 0x0000002100217308 */ /* 0x000ea20000002400 */
[----:B----4-:R-:W-:Y:S01]  /*25f0*/  FSEL R29, R29, -INF , P5 ;  /* 0xff8000001d1d7808 */ /* 0x010fe20002800000 */
[----:B------:R-:W-:Y:S01]  /*2600*/  FMUL.FTZ R47, R47, UR6 ;  /* 0x000000062f2f7c20 */ /* 0x000fe20008410000 */
[----:B------:R-:W-:Y:S01]  /*2610*/  FMNMX.FTZ R22, R75, R22, !PT ;  /* 0x000000164b167209 */ /* 0x000fe20007810000 */
[----:B------:R-:W-:Y:S01]  /*2620*/  FMUL.FTZ R49, R49, UR6 ;  /* 0x0000000631317c20 */ /* 0x000fe20008410000 */
[----:B------:R-:W-:Y:S01]  /*2630*/  ISETP.GT.AND P3, PT, R20, 0x11, PT ;  /* 0x000000111400780c */ /* 0x000fe20003f64270 */
[----:B------:R-:W-:Y:S01]  /*2640*/  FMUL.FTZ R50, R50, UR6 ;  /* 0x0000000632327c20 */ /* 0x000fe20008410000 */
[----:B------:R-:W-:Y:S01]  /*2650*/  FMNMX.FTZ R22, R29, R22, !PT ;  /* 0x000000161d167209 */ /* 0x000fe20007810000 */
[----:B------:R-:W3:Y:S01]  /*2660*/  MUFU.TANH R26, R26 ;  /* 0x0000001a001a7308 */ /* 0x000ee20000002400 */
[----:B-1----:R-:W-:Y:S01]  /*2670*/  FSEL R161, R32, -INF , P4 ;  /* 0xff80000020a17808 */ /* 0x002fe20002000000 */
[----:B------:R-:W-:Y:S01]  /*2680*/  FMUL.FTZ R52, R52, UR6 ;  /* 0x0000000634347c20 */ /* 0x000fe20008410000 */
[----:B------:R-:W-:Y:S01]  /*2690*/  FMUL.FTZ R51, R51, UR6 ;  /* 0x0000000633337c20 */ /* 0x000fe20008410000 */
[----:B------:R-:W-:Y:S01]  /*26a0*/  FMUL.FTZ R53, R53, UR6 ;  /* 0x0000000635357c20 */ /* 0x000fe20008410000 */
[----:B------:R-:W-:Y:S01]  /*26b0*/  FMNMX.FTZ R22, R161, R22, !PT ;  /* 0x00000016a1167209 */ /* 0x000fe20007810000 */
[----:B------:R-:W-:Y:S01]  /*26c0*/  FMUL.FTZ R54, R54, UR6 ;  /* 0x0000000636367c20 */ /* 0x000fe20008410000 */
[----:B------:R-:W-:Y:S01]  /*26d0*/  FMUL.FTZ R56, R56, UR6 ;  /* 0x0000000638387c20 */ /* 0x000fe20008410000 */
[----:B------:R-:W1:Y:S01]  /*26e0*/  MUFU.TANH R27, R27 ;  /* 0x0000001b001b7308 */ /* 0x000e620000002400 */
[----:B--2---:R-:W-:Y:S01]  /*26f0*/  FSEL R165, R33, -INF , P3 ;  /* 0xff80000021a57808 */ /* 0x004fe20001800000 */
[----:B------:R-:W-:Y:S01]  /*2700*/  FMUL.FTZ R55, R55, UR6 ;  /* 0x0000000637377c20 */ /* 0x000fe20008410000 */
[----:B------:R-:W-:Y:S01]  /*2710*/  FMUL.FTZ R57, R57, UR6 ;  /* 0x0000000639397c20 */ /* 0x000fe20008410000 */
[----:B------:R-:W-:Y:S01]  /*2720*/  FMUL.FTZ R58, R58, UR6 ;  /* 0x000000063a3a7c20 */ /* 0x000fe20008410000 */
[----:B------:R-:W-:Y:S01]  /*2730*/  FMNMX.FTZ R33, R165, R22, !PT ;  /* 0x00000016a5217209 */ /* 0x000fe20007810000 */
[----:B------:R-:W-:Y:S01]  /*2740*/  FMUL.FTZ R60, R60, UR6 ;  /* 0x000000063c3c7c20 */ /* 0x000fe20008410000 */
[----:B------:R-:W-:Y:S01]  /*2750*/  FMUL.FTZ R59, R59, UR6 ;  /* 0x000000063b3b7c20 */ /* 0x000fe20008410000 */
[----:B------:R-:W2:Y:S01]  /*2760*/  MUFU.TANH R30, R30 ;  /* 0x0000001e001e7308 */ /* 0x000ea20000002400 */
[----:B---3--:R-:W-:Y:S01]  /*2770*/  FSEL R23, R26, -INF , P2 ;  /* 0xff8000001a177808 */ /* 0x008fe20001000000 */
[----:B------:R-:W-:Y:S01]  /*2780*/  FMUL.FTZ R61, R61, UR6 ;  /* 0x000000063d3d7c20 */ /* 0x000fe20008410000 */
[----:B------:R-:W-:Y:S01]  /*2790*/  ISETP.GT.AND P2, PT, R20, 0x18, PT ;  /* 0x000000181400780c */ /* 0x000fe20003f44270 */
[----:B------:R-:W-:Y:S01]  /*27a0*/  FMUL.FTZ R62, R62, UR6 ;  /* 0x000000063e3e7c20 */ /* 0x000fe20008410000 */
[----:B------:R-:W-:Y:S01]  /*27b0*/  FMUL.FTZ R64, R64, UR6 ;  /* 0x0000000640407c20 */ /* 0x000fe20008410000 */
[----:B------:R-:W-:Y:S01]  /*27c0*/  FMUL.FTZ R63, R63, UR6 ;  /* 0x000000063f3f7c20 */ /* 0x000fe20008410000 */
[----:B------:R-:W-:Y:S01]  /*27d0*/  FMUL.FTZ R65, R65, UR6 ;  /* 0x0000000641417c20 */ /* 0x000fe20008410000 */
[----:B------:R-:W3:Y:S01]  /*27e0*/  MUFU.TANH R31, R31 ;  /* 0x0000001f001f7308 */ /* 0x000ee20000002400 */
[----:B-1----:R-:W-:Y:S01]  /*27f0*/  FSEL R27, R27, -INF , P1 ;  /* 0xff8000001b1b7808 */ /* 0x002fe20000800000 */
[----:B------:R-:W-:Y:S01]  /*2800*/  FMUL.FTZ R66, R66, UR6 ;  /* 0x0000000642427c20 */ /* 0x000fe20008410000 */
[----:B------:R-:W-:Y:S01]  /*2810*/  ISETP.GT.AND P1, PT, R20, 0x19, PT ;  /* 0x000000191400780c */ /* 0x000fe20003f24270 */
[----:B------:R-:W-:Y:S01]  /*2820*/  FMUL.FTZ R68, R68, UR6 ;  /* 0x0000000644447c20 */ /* 0x000fe20008410000 */
[----:B------:R-:W-:Y:S01]  /*2830*/  FMNMX.FTZ R22, R23, R27, !PT ;  /* 0x0000001b17167209 */ /* 0x000fe20007810000 */
[----:B------:R-:W-:Y:S01]  /*2840*/  FMUL.FTZ R67, R67, UR6 ;  /* 0x0000000643437c20 */ /* 0x000fe20008410000 */
[----:B------:R-:W-:Y:S01]  /*2850*/  FMUL.FTZ R69, R69, UR6 ;  /* 0x0000000645457c20 */ /* 0x000fe20008410000 */
[----:B------:R-:W1:Y:S01]  /*2860*/  MUFU.TANH R34, R34 ;  /* 0x0000002200227308 */ /* 0x000e620000002400 */
[----:B--2---:R-:W-:Y:S01]  /*2870*/  FSEL R73, R30, -INF , P6 ;  /* 0xff8000001e497808 */ /* 0x004fe20003000000 */
[----:B------:R-:W-:Y:S01]  /*2880*/  FMUL.FTZ R70, R70, UR6 ;  /* 0x0000000646467c20 */ /* 0x000fe20008410000 */
[----:B------:R-:W-:Y:S01]  /*2890*/  ISETP.GT.AND P6, PT, R20, 0x20, PT ;  /* 0x000000201400780c */ /* 0x000fe20003fc4270 */
[----:B------:R-:W-:Y:S01]  /*28a0*/  FMUL.FTZ R71, R71, UR6 ;  /* 0x0000000647477c20 */ /* 0x000fe20008410000 */
[----:B------:R-:W-:Y:S01]  /*28b0*/  FMNMX.FTZ R22, R73, R22, !PT ;  /* 0x0000001649167209 */ /* 0x000fe20007810000 */
[----:B------:R-:W2:Y:S01]  /*28c0*/  S2UR UR11, SR_CgaCtaId ;  /* 0x00000000000b79c3 */ /* 0x000ea20000008800 */
[----:B------:R-:W-:Y:S01]  /*28d0*/  R2UR UR10, R16 ;  /* 0x00000000100a72ca */ /* 0x000fe200000e0000 */
[----:B------:R-:W4:Y:S01]  /*28e0*/  MUFU.TANH R36, R36 ;  /* 0x0000002400247308 */ /* 0x000f220000002400 */
[----:B---3--:R-:W-:Y:S01]  /*28f0*/  FSEL R31, R31, -INF , P5 ;  /* 0xff8000001f1f7808 */ /* 0x008fe20002800000 */
[----:B------:R-:W-:Y:S01]  /*2900*/  ULDC UR6, c[0x0][0xa80] ;  /* 0x0002a00000067ab9 */ /* 0x000fe20000000800 */
[----:B------:R-:W-:Y:S01]  /*2910*/  ISETP.GT.AND P5, PT, R20, 0x21, PT ;  /* 0x000000211400780c */ /* 0x000fe20003fa4270 */
[----:B------:R-:W-:Y:S01]  /*2920*/  ULOP3.LUT UR7, UR7, 0x3000000, URZ, 0xfc, !UPT ;  /* 0x0300000007077892 */ /* 0x000fe2000f8efc3f */
[----:B------:R-:W-:Y:S01]  /*2930*/  FMNMX.FTZ R22, R31, R22, !PT ;  /* 0x000000161f167209 */ /* 0x000fe20007810000 */
[----:B------:R-:W-:-:S02]  /*2940*/  UMOV UR15, 0x40000040 ;  /* 0x40000040000f7882 */ /* 0x000fc40000000000 */
[----:B------:R-:W3:Y:S01]  /*2950*/  MUFU.TANH R35, R35 ;  /* 0x0000002300237308 */ /* 0x000ee20000002400 */
[----:B-1----:R-:W-:Y:S02]  /*2960*/  FSEL R163, R34, -INF , P4 ;  /* 0xff80000022a37808 */ /* 0x002fe40002000000 */
[----:B------:R-:W-:Y:S01]  /*2970*/  ISETP.GT.AND P4, PT, R20, 0x28, PT ;  /* 0x000000281400780c */ /* 0x000fe20003f84270 */
[----:B------:R-:W-:Y:S01]  /*2980*/  UIADD3 UR10, UR10, 0x32440, URZ ;  /* 0x000324400a0a7890 */ /* 0x000fe2000fffe03f */
[----:B------:R-:W-:Y:S01]  /*2990*/  FMNMX.FTZ R22, R163, R22, !PT ;  /* 0x00000016a3167209 */ /* 0x000fe20007810000 */
[----:B------:R-:W-:Y:S02]  /*29a0*/  UMOV UR14, UR7 ;  /* 0x00000007000e7c82 */ /* 0x000fe40008000000 */
[----:B------:R-:W1:Y:S01]  /*29b0*/  MUFU.TANH R37, R37 ;  /* 0x0000002500257308 */ /* 0x000e620000002400 */
[----:B----4-:R-:W-:-:S04]  /*29c0*/  FSEL R166, R36, -INF , P2 ;  /* 0xff80000024a67808 */ /* 0x010fc80001000000 */
[----:B------:R-:W-:Y:S01]  /*29d0*/  FMNMX.FTZ R33, R166, R33, !PT ;  /* 0x00000021a6217209 */ /* 0x000fe20007810000 */
[----:B--2---:R-:W-:Y:S02]  /*29e0*/  UPRMT UR10, UR11, 0x654, UR10 ;  /* 0x000006540b0a7896 */ /* 0x004fe4000800000a */
[----:B------:R-:W2:Y:S01]  /*29f0*/  MUFU.TANH R38, R38 ;  /* 0x0000002600267308 */ /* 0x000ea20000002400 */
[----:B---3--:R-:W-:Y:S01]  /*2a00*/  FSEL R167, R35, -INF , P3 ;  /* 0xff80000023a77808 */ /* 0x008fe20001800000 */
[----:B------:R-:W-:Y:S01]  /*2a10*/  UMOV UR11, 0x40000040 ;  /* 0x40000040000b7882 */ /* 0x000fe20000000000 */
[----:B------:R-:W-:Y:S02]  /*2a20*/  ISETP.GT.AND P3, PT, R20, 0x29, PT ;  /* 0x000000291400780c */ /* 0x000fe40003f64270 */
[----:B------:R-:W-:Y:S02]  /*2a30*/  FMNMX.FTZ R22, R167, R22, !PT ;  /* 0x00000016a7167209 */ /* 0x000fe40007810000 */
[----:B------:R-:W-:Y:S01]  /*2a40*/  SYNCS.ARRIVE.TRANS64.RED.A1T0 RZ, [UR10], RZ ;  /* 0x000000ffffff79a7 */ /* 0x000fe2000810040a */
[----:B------:R-:W3:Y:S01]  /*2a50*/  MUFU.TANH R40, R40 ;  /* 0x0000002800287308 */ /* 0x000ee20000002400 */
[----:B-1----:R-:W-:Y:S01]  /*2a60*/  FSEL R168, R37, -INF , P1 ;  /* 0xff80000025a87808 */ /* 0x002fe20000800000 */
[----:B------:R-:W-:-:S03]  /*2a70*/  UIADD3 UR10, UR7, 0x80, URZ ;  /* 0x00000080070a7890 */ /* 0x000fc6000fffe03f */
[----:B------:R-:W-:-:S03]  /*2a80*/  FMNMX.FTZ R24, R168, R33, !PT ;  /* 0x00000021a8187209 */ /* 0x000fc60007810000 */
[----:B------:R-:W1:Y:S01]  /*2a90*/  MUFU.TANH R39, R39 ;  /* 0x0000002700277308 */ /* 0x000e620000002400 */
[----:B--2---:R-:W-:Y:S02]  /*2aa0*/  FSEL R201, R38, -INF , P2 ;  /* 0xff80000026c97808 */ /* 0x004fe40001000000 */
[----:B------:R-:W-:Y:S02]  /*2ab0*/  ISETP.GT.AND P2, PT, R20, 0x30, PT ;  /* 0x000000301400780c */ /* 0x000fe40003f44270 */
[----:B------:R-:W-:-:S03]  /*2ac0*/  FMNMX.FTZ R22, R201, R22, !PT ;  /* 0x00000016c9167209 */ /* 0x000fc60007810000 */
[----:B------:R-:W2:Y:S01]  /*2ad0*/  MUFU.TANH R41, R41 ;  /* 0x0000002900297308 */ /* 0x000ea20000002400 */
[----:B---3--:R-:W-:-:S04]  /*2ae0*/  FSEL R199, R40, -INF , P6 ;  /* 0xff80000028c77808 */ /* 0x008fc80003000000 */
[----:B------:R-:W-:-:S03]  /*2af0*/  FMNMX.FTZ R24, R199, R24, !PT ;  /* 0x00000018c7187209 */ /* 0x000fc60007810000 */
[----:B------:R-:W3:Y:S01]  /*2b00*/  MUFU.TANH R42, R42 ;  /* 0x0000002a002a7308 */ /* 0x000ee20000002400 */
[----:B-1----:R-:W-:Y:S02]  /*2b10*/  FSEL R229, R39, -INF , P1 ;  /* 0xff80000027e57808 */ /* 0x002fe40000800000 */
[----:B------:R-:W-:Y:S02]  /*2b20*/  ISETP.GT.AND P1, PT, R20, 0x31, PT ;  /* 0x000000311400780c */ /* 0x000fe40003f24270 */
[----:B------:R-:W-:-:S03]  /*2b30*/  FMNMX.FTZ R22, R229, R22, !PT ;  /* 0x00000016e5167209 */ /* 0x000fc60007810000 */
[----:B------:R-:W1:Y:S01]  /*2b40*/  MUFU.TANH R44, R44 ;  /* 0x0000002c002c7308 */ /* 0x000e620000002400 */
[----:B--2---:R-:W-:-:S04]  /*2b50*/  FSEL R227, R41, -INF , P5 ;  /* 0xff80000029e37808 */ /* 0x004fc80002800000 */
[----:B------:R-:W-:-:S03]  /*2b60*/  FMNMX.FTZ R33, R227, R24, !PT ;  /* 0x00000018e3217209 */ /* 0x000fc60007810000 */
[----:B------:R-:W2:Y:S01]  /*2b70*/  MUFU.TANH R43, R43 ;  /* 0x0000002b002b7308 */ /* 0x000ea20000002400 */
[----:B---3--:R-:W-:Y:S02]  /*2b80*/  FSEL R203, R42, -INF , P6 ;  /* 0xff8000002acb7808 */ /* 0x008fe40003000000 */
[----:B------:R-:W-:Y:S02]  /*2b90*/  ISETP.GT.AND P6, PT, R20, 0x38, PT ;  /* 0x000000381400780c */ /* 0x000fe40003fc4270 */
[----:B------:R-:W-:-:S03]  /*2ba0*/  FMNMX.FTZ R22, R203, R22, !PT ;  /* 0x00000016cb167209 */ /* 0x000fc60007810000 */
[----:B------:R-:W3:Y:S01]  /*2bb0*/  MUFU.TANH R45, R45 ;  /* 0x0000002d002d7308 */ /* 0x000ee20000002400 */
[----:B-1----:R-:W-:-:S04]  /*2bc0*/  FSEL R180, R44, -INF , P4 ;  /* 0xff8000002cb47808 */ /* 0x002fc80002000000 */
        /* <DEDUP_REMOVED lines=65> */
[----:B--2---:R-:W-:-:S04]  /*2fe0*/  FSEL R195, R62, -INF , P2 ;  /* 0xff8000003ec37808 */ /* 0x004fc80001000000 */
[----:B------:R-:W-:-:S03]  /*2ff0*/  FMNMX.FTZ R22, R195, R22, !PT ;  /* 0x00000016c3167209 */ /* 0x000fc60007810000 */
[----:B------:R-:W2:Y:S01]  /*3000*/  MUFU.TANH R65, R65 ;  /* 0x0000004100417308 */ /* 0x000ea20000002400 */
[----:B---3--:R-:W-:-:S04]  /*3010*/  FSEL R181, R64, -INF , P6 ;  /* 0xff80000040b57808 */ /* 0x008fc80003000000 */
        /* <DEDUP_REMOVED lines=18> */
[----:B------:R-:W-:Y:S02]  /*3140*/  FMNMX.FTZ R20, R179, R20, !PT ;  /* 0x00000014b3147209 */ /* 0x000fe40007810000 */
[----:B-1----:R-:W-:-:S03]  /*3150*/  FSEL R173, R70, -INF , P4 ;  /* 0xff80000046ad7808 */ /* 0x002fc60002000000 */
[----:B------:R-:W1:Y:S01]  /*3160*/  SHFL.BFLY PT, R33, R20, 0x2, 0x1f ;  /* 0x0c401f0014217f89 */ /* 0x000e6200000e0000 */
[----:B------:R-:W-:Y:S02]  /*3170*/  FMNMX.FTZ R22, R173, R22, !PT ;  /* 0x00000016ad167209 */ /* 0x000fe40007810000 */
[----:B--2---:R-:W-:-:S04]  /*3180*/  FSEL R177, R71, -INF , P3 ;  /* 0xff80000047b17808 */ /* 0x004fc80001800000 */
[----:B------:R-:W-:-:S05]  /*3190*/  FMNMX.FTZ R22, R177, R22, !PT ;  /* 0x00000016b1167209 */ /* 0x000fca0007810000 */
[----:B------:R-:W2:Y:S01]  /*31a0*/  SHFL.BFLY PT, R35, R22, 0x2, 0x1f ;  /* 0x0c401f0016237f89 */ /* 0x000ea200000e0000 */
[----:B-1----:R-:W-:-:S05]  /*31b0*/  FMNMX.FTZ R33, R20, R33, !PT ;  /* 0x0000002114217209 */ /* 0x002fca0007810000 */
[----:B------:R-:W1:Y:S01]  /*31c0*/  SHFL.BFLY PT, R194, R33, 0x1, 0x1f ;  /* 0x0c201f0021c27f89 */ /* 0x000e6200000e0000 */
[----:B--2---:R-:W-:-:S05]  /*31d0*/  FMNMX.FTZ R35, R22, R35, !PT ;  /* 0x0000002316237209 */ /* 0x004fca0007810000 */
[----:B------:R-:W2:Y:S01]  /*31e0*/  SHFL.BFLY PT, R156, R35, 0x1, 0x1f ;  /* 0x0c201f00239c7f89 */ /* 0x000ea200000e0000 */
[----:B-1----:R-:W-:Y:S01]  /*31f0*/  FMNMX.FTZ R194, R33, R194, !PT ;  /* 0x000000c221c27209 */ /* 0x002fe20007810000 */
[----:B------:R1:W-:Y:S03]  /*3200*/  BAR.SYNC.DEFER_BLOCKING R210, 0x100 ;  /* 0x000400d20000751d */ /* 0x0003e60000010000 */
[C---:B------:R-:W-:Y:S01]  /*3210*/  FSETP.NEU.FTZ.AND P1, PT, R194.reuse, -INF , PT ;  /* 0xff800000c200780b */ /* 0x040fe20003f3d000 */
[----:B------:R-:W-:-:S05]  /*3220*/  FMUL.FTZ R174, R194, UR6 ;  /* 0x00000006c2ae7c20 */ /* 0x000fca0008410000 */
[----:B------:R-:W-:-:S05]  /*3230*/  FSEL R174, R174, RZ, P1 ;  /* 0x000000ffaeae7208 */ /* 0x000fca0000800000 */
[--C-:B------:R-:W-:Y:S01]  /*3240*/  FFMA.FTZ R20, R21, UR6, -R174.reuse ;  /* 0x0000000615147c23 */ /* 0x100fe200080108ae */
[----:B--2---:R-:W-:Y:S01]  /*3250*/  FMNMX.FTZ R156, R35, R156, !PT ;  /* 0x0000009c239c7209 */ /* 0x004fe20007810000 */
[--C-:B------:R-:W-:Y:S01]  /*3260*/  FFMA.FTZ R21, R25, UR6, -R174.reuse ;  /* 0x0000000619157c23 */ /* 0x100fe200080108ae */
[--C-:B------:R-:W-:Y:S01]  /*3270*/  FFMA.FTZ R157, R75, UR6, -R174.reuse ;  /* 0x000000064b9d7c23 */ /* 0x100fe200080108ae */
[--C-:B------:R-:W-:Y:S01]  /*3280*/  FFMA.FTZ R160, R29, UR6, -R174.reuse ;  /* 0x000000061da07c23 */ /* 0x100fe200080108ae */
[C---:B------:R-:W-:Y:S01]  /*3290*/  FSETP.NEU.FTZ.AND P1, PT, R156.reuse, -INF , PT ;  /* 0xff8000009c00780b */ /* 0x040fe20003f3d000 */
[----:B------:R-:W-:Y:S01]  /*32a0*/  FMUL.FTZ R176, R156, UR6 ;  /* 0x000000069cb07c20 */ /* 0x000fe20008410000 */
[----:B------:R-:W-:Y:S01]  /*32b0*/  MUFU.EX2 R22, R20 ;  /* 0x0000001400167308 */ /* 0x000fe20000000800 */
[--C-:B------:R-:W-:Y:S01]  /*32c0*/  FFMA.FTZ R164, R165, UR6, -R174.reuse ;  /* 0x00000006a5a47c23 */ /* 0x100fe200080108ae */
[--C-:B------:R-:W-:Y:S01]  /*32d0*/  FFMA.FTZ R165, R166, UR6, -R174.reuse ;  /* 0x00000006a6a57c23 */ /* 0x100fe200080108ae */
[--C-:B------:R-:W-:Y:S01]  /*32e0*/  FFMA.FTZ R161, R161, UR6, -R174.reuse ;  /* 0x00000006a1a17c23 */ /* 0x100fe200080108ae */
[----:B------:R-:W-:Y:S01]  /*32f0*/  FSEL R176, R176, RZ, P1 ;  /* 0x000000ffb0b07208 */ /* 0x000fe20000800000 */
[--C-:B------:R-:W-:Y:S01]  /*3300*/  FFMA.FTZ R168, R168, UR6, -R174.reuse ;  /* 0x00000006a8a87c23 */ /* 0x100fe200080108ae */
[--C-:B------:R-:W-:Y:S01]  /*3310*/  FFMA.FTZ R178, R199, UR6, -R174.reuse ;  /* 0x00000006c7b27c23 */ /* 0x100fe200080108ae */
[----:B------:R-:W-:Y:S01]  /*3320*/  FFMA.FTZ R199, R227, UR6, -R174 ;  /* 0x00000006e3c77c23 */ /* 0x000fe200080108ae */
[----:B------:R-:W2:Y:S01]  /*3330*/  MUFU.EX2 R21, R21 ;  /* 0x0000001500157308 */ /* 0x000ea20000000800 */
[--C-:B------:R-:W-:Y:S01]  /*3340*/  FFMA.FTZ R23, R23, UR6, -R176.reuse ;  /* 0x0000000617177c23 */ /* 0x100fe200080108b0 */
[--C-:B------:R-:W-:Y:S01]  /*3350*/  FFMA.FTZ R162, R27, UR6, -R176.reuse ;  /* 0x000000061ba27c23 */ /* 0x100fe200080108b0 */
[--C-:B------:R-:W-:Y:S01]  /*3360*/  FFMA.FTZ R158, R73, UR6, -R176.reuse ;  /* 0x00000006499e7c23 */ /* 0x100fe200080108b0 */
[--C-:B------:R-:W-:Y:S01]  /*3370*/  FFMA.FTZ R159, R31, UR6, -R176.reuse ;  /* 0x000000061f9f7c23 */ /* 0x100fe200080108b0 */
[--C-:B------:R-:W-:Y:S01]  /*3380*/  FFMA.FTZ R166, R167, UR6, -R176.reuse ;  /* 0x00000006a7a67c23 */ /* 0x100fe200080108b0 */
[--C-:B------:R-:W-:Y:S01]  /*3390*/  FFMA.FTZ R163, R163, UR6, -R176.reuse ;  /* 0x00000006a3a37c23 */ /* 0x100fe200080108b0 */
[--C-:B------:R-:W-:Y:S01]  /*33a0*/  FFMA.FTZ R167, R201, UR6, -R176.reuse ;  /* 0x00000006c9a77c23 */ /* 0x100fe200080108b0 */
[----:B------:R-:W-:Y:S01]  /*33b0*/  MUFU.EX2 R157, R157 ;  /* 0x0000009d009d7308 */ /* 0x000fe20000000800 */
[----:B------:R-:W-:Y:S01]  /*33c0*/  FFMA.FTZ R170, R229, UR6, -R176 ;  /* 0x00000006e5aa7c23 */ /* 0x000fe200080108b0 */
[----:B------:R-:W-:Y:S01]  /*33d0*/  FFMA.FTZ R201, R182, UR6, -R174 ;  /* 0x00000006b6c97c23 */ /* 0x000fe200080108ae */
[--C-:B------:R-:W-:Y:S01]  /*33e0*/  FFMA.FTZ R182, R203, UR6, -R176.reuse ;  /* 0x00000006cbb67c23 */ /* 0x100fe200080108b0 */
[----:B------:R-:W-:Y:S01]  /*33f0*/  FFMA.FTZ R203, R221, UR6, -R176 ;  /* 0x00000006ddcb7c23 */ /* 0x000fe200080108b0 */
[----:B------:R-:W-:Y:S01]  /*3400*/  FFMA.FTZ R180, R180, UR6, -R174 ;  /* 0x00000006b4b47c23 */ /* 0x000fe200080108ae */
[--C-:B------:R-:W-:Y:S01]  /*3410*/  FFMA.FTZ R184, R223, UR6, -R176.reuse ;  /* 0x00000006dfb87c23 */ /* 0x100fe200080108b0 */
[----:B------:R-:W-:Y:S01]  /*3420*/  FFMA.FTZ R221, R225, UR6, -R176 ;  /* 0x00000006e1dd7c23 */ /* 0x000fe200080108b0 */
[----:B------:R-:W3:Y:S01]  /*3430*/  MUFU.EX2 R160, R160 ;  /* 0x000000a000a07308 */ /* 0x000ee20000000800 */
[----:B--2---:R-:W-:Y:S01]  /*3440*/  F2FP.F16.F32.PACK_AB R152, R21, R22 ;  /* 0x000000161598723e */ /* 0x004fe200000000ff */
[--C-:B------:R-:W-:Y:S01]  /*3450*/  FFMA.FTZ R186, R219, UR6, -R174.reuse ;  /* 0x00000006dbba7c23 */ /* 0x100fe200080108ae */
[--C-:B------:R-:W-:Y:S01]  /*3460*/  FFMA.FTZ R217, R217, UR6, -R174.reuse ;  /* 0x00000006d9d97c23 */ /* 0x100fe200080108ae */
[--C-:B------:R-:W-:Y:S01]  /*3470*/  FFMA.FTZ R188, R215, UR6, -R174.reuse ;  /* 0x00000006d7bc7c23 */ /* 0x100fe200080108ae */
[----:B------:R-:W-:Y:S01]  /*3480*/  FFMA.FTZ R213, R213, UR6, -R174 ;  /* 0x00000006d5d57c23 */ /* 0x000fe200080108ae */
[--C-:B------:R-:W-:Y:S01]  /*3490*/  FFMA.FTZ R190, R211, UR6, -R176.reuse ;  /* 0x00000006d3be7c23 */ /* 0x100fe200080108b0 */
[--C-:B------:R-:W-:Y:S01]  /*34a0*/  FFMA.FTZ R209, R209, UR6, -R176.reuse ;  /* 0x00000006d1d17c23 */ /* 0x100fe200080108b0 */
[----:B------:R-:W-:Y:S01]  /*34b0*/  MUFU.EX2 R23, R23 ;  /* 0x0000001700177308 */ /* 0x000fe20000000800 */
[--C-:B------:R-:W-:Y:S01]  /*34c0*/  FFMA.FTZ R192, R207, UR6, -R176.reuse ;  /* 0x00000006cfc07c23 */ /* 0x100fe200080108b0 */
[----:B------:R-:W-:Y:S01]  /*34d0*/  FFMA.FTZ R205, R205, UR6, -R176 ;  /* 0x00000006cdcd7c23 */ /* 0x000fe200080108b0 */
[--C-:B------:R-:W-:Y:S01]  /*34e0*/  FFMA.FTZ R196, R185, UR6, -R174.reuse ;  /* 0x00000006b9c47c23 */ /* 0x100fe200080108ae */
[--C-:B------:R-:W-:Y:S01]  /*34f0*/  FFMA.FTZ R185, R189, UR6, -R174.reuse ;  /* 0x00000006bdb97c23 */ /* 0x100fe200080108ae */
[--C-:B------:R-:W-:Y:S01]  /*3500*/  FFMA.FTZ R183, R183, UR6, -R174.reuse ;  /* 0x00000006b7b77c23 */ /* 0x100fe200080108ae */
[----:B------:R-:W-:Y:S01]  /*3510*/  FFMA.FTZ R198, R191, UR6, -R174 ;  /* 0x00000006bfc67c23 */ /* 0x000fe200080108ae */
[--C-:B------:R-:W-:Y:S01]  /*3520*/  FFMA.FTZ R187, R187, UR6, -R176.reuse ;  /* 0x00000006bbbb7c23 */ /* 0x100fe200080108b0 */
[----:B------:R-:W2:Y:S01]  /*3530*/  MUFU.EX2 R162, R162 ;  /* 0x000000a200a27308 */ /* 0x000ea20000000800 */
[----:B---3--:R-:W-:Y:S01]  /*3540*/  F2FP.F16.F32.PACK_AB R154, R160, R157 ;  /* 0x0000009da09a723e */ /* 0x008fe200000000ff */
[--C-:B------:R-:W-:Y:S01]  /*3550*/  FFMA.FTZ R200, R193, UR6, -R176.reuse ;  /* 0x00000006c1c87c23 */ /* 0x100fe200080108b0 */
[--C-:B------:R-:W-:Y:S01]  /*3560*/  FFMA.FTZ R189, R195, UR6, -R176.reuse ;  /* 0x00000006c3bd7c23 */ /* 0x100fe200080108b0 */
[----:B------:R-:W-:Y:S01]  /*3570*/  FFMA.FTZ R202, R197, UR6, -R176 ;  /* 0x00000006c5ca7c23 */ /* 0x000fe200080108b0 */
[--C-:B------:R-:W-:Y:S01]  /*3580*/  FFMA.FTZ R204, R169, UR6, -R174.reuse ;  /* 0x00000006a9cc7c23 */ /* 0x100fe200080108ae */
[--C-:B------:R-:W-:Y:S01]  /*3590*/  FFMA.FTZ R169, R172, UR6, -R174.reuse ;  /* 0x00000006aca97c23 */ /* 0x100fe200080108ae */
[--C-:B------:R-:W-:Y:S01]  /*35a0*/  FFMA.FTZ R181, R181, UR6, -R174.reuse ;  /* 0x00000006b5b57c23 */ /* 0x100fe200080108ae */
[----:B------:R-:W-:Y:S01]  /*35b0*/  MUFU.EX2 R158, R158 ;  /* 0x0000009e009e7308 */ /* 0x000fe20000000800 */
[----:B------:R-:W-:Y:S01]  /*35c0*/  FFMA.FTZ R172, R179, UR6, -R174 ;  /* 0x00000006b3ac7c23 */ /* 0x000fe200080108ae */
[--C-:B------:R-:W-:Y:S01]  /*35d0*/  FFMA.FTZ R174, R175, UR6, -R176.reuse ;  /* 0x00000006afae7c23 */ /* 0x100fe200080108b0 */
[--C-:B------:R-:W-:Y:S01]  /*35e0*/  FFMA.FTZ R171, R171, UR6, -R176.reuse ;  /* 0x00000006abab7c23 */ /* 0x100fe200080108b0 */
[--C-:B------:R-:W-:Y:S01]  /*35f0*/  FFMA.FTZ R173, R173, UR6, -R176.reuse ;  /* 0x00000006adad7c23 */ /* 0x100fe200080108b0 */
[----:B------:R-:W-:Y:S01]  /*3600*/  FFMA.FTZ R176, R177, UR6, -R176 ;  /* 0x00000006b1b07c23 */ /* 0x000fe200080108b0 */
[----:B------:R-:W-:Y:S01]  /*3610*/  FADD.FTZ R22, R22, R21 ;  /* 0x0000001516167221 */ /* 0x000fe20000010000 */
[----:B------:R-:W-:Y:S01]  /*3620*/  MOV R20, UR7 ;  /* 0x0000000700147c02 */ /* 0x000fe20008000f00 */
[----:B------:R-:W3:Y:S01]  /*3630*/  MUFU.EX2 R159, R159 ;  /* 0x0000009f009f7308 */ /* 0x000ee20000000800 */
[----:B--2---:R-:W-:Y:S01]  /*3640*/  F2FP.F16.F32.PACK_AB R153, R162, R23 ;  /* 0x00000017a299723e */ /* 0x004fe200000000ff */
[----:B------:R-:W-:Y:S01]  /*3650*/  FADD.FTZ R23, R23, R162 ;  /* 0x000000a217177221 */ /* 0x000fe20000010000 */
[----:B------:R-:W-:-:S04]  /*3660*/  FADD.FTZ R157, R157, R22 ;  /* 0x000000169d9d7221 */ /* 0x000fc80000010000 */
[----:B------:R-:W-:Y:S01]  /*3670*/  FADD.FTZ R160, R160, R157 ;  /* 0x0000009da0a07221 */ /* 0x000fe20000010000 */
[----:B------:R-:W-:Y:S08]  /*3680*/  MUFU.EX2 R161, R161 ;  /* 0x000000a100a17308 */ /* 0x000ff00000000800 */
[----:B------:R-:W2:Y:S01]  /*3690*/  MUFU.EX2 R164, R164 ;  /* 0x000000a400a47308 */ /* 0x000ea20000000800 */
[----:B---3--:R-:W-:Y:S01]  /*36a0*/  F2FP.F16.F32.PACK_AB R155, R159, R158 ;  /* 0x0000009e9f9b723e */ /* 0x008fe200000000ff */
[----:B------:R-:W-:-:S03]  /*36b0*/  FADD.FTZ R158, R158, R23 ;  /* 0x000000179e9e7221 */ /* 0x000fc60000010000 */
[----:B------:R-:W-:Y:S01]  /*36c0*/  WARPGROUP.ARRIVE ;  /* 0x00000000000079c5 */ /* 0x000fe20000000000 */
[----:B------:R-:W-:Y:S02]  /*36d0*/  FADD.FTZ R158, R159, R158 ;  /* 0x0000009e9f9e7221 */ /* 0x000fe40000010000 */
[----:B------:R-:W-:Y:S03]  /*36e0*/  MUFU.EX2 R165, R165 ;  /* 0x000000a500a57308 */ /* 0x000fe60000000800 */
[----:B------:R-:W-:Y:S05]  /*36f0*/  HGMMA.64x256x16.F32 R24, R152, gdesc[UR12].tnspB, RZ, !UPT, gsb0 ;  /* 0x43e0000c98187df0 */ /* 0x000fea000c0008ff */
[----:B------:R-:W-:Y:S08]  /*3700*/  MUFU.EX2 R168, R168 ;  /* 0x000000a800a87308 */ /* 0x000ff00000000800 */
[----:B------:R-:W-:Y:S08]  /*3710*/  MUFU.EX2 R163, R163 ;  /* 0x000000a300a37308 */ /* 0x000ff00000000800 */
[----:B------:R-:W3:Y:S08]  /*3720*/  MUFU.EX2 R166, R166 ;  /* 0x000000a600a67308 */ /* 0x000ef00000000800 */
[----:B------:R-:W-:Y:S08]  /*3730*/  MUFU.EX2 R167, R167 ;  /* 0x000000a700a77308 */ /* 0x000ff00000000800 */
[----:B------:R-:W4:Y:S08]  /*3740*/  MUFU.EX2 R170, R170 ;  /* 0x000000aa00aa7308 */ /* 0x000f300000000800 */
[----:B------:R-:W-:Y:S08]  /*3750*/  MUFU.EX2 R178, R178 ;  /* 0x000000b200b27308 */ /* 0x000ff00000000800 */
[----:B------:R-:W5:Y:S08]  /*3760*/  MUFU.EX2 R199, R199 ;  /* 0x000000c700c77308 */ /* 0x000f700000000800 */
[----:B------:R-:W-:Y:S08]  /*3770*/  MUFU.EX2 R180, R180 ;  /* 0x000000b400b47308 */ /* 0x000ff00000000800 */
[----:B------:R-:W-:Y:S08]  /*3780*/  MUFU.EX2 R201, R201 ;  /* 0x000000c900c97308 */ /* 0x000ff00000000800 */
[----:B------:R-:W-:Y:S08]  /*3790*/  MUFU.EX2 R182, R182 ;  /* 0x000000b600b67308 */ /* 0x000ff00000000800 */
[----:B------:R-:W0:Y:S08]  /*37a0*/  MUFU.EX2 R203, R203 ;  /* 0x000000cb00cb7308 */ /* 0x000e300000000800 */
[----:B------:R-:W-:Y:S08]  /*37b0*/  MUFU.EX2 R184, R184 ;  /* 0x000000b800b87308 */ /* 0x000ff00000000800 */
[----:B------:R-:W1:Y:S08]  /*37c0*/  MUFU.EX2 R221, R221 ;  /* 0x000000dd00dd7308 */ /* 0x000e700000000800 */
[----:B------:R-:W-:Y:S08]  /*37d0*/  MUFU.EX2 R186, R186 ;  /* 0x000000ba00ba7308 */ /* 0x000ff00000000800 */
[----:B------:R-:W1:Y:S08]  /*37e0*/  MUFU.EX2 R217, R217 ;  /* 0x000000d900d97308 */ /* 0x000e700000000800 */
[----:B------:R-:W-:Y:S08]  /*37f0*/  MUFU.EX2 R188, R188 ;  /* 0x000000bc00bc7308 */ /* 0x000ff00000000800 */
[----:B------:R-:W-:Y:S08]  /*3800*/  MUFU.EX2 R213, R213 ;  /* 0x000000d500d57308 */ /* 0x000ff00000000800 */
[----:B------:R-:W-:Y:S08]  /*3810*/  MUFU.EX2 R190, R190 ;  /* 0x000000be00be7308 */ /* 0x000ff00000000800 */
[----:B------:R-:W1:Y:S08]  /*3820*/  MUFU.EX2 R209, R209 ;  /* 0x000000d100d17308 */ /* 0x000e700000000800 */
        /* <DEDUP_REMOVED lines=14> */
[----:B------:R-:W-:Y:S01]  /*3910*/  MUFU.EX2 R174, R174 ;  /* 0x000000ae00ae7308 */ /* 0x000fe20000000800 */
[----:B------:R-:W-:-:S02]  /*3920*/  WARPGROUP.DEPBAR.LE gsb0, 0x0 ;  /* 0x00008000000079c5 */ /* 0x000fc40000010000 */
[----:B--2---:R-:W-:Y:S01]  /*3930*/  F2FP.F16.F32.PACK_AB R152, R164, R161 ;  /* 0x000000a1a498723e */ /* 0x004fe200000000ff */
[----:B------:R-:W-:Y:S01]  /*3940*/  FADD.FTZ R161, R161, R160 ;  /* 0x000000a0a1a17221 */ /* 0x000fe20000010000 */
[----:B---3--:R-:W-:Y:S01]  /*3950*/  F2FP.F16.F32.PACK_AB R153, R166, R163 ;  /* 0x000000a3a699723e */ /* 0x008fe200000000ff */
[----:B------:R-:W-:Y:S01]  /*3960*/  FADD.FTZ R163, R163, R158 ;  /* 0x0000009ea3a37221 */ /* 0x000fe20000010000 */
[----:B------:R-:W-:Y:S01]  /*3970*/  F2FP.F16.F32.PACK_AB R154, R168, R165 ;  /* 0x000000a5a89a723e */ /* 0x000fe200000000ff */
[----:B------:R-:W2:Y:S01]  /*3980*/  MUFU.EX2 R171, R171 ;  /* 0x000000ab00ab7308 */ /* 0x000ea20000000800 */
[----:B----4-:R-:W-:Y:S01]  /*3990*/  F2FP.F16.F32.PACK_AB R155, R170, R167 ;  /* 0x000000a7aa9b723e */ /* 0x010fe200000000ff */
[----:B------:R-:W-:Y:S01]  /*39a0*/  FADD.FTZ R164, R164, R161 ;  /* 0x000000a1a4a47221 */ /* 0x000fe20000010000 */
[----:B------:R-:W-:Y:S02]  /*39b0*/  FADD.FTZ R166, R166, R163 ;  /* 0x000000a3a6a67221 */ /* 0x000fe40000010000 */
[----:B------:R-:W-:Y:S01]  /*39c0*/  WARPGROUP.ARRIVE ;  /* 0x00000000000079c5 */ /* 0x000fe20000000000 */
[----:B------:R-:W-:Y:S01]  /*39d0*/  FADD.FTZ R165, R165, R164 ;  /* 0x000000a4a5a57221 */ /* 0x000fe20000010000 */
[----:B------:R-:W-:Y:S01]  /*39e0*/  FADD.FTZ R167, R167, R166 ;  /* 0x000000a6a7a77221 */ /* 0x000fe20000010000 */
[----:B------:R-:W-:Y:S02]  /*39f0*/  MUFU.EX2 R173, R173 ;  /* 0x000000ad00ad7308 */ /* 0x000fe40000000800 */
[----:B------:R-:W-:Y:S01]  /*3a00*/  FADD.FTZ R165, R168, R165 ;  /* 0x000000a5a8a57221 */ /* 0x000fe20000010000 */
[----:B------:R-:W-:Y:S01]  /*3a10*/  HGMMA.64x256x16.F32 R24, R152, gdesc[UR8].tnspB, R24, gsb0 ;  /* 0x43e0000898187df0 */ /* 0x000fe20008000818 */
[----:B------:R-:W-:Y:S01]  /*3a20*/  UIADD3 UR10, UR7, 0x100, URZ ;  /* 0x00000100070a7890 */ /* 0x000fe2000fffe03f */
[----:B------:R-:W-:Y:S01]  /*3a30*/  FADD.FTZ R167, R170, R167 ;  /* 0x000000a7aaa77221 */ /* 0x000fe20000010000 */
[----:B------:R-:W-:-:S02]  /*3a40*/  UMOV UR11, 0x40000040 ;  /* 0x40000040000b7882 */ /* 0x000fc40000000000 */
[----:B------:R-:W3:Y:S01]  /*3a50*/  MUFU.EX2 R176, R176 ;  /* 0x000000b000b07308 */ /* 0x000ee20000000800 */
[----:B------:R-:W-:Y:S02]  /*3a60*/  WARPGROUP.DEPBAR.LE gsb0, 0x0 ;  /* 0x00008000000079c5 */ /* 0x000fe40000010000 */
[----:B-----5:R-:W-:Y:S01]  /*3a70*/  F2FP.F16.F32.PACK_AB R152, R199, R178 ;  /* 0x000000b2c798723e */ /* 0x020fe200000000ff */
[----:B------:R-:W-:Y:S01]  /*3a80*/  FADD.FTZ R178, R178, R165 ;  /* 0x000000a5b2b27221 */ /* 0x000fe20000010000 */
[----:B0-----:R-:W-:Y:S01]  /*3a90*/  F2FP.F16.F32.PACK_AB R153, R203, R182 ;  /* 0x000000b6cb99723e */ /* 0x001fe200000000ff */
[----:B------:R-:W-:Y:S01]  /*3aa0*/  FADD.FTZ R182, R182, R167 ;  /* 0x000000a7b6b67221 */ /* 0x000fe20000010000 */
[----:B------:R-:W-:Y:S01]  /*3ab0*/  F2FP.F16.F32.PACK_AB R154, R201, R180 ;  /* 0x000000b4c99a723e */ /* 0x000fe200000000ff */
[----:B------:R-:W-:Y:S01]  /*3ac0*/  FADD.FTZ R199, R199, R178 ;  /* 0x000000b2c7c77221 */ /* 0x000fe20000010000 */
[----:B-1----:R-:W-:Y:S01]  /*3ad0*/  F2FP.F16.F32.PACK_AB R155, R221, R184 ;  /* 0x000000b8dd9b723e */ /* 0x002fe200000000ff */
[----:B------:R-:W-:-:S02]  /*3ae0*/  FADD.FTZ R203, R203, R182 ;  /* 0x000000b6cbcb7221 */ /* 0x000fc40000010000 */
[----:B------:R-:W-:Y:S01]  /*3af0*/  FADD.FTZ R180, R180, R199 ;  /* 0x000000c7b4b47221 */ /* 0x000fe20000010000 */
[----:B------:R-:W-:Y:S01]  /*3b00*/  WARPGROUP.ARRIVE ;  /* 0x00000000000079c5 */ /* 0x000fe20000000000 */
[----:B------:R-:W-:Y:S02]  /*3b10*/  FADD.FTZ R184, R184, R203 ;  /* 0x000000cbb8b87221 */ /* 0x000fe40000010000 */
[----:B------:R-:W-:Y:S02]  /*3b20*/  FADD.FTZ R201, R201, R180 ;  /* 0x000000b4c9c97221 */ /* 0x000fe40000010000 */
[----:B------:R-:W-:-:S05]  /*3b30*/  FADD.FTZ R221, R221, R184 ;  /* 0x000000b8dddd7221 */ /* 0x000fca0000010000 */
[----:B------:R-:W-:Y:S01]  /*3b40*/  HGMMA.64x256x16.F32 R24, R152, gdesc[UR8].tnspB, R24, gsb0 ;  /* 0x43e0000898187df0 */ /* 0x000fe20008000818 */
[----:B------:R-:W-:Y:S01]  /*3b50*/  UIADD3 UR10, UR7, 0x180, URZ ;  /* 0x00000180070a7890 */ /* 0x000fe2000fffe03f */
[----:B------:R-:W-:Y:S01]  /*3b60*/  UMOV UR11, 0x40000040 ;  /* 0x40000040000b7882 */ /* 0x000fe20000000000 */
[----:B------:R-:W-:Y:S02]  /*3b70*/  WARPGROUP.DEPBAR.LE gsb0, 0x0 ;  /* 0x00008000000079c5 */ /* 0x000fe40000010000 */
[----:B------:R-:W-:Y:S01]  /*3b80*/  F2FP.F16.F32.PACK_AB R152, R217, R186 ;  /* 0x000000bad998723e */ /* 0x000fe200000000ff */
[----:B------:R-:W-:Y:S01]  /*3b90*/  FADD.FTZ R186, R186, R201 ;  /* 0x000000c9baba7221 */ /* 0x000fe20000010000 */
[----:B------:R-:W-:Y:S01]  /*3ba0*/  F2FP.F16.F32.PACK_AB R153, R209, R190 ;  /* 0x000000bed199723e */ /* 0x000fe200000000ff */
[----:B------:R-:W-:Y:S01]  /*3bb0*/  FADD.FTZ R190, R190, R221 ;  /* 0x000000ddbebe7221 */ /* 0x000fe20000010000 */
[----:B------:R-:W-:Y:S01]  /*3bc0*/  F2FP.F16.F32.PACK_AB R154, R213, R188 ;  /* 0x000000bcd59a723e */ /* 0x000fe200000000ff */
[----:B------:R-:W-:Y:S01]  /*3bd0*/  FADD.FTZ R217, R217, R186 ;  /* 0x000000bad9d97221 */ /* 0x000fe20000010000 */
[----:B------:R-:W-:Y:S01]  /*3be0*/  F2FP.F16.F32.PACK_AB R155, R205, R192 ;  /* 0x000000c0cd9b723e */ /* 0x000fe200000000ff */
[----:B------:R-:W-:-:S02]  /*3bf0*/  FADD.FTZ R209, R209, R190 ;  /* 0x000000bed1d17221 */ /* 0x000fc40000010000 */
[----:B------:R-:W-:Y:S01]  /*3c00*/  FADD.FTZ R188, R188, R217 ;  /* 0x000000d9bcbc7221 */ /* 0x000fe20000010000 */
[----:B------:R-:W-:Y:S01]  /*3c10*/  WARPGROUP.ARRIVE ;  /* 0x00000000000079c5 */ /* 0x000fe20000000000 */
[----:B------:R-:W-:Y:S02]  /*3c20*/  FADD.FTZ R192, R192, R209 ;  /* 0x000000d1c0c07221 */ /* 0x000fe40000010000 */
[----:B------:R-:W-:Y:S02]  /*3c30*/  FADD.FTZ R188, R213, R188 ;  /* 0x000000bcd5bc7221 */ /* 0x000fe40000010000 */
[----:B------:R-:W-:-:S08]  /*3c40*/  FADD.FTZ R192, R205, R192 ;  /* 0x000000c0cdc07221 */ /* 0x000fd00000010000 */
        /* <DEDUP_REMOVED lines=23> */
[C---:B--2---:R-:W-:Y:S01]  /*3dc0*/  F2FP.F16.F32.PACK_AB R153, R171.reuse, R174 ;  /* 0x000000aeab99723e */ /* 0x044fe200000000ff */
[----:B------:R-:W-:Y:S01]  /*3dd0*/  FADD.FTZ R174, R174, R189 ;  /* 0x000000bdaeae7221 */ /* 0x000fe20000010000 */
[----:B------:R-:W-:Y:S01]  /*3de0*/  F2FP.F16.F32.PACK_AB R154, R172, R169 ;  /* 0x000000a9ac9a723e */ /* 0x000fe200000000ff */
[----:B------:R-:W-:Y:S01]  /*3df0*/  FADD.FTZ R204, R204, R181 ;  /* 0x000000b5cccc7221 */ /* 0x000fe20000010000 */
[----:B---3--:R-:W-:Y:S01]  /*3e00*/  F2FP.F16.F32.PACK_AB R155, R176, R173 ;  /* 0x000000adb09b723e */ /* 0x008fe200000000ff */
[----:B------:R-:W-:-:S02]  /*3e10*/  FADD.FTZ R174, R171, R174 ;  /* 0x000000aeabae7221 */ /* 0x000fc40000010000 */
[----:B------:R-:W-:Y:S01]  /*3e20*/  FADD.FTZ R21, R169, R204 ;  /* 0x000000cca9157221 */ /* 0x000fe20000010000 */
[----:B------:R-:W-:Y:S01]  /*3e30*/  WARPGROUP.ARRIVE ;  /* 0x00000000000079c5 */ /* 0x000fe20000000000 */
[----:B------:R-:W-:Y:S02]  /*3e40*/  FADD.FTZ R173, R173, R174 ;  /* 0x000000aeadad7221 */ /* 0x000fe40000010000 */
[----:B------:R-:W-:Y:S02]  /*3e50*/  FADD.FTZ R21, R172, R21 ;  /* 0x00000015ac157221 */ /* 0x000fe40000010000 */
[----:B------:R-:W-:-:S08]  /*3e60*/  FADD.FTZ R22, R176, R173 ;  /* 0x000000adb0167221 */ /* 0x000fd00000010000 */
[----:B------:R-:W-:Y:S03]  /*3e70*/  HGMMA.64x256x16.F32 R24, R152, gdesc[UR8].tnspB, R24, gsb0 ;  /* 0x43e0000898187df0 */ /* 0x000fe60008000818 */
[----:B------:R-:W-:Y:S02]  /*3e80*/  WARPGROUP.DEPBAR.LE gsb0, 0x0 ;  /* 0x00008000000079c5 */ /* 0x000fe40000010000 */
[----:B------:R-:W-:Y:S05]  /*3e90*/  @!P0 BRA `(.L_x_199) ;  /* 0x0000000000048947 */ /* 0x000fea0003800000 */
[----:B------:R-:W-:Y:S01]  /*3ea0*/  BPT.TRAP 0x1 ;  /* 0x000000040000795c */ /* 0x000fe20000300000 */
.L_x_199:
[----:B------:R-:W0:Y:S01]  /*3eb0*/  S2UR UR11, SR_CgaCtaId ;  /* 0x00000000000b79c3 */ /* 0x000e220000008800 */
[----:B------:R-:W-:Y:S01]  /*3ec0*/  R2UR UR10, R19 ;  /* 0x00000000130a72ca */ /* 0x000fe200000e0000 */
[----:B------:R-:W-:Y:S01]  /*3ed0*/  UIADD3 UR38, UR38, -0x2, URZ ;  /* 0xfffffffe26267890 */ /* 0x000fe2000fffe03f */
[----:B------:R-:W-:-:S11]  /*3ee0*/  R2UR UR7, R16 ;  /* 0x00000000100772ca */ /* 0x000fd600000e0000 */
[----:B------:R-:W-:Y:S02]  /*3ef0*/  UISETP.GE.AND UP0, UPT, UR38, UR10, UPT ;  /* 0x0000000a2600728c */ /* 0x000fe4000bf06270 */
[----:B------:R-:W-:-:S04]  /*3f00*/  UIADD3 UR7, UR7, 0x32460, URZ ;  /* 0x0003246007077890 */ /* 0x000fc8000fffe03f */
[----:B------:R-:W-:Y:S01]  /*3f10*/  PLOP3.LUT P1, PT, PT, PT, UP0, 0x80, 0x0 ;  /* 0x000000000000781c */ /* 0x000fe20003f2f008 */
[----:B0-----:R-:W-:-:S09]  /*3f20*/  UPRMT UR7, UR11, 0x654, UR7 ;  /* 0x000006540b077896 */ /* 0x001fd20008000007 */
[----:B------:R-:W-:Y:S03]  /*3f30*/  SYNCS.ARRIVE.TRANS64.RED.A1T0 RZ, [UR7], RZ ;  /* 0x000000ffffff79a7 */ /* 0x000fe60008100407 */
[----:B------:R-:W-:Y:S05]  /*3f40*/  @!P1 BRA `(.L_x_200) ;  /* 0x0000002800e49947 */ /* 0x000fea0003800000 */
[----:B------:R-:W-:Y:S01]  /*3f50*/  IMAD.MOV.U32 R201, RZ, RZ, R156 ;  /* 0x000000ffffc97224 */ /* 0x000fe200078e009c */
[----:B------:R-:W-:Y:S01]  /*3f60*/  UMOV UR61, URZ ;  /* 0x0000003f003d7c82 */ /* 0x000fe20008000000 */
[----:B------:R-:W-:Y:S02]  /*3f70*/  IMAD.MOV.U32 R200, RZ, RZ, R194 ;  /* 0x000000ffffc87224 */ /* 0x000fe400078e00c2 */
[----:B------:R-:W-:Y:S01]  /*3f80*/  IMAD.U32 R23, RZ, RZ, UR38 ;  /* 0x00000026ff177e24 */ /* 0x000fe2000f8e00ff */
[----:B------:R-:W-:-:S06]  /*3f90*/  UMOV UR38, URZ ;  /* 0x0000003f00267c82 */ /* 0x000fcc0008000000 */
.L_x_211:
[----:B------:R-:W-:Y:S01]  /*3fa0*/  R2UR UR6, R23 ;  /* 0x00000000170672ca */ /* 0x000fe200000e0000 */
[----:B------:R-:W-:Y:S01]  /*3fb0*/  UIADD3 UR38, UR38, 0x1, URZ ;  /* 0x0000000126267890 */ /* 0x000fe2000fffe03f */
[----:B------:R-:W-:-:S03]  /*3fc0*/  R2UR UR7, R19 ;  /* 0x00000000130772ca */ /* 0x000fc600000e0000 */
[----:B------:R-:W-:-:S04]  /*3fd0*/  UISETP.NE.AND UP0, UPT, UR38, 0x2, UPT ;  /* 0x000000022600788c */ /* 0x000fc8000bf05270 */
[----:B------:R-:W-:-:S04]  /*3fe0*/  USEL UR38, UR38, URZ, UP0 ;  /* 0x0000003f26267287 */ /* 0x000fc80008000000 */
[----:B------:R-:W-:Y:S01]  /*3ff0*/  IMAD.U32 R0, RZ, RZ, UR6 ;  /* 0x00000006ff007e24 */ /* 0x000fe2000f8e00ff */
[----:B------:R-:W-:-:S04]  /*4000*/  UIADD3 UR6, UR6, -0x1, URZ ;  /* 0xffffffff06067890 */ /* 0x000fc8000fffe03f */
[----:B------:R-:W-:Y:S02]  /*4010*/  ISETP.GT.AND P1, PT, R0, UR7, PT ;  /* 0x0000000700007c0c */ /* 0x000fe4000bf24270 */
[----:B------:R-:W-:Y:S01]  /*4020*/  MOV R23, UR6 ;  /* 0x0000000600177c02 */ /* 0x000fe20008000f00 */
[----:B------:R-:W-:-:S04]  /*4030*/  USEL UR6, URZ, 0x1, UP0 ;  /* 0x000000013f067887 */ /* 0x000fc80008000000 */
[----:B------:R-:W-:Y:S01]  /*4040*/  ULOP3.LUT UR61, UR61, UR6, URZ, 0x3c, !UPT ;  /* 0x000000063d3d7292 */ /* 0x000fe2000f8e3c3f */
[----:B------:R-:W-:Y:S11]  /*4050*/  @!P0 BRA `(.L_x_201) ;  /* 0x0000000000048947 */ /* 0x000ff60003800000 */
[----:B------:R-:W-:Y:S01]  /*4060*/  BPT.TRAP 0x1 ;  /* 0x000000040000795c */ /* 0x000fe20000300000 */
.L_x_201:
[----:B------:R-:W-:Y:S01]  /*4070*/  R2UR UR6, R16 ;  /* 0x00000000100672ca */ /* 0x000fe200000e0000 */
[----:B------:R-:W-:-:S05]  /*4080*/  IMAD.U32 R0, RZ, RZ, UR61 ;  /* 0x0000003dff007e24 */ /* 0x000fca000f8e00ff */
[----:B------:R-:W-:-:S07]  /*4090*/  SHF.L.U32 R0, R0, 0x1f, RZ ;  /* 0x0000001f00007819 */ /* 0x000fce00000006ff */
[----:B------:R-:W-:-:S09]  /*40a0*/  ULEA UR60, UR38, UR6, 0x3 ;  /* 0x00000006263c7291 */ /* 0x000fd2000f8e183f */
[----:B------:R0:W1:Y:S01]  /*40b0*/  SYNCS.PHASECHK.TRANS64.TRYWAIT P2, [UR60+0x32430], R0 ;  /* 0x03243000ff0075a7 */ /* 0x000062000804017c */
[----:B------:R-:W-:Y:S05]  /*40c0*/  @!P0 BRA `(.L_x_202) ;  /* 0x0000000000048947 */ /* 0x000fea0003800000 */
[----:B------:R-:W-:Y:S01]  /*40d0*/  BPT.TRAP 0x1 ;  /* 0x000000040000795c */ /* 0x000fe20000300000 */
.L_x_202:
[----:B-1----:R-:W-:Y:S05]  /*40e0*/  @P2 BRA `(.L_x_203) ;  /* 0x0000000000082947 */ /* 0x002fea0003800000 */
[----:B------:R-:W1:Y:S02]  /*40f0*/  SYNCS.PHASECHK.TRANS64.TRYWAIT P2, [UR60+0x32430], R0 ;  /* 0x03243000ff0075a7 */ /* 0x000e64000804017c */
[----:B-1----:R-:W-:Y:S05]  /*4100*/  @!P2 BRA `(.L_x_204) ;  /* 0x0000009c00e0a947 */ /* 0x002fea0003800000 */
.L_x_203:
[----:B------:R-:W-:Y:S01]  /*4110*/  R2UR UR6, R17 ;  /* 0x00000000110672ca */ /* 0x000fe200000e0000 */
[----:B-1----:R-:W-:Y:S01]  /*4120*/  WARPGROUP.ARRIVE ;  /* 0x00000000000079c5 */ /* 0x002fe20000000000 */
[----:B------:R-:W-:Y:S01]  /*4130*/  MOV R202, UR21 ;  /* 0x0000001500ca7c02 */ /* 0x000fe20008000f00 */
[----:B------:R-:W-:Y:S01]  /*4140*/  UMOV UR23, 0x40000040 ;  /* 0x4000004000177882 */ /* 0x000fe20000000000 */
[----:B------:R-:W-:Y:S01]  /*4150*/  MOV R203, UR20 ;  /* 0x0000001400cb7c02 */ /* 0x000fe20008000f00 */
[----:B------:R-:W-:Y:S01]  /*4160*/  UMOV UR19, 0x40000040 ;  /* 0x4000004000137882 */ /* 0x000fe20000000000 */
[----:B------:R-:W-:Y:S01]  /*4170*/  R2UR UR20, R14 ;  /* 0x000000000e1472ca */ /* 0x000fe200000e0000 */
[----:B------:R-:W-:Y:S01]  /*4180*/  UMOV UR15, 0x40000040 ;  /* 0x40000040000f7882 */ /* 0x000fe20000000000 */
[----:B------:R-:W-:Y:S01]  /*4190*/  R2UR UR21, R15 ;  /* 0x000000000f1572ca */ /* 0x000fe200000e0000 */
[----:B------:R-:W-:Y:S01]  /*41a0*/  UMOV UR11, 0x40000040 ;  /* 0x40000040000b7882 */ /* 0x000fe20000000000 */
[----:B------:R-:W-:-:S02]  /*41b0*/  MOV R204, UR17 ;  /* 0x0000001100cc7c02 */ /* 0x000fc40008000f00 */
[----:B------:R-:W-:Y:S01]  /*41c0*/  MOV R205, UR16 ;  /* 0x0000001000cd7c02 */ /* 0x000fe20008000f00 */
[----:B------:R-:W-:Y:S01]  /*41d0*/  UIMAD UR6, UR38, 0x300, UR6 ;  /* 0x00000300260678a4 */ /* 0x000fe2000f8e0206 */
[----:B------:R-:W-:Y:S02]  /*41e0*/  R2UR UR16, R12 ;  /* 0x000000000c1072ca */ /* 0x000fe400000e0000 */
[----:B------:R-:W-:Y:S01]  /*41f0*/  R2UR UR17, R13 ;  /* 0x000000000d1172ca */ /* 0x000fe200000e0000 */
[----:B------:R-:W-:Y:S01]  /*4200*/  UIADD3 UR7, UR6, 0x2, URZ ;  /* 0x0000000206077890 */ /* 0x000fe2000fffe03f */
[----:B------:R-:W-:Y:S02]  /*4210*/  MOV R206, UR13 ;  /* 0x0000000d00ce7c02 */ /* 0x000fe40008000f00 */
[----:B------:R-:W-:Y:S01]  /*4220*/  UMOV UR22, UR6 ;  /* 0x0000000600167c82 */ /* 0x000fe20008000000 */
[----:B------:R-:W-:Y:S01]  /*4230*/  MOV R207, UR12 ;  /* 0x0000000c00cf7c02 */ /* 0x000fe20008000f00 */
[----:B------:R-:W-:Y:S01]  /*4240*/  HGMMA.64x96x16.F32 R152, gdesc[UR20], RZ, !UPT, gsb0 ;  /* 0x01600000149879f0 */ /* 0x000fe2000c0008ff */
[----:B------:R-:W-:Y:S01]  /*4250*/  R2UR UR12, R10 ;  /* 0x000000000a0c72ca */ /* 0x000fe200000e0000 */
[----:B------:R-:W-:Y:S01]  /*4260*/  UMOV UR18, UR7 ;  /* 0x0000000700127c82 */ /* 0x000fe20008000000 */
[----:B------:R-:W-:Y:S01]  /*4270*/  R2UR UR13, R11 ;  /* 0x000000000b0d72ca */ /* 0x000fe200000e0000 */
[----:B------:R-:W-:Y:S01]  /*4280*/  UIADD3 UR7, UR6, 0x4, URZ ;  /* 0x0000000406077890 */ /* 0x000fe2000fffe03f */
[----:B------:R-:W-:Y:S01]  /*4290*/  MOV R208, UR9 ;  /* 0x0000000900d07c02 */ /* 0x000fe20008000f00 */
[----:B------:R-:W-:Y:S01]  /*42a0*/  UIADD3 UR6, UR6, 0x6, URZ ;  /* 0x0000000606067890 */ /* 0x000fe2000fffe03f */
[----:B------:R-:W-:-:S02]  /*42b0*/  MOV R209, UR8 ;  /* 0x0000000800d17c02 */ /* 0x000fc40008000f00 */
[----:B------:R-:W-:Y:S02]  /*42c0*/  R2UR UR8, R8 ;  /* 0x00000000080872ca */ /* 0x000fe400000e0000 */
[----:B------:R-:W-:Y:S01]  /*42d0*/  UMOV UR14, UR7 ;  /* 0x00000007000e7c82 */ /* 0x000fe20008000000 */
[----:B------:R-:W-:Y:S01]  /*42e0*/  R2UR UR9, R9 ;  /* 0x00000000090972ca */ /* 0x000fe200000e0000 */
[----:B------:R-:W-:Y:S01]  /*42f0*/  UMOV UR10, UR6 ;  /* 0x00000006000a7c82 */ /* 0x000fe20008000000 */
[----:B------:R-:W-:Y:S02]  /*4300*/  R2UR UR21, R202 ;  /* 0x00000000ca1572ca */ /* 0x000fe400000e0000 */
[----:B------:R-:W-:Y:S01]  /*4310*/  R2UR UR20, R203 ;  /* 0x00000000cb1472ca */ /* 0x000fe200000e0000 */
[----:B------:R-:W-:Y:S02]  /*4320*/  WARPGROUP.DEPBAR.LE gsb0, 0x0 ;  /* 0x00008000000079c5 */ /* 0x000fe40000010000 */
[----:B------:R-:W-:-:S06]  /*4330*/  WARPGROUP.ARRIVE ;  /* 0x00000000000079c5 */ /* 0x000fcc0000000000 */
[----:B------:R-:W-:Y:S01]  /*4340*/  HGMMA.64x96x16.F32 R152, gdesc[UR16], R152, gsb0 ;  /* 0x01600000109879f0 */ /* 0x000fe20008000898 */
        /* <DEDUP_REMOVED lines=13> */
[----:B------:R-:W-:-:S12]  /*4420*/  @!P0 BRA `(.L_x_205) ;  /* 0x0000000000048947 */ /* 0x000fd80003800000 */
[----:B------:R-:W-:Y:S01]  /*4430*/  BPT.TRAP 0x1 ;  /* 0x000000040000795c */ /* 0x000fe20000300000 */
.L_x_205:
[----:B------:R1:W2:Y:S01]  /*4440*/  SYNCS.PHASECHK.TRANS64.TRYWAIT P2, [UR60+0x32450], R0 ;  /* 0x03245000ff0075a7 */ /* 0x0002a2000804017c */
[----:B------:R-:W-:Y:S05]  /*4450*/  @!P0 BRA `(.L_x_206) ;  /* 0x0000000000048947 */ /* 0x000fea0003800000 */
[----:B------:R-:W-:Y:S01]  /*4460*/  BPT.TRAP 0x1 ;  /* 0x000000040000795c */ /* 0x000fe20000300000 */
.L_x_206:
[----:B--2---:R-:W-:Y:S05]  /*4470*/  @P2 BRA `(.L_x_207) ;  /* 0x0000000000082947 */ /* 0x004fea0003800000 */
[----:B------:R-:W2:Y:S02]  /*4480*/  SYNCS.PHASECHK.TRANS64.TRYWAIT P2, [UR60+0x32450], R0 ;  /* 0x03245000ff0075a7 */ /* 0x000ea4000804017c */
[----:B--2---:R-:W-:Y:S05]  /*4490*/  @!P2 BRA `(.L_x_208) ;  /* 0x0000009c0014a947 */ /* 0x004fea0003800000 */
.L_x_207:
[----:B------:R-:W-:Y:S01]  /*44a0*/  R2UR UR6, R18 ;  /* 0x00000000120672ca */ /* 0x000fe200000e0000 */
[----:B------:R-:W-:Y:S01]  /*44b0*/  WARPGROUP.ARRIVE ;  /* 0x00000000000079c5 */ /* 0x000fe20000000000 */
[----:B012---:R-:W-:Y:S01]  /*44c0*/  MOV R0, UR49 ;  /* 0x0000003100007c02 */ /* 0x007fe20008000f00 */
[----:B------:R-:W-:Y:S01]  /*44d0*/  UMOV UR51, 0x40000040 ;  /* 0x4000004000337882 */ /* 0x000fe20000000000 */
[----:B------:R-:W-:Y:S01]  /*44e0*/  MOV R202, UR48 ;  /* 0x0000003000ca7c02 */ /* 0x000fe20008000f00 */
[----:B------:R-:W-:Y:S01]  /*44f0*/  UMOV UR55, 0x40000040 ;  /* 0x4000004000377882 */ /* 0x000fe20000000000 */
[----:B------:R-:W-:Y:S01]  /*4500*/  R2UR UR48, R6 ;  /* 0x00000000063072ca */ /* 0x000fe200000e0000 */
[----:B------:R-:W-:Y:S01]  /*4510*/  UMOV UR59, 0x40000040 ;  /* 0x40000040003b7882 */ /* 0x000fe20000000000 */
[----:B------:R-:W-:Y:S01]  /*4520*/  R2UR UR49, R7 ;  /* 0x00000000073172ca */ /* 0x000fe200000e0000 */
[----:B------:R-:W-:Y:S01]  /*4530*/  UMOV UR7, 0x40000040 ;  /* 0x4000004000077882 */ /* 0x000fe20000000000 */
[----:B------:R-:W-:Y:S01]  /*4540*/  MOV R203, UR53 ;  /* 0x0000003500cb7c02 */ /* 0x000fe20008000f00 */
[----:B------:R-:W-:Y:S01]  /*4550*/  UMOV UR11, 0x40000040 ;  /* 0x40000040000b7882 */ /* 0x000fe20000000000 */
[----:B------:R-:W-:Y:S01]  /*4560*/  MOV R204, UR52 ;  /* 0x0000003400cc7c02 */ /* 0x000fe20008000f00 */
[----:B------:R-:W-:Y:S01]  /*4570*/  UIMAD UR39, UR38, 0xc00, UR6 ;  /* 0x00000c00262778a4 */ /* 0x000fe2000f8e0206 */
[----:B------:R-:W-:Y:S01]  /*4580*/  R2UR UR52, R4 ;  /* 0x00000000043472ca */ /* 0x000fe200000e0000 */
[----:B------:R-:W-:Y:S01]  /*4590*/  UMOV UR15, 0x40000040 ;  /* 0x40000040000f7882 */ /* 0x000fe20000000000 */
[----:B------:R-:W-:Y:S01]  /*45a0*/  R2UR UR53, R5 ;  /* 0x00000000053572ca */ /* 0x000fe200000e0000 */
[----:B------:R-:W-:Y:S01]  /*45b0*/  UIADD3 UR6, UR39, 0x2, URZ ;  /* 0x0000000227067890 */ /* 0x000fe2000fffe03f */
[----:B------:R-:W-:Y:S01]  /*45c0*/  MOV R205, UR57 ;  /* 0x0000003900cd7c02 */ /* 0x000fe20008000f00 */
[----:B------:R-:W-:Y:S01]  /*45d0*/  UIADD3 UR10, UR39, 0x300, URZ ;  /* 0x00000300270a7890 */ /* 0x000fe2000fffe03f */
[----:B------:R-:W-:Y:S01]  /*45e0*/  MOV R206, UR56 ;  /* 0x0000003800ce7c02 */ /* 0x000fe20008000f00 */
[----:B------:R-:W-:Y:S01]  /*45f0*/  UMOV UR50, UR39 ;  /* 0x0000002700327c82 */ /* 0x000fe20008000000 */
[----:B------:R-:W-:Y:S01]  /*4600*/  R2UR UR56, R2 ;  /* 0x00000000023872ca */ /* 0x000fe200000e0000 */
[----:B------:R-:W-:Y:S01]  /*4610*/  HGMMA.64x96x16.F32 R152, gdesc[UR48], R152, gsb0 ;  /* 0x01600000309879f0 */ /* 0x000fe20008000898 */
[----:B------:R-:W-:Y:S01]  /*4620*/  UMOV UR54, UR6 ;  /* 0x0000000600367c82 */ /* 0x000fe20008000000 */
[----:B------:R-:W-:Y:S01]  /*4630*/  R2UR UR57, R3 ;  /* 0x00000000033972ca */ /* 0x000fe200000e0000 */
[----:B------:R-:W-:Y:S01]  /*4640*/  UIADD3 UR6, UR39, 0x4, URZ ;  /* 0x0000000427067890 */ /* 0x000fe2000fffe03f */
[----:B------:R-:W-:Y:S01]  /*4650*/  R2UR UR49, R0 ;  /* 0x00000000003172ca */ /* 0x000fe200000e0000 */
[----:B------:R-:W-:Y:S01]  /*4660*/  UIADD3 UR14, UR39, 0x302, URZ ;  /* 0x00000302270e7890 */ /* 0x000fe2000fffe03f */
[----:B------:R-:W-:Y:S01]  /*4670*/  R2UR UR48, R202 ;  /* 0x00000000ca3072ca */ /* 0x000fe200000e0000 */
[----:B------:R-:W-:Y:S01]  /*4680*/  UIADD3 UR18, UR39, 0x304, URZ ;  /* 0x0000030427127890 */ /* 0x000fe2000fffe03f */
[----:B------:R-:W0:Y:S01]  /*4690*/  S2R R207, SR_TID.X ;  /* 0x0000000000cf7919 */ /* 0x000e220000002100 */
[----:B------:R-:W-:Y:S01]  /*46a0*/  UMOV UR19, 0x40000040 ;  /* 0x4000004000137882 */ /* 0x000fe20000000000 */
[----:B------:R-:W-:Y:S01]  /*46b0*/  UMOV UR58, UR6 ;  /* 0x00000006003a7c82 */ /* 0x000fe20008000000 */
[----:B------:R-:W-:-:S02]  /*46c0*/  UIADD3 UR6, UR39, 0x6, URZ ;  /* 0x0000000627067890 */ /* 0x000fc4000fffe03f */
[----:B------:R-:W-:Y:S01]  /*46d0*/  UIADD3 UR22, UR39, 0x306, URZ ;  /* 0x0000030627167890 */ /* 0x000fe2000fffe03f */
[----:B------:R-:W-:Y:S01]  /*46e0*/  UMOV UR23, 0x40000040 ;  /* 0x4000004000177882 */ /* 0x000fe20000000000 */
        /* <DEDUP_REMOVED lines=12> */
[----:B0-----:R-:W-:-:S04]  /*47b0*/  SHF.R.U32.HI R207, RZ, 0x7, R207 ;  /* 0x00000007ffcf7819 */ /* 0x001fc800000116cf */
[----:B------:R-:W-:Y:S01]  /*47c0*/  IADD3 R0, -R207, 0xb, RZ ;  /* 0x0000000bcf007810 */ /* 0x000fe20007ffe1ff */
[----:B------:R-:W-:Y:S02]  /*47d0*/  WARPGROUP.DEPBAR.LE gsb0, 0x0 ;  /* 0x00008000000079c5 */ /* 0x000fe40000010000 */
[----:B------:R-:W-:-:S06]  /*47e0*/  WARPGROUP.ARRIVE ;  /* 0x00000000000079c5 */ /* 0x000fcc0000000000 */
[----:B------:R-:W-:Y:S01]  /*47f0*/  HGMMA.64x96x16.F32 R152, gdesc[UR52], R152, gsb0 ;  /* 0x01600000349879f0 */ /* 0x000fe20008000898 */
[----:B------:R-:W-:Y:S01]  /*4800*/  R2UR UR53, R203 ;  /* 0x00000000cb3572ca */ /* 0x000fe200000e0000 */
[----:B------:R-:W-:Y:S01]  /*4810*/  UIADD3 UR54, UR39, 0x904, URZ ;  /* 0x0000090427367890 */ /* 0x000fe2000fffe03f */
[----:B------:R-:W-:Y:S01]  /*4820*/  R2UR UR52, R204 ;  /* 0x00000000cc3472ca */ /* 0x000fe200000e0000 */
[----:B------:R-:W-:Y:S01]  /*4830*/  UMOV UR55, 0x40000040 ;  /* 0x4000004000377882 */ /* 0x000fe20000000000 */
        /* <DEDUP_REMOVED lines=50> */
.L_x_209:
[----:B------:R-:W-:Y:S01]  /*4b60*/  ULDC UR6, c[0x0][0xad0] ;  /* 0x0002b40000067ab9 */ /* 0x000fe20000000800 */
[----:B------:R-:W1:Y:S01]  /*4b70*/  S2UR UR10, SR_CgaCtaId ;  /* 0x00000000000a79c3 */ /* 0x000e620000008800 */
        /* <DEDUP_REMOVED lines=15> */
[----:B------:R-:W-:Y:S01]  /*4c70*/  FMUL.FTZ R159, R161, UR6 ;  /* 0x00000006a19f7c20 */ /* 0x000fe20008410000 */
[----:B------:R-:W-:Y:S01]  /*4c80*/  FMUL.FTZ R162, R164, UR6 ;  /* 0x00000006a4a27c20 */ /* 0x000fe20008410000 */
[----:B------:R-:W-:Y:S01]  /*4c90*/  FMUL.FTZ R178, R181, UR6 ;  /* 0x00000006b5b27c20 */ /* 0x000fe20008410000 */
[----:B------:R-:W-:Y:S01]  /*4ca0*/  FMUL.FTZ R154, R154, UR6 ;  /* 0x000000069a9a7c20 */ /* 0x000fe20008410000 */
[----:B------:R-:W-:Y:S01]  /*4cb0*/  FMUL.FTZ R164, R168, UR6 ;  /* 0x00000006a8a47c20 */ /* 0x000fe20008410000 */
[----:B------:R-:W-:Y:S01]  /*4cc0*/  FMUL.FTZ R181, R182, UR6 ;  /* 0x00000006b6b57c20 */ /* 0x000fe20008410000 */
[----:B------:R-:W-:Y:S01]  /*4cd0*/  FMUL.FTZ R168, R171, UR6 ;  /* 0x00000006aba87c20 */ /* 0x000fe20008410000 */
[----:B------:R-:W4:Y:S01]  /*4ce0*/  MUFU.TANH R156, R156 ;  /* 0x0000009c009c7308 */ /* 0x000f220000002400 */
[----:B------:R-:W-:Y:S01]  /*4cf0*/  FMUL.FTZ R182, R186, UR6 ;  /* 0x00000006bab67c20 */ /* 0x000fe20008410000 */
[----:B------:R-:W-:Y:S01]  /*4d00*/  FMUL.FTZ R171, R176, UR6 ;  /* 0x00000006b0ab7c20 */ /* 0x000fe20008410000 */
[----:B--2---:R-:W-:Y:S01]  /*4d10*/  FMNMX.FTZ R186, R152, R200, !PT ;  /* 0x000000c898ba7209 */ /* 0x004fe20007810000 */
[----:B------:R-:W-:Y:S01]  /*4d20*/  FMUL.FTZ R176, R179, UR6 ;  /* 0x00000006b3b07c20 */ /* 0x000fe20008410000 */
[----:B------:R-:W-:Y:S01]  /*4d30*/  FMUL.FTZ R155, R155, UR6 ;  /* 0x000000069b9b7c20 */ /* 0x000fe20008410000 */
[----:B------:R-:W-:Y:S01]  /*4d40*/  FMUL.FTZ R179, R184, UR6 ;  /* 0x00000006b8b37c20 */ /* 0x000fe20008410000 */
[----:B------:R-:W-:Y:S01]  /*4d50*/  FMUL.FTZ R184, R187, UR6 ;  /* 0x00000006bbb87c20 */ /* 0x000fe20008410000 */
[----:B------:R-:W2:Y:S01]  /*4d60*/  MUFU.TANH R157, R157 ;  /* 0x0000009d009d7308 */ /* 0x000ea20000002400 */
[----:B------:R-:W-:Y:S01]  /*4d70*/  FMUL.FTZ R161, R163, UR6 ;  /* 0x00000006a3a17c20 */ /* 0x000fe20008410000 */
[----:B---3--:R-:W-:Y:S01]  /*4d80*/  FMNMX.FTZ R187, R153, R186, !PT ;  /* 0x000000ba99bb7209 */ /* 0x008fe20007810000 */
[----:B------:R-:W-:Y:S01]  /*4d90*/  FMUL.FTZ R163, R165, UR6 ;  /* 0x00000006a5a37c20 */ /* 0x000fe20008410000 */
[----:B------:R-:W-:Y:S01]  /*4da0*/  FMUL.FTZ R165, R169, UR6 ;  /* 0x00000006a9a57c20 */ /* 0x000fe20008410000 */
[----:B------:R-:W-:Y:S01]  /*4db0*/  FMUL.FTZ R169, R172, UR6 ;  /* 0x00000006aca97c20 */ /* 0x000fe20008410000 */
[----:B------:R-:W-:Y:S01]  /*4dc0*/  FMUL.FTZ R172, R177, UR6 ;  /* 0x00000006b1ac7c20 */ /* 0x000fe20008410000 */
[----:B------:R-:W-:Y:S01]  /*4dd0*/  FMUL.FTZ R177, R180, UR6 ;  /* 0x00000006b4b17c20 */ /* 0x000fe20008410000 */
[----:B------:R-:W3:Y:S01]  /*4de0*/  MUFU.TANH R158, R158 ;  /* 0x0000009e009e7308 */ /* 0x000ee20000002400 */
[----:B----4-:R-:W-:Y:S01]  /*4df0*/  FMNMX.FTZ R186, R156, R187, !PT ;  /* 0x000000bb9cba7209 */ /* 0x010fe20007810000 */
[----:B------:R-:W-:Y:S01]  /*4e00*/  FMUL.FTZ R180, R185, UR6 ;  /* 0x00000006b9b47c20 */ /* 0x000fe20008410000 */
[----:B------:R-:W-:Y:S01]  /*4e10*/  FMUL.FTZ R185, R188, UR6 ;  /* 0x00000006bcb97c20 */ /* 0x000fe20008410000 */
[----:B------:R-:W-:Y:S01]  /*4e20*/  FMUL.FTZ R166, R166, UR6 ;  /* 0x00000006a6a67c20 */ /* 0x000fe20008410000 */
[----:B------:R-:W-:Y:S01]  /*4e30*/  FMUL.FTZ R175, R175, UR6 ;  /* 0x00000006afaf7c20 */ /* 0x000fe20008410000 */
[----:B------:R-:W-:Y:S01]  /*4e40*/  FMUL.FTZ R183, R183, UR6 ;  /* 0x00000006b7b77c20 */ /* 0x000fe20008410000 */
[----:B------:R-:W-:Y:S01]  /*4e50*/  FMUL.FTZ R191, R191, UR6 ;  /* 0x00000006bfbf7c20 */ /* 0x000fe20008410000 */
[----:B------:R-:W4:Y:S01]  /*4e60*/  MUFU.TANH R159, R159 ;  /* 0x0000009f009f7308 */ /* 0x000f220000002400 */
[----:B--2---:R-:W-:Y:S01]  /*4e70*/  FMNMX.FTZ R187, R157, R186, !PT ;  /* 0x000000ba9dbb7209 */ /* 0x004fe20007810000 */
[----:B------:R-:W-:Y:S01]  /*4e80*/  FMUL.FTZ R186, R189, UR6 ;  /* 0x00000006bdba7c20 */ /* 0x000fe20008410000 */
[----:B------:R-:W-:Y:S01]  /*4e90*/  FMUL.FTZ R189, R190, UR6 ;  /* 0x00000006bebd7c20 */ /* 0x000fe20008410000 */
[----:B------:R-:W-:Y:S01]  /*4ea0*/  UIADD3 UR7, UR60, 0x32440, URZ ;  /* 0x000324403c077890 */ /* 0x000fe2000fffe03f */
[----:B------:R-:W-:-:S03]  /*4eb0*/  R2UR UR11, R20 ;  /* 0x00000000140b72ca */ /* 0x000fc600000e0000 */
[----:B------:R-:W2:Y:S01]  /*4ec0*/  MUFU.TANH R154, R154 ;  /* 0x0000009a009a7308 */ /* 0x000ea20000002400 */
[----:B---3--:R-:W-:Y:S01]  /*4ed0*/  FMNMX.FTZ R188, R158, R187, !PT ;  /* 0x000000bb9ebc7209 */ /* 0x008fe20007810000 */
[----:B-1----:R-:W-:-:S06]  /*4ee0*/  UPRMT UR10, UR10, 0x654, UR7 ;  /* 0x000006540a0a7896 */ /* 0x002fcc0008000007 */
[----:B------:R-:W1:Y:S01]  /*4ef0*/  MUFU.TANH R162, R162 ;  /* 0x000000a200a27308 */ /* 0x000e620000002400 */
[----:B----4-:R-:W-:Y:S01]  /*4f00*/  FMNMX.FTZ R187, R159, R188, !PT ;  /* 0x000000bc9fbb7209 */ /* 0x010fe20007810000 */
[----:B------:R-:W-:Y:S01]  /*4f10*/  UIMAD UR7, UR38, 0xc00, UR11 ;  /* 0x00000c00260778a4 */ /* 0x000fe2000f8e020b */
[----:B------:R-:W-:Y:S02]  /*4f20*/  SYNCS.ARRIVE.TRANS64.RED.A1T0 RZ, [UR10], RZ ;  /* 0x000000ffffff79a7 */ /* 0x000fe4000810040a */
[----:B------:R-:W-:-:S03]  /*4f30*/  UMOV UR11, 0x40000040 ;  /* 0x40000040000b7882 */ /* 0x000fc60000000000 */
[----:B------:R-:W3:Y:S01]  /*4f40*/  MUFU.TANH R155, R155 ;  /* 0x0000009b009b7308 */ /* 0x000ee20000002400 */
[----:B--2---:R-:W-:Y:S01]  /*4f50*/  FMNMX.FTZ R188, R154, R201, !PT ;  /* 0x000000c99abc7209 */ /* 0x004fe20007810000 */
[----:B------:R-:W-:-:S06]  /*4f60*/  UMOV UR10, UR7 ;  /* 0x00000007000a7c82 */ /* 0x000fcc0008000000 */
[----:B------:R-:W2:Y:S01]  /*4f70*/  MUFU.TANH R163, R163 ;  /* 0x000000a300a37308 */ /* 0x000ea20000002400 */
[----:B-1----:R-:W-:-:S07]  /*4f80*/  FMNMX.FTZ R190, R162, R187, !PT ;  /* 0x000000bba2be7209 */ /* 0x002fce0007810000 */
[----:B------:R-:W1:Y:S01]  /*4f90*/  MUFU.TANH R202, R202 ;  /* 0x000000ca00ca7308 */ /* 0x000e620000002400 */
[----:B---3--:R-:W-:-:S07]  /*4fa0*/  FMNMX.FTZ R187, R155, R188, !PT ;  /* 0x000000bc9bbb7209 */ /* 0x008fce0007810000 */
[----:B------:R-:W3:Y:S01]  /*4fb0*/  MUFU.TANH R164, R164 ;  /* 0x000000a400a47308 */ /* 0x000ee20000002400 */
[----:B--2---:R-:W-:-:S07]  /*4fc0*/  FMNMX.FTZ R205, R163, R190, !PT ;  /* 0x000000bea3cd7209 */ /* 0x004fce0007810000 */
[----:B------:R-:W2:Y:S01]  /*4fd0*/  MUFU.TANH R203, R203 ;  /* 0x000000cb00cb7308 */ /* 0x000ea20000002400 */
[----:B-1----:R-:W-:Y:S01]  /*4fe0*/  FMNMX.FTZ R188, R202, R187, !PT ;  /* 0x000000bbcabc7209 */ /* 0x002fe20007810000 */
[----:B------:R-:W-:-:S06]  /*4ff0*/  FMUL.FTZ R187, R192, UR6 ;  /* 0x00000006c0bb7c20 */ /* 0x000fcc0008410000 */
[----:B------:R-:W1:Y:S01]  /*5000*/  MUFU.TANH R165, R165 ;  /* 0x000000a500a57308 */ /* 0x000e620000002400 */
[----:B---3--:R-:W-:-:S07]  /*5010*/  FMNMX.FTZ R190, R164, R205, !PT ;  /* 0x000000cda4be7209 */ /* 0x008fce0007810000 */
[----:B------:R-:W3:Y:S01]  /*5020*/  MUFU.TANH R160, R160 ;  /* 0x000000a000a07308 */ /* 0x000ee20000002400 */
[----:B--2---:R-:W-:-:S07]  /*5030*/  FMNMX.FTZ R205, R203, R188, !PT ;  /* 0x000000bccbcd7209 */ /* 0x004fce0007810000 */
        /* <DEDUP_REMOVED lines=22> */
[----:B------:R-:W-:Y:S01]  /*51a0*/  FMUL.FTZ R192, R196, UR6 ;  /* 0x00000006c4c07c20 */ /* 0x000fe20008410000 */
[----:B------:R-:W-:-:S05]  /*51b0*/  FMUL.FTZ R196, R195, UR6 ;  /* 0x00000006c3c47c20 */ /* 0x000fca0008410000 */
        /* <DEDUP_REMOVED lines=11> */
[----:B-1----:R-:W-:-:S07]  /*5270*/  FMNMX.FTZ R205, R175, R194, !PT ;  /* 0x000000c2afcd7209 */ /* 0x002fce0007810000 */
[----:B------:R-:W1:Y:S01]  /*5280*/  MUFU.TANH R185, R185 ;  /* 0x000000b900b97308 */ /* 0x000e620000002400 */
[----:B---3--:R-:W-:Y:S01]  /*5290*/  FMNMX.FTZ R194, R180, R193, !PT ;  /* 0x000000c1b4c27209 */ /* 0x008fe20007810000 */
[----:B------:R-:W-:-:S06]  /*52a0*/  FMUL.FTZ R193, R197, UR6 ;  /* 0x00000006c5c17c20 */ /* 0x000fcc0008410000 */
        /* <DEDUP_REMOVED lines=19> */
[----:B------:R-:W-:Y:S01]  /*53e0*/  FMUL.FTZ R206, R199, UR6 ;  /* 0x00000006c7ce7c20 */ /* 0x000fe20008410000 */
[----:B------:R-:W-:-:S05]  /*53f0*/  ULDC UR6, c[0x0][0xa80] ;  /* 0x0002a00000067ab9 */ /* 0x000fca0000000800 */
        /* <DEDUP_REMOVED lines=11> */
[----:B---3--:R-:W-:-:S05]  /*54b0*/  FMNMX.FTZ R198, R193, R198, !PT ;  /* 0x000000c6c1c67209 */ /* 0x008fca0007810000 */
[----:B------:R-:W3:Y:S02]  /*54c0*/  SHFL.BFLY PT, R199, R198, 0x2, 0x1f ;  /* 0x0c401f00c6c77f89 */ /* 0x000ee400000e0000 */
[----:B------:R-:W4:Y:S01]  /*54d0*/  MUFU.TANH R206, R206 ;  /* 0x000000ce00ce7308 */ /* 0x000f220000002400 */
[----:B--2---:R-:W-:-:S04]  /*54e0*/  FMNMX.FTZ R194, R196, R195, !PT ;  /* 0x000000c3c4c27209 */ /* 0x004fc80007810000 */
[----:B-1----:R-:W-:-:S04]  /*54f0*/  FMNMX.FTZ R195, R205, R194, !PT ;  /* 0x000000c2cdc37209 */ /* 0x002fc80007810000 */
[----:B----4-:R-:W-:-:S05]  /*5500*/  FMNMX.FTZ R197, R206, R195, !PT ;  /* 0x000000c3cec57209 */ /* 0x010fca0007810000 */
[----:B------:R-:W1:Y:S01]  /*5510*/  SHFL.BFLY PT, R208, R197, 0x2, 0x1f ;  /* 0x0c401f00c5d07f89 */ /* 0x000e6200000e0000 */
[----:B---3--:R-:W-:-:S05]  /*5520*/  FMNMX.FTZ R199, R198, R199, !PT ;  /* 0x000000c7c6c77209 */ /* 0x008fca0007810000 */
[----:B------:R-:W2:Y:S01]  /*5530*/  SHFL.BFLY PT, R194, R199, 0x1, 0x1f ;  /* 0x0c201f00c7c27f89 */ /* 0x000ea200000e0000 */
[----:B-1----:R-:W-:-:S05]  /*5540*/  FMNMX.FTZ R208, R197, R208, !PT ;  /* 0x000000d0c5d07209 */ /* 0x002fca0007810000 */
[----:B------:R-:W1:Y:S01]  /*5550*/  SHFL.BFLY PT, R207, R208, 0x1, 0x1f ;  /* 0x0c201f00d0cf7f89 */ /* 0x000e6200000e0000 */
[----:B--2---:R-:W-:-:S05]  /*5560*/  FMNMX.FTZ R194, R199, R194, !PT ;  /* 0x000000c2c7c27209 */ /* 0x004fca0007810000 */
[C---:B------:R-:W-:Y:S01]  /*5570*/  FADD.FTZ R195, -R194.reuse, R200 ;  /* 0x000000c8c2c37221 */ /* 0x040fe20000010100 */
[----:B------:R-:W-:-:S03]  /*5580*/  FMUL.FTZ R200, R194, UR6 ;  /* 0x00000006c2c87c20 */ /* 0x000fc60008410000 */
[----:B------:R-:W-:Y:S01]  /*5590*/  FMUL.FTZ R195, R195, UR6 ;  /* 0x00000006c3c37c20 */ /* 0x000fe20008410000 */
[--C-:B------:R-:W-:Y:S01]  /*55a0*/  FFMA.FTZ R199, R156, UR6, -R200.reuse ;  /* 0x000000069cc77c23 */ /* 0x100fe200080108c8 */
[--C-:B------:R-:W-:Y:S01]  /*55b0*/  FFMA.FTZ R211, R152, UR6, -R200.reuse ;  /* 0x0000000698d37c23 */ /* 0x100fe200080108c8 */
[--C-:B------:R-:W-:Y:S01]  /*55c0*/  FFMA.FTZ R198, R153, UR6, -R200.reuse ;  /* 0x0000000699c67c23 */ /* 0x100fe200080108c8 */
[--C-:B------:R-:W-:Y:S01]  /*55d0*/  FFMA.FTZ R153, R157, UR6, -R200.reuse ;  /* 0x000000069d997c23 */ /* 0x100fe200080108c8 */
[--C-:B------:R-:W-:Y:S01]  /*55e0*/  FFMA.FTZ R158, R158, UR6, -R200.reuse ;  /* 0x000000069e9e7c23 */ /* 0x100fe200080108c8 */
        /* <DEDUP_REMOVED lines=8> */
[----:B-1----:R-:W-:Y:S01]  /*5670*/  FMNMX.FTZ R156, R208, R207, !PT ;  /* 0x000000cfd09c7209 */ /* 0x002fe20007810000 */
[----:B------:R-:W-:Y:S01]  /*5680*/  MUFU.EX2 R197, R211 ;  /* 0x000000d300c57308 */ /* 0x000fe20000000800 */
[--C-:B------:R-:W-:Y:S01]  /*5690*/  FFMA.FTZ R171, R171, UR6, -R200.reuse ;  /* 0x00000006abab7c23 */ /* 0x100fe200080108c8 */
[--C-:B------:R-:W-:Y:S01]  /*56a0*/  FFMA.FTZ R172, R172, UR6, -R200.reuse ;  /* 0x00000006acac7c23 */ /* 0x100fe200080108c8 */
[--C-:B------:R-:W-:Y:S01]  /*56b0*/  FFMA.FTZ R178, R178, UR6, -R200.reuse ;  /* 0x00000006b2b27c23 */ /* 0x100fe200080108c8 */
[C---:B------:R-:W-:Y:S01]  /*56c0*/  FADD.FTZ R152, -R156.reuse, R201 ;  /* 0x000000c99c987221 */ /* 0x040fe20000010100 */
[----:B------:R-:W-:Y:S01]  /*56d0*/  FMUL.FTZ R209, R156, UR6 ;  /* 0x000000069cd17c20 */ /* 0x000fe20008410000 */
[--C-:B------:R-:W-:Y:S01]  /*56e0*/  FFMA.FTZ R179, R179, UR6, -R200.reuse ;  /* 0x00000006b3b37c23 */ /* 0x100fe200080108c8 */
[--C-:B------:R-:W-:Y:S01]  /*56f0*/  FFMA.FTZ R180, R180, UR6, -R200.reuse ;  /* 0x00000006b4b47c23 */ /* 0x100fe200080108c8 */
[----:B------:R-:W-:Y:S01]  /*5700*/  FMUL.FTZ R152, R152, UR6 ;  /* 0x0000000698987c20 */ /* 0x000fe20008410000 */
[--C-:B------:R-:W-:Y:S01]  /*5710*/  FFMA.FTZ R207, R154, UR6, -R209.reuse ;  /* 0x000000069acf7c23 */ /* 0x100fe200080108d1 */
[--C-:B------:R-:W-:Y:S01]  /*5720*/  FFMA.FTZ R208, R155, UR6, -R209.reuse ;  /* 0x000000069bd07c23 */ /* 0x100fe200080108d1 */
[--C-:B------:R-:W-:Y:S01]  /*5730*/  FFMA.FTZ R202, R202, UR6, -R209.reuse ;  /* 0x00000006caca7c23 */ /* 0x100fe200080108d1 */
[--C-:B------:R-:W-:Y:S01]  /*5740*/  FFMA.FTZ R203, R203, UR6, -R209.reuse ;  /* 0x00000006cbcb7c23 */ /* 0x100fe200080108d1 */
[----:B------:R-:W1:Y:S01]  /*5750*/  MUFU.EX2 R157, R152 ;  /* 0x00000098009d7308 */ /* 0x000e620000000800 */
[-C--:B--2---:R-:W-:Y:S01]  /*5760*/  FMUL.FTZ R24, R24, R195.reuse ;  /* 0x000000c318187220 */ /* 0x084fe20000410000 */
[-C--:B------:R-:W-:Y:S01]  /*5770*/  FMUL.FTZ R25, R25, R195.reuse ;  /* 0x000000c319197220 */ /* 0x080fe20000410000 */
[-C--:B------:R-:W-:Y:S01]  /*5780*/  FMUL.FTZ R28, R28, R195.reuse ;  /* 0x000000c31c1c7220 */ /* 0x080fe20000410000 */
[-C--:B------:R-:W-:Y:S01]  /*5790*/  FMUL.FTZ R29, R29, R195.reuse ;  /* 0x000000c31d1d7220 */ /* 0x080fe20000410000 */
[-C--:B------:R-:W-:Y:S01]  /*57a0*/  FMUL.FTZ R32, R32, R195.reuse ;  /* 0x000000c320207220 */ /* 0x080fe20000410000 */
[-C--:B------:R-:W-:Y:S01]  /*57b0*/  FMUL.FTZ R33, R33, R195.reuse ;  /* 0x000000c321217220 */ /* 0x080fe20000410000 */
[-C--:B------:R-:W-:Y:S01]  /*57c0*/  FMUL.FTZ R36, R36, R195.reuse ;  /* 0x000000c324247220 */ /* 0x080fe20000410000 */
[----:B------:R-:W2:Y:S01]  /*57d0*/  MUFU.EX2 R198, R198 ;  /* 0x000000c600c67308 */ /* 0x000ea20000000800 */
        /* <DEDUP_REMOVED lines=15> */
[----:B------:R-:W3:Y:S01]  /*58d0*/  MUFU.EX2 R201, R153 ;  /* 0x0000009900c97308 */ /* 0x000ee20000000800 */
        /* <DEDUP_REMOVED lines=15> */
[----:B------:R-:W4:Y:S01]  /*59d0*/  MUFU.EX2 R208, R208 ;  /* 0x000000d000d07308 */ /* 0x000f220000000800 */
        /* <DEDUP_REMOVED lines=15> */
[----:B------:R-:W5:Y:S01]  /*5ad0*/  MUFU.EX2 R203, R203 ;  /* 0x000000cb00cb7308 */ /* 0x000f620000000800 */
        /* <DEDUP_REMOVED lines=15> */
[-C--:B-1----:R-:W-:Y:S01]  /*5bd0*/  FMUL.FTZ R26, R26, R157.reuse ;  /* 0x0000009d1a1a7220 */ /* 0x082fe20000410000 */
        /* <DEDUP_REMOVED lines=63> */
[----:B--2---:R-:W-:Y:S01]  /*5fd0*/  F2FP.F16.F32.PACK_AB R152, R198, R197 ;  /* 0x000000c5c698723e */ /* 0x004fe200000000ff */
[--C-:B------:R-:W-:Y:S01]  /*5fe0*/  FFMA.FTZ R160, R160, UR6, -R209.reuse ;  /* 0x00000006a0a07c23 */ /* 0x100fe200080108d1 */
[----:B---3--:R-:W-:Y:S01]  /*5ff0*/  F2FP.F16.F32.PACK_AB R154, R201, R199 ;  /* 0x000000c7c99a723e */ /* 0x008fe200000000ff */
[--C-:B------:R-:W-:Y:S01]  /*6000*/  FFMA.FTZ R161, R161, UR6, -R209.reuse ;  /* 0x00000006a1a17c23 */ /* 0x100fe200080108d1 */
[----:B----4-:R-:W-:Y:S01]  /*6010*/  F2FP.F16.F32.PACK_AB R153, R208, R207 ;  /* 0x000000cfd099723e */ /* 0x010fe200000000ff */
[--C-:B------:R-:W-:Y:S01]  /*6020*/  FFMA.FTZ R166, R166, UR6, -R209.reuse ;  /* 0x00000006a6a67c23 */ /* 0x100fe200080108d1 */
[----:B-----5:R-:W-:Y:S01]  /*6030*/  F2FP.F16.F32.PACK_AB R155, R203, R202 ;  /* 0x000000cacb9b723e */ /* 0x020fe200000000ff */
[----:B------:R1:W-:Y:S01]  /*6040*/  BAR.SYNC.DEFER_BLOCKING R210, 0x100 ;  /* 0x000400d20000751d */ /* 0x0003e20000010000 */
        /* <DEDUP_REMOVED lines=23> */
[----:B------:R-:W-:Y:S01]  /*61c0*/  WARPGROUP.ARRIVE ;  /* 0x00000000000079c5 */ /* 0x000fe20000000000 */
[--C-:B------:R-:W-:Y:S01]  /*61d0*/  FFMA.FTZ R187, R187, UR6, -R200.reuse ;  /* 0x00000006bbbb7c23 */ /* 0x100fe200080108c8 */
[----:B------:R-:W-:Y:S01]  /*61e0*/  FFMA.FTZ R188, R188, UR6, -R200 ;  /* 0x00000006bcbc7c23 */ /* 0x000fe200080108c8 */
[--C-:B------:R-:W-:Y:S01]  /*61f0*/  FFMA.FTZ R190, R190, UR6, -R209.reuse ;  /* 0x00000006bebe7c23 */ /* 0x100fe200080108d1 */
[----:B------:R-:W-:Y:S01]  /*6200*/  FFMA.FTZ R205, R206, UR6, -R209 ;  /* 0x00000006cecd7c23 */ /* 0x000fe200080108d1 */
[----:B------:R-:W-:Y:S01]  /*6210*/  FFMA.FTZ R21, R195, R21, R197 ;  /* 0x00000015c3157223 */ /* 0x000fe200000100c5 */
[----:B------:R-:W-:Y:S01]  /*6220*/  HGMMA.64x256x16.F32 R24, R152, gdesc[UR8].tnspB, R24, gsb0 ;  /* 0x43e0000898187df0 */ /* 0x000fe20008000818 */
[----:B------:R-:W-:Y:S01]  /*6230*/  MUFU.EX2 R163, R163 ;  /* 0x000000a300a37308 */ /* 0x000fe20000000800 */
[----:B------:R-:W-:Y:S01]  /*6240*/  UIADD3 UR10, UR7, 0x80, URZ ;  /* 0x00000080070a7890 */ /* 0x000fe2000fffe03f */
[----:B------:R-:W-:Y:S01]  /*6250*/  FFMA.FTZ R157, R157, R22, R207 ;  /* 0x000000169d9d7223 */ /* 0x000fe200000100cf */
[----:B------:R-:W-:Y:S01]  /*6260*/  UMOV UR11, 0x40000040 ;  /* 0x40000040000b7882 */ /* 0x000fe20000000000 */
[----:B------:R-:W-:-:S02]  /*6270*/  FADD.FTZ R198, R198, R21 ;  /* 0x00000015c6c67221 */ /* 0x000fc40000010000 */
[----:B------:R-:W-:Y:S02]  /*6280*/  FADD.FTZ R157, R208, R157 ;  /* 0x0000009dd09d7221 */ /* 0x000fe40000010000 */
[----:B------:R-:W-:Y:S01]  /*6290*/  MUFU.EX2 R160, R160 ;  /* 0x000000a000a07308 */ /* 0x000fe20000000800 */
[----:B------:R-:W-:Y:S01]  /*62a0*/  FADD.FTZ R198, R199, R198 ;  /* 0x000000c6c7c67221 */ /* 0x000fe20000010000 */
[----:B------:R-:W-:-:S03]  /*62b0*/  FADD.FTZ R202, R202, R157 ;  /* 0x0000009dcaca7221 */ /* 0x000fc60000010000 */
[----:B------:R-:W-:Y:S01]  /*62c0*/  FADD.FTZ R201, R201, R198 ;  /* 0x000000c6c9c97221 */ /* 0x000fe20000010000 */
[----:B------:R-:W-:Y:S02]  /*62d0*/  FADD.FTZ R203, R203, R202 ;  /* 0x000000cacbcb7221 */ /* 0x000fe40000010000 */
        /* <DEDUP_REMOVED lines=33> */
[----:B--2---:R-:W-:-:S05]  /*64f0*/  F2FP.F16.F32.PACK_AB R152, R159, R158 ;  /* 0x0000009e9f98723e */ /* 0x004fca00000000ff */
[----:B------:R-:W2:Y:S01]  /*6500*/  MUFU.EX2 R193, R193 ;  /* 0x000000c100c17308 */ /* 0x000ea20000000800 */
[----:B---3--:R-:W-:Y:S01]  /*6510*/  F2FP.F16.F32.PACK_AB R153, R161, R160 ;  /* 0x000000a0a199723e */ /* 0x008fe200000000ff */
[----:B------:R-:W-:Y:S01]  /*6520*/  FADD.FTZ R158, R158, R201 ;  /* 0x000000c99e9e7221 */ /* 0x000fe20000010000 */
[----:B------:R-:W-:Y:S01]  /*6530*/  F2FP.F16.F32.PACK_AB R154, R163, R162 ;  /* 0x000000a2a39a723e */ /* 0x000fe200000000ff */
[----:B------:R-:W-:Y:S01]  /*6540*/  FADD.FTZ R160, R160, R203 ;  /* 0x000000cba0a07221 */ /* 0x000fe20000010000 */
[----:B----4-:R-:W-:Y:S01]  /*6550*/  F2FP.F16.F32.PACK_AB R155, R211, R166 ;  /* 0x000000a6d39b723e */ /* 0x010fe200000000ff */
[----:B------:R-:W-:Y:S02]  /*6560*/  FADD.FTZ R159, R159, R158 ;  /* 0x0000009e9f9f7221 */ /* 0x000fe40000010000 */
[----:B------:R-:W-:Y:S01]  /*6570*/  MUFU.EX2 R196, R196 ;  /* 0x000000c400c47308 */ /* 0x000fe20000000800 */
[----:B------:R-:W-:Y:S01]  /*6580*/  WARPGROUP.ARRIVE ;  /* 0x00000000000079c5 */ /* 0x000fe20000000000 */
[----:B------:R-:W-:Y:S01]  /*6590*/  FADD.FTZ R161, R161, R160 ;  /* 0x000000a0a1a17221 */ /* 0x000fe20000010000 */
[----:B------:R-:W-:-:S03]  /*65a0*/  FADD.FTZ R162, R162, R159 ;  /* 0x0000009fa2a27221 */ /* 0x000fc60000010000 */
[----:B------:R-:W-:Y:S01]  /*65b0*/  FADD.FTZ R166, R166, R161 ;  /* 0x000000a1a6a67221 */ /* 0x000fe20000010000 */
[----:B------:R-:W-:Y:S01]  /*65c0*/  HGMMA.64x256x16.F32 R24, R152, gdesc[UR8].tnspB, R24, gsb0 ;  /* 0x43e0000898187df0 */ /* 0x000fe20008000818 */
[----:B------:R-:W-:Y:S01]  /*65d0*/  UIADD3 UR10, UR7, 0x100, URZ ;  /* 0x00000100070a7890 */ /* 0x000fe2000fffe03f */
[----:B------:R-:W3:Y:S01]  /*65e0*/  MUFU.EX2 R205, R205 ;  /* 0x000000cd00cd7308 */ /* 0x000ee20000000800 */
[----:B------:R-:W-:Y:S01]  /*65f0*/  UMOV UR11, 0x40000040 ;  /* 0x40000040000b7882 */ /* 0x000fe20000000000 */
[----:B------:R-:W-:Y:S01]  /*6600*/  FADD.FTZ R163, R163, R162 ;  /* 0x000000a2a3a37221 */ /* 0x000fe20000010000 */
[----:B------:R-:W-:Y:S01]  /*6610*/  FADD.FTZ R166, R211, R166 ;  /* 0x000000a6d3a67221 */ /* 0x000fe20000010000 */
        /* <DEDUP_REMOVED lines=54> */
[----:B--2---:R-:W-:Y:S01]  /*6980*/  F2FP.F16.F32.PACK_AB R153, R193, R190 ;  /* 0x000000bec199723e */ /* 0x004fe200000000ff */
        /* <DEDUP_REMOVED lines=14> */
.L_x_210:
[----:B------:R-:W0:Y:S01]  /*6a70*/  S2UR UR7, SR_CgaCtaId ;  /* 0x00000000000779c3 */ /* 0x000e220000008800 */
[----:B------:R-:W-:Y:S01]  /*6a80*/  UIADD3 UR60, UR60, 0x32460, URZ ;  /* 0x000324603c3c7890 */ /* 0x000fe2000fffe03f */
[----:B------:R-:W-:Y:S02]  /*6a90*/  IMAD.MOV.U32 R201, RZ, RZ, R156 ;  /* 0x000000ffffc97224 */ /* 0x000fe400078e009c */
[----:B------:R-:W-:Y:S01]  /*6aa0*/  IMAD.MOV.U32 R200, RZ, RZ, R194 ;  /* 0x000000ffffc87224 */ /* 0x000fe200078e00c2 */
[----:B0-----:R-:W-:-:S09]  /*6ab0*/  UPRMT UR60, UR7, 0x654, UR60 ;  /* 0x00000654073c7896 */ /* 0x001fd2000800003c */
[----:B------:R-:W-:Y:S01]  /*6ac0*/  SYNCS.ARRIVE.TRANS64.RED.A1T0 RZ, [UR60], RZ ;  /* 0x000000ffffff79a7 */ /* 0x000fe2000810043c */
[----:B------:R-:W-:Y:S05]  /*6ad0*/  @P1 BRA `(.L_x_211) ;  /* 0xffffffd400301947 */ /* 0x000fea000383ffff */
.L_x_200:
[----:B------:R-:W0:Y:S01]  /*6ae0*/  SHFL.BFLY PT, R2, R21, 0x2, 0x1f ;  /* 0x0c401f0015027f89 */ /* 0x000e2200000e0000 */
[----:B------:R1:W-:Y:S08]  /*6af0*/  BAR.ARV R0, 0x100 ;  /* 0x000400000000751d */ /* 0x0003f00000002000 */
[----:B------:R-:W-:Y:S06]  /*6b00*/  BAR.ARV 0x8, 0x180 ;  /* 0x0206000000007b1d */ /* 0x000fec0000002000 */
[----:B-1----:R-:W-:Y:S01]  /*6b10*/  IMAD.U32 R0, RZ, RZ, UR6 ;  /* 0x00000006ff007e24 */ /* 0x002fe2000f8e00ff */
[----:B------:R-:W-:Y:S01]  /*6b20*/  PLOP3.LUT P0, PT, PT, PT, PT, 0x8, 0x0 ;  /* 0x000000000000781c */ /* 0x000fe20003f0e170 */
[----:B------:R-:W1:Y:S01]  /*6b30*/  SHFL.BFLY PT, R5, R22, 0x2, 0x1f ;  /* 0x0c401f0016057f89 */ /* 0x000e6200000e0000 */
[----:B0-----:R-:W-:-:S05]  /*6b40*/  FADD.FTZ R3, R2, R21 ;  /* 0x0000001502037221 */ /* 0x001fca0000010000 */
[----:B------:R-:W0:Y:S01]  /*6b50*/  SHFL.BFLY PT, R2, R3, 0x1, 0x1f ;  /* 0x0c201f0003027f89 */ /* 0x000e2200000e0000 */
[----:B-1----:R-:W-:-:S05]  /*6b60*/  FADD.FTZ R5, R5, R22 ;  /* 0x0000001605057221 */ /* 0x002fca0000010000 */
[----:B------:R-:W1:Y:S01]  /*6b70*/  SHFL.BFLY PT, R4, R5, 0x1, 0x1f ;  /* 0x0c201f0005047f89 */ /* 0x000e6200000e0000 */
[----:B0-----:R-:W-:Y:S01]  /*6b80*/  FADD.FTZ R8, R3, R2 ;  /* 0x0000000203087221 */ /* 0x001fe20000010000 */
[----:B------:R-:W-:Y:S01]  /*6b90*/  MOV R2, RZ ;  /* 0x000000ff00027202 */ /* 0x000fe20000000f00 */
[----:B------:R-:W-:-:S03]  /*6ba0*/  IMAD.MOV.U32 R3, RZ, RZ, -0x800000 ;  /* 0xff800000ff037424 */ /* 0x000fc600078e00ff */
[----:B------:R-:W-:-:S13]  /*6bb0*/  FSETP.NE.FTZ.AND P1, PT, R8, RZ, PT ;  /* 0x000000ff0800720b */ /* 0x000fda0003f35000 */
[----:B------:R-:W0:Y:S01]  /*6bc0*/  @P1 MUFU.LG2 R6, R8 ;  /* 0x0000000800061308 */ /* 0x000e220000000c00 */
[----:B-1----:R-:W-:Y:S01]  /*6bd0*/  FADD.FTZ R9, R5, R4 ;  /* 0x0000000405097221 */ /* 0x002fe20000010000 */
[----:B------:R-:W-:Y:S02]  /*6be0*/  IMAD.MOV.U32 R4, RZ, RZ, RZ ;  /* 0x000000ffff047224 */ /* 0x000fe400078e00ff */
[----:B------:R-:W-:Y:S02]  /*6bf0*/  IMAD.U32 R5, RZ, RZ, UR6 ;  /* 0x00000006ff057e24 */ /* 0x000fe4000f8e00ff */
[----:B------:R-:W-:Y:S02]  /*6c00*/  FSETP.NE.FTZ.AND P2, PT, R9, RZ, PT ;  /* 0x000000ff0900720b */ /* 0x000fe40003f55000 */
[----:B------:R-:W1:Y:S01]  /*6c10*/  @P1 MUFU.RCP R4, R8 ;  /* 0x0000000800041308 */ /* 0x000e620000001000 */
[----:B------:R-:W-:Y:S01]  /*6c20*/  @P1 FMUL.FTZ R5, R5, 0.69314718246459960938 ;  /* 0x3f31721805051820 */ /* 0x000fe20000410000 */
[----:B0-----:R-:W-:-:S09]  /*6c30*/  @P1 FMUL.FTZ R6, R6, 0.69314718246459960938 ;  /* 0x3f31721806061820 */ /* 0x001fd20000410000 */
[----:B------:R-:W0:Y:S01]  /*6c40*/  @P2 MUFU.LG2 R7, R9 ;  /* 0x0000000900072308 */ /* 0x000e220000000c00 */
[----:B------:R-:W-:Y:S01]  /*6c50*/  @P2 FMUL.FTZ R0, R0, 0.69314718246459960938 ;  /* 0x3f31721800002820 */ /* 0x000fe20000410000 */
[-C--:B-1----:R-:W-:Y:S01]  /*6c60*/  FMUL.FTZ R24, R24, R4.reuse ;  /* 0x0000000418187220 */ /* 0x082fe20000410000 */
[----:B------:R-:W-:-:S05]  /*6c70*/  FMUL.FTZ R25, R25, R4 ;  /* 0x0000000419197220 */ /* 0x000fca0000410000 */
[----:B------:R-:W1:Y:S01]  /*6c80*/  @P2 MUFU.RCP R2, R9 ;  /* 0x0000000900022308 */ /* 0x000e620000001000 */
        /* <DEDUP_REMOVED lines=8> */
[----:B0-----:R-:W-:Y:S01]  /*6d10*/  @P2 FMUL.FTZ R7, R7, 0.69314718246459960938 ;  /* 0x3f31721807072820 */ /* 0x001fe20000410000 */
        /* <DEDUP_REMOVED lines=54> */
[----:B------:R-:W-:-:S02]  /*7080*/  IMAD.MOV.U32 R4, RZ, RZ, -0x800000 ;  /* 0xff800000ff047424 */ /* 0x000fc400078e00ff */
        /* <DEDUP_REMOVED lines=66> */
.L_x_186:
[----:B------:R-:W-:Y:S05]  /*74b0*/  @P0 BRA `(.L_x_212) ;  /* 0x0000002000540947 */ /* 0x000fea0003800000 */
[----:B------:R-:W2:Y:S01]  /*74c0*/  LDL R0, [R1+0x4] ;  /* 0x0000040001007983 */ /* 0x000ea20000100800 */
[----:B------:R-:W1:Y:S01]  /*74d0*/  LDC R8, c[0x0][0xce8] ;  /* 0x00033a00ff087b82 */ /* 0x000e620000000800 */
[----:B------:R-:W-:Y:S01]  /*74e0*/  ULDC.64 UR8, c[0x0][0xcd0] ;  /* 0x0003340000087ab9 */ /* 0x000fe20000000a00 */
[----:B------:R-:W-:Y:S06]  /*74f0*/  BSSY B0, `(.L_x_213) ;  /* 0x000014d000007945 */ /* 0x000fec0003800000 */
[----:B------:R-:W3:Y:S08]  /*7500*/  S2UR UR12, SR_CTAID.Z ;  /* 0x00000000000c79c3 */ /* 0x000ef00000002700 */
[----:B------:R-:W4:Y:S08]  /*7510*/  LDC.64 R18, c[0x0][0xcd8] ;  /* 0x00033600ff127b82 */ /* 0x000f300000000a00 */
[----:B------:R-:W-:Y:S01]  /*7520*/  BAR.SYNC.DEFER_BLOCKING 0x1, 0x100 ;  /* 0x0044000000007b1d */ /* 0x000fe20000010000 */
[----:B-1----:R-:W-:-:S07]  /*7530*/  ISETP.NE.AND P0, PT, R8, 0x1, PT ;  /* 0x000000010800780c */ /* 0x002fce0003f05270 */
[----:B------:R-:W1:Y:S01]  /*7540*/  S2UR UR11, SR_CTAID.Y ;  /* 0x00000000000b79c3 */ /* 0x000e620000002600 */
[----:B---3--:R-:W-:-:S07]  /*7550*/  USHF.R.S32.HI UR10, URZ, 0x1f, UR12 ;  /* 0x0000001f3f0a7899 */ /* 0x008fce000801140c */
[----:B------:R-:W1:Y:S08]  /*7560*/  LDC R23, c[0x0][0xd50] ;  /* 0x00035400ff177b82 */ /* 0x000e700000000800 */
[----:B------:R-:W3:Y:S08]  /*7570*/  @P0 LDC R14, c[0x0][0xcec] ;  /* 0x00033b00ff0e0b82 */ /* 0x000ef00000000800 */
[----:B------:R-:W5:Y:S08]  /*7580*/  LDC.64 R20, c[0x0][0xc40] ;  /* 0x00031000ff147b82 */ /* 0x000f700000000a00 */
[----:B------:R-:W1:Y:S08]  /*7590*/  @P0 LDC R17, c[0x0][0xcf0] ;  /* 0x00033c00ff110b82 */ /* 0x000e700000000800 */
[----:B------:R-:W1:Y:S08]  /*75a0*/  @P0 LDC R22, c[0x0][0xcec] ;  /* 0x00033b00ff160b82 */ /* 0x000e700000000800 */
[----:B------:R-:W1:Y:S01]  /*75b0*/  @P0 LDC R153, c[0x0][0xcf0] ;  /* 0x00033c00ff990b82 */ /* 0x000e620000000800 */
[----:B--2---:R-:W-:-:S02]  /*75c0*/  R2UR UR13, R0 ;  /* 0x00000000000d72ca */ /* 0x004fc400000e0000 */
[----:B------:R-:W2:Y:S11]  /*75d0*/  S2R R0, SR_TID.X ;  /* 0x0000000000007919 */ /* 0x000eb60000002100 */
[----:B------:R-:W-:-:S02]  /*75e0*/  USHF.R.S32.HI UR7, URZ, 0x1f, UR13 ;  /* 0x0000001f3f077899 */ /* 0x000fc4000801140d */
[----:B------:R-:W-:Y:S02]  /*75f0*/  UIMAD.WIDE.U32 UR4, UR13, UR8, URZ ;  /* 0x000000080d0472a5 */ /* 0x000fe4000f8e003f */
[----:B------:R-:W-:-:S04]  /*7600*/  UIMAD UR6, UR7, UR8, URZ ;  /* 0x00000008070672a4 */ /* 0x000fc8000f8e023f */
[----:B------:R-:W-:-:S03]  /*7610*/  UIMAD UR6, UR13, UR9, UR6 ;  /* 0x000000090d0672a4 */ /* 0x000fc6000f8e0206 */
[----:B------:R-:W-:Y:S01]  /*7620*/  ULDC.64 UR8, c[0x0][0xc38] ;  /* 0x00030e0000087ab9 */ /* 0x000fe20000000a00 */
[----:B------:R-:W-:Y:S02]  /*7630*/  UIADD3 UR6, UR5, UR6, URZ ;  /* 0x0000000605067290 */ /* 0x000fe4000fffe03f */
[----:B------:R-:W-:Y:S01]  /*7640*/  UIMAD UR7, UR7, UR8, URZ ;  /* 0x00000008070772a4 */ /* 0x000fe2000f8e023f */
[----:B--2---:R-:W-:-:S04]  /*7650*/  IADD3 R12, R0, -0x80, RZ ;  /* 0xffffff80000c7810 */ /* 0x004fc80007ffe0ff */
[----:B------:R-:W-:-:S04]  /*7660*/  SHF.R.S32.HI R7, RZ, 0x1f, R12 ;  /* 0x0000001fff077819 */ /* 0x000fc8000001140c */
[CC--:B0-----:R-:W-:Y:S02]  /*7670*/  LEA.HI R2, R7.reuse, R12.reuse, RZ, 0x7 ;  /* 0x0000000c07027211 */ /* 0x0c1fe400078f38ff */
[----:B------:R-:W-:Y:S02]  /*7680*/  LEA.HI R7, R7, R12, RZ, 0x2 ;  /* 0x0000000c07077211 */ /* 0x000fe400078f10ff */
[----:B------:R-:W-:Y:S02]  /*7690*/  LOP3.LUT R5, R2, 0xffffff80, RZ, 0xc0, !PT ;  /* 0xffffff8002057812 */ /* 0x000fe400078ec0ff */
[----:B------:R-:W-:Y:S02]  /*76a0*/  SHF.R.S32.HI R9, RZ, 0x7, R2 ;  /* 0x00000007ff097819 */ /* 0x000fe40000011402 */
[----:B------:R-:W-:Y:S01]  /*76b0*/  LOP3.LUT R7, R7, 0xfffffffc, RZ, 0xc0, !PT ;  /* 0xfffffffc07077812 */ /* 0x000fe200078ec0ff */
[----:B------:R-:W-:Y:S01]  /*76c0*/  IMAD.IADD R0, R12, 0x1, -R5 ;  /* 0x000000010c007824 */ /* 0x000fe200078e0a05 */
[----:B------:R-:W-:-:S03]  /*76d0*/  LEA.HI R2, R2, R9, RZ, 0x1 ;  /* 0x0000000902027211 */ /* 0x000fc600078f08ff */
[----:B------:R-:W-:Y:S01]  /*76e0*/  IMAD.IADD R7, R12, 0x1, -R7 ;  /* 0x000000010c077824 */ /* 0x000fe200078e0a07 */
[----:B------:R-:W-:Y:S02]  /*76f0*/  SHF.R.S32.HI R13, RZ, 0x1f, R0 ;  /* 0x0000001fff0d7819 */ /* 0x000fe40000011400 */
[----:B------:R-:W-:Y:S02]  /*7700*/  LOP3.LUT R2, R2, 0x3fffffe, RZ, 0xc0, !PT ;  /* 0x03fffffe02027812 */ /* 0x000fe400078ec0ff */
[----:B------:R-:W-:Y:S02]  /*7710*/  LEA.HI R10, R13, R0, RZ, 0x2 ;  /* 0x000000000d0a7211 */ /* 0x000fe400078f10ff */
[----:B------:R-:W-:Y:S01]  /*7720*/  LEA.HI R11, R7, R7, RZ, 0x1 ;  /* 0x00000007070b7211 */ /* 0x000fe200078f08ff */
[----:B------:R-:W-:Y:S01]  /*7730*/  IMAD.IADD R2, R9, 0x1, -R2 ;  /* 0x0000000109027824 */ /* 0x000fe200078e0a02 */
[--C-:B------:R-:W-:Y:S01]  /*7740*/  SHF.R.S32.HI R5, RZ, 0x2, R10.reuse ;  /* 0x00000002ff057819 */ /* 0x100fe2000001140a */
[----:B------:R-:W0:Y:S01]  /*7750*/  S2R R9, SR_CTAID.X ;  /* 0x0000000000097919 */ /* 0x000e220000002500 */
[----:B------:R-:W-:-:S02]  /*7760*/  SHF.R.S32.HI R6, RZ, 0x1f, R10 ;  /* 0x0000001fff067819 */ /* 0x000fc4000001140a */
[----:B------:R-:W-:Y:S02]  /*7770*/  LOP3.LUT R12, R11, 0x1ffffffe, RZ, 0xc0, !PT ;  /* 0x1ffffffe0b0c7812 */ /* 0x000fe400078ec0ff */
[----:B------:R-:W-:Y:S02]  /*7780*/  LEA.HI R6, R6, R5, RZ, 0x3 ;  /* 0x0000000506067211 */ /* 0x000fe400078f18ff */
[----:B------:R-:W-:Y:S01]  /*7790*/  IADD3 R11, R7, -R12, RZ ;  /* 0x8000000c070b7210 */ /* 0x000fe20007ffe0ff */
[----:B------:R-:W-:Y:S01]  /*77a0*/  IMAD.U32 R7, RZ, RZ, UR5 ;  /* 0x00000005ff077e24 */ /* 0x000fe2000f8e00ff */
[----:B------:R-:W-:Y:S01]  /*77b0*/  LOP3.LUT R6, R6, 0xfffffff8, RZ, 0xc0, !PT ;  /* 0xfffffff806067812 */ /* 0x000fe200078ec0ff */
[----:B------:R-:W-:Y:S01]  /*77c0*/  IMAD.U32 R7, RZ, RZ, UR6 ;  /* 0x00000006ff077e24 */ /* 0x000fe2000f8e00ff */
[----:B------:R-:W-:Y:S01]  /*77d0*/  UIMAD UR6, UR13, UR9, UR7 ;  /* 0x000000090d0672a4 */ /* 0x000fe2000f8e0207 */
[----:B----4-:R-:W-:Y:S02]  /*77e0*/  IMAD R12, R18, UR10, RZ ;  /* 0x0000000a120c7c24 */ /* 0x010fe4000f8e02ff */
[----:B------:R-:W-:Y:S01]  /*77f0*/  IMAD.IADD R6, R5, 0x1, -R6 ;  /* 0x0000000105067824 */ /* 0x000fe200078e0a06 */
[----:B------:R-:W-:Y:S01]  /*7800*/  LEA.HI R5, R13, R0, RZ, 0x5 ;  /* 0x000000000d057211 */ /* 0x000fe200078f28ff */
[----:B------:R-:W-:-:S03]  /*7810*/  IMAD R15, R19, UR12, R12 ;  /* 0x0000000c130f7c24 */ /* 0x000fc6000f8e020c */
[----:B------:R-:W-:-:S05]  /*7820*/  SHF.R.S32.HI R5, RZ, 0x5, R5 ;  /* 0x00000005ff057819 */ /* 0x000fca0000011405 */
[----:B------:R-:W-:Y:S02]  /*7830*/  IMAD R5, R5, 0x10, R6 ;  /* 0x0000001005057824 */ /* 0x000fe400078e0206 */
[----:B------:R-:W-:Y:S01]  /*7840*/  IMAD.U32 R6, RZ, RZ, UR4 ;  /* 0x00000004ff067e24 */ /* 0x000fe2000f8e00ff */
[----:B------:R-:W-:Y:S02]  /*7850*/  UIMAD.WIDE.U32 UR4, UR13, UR8, URZ ;  /* 0x000000080d0472a5 */ /* 0x000fe4000f8e003f */
[----:B------:R-:W-:Y:S01]  /*7860*/  LEA R16, R2, R5, 0x6 ;  /* 0x0000000502107211 */ /* 0x000fe200078e30ff */
[----:B------:R-:W-:Y:S01]  /*7870*/  IMAD.WIDE.U32 R6, R18, UR12, R6 ;  /* 0x0000000c12067c25 */ /* 0x000fe2000f8e0006 */
[----:B------:R-:W-:Y:S01]  /*7880*/  UIADD3 UR6, UR5, UR6, URZ ;  /* 0x0000000605067290 */ /* 0x000fe2000fffe03f */
[----:B------:R-:W-:Y:S02]  /*7890*/  ULDC.64 UR8, c[0x0][0xc28] ;  /* 0x00030a0000087ab9 */ /* 0x000fe40000000a00 */
[----:B------:R-:W-:-:S02]  /*78a0*/  IMAD R2, R11, 0x8, R16 ;  /* 0x000000080b027824 */ /* 0x000fc400078e0210 */
[----:B------:R-:W-:Y:S02]  /*78b0*/  IMAD R18, RZ, RZ, -UR13 ;  /* 0x8000000dff127e24 */ /* 0x000fe4000f8e02ff */
[----:B0-----:R-:W-:Y:S02]  /*78c0*/  IMAD R5, R9, 0x80, R2 ;  /* 0x0000008009057824 */ /* 0x001fe400078e0202 */
[----:B------:R-:W-:Y:S01]  /*78d0*/  IMAD.U32 R13, RZ, RZ, UR5 ;  /* 0x00000005ff0d7e24 */ /* 0x000fe2000f8e00ff */
[----:B------:R-:W-:Y:S01]  /*78e0*/  MOV R13, UR6 ;  /* 0x00000006000d7c02 */ /* 0x000fe20008000f00 */
[----:B---3--:R-:W-:Y:S01]  /*78f0*/  @P0 IMAD.HI.U32 R2, R5, R14, RZ ;  /* 0x0000000e05020227 */ /* 0x008fe200078e00ff */
[----:B------:R-:W-:-:S03]  /*7900*/  ULDC.64 UR6, c[0x0][0xc48] ;  /* 0x0003120000067ab9 */ /* 0x000fc60000000a00 */
[----:B------:R-:W-:Y:S01]  /*7910*/  IMAD.U32 R12, RZ, RZ, UR4 ;  /* 0x00000004ff0c7e24 */ /* 0x000fe2000f8e00ff */
[----:B------:R-:W-:Y:S01]  /*7920*/  ULDC.64 UR4, c[0x0][0xce0] ;  /* 0x0003380000047ab9 */ /* 0x000fe20000000a00 */
[C---:B-----5:R-:W-:Y:S02]  /*7930*/  IMAD R14, R20.reuse, UR10, RZ ;  /* 0x0000000a140e7c24 */ /* 0x060fe4000f8e02ff */
[----:B-1----:R-:W-:Y:S02]  /*7940*/  IMAD R23, R23, R18, UR11 ;  /* 0x0000000b17177e24 */ /* 0x002fe4000f8e0212 */
[----:B------:R-:W-:Y:S01]  /*7950*/  IMAD.MOV.U32 R11, RZ, RZ, R5 ;  /* 0x000000ffff0b7224 */ /* 0x000fe200078e0005 */
[----:B------:R-:W-:Y:S01]  /*7960*/  @P0 SHF.R.U32.HI R11, RZ, R17, R2 ;  /* 0x00000011ff0b0219 */ /* 0x000fe20000011602 */
[----:B------:R-:W-:Y:S01]  /*7970*/  IMAD R17, R21, UR12, R14 ;  /* 0x0000000c15117c24 */ /* 0x000fe2000f8e020e */
[----:B------:R-:W-:Y:S01]  /*7980*/  SHF.R.S32.HI R14, RZ, 0x1f, R23 ;  /* 0x0000001fff0e7819 */ /* 0x000fe20000011417 */
[----:B------:R-:W-:-:S04]  /*7990*/  IMAD.WIDE.U32 R12, R20, UR12, R12 ;  /* 0x0000000c140c7c25 */ /* 0x000fc8000f8e000c */
[----:B------:R-:W-:Y:S01]  /*79a0*/  IMAD.IADD R7, R7, 0x1, R15 ;  /* 0x0000000107077824 */ /* 0x000fe200078e020f */
[----:B------:R-:W-:Y:S01]  /*79b0*/  IADD3 R13, R13, R17, RZ ;  /* 0x000000110d0d7210 */ /* 0x000fe20007ffe0ff */
[----:B------:R-:W-:-:S04]  /*79c0*/  @P0 IMAD.HI.U32 R22, R5, R22, RZ ;  /* 0x0000001605160227 */ /* 0x000fc800078e00ff */
[----:B------:R-:W-:Y:S01]  /*79d0*/  IMAD.MOV.U32 R15, RZ, RZ, R5 ;  /* 0x000000ffff0f7224 */ /* 0x000fe200078e0005 */
[----:B------:R-:W-:Y:S01]  /*79e0*/  @P0 SHF.R.U32.HI R15, RZ, R153, R22 ;  /* 0x00000099ff0f0219 */ /* 0x000fe20000011616 */
[C---:B------:R-:W-:Y:S02]  /*79f0*/  IMAD R2, R14.reuse, UR4, RZ ;  /* 0x000000040e027c24 */ /* 0x040fe4000f8e02ff */
[----:B------:R-:W-:Y:S02]  /*7a00*/  IMAD R17, R14, UR6, RZ ;  /* 0x000000060e117c24 */ /* 0x000fe4000f8e02ff */
[----:B------:R-:W-:-:S04]  /*7a10*/  IMAD.WIDE.U32 R6, R23, UR4, R6 ;  /* 0x0000000417067c25 */ /* 0x000fc8000f8e0006 */
[----:B------:R-:W-:Y:S01]  /*7a20*/  IMAD R14, R23, UR5, R2 ;  /* 0x00000005170e7c24 */ /* 0x000fe2000f8e0202 */
[----:B------:R-:W-:Y:S01]  /*7a30*/  IADD3 R6, P0, R11, R6, RZ ;  /* 0x000000060b067210 */ /* 0x000fe20007f1e0ff */
[----:B------:R-:W-:Y:S01]  /*7a40*/  IMAD R19, R23, UR7, R17 ;  /* 0x0000000717137c24 */ /* 0x000fe2000f8e0211 */
[--C-:B------:R-:W-:Y:S01]  /*7a50*/  SHF.R.S32.HI R17, RZ, 0x1f, R11.reuse ;  /* 0x0000001fff117819 */ /* 0x100fe2000001140b */
[----:B------:R-:W-:Y:S01]  /*7a60*/  IMAD.MOV R11, RZ, RZ, -R11 ;  /* 0x000000ffff0b7224 */ /* 0x000fe200078e0a0b */
[--C-:B------:R-:W-:Y:S01]  /*7a70*/  SHF.R.S32.HI R2, RZ, 0x1f, R15.reuse ;  /* 0x0000001fff027819 */ /* 0x100fe2000001140f */
[----:B------:R-:W-:Y:S01]  /*7a80*/  ULDC.64 UR4, c[0x0][0xc30] ;  /* 0x00030c0000047ab9 */ /* 0x000fe20000000a00 */
[----:B------:R-:W-:Y:S01]  /*7a90*/  IMAD.MOV R18, RZ, RZ, -R15 ;  /* 0x000000ffff127224 */ /* 0x000fe200078e0a0f */
[----:B------:R-:W-:Y:S01]  /*7aa0*/  IADD3.X R7, R17, R7, R14, P0, !PT ;  /* 0x0000000711077210 */ /* 0x000fe200007fe40e */
[----:B------:R-:W-:Y:S02]  /*7ab0*/  IMAD R11, R8, R11, R5 ;  /* 0x0000000b080b7224 */ /* 0x000fe400078e0205 */
[----:B------:R-:W-:-:S02]  /*7ac0*/  IMAD R2, R2, UR4, RZ ;  /* 0x0000000402027c24 */ /* 0x000fc4000f8e02ff */
        /* <DEDUP_REMOVED lines=29> */
[----:B------:R0:W-:Y:S01]  /*7ca0*/  SHFL.IDX PT, R12, R17, RZ, 0x1c1f ;  /* 0x001c1fff110c7589 */ /* 0x0001e200000e0000 */
[----:B------:R-:W-:Y:S01]  /*7cb0*/  IMAD R8, R8, UR6, RZ ;  /* 0x0000000608087c24 */ /* 0x000fe2000f8e02ff */
[----:B------:R-:W-:Y:S01]  /*7cc0*/  LOP3.LUT P0, RZ, R0, 0x3, RZ, 0xc0, !PT ;  /* 0x0000000300ff7812 */ /* 0x000fe2000780c0ff */
[C---:B------:R-:W-:Y:S01]  /*7cd0*/  VIADD R9, R11.reuse, 0x8 ;  /* 0x000000080b097836 */ /* 0x040fe20000000000 */
[----:B------:R-:W1:Y:S01]  /*7ce0*/  SHFL.IDX PT, R13, R18, RZ, 0x1c1f ;  /* 0x001c1fff120d7589 */ /* 0x000e6200000e0000 */
[----:B------:R-:W-:Y:S01]  /*7cf0*/  UIADD3 UR4, UR4, 0x32420, URZ ;  /* 0x0003242004047890 */ /* 0x000fe2000fffe03f */
[----:B------:R-:W-:-:S02]  /*7d00*/  ISETP.GE.OR P1, PT, R11, R8, P0 ;  /* 0x000000080b00720c */ /* 0x000fc40000726670 */
[----:B------:R-:W2:Y:S01]  /*7d10*/  SHFL.IDX PT, R15, R18, 0x1, 0x1c1f ;  /* 0x003c1f00120f7f89 */ /* 0x000ea200000e0000 */
[-C--:B------:R-:W-:Y:S01]  /*7d20*/  ISETP.GE.OR P0, PT, R9, R8.reuse, P0 ;  /* 0x000000080900720c */ /* 0x080fe20000706670 */
[----:B------:R-:W-:Y:S01]  /*7d30*/  UPRMT UR4, URZ, 0x654, UR4 ;  /* 0x000006543f047896 */ /* 0x000fe20008000004 */
[----:B------:R-:W-:Y:S01]  /*7d40*/  ISETP.GE.AND P2, PT, R11, R8, PT ;  /* 0x000000080b00720c */ /* 0x000fe20003f46270 */
[----:B------:R3:W4:Y:S01]  /*7d50*/  SHFL.IDX PT, R6, R2, RZ, 0x1c1f ;  /* 0x001c1fff02067589 */ /* 0x00072200000e0000 */
[----:B0-----:R-:W-:-:S03]  /*7d60*/  LOP3.LUT R17, R10, 0x7ffffffc, RZ, 0xc0, !PT ;  /* 0x7ffffffc0a117812 */ /* 0x001fc600078ec0ff */
[----:B------:R3:W0:Y:S02]  /*7d70*/  SHFL.IDX PT, R7, R5, RZ, 0x1c1f ;  /* 0x001c1fff05077589 */ /* 0x00062400000e0000 */
[----:B------:R-:W-:Y:S01]  /*7d80*/  IMAD.IADD R0, R0, 0x1, -R17 ;  /* 0x0000000100007824 */ /* 0x000fe200078e0a11 */
[----:B------:R-:W-:Y:S04]  /*7d90*/  SYNCS.ARRIVE.TRANS64.RED.A1T0 RZ, [UR4], RZ ;  /* 0x000000ffffff79a7 */ /* 0x000fe80008100404 */
[----:B------:R-:W-:Y:S01]  /*7da0*/  SHF.L.U32 R0, R0, 0x1, RZ ;  /* 0x0000000100007819 */ /* 0x000fe200000006ff */
[----:B-1----:R3:W-:Y:S04]  /*7db0*/  @!P1 ST.E desc[UR36][R12.64], R4 ;  /* 0x000000040c009985 */ /* 0x0027e8000c101924 */
[----:B--2---:R3:W-:Y:S01]  /*7dc0*/  @!P0 ST.E desc[UR36][R14.64], R3 ;  /* 0x000000030e008985 */ /* 0x0047e2000c101924 */
[----:B------:R-:W-:Y:S05]  /*7dd0*/  @P2 BRA `(.L_x_214) ;  /* 0x0000000800f82947 */ /* 0x000fea0003800000 */
[C---:B---3--:R-:W-:Y:S01]  /*7de0*/  VIADD R3, R0.reuse, 0x8 ;  /* 0x0000000800037836 */ /* 0x048fe20000000000 */
[----:B------:R-:W-:Y:S01]  /*7df0*/  ULDC UR4, c[0x0][0xbc8] ;  /* 0x0002f20000047ab9 */ /* 0x000fe20000000800 */
[C---:B------:R-:W-:Y:S01]  /*7e00*/  VIADD R4, R0.reuse, 0x10 ;  /* 0x0000001000047836 */ /* 0x040fe20000000000 */
[C---:B------:R-:W-:Y:S01]  /*7e10*/  ISETP.GE.AND P2, PT, R0.reuse, UR4, PT ;  /* 0x0000000400007c0c */ /* 0x040fe2000bf46270 */
[C---:B------:R-:W-:Y:S01]  /*7e20*/  VIADD R10, R0.reuse, 0x18 ;  /* 0x00000018000a7836 */ /* 0x040fe20000000000 */
[----:B------:R-:W-:Y:S01]  /*7e30*/  ISETP.GE.AND P3, PT, R3, UR4, PT ;  /* 0x0000000403007c0c */ /* 0x000fe2000bf66270 */
[----:B------:R-:W-:Y:S01]  /*7e40*/  VIADD R18, R0, 0x20 ;  /* 0x0000002000127836 */ /* 0x000fe20000000000 */
[----:B------:R-:W-:Y:S01]  /*7e50*/  ISETP.GE.AND P4, PT, R4, UR4, PT ;  /* 0x0000000404007c0c */ /* 0x000fe2000bf86270 */
[----:B------:R-:W-:Y:S01]  /*7e60*/  VIADD R20, R0, 0x40 ;  /* 0x0000004000147836 */ /* 0x000fe20000000000 */
[----:B------:R-:W-:Y:S01]  /*7e70*/  ISETP.GE.AND P5, PT, R10, UR4, PT ;  /* 0x000000040a007c0c */ /* 0x000fe2000bfa6270 */
[C---:B------:R-:W-:Y:S01]  /*7e80*/  VIADD R21, R0.reuse, 0x48 ;  /* 0x0000004800157836 */ /* 0x040fe20000000000 */
[C---:B------:R-:W-:Y:S01]  /*7e90*/  IADD3 R19, R0.reuse, 0x28, RZ ;  /* 0x0000002800137810 */ /* 0x040fe20007ffe0ff */
[----:B------:R-:W-:Y:S01]  /*7ea0*/  VIADD R23, R0, 0x58 ;  /* 0x0000005800177836 */ /* 0x000fe20000000000 */
[----:B------:R-:W-:-:S02]  /*7eb0*/  ISETP.GE.AND P0, PT, R18, UR4, PT ;  /* 0x0000000412007c0c */ /* 0x000fc4000bf06270 */
[----:B------:R-:W-:Y:S02]  /*7ec0*/  ISETP.GE.AND P1, PT, R19, UR4, PT ;  /* 0x0000000413007c0c */ /* 0x000fe4000bf26270 */
[----:B------:R-:W-:Y:S02]  /*7ed0*/  IADD3 R22, R0, 0x50, RZ ;  /* 0x0000005000167810 */ /* 0x000fe40007ffe0ff */
[----:B------:R-:W-:Y:S02]  /*7ee0*/  @!P3 LEA.HI R3, R3, R3, RZ, 0x1 ;  /* 0x000000030303b211 */ /* 0x000fe400078f08ff */
[----:B------:R-:W-:Y:S02]  /*7ef0*/  @!P4 LEA.HI R4, R4, R4, RZ, 0x1 ;  /* 0x000000040404c211 */ /* 0x000fe400078f08ff */
[----:B------:R-:W-:Y:S02]  /*7f00*/  @!P5 LEA.HI R10, R10, R10, RZ, 0x1 ;  /* 0x0000000a0a0ad211 */ /* 0x000fe400078f08ff */
[----:B------:R-:W-:-:S02]  /*7f10*/  @!P3 LOP3.LUT R3, R3, 0xfffffffe, RZ, 0xc0, !PT ;  /* 0xfffffffe0303b812 */ /* 0x000fc400078ec0ff */
[----:B------:R-:W-:Y:S01]  /*7f20*/  @!P4 LOP3.LUT R15, R4, 0xfffffffe, RZ, 0xc0, !PT ;  /* 0xfffffffe040fc812 */ /* 0x000fe200078ec0ff */
[----:B------:R-:W-:Y:S01]  /*7f30*/  VIADD R4, R0, 0x38 ;  /* 0x0000003800047836 */ /* 0x000fe20000000000 */
[----:B------:R-:W-:Y:S01]  /*7f40*/  @!P5 LOP3.LUT R17, R10, 0xfffffffe, RZ, 0xc0, !PT ;  /* 0xfffffffe0a11d812 */ /* 0x000fe200078ec0ff */
[--C-:B0---4-:R-:W-:Y:S01]  /*7f50*/  @!P2 IMAD.WIDE R10, R0, 0x4, R6.reuse ;  /* 0x00000004000aa825 */ /* 0x111fe200078e0206 */
[----:B------:R-:W-:Y:S02]  /*7f60*/  ISETP.GE.AND P6, PT, R22, UR4, PT ;  /* 0x0000000416007c0c */ /* 0x000fe4000bfc6270 */
[----:B------:R-:W-:Y:S01]  /*7f70*/  @!P0 LEA.HI R18, R18, R18, RZ, 0x1 ;  /* 0x0000001212128211 */ /* 0x000fe200078f08ff */
[--C-:B------:R-:W-:Y:S01]  /*7f80*/  @!P3 IMAD.WIDE R12, R3, 0x4, R6.reuse ;  /* 0x00000004030cb825 */ /* 0x100fe200078e0206 */
[----:B------:R0:W-:Y:S01]  /*7f90*/  @!P2 ST.E.64 desc[UR36][R10.64], R24 ;  /* 0x000000180a00a985 */ /* 0x0001e2000c101b24 */
[----:B------:R-:W-:Y:S02]  /*7fa0*/  @!P1 LEA.HI R19, R19, R19, RZ, 0x1 ;  /* 0x0000001313139211 */ /* 0x000fe400078f08ff */
[----:B------:R-:W-:Y:S01]  /*7fb0*/  VIADD R3, R0, 0x30 ;  /* 0x0000003000037836 */ /* 0x000fe20000000000 */
[----:B------:R1:W-:Y:S01]  /*7fc0*/  @!P3 ST.E.64 desc[UR36][R12.64], R28 ;  /* 0x0000001c0c00b985 */ /* 0x0003e2000c101b24 */
[----:B------:R-:W-:Y:S01]  /*7fd0*/  @!P4 IMAD.WIDE R14, R15, 0x4, R6 ;  /* 0x000000040f0ec825 */ /* 0x000fe200078e0206 */
[----:B------:R-:W-:-:S02]  /*7fe0*/  ISETP.GE.AND P3, PT, R4, UR4, PT ;  /* 0x0000000404007c0c */ /* 0x000fc4000bf66270 */
[----:B------:R-:W-:Y:S01]  /*7ff0*/  ISETP.GE.AND P2, PT, R3, UR4, PT ;  /* 0x0000000403007c0c */ /* 0x000fe2000bf46270 */
[----:B------:R-:W-:Y:S01]  /*8000*/  @!P5 IMAD.WIDE R16, R17, 0x4, R6 ;  /* 0x000000041110d825 */ /* 0x000fe200078e0206 */
[----:B------:R2:W-:Y:S01]  /*8010*/  @!P4 ST.E.64 desc[UR36][R14.64], R32 ;  /* 0x000000200e00c985 */ /* 0x0005e2000c101b24 */
[----:B------:R-:W-:Y:S02]  /*8020*/  ISETP.GE.AND P4, PT, R20, UR4, PT ;  /* 0x0000000414007c0c */ /* 0x000fe4000bf86270 */
[----:B------:R-:W-:Y:S01]  /*8030*/  @!P6 LEA.HI R22, R22, R22, RZ, 0x1 ;  /* 0x000000161616e211 */ /* 0x000fe200078f08ff */
[----:B------:R3:W-:Y:S01]  /*8040*/  @!P5 ST.E.64 desc[UR36][R16.64], R36 ;  /* 0x000000241000d985 */ /* 0x0007e2000c101b24 */
[----:B------:R-:W-:Y:S01]  /*8050*/  ISETP.GE.AND P5, PT, R21, UR4, PT ;  /* 0x0000000415007c0c */ /* 0x000fe2000bfa6270 */
[----:B0-----:R-:W-:Y:S01]  /*8060*/  VIADD R24, R0, 0x60 ;  /* 0x0000006000187836 */ /* 0x001fe20000000000 */
[----:B------:R-:W-:Y:S02]  /*8070*/  @!P0 LOP3.LUT R11, R18, 0xfffffffe, RZ, 0xc0, !PT ;  /* 0xfffffffe120b8812 */ /* 0x000fe400078ec0ff */
[----:B-1----:R-:W-:-:S02]  /*8080*/  @!P1 LOP3.LUT R13, R19, 0xfffffffe, RZ, 0xc0, !PT ;  /* 0xfffffffe130d9812 */ /* 0x002fc400078ec0ff */
[----:B------:R-:W-:Y:S01]  /*8090*/  @!P2 LEA.HI R3, R3, R3, RZ, 0x1 ;  /* 0x000000030303a211 */ /* 0x000fe200078f08ff */
[--C-:B------:R-:W-:Y:S01]  /*80a0*/  @!P0 IMAD.WIDE R10, R11, 0x4, R6.reuse ;  /* 0x000000040b0a8825 */ /* 0x100fe200078e0206 */
[----:B------:R-:W-:Y:S02]  /*80b0*/  @!P3 LEA.HI R4, R4, R4, RZ, 0x1 ;  /* 0x000000040404b211 */ /* 0x000fe400078f08ff */
[----:B------:R-:W-:Y:S01]  /*80c0*/  @!P4 LEA.HI R20, R20, R20, RZ, 0x1 ;  /* 0x000000141414c211 */ /* 0x000fe200078f08ff */
[----:B------:R-:W-:Y:S01]  /*80d0*/  @!P1 IMAD.WIDE R12, R13, 0x4, R6 ;  /* 0x000000040d0c9825 */ /* 0x000fe200078e0206 */
[----:B------:R-:W-:Y:S01]  /*80e0*/  @!P2 LOP3.LUT R3, R3, 0xfffffffe, RZ, 0xc0, !PT ;  /* 0xfffffffe0303a812 */ /* 0x000fe200078ec0ff */
[----:B------:R0:W-:Y:S01]  /*80f0*/  @!P0 ST.E.64 desc[UR36][R10.64], R40 ;  /* 0x000000280a008985 */ /* 0x0001e2000c101b24 */
[----:B------:R-:W-:Y:S02]  /*8100*/  @!P5 LEA.HI R21, R21, R21, RZ, 0x1 ;  /* 0x000000151515d211 */ /* 0x000fe400078f08ff */
[----:B--2---:R-:W-:Y:S01]  /*8110*/  @!P3 LOP3.LUT R15, R4, 0xfffffffe, RZ, 0xc0, !PT ;  /* 0xfffffffe040fb812 */ /* 0x004fe200078ec0ff */
[----:B------:R1:W-:Y:S01]  /*8120*/  @!P1 ST.E.64 desc[UR36][R12.64], R44 ;  /* 0x0000002c0c009985 */ /* 0x0003e2000c101b24 */
[----:B---3--:R-:W-:Y:S01]  /*8130*/  @!P4 LOP3.LUT R17, R20, 0xfffffffe, RZ, 0xc0, !PT ;  /* 0xfffffffe1411c812 */ /* 0x008fe200078ec0ff */
[----:B------:R-:W-:Y:S01]  /*8140*/  VIADD R4, R0, 0x70 ;  /* 0x0000007000047836 */ /* 0x000fe20000000000 */
[----:B------:R-:W-:-:S02]  /*8150*/  @!P5 LOP3.LUT R21, R21, 0xfffffffe, RZ, 0xc0, !PT ;  /* 0xfffffffe1515d812 */ /* 0x000fc400078ec0ff */
[----:B------:R-:W-:Y:S01]  /*8160*/  @!P6 LOP3.LUT R19, R22, 0xfffffffe, RZ, 0xc0, !PT ;  /* 0xfffffffe1613e812 */ /* 0x000fe200078ec0ff */
[----:B------:R-:W-:Y:S01]  /*8170*/  VIADD R22, R0, 0x88 ;  /* 0x0000008800167836 */ /* 0x000fe20000000000 */
[----:B------:R-:W-:Y:S02]  /*8180*/  ISETP.GE.AND P1, PT, R23, UR4, PT ;  /* 0x0000000417007c0c */ /* 0x000fe4000bf26270 */
[----:B------:R-:W-:Y:S01]  /*8190*/  ISETP.GE.AND P0, PT, R24, UR4, PT ;  /* 0x0000000418007c0c */ /* 0x000fe2000bf06270 */
[----:B0-----:R-:W-:Y:S01]  /*81a0*/  @!P2 IMAD.WIDE R10, R3, 0x4, R6 ;  /* 0x00000004030aa825 */ /* 0x001fe200078e0206 */
[----:B------:R-:W-:-:S03]  /*81b0*/  IADD3 R20, R0, 0x78, RZ ;  /* 0x0000007800147810 */ /* 0x000fc60007ffe0ff */
[--C-:B-1----:R-:W-:Y:S01]  /*81c0*/  @!P3 IMAD.WIDE R12, R15, 0x4, R6.reuse ;  /* 0x000000040f0cb825 */ /* 0x102fe200078e0206 */
[----:B------:R0:W-:Y:S03]  /*81d0*/  @!P2 ST.E.64 desc[UR36][R10.64], R48 ;  /* 0x000000300a00a985 */ /* 0x0001e6000c101b24 */
        /* <DEDUP_REMOVED lines=16> */
[----:B0-----:R-:W-:Y:S01]  /*82e0*/  @!P1 LOP3.LUT R11, R23, 0xfffffffe, RZ, 0xc0, !PT ;  /* 0xfffffffe170b9812 */ /* 0x001fe200078ec0ff */
[----:B------:R-:W-:Y:S01]  /*82f0*/  VIADD R23, R0, 0x90 ;  /* 0x0000009000177836 */ /* 0x000fe20000000000 */
        /* <DEDUP_REMOVED lines=12> */
[----:B--2---:R-:W-:Y:S01]  /*83c0*/  @!P6 LOP3.LUT R15, R4, 0xfffffffe, RZ, 0xc0, !PT ;  /* 0xfffffffe040fe812 */ /* 0x004fe200078ec0ff */
[----:B------:R-:W-:Y:S01]  /*83d0*/  VIADD R4, R0, 0xa8 ;  /* 0x000000a800047836 */ /* 0x000fe20000000000 */
[----:B---3--:R-:W-:Y:S01]  /*83e0*/  @!P5 LOP3.LUT R17, R20, 0xfffffffe, RZ, 0xc0, !PT ;  /* 0xfffffffe1411d812 */ /* 0x008fe200078ec0ff */
[----:B------:R-:W-:Y:S01]  /*83f0*/  VIADD R20, R0, 0xb0 ;  /* 0x000000b000147836 */ /* 0x000fe20000000000 */
[----:B------:R-:W-:Y:S02]  /*8400*/  @!P4 LOP3.LUT R21, R21, 0xfffffffe, RZ, 0xc0, !PT ;  /* 0xfffffffe1515c812 */ /* 0x000fe400078ec0ff */
[----:B----4-:R-:W-:Y:S01]  /*8410*/  @!P3 LOP3.LUT R19, R22, 0xfffffffe, RZ, 0xc0, !PT ;  /* 0xfffffffe1613b812 */ /* 0x010fe200078ec0ff */
[C---:B------:R-:W-:Y:S01]  /*8420*/  VIADD R22, R0.reuse, 0xc0 ;  /* 0x000000c000167836 */ /* 0x040fe20000000000 */
[----:B------:R-:W-:Y:S01]  /*8430*/  ISETP.GE.AND P0, PT, R23, UR4, PT ;  /* 0x0000000417007c0c */ /* 0x000fe2000bf06270 */
[----:B0-----:R-:W-:Y:S01]  /*8440*/  @!P2 IMAD.WIDE R10, R3, 0x4, R6 ;  /* 0x00000004030aa825 */ /* 0x001fe200078e0206 */
[----:B------:R-:W-:-:S02]  /*8450*/  IADD3 R3, R0, 0xa0, RZ ;  /* 0x000000a000037810 */ /* 0x000fc40007ffe0ff */
[----:B------:R-:W-:Y:S01]  /*8460*/  ISETP.GE.AND P1, PT, R24, UR4, PT ;  /* 0x0000000418007c0c */ /* 0x000fe2000bf26270 */
[--C-:B-1----:R-:W-:Y:S01]  /*8470*/  @!P6 IMAD.WIDE R12, R15, 0x4, R6.reuse ;  /* 0x000000040f0ce825 */ /* 0x102fe200078e0206 */
[----:B------:R0:W-:Y:S01]  /*8480*/  @!P2 ST.E.64 desc[UR36][R10.64], R76 ;  /* 0x0000004c0a00a985 */ /* 0x0001e2000c101b24 */
[----:B------:R-:W-:Y:S02]  /*8490*/  ISETP.GE.AND P2, PT, R3, UR4, PT ;  /* 0x0000000403007c0c */ /* 0x000fe4000bf46270 */
        /* <DEDUP_REMOVED lines=9> */
[----:B------:R-:W-:Y:S01]  /*8530*/  VIADD R21, R0, 0xb8 ;  /* 0x000000b800157836 */ /* 0x000fe20000000000 */
[----:B------:R4:W-:Y:S01]  /*8540*/  @!P3 ST.E.64 desc[UR36][R18.64], R92 ;  /* 0x0000005c1200b985 */ /* 0x0009e2000c101b24 */
[----:B------:R-:W-:Y:S02]  /*8550*/  ISETP.GE.AND P3, PT, R4, UR4, PT ;  /* 0x0000000404007c0c */ /* 0x000fe4000bf66270 */
[----:B------:R-:W-:Y:S02]  /*8560*/  @!P1 LEA.HI R24, R24, R24, RZ, 0x1 ;  /* 0x0000001818189211 */ /* 0x000fe400078f08ff */
[----:B------:R-:W-:-:S02]  /*8570*/  ISETP.GE.AND P5, PT, R21, UR4, PT ;  /* 0x0000000415007c0c */ /* 0x000fc4000bfa6270 */
[----:B------:R-:W-:Y:S02]  /*8580*/  @!P2 LEA.HI R3, R3, R3, RZ, 0x1 ;  /* 0x000000030303a211 */ /* 0x000fe400078f08ff */
[----:B0-----:R-:W-:Y:S02]  /*8590*/  @!P0 LOP3.LUT R11, R23, 0xfffffffe, RZ, 0xc0, !PT ;  /* 0xfffffffe170b8812 */ /* 0x001fe400078ec0ff */
[----:B-1----:R-:W-:Y:S02]  /*85a0*/  @!P1 LOP3.LUT R13, R24, 0xfffffffe, RZ, 0xc0, !PT ;  /* 0xfffffffe180d9812 */ /* 0x002fe400078ec0ff */
[----:B------:R-:W-:Y:S01]  /*85b0*/  @!P2 LOP3.LUT R3, R3, 0xfffffffe, RZ, 0xc0, !PT ;  /* 0xfffffffe0303a812 */ /* 0x000fe200078ec0ff */
[--C-:B------:R-:W-:Y:S01]  /*85c0*/  @!P0 IMAD.WIDE R10, R11, 0x4, R6.reuse ;  /* 0x000000040b0a8825 */ /* 0x100fe200078e0206 */
[----:B------:R-:W-:Y:S02]  /*85d0*/  @!P3 LEA.HI R4, R4, R4, RZ, 0x1 ;  /* 0x000000040404b211 */ /* 0x000fe400078f08ff */
[----:B------:R-:W-:Y:S01]  /*85e0*/  @!P4 LEA.HI R20, R20, R20, RZ, 0x1 ;  /* 0x000000141414c211 */ /* 0x000fe200078f08ff */
[--C-:B------:R-:W-:Y:S01]  /*85f0*/  @!P1 IMAD.WIDE R12, R13, 0x4, R6.reuse ;  /* 0x000000040d0c9825 */ /* 0x100fe200078e0206 */
[----:B------:R-:W-:Y:S01]  /*8600*/  @!P6 LEA.HI R22, R22, R22, RZ, 0x1 ;  /* 0x000000161616e211 */ /* 0x000fe200078f08ff */
[----:B------:R0:W-:Y:S01]  /*8610*/  @!P0 ST.E.64 desc[UR36][R10.64], R96 ;  /* 0x000000600a008985 */ /* 0x0001e2000c101b24 */
[----:B------:R-:W-:Y:S01]  /*8620*/  @!P5 LEA.HI R21, R21, R21, RZ, 0x1 ;  /* 0x000000151515d211 */ /* 0x000fe200078f08ff */
[--C-:B--2---:R-:W-:Y:S01]  /*8630*/  @!P2 IMAD.WIDE R14, R3, 0x4, R6.reuse ;  /* 0x00000004030ea825 */ /* 0x104fe200078e0206 */
[----:B---3--:R-:W-:Y:S01]  /*8640*/  @!P3 LOP3.LUT R17, R4, 0xfffffffe, RZ, 0xc0, !PT ;  /* 0xfffffffe0411b812 */ /* 0x008fe200078ec0ff */
[----:B------:R1:W-:Y:S01]  /*8650*/  @!P1 ST.E.64 desc[UR36][R12.64], R100 ;  /* 0x000000640c009985 */ /* 0x0003e2000c101b24 */
[----:B----4-:R-:W-:Y:S01]  /*8660*/  @!P4 LOP3.LUT R19, R20, 0xfffffffe, RZ, 0xc0, !PT ;  /* 0xfffffffe1413c812 */ /* 0x010fe200078ec0ff */
[----:B------:R-:W-:Y:S01]  /*8670*/  VIADD R4, R0, 0xd0 ;  /* 0x000000d000047836 */ /* 0x000fe20000000000 */
[----:B------:R-:W-:Y:S01]  /*8680*/  @!P6 LOP3.LUT R3, R22, 0xfffffffe, RZ, 0xc0, !PT ;  /* 0xfffffffe1603e812 */ /* 0x000fe200078ec0ff */
[----:B------:R2:W-:Y:S01]  /*8690*/  @!P2 ST.E.64 desc[UR36][R14.64], R104 ;  /* 0x000000680e00a985 */ /* 0x0005e2000c101b24 */
[----:B------:R-:W-:Y:S01]  /*86a0*/  @!P5 LOP3.LUT R21, R21, 0xfffffffe, RZ, 0xc0, !PT ;  /* 0xfffffffe1515d812 */ /* 0x000fe200078ec0ff */
[----:B------:R-:W-:Y:S01]  /*86b0*/  VIADD R20, R0, 0xd8 ;  /* 0x000000d800147836 */ /* 0x000fe20000000000 */
[----:B------:R-:W-:Y:S01]  /*86c0*/  ISETP.GE.AND P1, PT, R4, UR4, PT ;  /* 0x0000000404007c0c */ /* 0x000fe2000bf26270 */
[----:B0-----:R-:W-:-:S03]  /*86d0*/  @!P3 IMAD.WIDE R10, R17, 0x4, R6 ;  /* 0x00000004110ab825 */ /* 0x001fc600078e0206 */
[----:B------:R-:W-:Y:S01]  /*86e0*/  ISETP.GE.AND P2, PT, R20, UR4, PT ;  /* 0x0000000414007c0c */ /* 0x000fe2000bf46270 */
[--C-:B-1----:R-:W-:Y:S01]  /*86f0*/  @!P4 IMAD.WIDE R12, R19, 0x4, R6.reuse ;  /* 0x00000004130cc825 */ /* 0x102fe200078e0206 */
[----:B------:R0:W-:Y:S03]  /*8700*/  @!P3 ST.E.64 desc[UR36][R10.64], R108 ;  /* 0x0000006c0a00b985 */ /* 0x0001e6000c101b24 */
[--C-:B------:R-:W-:Y:S01]  /*8710*/  @!P6 IMAD.WIDE R18, R3, 0x4, R6.reuse ;  /* 0x000000040312e825 */ /* 0x100fe200078e0206 */
[C---:B------:R-:W-:Y:S01]  /*8720*/  IADD3 R3, R0.reuse, 0xc8, RZ ;  /* 0x000000c800037810 */ /* 0x040fe20007ffe0ff */
[----:B------:R1:W-:Y:S01]  /*8730*/  @!P4 ST.E.64 desc[UR36][R12.64], R112 ;  /* 0x000000700c00c985 */ /* 0x0003e2000c101b24 */
[----:B--2---:R-:W-:Y:S01]  /*8740*/  IADD3 R15, R0, 0xf0, RZ ;  /* 0x000000f0000f7810 */ /* 0x004fe20007ffe0ff */
[----:B------:R-:W-:Y:S01]  /*8750*/  @!P5 IMAD.WIDE R16, R21, 0x4, R6 ;  /* 0x000000041510d825 */ /* 0x000fe200078e0206 */
[----:B------:R-:W-:-:S02]  /*8760*/  ISETP.GE.AND P0, PT, R3, UR4, PT ;  /* 0x0000000403007c0c */ /* 0x000fc4000bf06270 */
[----:B------:R-:W-:Y:S01]  /*8770*/  @!P1 LEA.HI R4, R4, R4, RZ, 0x1 ;  /* 0x0000000404049211 */ /* 0x000fe200078f08ff */
[C---:B------:R-:W-:Y:S01]  /*8780*/  VIADD R21, R0.reuse, 0xe0 ;  /* 0x000000e000157836 */ /* 0x040fe20000000000 */
[----:B------:R2:W-:Y:S01]  /*8790*/  @!P5 ST.E.64 desc[UR36][R16.64], R116 ;  /* 0x000000741000d985 */ /* 0x0005e2000c101b24 */
[C---:B------:R-:W-:Y:S01]  /*87a0*/  VIADD R14, R0.reuse, 0xe8 ;  /* 0x000000e8000e7836 */ /* 0x040fe20000000000 */
[----:B------:R-:W-:Y:S01]  /*87b0*/  ISETP.GE.AND P5, PT, R15, UR4, PT ;  /* 0x000000040f007c0c */ /* 0x000fe2000bfa6270 */
[----:B0-----:R-:W-:Y:S01]  /*87c0*/  VIADD R11, R0, 0xf8 ;  /* 0x000000f8000b7836 */ /* 0x001fe20000000000 */
[----:B------:R0:W-:Y:S01]  /*87d0*/  @!P6 ST.E.64 desc[UR36][R18.64], R120 ;  /* 0x000000781200e985 */ /* 0x0001e2000c101b24 */
[----:B------:R-:W-:Y:S02]  /*87e0*/  ISETP.GE.AND P3, PT, R21, UR4, PT ;  /* 0x0000000415007c0c */ /* 0x000fe4000bf66270 */
[----:B------:R-:W-:Y:S02]  /*87f0*/  ISETP.GE.AND P4, PT, R14, UR4, PT ;  /* 0x000000040e007c0c */ /* 0x000fe4000bf86270 */
[----:B------:R-:W-:-:S02]  /*8800*/  ISETP.GE.AND P6, PT, R11, UR4, PT ;  /* 0x000000040b007c0c */ /* 0x000fc4000bfc6270 */
[----:B------:R-:W-:Y:S02]  /*8810*/  @!P0 LEA.HI R3, R3, R3, RZ, 0x1 ;  /* 0x0000000303038211 */ /* 0x000fe400078f08ff */
[----:B------:R-:W-:Y:S02]  /*8820*/  @!P2 LEA.HI R20, R20, R20, RZ, 0x1 ;  /* 0x000000141414a211 */ /* 0x000fe400078f08ff */
[----:B------:R-:W-:Y:S02]  /*8830*/  @!P5 LEA.HI R10, R15, R15, RZ, 0x1 ;  /* 0x0000000f0f0ad211 */ /* 0x000fe400078f08ff */
[----:B------:R-:W-:Y:S02]  /*8840*/  @!P0 LOP3.LUT R3, R3, 0xfffffffe, RZ, 0xc0, !PT ;  /* 0xfffffffe03038812 */ /* 0x000fe400078ec0ff */
[----:B------:R-:W-:Y:S02]  /*8850*/  @!P3 LEA.HI R21, R21, R21, RZ, 0x1 ;  /* 0x000000151515b211 */ /* 0x000fe400078f08ff */
[----:B------:R-:W-:-:S02]  /*8860*/  @!P4 LEA.HI R14, R14, R14, RZ, 0x1 ;  /* 0x0000000e0e0ec211 */ /* 0x000fc400078f08ff */
[----:B------:R-:W-:Y:S02]  /*8870*/  @!P6 LEA.HI R11, R11, R11, RZ, 0x1 ;  /* 0x0000000b0b0be211 */ /* 0x000fe400078f08ff */
[----:B-1----:R-:W-:Y:S02]  /*8880*/  @!P1 LOP3.LUT R13, R4, 0xfffffffe, RZ, 0xc0, !PT ;  /* 0xfffffffe040d9812 */ /* 0x002fe400078ec0ff */
[----:B------:R-:W-:Y:S02]  /*8890*/  @!P2 LOP3.LUT R15, R20, 0xfffffffe, RZ, 0xc0, !PT ;  /* 0xfffffffe140fa812 */ /* 0x000fe400078ec0ff */
[----:B--2---:R-:W-:Y:S01]  /*88a0*/  @!P3 LOP3.LUT R17, R21, 0xfffffffe, RZ, 0xc0, !PT ;  /* 0xfffffffe1511b812 */ /* 0x004fe200078ec0ff */
[--C-:B------:R-:W-:Y:S01]  /*88b0*/  @!P1 IMAD.WIDE R12, R13, 0x4, R6.reuse ;  /* 0x000000040d0c9825 */ /* 0x100fe200078e0206 */
[----:B0-----:R-:W-:Y:S02]  /*88c0*/  @!P4 LOP3.LUT R19, R14, 0xfffffffe, RZ, 0xc0, !PT ;  /* 0xfffffffe0e13c812 */ /* 0x001fe400078ec0ff */
[----:B------:R-:W-:Y:S01]  /*88d0*/  @!P5 LOP3.LUT R21, R10, 0xfffffffe, RZ, 0xc0, !PT ;  /* 0xfffffffe0a15d812 */ /* 0x000fe200078ec0ff */
[----:B------:R-:W-:Y:S01]  /*88e0*/  @!P2 IMAD.WIDE R14, R15, 0x4, R6 ;  /* 0x000000040f0ea825 */ /* 0x000fe200078e0206 */
[----:B------:R-:W-:-:S03]  /*88f0*/  @!P6 LOP3.LUT R23, R11, 0xfffffffe, RZ, 0xc0, !PT ;  /* 0xfffffffe0b17e812 */ /* 0x000fc600078ec0ff */
        /* <DEDUP_REMOVED lines=12> */
.L_x_214:
[----:B------:R-:W-:Y:S05]  /*89c0*/  BSYNC B0 ;  /* 0x0000000000007941 */ /* 0x000fea0003800000 */
.L_x_213:
        /* <DEDUP_REMOVED lines=8> */
[----:B-1----:R-:W-:Y:S01]  /*8a50*/  VIADD R10, R0, 0x18 ;  /* 0x00000018000a7836 */ /* 0x002fe20000000000 */
[----:B------:R-:W-:Y:S01]  /*8a60*/  ISETP.GE.AND P1, PT, R4, UR4, PT ;  /* 0x0000000404007c0c */ /* 0x000fe2000bf26270 */
[C---:B------:R-:W-:Y:S01]  /*8a70*/  VIADD R12, R0.reuse, 0x28 ;  /* 0x00000028000c7836 */ /* 0x040fe20000000000 */
[----:B------:R-:W-:Y:S01]  /*8a80*/  ISETP.GE.AND P2, PT, R5, UR4, PT ;  /* 0x0000000405007c0c */ /* 0x000fe2000bf46270 */
[C---:B------:R-:W-:Y:S01]  /*8a90*/  VIADD R13, R0.reuse, 0x30 ;  /* 0x00000030000d7836 */ /* 0x040fe20000000000 */
[C---:B------:R-:W-:Y:S01]  /*8aa0*/  IADD3 R11, R0.reuse, 0x20, RZ ;  /* 0x00000020000b7810 */ /* 0x040fe20007ffe0ff */
[----:B------:R-:W-:Y:S01]  /*8ab0*/  VIADD R14, R0, 0x38 ;  /* 0x00000038000e7836 */ /* 0x000fe20000000000 */
        /* <DEDUP_REMOVED lines=8> */
[----:B------:R-:W-:-:S02]  /*8b40*/  @!P1 LEA.HI R4, R4, R4, RZ, 0x1 ;  /* 0x0000000404049211 */ /* 0x000fc400078f08ff */
[----:B------:R-:W-:Y:S02]  /*8b50*/  @!P2 LEA.HI R5, R5, R5, RZ, 0x1 ;  /* 0x000000050505a211 */ /* 0x000fe400078f08ff */
[----:B0-----:R-:W-:Y:S02]  /*8b60*/  @!P1 LOP3.LUT R7, R4, 0xfffffffe, RZ, 0xc0, !PT ;  /* 0xfffffffe04079812 */ /* 0x001fe400078ec0ff */
[----:B------:R-:W-:Y:S01]  /*8b70*/  @!P2 LOP3.LUT R9, R5, 0xfffffffe, RZ, 0xc0, !PT ;  /* 0xfffffffe0509a812 */ /* 0x000fe200078ec0ff */
[--C-:B---3--:R-:W-:Y:S01]  /*8b80*/  @!P0 IMAD.WIDE R4, R0, 0x4, R2.reuse ;  /* 0x0000000400048825 */ /* 0x108fe200078e0202 */
[----:B------:R-:W-:Y:S02]  /*8b90*/  ISETP.GE.AND P4, PT, R16, UR4, PT ;  /* 0x0000000410007c0c */ /* 0x000fe4000bf86270 */
[----:B------:R-:W-:Y:S01]  /*8ba0*/  @!P5 LEA.HI R10, R10, R10, RZ, 0x1 ;  /* 0x0000000a0a0ad211 */ /* 0x000fe200078f08ff */
        /* <DEDUP_REMOVED lines=18> */
[----:B--2---:R-:W-:Y:S01]  /*8cd0*/  @!P0 LOP3.LUT R9, R12, 0xfffffffe, RZ, 0xc0, !PT ;  /* 0xfffffffe0c098812 */ /* 0x004fe200078ec0ff */
[----:B------:R0:W-:Y:S01]  /*8ce0*/  @!P5 ST.E.64 desc[UR36][R4.64], R38 ;  /* 0x000000260400d985 */ /* 0x0001e2000c101b24 */
[----:B------:R-:W-:-:S02]  /*8cf0*/  @!P1 LOP3.LUT R13, R13, 0xfffffffe, RZ, 0xc0, !PT ;  /* 0xfffffffe0d0d9812 */ /* 0x000fc400078ec0ff */
[----:B------:R-:W-:Y:S01]  /*8d00*/  @!P2 LOP3.LUT R11, R14, 0xfffffffe, RZ, 0xc0, !PT ;  /* 0xfffffffe0e0ba812 */ /* 0x000fe200078ec0ff */
[----:B------:R1:W-:Y:S01]  /*8d10*/  @!P6 ST.E.64 desc[UR36][R6.64], R42 ;  /* 0x0000002a0600e985 */ /* 0x0003e2000c101b24 */
[----:B------:R-:W-:Y:S01]  /*8d20*/  @!P3 LOP3.LUT R15, R15, 0xfffffffe, RZ, 0xc0, !PT ;  /* 0xfffffffe0f0fb812 */ /* 0x000fe200078ec0ff */
[----:B------:R-:W-:Y:S01]  /*8d30*/  VIADD R14, R0, 0x60 ;  /* 0x00000060000e7836 */ /* 0x000fe20000000000 */
[----:B------:R-:W-:Y:S02]  /*8d40*/  @!P4 LOP3.LUT R17, R16, 0xfffffffe, RZ, 0xc0, !PT ;  /* 0xfffffffe1011c812 */ /* 0x000fe400078ec0ff */
[----:B------:R-:W-:Y:S02]  /*8d50*/  ISETP.GE.AND P5, PT, R18, UR4, PT ;  /* 0x0000000412007c0c */ /* 0x000fe4000bfa6270 */
[----:B------:R-:W-:Y:S02]  /*8d60*/  ISETP.GE.AND P6, PT, R19, UR4, PT ;  /* 0x0000000413007c0c */ /* 0x000fe4000bfc6270 */
[----:B------:R-:W-:Y:S01]  /*8d70*/  IADD3 R16, R0, 0x70, RZ ;  /* 0x0000007000107810 */ /* 0x000fe20007ffe0ff */
[----:B0-----:R-:W-:-:S04]  /*8d80*/  @!P0 IMAD.WIDE R4, R9, 0x4, R2 ;  /* 0x0000000409048825 */ /* 0x001fc800078e0202 */
        /* <DEDUP_REMOVED lines=11> */
[----:B------:R-:W-:Y:S02]  /*8e40*/  @!P6 LEA.HI R19, R19, R19, RZ, 0x1 ;  /* 0x000000131313e211 */ /* 0x000fe400078f08ff */
[C---:B------:R-:W-:Y:S01]  /*8e50*/  VIADD R15, R0.reuse, 0x68 ;  /* 0x00000068000f7836 */ /* 0x040fe20000000000 */
[----:B------:R4:W-:Y:S01]  /*8e60*/  @!P4 ST.E.64 desc[UR36][R12.64], R62 ;  /* 0x0000003e0c00c985 */ /* 0x0009e2000c101b24 */
[----:B------:R-:W-:Y:S01]  /*8e70*/  VIADD R17, R0, 0x78 ;  /* 0x0000007800117836 */ /* 0x000fe20000000000 */
[----:B------:R-:W-:Y:S02]  /*8e80*/  ISETP.GE.AND P4, PT, R14, UR4, PT ;  /* 0x000000040e007c0c */ /* 0x000fe4000bf86270 */
[----:B------:R-:W-:Y:S02]  /*8e90*/  ISETP.GE.AND P3, PT, R15, UR4, PT ;  /* 0x000000040f007c0c */ /* 0x000fe4000bf66270 */
[----:B------:R-:W-:-:S02]  /*8ea0*/  ISETP.GE.AND P1, PT, R17, UR4, PT ;  /* 0x0000000411007c0c */ /* 0x000fc4000bf26270 */
[----:B0-----:R-:W-:Y:S01]  /*8eb0*/  @!P5 LOP3.LUT R5, R18, 0xfffffffe, RZ, 0xc0, !PT ;  /* 0xfffffffe1205d812 */ /* 0x001fe200078ec0ff */
[C---:B------:R-:W-:Y:S01]  /*8ec0*/  VIADD R18, R0.reuse, 0x88 ;  /* 0x0000008800127836 */ /* 0x040fe20000000000 */
        /* <DEDUP_REMOVED lines=12> */
[----:B------:R-:W-:Y:S02]  /*8f90*/  @!P3 LOP3.LUT R15, R15, 0xfffffffe, RZ, 0xc0, !PT ;  /* 0xfffffffe0f0fb812 */ /* 0x000fe400078ec0ff */
[----:B---3--:R-:W-:Y:S01]  /*8fa0*/  @!P2 LOP3.LUT R11, R16, 0xfffffffe, RZ, 0xc0, !PT ;  /* 0xfffffffe100ba812 */ /* 0x008fe200078ec0ff */
[----:B------:R-:W-:Y:S01]  /*8fb0*/  VIADD R16, R0, 0xa8 ;  /* 0x000000a800107836 */ /* 0x000fe20000000000 */
[----:B------:R-:W-:Y:S02]  /*8fc0*/  @!P1 LOP3.LUT R17, R17, 0xfffffffe, RZ, 0xc0, !PT ;  /* 0xfffffffe11119812 */ /* 0x000fe400078ec0ff */
[----:B----4-:R-:W-:Y:S01]  /*8fd0*/  @!P0 LOP3.LUT R13, R20, 0xfffffffe, RZ, 0xc0, !PT ;  /* 0xfffffffe140d8812 */ /* 0x010fe200078ec0ff */
[----:B------:R-:W-:Y:S01]  /*8fe0*/  VIADD R20, R0, 0xb8 ;  /* 0x000000b800147836 */ /* 0x000fe20000000000 */
[----:B------:R-:W-:Y:S01]  /*8ff0*/  ISETP.GE.AND P6, PT, R18, UR4, PT ;  /* 0x0000000412007c0c */ /* 0x000fe2000bfc6270 */
[----:B0-----:R-:W-:Y:S01]  /*9000*/  @!P4 IMAD.WIDE R4, R9, 0x4, R2 ;  /* 0x000000040904c825 */ /* 0x001fe200078e0202 */
[----:B------:R-:W-:-:S02]  /*9010*/  ISETP.GE.AND P5, PT, R19, UR4, PT ;  /* 0x0000000413007c0c */ /* 0x000fc4000bfa6270 */
[----:B------:R-:W-:Y:S01]  /*9020*/  IADD3 R14, R0, 0x98, RZ ;  /* 0x00000098000e7810 */ /* 0x000fe20007ffe0ff */
        /* <DEDUP_REMOVED lines=43> */
[----:B------:R-:W-:Y:S02]  /*92e0*/  ISETP.GE.AND P0, PT, R14, UR4, PT ;  /* 0x000000040e007c0c */ /* 0x000fe4000bf06270 */
[--C-:B------:R-:W-:Y:S01]  /*92f0*/  @!P3 IMAD.WIDE R8, R11, 0x4, R2.reuse ;  /* 0x000000040b08b825 */ /* 0x100fe200078e0202 */
[----:B------:R1:W-:Y:S03]  /*9300*/  @!P4 ST.E.64 desc[UR36][R6.64], R106 ;  /* 0x0000006a0600c985 */ /* 0x0003e6000c101b24 */
[----:B------:R-:W-:Y:S01]  /*9310*/  @!P2 IMAD.WIDE R10, R17, 0x4, R2 ;  /* 0x00000004110aa825 */ /* 0x000fe200078e0202 */
[----:B------:R2:W-:Y:S01]  /*9320*/  @!P3 ST.E.64 desc[UR36][R8.64], R110 ;  /* 0x0000006e0800b985 */ /* 0x0005e2000c101b24 */
[----:B------:R-:W-:-:S02]  /*9330*/  IADD3 R17, R0, 0xe8, RZ ;  /* 0x000000e800117810 */ /* 0x000fc40007ffe0ff */
[----:B------:R-:W-:Y:S01]  /*9340*/  @!P1 IMAD.WIDE R12, R13, 0x4, R2 ;  /* 0x000000040d0c9825 */ /* 0x000fe200078e0202 */
[----:B------:R3:W-:Y:S01]  /*9350*/  @!P2 ST.E.64 desc[UR36][R10.64], R114 ;  /* 0x000000720a00a985 */ /* 0x0007e2000c101b24 */
[----:B------:R-:W-:Y:S02]  /*9360*/  ISETP.GE.AND P2, PT, R16, UR4, PT ;  /* 0x0000000410007c0c */ /* 0x000fe4000bf46270 */
[C---:B------:R-:W-:Y:S01]  /*9370*/  VIADD R15, R0.reuse, 0xd8 ;  /* 0x000000d8000f7836 */ /* 0x040fe20000000000 */
[----:B------:R4:W-:Y:S01]  /*9380*/  @!P1 ST.E.64 desc[UR36][R12.64], R118 ;  /* 0x000000760c009985 */ /* 0x0009e2000c101b24 */
[C---:B------:R-:W-:Y:S01]  /*9390*/  VIADD R20, R0.reuse, 0xf0 ;  /* 0x000000f000147836 */ /* 0x040fe20000000000 */
        /* <DEDUP_REMOVED lines=35> */
[----:B--2---:R-:W-:-:S05]  /*95d0*/  LOP3.LUT R5, R0, 0xfffffffe, RZ, 0xc0, !PT ;  /* 0xfffffffe00057812 */ /* 0x004fca00078ec0ff */
[----:B------:R-:W-:-:S05]  /*95e0*/  IMAD.WIDE R2, R5, 0x4, R2 ;  /* 0x0000000405027825 */ /* 0x000fca00078e0202 */
[----:B------:R0:W-:Y:S01]  /*95f0*/  ST.E.64 desc[UR36][R2.64], R150 ;  /* 0x0000009602007985 */ /* 0x0001e2000c101b24 */
[----:B------:R-:W-:Y:S05]  /*9600*/  BRA `(.L_x_184) ;  /* 0x0000004800287947 */ /* 0x000fea0003800000 */
.L_x_212:
[----:B------:R-:W0:Y:S02]  /*9610*/  S2R R0, SR_TID.X ;  /* 0x0000000000007919 */ /* 0x000e240000002100 */
[----:B0-----:R-:W-:-:S05]  /*9620*/  VIADD R2, R0, 0xffffff80 ;  /* 0xffffff8000027836 */ /* 0x001fca0000000000 */
[----:B------:R-:W-:-:S13]  /*9630*/  ISETP.GT.AND P0, PT, R2, 0x7f, PT ;  /* 0x0000007f0200780c */ /* 0x000fda0003f04270 */
[----:B------:R-:W-:Y:S05]  /*9640*/  @P0 BRA `(.L_x_184) ;  /* 0x0000004800180947 */ /* 0x000fea0003800000 */
[----:B------:R-:W0:Y:S01]  /*9650*/  S2R R3, SR_CTAID.X ;  /* 0x0000000000037919 */ /* 0x000e220000002500 */
[----:B------:R-:W1:Y:S01]  /*9660*/  LDC R6, c[0x0][0xce8] ;  /* 0x00033a00ff067b82 */ /* 0x000e620000000800 */
[----:B------:R-:W-:Y:S01]  /*9670*/  ULDC UR4, c[0x0][0xb88] ;  /* 0x0002e20000047ab9 */ /* 0x000fe20000000800 */
[----:B0-----:R-:W-:Y:S02]  /*9680*/  IMAD R0, R3, 0x80, R0 ;  /* 0x0000008003007824 */ /* 0x001fe400078e0200 */
[----:B-1----:R-:W-:-:S03]  /*9690*/  IMAD R3, R6, UR4, RZ ;  /* 0x0000000406037c24 */ /* 0x002fc6000f8e02ff */
[----:B------:R-:W-:-:S04]  /*96a0*/  IADD3 R0, R0, -0x80, RZ ;  /* 0xffffff8000007810 */ /* 0x000fc80007ffe0ff */
[----:B------:R-:W-:-:S13]  /*96b0*/  ISETP.GE.AND P0, PT, R0, R3, PT ;  /* 0x000000030000720c */ /* 0x000fda0003f06270 */
[----:B------:R-:W-:Y:S05]  /*96c0*/  @P0 BRA `(.L_x_184) ;  /* 0x0000004400f80947 */ /* 0x000fea0003800000 */
[----:B------:R-:W2:Y:S01]  /*96d0*/  LDL R4, [R1+0x4] ;  /* 0x0000040001047983 */ /* 0x000ea20000100800 */
[----:B------:R-:W-:Y:S01]  /*96e0*/  ISETP.NE.AND P0, PT, R6, 0x1, PT ;  /* 0x000000010600780c */ /* 0x000fe20003f05270 */
[----:B------:R-:W-:Y:S01]  /*96f0*/  S2UR UR7, SR_CTAID.Z ;  /* 0x00000000000779c3 */ /* 0x000fe20000002700 */
[----:B------:R-:W-:Y:S01]  /*9700*/  ULDC.64 UR8, c[0x0][0xcd0] ;  /* 0x0003340000087ab9 */ /* 0x000fe20000000a00 */
[----:B------:R-:W-:-:S06]  /*9710*/  IMAD.MOV.U32 R5, RZ, RZ, R0 ;  /* 0x000000ffff057224 */ /* 0x000fcc00078e0000 */
[----:B------:R-:W0:Y:S08]  /*9720*/  LDC.64 R10, c[0x0][0xcd8] ;  /* 0x00033600ff0a7b82 */ /* 0x000e300000000a00 */
[----:B------:R-:W1:Y:S08]  /*9730*/  @P0 LDC R7, c[0x0][0xcec] ;  /* 0x00033b00ff070b82 */ /* 0x000e700000000800 */
[----:B------:R-:W3:Y:S08]  /*9740*/  @P0 LDC R9, c[0x0][0xcf0] ;  /* 0x00033c00ff090b82 */ /* 0x000ef00000000800 */
[----:B------:R-:W4:Y:S08]  /*9750*/  S2UR UR10, SR_CTAID.Y ;  /* 0x00000000000a79c3 */ /* 0x000f300000002600 */
[----:B------:R-:W4:Y:S01]  /*9760*/  LDC R8, c[0x0][0xd50] ;  /* 0x00035400ff087b82 */ /* 0x000f220000000800 */
[----:B--2---:R-:W-:Y:S01]  /*9770*/  R2UR UR11, R4 ;  /* 0x00000000040b72ca */ /* 0x004fe200000e0000 */
[----:B-1----:R-:W-:-:S05]  /*9780*/  @P0 IMAD.HI.U32 R4, R0, R7, RZ ;  /* 0x0000000700040227 */ /* 0x002fca00078e00ff */
[----:B---3--:R-:W-:-:S07]  /*9790*/  @P0 SHF.R.U32.HI R5, RZ, R9, R4 ;  /* 0x00000009ff050219 */ /* 0x008fce0000011604 */
[----:B------:R-:W-:Y:S02]  /*97a0*/  USHF.R.S32.HI UR6, URZ, 0x1f, UR11 ;  /* 0x0000001f3f067899 */ /* 0x000fe4000801140b */
[----:B------:R-:W-:Y:S01]  /*97b0*/  IMAD R7, RZ, RZ, -UR11 ;  /* 0x8000000bff077e24 */ /* 0x000fe2000f8e02ff */
[----:B------:R-:W-:Y:S02]  /*97c0*/  UIMAD.WIDE.U32 UR4, UR11, UR8, URZ ;  /* 0x000000080b0472a5 */ /* 0x000fe4000f8e003f */
[----:B------:R-:W-:Y:S01]  /*97d0*/  UIMAD UR6, UR6, UR8, URZ ;  /* 0x00000008060672a4 */ /* 0x000fe2000f8e023f */
[----:B----4-:R-:W-:Y:S01]  /*97e0*/  IMAD R9, R8, R7, UR10 ;  /* 0x0000000a08097e24 */ /* 0x010fe2000f8e0207 */
[----:B------:R-:W-:Y:S01]  /*97f0*/  USHF.R.S32.HI UR8, URZ, 0x1f, UR7 ;  /* 0x0000001f3f087899 */ /* 0x000fe20008011407 */
[----:B------:R-:W-:Y:S01]  /*9800*/  IMAD.MOV R7, RZ, RZ, -R5 ;  /* 0x000000ffff077224 */ /* 0x000fe200078e0a05 */
[----:B------:R-:W-:Y:S01]  /*9810*/  UIMAD UR6, UR11, UR9, UR6 ;  /* 0x000000090b0672a4 */ /* 0x000fe2000f8e0206 */
[----:B------:R-:W-:Y:S01]  /*9820*/  IMAD.U32 R3, RZ, RZ, UR5 ;  /* 0x00000005ff037e24 */ /* 0x000fe2000f8e00ff */
[----:B------:R-:W-:Y:S01]  /*9830*/  SHF.R.S32.HI R4, RZ, 0x1f, R9 ;  /* 0x0000001fff047819 */ /* 0x000fe20000011409 */
[----:B------:R-:W-:Y:S01]  /*9840*/  IMAD.U32 R2, RZ, RZ, UR4 ;  /* 0x00000004ff027e24 */ /* 0x000fe2000f8e00ff */
[----:B------:R-:W-:Y:S01]  /*9850*/  UIADD3 UR6, UR5, UR6, URZ ;  /* 0x0000000605067290 */ /* 0x000fe2000fffe03f */
[----:B0-----:R-:W-:-:S02]  /*9860*/  IMAD R12, R10, UR8, RZ ;  /* 0x000000080a0c7c24 */ /* 0x001fc4000f8e02ff */
[----:B------:R-:W-:Y:S01]  /*9870*/  ULDC.64 UR4, c[0x0][0xce0] ;  /* 0x0003380000047ab9 */ /* 0x000fe20000000a00 */
[----:B------:R-:W-:Y:S02]  /*9880*/  IMAD R7, R6, R7, R0 ;  /* 0x0000000706077224 */ /* 0x000fe400078e0200 */
[----:B------:R-:W-:Y:S01]  /*9890*/  MOV R3, UR6 ;  /* 0x0000000600037c02 */ /* 0x000fe20008000f00 */
[----:B------:R-:W-:Y:S02]  /*98a0*/  IMAD R11, R11, UR7, R12 ;  /* 0x000000070b0b7c24 */ /* 0x000fe4000f8e020c */
[----:B------:R-:W-:Y:S01]  /*98b0*/  IMAD R4, R4, UR4, RZ ;  /* 0x0000000404047c24 */ /* 0x000fe2000f8e02ff */
[----:B------:R-:W-:Y:S01]  /*98c0*/  SHF.R.S32.HI R0, RZ, 0x1f, R7 ;  /* 0x0000001fff007819 */ /* 0x000fe20000011407 */
[----:B------:R-:W-:-:S04]  /*98d0*/  IMAD.WIDE.U32 R2, R10, UR7, R2 ;  /* 0x000000070a027c25 */ /* 0x000fc8000f8e0002 */
[----:B------:R-:W-:Y:S02]  /*98e0*/  IMAD.IADD R3, R11, 0x1, R3 ;  /* 0x000000010b037824 */ /* 0x000fe400078e0203 */
[C---:B------:R-:W-:Y:S02]  /*98f0*/  IMAD R4, R9.reuse, UR5, R4 ;  /* 0x0000000509047c24 */ /* 0x040fe4000f8e0204 */
[----:B------:R-:W-:Y:S01]  /*9900*/  IMAD.WIDE.U32 R2, R9, UR4, R2 ;  /* 0x0000000409027c25 */ /* 0x000fe2000f8e0002 */
[----:B------:R-:W-:Y:S01]  /*9910*/  SHF.R.S32.HI R9, RZ, 0x1f, R5 ;  /* 0x0000001fff097819 */ /* 0x000fe20000011405 */
[----:B------:R-:W-:Y:S02]  /*9920*/  ULDC.64 UR4, c[0x0][0xcc8] ;  /* 0x0003320000047ab9 */ /* 0x000fe40000000a00 */
[----:B------:R-:W-:Y:S01]  /*9930*/  IMAD R0, R0, UR4, RZ ;  /* 0x0000000400007c24 */ /* 0x000fe2000f8e02ff */
[----:B------:R-:W-:-:S03]  /*9940*/  IADD3 R2, P0, R5, R2, RZ ;  /* 0x0000000205027210 */ /* 0x000fc60007f1e0ff */
[----:B------:R-:W-:Y:S01]  /*9950*/  IMAD R5, R7, UR5, R0 ;  /* 0x0000000507057c24 */ /* 0x000fe2000f8e0200 */
[----:B------:R-:W-:-:S03]  /*9960*/  IADD3.X R3, R9, R3, R4, P0, !PT ;  /* 0x0000000309037210 */ /* 0x000fc600007fe404 */
        /* <DEDUP_REMOVED lines=8> */
.L_x_182:
[----:B------:R-:W-:-:S08]  /*99f0*/  NOP ;  /* 0x0000000000007918 */ /* 0x000fd00000000000 */
[----:B0-----:R-:W0:-:S00]  /*9a00*/  USETMAXREG.DEALLOC.CTAPOOL 0x28 ;  /* 0x00000028000079c8 */ /* 0x001e0000080e0500 */
[----:B0-----:R-:W-:-:S06]  /*9a10*/  LOP3.LUT R18, R0, 0x3, RZ, 0xc0, !PT ;  /* 0x0000000300127812 */ /* 0x001fcc00078ec0ff */
[----:B------:R-:W0:Y:S01]  /*9a20*/  S2UR UR6, SR_CTAID.Y ;  /* 0x00000000000679c3 */ /* 0x000e220000002600 */
[----:B------:R-:W1:Y:S07]  /*9a30*/  SHFL.IDX PT, R0, R18, RZ, 0x1f ;  /* 0x00001fff12007589 */ /* 0x000e6e00000e0000 */
[----:B------:R-:W2:Y:S01]  /*9a40*/  S2UR UR43, SR_CTAID.Z ;  /* 0x00000000002b79c3 */ /* 0x000ea20000002700 */
[----:B-1----:R-:W-:-:S13]  /*9a50*/  ISETP.NE.AND P0, PT, R0, RZ, PT ;  /* 0x000000ff0000720c */ /* 0x002fda0003f05270 */
[----:B0-2---:R-:W-:Y:S05]  /*9a60*/  @!P0 BRA `(.L_x_215) ;  /* 0x0000000000288947 */ /* 0x005fea0003800000 */
        /* <DEDUP_REMOVED lines=10> */
.L_x_215:
[----:B------:R-:W-:Y:S01]  /*9b10*/  ULDC UR7, c[0x0][0xd50] ;  /* 0x0003540000077ab9 */ /* 0x000fe20000000800 */
[----:B------:R-:W-:Y:S01]  /*9b20*/  UMOV UR39, UR6 ;  /* 0x0000000600277c82 */ /* 0x000fe20008000000 */
[----:B------:R-:W-:-:S11]  /*9b30*/  UISETP.NE.AND UP0, UPT, UR7, 0x1, UPT ;  /* 0x000000010700788c */ /* 0x000fd6000bf05270 */
[----:B------:R-:W-:Y:S01]  /*9b40*/  @UP0 ULDC UR4, c[0x0][0xd54] ;  /* 0x0003550000040ab9 */ /* 0x000fe20000000800 */
[----:B------:R-:W-:Y:S01]  /*9b50*/  @UP0 ULDC UR8, c[0x0][0xd58] ;  /* 0x0003560000080ab9 */ /* 0x000fe20000000800 */
[----:B------:R-:W-:-:S04]  /*9b60*/  UIMAD.WIDE.U32 UR4, UR6, UR4, URZ ;  /* 0x00000004060472a5 */ /* 0x000fc8000f8e003f */
[----:B------:R-:W-:-:S12]  /*9b70*/  @UP0 USHF.R.U32.HI UR39, URZ, UR8, UR5 ;  /* 0x000000083f270299 */ /* 0x000fd80008011605 */
.L_x_216:
[----:B------:R-:W-:Y:S01]  /*9b80*/  ISETP.LE.AND P0, PT, RZ, UR43, PT ;  /* 0x0000002bff007c0c */ /* 0x000fe2000bf03270 */
[----:B------:R-:W-:Y:S01]  /*9b90*/  UIADD3 UR4, -UR39, URZ, URZ ;  /* 0x0000003f27047290 */ /* 0x000fe2000fffe13f */
[----:B------:R-:W-:Y:S01]  /*9ba0*/  IMAD.MOV.U32 R26, RZ, RZ, 0x1 ;  /* 0x00000001ff1a7424 */ /* 0x000fe200078e00ff */
[----:B------:R-:W-:Y:S01]  /*9bb0*/  MOV R6, 0x1 ;  /* 0x0000000100067802 */ /* 0x000fe20000000f00 */
[----:B------:R-:W-:Y:S01]  /*9bc0*/  IMAD.MOV.U32 R17, RZ, RZ, RZ ;  /* 0x000000ffff117224 */ /* 0x000fe200078e00ff */
[----:B------:R-:W-:-:S08]  /*9bd0*/  UIMAD UR6, UR7, UR4, UR6 ;  /* 0x00000004070672a4 */ /* 0x000fd0000f8e0206 */
[----:B------:R-:W-:Y:S05]  /*9be0*/  @!P0 BRA `(.L_x_217) ;  /* 0x0000003c00e08947 */ /* 0x000fea0003800000 */
[----:B------:R-:W-:Y:S01]  /*9bf0*/  ULDC.64 UR4, c[0x0][0xb20] ;  /* 0x0002c80000047ab9 */ /* 0x000fe20000000a00 */
[----:B------:R-:W-:Y:S01]  /*9c00*/  ULDC UR41, c[0x0][0x2f0] ;  /* 0x0000bc0000297ab9 */ /* 0x000fe20000000800 */
[----:B------:R-:W-:Y:S01]  /*9c10*/  UISETP.NE.U32.AND UP0, UPT, UR4, URZ, UPT ;  /* 0x0000003f0400728c */ /* 0x000fe2000bf05070 */
[----:B------:R-:W-:-:S03]  /*9c20*/  IMAD.MOV.U32 R24, RZ, RZ, RZ ;  /* 0x000000ffff187224 */ /* 0x000fc600078e00ff */
[----:B------:R-:W-:-:S06]  /*9c30*/  UISETP.NE.AND.EX UP0, UPT, UR5, URZ, UPT, UP0 ;  /* 0x0000003f0500728c */ /* 0x000fcc000bf05300 */
[----:B------:R-:W-:-:S05]  /*9c40*/  PLOP3.LUT P0, PT, PT, PT, UP0, 0x80, 0x0 ;  /* 0x000000000000781c */ /* 0x000fca0003f0f008 */
[----:B------:R-:W-:Y:S02]  /*9c50*/  @UP0 ULDC.64 UR4, c[0x0][0xb20] ;  /* 0x0002c80000040ab9 */ /* 0x000fe40000000a00 */
[----:B------:R-:W-:-:S06]  /*9c60*/  @UP0 UIMAD.WIDE UR4, UR43, 0x4, UR4 ;  /* 0x000000042b0408a5 */ /* 0x000fcc000f8e0204 */
[----:B------:R-:W-:Y:S02]  /*9c70*/  IMAD.U32 R2, RZ, RZ, UR4 ;  /* 0x00000004ff027e24 */ /* 0x000fe4000f8e00ff */
[----:B------:R-:W-:Y:S01]  /*9c80*/  IMAD.U32 R3, RZ, RZ, UR5 ;  /* 0x00000005ff037e24 */ /* 0x000fe2000f8e00ff */
[----:B------:R-:W-:Y:S02]  /*9c90*/  ULDC.64 UR4, c[0x0][0x418] ;  /* 0x0001060000047ab9 */ /* 0x000fe40000000a00 */
[----:B------:R-:W-:Y:S01]  /*9ca0*/  UISETP.NE.U32.AND UP0, UPT, UR4, URZ, UPT ;  /* 0x0000003f0400728c */ /* 0x000fe2000bf05070 */
[----:B------:R-:W0:Y:S02]  /*9cb0*/  S2R R36, SR_CTAID.X ;  /* 0x0000000000247919 */ /* 0x000e240000002500 */
[----:B------:R-:W-:Y:S01]  /*9cc0*/  ULDC UR4, c[0x0][0x424] ;  /* 0x0001090000047ab9 */ /* 0x000fe20000000800 */
[----:B------:R-:W-:Y:S01]  /*9cd0*/  UISETP.NE.AND.EX UP0, UPT, UR5, URZ, UPT, UP0 ;  /* 0x0000003f0500728c */ /* 0x000fe2000bf05300 */
[----:B------:R1:W5:Y:S01]  /*9ce0*/  @P0 LDG.E R24, desc[UR36][R2.64] ;  /* 0x0000002402180981 */ /* 0x000362000c1e1900 */
[----:B------:R-:W-:-:S02]  /*9cf0*/  ULOP3.LUT UR44, UR6, 0xffff, URZ, 0xc0, !UPT ;  /* 0x0000ffff062c7892 */ /* 0x000fc4000f8ec03f */
[----:B------:R-:W-:Y:S01]  /*9d00*/  USEL UR4, UR4, 0x1, UP0 ;  /* 0x0000000104047887 */ /* 0x000fe20008000000 */
[----:B------:R-:W-:-:S03]  /*9d10*/  UMOV UR38, URZ ;  /* 0x0000003f00267c82 */ /* 0x000fc60008000000 */
[----:B------:R-:W-:-:S04]  /*9d20*/  UIMAD UR41, UR4, UR41, URZ ;  /* 0x00000029042972a4 */ /* 0x000fc8000f8e023f */
[----:B------:R-:W-:Y:S02]  /*9d30*/  UISETP.GE.AND UP0, UPT, UR41, 0x1, UPT ;  /* 0x000000012900788c */ /* 0x000fe4000bf06270 */
[----:B------:R-:W-:-:S04]  /*9d40*/  UIADD3 UR4, UR41, 0x5f, URZ ;  /* 0x0000005f29047890 */ /* 0x000fc8000fffe03f */
[----:B------:R-:W-:Y:S01]  /*9d50*/  PLOP3.LUT P0, PT, PT, PT, UP0, 0x80, 0x0 ;  /* 0x000000000000781c */ /* 0x000fe20003f0f008 */
[----:B------:R-:W-:-:S04]  /*9d60*/  UIMAD.WIDE UR4, UR4, 0x2aaaaaab, URZ ;  /* 0x2aaaaaab040478a5 */ /* 0x000fc8000f8e023f */
[----:B------:R-:W-:-:S04]  /*9d70*/  USHF.R.U32.HI UR40, URZ, 0x1f, UR5 ;  /* 0x0000001f3f287899 */ /* 0x000fc80008011605 */
        /* <DEDUP_REMOVED lines=35> */
.L_x_218:
[----:B------:R-:W-:Y:S02]  /*9fb0*/  UIMAD UR46, UR44, UR38, URZ ;  /* 0x000000262c2e72a4 */ /* 0x000fe4000f8e023f */
[----:B------:R-:W-:Y:S01]  /*9fc0*/  IMAD.U32 R3, RZ, RZ, UR38 ;  /* 0x00000026ff037e24 */ /* 0x000fe2000f8e00ff */
[----:B------:R-:W-:Y:S01]  /*9fd0*/  MOV R17, RZ ;  /* 0x000000ff00117202 */ /* 0x000fe20000000f00 */
[----:B------:R-:W-:Y:S02]  /*9fe0*/  IMAD.MOV.U32 R6, RZ, RZ, 0x1 ;  /* 0x00000001ff067424 */ /* 0x000fe400078e00ff */
[----:B------:R-:W-:-:S05]  /*9ff0*/  IMAD.U32 R0, RZ, RZ, UR46 ;  /* 0x0000002eff007e24 */ /* 0x000fca000f8e00ff */
        /* <DEDUP_REMOVED lines=15> */
[----:B------:R-:W-:Y:S01]  /*a0f0*/  IMAD.U32 R4, RZ, RZ, UR4 ;  /* 0x00000004ff047e24 */ /* 0x000fe2000f8e00ff */
[----:B------:R-:W-:Y:S01]  /*a100*/  MOV R6, UR6 ;  /* 0x0000000600067c02 */ /* 0x000fe20008000f00 */
[----:B------:R-:W-:Y:S01]  /*a110*/  IMAD.U32 R5, RZ, RZ, UR5 ;  /* 0x00000005ff057e24 */ /* 0x000fe2000f8e00ff */
[----:B------:R-:W0:Y:S01]  /*a120*/  LDC.64 R2, c[0x4][R2] ;  /* 0x0100000002027b82 */ /* 0x000e220000000a00 */
[----:B------:R-:W-:Y:S01]  /*a130*/  ULDC.64 UR4, c[0x4][0x8] ;  /* 0x0100020000047ab9 */ /* 0x000fe20000000a00 */
[----:B------:R-:W-:Y:S01]  /*a140*/  IMAD.U32 R7, RZ, RZ, UR7 ;  /* 0x00000007ff077e24 */ /* 0x000fe2000f8e00ff */
[----:B------:R-:W-:Y:S01]  /*a150*/  MOV R8, 0x70 ;  /* 0x0000007000087802 */ /* 0x000fe20000000f00 */
[----:B------:R-:W-:-:S02]  /*a160*/  IMAD.U32 R10, RZ, RZ, UR4 ;  /* 0x00000004ff0a7e24 */ /* 0x000fc4000f8e00ff */
[----:B------:R-:W-:Y:S02]  /*a170*/  IMAD.U32 R11, RZ, RZ, UR5 ;  /* 0x00000005ff0b7e24 */ /* 0x000fe4000f8e00ff */
[----:B------:R-:W-:Y:S02]  /*a180*/  IMAD.MOV.U32 R12, RZ, RZ, 0x1 ;  /* 0x00000001ff0c7424 */ /* 0x000fe400078e00ff */
[----:B------:R-:W-:-:S07]  /*a190*/  IMAD.MOV.U32 R13, RZ, RZ, RZ ;  /* 0x000000ffff0d7224 */ /* 0x000fce00078e00ff */
[----:B------:R-:W-:-:S07]  /*a1a0*/  LEPC R20, `(.L_x_219) ;  /* 0x000000001014794e */ /* 0x000fce0000000000 */
[----:B0----5:R-:W-:Y:S05]  /*a1b0*/  CALL.ABS.NOINC R2 ;  /* 0x0000000002007343 */ /* 0x021fea0003c00000 */
.L_x_219:
        /* <DEDUP_REMOVED lines=19> */
[----:B-1---5:R-:W-:Y:S05]  /*a2f0*/  CALL.ABS.NOINC R2 ;  /* 0x0000000002007343 */ /* 0x022fea0003c00000 */
.L_x_221:
        /* <DEDUP_REMOVED lines=9> */
[----:B------:R-:W-:Y:S01]  /*a390*/  MOV R13, RZ ;  /* 0x000000ff000d7202 */ /* 0x000fe20000000f00 */
[----:B------:R-:W-:-:S02]  /*a3a0*/  IMAD.U32 R11, RZ, RZ, UR5 ;  /* 0x00000005ff0b7e24 */ /* 0x000fc4000f8e00ff */
[----:B------:R-:W-:Y:S02]  /*a3b0*/  IMAD.MOV.U32 R8, RZ, RZ, 0x70 ;  /* 0x00000070ff087424 */ /* 0x000fe400078e00ff */
[----:B0-----:R-:W-:-:S07]  /*a3c0*/  IMAD.MOV.U32 R12, RZ, RZ, 0x1 ;  /* 0x00000001ff0c7424 */ /* 0x001fce00078e00ff */
[----:B------:R-:W-:-:S07]  /*a3d0*/  LEPC R20, `(.L_x_220) ;  /* 0x000000001014794e */ /* 0x000fce0000000000 */
[----:B-1----:R-:W-:Y:S05]  /*a3e0*/  CALL.ABS.NOINC R2 ;  /* 0x0000000002007343 */ /* 0x002fea0003c00000 */
.L_x_220:
[----:B------:R-:W-:Y:S01]  /*a3f0*/  ULDC.64 UR4, c[0x0][0xaf0] ;  /* 0x0002bc0000047ab9 */ /* 0x000fe20000000a00 */
[----:B------:R-:W-:Y:S01]  /*a400*/  IMAD.U32 R30, RZ, RZ, UR43 ;  /* 0x0000002bff1e7e24 */ /* 0x000fe2000f8e00ff */
[----:B------:R-:W-:Y:S01]  /*a410*/  UISETP.NE.U32.AND UP0, UPT, UR4, URZ, UPT ;  /* 0x0000003f0400728c */ /* 0x000fe2000bf05070 */
[----:B------:R-:W0:Y:S03]  /*a420*/  LDC R12, c[0x0][0x430] ;  /* 0x00010c00ff0c7b82 */ /* 0x000e260000000800 */
[----:B------:R-:W-:-:S06]  /*a430*/  UISETP.NE.AND.EX UP0, UPT, UR5, URZ, UPT, UP0 ;  /* 0x0000003f0500728c */ /* 0x000fcc000bf05300 */
[----:B------:R-:W-:-:S05]  /*a440*/  PLOP3.LUT P0, PT, PT, PT, UP0, 0x80, 0x0 ;  /* 0x000000000000781c */ /* 0x000fca0003f0f008 */
[----:B------:R-:W-:Y:S02]  /*a450*/  @UP0 ULDC.64 UR4, c[0x0][0xaf0] ;  /* 0x0002bc0000040ab9 */ /* 0x000fe40000000a00 */
[----:B------:R-:W-:-:S06]  /*a460*/  @UP0 UIMAD.WIDE UR4, UR43, 0x4, UR4 ;  /* 0x000000042b0408a5 */ /* 0x000fcc000f8e0204 */
[----:B------:R-:W-:Y:S01]  /*a470*/  IMAD.U32 R2, RZ, RZ, UR4 ;  /* 0x00000004ff027e24 */ /* 0x000fe2000f8e00ff */
[C---:B------:R-:W-:Y:S01]  /*a480*/  SHF.L.U32 R0, R28.reuse, 0x4, RZ ;  /* 0x000000041c007819 */ /* 0x040fe200000006ff */
[----:B------:R-:W-:Y:S01]  /*a490*/  IMAD.U32 R3, RZ, RZ, UR5 ;  /* 0x00000005ff037e24 */ /* 0x000fe2000f8e00ff */
[----:B------:R-:W-:Y:S01]  /*a4a0*/  LOP3.LUT R7, R28, 0x7f, RZ, 0xc0, !PT ;  /* 0x0000007f1c077812 */ /* 0x000fe200078ec0ff */
[----:B------:R-:W-:Y:S01]  /*a4b0*/  IMAD.U32 R4, RZ, RZ, UR45 ;  /* 0x0000002dff047e24 */ /* 0x000fe2000f8e00ff */
[----:B0-----:R-:W-:Y:S02]  /*a4c0*/  ISETP.NE.AND P1, PT, R12, 0x1, PT ;  /* 0x000000010c00780c */ /* 0x001fe40003f25270 */
[----:B------:R-:W-:Y:S01]  /*a4d0*/  LOP3.LUT R16, R16, 0xffffbfff, RZ, 0xc0, !PT ;  /* 0xffffbfff10107812 */ /* 0x000fe200078ec0ff */
[----:B------:R0:W2:Y:S01]  /*a4e0*/  @P0 LDG.E R30, desc[UR36][R2.64] ;  /* 0x00000024021e0981 */ /* 0x0000a2000c1e1900 */
[----:B------:R-:W-:Y:S01]  /*a4f0*/  LOP3.LUT R5, R0, 0x70, RZ, 0xc0, !PT ;  /* 0x0000007000057812 */ /* 0x000fe200078ec0ff */
[----:B------:R-:W-:Y:S01]  /*a500*/  VIADD R0, R4, 0xffffffff ;  /* 0xffffffff04007836 */ /* 0x000fe20000000000 */
[----:B------:R-:W-:Y:S01]  /*a510*/  SHF.R.U32.HI R37, RZ, 0x3, R7 ;  /* 0x00000003ff257819 */ /* 0x000fe20000011607 */
[----:B------:R-:W-:Y:S01]  /*a520*/  IMAD.SHL.U32 R6, R28, 0x8, RZ ;  /* 0x000000081c067824 */ /* 0x000fe200078e00ff */
[----:B------:R-:W-:-:S02]  /*a530*/  ULDC UR4, c[0x0][0x320] ;  /* 0x0000c80000047ab9 */ /* 0x000fc40000000800 */
[----:B------:R-:W-:-:S03]  /*a540*/  LOP3.LUT R32, R5, R37, RZ, 0xfc, !PT ;  /* 0x0000002505207212 */ /* 0x000fc600078efcff */
[----:B0-----:R-:W0:Y:S01]  /*a550*/  @P1 LDC R2, c[0x0][0x434] ;  /* 0x00010d00ff021b82 */ /* 0x001e220000000800 */
[----:B------:R-:W-:Y:S01]  /*a560*/  @P1 LOP3.LUT R16, R16, 0x4000, RZ, 0xfc, !PT ;  /* 0x0000400010101812 */ /* 0x000fe200078efcff */
[----:B------:R-:W-:-:S04]  /*a570*/  IMAD R5, R0, 0x60, R32 ;  /* 0x0000006000057824 */ /* 0x000fc800078e0220 */
[C---:B-----5:R-:W-:Y:S01]  /*a580*/  IMAD.IADD R10, R5.reuse, 0x1, R24 ;  /* 0x00000001050a7824 */ /* 0x060fe200078e0218 */
[----:B------:R-:W-:Y:S01]  /*a590*/  ISETP.GE.AND P0, PT, R5, UR41, PT ;  /* 0x0000002905007c0c */ /* 0x000fe2000bf06270 */
[----:B------:R-:W1:Y:S03]  /*a5a0*/  @P1 LDC R3, c[0x0][0x438] ;  /* 0x00010e00ff031b82 */ /* 0x000e660000000800 */
[----:B------:R-:W-:Y:S02]  /*a5b0*/  ISETP.GT.U32.OR P0, PT, R32, 0x5f, P0 ;  /* 0x0000005f2000780c */ /* 0x000fe40000704470 */
[----:B------:R-:W-:-:S11]  /*a5c0*/  MOV R11, R10 ;  /* 0x0000000a000b7202 */ /* 0x000fd60000000f00 */
[----:B------:R-:W3:Y:S01]  /*a5d0*/  @!P0 LDC.64 R8, c[0x0][0x428] ;  /* 0x00010a00ff088b82 */ /* 0x000ee20000000a00 */
[----:B0-----:R-:W-:-:S07]  /*a5e0*/  @P1 IMAD.HI.U32 R2, R10, R2, RZ ;  /* 0x000000020a021227 */ /* 0x001fce00078e00ff */
[----:B------:R-:W0:Y:S01]  /*a5f0*/  @!P0 LDC.64 R4, c[0x0][0x418] ;  /* 0x00010600ff048b82 */ /* 0x000e220000000a00 */
[----:B-1----:R-:W-:-:S04]  /*a600*/  @P1 SHF.R.U32.HI R11, RZ, R3, R2 ;  /* 0x00000003ff0b1219 */ /* 0x002fc80000011602 */
[----:B------:R-:W-:Y:S02]  /*a610*/  @!P0 SHF.R.S32.HI R3, RZ, 0x1f, R11 ;  /* 0x0000001fff038819 */ /* 0x000fe4000001140b */
[----:B--2---:R-:W-:-:S05]  /*a620*/  SHF.R.S32.HI R33, RZ, 0x1f, R30 ;  /* 0x0000001fff217819 */ /* 0x004fca000001141e */
[----:B---3--:R-:W-:-:S04]  /*a630*/  @!P0 IMAD R2, R33, R8, RZ ;  /* 0x0000000821028224 */ /* 0x008fc800078e02ff */
[----:B------:R-:W-:Y:S02]  /*a640*/  @!P0 IMAD R9, R30, R9, R2 ;  /* 0x000000091e098224 */ /* 0x000fe400078e0202 */
[----:B------:R-:W-:-:S04]  /*a650*/  @!P0 IMAD.MOV.U32 R2, RZ, RZ, R11 ;  /* 0x000000ffff028224 */ /* 0x000fc800078e000b */
[----:B------:R-:W-:-:S04]  /*a660*/  @!P0 IMAD.WIDE.U32 R2, R30, R8, R2 ;  /* 0x000000081e028225 */ /* 0x000fc800078e0002 */
[----:B------:R-:W-:Y:S01]  /*a670*/  @!P0 IMAD.IADD R3, R3, 0x1, R9 ;  /* 0x0000000103038824 */ /* 0x000fe200078e0209 */
[----:B0-----:R-:W-:-:S04]  /*a680*/  @!P0 LEA R4, P1, R2, R4, 0x2 ;  /* 0x0000000402048211 */ /* 0x001fc800078210ff */
        /* <DEDUP_REMOVED lines=8> */
[----:B------:R-:W-:-:S02]  /*a710*/  ISETP.GE.AND P3, PT, R27, UR4, PT ;  /* 0x000000041b007c0c */ /* 0x000fc4000bf66270 */
[C---:B------:R-:W-:Y:S02]  /*a720*/  ISETP.GE.AND P2, PT, R22.reuse, UR4, PT ;  /* 0x0000000416007c0c */ /* 0x040fe4000bf46270 */
[----:B------:R-:W-:Y:S02]  /*a730*/  LOP3.LUT R26, R22, 0xc0, RZ, 0xfc, !PT ;  /* 0x000000c0161a7812 */ /* 0x000fe400078efcff */
[----:B------:R-:W-:Y:S02]  /*a740*/  IADD3 R23, -R11, RZ, RZ ;  /* 0x000000ff0b177210 */ /* 0x000fe40007ffe1ff */
[----:B------:R-:W-:-:S03]  /*a750*/  ISETP.GE.AND P1, PT, R26, UR4, PT ;  /* 0x000000041a007c0c */ /* 0x000fc6000bf26270 */
[----:B------:R-:W-:Y:S01]  /*a760*/  @P4 LOP3.LUT R16, R16, 0x10, RZ, 0xfc, !PT ;  /* 0x0000001010104812 */ /* 0x000fe200078efcff */
[----:B------:R-:W-:-:S03]  /*a770*/  IMAD R23, R12, R23, R10 ;  /* 0x000000170c177224 */ /* 0x000fc600078e020a */
[----:B------:R-:W-:-:S04]  /*a780*/  LOP3.LUT R16, R16, 0xfffffffe, RZ, 0xc0, !PT ;  /* 0xfffffffe10107812 */ /* 0x000fc800078ec0ff */
[----:B------:R-:W-:-:S04]  /*a790*/  LOP3.LUT R16, R16, 0xfffffff7, RZ, 0xc0, !PT ;  /* 0xfffffff710107812 */ /* 0x000fc800078ec0ff */
[----:B------:R-:W-:-:S04]  /*a7a0*/  @P3 LOP3.LUT R16, R16, 0x8, RZ, 0xfc, !PT ;  /* 0x0000000810103812 */ /* 0x000fc800078efcff */
[----:B------:R-:W-:-:S04]  /*a7b0*/  @P2 LOP3.LUT R16, R16, 0x1, RZ, 0xfc, !PT ;  /* 0x0000000110102812 */ /* 0x000fc800078efcff */
[----:B------:R-:W-:-:S04]  /*a7c0*/  LOP3.LUT R16, R16, 0xfffffffb, RZ, 0xc0, !PT ;  /* 0xfffffffb10107812 */ /* 0x000fc800078ec0ff */
[----:B------:R-:W-:Y:S01]  /*a7d0*/  @P1 LOP3.LUT R16, R16, 0x4, RZ, 0xfc, !PT ;  /* 0x0000000410101812 */ /* 0x000fe200078efcff */
[----:B0-----:R-:W-:Y:S06]  /*a7e0*/  BRA.DIV UR5, `(.L_x_222) ;  /* 0x0000003a05587947 */ /* 0x001fec000b800000 */
.L_x_268:
[----:B------:R-:W2:Y:S01]  /*a7f0*/  LDL R2, [R1] ;  /* 0x0000000001027983 */ /* 0x000ea20000100800 */
[--C-:B-----5:R-:W-:Y:S02]  /*a800*/  @!P0 SHF.R.S32.HI R3, RZ, 0x1f, R4.reuse ;  /* 0x0000001fff038819 */ /* 0x120fe40000011404 */
[----:B------:R-:W-:Y:S02]  /*a810*/  CS2R R18, SRZ ;  /* 0x0000000000127805 */ /* 0x000fe4000001ff00 */
[----:B------:R-:W-:Y:S01]  /*a820*/  LOP3.LUT R16, R16, 0xffff7fff, RZ, 0xc0, !PT ;  /* 0xffff7fff10107812 */ /* 0x000fe200078ec0ff */
[----:B------:R-:W-:Y:S01]  /*a830*/  @!P0 IMAD.MOV.U32 R18, RZ, RZ, R4 ;  /* 0x000000ffff128224 */ /* 0x000fe200078e0004 */
[----:B------:R-:W-:Y:S01]  /*a840*/  MOV R29, UR39 ;  /* 0x00000027001d7c02 */ /* 0x000fe20008000f00 */
[----:B------:R-:W-:Y:S01]  /*a850*/  @!P0 IMAD.MOV.U32 R19, RZ, RZ, R3 ;  /* 0x000000ffff138224 */ /* 0x000fe200078e0003 */
[----:B------:R-:W-:Y:S02]  /*a860*/  ISETP.GT.U32.AND P0, PT, R32, 0x5f, PT ;  /* 0x0000005f2000780c */ /* 0x000fe40003f04070 */
[----:B------:R-:W-:-:S02]  /*a870*/  SHF.R.S32.HI R29, RZ, 0x1f, R29 ;  /* 0x0000001fff1d7819 */ /* 0x000fc4000001141d */
[----:B------:R-:W-:-:S09]  /*a880*/  SEL R34, RZ, 0x1, P2 ;  /* 0x00000001ff227807 */ /* 0x000fd20001000000 */
[----:B------:R-:W-:-:S04]  /*a890*/  @P0 LOP3.LUT R16, R16, 0x8000, RZ, 0xfc, !PT ;  /* 0x0000800010100812 */ /* 0x000fc800078efcff */
[----:B------:R-:W-:Y:S02]  /*a8a0*/  LOP3.LUT R16, R16, 0xffffffdf, RZ, 0xc0, !PT ;  /* 0xffffffdf10107812 */ /* 0x000fe400078ec0ff */
[----:B--2---:R-:W-:-:S13]  /*a8b0*/  R2UR UR4, R2 ;  /* 0x00000000020472ca */ /* 0x004fda00000e0000 */
[----:B------:R-:W-:-:S06]  /*a8c0*/  ULOP3.LUT UR4, UR4, 0x2, URZ, 0xfc, !UPT ;  /* 0x0000000204047892 */ /* 0x000fcc000f8efc3f */
[----:B------:R-:W-:-:S05]  /*a8d0*/  IMAD.U32 R2, RZ, RZ, UR4 ;  /* 0x00000004ff027e24 */ /* 0x000fca000f8e00ff */
[----:B------:R-:W-:-:S13]  /*a8e0*/  ISETP.NE.AND P1, PT, R2, 0x3, PT ;  /* 0x000000030200780c */ /* 0x000fda0003f25270 */
[----:B------:R-:W-:Y:S01]  /*a8f0*/  @P1 LOP3.LUT R16, R16, 0x20, RZ, 0xfc, !PT ;  /* 0x0000002010101812 */ /* 0x000fe200078efcff */
[----:B------:R-:W-:Y:S06]  /*a900*/  @!P1 BRA `(.L_x_223) ;  /* 0x0000000000049947 */ /* 0x000fec0003800000 */
[----:B------:R-:W-:Y:S01]  /*a910*/  BPT.TRAP 0x1 ;  /* 0x000000040000795c */ /* 0x000fe20000300000 */
.L_x_223:
[----:B------:R-:W-:-:S05]  /*a920*/  IMAD.MOV.U32 R2, RZ, RZ, 0x1 ;  /* 0x00000001ff027424 */ /* 0x000fca00078e00ff */
[----:B------:R-:W-:-:S04]  /*a930*/  SHF.L.U32 R2, R2, 0x1f, RZ ;  /* 0x0000001f02027819 */ /* 0x000fc800000006ff */
[----:B------:R-:W0:Y:S02]  /*a940*/  SYNCS.PHASECHK.TRANS64.TRYWAIT P0, [UR42+0x32440], R2 ;  /* 0x03244002ff0075a7 */ /* 0x000e24000800016a */
[----:B0-----:R-:W-:Y:S05]  /*a950*/  @!P0 BRA `(.L_x_224) ;  /* 0x00000038001c8947 */ /* 0x001fea0003800000 */
.L_x_269:
[----:B------:R-:W-:Y:S01]  /*a960*/  SHF.R.S32.HI R25, RZ, 0x1f, R23 ;  /* 0x0000001fff197819 */ /* 0x000fe20000011417 */
[----:B------:R-:W-:Y:S01]  /*a970*/  ULDC.64 UR4, c[0x0][0x300] ;  /* 0x0000c00000047ab9 */ /* 0x000fe20000000a00 */
[----:B------:R-:W-:Y:S01]  /*a980*/  R2UR UR6, R29 ;  /* 0x000000001d0672ca */ /* 0x000fe200000e0000 */
[----:B------:R-:W-:Y:S01]  /*a990*/  IMAD.MOV.U32 R9, RZ, RZ, -0x60 ;  /* 0xffffffa0ff097424 */ /* 0x000fe200078e00ff */
[----:B------:R-:W-:Y:S01]  /*a9a0*/  LOP3.LUT R16, R16, 0xfffffffd, RZ, 0xc0, !PT ;  /* 0xfffffffd10107812 */ /* 0x000fe200078ec0ff */
[----:B0-----:R-:W-:Y:S02]  /*a9b0*/  IMAD R2, R25, UR4, RZ ;  /* 0x0000000419027c24 */ /* 0x001fe4000f8e02ff */
[----:B------:R-:W-:Y:S02]  /*a9c0*/  IMAD R0, R0, R9, UR41 ;  /* 0x0000002900007e24 */ /* 0x000fe4000f8e0209 */
[C---:B------:R-:W-:Y:S02]  /*a9d0*/  IMAD R5, R23.reuse, UR5, R2 ;  /* 0x0000000517057c24 */ /* 0x040fe4000f8e0202 */
[----:B------:R-:W-:Y:S01]  /*a9e0*/  IMAD.WIDE.U32 R2, R23, UR4, RZ ;  /* 0x0000000417027c25 */ /* 0x000fe2000f8e00ff */
[----:B------:R-:W-:Y:S01]  /*a9f0*/  ULDC.64 UR4, c[0x0][0x310] ;  /* 0x0000c40000047ab9 */ /* 0x000fe20000000a00 */
[----:B------:R-:W-:-:S02]  /*aa00*/  IADD3 R17, -R37, R0, RZ ;  /* 0x0000000025117210 */ /* 0x000fc40007ffe1ff */
[----:B------:R-:W-:Y:S02]  /*aa10*/  IMAD.IADD R3, R3, 0x1, R5 ;  /* 0x0000000103037824 */ /* 0x000fe400078e0205 */
[----:B------:R-:W-:Y:S02]  /*aa20*/  IMAD R5, R19, UR4, RZ ;  /* 0x0000000413057c24 */ /* 0x000fe4000f8e02ff */
[----:B------:R-:W-:-:S04]  /*aa30*/  IMAD.WIDE.U32 R2, R18, UR4, R2 ;  /* 0x0000000412027c25 */ /* 0x000fc8000f8e0002 */
[----:B------:R-:W-:Y:S01]  /*aa40*/  IMAD R5, R18, UR5, R5 ;  /* 0x0000000512057c24 */ /* 0x000fe2000f8e0205 */
[----:B------:R-:W-:-:S03]  /*aa50*/  ULDC.64 UR4, c[0x0][0x308] ;  /* 0x0000c20000047ab9 */ /* 0x000fc60000000a00 */
[----:B------:R-:W-:Y:S01]  /*aa60*/  IMAD.IADD R3, R3, 0x1, R5 ;  /* 0x0000000103037824 */ /* 0x000fe200078e0205 */
[----:B------:R-:W-:Y:S01]  /*aa70*/  MOV R5, UR4 ;  /* 0x0000000400057c02 */ /* 0x000fe20008000f00 */
[----:B------:R-:W-:-:S03]  /*aa80*/  UIMAD UR4, UR6, UR4, URZ ;  /* 0x00000004060472a4 */ /* 0x000fc6000f8e023f */
[----:B------:R-:W-:Y:S01]  /*aa90*/  ULDC.64 UR6, c[0x0][0x2e8] ;  /* 0x0000ba0000067ab9 */ /* 0x000fe20000000a00 */
[----:B------:R-:W-:Y:S02]  /*aaa0*/  UIMAD UR4, UR39, UR5, UR4 ;  /* 0x00000005270472a4 */ /* 0x000fe4000f8e0204 */
[----:B------:R-:W-:Y:S01]  /*aab0*/  IMAD.WIDE.U32 R2, R5, UR39, R2 ;  /* 0x0000002705027c25 */ /* 0x000fe2000f8e0002 */
[----:B------:R-:W-:-:S03]  /*aac0*/  UMOV UR5, 0xffffffff ;  /* 0xffffffff00057882 */ /* 0x000fc60000000000 */
[----:B------:R-:W-:Y:S01]  /*aad0*/  VIADD R5, R3, UR4 ;  /* 0x0000000403057c36 */ /* 0x000fe20008000000 */
[----:B------:R-:W-:Y:S01]  /*aae0*/  ULDC UR4, c[0x0][0x2f4] ;  /* 0x0000bd0000047ab9 */ /* 0x000fe20000000800 */
[----:B------:R-:W-:Y:S02]  /*aaf0*/  LOP3.LUT R3, R6, 0x1c0, RZ, 0xc0, !PT ;  /* 0x000001c006037812 */ /* 0x000fe400078ec0ff */
[----:B------:R-:W-:Y:S02]  /*ab00*/  ISETP.GE.AND P2, PT, R22, UR4, PT ;  /* 0x0000000416007c0c */ /* 0x000fe4000bf46270 */
[----:B------:R-:W-:Y:S02]  /*ab10*/  LOP3.LUT R3, R3, 0x38, R6, 0xf8, !PT ;  /* 0x0000003803037812 */ /* 0x000fe400078ef806 */
[C---:B------:R-:W-:Y:S02]  /*ab20*/  LEA R4, P0, R2.reuse, UR6, 0x1 ;  /* 0x0000000602047c11 */ /* 0x040fe4000f8008ff */
[----:B------:R-:W-:Y:S01]  /*ab30*/  LOP3.LUT R3, R3, 0x38, R28, 0x78, !PT ;  /* 0x0000003803037812 */ /* 0x000fe200078e781c */
[----:B------:R-:W-:Y:S01]  /*ab40*/  IMAD.SHL.U32 R28, R7, 0x8, RZ ;  /* 0x00000008071c7824 */ /* 0x000fe200078e00ff */
[----:B------:R-:W-:-:S02]  /*ab50*/  LEA.HI.X R5, R2, UR7, R5, 0x1, P0 ;  /* 0x0000000702057c11 */ /* 0x000fc400080f0c05 */
[----:B------:R-:W-:Y:S02]  /*ab60*/  ISETP.GE.AND P0, PT, R17, 0x1, PT ;  /* 0x000000011100780c */ /* 0x000fe40003f06270 */
[----:B------:R-:W-:Y:S02]  /*ab70*/  LOP3.LUT R28, R3, 0x200, R28, 0xf8, !PT ;  /* 0x00000200031c7812 */ /* 0x000fe400078ef81c */
[----:B------:R-:W-:Y:S01]  /*ab80*/  @P2 LOP3.LUT R16, R16, 0x2, RZ, 0xfc, !PT ;  /* 0x0000000210102812 */ /* 0x000fe200078efcff */
[----:B------:R-:W-:Y:S08]  /*ab90*/  BRA.DIV UR5, `(.L_x_225) ;  /* 0x0000003605a47947 */ /* 0x000ff0000b800000 */
[----:B------:R-:W0:Y:S01]  /*aba0*/  SHFL.IDX PT, R14, R4, RZ, 0x181f ;  /* 0x00181fff040e7589 */ /* 0x000e2200000e0000 */
[----:B------:R-:W-:-:S03]  /*abb0*/  @P0 LEA R7, R28, UR42, 0x1 ;  /* 0x0000002a1c070c11 */ /* 0x000fc6000f8e08ff */
[----:B------:R-:W1:Y:S01]  /*abc0*/  SHFL.IDX PT, R0, R5, RZ, 0x181f ;  /* 0x00181fff05007589 */ /* 0x000e6200000e0000 */
[----:B0-----:R-:W-:-:S03]  /*abd0*/  @P0 LEA R2, P1, R22, R14, 0x1 ;  /* 0x0000000e16020211 */ /* 0x001fc600078208ff */
[----:B------:R-:W0:Y:S02]  /*abe0*/  SHFL.IDX PT, R14, R4, 0x1, 0x181f ;  /* 0x00381f00040e7f89 */ /* 0x000e2400000e0000 */
        /* <DEDUP_REMOVED lines=20> */
[----:B------:R-:W0:Y:S02]  /*ad30*/  SHFL.IDX PT, R14, R4, 0x4, 0x181f ;  /* 0x00981f00040e7f89 */ /* 0x000e2400000e0000 */
[----:B-1----:R-:W-:Y:S02]  /*ad40*/  @P0 IADD3.X R3, RZ, R0, RZ, P1, !PT ;  /* 0x00000000ff030210 */ /* 0x002fe40000ffe4ff */
[----:B------:R-:W1:Y:S04]  /*ad50*/  SHFL.IDX PT, R0, R5, 0x4, 0x181f ;  /* 0x00981f0005007f89 */ /* 0x000e6800000e0000 */
[----:B------:R0:W-:Y:S01]  /*ad60*/  @P0 LDGSTS.E.BYPASS.LTC128B.128 [R9+0x1dc00], desc[UR36][R2.64], !P2 ;  /* 0x1dc0000002090fae */ /* 0x0001e2000d101d64 */
[----:B------:R-:W-:-:S13]  /*ad70*/  ISETP.GE.AND P0, PT, R17, 0x41, PT ;  /* 0x000000411100780c */ /* 0x000fda0003f06270 */
[----:B------:R-:W-:Y:S02]  /*ad80*/  @P0 LEA R7, R28, UR42, 0x1 ;  /* 0x0000002a1c070c11 */ /* 0x000fe4000f8e08ff */
[----:B0-----:R-:W-:Y:S02]  /*ad90*/  @P0 LEA R2, P1, R22, R14, 0x1 ;  /* 0x0000000e16020211 */ /* 0x001fe400078208ff */
[----:B------:R0:W2:Y:S03]  /*ada0*/  SHFL.IDX PT, R14, R4, 0x5, 0x181f ;  /* 0x00b81f00040e7f89 */ /* 0x0000a600000e0000 */
[----:B-1----:R-:W-:Y:S02]  /*adb0*/  @P0 IMAD.X R3, RZ, RZ, R0, P1 ;  /* 0x000000ffff030224 */ /* 0x002fe400008e0600 */
[----:B------:R0:W1:Y:S04]  /*adc0*/  SHFL.IDX PT, R0, R5, 0x5, 0x181f ;  /* 0x00b81f0005007f89 */ /* 0x00006800000e0000 */
[----:B------:R0:W-:Y:S02]  /*add0*/  @P0 LDGSTS.E.BYPASS.LTC128B.128 [R7+0x1e400], desc[UR36][R2.64], !P2 ;  /* 0x1e40000002070fae */ /* 0x0001e4000d101d64 */
.L_x_283:
        /* <DEDUP_REMOVED lines=12> */
[----:B------:R-:W-:-:S13]  /*aea0*/  LOP3.LUT P2, RZ, R16, 0x20, RZ, 0xc0, !PT ;  /* 0x0000002010ff7812 */ /* 0x000fda000784c0ff */
[----:B0-----:R-:W-:Y:S05]  /*aeb0*/  @!P2 BRA `(.L_x_226) ;  /* 0x000000000004a947 */ /* 0x001fea0003800000 */
[----:B------:R-:W-:Y:S01]  /*aec0*/  BPT.TRAP 0x1 ;  /* 0x000000040000795c */ /* 0x000fe20000300000 */
.L_x_226:
[----:B------:R-:W-:Y:S01]  /*aed0*/  SYNCS.ARRIVE.TRANS64.A1T0 RZ, [UR42+0x32430], RZ ;  /* 0x032430ffffff79a7 */ /* 0x000fe2000810002a */
[----:B------:R-:W-:Y:S05]  /*aee0*/  WARPSYNC.ALL ;  /* 0x0000000000007948 */ /* 0x000fea0003800000 */
[----:B------:R-:W-:Y:S01]  /*aef0*/  UIADD3 UR4, UR42, 0x18400, URZ ;  /* 0x000184002a047890 */ /* 0x000fe2000fffe03f */
[----:B------:R-:W-:Y:S01]  /*af00*/  BAR.SYNC.DEFER_BLOCKING 0x8, 0x180 ;  /* 0x0206000000007b1d */ /* 0x000fe20000010000 */
[----:B------:R-:W-:Y:S02]  /*af10*/  USHF.R.S32.HI UR47, URZ, 0x1f, UR43 ;  /* 0x0000001f3f2f7899 */ /* 0x000fe4000801142b */
[----:B------:R-:W-:-:S06]  /*af20*/  ULOP3.LUT UP0, URZ, UR4, 0x3ff, URZ, 0xc0, !UPT ;  /* 0x000003ff043f7892 */ /* 0x000fcc000f80c03f */
        /* <DEDUP_REMOVED lines=11> */
[----:B------:R-:W-:Y:S02]  /*afe0*/  IMAD.U32 R7, RZ, RZ, UR9 ;  /* 0x00000009ff077e24 */ /* 0x000fe4000f8e00ff */
[----:B------:R-:W-:-:S02]  /*aff0*/  IMAD.U32 R10, RZ, RZ, UR4 ;  /* 0x00000004ff0a7e24 */ /* 0x000fc4000f8e00ff */
[----:B------:R-:W-:Y:S02]  /*b000*/  IMAD.MOV.U32 R8, RZ, RZ, 0x70 ;  /* 0x00000070ff087424 */ /* 0x000fe400078e00ff */
[----:B------:R-:W-:Y:S02]  /*b010*/  IMAD.MOV.U32 R12, RZ, RZ, 0x1 ;  /* 0x00000001ff0c7424 */ /* 0x000fe400078e00ff */
[----:B------:R-:W-:-:S07]  /*b020*/  IMAD.MOV.U32 R13, RZ, RZ, RZ ;  /* 0x000000ffff0d7224 */ /* 0x000fce00078e00ff */
[----:B------:R-:W-:-:S07]  /*b030*/  LEPC R20, `(.L_x_227) ;  /* 0x000000001014794e */ /* 0x000fce0000000000 */
[----:B0-----:R-:W-:Y:S05]  /*b040*/  CALL.ABS.NOINC R2 ;  /* 0x0000000002007343 */ /* 0x001fea0003c00000 */
.L_x_227:
[----:B------:R-:W0:Y:S01]  /*b050*/  LDC R6, c[0x0][0x448] ;  /* 0x00011200ff067b82 */ /* 0x000e220000000800 */
[----:B------:R-:W-:Y:S01]  /*b060*/  R2UR UR6, R29 ;  /* 0x000000001d0672ca */ /* 0x000fe200000e0000 */
[----:B------:R-:W-:Y:S01]  /*b070*/  ULDC.64 UR8, c[0x0][0x2d8] ;  /* 0x0000b60000087ab9 */ /* 0x000fe20000000a00 */
[----:B------:R-:W-:Y:S01]  /*b080*/  LEA R35, R36, R32, 0x7 ;  /* 0x0000002024237211 */ /* 0x000fe200078e38ff */
[----:B------:R-:W-:Y:S01]  /*b090*/  UIMAD.WIDE.U32 UR4, UR39, UR8, URZ ;  /* 0x00000008270472a5 */ /* 0x000fe2000f8e003f */
[----:B------:R-:W-:-:S03]  /*b0a0*/  LOP3.LUT R16, R16, 0xfffeffff, RZ, 0xc0, !PT ;  /* 0xfffeffff10107812 */ /* 0x000fc600078ec0ff */
[----:B------:R-:W-:-:S06]  /*b0b0*/  IMAD.MOV.U32 R7, RZ, RZ, R35 ;  /* 0x000000ffff077224 */ /* 0x000fcc00078e0023 */
[----:B------:R-:W-:-:S04]  /*b0c0*/  UIMAD UR6, UR6, UR8, URZ ;  /* 0x00000008060672a4 */ /* 0x000fc8000f8e023f */
[----:B------:R-:W-:-:S03]  /*b0d0*/  UIMAD UR6, UR39, UR9, UR6 ;  /* 0x00000009270672a4 */ /* 0x000fc6000f8e0206 */
[----:B------:R-:W-:Y:S01]  /*b0e0*/  ULDC.64 UR8, c[0x0][0x2e0] ;  /* 0x0000b80000087ab9 */ /* 0x000fe20000000a00 */
[----:B------:R-:W-:Y:S01]  /*b0f0*/  UIADD3 UR5, UR5, UR6, URZ ;  /* 0x0000000605057290 */ /* 0x000fe2000fffe03f */
[----:B0-----:R-:W-:Y:S01]  /*b100*/  ISETP.NE.AND P0, PT, R6, 0x1, PT ;  /* 0x000000010600780c */ /* 0x001fe20003f05270 */
[----:B------:R-:W-:Y:S02]  /*b110*/  UIMAD UR6, UR47, UR8, URZ ;  /* 0x000000082f0672a4 */ /* 0x000fe4000f8e023f */
[----:B------:R-:W-:Y:S02]  /*b120*/  UIMAD.WIDE.U32 UR4, UR43, UR8, UR4 ;  /* 0x000000082b0472a5 */ /* 0x000fe4000f8e0004 */
[----:B------:R-:W-:-:S04]  /*b130*/  UIMAD UR6, UR43, UR9, UR6 ;  /* 0x000000092b0672a4 */ /* 0x000fc8000f8e0206 */
[----:B------:R-:W-:Y:S01]  /*b140*/  IMAD.U32 R4, RZ, RZ, UR4 ;  /* 0x00000004ff047e24 */ /* 0x000fe2000f8e00ff */
[----:B------:R-:W-:Y:S02]  /*b150*/  UIADD3 UR6, UR5, UR6, URZ ;  /* 0x0000000605067290 */ /* 0x000fe4000fffe03f */
[----:B------:R-:W-:Y:S01]  /*b160*/  MOV R5, UR5 ;  /* 0x0000000500057c02 */ /* 0x000fe20008000f00 */
[----:B------:R-:W0:Y:S01]  /*b170*/  @P0 LDC R0, c[0x0][0x44c] ;  /* 0x00011300ff000b82 */ /* 0x000e220000000800 */
[----:B------:R-:W-:Y:S01]  /*b180*/  IMAD.MOV.U32 R2, RZ, RZ, R4 ;  /* 0x000000ffff027224 */ /* 0x000fe200078e0004 */
[----:B------:R-:W-:Y:S01]  /*b190*/  ULDC.64 UR4, c[0x0][0x2d0] ;  /* 0x0000b40000047ab9 */ /* 0x000fe20000000a00 */
[----:B------:R-:W-:-:S05]  /*b1a0*/  @P0 LOP3.LUT R16, R16, 0x10000, RZ, 0xfc, !PT ;  /* 0x0001000010100812 */ /* 0x000fca00078efcff */
[----:B------:R-:W1:Y:S01]  /*b1b0*/  @P0 LDC R3, c[0x0][0x450] ;  /* 0x00011400ff030b82 */ /* 0x000e620000000800 */
[----:B0-----:R-:W-:-:S05]  /*b1c0*/  @P0 IMAD.HI.U32 R0, R35, R0, RZ ;  /* 0x0000000023000227 */ /* 0x001fca00078e00ff */
[----:B-1----:R-:W-:Y:S01]  /*b1d0*/  @P0 SHF.R.U32.HI R7, RZ, R3, R0 ;  /* 0x00000003ff070219 */ /* 0x002fe20000011600 */
[----:B------:R-:W-:-:S03]  /*b1e0*/  IMAD.U32 R3, RZ, RZ, UR6 ;  /* 0x00000006ff037e24 */ /* 0x000fc6000f8e00ff */
[--C-:B------:R-:W-:Y:S01]  /*b1f0*/  SHF.R.S32.HI R0, RZ, 0x1f, R7.reuse ;  /* 0x0000001fff007819 */ /* 0x100fe20000011407 */
[----:B------:R-:W-:Y:S02]  /*b200*/  IMAD.MOV R4, RZ, RZ, -R7 ;  /* 0x000000ffff047224 */ /* 0x000fe400078e0a07 */
[----:B------:R-:W-:-:S04]  /*b210*/  IMAD.WIDE.U32 R2, R7, UR4, R2 ;  /* 0x0000000407027c25 */ /* 0x000fc8000f8e0002 */
[----:B------:R-:W-:Y:S02]  /*b220*/  IMAD R0, R0, UR4, RZ ;  /* 0x0000000400007c24 */ /* 0x000fe4000f8e02ff */
[----:B------:R-:W-:Y:S02]  /*b230*/  IMAD R5, R6, R4, R35 ;  /* 0x0000000406057224 */ /* 0x000fe400078e0223 */
[----:B------:R-:W-:Y:S01]  /*b240*/  IMAD R9, R7, UR5, R0 ;  /* 0x0000000507097c24 */ /* 0x000fe2000f8e0200 */
[----:B------:R-:W-:Y:S02]  /*b250*/  ULDC.64 UR4, c[0x0][0x2c8] ;  /* 0x0000b20000047ab9 */ /* 0x000fe40000000a00 */
[----:B------:R-:W-:Y:S01]  /*b260*/  SHF.R.S32.HI R0, RZ, 0x1f, R5 ;  /* 0x0000001fff007819 */ /* 0x000fe20000011405 */
[----:B------:R-:W-:-:S04]  /*b270*/  IMAD.IADD R3, R3, 0x1, R9 ;  /* 0x0000000103037824 */ /* 0x000fc800078e0209 */
[----:B------:R-:W-:Y:S02]  /*b280*/  IMAD R0, R0, UR4, RZ ;  /* 0x0000000400007c24 */ /* 0x000fe4000f8e02ff */
[----:B------:R-:W-:-:S04]  /*b290*/  IMAD.WIDE.U32 R2, R5, UR4, R2 ;  /* 0x0000000405027c25 */ /* 0x000fc8000f8e0002 */
[----:B------:R-:W-:Y:S01]  /*b2a0*/  IMAD R7, R5, UR5, R0 ;  /* 0x0000000505077c24 */ /* 0x000fe2000f8e0200 */
[----:B------:R-:W-:Y:S02]  /*b2b0*/  ULDC.64 UR4, c[0x0][0x280] ;  /* 0x0000a00000047ab9 */ /* 0x000fe40000000a00 */
[----:B------:R-:W-:Y:S01]  /*b2c0*/  LEA R0, P0, R2, UR4, 0x1 ;  /* 0x0000000402007c11 */ /* 0x000fe2000f8008ff */
[----:B------:R-:W-:Y:S01]  /*b2d0*/  ULDC UR4, c[0x0][0x2b8] ;  /* 0x0000ae0000047ab9 */ /* 0x000fe20000000800 */
[----:B------:R-:W-:-:S04]  /*b2e0*/  IADD3 R3, R3, R7, RZ ;  /* 0x0000000703037210 */ /* 0x000fc80007ffe0ff */
[----:B------:R-:W-:Y:S01]  /*b2f0*/  LEA.HI.X R4, R2, UR5, R3, 0x1, P0 ;  /* 0x0000000502047c11 */ /* 0x000fe200080f0c03 */
[----:B------:R-:W-:Y:S01]  /*b300*/  UMOV UR5, 0xffffffff ;  /* 0xffffffff00057882 */ /* 0x000fe20000000000 */
[----:B------:R-:W-:Y:S02]  /*b310*/  ISETP.GE.AND P0, PT, R22, UR4, PT ;  /* 0x0000000416007c0c */ /* 0x000fe4000bf06270 */
[----:B------:R-:W-:Y:S11]  /*b320*/  BRA.DIV UR5, `(.L_x_228) ;  /* 0x00000036056c7947 */ /* 0x000ff6000b800000 */
[----:B------:R-:W0:Y:S01]  /*b330*/  LDC R2, c[0x0][0x448] ;  /* 0x00011200ff027b82 */ /* 0x000e220000000800 */
[----:B------:R-:W1:Y:S01]  /*b340*/  SHFL.IDX PT, R14, R0, RZ, 0x181f ;  /* 0x00181fff000e7589 */ /* 0x000e6200000e0000 */
[----:B------:R-:W-:Y:S01]  /*b350*/  ULDC UR4, c[0x0][0x288] ;  /* 0x0000a20000047ab9 */ /* 0x000fe20000000800 */
[----:B------:R-:W-:Y:S01]  /*b360*/  IMAD R6, R36, 0x80, R37 ;  /* 0x0000008024067824 */ /* 0x000fe200078e0225 */
[----:B------:R-:W-:Y:S01]  /*b370*/  LOP3.LUT R16, R16, 0xffffefff, RZ, 0xc0, !PT ;  /* 0xffffefff10107812 */ /* 0x000fe200078ec0ff */
[----:B------:R-:W2:Y:S02]  /*b380*/  SHFL.IDX PT, R3, R4, RZ, 0x181f ;  /* 0x00181fff04037589 */ /* 0x000ea400000e0000 */
[C---:B------:R-:W-:Y:S02]  /*b390*/  VIADD R8, R6.reuse, 0x10 ;  /* 0x0000001006087836 */ /* 0x040fe40000000000 */
[----:B------:R-:W-:Y:S01]  /*b3a0*/  SHFL.IDX PT, R7, R4, 0x1, 0x181f ;  /* 0x00381f0004077f89 */ /* 0x000fe200000e0000 */
[----:B------:R-:W-:-:S03]  /*b3b0*/  VIADD R9, R6, 0x40 ;  /* 0x0000004006097836 */ /* 0x000fc60000000000 */
[----:B------:R-:W-:Y:S04]  /*b3c0*/  SHFL.IDX PT, R20, R4, 0x2, 0x181f ;  /* 0x00581f0004147f89 */ /* 0x000fe800000e0000 */
[----:B------:R-:W-:Y:S01]  /*b3d0*/  SHFL.IDX PT, R10, R4, 0x5, 0x181f ;  /* 0x00b81f00040a7f89 */ /* 0x000fe200000e0000 */
[----:B0-----:R-:W-:-:S05]  /*b3e0*/  IMAD R5, R2, UR4, RZ ;  /* 0x0000000402057c24 */ /* 0x001fca000f8e02ff */
[-C--:B------:R-:W-:Y:S02]  /*b3f0*/  ISETP.GE.AND P3, PT, R6, R5.reuse, PT ;  /* 0x000000050600720c */ /* 0x080fe40003f66270 */
[-C--:B------:R-:W-:Y:S01]  /*b400*/  ISETP.GE.AND P2, PT, R8, R5.reuse, PT ;  /* 0x000000050800720c */ /* 0x080fe20003f46270 */
[----:B------:R-:W-:Y:S01]  /*b410*/  VIADD R8, R6, 0x20 ;  /* 0x0000002006087836 */ /* 0x000fe20000000000 */
[----:B------:R-:W-:-:S04]  /*b420*/  ISETP.GE.AND P4, PT, R9, R5, PT ;  /* 0x000000050900720c */ /* 0x000fc80003f86270 */
[----:B------:R-:W-:Y:S01]  /*b430*/  ISETP.GE.AND P6, PT, R8, R5, PT ;  /* 0x000000050800720c */ /* 0x000fe20003fc6270 */
[----:B------:R-:W-:-:S04]  /*b440*/  VIADD R8, R6, 0x30 ;  /* 0x0000003006087836 */ /* 0x000fc80000000000 */
[----:B-1----:R-:W-:Y:S02]  /*b450*/  @!P3 LEA R2, P1, R22, R14, 0x1 ;  /* 0x0000000e1602b211 */ /* 0x002fe400078208ff */
[----:B------:R-:W0:Y:S01]  /*b460*/  SHFL.IDX PT, R14, R0, 0x1, 0x181f ;  /* 0x00381f00000e7f89 */ /* 0x000e2200000e0000 */
[----:B------:R-:W-:Y:S02]  /*b470*/  ISETP.GE.AND P5, PT, R8, R5, PT ;  /* 0x000000050800720c */ /* 0x000fe40003fa6270 */
[----:B--2---:R-:W-:Y:S01]  /*b480*/  @!P3 IMAD.X R3, RZ, RZ, R3, P1 ;  /* 0x000000ffff03b224 */ /* 0x004fe200008e0603 */
[----:B------:R-:W-:Y:S01]  /*b490*/  @!P3 LEA R9, R28, UR42, 0x1 ;  /* 0x0000002a1c09bc11 */ /* 0x000fe2000f8e08ff */
[----:B------:R-:W-:Y:S01]  /*b4a0*/  SHFL.IDX PT, R8, R4, 0x4, 0x181f ;  /* 0x00981f0004087f89 */ /* 0x000fe200000e0000 */
[----:B------:R-:W-:Y:S02]  /*b4b0*/  @P3 LOP3.LUT R16, R16, 0x1000, RZ, 0xfc, !PT ;  /* 0x0000100010103812 */ /* 0x000fe400078efcff */
[----:B------:R-:W-:Y:S01]  /*b4c0*/  @!P2 LEA R21, R28, UR42, 0x1 ;  /* 0x0000002a1c15ac11 */ /* 0x000fe2000f8e08ff */
[----:B------:R1:W-:Y:S01]  /*b4d0*/  @!P3 LDGSTS.E.BYPASS.LTC128B.128 [R9+0x18400], desc[UR36][R2.64], !P0 ;  /* 0x184000000209bfae */ /* 0x0003e2000c101d64 */
[----:B------:R-:W-:-:S04]  /*b4e0*/  LOP3.LUT R16, R16, 0xfffff7ff, RZ, 0xc0, !PT ;  /* 0xfffff7ff10107812 */ /* 0x000fc800078ec0ff */
[----:B------:R-:W-:-:S04]  /*b4f0*/  @P2 LOP3.LUT R16, R16, 0x800, RZ, 0xfc, !PT ;  /* 0x0000080010102812 */ /* 0x000fc800078efcff */
[----:B------:R-:W-:Y:S01]  /*b500*/  LOP3.LUT R16, R16, 0xfffffbff, RZ, 0xc0, !PT ;  /* 0xfffffbff10107812 */ /* 0x000fe200078ec0ff */
[----:B-1----:R-:W-:Y:S01]  /*b510*/  VIADD R2, R6, 0x50 ;  /* 0x0000005006027836 */ /* 0x002fe20000000000 */
[----:B------:R-:W-:Y:S02]  /*b520*/  SHFL.IDX PT, R9, R0, 0x5, 0x181f ;  /* 0x00b81f0000097f89 */ /* 0x000fe400000e0000 */
[----:B------:R-:W-:Y:S02]  /*b530*/  @P6 LOP3.LUT R16, R16, 0x400, RZ, 0xfc, !PT ;  /* 0x0000040010106812 */ /* 0x000fe400078efcff */
[----:B0-----:R-:W-:Y:S02]  /*b540*/  @!P2 LEA R12, P1, R22, R14, 0x1 ;  /* 0x0000000e160ca211 */ /* 0x001fe400078208ff */
[----:B------:R-:W0:Y:S01]  /*b550*/  SHFL.IDX PT, R14, R0, 0x2, 0x181f ;  /* 0x00581f00000e7f89 */ /* 0x000e2200000e0000 */
[----:B------:R-:W-:Y:S02]  /*b560*/  ISETP.GE.AND P3, PT, R2, R5, PT ;  /* 0x000000050200720c */ /* 0x000fe40003f66270 */
[----:B------:R-:W-:Y:S01]  /*b570*/  @!P2 IADD3.X R11, RZ, R7, RZ, P1, !PT ;  /* 0x00000007ff0ba210 */ /* 0x000fe20000ffe4ff */
[----:B------:R-:W-:Y:S01]  /*b580*/  @!P2 IMAD.MOV.U32 R2, RZ, RZ, R12 ;  /* 0x000000ffff02a224 */ /* 0x000fe200078e000c */
[----:B------:R-:W-:Y:S01]  /*b590*/  SHFL.IDX PT, R7, R4, 0x3, 0x181f ;  /* 0x00781f0004077f89 */ /* 0x000fe200000e0000 */
[----:B------:R-:W-:-:S02]  /*b5a0*/  LOP3.LUT R16, R16, 0xfffffdff, RZ, 0xc0, !PT ;  /* 0xfffffdff10107812 */ /* 0x000fc400078ec0ff */
[----:B------:R-:W-:Y:S02]  /*b5b0*/  @!P2 IMAD.MOV.U32 R3, RZ, RZ, R11 ;  /* 0x000000ffff03a224 */ /* 0x000fe400078e000b */
[----:B------:R-:W-:Y:S01]  /*b5c0*/  SHFL.IDX PT, R11, R0, 0x6, 0x181f ;  /* 0x00d81f00000b7f89 */ /* 0x000fe200000e0000 */
[----:B------:R-:W-:-:S03]  /*b5d0*/  @P5 LOP3.LUT R16, R16, 0x200, RZ, 0xfc, !PT ;  /* 0x0000020010105812 */ /* 0x000fc600078efcff */
[----:B------:R1:W-:Y:S01]  /*b5e0*/  @!P2 LDGSTS.E.BYPASS.LTC128B.128 [R21+0x18c00], desc[UR36][R2.64], !P0 ;  /* 0x18c000000215afae */ /* 0x0003e2000c101d64 */
[----:B------:R-:W-:-:S04]  /*b5f0*/  LOP3.LUT R16, R16, 0xfffffeff, RZ, 0xc0, !PT ;  /* 0xfffffeff10107812 */ /* 0x000fc800078ec0ff */
[----:B------:R-:W-:-:S04]  /*b600*/  @P4 LOP3.LUT R16, R16, 0x100, RZ, 0xfc, !PT ;  /* 0x0000010010104812 */ /* 0x000fc800078efcff */
[----:B------:R-:W-:Y:S02]  /*b610*/  LOP3.LUT R16, R16, 0xffffff7f, RZ, 0xc0, !PT ;  /* 0xffffff7f10107812 */ /* 0x000fe400078ec0ff */
[----:B0-----:R-:W-:Y:S01]  /*b620*/  @!P6 LEA R15, P1, R22, R14, 0x1 ;  /* 0x0000000e160fe211 */ /* 0x001fe200078208ff */
[----:B-1----:R-:W-:Y:S01]  /*b630*/  SHFL.IDX PT, R2, R4, 0x6, 0x181f ;  /* 0x00d81f0004027f89 */ /* 0x002fe200000e0000 */
[----:B------:R-:W-:Y:S01]  /*b640*/  VIADD R3, R6, 0x60 ;  /* 0x0000006006037836 */ /* 0x000fe20000000000 */
[C---:B------:R-:W-:Y:S02]  /*b650*/  @!P6 LEA R21, R28.reuse, UR42, 0x1 ;  /* 0x0000002a1c15ec11 */ /* 0x040fe4000f8e08ff */
[----:B------:R-:W0:Y:S01]  /*b660*/  SHFL.IDX PT, R14, R0, 0x3, 0x181f ;  /* 0x00781f00000e7f89 */ /* 0x000e2200000e0000 */
[----:B------:R-:W-:Y:S01]  /*b670*/  @!P6 IMAD.X R20, RZ, RZ, R20, P1 ;  /* 0x000000ffff14e224 */ /* 0x000fe200008e0614 */
[----:B------:R-:W-:Y:S02]  /*b680*/  ISETP.GE.AND P2, PT, R3, R5, PT ;  /* 0x000000050300720c */ /* 0x000fe40003f46270 */
[----:B------:R-:W-:Y:S01]  /*b690*/  SHFL.IDX PT, R4, R4, 0x7, 0x181f ;  /* 0x00f81f0004047f89 */ /* 0x000fe200000e0000 */
[----:B------:R-:W-:Y:S01]  /*b6a0*/  @!P6 IMAD.MOV.U32 R3, RZ, RZ, R20 ;  /* 0x000000ffff03e224 */ /* 0x000fe200078e0014 */
[----:B------:R-:W-:-:S02]  /*b6b0*/  @!P4 LEA R20, R28, UR42, 0x1 ;  /* 0x0000002a1c14cc11 */ /* 0x000fc4000f8e08ff */
[----:B------:R-:W-:-:S04]  /*b6c0*/  @P3 LOP3.LUT R16, R16, 0x80, RZ, 0xfc, !PT ;  /* 0x0000008010103812 */ /* 0x000fc800078efcff */
[----:B------:R-:W-:-:S04]  /*b6d0*/  LOP3.LUT R16, R16, 0xffffffbf, RZ, 0xc0, !PT ;  /* 0xffffffbf10107812 */ /* 0x000fc800078ec0ff */
[----:B------:R-:W-:Y:S02]  /*b6e0*/  @P2 LOP3.LUT R16, R16, 0x40, RZ, 0xfc, !PT ;  /* 0x0000004010102812 */ /* 0x000fe400078efcff */
[----:B0-----:R-:W-:-:S04]  /*b6f0*/  @!P5 LEA R13, P1, R22, R14, 0x1 ;  /* 0x0000000e160dd211 */ /* 0x001fc800078208ff */
[----:B------:R-:W-:Y:S02]  /*b700*/  @!P5 IADD3.X R14, RZ, R7, RZ, P1, !PT ;  /* 0x00000007ff0ed210 */ /* 0x000fe40000ffe4ff */
[----:B------:R-:W0:Y:S02]  /*b710*/  SHFL.IDX PT, R7, R0, 0x4, 0x181f ;  /* 0x00981f0000077f89 */ /* 0x000e2400000e0000 */
[----:B0-----:R-:W-:-:S05]  /*b720*/  @!P4 LEA R7, P1, R22, R7, 0x1 ;  /* 0x000000071607c211 */ /* 0x001fca00078208ff */
[----:B------:R-:W-:Y:S01]  /*b730*/  @!P4 IMAD.X R8, RZ, RZ, R8, P1 ;  /* 0x000000ffff08c224 */ /* 0x000fe200008e0608 */
[----:B------:R-:W-:-:S04]  /*b740*/  @!P3 LEA R9, P1, R22, R9, 0x1 ;  /* 0x000000091609b211 */ /* 0x000fc800078208ff */
[----:B------:R-:W-:Y:S02]  /*b750*/  @!P3 IADD3.X R10, RZ, R10, RZ, P1, !PT ;  /* 0x0000000aff0ab210 */ /* 0x000fe40000ffe4ff */
[----:B------:R-:W-:-:S04]  /*b760*/  @!P2 LEA R11, P1, R22, R11, 0x1 ;  /* 0x0000000b160ba211 */ /* 0x000fc800078208ff */
[----:B------:R-:W-:Y:S01]  /*b770*/  @!P2 IADD3.X R12, RZ, R2, RZ, P1, !PT ;  /* 0x00000002ff0ca210 */ /* 0x000fe20000ffe4ff */
[----:B------:R-:W-:Y:S01]  /*b780*/  @!P6 IMAD.MOV.U32 R2, RZ, RZ, R15 ;  /* 0x000000ffff02e224 */ /* 0x000fe200078e000f */
[----:B------:R-:W-:-:S04]  /*b790*/  @!P5 LEA R15, R28, UR42, 0x1 ;  /* 0x0000002a1c0fdc11 */ /* 0x000fc8000f8e08ff */
[----:B------:R0:W-:Y:S02]  /*b7a0*/  @!P6 LDGSTS.E.BYPASS.LTC128B.128 [R21+0x19400], desc[UR36][R2.64], !P0 ;  /* 0x194000000215efae */ /* 0x0001e4000c101d64 */
[----:B0-----:R-:W-:Y:S01]  /*b7b0*/  @!P5 IMAD.MOV.U32 R2, RZ, RZ, R13 ;  /* 0x000000ffff02d224 */ /* 0x001fe200078e000d */
[----:B------:R-:W-:Y:S02]  /*b7c0*/  @!P5 MOV R3, R14 ;  /* 0x0000000e0003d202 */ /* 0x000fe40000000f00 */
[----:B------:R0:W1:Y:S04]  /*b7d0*/  SHFL.IDX PT, R14, R0, 0x7, 0x181f ;  /* 0x00f81f00000e7f89 */ /* 0x00006800000e0000 */
[----:B------:R2:W-:Y:S02]  /*b7e0*/  @!P5 LDGSTS.E.BYPASS.LTC128B.128 [R15+0x19c00], desc[UR36][R2.64], !P0 ;  /* 0x19c00000020fdfae */ /* 0x0005e4000c101d64 */
[----:B--2---:R-:W-:Y:S01]  /*b7f0*/  @!P4 IMAD.MOV.U32 R2, RZ, RZ, R7 ;  /* 0x000000ffff02c224 */ /* 0x004fe200078e0007 */
[----:B------:R-:W-:Y:S01]  /*b800*/  @!P3 LEA R7, R28, UR42, 0x1 ;  /* 0x0000002a1c07bc11 */ /* 0x000fe2000f8e08ff */
[----:B------:R-:W-:-:S05]  /*b810*/  @!P4 IMAD.MOV.U32 R3, RZ, RZ, R8 ;  /* 0x000000ffff03c224 */ /* 0x000fca00078e0008 */
[----:B------:R2:W-:Y:S02]  /*b820*/  @!P4 LDGSTS.E.BYPASS.LTC128B.128 [R20+0x1a400], desc[UR36][R2.64], !P0 ;  /* 0x1a4000000214cfae */ /* 0x0005e4000c101d64 */
[----:B--2---:R-:W-:Y:S01]  /*b830*/  @!P3 IMAD.MOV.U32 R2, RZ, RZ, R9 ;  /* 0x000000ffff02b224 */ /* 0x004fe200078e0009 */
[----:B------:R-:W-:Y:S02]  /*b840*/  @!P3 MOV R3, R10 ;  /* 0x0000000a0003b202 */ /* 0x000fe40000000f00 */
[----:B------:R-:W-:-:S03]  /*b850*/  @!P2 LEA R9, R28, UR42, 0x1 ;  /* 0x0000002a1c09ac11 */ /* 0x000fc6000f8e08ff */
[----:B------:R2:W-:Y:S02]  /*b860*/  @!P3 LDGSTS.E.BYPASS.LTC128B.128 [R7+0x1ac00], desc[UR36][R2.64], !P0 ;  /* 0x1ac000000207bfae */ /* 0x0005e4000c101d64 */
[----:B--2---:R-:W-:Y:S02]  /*b870*/  @!P2 IMAD.MOV.U32 R2, RZ, RZ, R11 ;  /* 0x000000ffff02a224 */ /* 0x004fe400078e000b */
[----:B------:R-:W-:-:S05]  /*b880*/  @!P2 IMAD.MOV.U32 R3, RZ, RZ, R12 ;  /* 0x000000ffff03a224 */ /* 0x000fca00078e000c */
[----:B-1----:R0:W-:Y:S02]  /*b890*/  @!P2 LDGSTS.E.BYPASS.LTC128B.128 [R9+0x1b400], desc[UR36][R2.64], !P0 ;  /* 0x1b4000000209afae */ /* 0x0021e4000c101d64 */
.L_x_300:
[----:B------:R-:W-:Y:S01]  /*b8a0*/  VIADD R6, R6, 0x70 ;  /* 0x0000007006067836 */ /* 0x000fe20000000000 */
[----:B------:R-:W-:-:S04]  /*b8b0*/  LOP3.LUT R16, R16, 0xffffdfff, RZ, 0xc0, !PT ;  /* 0xffffdfff10107812 */ /* 0x000fc800078ec0ff */
[----:B------:R-:W-:-:S13]  /*b8c0*/  ISETP.GE.AND P2, PT, R6, R5, PT ;  /* 0x000000050600720c */ /* 0x000fda0003f46270 */
[----:B0-----:R-:W-:Y:S02]  /*b8d0*/  @!P2 LEA R2, P1, R22, R14, 0x1 ;  /* 0x0000000e1602a211 */ /* 0x001fe400078208ff */
[----:B------:R-:W-:Y:S02]  /*b8e0*/  @!P2 LEA R5, R28, UR42, 0x1 ;  /* 0x0000002a1c05ac11 */ /* 0x000fe4000f8e08ff */
[----:B------:R-:W-:Y:S02]  /*b8f0*/  @!P2 IADD3.X R3, RZ, R4, RZ, P1, !PT ;  /* 0x00000004ff03a210 */ /* 0x000fe40000ffe4ff */
[----:B------:R-:W-:-:S03]  /*b900*/  @P2 LOP3.LUT R16, R16, 0x2000, RZ, 0xfc, !PT ;  /* 0x0000200010102812 */ /* 0x000fc600078efcff */
        /* <DEDUP_REMOVED lines=8> */
[----:B------:R-:W-:Y:S02]  /*b990*/  UIADD3 UR4, UR42, 0x22400, URZ ;  /* 0x000224002a047890 */ /* 0x000fe4000fffe03f */
[----:B------:R-:W-:Y:S02]  /*b9a0*/  SYNCS.ARRIVE.TRANS64.A1T0 RZ, [UR42+0x32400], RZ ;  /* 0x032400ffffff79a7 */ /* 0x000fe4000810002a */
[----:B------:R-:W-:-:S06]  /*b9b0*/  ULOP3.LUT UP0, URZ, UR4, 0x3ff, URZ, 0xc0, !UPT ;  /* 0x000003ff043f7892 */ /* 0x000fcc000f80c03f */
[----:B------:R-:W-:-:S13]  /*b9c0*/  PLOP3.LUT P0, PT, PT, PT, UP0, 0x80, 0x0 ;  /* 0x000000000000781c */ /* 0x000fda0003f0f008 */
[----:B0-----:R-:W-:Y:S05]  /*b9d0*/  @!P0 BRA `(.L_x_229) ;  /* 0x0000000000408947 */ /* 0x001fea0003800000 */
        /* <DEDUP_REMOVED lines=8> */
[----:B------:R-:W-:Y:S01]  /*ba60*/  MOV R12, 0x1 ;  /* 0x00000001000c7802 */ /* 0x000fe20000000f00 */
[----:B------:R-:W-:Y:S02]  /*ba70*/  IMAD.U32 R6, RZ, RZ, UR8 ;  /* 0x00000008ff067e24 */ /* 0x000fe4000f8e00ff */
[----:B------:R-:W-:-:S02]  /*ba80*/  IMAD.U32 R10, RZ, RZ, UR4 ;  /* 0x00000004ff0a7e24 */ /* 0x000fc4000f8e00ff */
[----:B------:R-:W-:Y:S02]  /*ba90*/  IMAD.U32 R11, RZ, RZ, UR5 ;  /* 0x00000005ff0b7e24 */ /* 0x000fe4000f8e00ff */
[----:B------:R-:W-:Y:S02]  /*baa0*/  IMAD.MOV.U32 R8, RZ, RZ, 0x70 ;  /* 0x00000070ff087424 */ /* 0x000fe400078e00ff */
[----:B------:R-:W-:-:S07]  /*bab0*/  IMAD.MOV.U32 R13, RZ, RZ, RZ ;  /* 0x000000ffff0d7224 */ /* 0x000fce00078e00ff */
[----:B------:R-:W-:-:S07]  /*bac0*/  LEPC R20, `(.L_x_229) ;  /* 0x000000001014794e */ /* 0x000fce0000000000 */
[----:B0-----:R-:W-:Y:S05]  /*bad0*/  CALL.ABS.NOINC R2 ;  /* 0x0000000002007343 */ /* 0x001fea0003c00000 */
.L_x_229:
[----:B------:R-:W0:Y:S01]  /*bae0*/  LDC R2, c[0x0][0x448] ;  /* 0x00011200ff027b82 */ /* 0x000e220000000800 */
[----:B------:R-:W-:Y:S01]  /*baf0*/  R2UR UR6, R29 ;  /* 0x000000001d0672ca */ /* 0x000fe200000e0000 */
[----:B------:R-:W-:Y:S01]  /*bb00*/  ULDC.64 UR8, c[0x0][0x3d8] ;  /* 0x0000f60000087ab9 */ /* 0x000fe20000000a00 */
[----:B------:R-:W-:Y:S01]  /*bb10*/  ULDC UR7, c[0x0][0x448] ;  /* 0x0001120000077ab9 */ /* 0x000fe20000000800 */
[----:B------:R-:W-:-:S10]  /*bb20*/  UIMAD.WIDE.U32 UR4, UR39, UR8, URZ ;  /* 0x00000008270472a5 */ /* 0x000fd4000f8e003f */
[----:B------:R-:W-:-:S04]  /*bb30*/  UIMAD UR6, UR6, UR8, URZ ;  /* 0x00000008060672a4 */ /* 0x000fc8000f8e023f */
[----:B------:R-:W-:-:S03]  /*bb40*/  UIMAD UR6, UR39, UR9, UR6 ;  /* 0x00000009270672a4 */ /* 0x000fc6000f8e0206 */
[----:B------:R-:W-:Y:S01]  /*bb50*/  ULDC.64 UR8, c[0x0][0x3e0] ;  /* 0x0000f80000087ab9 */ /* 0x000fe20000000a00 */
[----:B------:R-:W-:Y:S01]  /*bb60*/  UIADD3 UR5, UR5, UR6, URZ ;  /* 0x0000000605057290 */ /* 0x000fe2000fffe03f */
[----:B0-----:R-:W-:Y:S01]  /*bb70*/  ISETP.NE.AND P6, PT, R2, 0x1, PT ;  /* 0x000000010200780c */ /* 0x001fe20003fc5270 */
[----:B------:R-:W-:Y:S01]  /*bb80*/  IMAD.MOV.U32 R2, RZ, RZ, R35 ;  /* 0x000000ffff027224 */ /* 0x000fe200078e0023 */
[----:B------:R-:W-:Y:S02]  /*bb90*/  UIMAD UR6, UR47, UR8, URZ ;  /* 0x000000082f0672a4 */ /* 0x000fe4000f8e023f */
[----:B------:R-:W-:Y:S02]  /*bba0*/  UIMAD.WIDE.U32 UR4, UR43, UR8, UR4 ;  /* 0x000000082b0472a5 */ /* 0x000fe4000f8e0004 */
[----:B------:R-:W-:-:S03]  /*bbb0*/  UIMAD UR6, UR43, UR9, UR6 ;  /* 0x000000092b0672a4 */ /* 0x000fc6000f8e0206 */
[----:B------:R-:W-:Y:S01]  /*bbc0*/  ULDC.64 UR8, c[0x0][0x3d0] ;  /* 0x0000f40000087ab9 */ /* 0x000fe20000000a00 */
[----:B------:R-:W-:Y:S01]  /*bbd0*/  UIADD3 UR5, UR5, UR6, URZ ;  /* 0x0000000605057290 */ /* 0x000fe2000fffe03f */
[----:B------:R-:W-:Y:S02]  /*bbe0*/  MOV R9, UR8 ;  /* 0x0000000800097c02 */ /* 0x000fe40008000f00 */
[----:B------:R-:W0:Y:S08]  /*bbf0*/  @P6 LDC R0, c[0x0][0x44c] ;  /* 0x00011300ff006b82 */ /* 0x000e300000000800 */
[----:B------:R-:W1:Y:S01]  /*bc00*/  @P6 LDC R3, c[0x0][0x450] ;  /* 0x00011400ff036b82 */ /* 0x000e620000000800 */
[----:B0-----:R-:W-:-:S05]  /*bc10*/  @P6 IMAD.HI.U32 R0, R35, R0, RZ ;  /* 0x0000000023006227 */ /* 0x001fca00078e00ff */
[----:B-1----:R-:W-:-:S05]  /*bc20*/  @P6 SHF.R.U32.HI R2, RZ, R3, R0 ;  /* 0x00000003ff026219 */ /* 0x002fca0000011600 */
[----:B------:R-:W-:-:S04]  /*bc30*/  IMAD.MOV R0, RZ, RZ, -R2 ;  /* 0x000000ffff007224 */ /* 0x000fc800078e0a02 */
[----:B------:R-:W-:Y:S01]  /*bc40*/  IMAD R5, R0, UR7, R35 ;  /* 0x0000000700057c24 */ /* 0x000fe2000f8e0223 */
[----:B------:R-:W-:-:S05]  /*bc50*/  SHF.R.S32.HI R0, RZ, 0x1f, R2 ;  /* 0x0000001fff007819 */ /* 0x000fca0000011402 */
[----:B------:R-:W-:Y:S01]  /*bc60*/  IMAD R3, R0, UR8, RZ ;  /* 0x0000000800037c24 */ /* 0x000fe2000f8e02ff */
[----:B------:R-:W-:-:S03]  /*bc70*/  SHF.R.S32.HI R0, RZ, 0x1f, R5 ;  /* 0x0000001fff007819 */ /* 0x000fc60000011405 */
[C---:B------:R-:W-:Y:S02]  /*bc80*/  IMAD R7, R2.reuse, UR9, R3 ;  /* 0x0000000902077c24 */ /* 0x040fe4000f8e0203 */
[----:B------:R-:W-:Y:S01]  /*bc90*/  IMAD.WIDE.U32 R2, R2, R9, UR4 ;  /* 0x0000000402027e25 */ /* 0x000fe2000f8e0009 */
[----:B------:R-:W-:-:S03]  /*bca0*/  ULDC.64 UR4, c[0x0][0x3c8] ;  /* 0x0000f20000047ab9 */ /* 0x000fc60000000a00 */
[----:B------:R-:W-:Y:S02]  /*bcb0*/  IMAD.IADD R3, R3, 0x1, R7 ;  /* 0x0000000103037824 */ /* 0x000fe400078e0207 */
[----:B------:R-:W-:Y:S02]  /*bcc0*/  IMAD R0, R0, UR4, RZ ;  /* 0x0000000400007c24 */ /* 0x000fe4000f8e02ff */
[----:B------:R-:W-:-:S04]  /*bcd0*/  IMAD.WIDE.U32 R2, R5, UR4, R2 ;  /* 0x0000000405027c25 */ /* 0x000fc8000f8e0002 */
[----:B------:R-:W-:Y:S01]  /*bce0*/  IMAD R7, R5, UR5, R0 ;  /* 0x0000000505077c24 */ /* 0x000fe2000f8e0200 */
[----:B------:R-:W-:Y:S02]  /*bcf0*/  ULDC.64 UR4, c[0x0][0x390] ;  /* 0x0000e40000047ab9 */ /* 0x000fe40000000a00 */
[C---:B------:R-:W-:Y:S01]  /*bd00*/  LEA R0, P0, R2.reuse, UR4, 0x1 ;  /* 0x0000000402007c11 */ /* 0x040fe2000f8008ff */
[----:B------:R-:W-:Y:S01]  /*bd10*/  IMAD.IADD R3, R3, 0x1, R7 ;  /* 0x0000000103037824 */ /* 0x000fe200078e0207 */
[----:B------:R-:W-:Y:S02]  /*bd20*/  ULDC UR4, c[0x0][0x3b8] ;  /* 0x0000ee0000047ab9 */ /* 0x000fe40000000800 */
[----:B------:R-:W-:Y:S02]  /*bd30*/  ISETP.GE.AND P3, PT, R31, UR4, PT ;  /* 0x000000041f007c0c */ /* 0x000fe4000bf66270 */
[----:B------:R-:W-:Y:S01]  /*bd40*/  LEA.HI.X R4, R2, UR5, R3, 0x1, P0 ;  /* 0x0000000502047c11 */ /* 0x000fe200080f0c03 */
[----:B------:R-:W-:Y:S01]  /*bd50*/  UMOV UR5, 0xffffffff ;  /* 0xffffffff00057882 */ /* 0x000fe20000000000 */
[----:B------:R-:W-:-:S02]  /*bd60*/  ISETP.GE.AND P2, PT, R27, UR4, PT ;  /* 0x000000041b007c0c */ /* 0x000fc4000bf46270 */
[----:B------:R-:W-:Y:S02]  /*bd70*/  ISETP.GE.AND P1, PT, R26, UR4, PT ;  /* 0x000000041a007c0c */ /* 0x000fe4000bf26270 */
[----:B------:R-:W-:Y:S01]  /*bd80*/  ISETP.GE.AND P4, PT, R22, UR4, PT ;  /* 0x0000000416007c0c */ /* 0x000fe2000bf86270 */
[----:B------:R-:W-:-:S12]  /*bd90*/  BRA.DIV UR5, `(.L_x_230) ;  /* 0x0000003605a47947 */ /* 0x000fd8000b800000 */
[----:B------:R-:W0:Y:S01]  /*bda0*/  SHFL.IDX PT, R14, R0, RZ, 0x181f ;  /* 0x00181fff000e7589 */ /* 0x000e2200000e0000 */
[C---:B------:R-:W-:Y:S02]  /*bdb0*/  LOP3.LUT P5, RZ, R16.reuse, 0x400, RZ, 0xc0, !PT ;  /* 0x0000040010ff7812 */ /* 0x040fe400078ac0ff */
[C---:B------:R-:W-:Y:S01]  /*bdc0*/  LOP3.LUT P6, RZ, R16.reuse, 0x800, RZ, 0xc0, !PT ;  /* 0x0000080010ff7812 */ /* 0x040fe200078cc0ff */
[----:B------:R-:W1:Y:S01]  /*bdd0*/  SHFL.IDX PT, R2, R4, RZ, 0x181f ;  /* 0x00181fff04027589 */ /* 0x000e6200000e0000 */
[----:B------:R-:W-:Y:S02]  /*bde0*/  P2R R5, PR, RZ, 0x20 ;  /* 0x00000020ff057803 */ /* 0x000fe40000000000 */
[----:B------:R-:W-:-:S09]  /*bdf0*/  LOP3.LUT P5, RZ, R16, 0x1000, RZ, 0xc0, !PT ;  /* 0x0000100010ff7812 */ /* 0x000fd200078ac0ff */
[----:B------:R-:W-:-:S04]  /*be00*/  @!P6 LEA R9, R28, UR42, 0x1 ;  /* 0x0000002a1c09ec11 */ /* 0x000fc8000f8e08ff */
[----:B------:R-:W-:Y:S02]  /*be10*/  @!P5 LEA R7, R28, UR42, 0x1 ;  /* 0x0000002a1c07dc11 */ /* 0x000fe4000f8e08ff */
[----:B0-----:R-:W-:-:S05]  /*be20*/  @!P5 LEA R14, P0, R22, R14, 0x1 ;  /* 0x0000000e160ed211 */ /* 0x001fca00078008ff */
[----:B-1----:R-:W-:Y:S01]  /*be30*/  @!P5 IMAD.X R3, RZ, RZ, R2, P0 ;  /* 0x000000ffff03d224 */ /* 0x002fe200000e0602 */
[----:B------:R-:W-:Y:S02]  /*be40*/  @!P5 MOV R2, R14 ;  /* 0x0000000e0002d202 */ /* 0x000fe40000000f00 */
[----:B------:R-:W0:Y:S04]  /*be50*/  SHFL.IDX PT, R14, R0, 0x1, 0x181f ;  /* 0x00381f00000e7f89 */ /* 0x000e2800000e0000 */
[----:B------:R-:W-:Y:S04]  /*be60*/  @!P5 LDGSTS.E.BYPASS.LTC128B.128 [R7+0x22400], desc[UR36][R2.64], !P4 ;  /* 0x224000000207dfae */ /* 0x000fe8000e101d64 */
[----:B------:R-:W-:Y:S04]  /*be70*/  @!P5 LDGSTS.E.BYPASS.LTC128B.128 [R7+0x26400], desc[UR36][R2.64+0x80], !P3 ;  /* 0x264000800207dfae */ /* 0x000fe8000d901d64 */
[----:B------:R-:W-:Y:S04]  /*be80*/  @!P5 LDGSTS.E.BYPASS.LTC128B.128 [R7+0x2a400], desc[UR36][R2.64+0x100], !P2 ;  /* 0x2a4001000207dfae */ /* 0x000fe8000d101d64 */
[----:B------:R1:W-:Y:S01]  /*be90*/  @!P5 LDGSTS.E.BYPASS.LTC128B.128 [R7+0x2e400], desc[UR36][R2.64+0x180], !P1 ;  /* 0x2e4001800207dfae */ /* 0x0003e2000c901d64 */
[----:B------:R-:W-:-:S03]  /*bea0*/  ISETP.NE.AND P5, PT, R5, RZ, PT ;  /* 0x000000ff0500720c */ /* 0x000fc60003fa5270 */
[----:B------:R-:W2:Y:S01]  /*beb0*/  SHFL.IDX PT, R5, R4, 0x1, 0x181f ;  /* 0x00381f0004057f89 */ /* 0x000ea200000e0000 */
[----:B0-----:R-:W-:-:S05]  /*bec0*/  @!P6 LEA R14, P0, R22, R14, 0x1 ;  /* 0x0000000e160ee211 */ /* 0x001fca00078008ff */
[----:B-1----:R-:W-:-:S04]  /*bed0*/  @!P6 IMAD.MOV.U32 R2, RZ, RZ, R14 ;  /* 0x000000ffff02e224 */ /* 0x002fc800078e000e */
[----:B------:R-:W-:Y:S01]  /*bee0*/  @!P5 LEA R7, R28, UR42, 0x1 ;  /* 0x0000002a1c07dc11 */ /* 0x000fe2000f8e08ff */
[----:B------:R-:W0:Y:S01]  /*bef0*/  SHFL.IDX PT, R14, R0, 0x2, 0x181f ;  /* 0x00581f00000e7f89 */ /* 0x000e2200000e0000 */
[----:B--2---:R-:W-:-:S04]  /*bf00*/  @!P6 IMAD.X R5, RZ, RZ, R5, P0 ;  /* 0x000000ffff05e224 */ /* 0x004fc800000e0605 */
[----:B------:R-:W-:Y:S02]  /*bf10*/  @!P6 IMAD.MOV.U32 R3, RZ, RZ, R5 ;  /* 0x000000ffff03e224 */ /* 0x000fe400078e0005 */
[----:B------:R-:W1:Y:S04]  /*bf20*/  SHFL.IDX PT, R5, R4, 0x2, 0x181f ;  /* 0x00581f0004057f89 */ /* 0x000e6800000e0000 */
[----:B------:R-:W-:Y:S01]  /*bf30*/  @!P6 LDGSTS.E.BYPASS.LTC128B.128 [R9+0x22c00], desc[UR36][R2.64], !P4 ;  /* 0x22c000000209efae */ /* 0x000fe2000e101d64 */
[----:B0-----:R-:W-:-:S03]  /*bf40*/  @!P5 LEA R14, P0, R22, R14, 0x1 ;  /* 0x0000000e160ed211 */ /* 0x001fc600078008ff */
[----:B------:R-:W-:Y:S04]  /*bf50*/  @!P6 LDGSTS.E.BYPASS.LTC128B.128 [R9+0x26c00], desc[UR36][R2.64+0x80], !P3 ;  /* 0x26c000800209efae */ /* 0x000fe8000d901d64 */
[----:B------:R-:W-:Y:S04]  /*bf60*/  @!P6 LDGSTS.E.BYPASS.LTC128B.128 [R9+0x2ac00], desc[UR36][R2.64+0x100], !P2 ;  /* 0x2ac001000209efae */ /* 0x000fe8000d101d64 */
[----:B------:R0:W-:Y:S01]  /*bf70*/  @!P6 LDGSTS.E.BYPASS.LTC128B.128 [R9+0x2ec00], desc[UR36][R2.64+0x180], !P1 ;  /* 0x2ec001800209efae */ /* 0x0001e2000c901d64 */
[----:B------:R-:W-:-:S04]  /*bf80*/  LOP3.LUT P6, RZ, R16, 0x80, RZ, 0xc0, !PT ;  /* 0x0000008010ff7812 */ /* 0x000fc800078cc0ff */
[----:B------:R-:W-:Y:S02]  /*bf90*/  P2R R6, PR, RZ, 0x40 ;  /* 0x00000040ff067803 */ /* 0x000fe40000000000 */
[----:B------:R-:W-:Y:S02]  /*bfa0*/  LOP3.LUT P6, RZ, R16, 0x200, RZ, 0xc0, !PT ;  /* 0x0000020010ff7812 */ /* 0x000fe400078cc0ff */
[----:B-1----:R-:W-:Y:S01]  /*bfb0*/  @!P5 IADD3.X R5, RZ, R5, RZ, P0, !PT ;  /* 0x00000005ff05d210 */ /* 0x002fe200007fe4ff */
[----:B0-----:R-:W-:Y:S02]  /*bfc0*/  @!P5 IMAD.MOV.U32 R2, RZ, RZ, R14 ;  /* 0x000000ffff02d224 */ /* 0x001fe400078e000e */
[----:B------:R-:W0:Y:S02]  /*bfd0*/  SHFL.IDX PT, R14, R0, 0x3, 0x181f ;  /* 0x00781f00000e7f89 */ /* 0x000e2400000e0000 */
[----:B------:R-:W-:Y:S02]  /*bfe0*/  @!P5 IMAD.MOV.U32 R3, RZ, RZ, R5 ;  /* 0x000000ffff03d224 */ /* 0x000fe400078e0005 */
[----:B------:R-:W1:Y:S04]  /*bff0*/  SHFL.IDX PT, R5, R4, 0x3, 0x181f ;  /* 0x00781f0004057f89 */ /* 0x000e6800000e0000 */
[----:B------:R-:W-:Y:S01]  /*c000*/  @!P6 LEA R9, R28, UR42, 0x1 ;  /* 0x0000002a1c09ec11 */ /* 0x000fe2000f8e08ff */
[----:B------:R-:W-:Y:S04]  /*c010*/  @!P5 LDGSTS.E.BYPASS.LTC128B.128 [R7+0x23400], desc[UR36][R2.64], !P4 ;  /* 0x234000000207dfae */ /* 0x000fe8000e101d64 */
[----:B------:R-:W-:Y:S04]  /*c020*/  @!P5 LDGSTS.E.BYPASS.LTC128B.128 [R7+0x27400], desc[UR36][R2.64+0x80], !P3 ;  /* 0x274000800207dfae */ /* 0x000fe8000d901d64 */
[----:B------:R-:W-:Y:S04]  /*c030*/  @!P5 LDGSTS.E.BYPASS.LTC128B.128 [R7+0x2b400], desc[UR36][R2.64+0x100], !P2 ;  /* 0x2b4001000207dfae */ /* 0x000fe8000d101d64 */
[----:B------:R2:W-:Y:S01]  /*c040*/  @!P5 LDGSTS.E.BYPASS.LTC128B.128 [R7+0x2f400], desc[UR36][R2.64+0x180], !P1 ;  /* 0x2f4001800207dfae */ /* 0x0005e2000c901d64 */
[----:B------:R-:W-:-:S02]  /*c050*/  LOP3.LUT P5, RZ, R16, 0x40, RZ, 0xc0, !PT ;  /* 0x0000004010ff7812 */ /* 0x000fc400078ac0ff */
[----:B0-----:R-:W-:Y:S02]  /*c060*/  @!P6 LEA R14, P0, R22, R14, 0x1 ;  /* 0x0000000e160ee211 */ /* 0x001fe400078008ff */
[----:B------:R-:W-:Y:S02]  /*c070*/  P2R R8, PR, RZ, 0x20 ;  /* 0x00000020ff087803 */ /* 0x000fe40000000000 */
[----:B------:R-:W-:Y:S01]  /*c080*/  LOP3.LUT P5, RZ, R16, 0x100, RZ, 0xc0, !PT ;  /* 0x0000010010ff7812 */ /* 0x000fe200078ac0ff */
[----:B-1----:R-:W-:Y:S01]  /*c090*/  @!P6 IMAD.X R5, RZ, RZ, R5, P0 ;  /* 0x000000ffff05e224 */ /* 0x002fe200000e0605 */
[----:B--2---:R-:W-:-:S03]  /*c0a0*/  @!P6 MOV R2, R14 ;  /* 0x0000000e0002e202 */ /* 0x004fc60000000f00 */
[----:B------:R-:W-:Y:S01]  /*c0b0*/  @!P6 IMAD.MOV.U32 R3, RZ, RZ, R5 ;  /* 0x000000ffff03e224 */ /* 0x000fe200078e0005 */
[----:B------:R-:W0:Y:S04]  /*c0c0*/  SHFL.IDX PT, R14, R0, 0x4, 0x181f ;  /* 0x00981f00000e7f89 */ /* 0x000e2800000e0000 */
[----:B------:R-:W1:Y:S03]  /*c0d0*/  SHFL.IDX PT, R5, R4, 0x4, 0x181f ;  /* 0x00981f0004057f89 */ /* 0x000e6600000e0000 */
[----:B------:R-:W-:Y:S01]  /*c0e0*/  @!P5 LEA R7, R28, UR42, 0x1 ;  /* 0x0000002a1c07dc11 */ /* 0x000fe2000f8e08ff */
[----:B------:R-:W-:Y:S04]  /*c0f0*/  @!P6 LDGSTS.E.BYPASS.LTC128B.128 [R9+0x23c00], desc[UR36][R2.64], !P4 ;  /* 0x23c000000209efae */ /* 0x000fe8000e101d64 */
[----:B------:R-:W-:Y:S04]  /*c100*/  @!P6 LDGSTS.E.BYPASS.LTC128B.128 [R9+0x27c00], desc[UR36][R2.64+0x80], !P3 ;  /* 0x27c000800209efae */ /* 0x000fe8000d901d64 */
[----:B------:R-:W-:Y:S04]  /*c110*/  @!P6 LDGSTS.E.BYPASS.LTC128B.128 [R9+0x2bc00], desc[UR36][R2.64+0x100], !P2 ;  /* 0x2bc001000209efae */ /* 0x000fe8000d101d64 */
[----:B------:R2:W-:Y:S01]  /*c120*/  @!P6 LDGSTS.E.BYPASS.LTC128B.128 [R9+0x2fc00], desc[UR36][R2.64+0x180], !P1 ;  /* 0x2fc001800209efae */ /* 0x0005e2000c901d64 */
[----:B------:R-:W-:-:S02]  /*c130*/  ISETP.NE.AND P6, PT, R6, RZ, PT ;  /* 0x000000ff0600720c */ /* 0x000fc40003fc5270 */
[----:B0-----:R-:W-:-:S05]  /*c140*/  @!P5 LEA R14, P0, R22, R14, 0x1 ;  /* 0x0000000e160ed211 */ /* 0x001fca00078008ff */
[----:B-1----:R-:W-:Y:S02]  /*c150*/  @!P5 IMAD.X R5, RZ, RZ, R5, P0 ;  /* 0x000000ffff05d224 */ /* 0x002fe400000e0605 */
[----:B--2---:R-:W-:Y:S02]  /*c160*/  @!P5 IMAD.MOV.U32 R2, RZ, RZ, R14 ;  /* 0x000000ffff02d224 */ /* 0x004fe400078e000e */
[----:B------:R-:W0:Y:S01]  /*c170*/  SHFL.IDX PT, R14, R0, 0x5, 0x181f ;  /* 0x00b81f00000e7f89 */ /* 0x000e2200000e0000 */
[----:B------:R-:W-:Y:S02]  /*c180*/  @!P5 MOV R3, R5 ;  /* 0x000000050003d202 */ /* 0x000fe40000000f00 */
[----:B------:R-:W-:Y:S01]  /*c190*/  @!P6 LEA R9, R28, UR42, 0x1 ;  /* 0x0000002a1c09ec11 */ /* 0x000fe2000f8e08ff */
[----:B------:R-:W1:Y:S04]  /*c1a0*/  SHFL.IDX PT, R5, R4, 0x5, 0x181f ;  /* 0x00b81f0004057f89 */ /* 0x000e6800000e0000 */
        /* <DEDUP_REMOVED lines=9> */
[----:B------:R-:W-:Y:S01]  /*c240*/  @!P6 IMAD.MOV.U32 R3, RZ, RZ, R5 ;  /* 0x000000ffff03e224 */ /* 0x000fe200078e0005 */
[----:B------:R-:W-:Y:S02]  /*c250*/  @!P5 LEA R7, R28, UR42, 0x1 ;  /* 0x0000002a1c07dc11 */ /* 0x000fe4000f8e08ff */
[----:B------:R-:W1:Y:S04]  /*c260*/  SHFL.IDX PT, R5, R4, 0x6, 0x181f ;  /* 0x00d81f0004057f89 */ /* 0x000e6800000e0000 */
[----:B------:R-:W-:Y:S04]  /*c270*/  @!P6 LDGSTS.E.BYPASS.LTC128B.128 [R9+0x24c00], desc[UR36][R2.64], !P4 ;  /* 0x24c000000209efae */ /* 0x000fe8000e101d64 */
[----:B------:R-:W-:Y:S04]  /*c280*/  @!P6 LDGSTS.E.BYPASS.LTC128B.128 [R9+0x28c00], desc[UR36][R2.64+0x80], !P3 ;  /* 0x28c000800209efae */ /* 0x000fe8000d901d64 */
[----:B------:R-:W-:Y:S04]  /*c290*/  @!P6 LDGSTS.E.BYPASS.LTC128B.128 [R9+0x2cc00], desc[UR36][R2.64+0x100], !P2 ;  /* 0x2cc001000209efae */ /* 0x000fe8000d101d64 */
[----:B------:R2:W-:Y:S01]  /*c2a0*/  @!P6 LDGSTS.E.BYPASS.LTC128B.128 [R9+0x30c00], desc[UR36][R2.64+0x180], !P1 ;  /* 0x30c001800209efae */ /* 0x0005e2000c901d64 */
[----:B0-----:R-:W-:-:S04]  /*c2b0*/  @!P5 LEA R14, P0, R22, R14, 0x1 ;  /* 0x0000000e160ed211 */ /* 0x001fc800078008ff */
[----:B-1----:R-:W-:Y:S01]  /*c2c0*/  @!P5 IADD3.X R5, RZ, R5, RZ, P0, !PT ;  /* 0x00000005ff05d210 */ /* 0x002fe200007fe4ff */
[----:B--2---:R-:W-:-:S04]  /*c2d0*/  @!P5 IMAD.MOV.U32 R2, RZ, RZ, R14 ;  /* 0x000000ffff02d224 */ /* 0x004fc800078e000e */
[----:B------:R-:W-:Y:S01]  /*c2e0*/  @!P5 IMAD.MOV.U32 R3, RZ, RZ, R5 ;  /* 0x000000ffff03d224 */ /* 0x000fe200078e0005 */
[----:B------:R0:W1:Y:S04]  /*c2f0*/  SHFL.IDX PT, R14, R0, 0x7, 0x181f ;  /* 0x00f81f00000e7f89 */ /* 0x00006800000e0000 */
[----:B------:R0:W-:Y:S04]  /*c300*/  @!P5 LDGSTS.E.BYPASS.LTC128B.128 [R7+0x25400], desc[UR36][R2.64], !P4 ;  /* 0x254000000207dfae */ /* 0x0001e8000e101d64 */
[----:B------:R0:W-:Y:S04]  /*c310*/  @!P5 LDGSTS.E.BYPASS.LTC128B.128 [R7+0x29400], desc[UR36][R2.64+0x80], !P3 ;  /* 0x294000800207dfae */ /* 0x0001e8000d901d64 */
[----:B------:R0:W-:Y:S04]  /*c320*/  @!P5 LDGSTS.E.BYPASS.LTC128B.128 [R7+0x2d400], desc[UR36][R2.64+0x100], !P2 ;  /* 0x2d4001000207dfae */ /* 0x0001e8000d101d64 */
[----:B------:R0:W-:Y:S04]  /*c330*/  @!P5 LDGSTS.E.BYPASS.LTC128B.128 [R7+0x31400], desc[UR36][R2.64+0x180], !P1 ;  /* 0x314001800207dfae */ /* 0x0001e8000c901d64 */
[----:B------:R0:W2:Y:S02]  /*c340*/  SHFL.IDX PT, R5, R4, 0x7, 0x181f ;  /* 0x00f81f0004057f89 */ /* 0x0000a400000e0000 */
.L_x_318:
[----:B------:R-:W-:Y:S01]  /*c350*/  LOP3.LUT P0, RZ, R16, 0x2000, RZ, 0xc0, !PT ;  /* 0x0000200010ff7812 */ /* 0x000fe2000780c0ff */
[----:B------:R-:W-:-:S12]  /*c360*/  BSSY B0, `(.L_x_231) ;  /* 0x000000c000007945 */ /* 0x000fd80003800000 */
[----:B------:R-:W-:Y:S05]  /*c370*/  @P0 BRA `(.L_x_232) ;  /* 0x0000000000280947 */ /* 0x000fea0003800000 */
[----:B01----:R-:W-:-:S05]  /*c380*/  LEA R2, P0, R22, R14, 0x1 ;  /* 0x0000000e16027211 */ /* 0x003fca00078008ff */
[----:B--2---:R-:W-:Y:S01]  /*c390*/  IMAD.X R3, RZ, RZ, R5, P0 ;  /* 0x000000ffff037224 */ /* 0x004fe200000e0605 */
[----:B------:R-:W-:-:S05]  /*c3a0*/  LEA R5, R28, UR42, 0x1 ;  /* 0x0000002a1c057c11 */ /* 0x000fca000f8e08ff */
[----:B------:R-:W-:Y:S01]  /*c3b0*/  @!PT LDS RZ, [RZ] ;  /* 0x00000000fffff984 */ /* 0x000fe20000000800 */
[----:B------:R-:W-:Y:S01]  /*c3c0*/  @!PT LDS RZ, [RZ] ;  /* 0x00000000fffff984 */ /* 0x000fe20000000800 */
[----:B------:R-:W-:Y:S01]  /*c3d0*/  @!PT LDS RZ, [RZ] ;  /* 0x00000000fffff984 */ /* 0x000fe20000000800 */
[----:B------:R3:W-:Y:S04]  /*c3e0*/  LDGSTS.E.BYPASS.LTC128B.128 [R5+0x25c00], desc[UR36][R2.64], !P4 ;  /* 0x25c0000002057fae */ /* 0x0007e8000e101d64 */
[----:B------:R3:W-:Y:S04]  /*c3f0*/  LDGSTS.E.BYPASS.LTC128B.128 [R5+0x29c00], desc[UR36][R2.64+0x80], !P3 ;  /* 0x29c0008002057fae */ /* 0x0007e8000d901d64 */
[----:B------:R3:W-:Y:S04]  /*c400*/  LDGSTS.E.BYPASS.LTC128B.128 [R5+0x2dc00], desc[UR36][R2.64+0x100], !P2 ;  /* 0x2dc0010002057fae */ /* 0x0007e8000d101d64 */
[----:B------:R3:W-:Y:S02]  /*c410*/  LDGSTS.E.BYPASS.LTC128B.128 [R5+0x31c00], desc[UR36][R2.64+0x180], !P1 ;  /* 0x31c0018002057fae */ /* 0x0007e4000c901d64 */
.L_x_232:
[----:B------:R-:W-:Y:S05]  /*c420*/  BSYNC B0 ;  /* 0x0000000000007941 */ /* 0x000fea0003800000 */
.L_x_231:
[----:B------:R-:W-:Y:S01]  /*c430*/  NOP ;  /* 0x0000000000007918 */ /* 0x000fe20000000000 */
[----:B------:R-:W-:Y:S01]  /*c440*/  SYNCS.ARRIVE.TRANS64.RED.A0T1 RZ, [UR42+0x32410], RZ ;  /* 0x032410ffffff79a7 */ /* 0x000fe2000820042a */
[----:B0-----:R-:W-:Y:S01]  /*c450*/  MOV R0, 0x1 ;  /* 0x0000000100007802 */ /* 0x001fe20000000f00 */
[----:B------:R-:W-:Y:S03]  /*c460*/  ARRIVES.LDGSTSBAR.64.TRANSCNT [UR42+0x32410] ;  /* 0x03241000ff0079b0 */ /* 0x000fe60008000aaa */
[----:B------:R-:W-:Y:S01]  /*c470*/  SHF.L.U32 R0, R0, 0x1f, RZ ;  /* 0x0000001f00007819 */ /* 0x000fe200000006ff */
[----:B------:R-:W-:Y:S01]  /*c480*/  NOP ;  /* 0x0000000000007918 */ /* 0x000fe20000000000 */
[----:B------:R-:W-:Y:S02]  /*c490*/  SYNCS.ARRIVE.TRANS64.A1T0 RZ, [UR42+0x32410], RZ ;  /* 0x032410ffffff79a7 */ /* 0x000fe4000810002a */
[----:B------:R-:W0:Y:S02]  /*c4a0*/  SYNCS.PHASECHK.TRANS64.TRYWAIT P0, [UR42+0x32420], R0 ;  /* 0x03242000ff0075a7 */ /* 0x000e24000800016a */
[----:B0-----:R-:W-:Y:S05]  /*c4b0*/  @!P0 BRA `(.L_x_233) ;  /* 0x0000003800a48947 */ /* 0x001fea0003800000 */
.L_x_319:
[----:B------:R-:W-:-:S13]  /*c4c0*/  LOP3.LUT P0, RZ, R16, 0x20, RZ, 0xc0, !PT ;  /* 0x0000002010ff7812 */ /* 0x000fda000780c0ff */
[----:B------:R-:W-:Y:S05]  /*c4d0*/  @!P0 BRA `(.L_x_234) ;  /* 0x0000000000048947 */ /* 0x000fea0003800000 */
[----:B------:R-:W-:Y:S01]  /*c4e0*/  BPT.TRAP 0x1 ;  /* 0x000000040000795c */ /* 0x000fe20000300000 */
.L_x_234:
[----:B------:R-:W4:Y:S02]  /*c4f0*/  SYNCS.PHASECHK.TRANS64.TRYWAIT P0, [UR42+0x32460], R0 ;  /* 0x03246000ff0075a7 */ /* 0x000f24000800016a */
[----:B----4-:R-:W-:Y:S05]  /*c500*/  @!P0 BRA `(.L_x_235) ;  /* 0x0000003800a88947 */ /* 0x010fea0003800000 */
.L_x_320:
[----:B------:R-:W-:Y:S01]  /*c510*/  ULDC.64 UR4, c[0x0][0x328] ;  /* 0x0000ca0000047ab9 */ /* 0x000fe20000000a00 */
[----:B------:R-:W-:Y:S01]  /*c520*/  ULDC.64 UR6, c[0x0][0x338] ;  /* 0x0000ce0000067ab9 */ /* 0x000fe20000000a00 */
[----:B0-----:R-:W-:Y:S01]  /*c530*/  IMAD R0, R25, UR4, RZ ;  /* 0x0000000419007c24 */ /* 0x001fe2000f8e02ff */
[C---:B------:R-:W-:Y:S01]  /*c540*/  LOP3.LUT P3, RZ, R16.reuse, 0x10, RZ, 0xc0, !PT ;  /* 0x0000001010ff7812 */ /* 0x040fe2000786c0ff */
[----:B---3--:R-:W-:Y:S01]  /*c550*/  IMAD.WIDE.U32 R2, R23, UR4, RZ ;  /* 0x0000000417027c25 */ /* 0x008fe2000f8e00ff */
[----:B------:R-:W-:Y:S02]  /*c560*/  R2UR UR4, R29 ;  /* 0x000000001d0472ca */ /* 0x000fe400000e0000 */
[C---:B------:R-:W-:Y:S01]  /*c570*/  LOP3.LUT P2, RZ, R16.reuse, 0x8, RZ, 0xc0, !PT ;  /* 0x0000000810ff7812 */ /* 0x040fe2000784c0ff */
[----:B------:R-:W-:Y:S01]  /*c580*/  IMAD R23, R23, UR5, R0 ;  /* 0x0000000517177c24 */ /* 0x000fe2000f8e0200 */
[C---:B------:R-:W-:Y:S01]  /*c590*/  LOP3.LUT P1, RZ, R16.reuse, 0x4, RZ, 0xc0, !PT ;  /* 0x0000000410ff7812 */ /* 0x040fe2000782c0ff */
[----:B--2---:R-:W-:Y:S01]  /*c5a0*/  IMAD R5, R19, UR6, RZ ;  /* 0x0000000613057c24 */ /* 0x004fe2000f8e02ff */
[----:B------:R-:W-:Y:S01]  /*c5b0*/  SEL R0, RZ, 0x4, P2 ;  /* 0x00000004ff007807 */ /* 0x000fe20001000000 */
[----:B------:R-:W-:Y:S01]  /*c5c0*/  IMAD.IADD R3, R3, 0x1, R23 ;  /* 0x0000000103037824 */ /* 0x000fe200078e0217 */
[----:B------:R-:W-:Y:S01]  /*c5d0*/  LOP3.LUT P4, RZ, R16, 0x1, RZ, 0xc0, !PT ;  /* 0x0000000110ff7812 */ /* 0x000fe2000788c0ff */
[----:B------:R-:W-:-:S02]  /*c5e0*/  IMAD R5, R18, UR7, R5 ;  /* 0x0000000712057c24 */ /* 0x000fc4000f8e0205 */
[----:B------:R-:W-:Y:S01]  /*c5f0*/  IMAD.WIDE.U32 R2, R18, UR6, R2 ;  /* 0x0000000612027c25 */ /* 0x000fe2000f8e0002 */
[----:B------:R-:W-:Y:S02]  /*c600*/  ULDC.64 UR6, c[0x0][0x330] ;  /* 0x0000cc0000067ab9 */ /* 0x000fe40000000a00 */
[----:B------:R-:W-:Y:S01]  /*c610*/  UIMAD UR4, UR4, UR6, URZ ;  /* 0x00000006040472a4 */ /* 0x000fe2000f8e023f */
[----:B------:R-:W-:Y:S02]  /*c620*/  IMAD.IADD R3, R3, 0x1, R5 ;  /* 0x0000000103037824 */ /* 0x000fe400078e0205 */
[----:B------:R-:W-:Y:S01]  /*c630*/  IMAD.U32 R5, RZ, RZ, UR6 ;  /* 0x00000006ff057e24 */ /* 0x000fe2000f8e00ff */
[----:B------:R-:W-:-:S03]  /*c640*/  UIMAD UR4, UR39, UR7, UR4 ;  /* 0x00000007270472a4 */ /* 0x000fc6000f8e0204 */
[----:B------:R-:W-:Y:S01]  /*c650*/  IMAD.WIDE.U32 R2, R5, UR39, R2 ;  /* 0x0000002705027c25 */ /* 0x000fe2000f8e0002 */
[----:B------:R-:W-:Y:S01]  /*c660*/  ULDC.64 UR6, c[0x0][0x318] ;  /* 0x0000c60000067ab9 */ /* 0x000fe20000000a00 */
[----:B------:R-:W-:-:S03]  /*c670*/  SEL R5, RZ, 0x8, P1 ;  /* 0x00000008ff057807 */ /* 0x000fc60000800000 */
        /* <DEDUP_REMOVED lines=8> */
[----:B-1----:R-:W0:Y:S01]  /*c700*/  SHFL.IDX PT, R14, R18, RZ, 0x181f ;  /* 0x00181fff120e7589 */ /* 0x002e2200000e0000 */
[----:B------:R-:W-:Y:S01]  /*c710*/  IMAD.SHL.U32 R0, R22, 0x2, RZ ;  /* 0x0000000216007824 */ /* 0x000fe200078e00ff */
[----:B------:R-:W-:Y:S02]  /*c720*/  LEA R10, R28, UR42, 0x1 ;  /* 0x0000002a1c0a7c11 */ /* 0x000fe4000f8e08ff */
[----:B------:R-:W1:Y:S01]  /*c730*/  SHFL.IDX PT, R3, R19, RZ, 0x181f ;  /* 0x00181fff13037589 */ /* 0x000e6200000e0000 */
[C---:B------:R-:W-:Y:S02]  /*c740*/  LOP3.LUT P2, RZ, R5.reuse, 0x2, RZ, 0xc0, !PT ;  /* 0x0000000205ff7812 */ /* 0x040fe4000784c0ff */
[----:B------:R-:W-:Y:S01]  /*c750*/  LOP3.LUT P1, RZ, R5, 0x4, RZ, 0xc0, !PT ;  /* 0x0000000405ff7812 */ /* 0x000fe2000782c0ff */
[----:B------:R-:W-:Y:S01]  /*c760*/  SHFL.IDX PT, R4, R19, 0x1, 0x181f ;  /* 0x00381f0013047f89 */ /* 0x000fe200000e0000 */
[----:B------:R-:W-:-:S03]  /*c770*/  VIADD R31, R10, 0x400 ;  /* 0x000004000a1f7836 */ /* 0x000fc60000000000 */
[----:B------:R-:W-:Y:S01]  /*c780*/  SHFL.IDX PT, R20, R19, 0x4, 0x181f ;  /* 0x00981f0013147f89 */ /* 0x000fe200000e0000 */
[----:B0-----:R-:W-:-:S03]  /*c790*/  IADD3 R2, P0, R14, R0, RZ ;  /* 0x000000000e027210 */ /* 0x001fc60007f1e0ff */
[----:B------:R-:W0:Y:S02]  /*c7a0*/  SHFL.IDX PT, R14, R18, 0x1, 0x181f ;  /* 0x00381f00120e7f89 */ /* 0x000e2400000e0000 */
[----:B-1----:R-:W-:Y:S01]  /*c7b0*/  IMAD.X R3, RZ, RZ, R3, P0 ;  /* 0x000000ffff037224 */ /* 0x002fe200000e0603 */
[----:B0-----:R-:W-:Y:S02]  /*c7c0*/  IADD3 R6, P0, R14, R0, RZ ;  /* 0x000000000e067210 */ /* 0x001fe40007f1e0ff */
[----:B------:R-:W0:Y:S02]  /*c7d0*/  SHFL.IDX PT, R14, R18, 0x2, 0x181f ;  /* 0x00581f00120e7f89 */ /* 0x000e2400000e0000 */
[----:B------:R-:W-:Y:S02]  /*c7e0*/  IADD3.X R7, RZ, R4, RZ, P0, !PT ;  /* 0x00000004ff077210 */ /* 0x000fe400007fe4ff */
[----:B------:R-:W1:Y:S01]  /*c7f0*/  SHFL.IDX PT, R4, R19, 0x2, 0x181f ;  /* 0x00581f0013047f89 */ /* 0x000e6200000e0000 */
[----:B0-----:R-:W-:-:S03]  /*c800*/  IADD3 R8, P0, R14, R0, RZ ;  /* 0x000000000e087210 */ /* 0x001fc60007f1e0ff */
[----:B------:R-:W0:Y:S02]  /*c810*/  SHFL.IDX PT, R14, R18, 0x3, 0x181f ;  /* 0x00781f00120e7f89 */ /* 0x000e2400000e0000 */
[----:B-1----:R-:W-:Y:S01]  /*c820*/  IMAD.X R9, RZ, RZ, R4, P0 ;  /* 0x000000ffff097224 */ /* 0x002fe200000e0604 */
[----:B------:R-:W-:-:S13]  /*c830*/  ISETP.LT.OR P0, PT, R17, 0x1, P4 ;  /* 0x000000011100780c */ /* 0x000fda0002701670 */
[----:B------:R-:W-:Y:S01]  /*c840*/  LDGSTS.E.BYPASS.LTC128B.128 [R10+0x400], desc[UR36][R2.64], !P0 ;  /* 0x00400000020a7fae */ /* 0x000fe2000c101d64 */
[----:B------:R-:W-:-:S13]  /*c850*/  ISETP.LT.OR P0, PT, R17, 0x1, !P2 ;  /* 0x000000011100780c */ /* 0x000fda0005701670 */
[----:B------:R-:W-:Y:S01]  /*c860*/  LDGSTS.E.BYPASS.LTC128B.128 [R10+0x3400], desc[UR36][R2.64+0x80], !P0 ;  /* 0x03400080020a7fae */ /* 0x000fe2000c101d64 */
[----:B------:R-:W-:-:S13]  /*c870*/  ISETP.LT.OR P0, PT, R17, 0x1, !P1 ;  /* 0x000000011100780c */ /* 0x000fda0004f01670 */
[----:B------:R-:W-:Y:S01]  /*c880*/  LDGSTS.E.BYPASS.LTC128B.128 [R10+0x6400], desc[UR36][R2.64+0x100], !P0 ;  /* 0x06400100020a7fae */ /* 0x000fe2000c101d64 */
[----:B------:R-:W-:-:S03]  /*c890*/  LOP3.LUT P0, RZ, R5, 0x8, RZ, 0xc0, !PT ;  /* 0x0000000805ff7812 */ /* 0x000fc6000780c0ff */
[----:B------:R-:W1:Y:S01]  /*c8a0*/  SHFL.IDX PT, R5, R19, 0x3, 0x181f ;  /* 0x00781f0013057f89 */ /* 0x000e6200000e0000 */
[----:B------:R-:W-:-:S03]  /*c8b0*/  ISETP.LT.OR P3, PT, R17, 0x1, !P0 ;  /* 0x000000011100780c */ /* 0x000fc60004761670 */
[----:B------:R-:W-:Y:S10]  /*c8c0*/  SHFL.IDX PT, R19, R19, 0x5, 0x181f ;  /* 0x00b81f0013137f89 */ /* 0x000ff400000e0000 */
[----:B------:R2:W-:Y:S01]  /*c8d0*/  LDGSTS.E.BYPASS.LTC128B.128 [R10+0x9400], desc[UR36][R2.64+0x180], !P3 ;  /* 0x09400180020a7fae */ /* 0x0005e2000d901d64 */
[----:B0-----:R-:W-:-:S03]  /*c8e0*/  IADD3 R4, P3, R14, R0, RZ ;  /* 0x000000000e047210 */ /* 0x001fc60007f7e0ff */
[----:B------:R-:W2:Y:S02]  /*c8f0*/  SHFL.IDX PT, R14, R18, 0x4, 0x181f ;  /* 0x00981f00120e7f89 */ /* 0x000ea400000e0000 */
[----:B-1----:R-:W-:Y:S01]  /*c900*/  IMAD.X R5, RZ, RZ, R5, P3 ;  /* 0x000000ffff057224 */ /* 0x002fe200018e0605 */
[----:B------:R-:W-:-:S13]  /*c910*/  ISETP.LT.OR P3, PT, R17, 0x11, P4 ;  /* 0x000000111100780c */ /* 0x000fda0002761670 */
[----:B------:R-:W-:Y:S01]  /*c920*/  LDGSTS.E.BYPASS.LTC128B.128 [R10+0xc00], desc[UR36][R6.64], !P3 ;  /* 0x00c00000060a7fae */ /* 0x000fe2000d901d64 */
[----:B------:R-:W-:-:S13]  /*c930*/  ISETP.LT.OR P3, PT, R17, 0x11, !P2 ;  /* 0x000000111100780c */ /* 0x000fda0005761670 */
[----:B------:R-:W-:Y:S01]  /*c940*/  LDGSTS.E.BYPASS.LTC128B.128 [R10+0x3c00], desc[UR36][R6.64+0x80], !P3 ;  /* 0x03c00080060a7fae */ /* 0x000fe2000d901d64 */
[----:B------:R-:W-:-:S13]  /*c950*/  ISETP.LT.OR P3, PT, R17, 0x11, !P1 ;  /* 0x000000111100780c */ /* 0x000fda0004f61670 */
[----:B------:R-:W-:Y:S01]  /*c960*/  LDGSTS.E.BYPASS.LTC128B.128 [R10+0x6c00], desc[UR36][R6.64+0x100], !P3 ;  /* 0x06c00100060a7fae */ /* 0x000fe2000d901d64 */
[----:B------:R-:W-:-:S13]  /*c970*/  ISETP.LT.OR P3, PT, R17, 0x11, !P0 ;  /* 0x000000111100780c */ /* 0x000fda0004761670 */
[----:B------:R0:W-:Y:S01]  /*c980*/  LDGSTS.E.BYPASS.LTC128B.128 [R10+0x9c00], desc[UR36][R6.64+0x180], !P3 ;  /* 0x09c00180060a7fae */ /* 0x0001e2000d901d64 */
[----:B--2---:R-:W-:-:S03]  /*c990*/  IADD3 R2, P3, R14, R0, RZ ;  /* 0x000000000e027210 */ /* 0x004fc60007f7e0ff */
[----:B------:R1:W2:Y:S02]  /*c9a0*/  SHFL.IDX PT, R14, R18, 0x5, 0x181f ;  /* 0x00b81f00120e7f89 */ /* 0x0002a400000e0000 */
[----:B------:R-:W-:Y:S01]  /*c9b0*/  IMAD.X R3, RZ, RZ, R20, P3 ;  /* 0x000000ffff037224 */ /* 0x000fe200018e0614 */
[----:B------:R-:W-:Y:S02]  /*c9c0*/  ISETP.LT.OR P3, PT, R17, 0x21, P4 ;  /* 0x000000211100780c */ /* 0x000fe40002761670 */
[----:B0-----:R-:W-:-:S11]  /*c9d0*/  MOV R6, RZ ;  /* 0x000000ff00067202 */ /* 0x001fd60000000f00 */
        /* <DEDUP_REMOVED lines=22> */
[----:B--2---:R1:W-:Y:S02]  /*cb40*/  LDGSTS.E.BYPASS.LTC128B.128 [R10+0xb400], desc[UR36][R2.64+0x180], !P3 ;  /* 0x0b400180020a7fae */ /* 0x0043e4000d901d64 */
.L_x_334:
[----:B01----:R-:W-:Y:S02]  /*cb50*/  IADD3 R2, P3, R14, R0, RZ ;  /* 0x000000000e027210 */ /* 0x003fe40007f7e0ff */
        /* <DEDUP_REMOVED lines=16> */
[----:B------:R-:W-:-:S13]  /*cc60*/  LOP3.LUT P4, RZ, R16, 0x20, RZ, 0xc0, !PT ;  /* 0x0000002010ff7812 */ /* 0x000fda000788c0ff */
[----:B0-----:R-:W-:Y:S05]  /*cc70*/  @!P4 BRA `(.L_x_237) ;  /* 0x000000000004c947 */ /* 0x001fea0003800000 */
[----:B------:R-:W-:Y:S01]  /*cc80*/  BPT.TRAP 0x1 ;  /* 0x000000040000795c */ /* 0x000fe20000300000 */
.L_x_237:
        /* <DEDUP_REMOVED lines=8> */
[----:B------:R-:W0:Y:S01]  /*cd10*/  S2R R2, SR_TID.X ;  /* 0x0000000000027919 */ /* 0x000e220000002100 */
[----:B------:R-:W-:Y:S01]  /*cd20*/  UIADD3 UR4, UR44, 0x1, URZ ;  /* 0x000000012c047890 */ /* 0x000fe2000fffe03f */
[----:B------:R-:W-:Y:S01]  /*cd30*/  LOP3.LUT R3, RZ, UR40, RZ, 0x33, !PT ;  /* 0x00000028ff037c12 */ /* 0x000fe2000f8e33ff */
[----:B------:R-:W-:Y:S01]  /*cd40*/  IMAD.MOV.U32 R17, RZ, RZ, 0x1 ;  /* 0x00000001ff117424 */ /* 0x000fe200078e00ff */
[----:B------:R-:W-:Y:S01]  /*cd50*/  MOV R26, 0x1 ;  /* 0x00000001001a7802 */ /* 0x000fe20000000f00 */
[----:B------:R-:W-:Y:S01]  /*cd60*/  UIMAD UR4, UR4, UR38, URZ ;  /* 0x00000026040472a4 */ /* 0x000fe2000f8e023f */
[----:B0-----:R-:W-:-:S05]  /*cd70*/  IMAD.SHL.U32 R2, R2, 0x10, RZ ;  /* 0x0000001002027824 */ /* 0x001fca00078e00ff */
[----:B------:R-:W-:-:S04]  /*cd80*/  LOP3.LUT R2, R2, 0x70, RZ, 0xc0, !PT ;  /* 0x0000007002027812 */ /* 0x000fc800078ec0ff */
[----:B------:R-:W-:Y:S02]  /*cd90*/  IADD3 R24, R2, R24, R37 ;  /* 0x0000001802187210 */ /* 0x000fe40007ffe025 */
[----:B------:R-:W-:-:S03]  /*cda0*/  LOP3.LUT R2, RZ, UR4, RZ, 0x33, !PT ;  /* 0x00000004ff027c12 */ /* 0x000fc6000f8e33ff */
[----:B------:R-:W-:Y:S01]  /*cdb0*/  VIADD R5, R24, 0xfffffee0 ;  /* 0xfffffee018057836 */ /* 0x000fe20000000000 */
[----:B------:R-:W-:-:S04]  /*cdc0*/  VIMNMX R2, R2, R3, !PT ;  /* 0x0000000302027248 */ /* 0x000fc80007fe0100 */
[C---:B------:R-:W-:Y:S01]  /*cdd0*/  IADD3 R27, -R2.reuse, -0x2, RZ ;  /* 0xfffffffe021b7810 */ /* 0x040fe20007ffe1ff */
[----:B------:R-:W-:-:S07]  /*cde0*/  IMAD R18, R2, -0x60, R5 ;  /* 0xffffffa002127824 */ /* 0x000fce00078e0205 */
.L_x_253:
[----:B------:R-:W0:Y:S01]  /*cdf0*/  LDC R2, c[0x0][0x430] ;  /* 0x00010c00ff027b82 */ /* 0x000e220000000800 */
[----:B------:R-:W-:Y:S01]  /*ce00*/  ISETP.GT.U32.AND P0, PT, R32, 0x5f, PT ;  /* 0x0000005f2000780c */ /* 0x000fe20003f04070 */
[----:B------:R-:W-:Y:S01]  /*ce10*/  BSSY B1, `(.L_x_239) ;  /* 0x0000014000017945 */ /* 0x000fe20003800000 */
[----:B------:R-:W-:Y:S02]  /*ce20*/  IMAD.MOV.U32 R7, RZ, RZ, R18 ;  /* 0x000000ffff077224 */ /* 0x000fe400078e0012 */
[----:B------:R-:W-:Y:S01]  /*ce30*/  IMAD.MOV.U32 R4, RZ, RZ, RZ ;  /* 0x000000ffff047224 */ /* 0x000fe200078e00ff */
[----:B0-----:R-:W-:-:S13]  /*ce40*/  ISETP.NE.AND P1, PT, R2, 0x1, PT ;  /* 0x000000010200780c */ /* 0x001fda0003f25270 */
[----:B------:R-:W0:Y:S08]  /*ce50*/  @P1 LDC R3, c[0x0][0x434] ;  /* 0x00010d00ff031b82 */ /* 0x000e300000000800 */
[----:B------:R-:W1:Y:S01]  /*ce60*/  @P1 LDC R5, c[0x0][0x438] ;  /* 0x00010e00ff051b82 */ /* 0x000e620000000800 */
[----:B0-----:R-:W-:-:S05]  /*ce70*/  @P1 IMAD.HI.U32 R2, R18, R3, RZ ;  /* 0x0000000312021227 */ /* 0x001fca00078e00ff */
[----:B-1----:R-:W-:Y:S01]  /*ce80*/  @P1 SHF.R.U32.HI R7, RZ, R5, R2 ;  /* 0x00000005ff071219 */ /* 0x002fe20000011602 */
[----:B--2---:R-:W-:Y:S06]  /*ce90*/  @P0 BRA `(.L_x_240) ;  /* 0x00000000002c0947 */ /* 0x004fec0003800000 */
[----:B------:R-:W-:Y:S01]  /*cea0*/  ULDC.64 UR4, c[0x0][0x428] ;  /* 0x00010a0000047ab9 */ /* 0x000fe20000000a00 */
[--C-:B------:R-:W-:Y:S01]  /*ceb0*/  SHF.R.S32.HI R3, RZ, 0x1f, R7.reuse ;  /* 0x0000001fff037819 */ /* 0x100fe20000011407 */
[----:B------:R-:W-:Y:S02]  /*cec0*/  IMAD R5, R33, UR4, RZ ;  /* 0x0000000421057c24 */ /* 0x000fe4000f8e02ff */
[----:B------:R-:W-:Y:S02]  /*ced0*/  IMAD.MOV.U32 R2, RZ, RZ, R7 ;  /* 0x000000ffff027224 */ /* 0x000fe400078e0007 */
[C---:B------:R-:W-:Y:S02]  /*cee0*/  IMAD R5, R30.reuse, UR5, R5 ;  /* 0x000000051e057c24 */ /* 0x040fe4000f8e0205 */
[----:B------:R-:W-:Y:S01]  /*cef0*/  IMAD.WIDE.U32 R2, R30, UR4, R2 ;  /* 0x000000041e027c25 */ /* 0x000fe2000f8e0002 */
[----:B------:R-:W-:-:S04]  /*cf00*/  ULDC.64 UR4, c[0x0][0x418] ;  /* 0x0001060000047ab9 */ /* 0x000fc80000000a00 */
[----:B------:R-:W-:Y:S02]  /*cf10*/  IADD3 R3, R5, R3, RZ ;  /* 0x0000000305037210 */ /* 0x000fe40007ffe0ff */
[----:B------:R-:W-:-:S04]  /*cf20*/  LEA R4, P0, R2, UR4, 0x2 ;  /* 0x0000000402047c11 */ /* 0x000fc8000f8010ff */
[----:B------:R-:W-:-:S05]  /*cf30*/  LEA.HI.X R5, R2, UR5, R3, 0x2, P0 ;  /* 0x0000000502057c11 */ /* 0x000fca00080f1403 */
[----:B------:R0:W5:Y:S04]  /*cf40*/  LDG.E R4, desc[UR36][R4.64] ;  /* 0x0000002404047981 */ /* 0x000168000c1e1900 */
.L_x_240:
[----:B------:R-:W-:Y:S05]  /*cf50*/  BSYNC B1 ;  /* 0x0000000000017941 */ /* 0x000fea0003800000 */
.L_x_239:
[----:B------:R-:W-:-:S13]  /*cf60*/  LOP3.LUT P0, RZ, R16, 0x20, RZ, 0xc0, !PT ;  /* 0x0000002010ff7812 */ /* 0x000fda000780c0ff */
[----:B------:R-:W-:Y:S05]  /*cf70*/  @!P0 BRA `(.L_x_241) ;  /* 0x0000000000048947 */ /* 0x000fea0003800000 */
[----:B------:R-:W-:Y:S01]  /*cf80*/  BPT.TRAP 0x1 ;  /* 0x000000040000795c */ /* 0x000fe20000300000 */
.L_x_241:
[----:B------:R-:W-:Y:S01]  /*cf90*/  LEA R19, R17, UR42, 0x3 ;  /* 0x0000002a11137c11 */ /* 0x000fe2000f8e18ff */
[----:B------:R-:W-:Y:S01]  /*cfa0*/  BSSY B1, `(.L_x_242) ;  /* 0x0000004000017945 */ /* 0x000fe20003800000 */
[----:B------:R-:W-:-:S04]  /*cfb0*/  SHF.L.U32 R23, R26, 0x1f, RZ ;  /* 0x0000001f1a177819 */ /* 0x000fc800000006ff */
[----:B------:R-:W1:Y:S02]  /*cfc0*/  SYNCS.PHASECHK.TRANS64.TRYWAIT P0, [R19+URZ+0x32440], R23 ;  /* 0x03244017130075a7 */ /* 0x000e64000800017f */
[----:B-1----:R-:W-:Y:S05]  /*cfd0*/  @!P0 BRA `(.L_x_243) ;  /* 0x0000003800788947 */ /* 0x002fea0003800000 */
.L_x_335:
[----:B------:R-:W-:Y:S05]  /*cfe0*/  BSYNC B1 ;  /* 0x0000000000017941 */ /* 0x000fea0003800000 */
.L_x_242:
[----:B------:R-:W-:Y:S01]  /*cff0*/  ULDC UR4, c[0x0][0x430] ;  /* 0x00010c0000047ab9 */ /* 0x000fe20000000800 */
[----:B-----5:R-:W-:Y:S01]  /*d000*/  SHF.R.S32.HI R20, RZ, 0x1f, R4 ;  /* 0x0000001fff147819 */ /* 0x020fe20000011404 */
[----:B------:R-:W-:Y:S01]  /*d010*/  UIADD3 UR4, -UR4, URZ, URZ ;  /* 0x0000003f04047290 */ /* 0x000fe2000fffe13f */
[----:B------:R-:W-:Y:S01]  /*d020*/  LOP3.LUT P1, RZ, R16, 0x2, RZ, 0xc0, !PT ;  /* 0x0000000210ff7812 */ /* 0x000fe2000782c0ff */
[----:B------:R-:W-:Y:S01]  /*d030*/  ULDC.64 UR6, c[0x0][0x310] ;  /* 0x0000c40000067ab9 */ /* 0x000fe20000000a00 */
[----:B------:R-:W-:-:S03]  /*d040*/  IMAD R22, R17, 0x1800, R28 ;  /* 0x0000180011167824 */ /* 0x000fc600078e021c */
[----:B0-----:R-:W-:Y:S01]  /*d050*/  IMAD R5, R7, UR4, R18 ;  /* 0x0000000407057c24 */ /* 0x001fe2000f8e0212 */
[----:B------:R-:W-:-:S03]  /*d060*/  ULDC.64 UR4, c[0x0][0x300] ;  /* 0x0000c00000047ab9 */ /* 0x000fc60000000a00 */
[----:B------:R-:W-:Y:S01]  /*d070*/  IMAD.WIDE.U32 R2, R5, UR4, RZ ;  /* 0x0000000405027c25 */ /* 0x000fe2000f8e00ff */
[----:B------:R-:W-:-:S05]  /*d080*/  SHF.R.S32.HI R25, RZ, 0x1f, R5 ;  /* 0x0000001fff197819 */ /* 0x000fca0000011405 */
[----:B------:R-:W-:Y:S01]  /*d090*/  IMAD R6, R25, UR4, RZ ;  /* 0x0000000419067c24 */ /* 0x000fe2000f8e02ff */
[----:B------:R-:W-:-:S03]  /*d0a0*/  R2UR UR4, R29 ;  /* 0x000000001d0472ca */ /* 0x000fc600000e0000 */
[----:B------:R-:W-:-:S04]  /*d0b0*/  IMAD R7, R5, UR5, R6 ;  /* 0x0000000505077c24 */ /* 0x000fc8000f8e0206 */
[----:B------:R-:W-:Y:S02]  /*d0c0*/  IMAD.IADD R3, R3, 0x1, R7 ;  /* 0x0000000103037824 */ /* 0x000fe400078e0207 */
[----:B------:R-:W-:Y:S02]  /*d0d0*/  IMAD R7, R20, UR6, RZ ;  /* 0x0000000614077c24 */ /* 0x000fe4000f8e02ff */
[----:B------:R-:W-:-:S04]  /*d0e0*/  IMAD.WIDE.U32 R2, R4, UR6, R2 ;  /* 0x0000000604027c25 */ /* 0x000fc8000f8e0002 */
[----:B------:R-:W-:Y:S01]  /*d0f0*/  IMAD R7, R4, UR7, R7 ;  /* 0x0000000704077c24 */ /* 0x000fe2000f8e0207 */
        /* <DEDUP_REMOVED lines=13> */
[----:B------:R-:W-:-:S03]  /*d1d0*/  LEA R22, R22, UR42, 0x1 ;  /* 0x0000002a16167c11 */ /* 0x000fc6000f8e08ff */
[----:B------:R-:W2:Y:S04]  /*d1e0*/  SHFL.IDX PT, R3, R24, RZ, 0x181f ;  /* 0x00181fff18037589 */ /* 0x000ea800000e0000 */
[----:B------:R-:W-:Y:S04]  /*d1f0*/  SHFL.IDX PT, R6, R24, 0x1, 0x181f ;  /* 0x00381f0018067f89 */ /* 0x000fe800000e0000 */
[----:B------:R-:W-:Y:S01]  /*d200*/  SHFL.IDX PT, R34, R24, 0x5, 0x181f ;  /* 0x00b81f0018227f89 */ /* 0x000fe200000e0000 */
[----:B0-----:R-:W-:-:S03]  /*d210*/  IADD3 R12, P0, R14, R0, RZ ;  /* 0x000000000e0c7210 */ /* 0x001fc60007f1e0ff */
[----:B------:R-:W0:Y:S02]  /*d220*/  SHFL.IDX PT, R14, R21, 0x1, 0x181f ;  /* 0x00381f00150e7f89 */ /* 0x000e2400000e0000 */
[----:B--2---:R-:W-:Y:S02]  /*d230*/  IMAD.X R13, RZ, RZ, R3, P0 ;  /* 0x000000ffff0d7224 */ /* 0x004fe400000e0603 */
        /* <DEDUP_REMOVED lines=8> */
[----:B------:R-:W-:Y:S02]  /*d2c0*/  IMAD.X R9, RZ, RZ, R3, P0 ;  /* 0x000000ffff097224 */ /* 0x000fe400000e0603 */
[----:B------:R-:W3:Y:S04]  /*d2d0*/  SHFL.IDX PT, R3, R24, 0x3, 0x181f ;  /* 0x00781f0018037f89 */ /* 0x000ee800000e0000 */
[----:B------:R2:W-:Y:S01]  /*d2e0*/  LDGSTS.E.BYPASS.LTC128B.128 [R22+0x1d400], desc[UR36][R8.64], !P1 ;  /* 0x1d40000008167fae */ /* 0x0005e2000c901d64 */
[----:B0-----:R-:W-:-:S03]  /*d2f0*/  IADD3 R6, P0, R14, R0, RZ ;  /* 0x000000000e067210 */ /* 0x001fc60007f1e0ff */
[----:B------:R-:W0:Y:S01]  /*d300*/  SHFL.IDX PT, R14, R21, 0x4, 0x181f ;  /* 0x00981f00150e7f89 */ /* 0x000e2200000e0000 */
[----:B---3--:R-:W-:-:S03]  /*d310*/  IADD3.X R7, RZ, R3, RZ, P0, !PT ;  /* 0x00000003ff077210 */ /* 0x008fc600007fe4ff */
[----:B------:R-:W3:Y:S04]  /*d320*/  SHFL.IDX PT, R3, R24, 0x4, 0x181f ;  /* 0x00981f0018037f89 */ /* 0x000ee800000e0000 */
[----:B------:R2:W-:Y:S01]  /*d330*/  LDGSTS.E.BYPASS.LTC128B.128 [R22+0x1dc00], desc[UR36][R6.64], !P1 ;  /* 0x1dc0000006167fae */ /* 0x0005e2000c901d64 */
[----:B0-----:R-:W-:-:S03]  /*d340*/  IADD3 R2, P0, R14, R0, RZ ;  /* 0x000000000e027210 */ /* 0x001fc60007f1e0ff */
[----:B------:R2:W0:Y:S02]  /*d350*/  SHFL.IDX PT, R14, R21, 0x5, 0x181f ;  /* 0x00b81f00150e7f89 */ /* 0x00042400000e0000 */
[----:B---3--:R-:W-:-:S05]  /*d360*/  IMAD.X R3, RZ, RZ, R3, P0 ;  /* 0x000000ffff037224 */ /* 0x008fca00000e0603 */
[----:B------:R2:W-:Y:S03]  /*d370*/  LDGSTS.E.BYPASS.LTC128B.128 [R22+0x1e400], desc[UR36][R2.64], !P1 ;  /* 0x1e40000002167fae */ /* 0x0005e6000c901d64 */
.L_x_349:
[----:B0-2---:R-:W-:-:S05]  /*d380*/  IADD3 R2, P0, R14, R0, RZ ;  /* 0x000000000e027210 */ /* 0x005fca0007f1e0ff */
[----:B------:R-:W-:Y:S01]  /*d390*/  IMAD.X R3, RZ, RZ, R34, P0 ;  /* 0x000000ffff037224 */ /* 0x000fe200000e0622 */
[----:B------:R-:W-:-:S04]  /*d3a0*/  PLOP3.LUT P0, PT, PT, PT, PT, 0x80, 0x0 ;  /* 0x000000000000781c */ /* 0x000fc80003f0f070 */
[----:B------:R-:W-:Y:S01]  /*d3b0*/  @!PT LDS RZ, [RZ] ;  /* 0x00000000fffff984 */ /* 0x000fe20000000800 */
[----:B------:R-:W-:Y:S01]  /*d3c0*/  @!PT LDS RZ, [RZ] ;  /* 0x00000000fffff984 */ /* 0x000fe20000000800 */
[----:B------:R-:W-:Y:S01]  /*d3d0*/  @!PT LDS RZ, [RZ] ;  /* 0x00000000fffff984 */ /* 0x000fe20000000800 */
[----:B------:R0:W-:Y:S01]  /*d3e0*/  LDGSTS.E.BYPASS.LTC128B.128 [R22+0x1ec00], desc[UR36][R2.64], !P1 ;  /* 0x1ec0000002167fae */ /* 0x0001e2000c901d64 */
[----:B------:R-:W-:-:S08]  /*d3f0*/  NOP ;  /* 0x0000000000007918 */ /* 0x000fd00000000000 */
.L_x_245:
[----:B------:R-:W-:Y:S02]  /*d400*/  PLOP3.LUT P1, PT, P1, P0, PT, 0xa2, 0x0 ;  /* 0x000000000000781c */ /* 0x000fe40000f21472 */
[----:B------:R-:W-:-:S08]  /*d410*/  @P0 R2UR P1, UR4, R19 ;  /* 0x00000000130402ca */ /* 0x000fd00000020000 */
[----:B------:R-:W-:-:S05]  /*d420*/  @P0 PLOP3.LUT P0, PT, P1, PT, PT, 0x80, 0x0 ;  /* 0x000000000000081c */ /* 0x000fca0000f0f070 */
[----:B------:R-:W-:Y:S01]  /*d430*/  @!P1 SYNCS.ARRIVE.TRANS64.RED.A0T1 RZ, [UR4+0x32430], RZ ;  /* 0x032430ffffff99a7 */ /* 0x000fe20008200404 */
[----:B------:R-:W-:Y:S07]  /*d440*/  @!P1 ARRIVES.LDGSTSBAR.64.TRANSCNT [UR4+0x32430] ;  /* 0x03243000ff0099b0 */ /* 0x000fee0008000a84 */
[----:B------:R-:W-:Y:S05]  /*d450*/  @P0 BRA.U.ANY `(.L_x_245) ;  /* 0xfffffffd00e80947 */ /* 0x000fea000393ffff */
[----:B------:R-:W-:Y:S01]  /*d460*/  NOP ;  /* 0x0000000000007918 */ /* 0x000fe20000000000 */
[----:B------:R-:W-:-:S13]  /*d470*/  LOP3.LUT P2, RZ, R16, 0x20, RZ, 0xc0, !PT ;  /* 0x0000002010ff7812 */ /* 0x000fda000784c0ff */
[----:B------:R-:W-:Y:S05]  /*d480*/  @!P2 BRA `(.L_x_246) ;  /* 0x000000000004a947 */ /* 0x000fea0003800000 */
[----:B------:R-:W-:Y:S01]  /*d490*/  BPT.TRAP 0x1 ;  /* 0x000000040000795c */ /* 0x000fe20000300000 */
.L_x_246:
[----:B------:R2:W-:Y:S01]  /*d4a0*/  SYNCS.ARRIVE.TRANS64.A1T0 RZ, [R19+URZ+0x32430], RZ ;  /* 0x032430ff13ff79a7 */ /* 0x0005e2000810003f */
[----:B------:R-:W-:Y:S05]  /*d4b0*/  @!P2 BRA `(.L_x_247) ;  /* 0x000000000004a947 */ /* 0x000fea0003800000 */
[----:B------:R-:W-:Y:S01]  /*d4c0*/  BPT.TRAP 0x1 ;  /* 0x000000040000795c */ /* 0x000fe20000300000 */
.L_x_247:
[----:B------:R-:W3:Y:S01]  /*d4d0*/  SYNCS.PHASECHK.TRANS64.TRYWAIT P0, [R19+URZ+0x32460], R23 ;  /* 0x03246017130075a7 */ /* 0x000ee2000800017f */
[----:B------:R-:W-:Y:S04]  /*d4e0*/  BSSY B1, `(.L_x_248) ;  /* 0x0000002000017945 */ /* 0x000fe80003800000 */
[----:B---3--:R-:W-:Y:S05]  /*d4f0*/  @!P0 BRA `(.L_x_249) ;  /* 0x0000003800d08947 */ /* 0x008fea0003800000 */
.L_x_350:
[----:B------:R-:W-:Y:S05]  /*d500*/  BSYNC B1 ;  /* 0x0000000000017941 */ /* 0x000fea0003800000 */
.L_x_248:
[----:B------:R-:W-:Y:S01]  /*d510*/  ULDC.64 UR4, c[0x0][0x328] ;  /* 0x0000ca0000047ab9 */ /* 0x000fe20000000a00 */
[----:B------:R-:W-:Y:S01]  /*d520*/  ULDC.64 UR6, c[0x0][0x338] ;  /* 0x0000ce0000067ab9 */ /* 0x000fe20000000a00 */
[----:B------:R-:W-:Y:S01]  /*d530*/  IMAD R6, R25, UR4, RZ ;  /* 0x0000000419067c24 */ /* 0x000fe2000f8e02ff */
[C---:B------:R-:W-:Y:S01]  /*d540*/  LOP3.LUT P4, RZ, R16.reuse, 0x1, RZ, 0xc0, !PT ;  /* 0x0000000110ff7812 */ /* 0x040fe2000788c0ff */
[----:B0-----:R-:W-:Y:S01]  /*d550*/  IMAD.WIDE.U32 R2, R5, UR4, RZ ;  /* 0x0000000405027c25 */ /* 0x001fe2000f8e00ff */
[----:B------:R-:W-:Y:S02]  /*d560*/  R2UR UR4, R29 ;  /* 0x000000001d0472ca */ /* 0x000fe400000e0000 */
[C---:B------:R-:W-:Y:S01]  /*d570*/  LOP3.LUT P3, RZ, R16.reuse, 0x10, RZ, 0xc0, !PT ;  /* 0x0000001010ff7812 */ /* 0x040fe2000786c0ff */
[----:B------:R-:W-:Y:S01]  /*d580*/  IMAD R5, R5, UR5, R6 ;  /* 0x0000000505057c24 */ /* 0x000fe2000f8e0206 */
[----:B------:R-:W-:Y:S01]  /*d590*/  LOP3.LUT P2, RZ, R16, 0x8, RZ, 0xc0, !PT ;  /* 0x0000000810ff7812 */ /* 0x000fe2000784c0ff */
[----:B------:R-:W-:Y:S01]  /*d5a0*/  IMAD R7, R20, UR6, RZ ;  /* 0x0000000614077c24 */ /* 0x000fe2000f8e02ff */
[----:B------:R-:W-:Y:S01]  /*d5b0*/  LOP3.LUT P1, RZ, R16, 0x4, RZ, 0xc0, !PT ;  /* 0x0000000410ff7812 */ /* 0x000fe2000782c0ff */
[----:B------:R-:W-:-:S02]  /*d5c0*/  IMAD.IADD R3, R3, 0x1, R5 ;  /* 0x0000000103037824 */ /* 0x000fc400078e0205 */
[C---:B------:R-:W-:Y:S02]  /*d5d0*/  IMAD R7, R4.reuse, UR7, R7 ;  /* 0x0000000704077c24 */ /* 0x040fe4000f8e0207 */
[----:B------:R-:W-:Y:S01]  /*d5e0*/  IMAD.WIDE.U32 R2, R4, UR6, R2 ;  /* 0x0000000604027c25 */ /* 0x000fe2000f8e0002 */
[----:B------:R-:W-:Y:S02]  /*d5f0*/  ULDC.64 UR6, c[0x0][0x330] ;  /* 0x0000cc0000067ab9 */ /* 0x000fe40000000a00 */
[----:B------:R-:W-:Y:S02]  /*d600*/  UIMAD UR4, UR4, UR6, URZ ;  /* 0x00000006040472a4 */ /* 0x000fe4000f8e023f */
[----:B------:R-:W-:Y:S01]  /*d610*/  IMAD.U32 R5, RZ, RZ, UR6 ;  /* 0x00000006ff057e24 */ /* 0x000fe2000f8e00ff */
[----:B------:R-:W-:Y:S01]  /*d620*/  IADD3 R3, R3, R7, RZ ;  /* 0x0000000703037210 */ /* 0x000fe20007ffe0ff */
[----:B------:R-:W-:Y:S02]  /*d630*/  UIMAD UR4, UR39, UR7, UR4 ;  /* 0x00000007270472a4 */ /* 0x000fe4000f8e0204 */
        /* <DEDUP_REMOVED lines=8> */
[----:B------:R-:W-:-:S03]  /*d6c0*/  IMAD R21, R17, 0xc000, R31 ;  /* 0x0000c00011157824 */ /* 0x000fc600078e021f */
[----:B------:R-:W4:Y:S04]  /*d6d0*/  SHFL.IDX PT, R3, R22, RZ, 0x181f ;  /* 0x00181fff16037589 */ /* 0x000f2800000e0000 */
[----:B------:R-:W-:Y:S04]  /*d6e0*/  SHFL.IDX PT, R4, R22, 0x1, 0x181f ;  /* 0x00381f0016047f89 */ /* 0x000fe800000e0000 */
[----:B------:R-:W-:Y:S04]  /*d6f0*/  SHFL.IDX PT, R5, R22, 0x3, 0x181f ;  /* 0x00781f0016057f89 */ /* 0x000fe800000e0000 */
[----:B-1-3--:R-:W-:Y:S01]  /*d700*/  SHFL.IDX PT, R23, R22, 0x4, 0x181f ;  /* 0x00981f0016177f89 */ /* 0x00afe200000e0000 */
[----:B0-----:R-:W-:-:S03]  /*d710*/  IADD3 R10, P0, R14, R0, RZ ;  /* 0x000000000e0a7210 */ /* 0x001fc60007f1e0ff */
[----:B------:R-:W0:Y:S02]  /*d720*/  SHFL.IDX PT, R14, R20, 0x1, 0x181f ;  /* 0x00381f00140e7f89 */ /* 0x000e2400000e0000 */
[----:B----4-:R-:W-:-:S05]  /*d730*/  IMAD.X R11, RZ, RZ, R3, P0 ;  /* 0x000000ffff0b7224 */ /* 0x010fca00000e0603 */
[----:B------:R-:W-:Y:S04]  /*d740*/  LDGSTS.E.BYPASS.LTC128B.128 [R21], desc[UR36][R10.64], !P4 ;  /* 0x000000000a157fae */ /* 0x000fe8000e101d64 */
[----:B------:R-:W-:Y:S04]  /*d750*/  LDGSTS.E.BYPASS.LTC128B.128 [R21+0x3000], desc[UR36][R10.64+0x80], !P3 ;  /* 0x030000800a157fae */ /* 0x000fe8000d901d64 */
[----:B------:R-:W-:Y:S04]  /*d760*/  LDGSTS.E.BYPASS.LTC128B.128 [R21+0x6000], desc[UR36][R10.64+0x100], !P2 ;  /* 0x060001000a157fae */ /* 0x000fe8000d101d64 */
[----:B------:R-:W-:Y:S01]  /*d770*/  LDGSTS.E.BYPASS.LTC128B.128 [R21+0x9000], desc[UR36][R10.64+0x180], !P1 ;  /* 0x090001800a157fae */ /* 0x000fe2000c901d64 */
[----:B0-----:R-:W-:-:S03]  /*d780*/  IADD3 R8, P0, R14, R0, RZ ;  /* 0x000000000e087210 */ /* 0x001fc60007f1e0ff */
[----:B------:R-:W0:Y:S01]  /*d790*/  SHFL.IDX PT, R14, R20, 0x2, 0x181f ;  /* 0x00581f00140e7f89 */ /* 0x000e2200000e0000 */
[----:B------:R-:W-:-:S03]  /*d7a0*/  IADD3.X R9, RZ, R4, RZ, P0, !PT ;  /* 0x00000004ff097210 */ /* 0x000fc600007fe4ff */
[----:B------:R-:W1:Y:S04]  /*d7b0*/  SHFL.IDX PT, R4, R22, 0x2, 0x181f ;  /* 0x00581f0016047f89 */ /* 0x000e6800000e0000 */
[----:B------:R-:W-:Y:S04]  /*d7c0*/  LDGSTS.E.BYPASS.LTC128B.128 [R21+0x800], desc[UR36][R8.64], !P4 ;  /* 0x0080000008157fae */ /* 0x000fe8000e101d64 */
[----:B------:R-:W-:Y:S04]  /*d7d0*/  LDGSTS.E.BYPASS.LTC128B.128 [R21+0x3800], desc[UR36][R8.64+0x80], !P3 ;  /* 0x0380008008157fae */ /* 0x000fe8000d901d64 */
[----:B------:R-:W-:Y:S04]  /*d7e0*/  LDGSTS.E.BYPASS.LTC128B.128 [R21+0x6800], desc[UR36][R8.64+0x100], !P2 ;  /* 0x0680010008157fae */ /* 0x000fe8000d101d64 */
[----:B------:R-:W-:Y:S01]  /*d7f0*/  LDGSTS.E.BYPASS.LTC128B.128 [R21+0x9800], desc[UR36][R8.64+0x180], !P1 ;  /* 0x0980018008157fae */ /* 0x000fe2000c901d64 */
[----:B0-----:R-:W-:-:S03]  /*d800*/  IADD3 R6, P0, R14, R0, RZ ;  /* 0x000000000e067210 */ /* 0x001fc60007f1e0ff */
[----:B------:R-:W-:Y:S04]  /*d810*/  SHFL.IDX PT, R22, R22, 0x5, 0x181f ;  /* 0x00b81f0016167f89 */ /* 0x000fe800000e0000 */
[----:B------:R-:W0:Y:S01]  /*d820*/  SHFL.IDX PT, R14, R20, 0x3, 0x181f ;  /* 0x00781f00140e7f89 */ /* 0x000e2200000e0000 */
[----:B-1----:R-:W-:-:S05]  /*d830*/  IMAD.X R7, RZ, RZ, R4, P0 ;  /* 0x000000ffff077224 */ /* 0x002fca00000e0604 */
[----:B------:R-:W-:Y:S04]  /*d840*/  LDGSTS.E.BYPASS.LTC128B.128 [R21+0x1000], desc[UR36][R6.64], !P4 ;  /* 0x0100000006157fae */ /* 0x000fe8000e101d64 */
[----:B------:R-:W-:Y:S04]  /*d850*/  LDGSTS.E.BYPASS.LTC128B.128 [R21+0x4000], desc[UR36][R6.64+0x80], !P3 ;  /* 0x0400008006157fae */ /* 0x000fe8000d901d64 */
[----:B------:R-:W-:Y:S04]  /*d860*/  LDGSTS.E.BYPASS.LTC128B.128 [R21+0x7000], desc[UR36][R6.64+0x100], !P2 ;  /* 0x0700010006157fae */ /* 0x000fe8000d101d64 */
[----:B------:R1:W-:Y:S01]  /*d870*/  LDGSTS.E.BYPASS.LTC128B.128 [R21+0xa000], desc[UR36][R6.64+0x180], !P1 ;  /* 0x0a00018006157fae */ /* 0x0003e2000c901d64 */
[----:B0-----:R-:W-:-:S03]  /*d880*/  IADD3 R4, P0, R14, R0, RZ ;  /* 0x000000000e047210 */ /* 0x001fc60007f1e0ff */
[----:B------:R-:W0:Y:S02]  /*d890*/  SHFL.IDX PT, R14, R20, 0x4, 0x181f ;  /* 0x00981f00140e7f89 */ /* 0x000e2400000e0000 */
[----:B------:R-:W-:Y:S01]  /*d8a0*/  IMAD.X R5, RZ, RZ, R5, P0 ;  /* 0x000000ffff057224 */ /* 0x000fe200000e0605 */
[----:B-1----:R-:W-:-:S04]  /*d8b0*/  MOV R6, RZ ;  /* 0x000000ff00067202 */ /* 0x002fc80000000f00 */
[----:B------:R1:W-:Y:S04]  /*d8c0*/  LDGSTS.E.BYPASS.LTC128B.128 [R21+0x1800], desc[UR36][R4.64], !P4 ;  /* 0x0180000004157fae */ /* 0x0003e8000e101d64 */
[----:B------:R1:W-:Y:S04]  /*d8d0*/  LDGSTS.E.BYPASS.LTC128B.128 [R21+0x4800], desc[UR36][R4.64+0x80], !P3 ;  /* 0x0480008004157fae */ /* 0x0003e8000d901d64 */
[----:B------:R1:W-:Y:S04]  /*d8e0*/  LDGSTS.E.BYPASS.LTC128B.128 [R21+0x7800], desc[UR36][R4.64+0x100], !P2 ;  /* 0x0780010004157fae */ /* 0x0003e8000d101d64 */
[----:B------:R1:W-:Y:S01]  /*d8f0*/  LDGSTS.E.BYPASS.LTC128B.128 [R21+0xa800], desc[UR36][R4.64+0x180], !P1 ;  /* 0x0a80018004157fae */ /* 0x0003e2000c901d64 */
[----:B0-----:R-:W-:-:S03]  /*d900*/  IADD3 R2, P0, R14, R0, RZ ;  /* 0x000000000e027210 */ /* 0x001fc60007f1e0ff */
[----:B------:R1:W0:Y:S02]  /*d910*/  SHFL.IDX PT, R14, R20, 0x5, 0x181f ;  /* 0x00b81f00140e7f89 */ /* 0x00022400000e0000 */
[----:B------:R-:W-:-:S05]  /*d920*/  IMAD.X R3, RZ, RZ, R23, P0 ;  /* 0x000000ffff037224 */ /* 0x000fca00000e0617 */
[----:B------:R1:W-:Y:S04]  /*d930*/  LDGSTS.E.BYPASS.LTC128B.128 [R21+0x2000], desc[UR36][R2.64], !P4 ;  /* 0x0200000002157fae */ /* 0x0003e8000e101d64 */
[----:B------:R1:W-:Y:S04]  /*d940*/  LDGSTS.E.BYPASS.LTC128B.128 [R21+0x5000], desc[UR36][R2.64+0x80], !P3 ;  /* 0x0500008002157fae */ /* 0x0003e8000d901d64 */
[----:B------:R1:W-:Y:S04]  /*d950*/  LDGSTS.E.BYPASS.LTC128B.128 [R21+0x8000], desc[UR36][R2.64+0x100], !P2 ;  /* 0x0800010002157fae */ /* 0x0003e8000d101d64 */
[----:B------:R1:W-:Y:S02]  /*d960*/  LDGSTS.E.BYPASS.LTC128B.128 [R21+0xb000], desc[UR36][R2.64+0x180], !P1 ;  /* 0x0b00018002157fae */ /* 0x0003e4000c901d64 */
.L_x_364:
[----:B01----:R-:W-:-:S05]  /*d970*/  IADD3 R2, P0, R14, R0, RZ ;  /* 0x000000000e027210 */ /* 0x003fca0007f1e0ff */
        /* <DEDUP_REMOVED lines=10> */
.L_x_251:
        /* <DEDUP_REMOVED lines=10> */
.L_x_252:
[----:B------:R-:W-:Y:S01]  /*dac0*/  VIADD R17, R17, 0x1 ;  /* 0x0000000111117836 */ /* 0x000fe20000000000 */
[----:B------:R1:W-:Y:S01]  /*dad0*/  SYNCS.ARRIVE.TRANS64.A1T0 RZ, [R19+URZ+0x32450], RZ ;  /* 0x032450ff13ff79a7 */ /* 0x0003e2000810003f */
[----:B------:R-:W-:Y:S01]  /*dae0*/  VIADD R27, R27, 0xffffffff ;  /* 0xffffffff1b1b7836 */ /* 0x000fe20000000000 */
[----:B------:R-:W-:Y:S02]  /*daf0*/  IADD3 R18, R18, -0x60, RZ ;  /* 0xffffffa012127810 */ /* 0x000fe40007ffe0ff */
[----:B------:R-:W-:-:S04]  /*db00*/  ISETP.NE.AND P0, PT, R17, 0x2, PT ;  /* 0x000000021100780c */ /* 0x000fc80003f05270 */
[----:B------:R-:W-:Y:S02]  /*db10*/  SEL R17, R17, RZ, P0 ;  /* 0x000000ff11117207 */ /* 0x000fe40000000000 */
[----:B0-----:R-:W-:Y:S02]  /*db20*/  SEL R3, RZ, 0x1, P0 ;  /* 0x00000001ff037807 */ /* 0x001fe40000000000 */
[----:B------:R-:W-:Y:S02]  /*db30*/  ISETP.GT.AND P0, PT, R27, UR46, PT ;  /* 0x0000002e1b007c0c */ /* 0x000fe4000bf04270 */
[----:B------:R-:W-:-:S11]  /*db40*/  LOP3.LUT R26, R26, R3, RZ, 0x3c, !PT ;  /* 0x000000031a1a7212 */ /* 0x000fd600078e3cff */
[----:B-1----:R-:W-:Y:S05]  /*db50*/  @P0 BRA `(.L_x_253) ;  /* 0xfffffff000a40947 */ /* 0x002fea000383ffff */
.L_x_238:
[----:B------:R-:W-:Y:S05]  /*db60*/  BSYNC B0 ;  /* 0x0000000000007941 */ /* 0x000fea0003800000 */
.L_x_217:
[----:B------:R-:W0:Y:S01]  /*db70*/  S2R R3, SR_CgaCtaId ;  /* 0x0000000000037919 */ /* 0x000e220000008800 */
[----:B------:R-:W-:Y:S01]  /*db80*/  MOV R0, 0x400 ;  /* 0x0000040000007802 */ /* 0x000fe20000000f00 */
[----:B------:R-:W-:Y:S01]  /*db90*/  BSSY B0, `(.L_x_254) ;  /* 0x0000005000007945 */ /* 0x000fe20003800000 */
[----:B------:R-:W-:Y:S02]  /*dba0*/  SHF.L.U32 R6, R6, 0x1f, RZ ;  /* 0x0000001f06067819 */ /* 0x000fe400000006ff */
[----:B0-----:R-:W-:-:S04]  /*dbb0*/  LEA R4, R3, R0, 0x18 ;  /* 0x0000000003047211 */ /* 0x001fc800078ec0ff */
[----:B------:R-:W0:Y:S02]  /*dbc0*/  SYNCS.PHASECHK.TRANS64.TRYWAIT P0, [R4+URZ+0x32420], R6 ;  /* 0x03242006040075a7 */ /* 0x000e24000800017f */
[----:B0-----:R-:W-:Y:S05]  /*dbd0*/  @!P0 BRA `(.L_x_255) ;  /* 0x0000003800f88947 */ /* 0x001fea0003800000 */
.L_x_365:
[----:B------:R-:W-:Y:S05]  /*dbe0*/  BSYNC B0 ;  /* 0x0000000000007941 */ /* 0x000fea0003800000 */
.L_x_254:
[----:B------:R-:W-:-:S03]  /*dbf0*/  UMOV UR4, 0xffffffff ;  /* 0xffffffff00047882 */ /* 0x000fc60000000000 */
[----:B------:R-:W-:Y:S05]  /*dc00*/  BRA.DIV UR4, `(.L_x_256) ;  /* 0x0000003e04007947 */ /* 0x000fea000b800000 */
[----:B------:R-:W1:Y:S02]  /*dc10*/  S2R R0, SR_TID.X ;  /* 0x0000000000007919 */ /* 0x000e640000002100 */
[----:B-1----:R-:W-:-:S04]  /*dc20*/  SHF.R.U32.HI R0, RZ, 0x5, R0 ;  /* 0x00000005ff007819 */ /* 0x002fc80000011600 */
[----:B------:R-:W-:-:S05]  /*dc30*/  LOP3.LUT R0, R0, 0x3, RZ, 0xc0, !PT ;  /* 0x0000000300007812 */ /* 0x000fca00078ec0ff */
[----:B------:R1:W3:Y:S02]  /*dc40*/  SHFL.IDX PT, R14, R0, RZ, 0x1f ;  /* 0x00001fff000e7589 */ /* 0x0002e400000e0000 */
.L_x_368:
[----:B---3--:R-:W-:-:S13]  /*dc50*/  ISETP.NE.AND P0, PT, R14, RZ, PT ;  /* 0x000000ff0e00720c */ /* 0x008fda0003f05270 */
[----:B------:R-:W-:Y:S05]  /*dc60*/  @P0 BRA `(.L_x_184) ;  /* 0x0000000000900947 */ /* 0x000fea0003800000 */
[----:B------:R-:W-:-:S03]  /*dc70*/  UMOV UR4, 0xffffffff ;  /* 0xffffffff00047882 */ /* 0x000fc60000000000 */
[----:B------:R-:W-:Y:S05]  /*dc80*/  BRA.DIV UR4, `(.L_x_257) ;  /* 0x0000003e04147947 */ /* 0x000fea000b800000 */
[----:B------:R-:W-:-:S13]  /*dc90*/  ELECT P6, URZ, PT ;  /* 0x00000000003f782f */ /* 0x000fda00038c0000 */
.L_x_371:
[----:B------:R-:W-:Y:S05]  /*dca0*/  @!P6 BRA `(.L_x_184) ;  /* 0x000000000080e947 */ /* 0x000fea0003800000 */
[----:B-1----:R-:W3:Y:S02]  /*dcb0*/  LDL R0, [R1] ;  /* 0x0000000001007983 */ /* 0x002ee40000100800 */
[----:B---3--:R-:W-:-:S13]  /*dcc0*/  R2UR UR4, R0 ;  /* 0x00000000000472ca */ /* 0x008fda00000e0000 */
[----:B------:R-:W-:-:S06]  /*dcd0*/  ULOP3.LUT UR4, UR4, 0x2, URZ, 0xfc, !UPT ;  /* 0x0000000204047892 */ /* 0x000fcc000f8efc3f */
[----:B------:R-:W-:-:S05]  /*dce0*/  IMAD.U32 R0, RZ, RZ, UR4 ;  /* 0x00000004ff007e24 */ /* 0x000fca000f8e00ff */
[----:B------:R-:W-:-:S13]  /*dcf0*/  ISETP.NE.AND P0, PT, R0, 0x3, PT ;  /* 0x000000030000780c */ /* 0x000fda0003f05270 */
[----:B------:R-:W-:Y:S05]  /*dd00*/  @!P0 BRA `(.L_x_258) ;  /* 0x0000000000048947 */ /* 0x000fea0003800000 */
[----:B------:R-:W-:Y:S01]  /*dd10*/  BPT.TRAP 0x1 ;  /* 0x000000040000795c */ /* 0x000fe20000300000 */
.L_x_258:
[C---:B------:R-:W-:Y:S01]  /*dd20*/  IMAD R5, R17.reuse, 0x8, R4 ;  /* 0x0000000811057824 */ /* 0x040fe200078e0204 */
[----:B------:R-:W-:Y:S01]  /*dd30*/  SHF.L.U32 R0, R26, 0x1f, RZ ;  /* 0x0000001f1a007819 */ /* 0x000fe200000006ff */
[----:B------:R-:W-:-:S03]  /*dd40*/  VIADD R17, R17, 0x1 ;  /* 0x0000000111117836 */ /* 0x000fc60000000000 */
[----:B------:R-:W1:Y:S02]  /*dd50*/  SYNCS.PHASECHK.TRANS64.TRYWAIT P1, [R5+URZ+0x32440], R0 ;  /* 0x03244000050075a7 */ /* 0x000e64000802017f */
[----:B------:R-:W-:-:S04]  /*dd60*/  ISETP.NE.AND P2, PT, R17, 0x2, PT ;  /* 0x000000021100780c */ /* 0x000fc80003f45270 */
[----:B------:R-:W-:Y:S01]  /*dd70*/  SEL R3, RZ, 0x1, P2 ;  /* 0x00000001ff037807 */ /* 0x000fe20001000000 */
[----:B-1----:R-:W-:Y:S08]  /*dd80*/  @!P1 BRA `(.L_x_259) ;  /* 0x0000003800f49947 */ /* 0x002ff00003800000 */
.L_x_372:
[----:B------:R-:W-:Y:S02]  /*dd90*/  SEL R17, R17, RZ, P2 ;  /* 0x000000ff11117207 */ /* 0x000fe40001000000 */
[----:B------:R-:W-:Y:S01]  /*dda0*/  LOP3.LUT R2, R26, R3, RZ, 0x3c, !PT ;  /* 0x000000031a027212 */ /* 0x000fe200078e3cff */
[----:B------:R-:W-:Y:S06]  /*ddb0*/  @!P0 BRA `(.L_x_260) ;  /* 0x0000000000048947 */ /* 0x000fec0003800000 */
[----:B------:R-:W-:Y:S01]  /*ddc0*/  BPT.TRAP 0x1 ;  /* 0x000000040000795c */ /* 0x000fe20000300000 */
.L_x_260:
[----:B------:R-:W-:Y:S02]  /*ddd0*/  LEA R17, R17, R4, 0x3 ;  /* 0x0000000411117211 */ /* 0x000fe400078e18ff */
[----:B------:R-:W-:-:S04]  /*dde0*/  SHF.L.U32 R2, R2, 0x1f, RZ ;  /* 0x0000001f02027819 */ /* 0x000fc800000006ff */
[----:B------:R-:W3:Y:S02]  /*ddf0*/  SYNCS.PHASECHK.TRANS64.TRYWAIT P1, [R17+URZ+0x32440], R2 ;  /* 0x03244002110075a7 */ /* 0x000ee4000802017f */
[----:B---3--:R-:W-:Y:S05]  /*de00*/  @!P1 BRA `(.L_x_261) ;  /* 0x0000003800e89947 */ /* 0x008fea0003800000 */
.L_x_373:
[----:B------:R-:W-:Y:S05]  /*de10*/  @!P0 BRA `(.L_x_262) ;  /* 0x0000000000048947 */ /* 0x000fea0003800000 */
[----:B------:R-:W-:Y:S01]  /*de20*/  BPT.TRAP 0x1 ;  /* 0x000000040000795c */ /* 0x000fe20000300000 */
.L_x_262:
[----:B------:R-:W4:Y:S02]  /*de30*/  SYNCS.PHASECHK.TRANS64.TRYWAIT P1, [R5+URZ+0x32460], R0 ;  /* 0x03246000050075a7 */ /* 0x000f24000802017f */
[----:B----4-:R-:W-:Y:S05]  /*de40*/  @!P1 BRA `(.L_x_263) ;  /* 0x0000003800ec9947 */ /* 0x010fea0003800000 */
.L_x_374:
[----:B------:R-:W-:Y:S05]  /*de50*/  @!P0 BRA `(.L_x_264) ;  /* 0x0000000000048947 */ /* 0x000fea0003800000 */
[----:B------:R-:W-:Y:S01]  /*de60*/  BPT.TRAP 0x1 ;  /* 0x000000040000795c */ /* 0x000fe20000300000 */
.L_x_264:
[----:B------:R0:W0:Y:S02]  /*de70*/  SYNCS.PHASECHK.TRANS64.TRYWAIT P0, [R17+URZ+0x32460], R2 ;  /* 0x03246002110075a7 */ /* 0x000024000800017f */
[----:B0-----:R-:W-:Y:S05]  /*de80*/  @!P0 NANOSLEEP.SYNCS 0x989680 ;  /* 0x009896800000895d */ /* 0x001fea0003900000 */
[----:B------:R-:W0:Y:S02]  /*de90*/  @!P0 SYNCS.PHASECHK.TRANS64 P0, [R17+URZ+0x32460], R2 ;  /* 0x03246002110085a7 */ /* 0x000e24000800007f */
[----:B0-----:R-:W-:Y:S05]  /*dea0*/  @!P0 BRA `(.L_x_264) ;  /* 0xfffffffc00f08947 */ /* 0x001fea000383ffff */
.L_x_184:
[----:B------:R-:W-:Y:S05]  /*deb0*/  BSYNC B6 ;  /* 0x0000000000067941 */ /* 0x000fea0003800000 */
.L_x_181:
[----:B------:R-:W-:Y:S05]  /*dec0*/  EXIT ;  /* 0x000000000000794d */ /* 0x000fea0003800000 */
.L_x_188:
[----:B------:R-:W-:-:S13]  /*ded0*/  R2UR UR4, R16 ;  /* 0x00000000100472ca */ /* 0x000fda00000e0000 */
[----:B-1----:R-:W-:-:S04]  /*dee0*/  IMAD.U32 R3, RZ, RZ, UR4 ;  /* 0x00000004ff037e24 */ /* 0x002fc8000f8e00ff */
[----:B------:R1:W2:Y:S03]  /*def0*/  SYNCS.PHASECHK.TRANS64.TRYWAIT P0, [R3+URZ+0x32400], R0 ;  /* 0x03240000030075a7 */ /* 0x0002a6000800017f */
[----:B--2---:R-:W-:Y:S05]  /*df00*/  @!P0 NANOSLEEP.SYNCS 0x989680 ;  /* 0x009896800000895d */ /* 0x004fea0003900000 */
[----:B------:R-:W2:Y:S02]  /*df10*/  @!P0 SYNCS.PHASECHK.TRANS64 P0, [R3+URZ+0x32400], R0 ;  /* 0x03240000030085a7 */ /* 0x000ea4000800007f */
[----:B--2---:R-:W-:Y:S05]  /*df20*/  @!P0 BRA `(.L_x_188) ;  /* 0xfffffffc00e88947 */ /* 0x004fea000383ffff */
[----:B------:R-:W-:Y:S05]  /*df30*/  BRA `(.L_x_265) ;  /* 0xffffff3400607947 */ /* 0x000fea000383ffff */
.L_x_192:
[----:B------:R-:W-:-:S13]  /*df40*/  R2UR UR4, R16 ;  /* 0x00000000100472ca */ /* 0x000fda00000e0000 */
[----:B-1----:R-:W-:-:S04]  /*df50*/  IMAD.U32 R3, RZ, RZ, UR4 ;  /* 0x00000004ff037e24 */ /* 0x002fc8000f8e00ff */
[----:B------:R1:W2:Y:S03]  /*df60*/  SYNCS.PHASECHK.TRANS64.TRYWAIT P1, [R3+URZ+0x32430], R0 ;  /* 0x03243000030075a7 */ /* 0x0002a6000802017f */
[----:B--2---:R-:W-:Y:S05]  /*df70*/  @!P1 NANOSLEEP.SYNCS 0x989680 ;  /* 0x009896800000995d */ /* 0x004fea0003900000 */
[----:B------:R-:W2:Y:S02]  /*df80*/  @!P1 SYNCS.PHASECHK.TRANS64 P1, [R3+URZ+0x32430], R0 ;  /* 0x03243000030095a7 */ /* 0x000ea4000802007f */
[----:B--2---:R-:W-:Y:S05]  /*df90*/  @!P1 BRA `(.L_x_192) ;  /* 0xfffffffc00e89947 */ /* 0x004fea000383ffff */
[----:B------:R-:W-:Y:S05]  /*dfa0*/  BRA `(.L_x_191) ;  /* 0xffffff3400887947 */ /* 0x000fea000383ffff */
.L_x_193:
[----:B------:R-:W-:-:S13]  /*dfb0*/  R2UR UR4, R16 ;  /* 0x00000000100472ca */ /* 0x000fda00000e0000 */
[----:B-1----:R-:W-:-:S04]  /*dfc0*/  IMAD.U32 R3, RZ, RZ, UR4 ;  /* 0x00000004ff037e24 */ /* 0x002fc8000f8e00ff */
[----:B------:R1:W2:Y:S03]  /*dfd0*/  SYNCS.PHASECHK.TRANS64.TRYWAIT P1, [R3+URZ+0x32410], R0 ;  /* 0x03241000030075a7 */ /* 0x0002a6000802017f */
[----:B--2---:R-:W-:Y:S05]  /*dfe0*/  @!P1 NANOSLEEP.SYNCS 0x989680 ;  /* 0x009896800000995d */ /* 0x004fea0003900000 */
[----:B------:R-:W2:Y:S02]  /*dff0*/  @!P1 SYNCS.PHASECHK.TRANS64 P1, [R3+URZ+0x32410], R0 ;  /* 0x03241000030095a7 */ /* 0x000ea4000802007f */
[----:B--2---:R-:W-:Y:S05]  /*e000*/  @!P1 BRA `(.L_x_193) ;  /* 0xfffffffc00e89947 */ /* 0x004fea000383ffff */
[----:B------:R-:W-:Y:S05]  /*e010*/  BRA `(.L_x_266) ;  /* 0xffffff38004c7947 */ /* 0x000fea000383ffff */
.L_x_197:
[----:B------:R-:W-:-:S13]  /*e020*/  R2UR UR4, R16 ;  /* 0x00000000100472ca */ /* 0x000fda00000e0000 */
[----:B-1----:R-:W-:-:S04]  /*e030*/  MOV R3, UR4 ;  /* 0x0000000400037c02 */ /* 0x002fc80008000f00 */
[----:B------:R1:W3:Y:S03]  /*e040*/  SYNCS.PHASECHK.TRANS64.TRYWAIT P1, [R3+URZ+0x32450], R0 ;  /* 0x03245000030075a7 */ /* 0x0002e6000802017f */
[----:B---3--:R-:W-:Y:S05]  /*e050*/  @!P1 NANOSLEEP.SYNCS 0x989680 ;  /* 0x009896800000995d */ /* 0x008fea0003900000 */
[----:B------:R-:W3:Y:S02]  /*e060*/  @!P1 SYNCS.PHASECHK.TRANS64 P1, [R3+URZ+0x32450], R0 ;  /* 0x03245000030095a7 */ /* 0x000ee4000802007f */
[----:B---3--:R-:W-:Y:S05]  /*e070*/  @!P1 BRA `(.L_x_197) ;  /* 0xfffffffc00e89947 */ /* 0x008fea000383ffff */
[----:B------:R-:W-:Y:S05]  /*e080*/  BRA `(.L_x_196) ;  /* 0xffffff3800587947 */ /* 0x000fea000383ffff */
.L_x_204:
[----:B-1----:R-:W-:-:S04]  /*e090*/  IMAD.U32 R153, RZ, RZ, UR60 ;  /* 0x0000003cff997e24 */ /* 0x002fc8000f8e00ff */
[----:B------:R1:W2:Y:S03]  /*e0a0*/  SYNCS.PHASECHK.TRANS64.TRYWAIT P2, [R153+URZ+0x32430], R0 ;  /* 0x03243000990075a7 */ /* 0x0002a6000804017f */
[----:B--2---:R-:W-:Y:S05]  /*e0b0*/  @!P2 NANOSLEEP.SYNCS 0x989680 ;  /* 0x009896800000a95d */ /* 0x004fea0003900000 */
[----:B------:R-:W2:Y:S02]  /*e0c0*/  @!P2 SYNCS.PHASECHK.TRANS64 P2, [R153+URZ+0x32430], R0 ;  /* 0x032430009900a5a7 */ /* 0x000ea4000804007f */
[----:B--2---:R-:W-:Y:S05]  /*e0d0*/  @!P2 BRA `(.L_x_204) ;  /* 0xfffffffc00eca947 */ /* 0x004fea000383ffff */
[----:B------:R-:W-:Y:S05]  /*e0e0*/  BRA `(.L_x_203) ;  /* 0xffffff6000087947 */ /* 0x000fea000383ffff */
.L_x_208:
[----:B--2---:R-:W-:-:S04]  /*e0f0*/  IMAD.U32 R203, RZ, RZ, UR60 ;  /* 0x0000003cffcb7e24 */ /* 0x004fc8000f8e00ff */
[----:B------:R2:W3:Y:S03]  /*e100*/  SYNCS.PHASECHK.TRANS64.TRYWAIT P2, [R203+URZ+0x32450], R0 ;  /* 0x03245000cb0075a7 */ /* 0x0004e6000804017f */
[----:B---3--:R-:W-:Y:S05]  /*e110*/  @!P2 NANOSLEEP.SYNCS 0x989680 ;  /* 0x009896800000a95d */ /* 0x008fea0003900000 */
[----:B------:R-:W3:Y:S02]  /*e120*/  @!P2 SYNCS.PHASECHK.TRANS64 P2, [R203+URZ+0x32450], R0 ;  /* 0x03245000cb00a5a7 */ /* 0x000ee4000804007f */
[----:B---3--:R-:W-:Y:S05]  /*e130*/  @!P2 BRA `(.L_x_208) ;  /* 0xfffffffc00eca947 */ /* 0x008fea000383ffff */
[----:B------:R-:W-:Y:S05]  /*e140*/  BRA `(.L_x_207) ;  /* 0xffffff6000d47947 */ /* 0x000fea000383ffff */
.L_x_222:
[----:B------:R-:W-:Y:S01]  /*e150*/  IMAD.MOV.U32 R13, RZ, RZ, R18 ;  /* 0x000000ffff0d7224 */ /* 0x000fe200078e0012 */
[----:B------:R-:W-:Y:S01]  /*e160*/  MOV R12, RZ ;  /* 0x000000ff000c7202 */ /* 0x000fe20000000f00 */
[----:B------:R-:W-:Y:S02]  /*e170*/  IMAD.MOV.U32 R11, RZ, RZ, 0x1f ;  /* 0x0000001fff0b7424 */ /* 0x000fe400078e00ff */
[----:B------:R-:W-:-:S07]  /*e180*/  IMAD.MOV.U32 R15, RZ, RZ, -0x1 ;  /* 0xffffffffff0f7424 */ /* 0x000fce00078e00ff */
[----:B-----5:R-:W-:Y:S05]  /*e190*/  WARPSYNC.COLLECTIVE R15, `(.L_x_267) ;  /* 0x000000000f087348 */ /* 0x020fea0003c00000 */
[----:B------:R0:W1:Y:S02]  /*e1a0*/  SHFL.IDX P6, R14, R13, R12, R11 ;  /* 0x0000000c0d0e7389 */ /* 0x00006400000c000b */
[----:B01---5:R-:W-:Y:S01]  /*e1b0*/  ENDCOLLECTIVE ;  /* 0x000000000000791b */ /* 0x023fe20003800000 */
.L_x_267:
[----:B------:R-:W-:Y:S05]  /*e1c0*/  BRA `(.L_x_268) ;  /* 0xffffffc400887947 */ /* 0x000fea000383ffff */
.L_x_224:
[----:B0-----:R-:W-:-:S04]  /*e1d0*/  IMAD.U32 R3, RZ, RZ, UR42 ;  /* 0x0000002aff037e24 */ /* 0x001fc8000f8e00ff */
[----:B------:R0:W1:Y:S03]  /*e1e0*/  SYNCS.PHASECHK.TRANS64.TRYWAIT P0, [R3+URZ+0x32440], R2 ;  /* 0x03244002030075a7 */ /* 0x000066000800017f */
[----:B-1----:R-:W-:Y:S05]  /*e1f0*/  @!P0 NANOSLEEP.SYNCS 0x989680 ;  /* 0x009896800000895d */ /* 0x002fea0003900000 */
[----:B------:R-:W1:Y:S02]  /*e200*/  @!P0 SYNCS.PHASECHK.TRANS64 P0, [R3+URZ+0x32440], R2 ;  /* 0x03244002030085a7 */ /* 0x000e64000800007f */
[----:B-1----:R-:W-:Y:S05]  /*e210*/  @!P0 BRA `(.L_x_224) ;  /* 0xfffffffc00ec8947 */ /* 0x002fea000383ffff */
[----:B------:R-:W-:Y:S05]  /*e220*/  BRA `(.L_x_269) ;  /* 0xffffffc400cc7947 */ /* 0x000fea000383ffff */
.L_x_225:
[----:B------:R-:W-:Y:S01]  /*e230*/  BSSY B0, `(.L_x_270) ;  /* 0x0000008000007945 */ /* 0x000fe20003800000 */
[----:B------:R-:W-:Y:S01]  /*e240*/  MOV R13, R5 ;  /* 0x00000005000d7202 */ /* 0x000fe20000000f00 */
[----:B------:R-:W-:Y:S02]  /*e250*/  IMAD.MOV.U32 R12, RZ, RZ, RZ ;  /* 0x000000ffff0c7224 */ /* 0x000fe400078e00ff */
[----:B------:R-:W-:Y:S02]  /*e260*/  IMAD.MOV.U32 R11, RZ, RZ, 0x181f ;  /* 0x0000181fff0b7424 */ /* 0x000fe400078e00ff */
[----:B------:R-:W-:-:S07]  /*e270*/  IMAD.MOV.U32 R15, RZ, RZ, -0x1 ;  /* 0xffffffffff0f7424 */ /* 0x000fce00078e00ff */
[----:B------:R-:W-:Y:S05]  /*e280*/  WARPSYNC.COLLECTIVE R15, `(.L_x_271) ;  /* 0x000000000f087348 */ /* 0x000fea0003c00000 */
[----:B------:R0:W1:Y:S02]  /*e290*/  SHFL.IDX P6, R14, R13, R12, R11 ;  /* 0x0000000c0d0e7389 */ /* 0x00006400000c000b */
[----:B01----:R-:W-:Y:S01]  /*e2a0*/  ENDCOLLECTIVE ;  /* 0x000000000000791b */ /* 0x003fe20003800000 */
.L_x_271:
[----:B------:R-:W-:Y:S05]  /*e2b0*/  BSYNC B0 ;  /* 0x0000000000007941 */ /* 0x000fea0003800000 */
.L_x_270:
[----:B------:R-:W-:Y:S01]  /*e2c0*/  IMAD.MOV.U32 R13, RZ, RZ, R4 ;  /* 0x000000ffff0d7224 */ /* 0x000fe200078e0004 */
[----:B------:R-:W-:Y:S01]  /*e2d0*/  MOV R15, 0xffffffff ;  /* 0xffffffff000f7802 */ /* 0x000fe20000000f00 */
[----:B------:R-:W-:Y:S01]  /*e2e0*/  IMAD.MOV.U32 R12, RZ, RZ, RZ ;  /* 0x000000ffff0c7224 */ /* 0x000fe200078e00ff */
[----:B------:R-:W-:Y:S01]  /*e2f0*/  MOV R0, R14 ;  /* 0x0000000e00007202 */ /* 0x000fe20000000f00 */
[----:B------:R-:W-:Y:S01]  /*e300*/  IMAD.MOV.U32 R11, RZ, RZ, 0x181f ;  /* 0x0000181fff0b7424 */ /* 0x000fe200078e00ff */
[----:B------:R-:W-:-:S07]  /*e310*/  @P0 LEA R7, R28, UR42, 0x1 ;  /* 0x0000002a1c070c11 */ /* 0x000fce000f8e08ff */
[----:B------:R-:W-:Y:S05]  /*e320*/  WARPSYNC.COLLECTIVE R15, `(.L_x_272) ;  /* 0x000000000f087348 */ /* 0x000fea0003c00000 */
[----:B------:R0:W1:Y:S02]  /*e330*/  SHFL.IDX P6, R14, R13, R12, R11 ;  /* 0x0000000c0d0e7389 */ /* 0x00006400000c000b */
[----:B01----:R-:W-:Y:S01]  /*e340*/  ENDCOLLECTIVE ;  /* 0x000000000000791b */ /* 0x003fe20003800000 */
.L_x_272:
[----:B------:R-:W-:Y:S02]  /*e350*/  IMAD.MOV.U32 R13, RZ, RZ, R5 ;  /* 0x000000ffff0d7224 */ /* 0x000fe400078e0005 */
[----:B------:R-:W-:Y:S01]  /*e360*/  IMAD.MOV.U32 R12, RZ, RZ, 0x1 ;  /* 0x00000001ff0c7424 */ /* 0x000fe200078e00ff */
[----:B------:R-:W-:-:S13]  /*e370*/  @P0 LEA R2, P1, R22, R14, 0x1 ;  /* 0x0000000e16020211 */ /* 0x000fda00078208ff */
[----:B------:R-:W-:Y:S05]  /*e380*/  WARPSYNC.COLLECTIVE R15, `(.L_x_273) ;  /* 0x000000000f087348 */ /* 0x000fea0003c00000 */
[----:B------:R0:W1:Y:S02]  /*e390*/  SHFL.IDX P6, R14, R13, R12, R11 ;  /* 0x0000000c0d0e7389 */ /* 0x00006400000c000b */
[----:B01----:R-:W-:Y:S01]  /*e3a0*/  ENDCOLLECTIVE ;  /* 0x000000000000791b */ /* 0x003fe20003800000 */
.L_x_273:
[----:B------:R-:W-:-:S05]  /*e3b0*/  @P0 IMAD.X R3, RZ, RZ, R0, P1 ;  /* 0x000000ffff030224 */ /* 0x000fca00008e0600 */
        /* <DEDUP_REMOVED lines=11> */
.L_x_274:
[----:B------:R-:W-:Y:S01]  /*e470*/  IMAD.MOV.U32 R13, RZ, RZ, R5 ;  /* 0x000000ffff0d7224 */ /* 0x000fe200078e0005 */
[----:B------:R-:W-:Y:S02]  /*e480*/  MOV R12, 0x2 ;  /* 0x00000002000c7802 */ /* 0x000fe40000000f00 */
[----:B------:R-:W-:-:S13]  /*e490*/  @P0 LEA R2, P1, R22, R14, 0x1 ;  /* 0x0000000e16020211 */ /* 0x000fda00078208ff */
[----:B------:R-:W-:Y:S05]  /*e4a0*/  WARPSYNC.COLLECTIVE R15, `(.L_x_275) ;  /* 0x000000000f087348 */ /* 0x000fea0003c00000 */
[----:B------:R0:W1:Y:S02]  /*e4b0*/  SHFL.IDX P6, R14, R13, R12, R11 ;  /* 0x0000000c0d0e7389 */ /* 0x00006400000c000b */
[----:B01----:R-:W-:Y:S01]  /*e4c0*/  ENDCOLLECTIVE ;  /* 0x000000000000791b */ /* 0x003fe20003800000 */
.L_x_275:
        /* <DEDUP_REMOVED lines=12> */
.L_x_276:
[----:B------:R-:W-:Y:S01]  /*e590*/  MOV R13, R5 ;  /* 0x00000005000d7202 */ /* 0x000fe20000000f00 */
[----:B------:R-:W-:Y:S01]  /*e5a0*/  IMAD.MOV.U32 R12, RZ, RZ, 0x3 ;  /* 0x00000003ff0c7424 */ /* 0x000fe200078e00ff */
[----:B------:R-:W-:-:S13]  /*e5b0*/  @P0 LEA R2, P1, R22, R14, 0x1 ;  /* 0x0000000e16020211 */ /* 0x000fda00078208ff */
[----:B------:R-:W-:Y:S05]  /*e5c0*/  WARPSYNC.COLLECTIVE R15, `(.L_x_277) ;  /* 0x000000000f087348 */ /* 0x000fea0003c00000 */
[----:B------:R0:W1:Y:S02]  /*e5d0*/  SHFL.IDX P6, R14, R13, R12, R11 ;  /* 0x0000000c0d0e7389 */ /* 0x00006400000c000b */
[----:B01----:R-:W-:Y:S01]  /*e5e0*/  ENDCOLLECTIVE ;  /* 0x000000000000791b */ /* 0x003fe20003800000 */
.L_x_277:
        /* <DEDUP_REMOVED lines=12> */
.L_x_278:
[----:B------:R-:W-:Y:S02]  /*e6b0*/  IMAD.MOV.U32 R13, RZ, RZ, R5 ;  /* 0x000000ffff0d7224 */ /* 0x000fe400078e0005 */
[----:B------:R-:W-:Y:S01]  /*e6c0*/  IMAD.MOV.U32 R12, RZ, RZ, 0x4 ;  /* 0x00000004ff0c7424 */ /* 0x000fe200078e00ff */
[----:B------:R-:W-:-:S13]  /*e6d0*/  @P0 LEA R2, P1, R22, R14, 0x1 ;  /* 0x0000000e16020211 */ /* 0x000fda00078208ff */
[----:B------:R-:W-:Y:S05]  /*e6e0*/  WARPSYNC.COLLECTIVE R15, `(.L_x_279) ;  /* 0x000000000f087348 */ /* 0x000fea0003c00000 */
[----:B------:R0:W1:Y:S02]  /*e6f0*/  SHFL.IDX P6, R14, R13, R12, R11 ;  /* 0x0000000c0d0e7389 */ /* 0x00006400000c000b */
[----:B01----:R-:W-:Y:S01]  /*e700*/  ENDCOLLECTIVE ;  /* 0x000000000000791b */ /* 0x003fe20003800000 */
.L_x_279:
[----:B------:R-:W-:-:S05]  /*e710*/  @P0 IADD3.X R3, RZ, R0, RZ, P1, !PT ;  /* 0x00000000ff030210 */ /* 0x000fca0000ffe4ff */
        /* <DEDUP_REMOVED lines=11> */
.L_x_280:
[----:B------:R-:W-:Y:S02]  /*e7d0*/  IMAD.MOV.U32 R13, RZ, RZ, R5 ;  /* 0x000000ffff0d7224 */ /* 0x000fe400078e0005 */
[----:B------:R-:W-:Y:S01]  /*e7e0*/  IMAD.MOV.U32 R12, RZ, RZ, 0x5 ;  /* 0x00000005ff0c7424 */ /* 0x000fe200078e00ff */
[----:B------:R-:W-:-:S13]  /*e7f0*/  @P0 LEA R2, P1, R22, R14, 0x1 ;  /* 0x0000000e16020211 */ /* 0x000fda00078208ff */
[----:B------:R-:W-:Y:S05]  /*e800*/  WARPSYNC.COLLECTIVE R15, `(.L_x_281) ;  /* 0x000000000f087348 */ /* 0x000fea0003c00000 */
[----:B------:R0:W1:Y:S02]  /*e810*/  SHFL.IDX P6, R14, R13, R12, R11 ;  /* 0x0000000c0d0e7389 */ /* 0x00006400000c000b */
[----:B01----:R-:W-:Y:S01]  /*e820*/  ENDCOLLECTIVE ;  /* 0x000000000000791b */ /* 0x003fe20003800000 */
.L_x_281:
[----:B------:R-:W-:-:S05]  /*e830*/  @P0 IMAD.X R3, RZ, RZ, R0, P1 ;  /* 0x000000ffff030224 */ /* 0x000fca00008e0600 */
        /* <DEDUP_REMOVED lines=9> */
.L_x_282:
[----:B------:R-:W-:Y:S05]  /*e8d0*/  BRA `(.L_x_283) ;  /* 0xffffffc400407947 */ /* 0x000fea000383ffff */
.L_x_228:
[----:B------:R-:W-:Y:S01]  /*e8e0*/  IMAD.MOV.U32 R13, RZ, RZ, R4 ;  /* 0x000000ffff0d7224 */ /* 0x000fe200078e0004 */
[----:B------:R-:W-:Y:S01]  /*e8f0*/  MOV R11, 0x181f ;  /* 0x0000181f000b7802 */ /* 0x000fe20000000f00 */
[----:B------:R-:W-:Y:S01]  /*e900*/  IMAD.MOV.U32 R12, RZ, RZ, RZ ;  /* 0x000000ffff0c7224 */ /* 0x000fe200078e00ff */
[----:B------:R-:W-:Y:S01]  /*e910*/  LOP3.LUT R16, R16, 0xffffefff, RZ, 0xc0, !PT ;  /* 0xffffefff10107812 */ /* 0x000fe200078ec0ff */
[----:B------:R-:W-:-:S07]  /*e920*/  IMAD.MOV.U32 R15, RZ, RZ, -0x1 ;  /* 0xffffffffff0f7424 */ /* 0x000fce00078e00ff */
[----:B------:R-:W-:Y:S05]  /*e930*/  WARPSYNC.COLLECTIVE R15, `(.L_x_284) ;  /* 0x000000000f087348 */ /* 0x000fea0003c00000 */
[----:B------:R0:W1:Y:S02]  /*e940*/  SHFL.IDX P6, R14, R13, R12, R11 ;  /* 0x0000000c0d0e7389 */ /* 0x00006400000c000b */
[----:B01----:R-:W-:Y:S01]  /*e950*/  ENDCOLLECTIVE ;  /* 0x000000000000791b */ /* 0x003fe20003800000 */
.L_x_284:
[----:B------:R-:W-:Y:S02]  /*e960*/  IMAD.MOV.U32 R13, RZ, RZ, R0 ;  /* 0x000000ffff0d7224 */ /* 0x000fe400078e0000 */
[----:B------:R-:W-:-:S07]  /*e970*/  IMAD.MOV.U32 R3, RZ, RZ, R14 ;  /* 0x000000ffff037224 */ /* 0x000fce00078e000e */
[----:B------:R-:W-:Y:S05]  /*e980*/  WARPSYNC.COLLECTIVE R15, `(.L_x_285) ;  /* 0x000000000f087348 */ /* 0x000fea0003c00000 */
[----:B------:R0:W1:Y:S02]  /*e990*/  SHFL.IDX P6, R14, R13, R12, R11 ;  /* 0x0000000c0d0e7389 */ /* 0x00006400000c000b */
[----:B01----:R-:W-:Y:S01]  /*e9a0*/  ENDCOLLECTIVE ;  /* 0x000000000000791b */ /* 0x003fe20003800000 */
.L_x_285:
[----:B------:R-:W-:Y:S02]  /*e9b0*/  ULDC UR4, c[0x0][0x288] ;  /* 0x0000a20000047ab9 */ /* 0x000fe40000000800 */
[----:B------:R-:W-:Y:S01]  /*e9c0*/  IMAD R5, R6, UR4, RZ ;  /* 0x0000000406057c24 */ /* 0x000fe2000f8e02ff */
[----:B------:R-:W-:-:S04]  /*e9d0*/  LEA R6, R36, R37, 0x7 ;  /* 0x0000002524067211 */ /* 0x000fc800078e38ff */
[C---:B------:R-:W-:Y:S01]  /*e9e0*/  ISETP.GE.AND P2, PT, R6.reuse, R5, PT ;  /* 0x000000050600720c */ /* 0x040fe20003f46270 */
[----:B------:R-:W-:Y:S02]  /*e9f0*/  VIADD R8, R6, 0x10 ;  /* 0x0000001006087836 */ /* 0x000fe40000000000 */
[----:B------:R-:W-:Y:S01]  /*ea00*/  IMAD.MOV.U32 R13, RZ, RZ, R4 ;  /* 0x000000ffff0d7224 */ /* 0x000fe200078e0004 */
[----:B------:R-:W-:-:S09]  /*ea10*/  MOV R12, 0x1 ;  /* 0x00000001000c7802 */ /* 0x000fd20000000f00 */
[----:B------:R-:W-:Y:S02]  /*ea20*/  @!P2 LEA R9, R28, UR42, 0x1 ;  /* 0x0000002a1c09ac11 */ /* 0x000fe4000f8e08ff */
[----:B------:R-:W-:Y:S02]  /*ea30*/  @P2 LOP3.LUT R16, R16, 0x1000, RZ, 0xfc, !PT ;  /* 0x0000100010102812 */ /* 0x000fe400078efcff */
[----:B------:R-:W-:-:S13]  /*ea40*/  @!P2 LEA R2, P1, R22, R14, 0x1 ;  /* 0x0000000e1602a211 */ /* 0x000fda00078208ff */
[----:B------:R-:W-:Y:S05]  /*ea50*/  WARPSYNC.COLLECTIVE R15, `(.L_x_286) ;  /* 0x000000000f087348 */ /* 0x000fea0003c00000 */
[----:B------:R0:W1:Y:S02]  /*ea60*/  SHFL.IDX P6, R14, R13, R12, R11 ;  /* 0x0000000c0d0e7389 */ /* 0x00006400000c000b */
[----:B01----:R-:W-:Y:S01]  /*ea70*/  ENDCOLLECTIVE ;  /* 0x000000000000791b */ /* 0x003fe20003800000 */
.L_x_286:
[----:B------:R-:W-:Y:S01]  /*ea80*/  LOP3.LUT R16, R16, 0xfffff7ff, RZ, 0xc0, !PT ;  /* 0xfffff7ff10107812 */ /* 0x000fe200078ec0ff */
[----:B------:R-:W-:-:S05]  /*ea90*/  @!P2 IMAD.X R3, RZ, RZ, R3, P1 ;  /* 0x000000ffff03a224 */ /* 0x000fca00008e0603 */
[----:B------:R-:W-:Y:S01]  /*eaa0*/  @!PT LDS RZ, [RZ] ;  /* 0x00000000fffff984 */ /* 0x000fe20000000800 */
[----:B------:R-:W-:Y:S01]  /*eab0*/  @!PT LDS RZ, [RZ] ;  /* 0x00000000fffff984 */ /* 0x000fe20000000800 */
[----:B------:R-:W-:Y:S01]  /*eac0*/  @!PT LDS RZ, [RZ] ;  /* 0x00000000fffff984 */ /* 0x000fe20000000800 */
[----:B------:R0:W-:Y:S01]  /*ead0*/  @!P2 LDGSTS.E.BYPASS.LTC128B.128 [R9+0x18400], desc[UR36][R2.64], !P0 ;  /* 0x184000000209afae */ /* 0x0001e2000c101d64 */
[----:B------:R-:W-:Y:S01]  /*eae0*/  ISETP.GE.AND P2, PT, R8, R5, PT ;  /* 0x000000050800720c */ /* 0x000fe20003f46270 */
[----:B------:R-:W-:Y:S02]  /*eaf0*/  VIADD R8, R6, 0x20 ;  /* 0x0000002006087836 */ /* 0x000fe40000000000 */
[----:B------:R-:W-:-:S10]  /*eb00*/  IMAD.MOV.U32 R13, RZ, RZ, R0 ;  /* 0x000000ffff0d7224 */ /* 0x000fd400078e0000 */
[----:B------:R-:W-:Y:S01]  /*eb10*/  @!P2 LEA R21, R28, UR42, 0x1 ;  /* 0x0000002a1c15ac11 */ /* 0x000fe2000f8e08ff */
[----:B------:R-:W-:Y:S01]  /*eb20*/  IMAD.MOV.U32 R7, RZ, RZ, R14 ;  /* 0x000000ffff077224 */ /* 0x000fe200078e000e */
[----:B0-----:R-:W-:-:S07]  /*eb30*/  @P2 LOP3.LUT R16, R16, 0x800, RZ, 0xfc, !PT ;  /* 0x0000080010102812 */ /* 0x001fce00078efcff */
[----:B------:R-:W-:Y:S05]  /*eb40*/  WARPSYNC.COLLECTIVE R15, `(.L_x_287) ;  /* 0x000000000f087348 */ /* 0x000fea0003c00000 */
[----:B------:R0:W1:Y:S02]  /*eb50*/  SHFL.IDX P6, R14, R13, R12, R11 ;  /* 0x0000000c0d0e7389 */ /* 0x00006400000c000b */
[----:B01----:R-:W-:Y:S01]  /*eb60*/  ENDCOLLECTIVE ;  /* 0x000000000000791b */ /* 0x003fe20003800000 */
.L_x_287:
[----:B------:R-:W-:Y:S01]  /*eb70*/  LOP3.LUT R16, R16, 0xfffffbff, RZ, 0xc0, !PT ;  /* 0xfffffbff10107812 */ /* 0x000fe200078ec0ff */
[----:B------:R-:W-:Y:S01]  /*eb80*/  IMAD.MOV.U32 R13, RZ, RZ, R4 ;  /* 0x000000ffff0d7224 */ /* 0x000fe200078e0004 */
[----:B------:R-:W-:-:S04]  /*eb90*/  @!P2 LEA R12, P1, R22, R14, 0x1 ;  /* 0x0000000e160ca211 */ /* 0x000fc800078208ff */
[----:B------:R-:W-:Y:S01]  /*eba0*/  @!P2 MOV R2, R12 ;  /* 0x0000000c0002a202 */ /* 0x000fe20000000f00 */
[----:B------:R-:W-:Y:S01]  /*ebb0*/  @!P2 IMAD.X R11, RZ, RZ, R7, P1 ;  /* 0x000000ffff0ba224 */ /* 0x000fe200008e0607 */
[----:B------:R-:W-:-:S03]  /*ebc0*/  MOV R12, 0x2 ;  /* 0x00000002000c7802 */ /* 0x000fc60000000f00 */
[----:B------:R-:W-:Y:S02]  /*ebd0*/  @!P2 IMAD.MOV.U32 R3, RZ, RZ, R11 ;  /* 0x000000ffff03a224 */ /* 0x000fe400078e000b */
[----:B------:R-:W-:-:S03]  /*ebe0*/  IMAD.MOV.U32 R11, RZ, RZ, 0x181f ;  /* 0x0000181fff0b7424 */ /* 0x000fc600078e00ff */
[----:B------:R-:W-:Y:S01]  /*ebf0*/  @!PT LDS RZ, [RZ] ;  /* 0x00000000fffff984 */ /* 0x000fe20000000800 */
[----:B------:R-:W-:Y:S01]  /*ec00*/  @!PT LDS RZ, [RZ] ;  /* 0x00000000fffff984 */ /* 0x000fe20000000800 */
[----:B------:R-:W-:Y:S01]  /*ec10*/  @!PT LDS RZ, [RZ] ;  /* 0x00000000fffff984 */ /* 0x000fe20000000800 */
[----:B------:R0:W-:Y:S01]  /*ec20*/  @!P2 LDGSTS.E.BYPASS.LTC128B.128 [R21+0x18c00], desc[UR36][R2.64], !P0 ;  /* 0x18c000000215afae */ /* 0x0001e2000c101d64 */
[----:B------:R-:W-:Y:S01]  /*ec30*/  ISETP.GE.AND P2, PT, R8, R5, PT ;  /* 0x000000050800720c */ /* 0x000fe20003f46270 */
[----:B------:R-:W-:-:S12]  /*ec40*/  VIADD R8, R6, 0x30 ;  /* 0x0000003006087836 */ /* 0x000fd80000000000 */
[----:B0-----:R-:W-:Y:S05]  /*ec50*/  WARPSYNC.COLLECTIVE R15, `(.L_x_288) ;  /* 0x000000000f087348 */ /* 0x001fea0003c00000 */
[----:B------:R1:W2:Y:S02]  /*ec60*/  SHFL.IDX P6, R14, R13, R12, R11 ;  /* 0x0000000c0d0e7389 */ /* 0x0002a400000c000b */
[----:B012---:R-:W-:Y:S01]  /*ec70*/  ENDCOLLECTIVE ;  /* 0x000000000000791b */ /* 0x007fe20003800000 */
.L_x_288:
[----:B------:R-:W-:Y:S02]  /*ec80*/  @!P2 LEA R21, R28, UR42, 0x1 ;  /* 0x0000002a1c15ac11 */ /* 0x000fe4000f8e08ff */
[----:B------:R-:W-:Y:S01]  /*ec90*/  @P2 LOP3.LUT R16, R16, 0x400, RZ, 0xfc, !PT ;  /* 0x0000040010102812 */ /* 0x000fe200078efcff */
[----:B------:R-:W-:-:S03]  /*eca0*/  IMAD.MOV.U32 R13, RZ, RZ, R0 ;  /* 0x000000ffff0d7224 */ /* 0x000fc600078e0000 */
[----:B------:R-:W-:Y:S01]  /*ecb0*/  LOP3.LUT R16, R16, 0xfffffdff, RZ, 0xc0, !PT ;  /* 0xfffffdff10107812 */ /* 0x000fe200078ec0ff */
[----:B------:R-:W-:-:S07]  /*ecc0*/  IMAD.MOV.U32 R20, RZ, RZ, R14 ;  /* 0x000000ffff147224 */ /* 0x000fce00078e000e */
[----:B------:R-:W-:Y:S05]  /*ecd0*/  WARPSYNC.COLLECTIVE R15, `(.L_x_289) ;  /* 0x000000000f087348 */ /* 0x000fea0003c00000 */
[----:B------:R0:W1:Y:S02]  /*ece0*/  SHFL.IDX P6, R14, R13, R12, R11 ;  /* 0x0000000c0d0e7389 */ /* 0x00006400000c000b */
[----:B01----:R-:W-:Y:S01]  /*ecf0*/  ENDCOLLECTIVE ;  /* 0x000000000000791b */ /* 0x003fe20003800000 */
.L_x_289:
[----:B------:R-:W-:Y:S01]  /*ed00*/  MOV R13, R4 ;  /* 0x00000004000d7202 */ /* 0x000fe20000000f00 */
[----:B------:R-:W-:Y:S01]  /*ed10*/  IMAD.MOV.U32 R12, RZ, RZ, 0x3 ;  /* 0x00000003ff0c7424 */ /* 0x000fe200078e00ff */
[----:B------:R-:W-:-:S04]  /*ed20*/  @!P2 LEA R15, P1, R22, R14, 0x1 ;  /* 0x0000000e160fa211 */ /* 0x000fc800078208ff */
[----:B------:R-:W-:Y:S01]  /*ed30*/  @!P2 IADD3.X R20, RZ, R20, RZ, P1, !PT ;  /* 0x00000014ff14a210 */ /* 0x000fe20000ffe4ff */
[----:B------:R-:W-:Y:S02]  /*ed40*/  @!P2 IMAD.MOV.U32 R2, RZ, RZ, R15 ;  /* 0x000000ffff02a224 */ /* 0x000fe400078e000f */
[----:B------:R-:W-:Y:S02]  /*ed50*/  IMAD.MOV.U32 R15, RZ, RZ, -0x1 ;  /* 0xffffffffff0f7424 */ /* 0x000fe400078e00ff */
[----:B------:R-:W-:-:S07]  /*ed60*/  @!P2 IMAD.MOV.U32 R3, RZ, RZ, R20 ;  /* 0x000000ffff03a224 */ /* 0x000fce00078e0014 */
[----:B------:R-:W-:Y:S05]  /*ed70*/  WARPSYNC.COLLECTIVE R15, `(.L_x_290) ;  /* 0x000000000f087348 */ /* 0x000fea0003c00000 */
[----:B------:R0:W1:Y:S02]  /*ed80*/  SHFL.IDX P6, R14, R13, R12, R11 ;  /* 0x0000000c0d0e7389 */ /* 0x00006400000c000b */
[----:B01----:R-:W-:Y:S01]  /*ed90*/  ENDCOLLECTIVE ;  /* 0x000000000000791b */ /* 0x003fe20003800000 */
.L_x_290:
[----:B------:R-:W-:Y:S01]  /*eda0*/  @!PT LDS RZ, [RZ] ;  /* 0x00000000fffff984 */ /* 0x000fe20000000800 */
[----:B------:R-:W-:Y:S01]  /*edb0*/  @!PT LDS RZ, [RZ] ;  /* 0x00000000fffff984 */ /* 0x000fe20000000800 */
[----:B------:R-:W-:Y:S01]  /*edc0*/  @!PT LDS RZ, [RZ] ;  /* 0x00000000fffff984 */ /* 0x000fe20000000800 */
[----:B------:R0:W-:Y:S01]  /*edd0*/  @!P2 LDGSTS.E.BYPASS.LTC128B.128 [R21+0x19400], desc[UR36][R2.64], !P0 ;  /* 0x194000000215afae */ /* 0x0001e2000c101d64 */
[----:B------:R-:W-:Y:S02]  /*ede0*/  ISETP.GE.AND P2, PT, R8, R5, PT ;  /* 0x000000050800720c */ /* 0x000fe40003f46270 */
[----:B------:R-:W-:Y:S02]  /*edf0*/  IADD3 R8, R6, 0x40, RZ ;  /* 0x0000004006087810 */ /* 0x000fe40007ffe0ff */
[----:B------:R-:W-:-:S09]  /*ee00*/  MOV R13, R0 ;  /* 0x00000000000d7202 */ /* 0x000fd20000000f00 */
[----:B------:R-:W-:-:S04]  /*ee10*/  @P2 LOP3.LUT R16, R16, 0x200, RZ, 0xfc, !PT ;  /* 0x0000020010102812 */ /* 0x000fc800078efcff */
[----:B------:R-:W-:Y:S01]  /*ee20*/  LOP3.LUT R16, R16, 0xfffffeff, RZ, 0xc0, !PT ;  /* 0xfffffeff10107812 */ /* 0x000fe200078ec0ff */
[----:B0-----:R-:W-:-:S07]  /*ee30*/  IMAD.MOV.U32 R7, RZ, RZ, R14 ;  /* 0x000000ffff077224 */ /* 0x001fce00078e000e */
[----:B------:R-:W-:Y:S05]  /*ee40*/  WARPSYNC.COLLECTIVE R15, `(.L_x_291) ;  /* 0x000000000f087348 */ /* 0x000fea0003c00000 */
[----:B------:R0:W1:Y:S02]  /*ee50*/  SHFL.IDX P6, R14, R13, R12, R11 ;  /* 0x0000000c0d0e7389 */ /* 0x00006400000c000b */
[----:B01----:R-:W-:Y:S01]  /*ee60*/  ENDCOLLECTIVE ;  /* 0x000000000000791b */ /* 0x003fe20003800000 */
.L_x_291:
[----:B------:R-:W-:Y:S01]  /*ee70*/  @!P2 LEA R15, R28, UR42, 0x1 ;  /* 0x0000002a1c0fac11 */ /* 0x000fe2000f8e08ff */
[----:B------:R-:W-:Y:S01]  /*ee80*/  IMAD.MOV.U32 R12, RZ, RZ, 0x4 ;  /* 0x00000004ff0c7424 */ /* 0x000fe200078e00ff */
[----:B------:R-:W-:-:S05]  /*ee90*/  @!P2 LEA R13, P1, R22, R14, 0x1 ;  /* 0x0000000e160da211 */ /* 0x000fca00078208ff */
[----:B------:R-:W-:Y:S02]  /*eea0*/  @!P2 IMAD.X R14, RZ, RZ, R7, P1 ;  /* 0x000000ffff0ea224 */ /* 0x000fe400008e0607 */
[----:B------:R-:W-:Y:S02]  /*eeb0*/  @!P2 IMAD.MOV.U32 R2, RZ, RZ, R13 ;  /* 0x000000ffff02a224 */ /* 0x000fe400078e000d */
[----:B------:R-:W-:Y:S02]  /*eec0*/  @!P2 IMAD.MOV.U32 R3, RZ, RZ, R14 ;  /* 0x000000ffff03a224 */ /* 0x000fe400078e000e */
[----:B------:R-:W-:-:S03]  /*eed0*/  IMAD.MOV.U32 R13, RZ, RZ, R4 ;  /* 0x000000ffff0d7224 */ /* 0x000fc600078e0004 */
[----:B------:R-:W-:Y:S01]  /*eee0*/  @!PT LDS RZ, [RZ] ;  /* 0x00000000fffff984 */ /* 0x000fe20000000800 */
[----:B------:R-:W-:Y:S01]  /*eef0*/  @!PT LDS RZ, [RZ] ;  /* 0x00000000fffff984 */ /* 0x000fe20000000800 */
[----:B------:R-:W-:Y:S01]  /*ef00*/  @!PT LDS RZ, [RZ] ;  /* 0x00000000fffff984 */ /* 0x000fe20000000800 */
[----:B------:R0:W-:Y:S01]  /*ef10*/  @!P2 LDGSTS.E.BYPASS.LTC128B.128 [R15+0x19c00], desc[UR36][R2.64], !P0 ;  /* 0x19c00000020fafae */ /* 0x0001e2000c101d64 */
[----:B------:R-:W-:Y:S01]  /*ef20*/  ISETP.GE.AND P2, PT, R8, R5, PT ;  /* 0x000000050800720c */ /* 0x000fe20003f46270 */
[----:B0-----:R-:W-:-:S12]  /*ef30*/  IMAD.MOV.U32 R15, RZ, RZ, -0x1 ;  /* 0xffffffffff0f7424 */ /* 0x001fd800078e00ff */
[----:B------:R-:W-:Y:S02]  /*ef40*/  @!P2 LEA R20, R28, UR42, 0x1 ;  /* 0x0000002a1c14ac11 */ /* 0x000fe4000f8e08ff */
[----:B------:R-:W-:-:S07]  /*ef50*/  @P2 LOP3.LUT R16, R16, 0x100, RZ, 0xfc, !PT ;  /* 0x0000010010102812 */ /* 0x000fce00078efcff */
[----:B------:R-:W-:Y:S05]  /*ef60*/  WARPSYNC.COLLECTIVE R15, `(.L_x_292) ;  /* 0x000000000f087348 */ /* 0x000fea0003c00000 */
[----:B------:R0:W1:Y:S02]  /*ef70*/  SHFL.IDX P6, R14, R13, R12, R11 ;  /* 0x0000000c0d0e7389 */ /* 0x00006400000c000b */
[----:B01----:R-:W-:Y:S01]  /*ef80*/  ENDCOLLECTIVE ;  /* 0x000000000000791b */ /* 0x003fe20003800000 */
.L_x_292:
[----:B------:R-:W-:Y:S01]  /*ef90*/  LOP3.LUT R16, R16, 0xffffff7f, RZ, 0xc0, !PT ;  /* 0xffffff7f10107812 */ /* 0x000fe200078ec0ff */
[----:B------:R-:W-:Y:S01]  /*efa0*/  IMAD.MOV.U32 R13, RZ, RZ, R0 ;  /* 0x000000ffff0d7224 */ /* 0x000fe200078e0000 */
[----:B------:R-:W-:-:S07]  /*efb0*/  MOV R8, R14 ;  /* 0x0000000e00087202 */ /* 0x000fce0000000f00 */
[----:B------:R-:W-:Y:S05]  /*efc0*/  WARPSYNC.COLLECTIVE R15, `(.L_x_293) ;  /* 0x000000000f087348 */ /* 0x000fea0003c00000 */
[----:B------:R0:W1:Y:S02]  /*efd0*/  SHFL.IDX P6, R14, R13, R12, R11 ;  /* 0x0000000c0d0e7389 */ /* 0x00006400000c000b */
[----:B01----:R-:W-:Y:S01]  /*efe0*/  ENDCOLLECTIVE ;  /* 0x000000000000791b */ /* 0x003fe20003800000 */
.L_x_293:
[----:B------:R-:W-:Y:S01]  /*eff0*/  IMAD.MOV.U32 R13, RZ, RZ, R4 ;  /* 0x000000ffff0d7224 */ /* 0x000fe200078e0004 */
[----:B------:R-:W-:Y:S01]  /*f000*/  MOV R12, 0x5 ;  /* 0x00000005000c7802 */ /* 0x000fe20000000f00 */
[----:B------:R-:W-:-:S07]  /*f010*/  IMAD.MOV.U32 R7, RZ, RZ, R14 ;  /* 0x000000ffff077224 */ /* 0x000fce00078e000e */
[----:B------:R-:W-:Y:S05]  /*f020*/  WARPSYNC.COLLECTIVE R15, `(.L_x_294) ;  /* 0x000000000f087348 */ /* 0x000fea0003c00000 */
[----:B------:R0:W1:Y:S02]  /*f030*/  SHFL.IDX P6, R14, R13, R12, R11 ;  /* 0x0000000c0d0e7389 */ /* 0x00006400000c000b */
[----:B01----:R-:W-:Y:S01]  /*f040*/  ENDCOLLECTIVE ;  /* 0x000000000000791b */ /* 0x003fe20003800000 */
.L_x_294:
[----:B------:R-:W-:-:S04]  /*f050*/  @!P2 LEA R7, P1, R22, R7, 0x1 ;  /* 0x000000071607a211 */ /* 0x000fc800078208ff */
[----:B------:R-:W-:Y:S01]  /*f060*/  @!P2 MOV R2, R7 ;  /* 0x000000070002a202 */ /* 0x000fe20000000f00 */
[----:B------:R-:W-:-:S04]  /*f070*/  @!P2 IMAD.X R8, RZ, RZ, R8, P1 ;  /* 0x000000ffff08a224 */ /* 0x000fc800008e0608 */
[----:B------:R-:W-:Y:S02]  /*f080*/  @!P2 IMAD.MOV.U32 R3, RZ, RZ, R8 ;  /* 0x000000ffff03a224 */ /* 0x000fe400078e0008 */
[----:B------:R-:W-:Y:S02]  /*f090*/  IMAD.MOV.U32 R13, RZ, RZ, R0 ;  /* 0x000000ffff0d7224 */ /* 0x000fe400078e0000 */
[----:B------:R-:W-:Y:S01]  /*f0a0*/  VIADD R8, R6, 0x50 ;  /* 0x0000005006087836 */ /* 0x000fe20000000000 */
[----:B------:R-:W-:Y:S01]  /*f0b0*/  @!PT LDS RZ, [RZ] ;  /* 0x00000000fffff984 */ /* 0x000fe20000000800 */
[----:B------:R-:W-:Y:S01]  /*f0c0*/  @!PT LDS RZ, [RZ] ;  /* 0x00000000fffff984 */ /* 0x000fe20000000800 */
[----:B------:R-:W-:Y:S01]  /*f0d0*/  @!PT LDS RZ, [RZ] ;  /* 0x00000000fffff984 */ /* 0x000fe20000000800 */
[----:B------:R0:W-:Y:S04]  /*f0e0*/  @!P2 LDGSTS.E.BYPASS.LTC128B.128 [R20+0x1a400], desc[UR36][R2.64], !P0 ;  /* 0x1a4000000214afae */ /* 0x0001e8000c101d64 */
[----:B------:R-:W-:Y:S02]  /*f0f0*/  ISETP.GE.AND P2, PT, R8, R5, PT ;  /* 0x000000050800720c */ /* 0x000fe40003f46270 */
[----:B------:R-:W-:Y:S01]  /*f100*/  IADD3 R8, R6, 0x60, RZ ;  /* 0x0000006006087810 */ /* 0x000fe20007ffe0ff */
[----:B------:R-:W-:-:S10]  /*f110*/  IMAD.MOV.U32 R10, RZ, RZ, R14 ;  /* 0x000000ffff0a7224 */ /* 0x000fd400078e000e */
[----:B0-----:R-:W-:Y:S05]  /*f120*/  WARPSYNC.COLLECTIVE R15, `(.L_x_295) ;  /* 0x000000000f087348 */ /* 0x001fea0003c00000 */
[----:B------:R1:W2:Y:S02]  /*f130*/  SHFL.IDX P6, R14, R13, R12, R11 ;  /* 0x0000000c0d0e7389 */ /* 0x0002a400000c000b */
[----:B012---:R-:W-:Y:S01]  /*f140*/  ENDCOLLECTIVE ;  /* 0x000000000000791b */ /* 0x007fe20003800000 */
.L_x_295:
[----:B------:R-:W-:Y:S02]  /*f150*/  @!P2 LEA R7, R28, UR42, 0x1 ;  /* 0x0000002a1c07ac11 */ /* 0x000fe4000f8e08ff */
[----:B------:R-:W-:Y:S01]  /*f160*/  @P2 LOP3.LUT R16, R16, 0x80, RZ, 0xfc, !PT ;  /* 0x0000008010102812 */ /* 0x000fe200078efcff */
[----:B------:R-:W-:Y:S01]  /*f170*/  IMAD.MOV.U32 R13, RZ, RZ, R4 ;  /* 0x000000ffff0d7224 */ /* 0x000fe200078e0004 */
[----:B------:R-:W-:Y:S02]  /*f180*/  MOV R12, 0x6 ;  /* 0x00000006000c7802 */ /* 0x000fe40000000f00 */
[----:B------:R-:W-:Y:S01]  /*f190*/  LOP3.LUT R16, R16, 0xffffffbf, RZ, 0xc0, !PT ;  /* 0xffffffbf10107812 */ /* 0x000fe200078ec0ff */
[----:B------:R-:W-:-:S07]  /*f1a0*/  IMAD.MOV.U32 R9, RZ, RZ, R14 ;  /* 0x000000ffff097224 */ /* 0x000fce00078e000e */
[----:B------:R-:W-:Y:S05]  /*f1b0*/  WARPSYNC.COLLECTIVE R15, `(.L_x_296) ;  /* 0x000000000f087348 */ /* 0x000fea0003c00000 */
[----:B------:R0:W1:Y:S02]  /*f1c0*/  SHFL.IDX P6, R14, R13, R12, R11 ;  /* 0x0000000c0d0e7389 */ /* 0x00006400000c000b */
[----:B01----:R-:W-:Y:S01]  /*f1d0*/  ENDCOLLECTIVE ;  /* 0x000000000000791b */ /* 0x003fe20003800000 */
.L_x_296:
[----:B------:R-:W-:-:S04]  /*f1e0*/  @!P2 LEA R9, P1, R22, R9, 0x1 ;  /* 0x000000091609a211 */ /* 0x000fc800078208ff */
[----:B------:R-:W-:Y:S01]  /*f1f0*/  @!P2 IADD3.X R10, RZ, R10, RZ, P1, !PT ;  /* 0x0000000aff0aa210 */ /* 0x000fe20000ffe4ff */
[----:B------:R-:W-:-:S04]  /*f200*/  @!P2 IMAD.MOV.U32 R2, RZ, RZ, R9 ;  /* 0x000000ffff02a224 */ /* 0x000fc800078e0009 */
[----:B------:R-:W-:Y:S02]  /*f210*/  @!P2 IMAD.MOV.U32 R3, RZ, RZ, R10 ;  /* 0x000000ffff03a224 */ /* 0x000fe400078e000a */
[----:B------:R-:W-:-:S03]  /*f220*/  IMAD.MOV.U32 R13, RZ, RZ, R0 ;  /* 0x000000ffff0d7224 */ /* 0x000fc600078e0000 */
[----:B------:R-:W-:Y:S01]  /*f230*/  @!PT LDS RZ, [RZ] ;  /* 0x00000000fffff984 */ /* 0x000fe20000000800 */
[----:B------:R-:W-:Y:S01]  /*f240*/  @!PT LDS RZ, [RZ] ;  /* 0x00000000fffff984 */ /* 0x000fe20000000800 */
[----:B------:R-:W-:Y:S01]  /*f250*/  @!PT LDS RZ, [RZ] ;  /* 0x00000000fffff984 */ /* 0x000fe20000000800 */
[----:B------:R0:W-:Y:S01]  /*f260*/  @!P2 LDGSTS.E.BYPASS.LTC128B.128 [R7+0x1ac00], desc[UR36][R2.64], !P0 ;  /* 0x1ac000000207afae */ /* 0x0001e2000c101d64 */
[----:B------:R-:W-:Y:S01]  /*f270*/  ISETP.GE.AND P2, PT, R8, R5, PT ;  /* 0x000000050800720c */ /* 0x000fe20003f46270 */
[----:B0-----:R-:W-:-:S12]  /*f280*/  IMAD.MOV.U32 R2, RZ, RZ, R14 ;  /* 0x000000ffff027224 */ /* 0x001fd800078e000e */
[----:B------:R-:W-:Y:S05]  /*f290*/  WARPSYNC.COLLECTIVE R15, `(.L_x_297) ;  /* 0x000000000f087348 */ /* 0x000fea0003c00000 */
[----:B------:R0:W1:Y:S02]  /*f2a0*/  SHFL.IDX P6, R14, R13, R12, R11 ;  /* 0x0000000c0d0e7389 */ /* 0x00006400000c000b */
[----:B01----:R-:W-:Y:S01]  /*f2b0*/  ENDCOLLECTIVE ;  /* 0x000000000000791b */ /* 0x003fe20003800000 */
.L_x_297:
[----:B------:R-:W-:Y:S02]  /*f2c0*/  @!P2 LEA R9, R28, UR42, 0x1 ;  /* 0x0000002a1c09ac11 */ /* 0x000fe4000f8e08ff */
[----:B------:R-:W-:Y:S02]  /*f2d0*/  @P2 LOP3.LUT R16, R16, 0x40, RZ, 0xfc, !PT ;  /* 0x0000004010102812 */ /* 0x000fe400078efcff */
[----:B------:R-:W-:Y:S01]  /*f2e0*/  MOV R13, R4 ;  /* 0x00000004000d7202 */ /* 0x000fe20000000f00 */
[----:B------:R-:W-:-:S05]  /*f2f0*/  IMAD.MOV.U32 R11, RZ, RZ, R14 ;  /* 0x000000ffff0b7224 */ /* 0x000fca00078e000e */
[----:B------:R-:W-:-:S05]  /*f300*/  @!P2 LEA R11, P1, R22, R11, 0x1 ;  /* 0x0000000b160ba211 */ /* 0x000fca00078208ff */
[----:B------:R-:W-:Y:S02]  /*f310*/  @!P2 IMAD.X R12, RZ, RZ, R2, P1 ;  /* 0x000000ffff0ca224 */ /* 0x000fe400008e0602 */
[----:B------:R-:W-:Y:S02]  /*f320*/  @!P2 IMAD.MOV.U32 R2, RZ, RZ, R11 ;  /* 0x000000ffff02a224 */ /* 0x000fe400078e000b */
[----:B------:R-:W-:Y:S02]  /*f330*/  @!P2 IMAD.MOV.U32 R3, RZ, RZ, R12 ;  /* 0x000000ffff03a224 */ /* 0x000fe400078e000c */
[----:B------:R-:W-:Y:S02]  /*f340*/  IMAD.MOV.U32 R12, RZ, RZ, 0x7 ;  /* 0x00000007ff0c7424 */ /* 0x000fe400078e00ff */
[----:B------:R-:W-:Y:S01]  /*f350*/  IMAD.MOV.U32 R11, RZ, RZ, 0x181f ;  /* 0x0000181fff0b7424 */ /* 0x000fe200078e00ff */
[----:B------:R-:W-:Y:S01]  /*f360*/  @!PT LDS RZ, [RZ] ;  /* 0x00000000fffff984 */ /* 0x000fe20000000800 */
[----:B------:R-:W-:Y:S01]  /*f370*/  @!PT LDS RZ, [RZ] ;  /* 0x00000000fffff984 */ /* 0x000fe20000000800 */
[----:B------:R-:W-:Y:S01]  /*f380*/  @!PT LDS RZ, [RZ] ;  /* 0x00000000fffff984 */ /* 0x000fe20000000800 */
[----:B------:R0:W-:Y:S06]  /*f390*/  @!P2 LDGSTS.E.BYPASS.LTC128B.128 [R9+0x1b400], desc[UR36][R2.64], !P0 ;  /* 0x1b4000000209afae */ /* 0x0001ec000c101d64 */
[----:B0-----:R-:W-:Y:S05]  /*f3a0*/  WARPSYNC.COLLECTIVE R15, `(.L_x_298) ;  /* 0x000000000f087348 */ /* 0x001fea0003c00000 */
[----:B------:R1:W2:Y:S02]  /*f3b0*/  SHFL.IDX P6, R14, R13, R12, R11 ;  /* 0x0000000c0d0e7389 */ /* 0x0002a400000c000b */
[----:B012---:R-:W-:Y:S01]  /*f3c0*/  ENDCOLLECTIVE ;  /* 0x000000000000791b */ /* 0x007fe20003800000 */
.L_x_298:
[----:B------:R-:W-:Y:S01]  /*f3d0*/  MOV R13, R0 ;  /* 0x00000000000d7202 */ /* 0x000fe20000000f00 */
[----:B------:R-:W-:-:S07]  /*f3e0*/  IMAD.MOV.U32 R4, RZ, RZ, R14 ;  /* 0x000000ffff047224 */ /* 0x000fce00078e000e */
[----:B------:R-:W-:Y:S05]  /*f3f0*/  WARPSYNC.COLLECTIVE R15, `(.L_x_299) ;  /* 0x000000000f087348 */ /* 0x000fea0003c00000 */
[----:B------:R0:W1:Y:S02]  /*f400*/  SHFL.IDX P6, R14, R13, R12, R11 ;  /* 0x0000000c0d0e7389 */ /* 0x00006400000c000b */
[----:B01----:R-:W-:Y:S01]  /*f410*/  ENDCOLLECTIVE ;  /* 0x000000000000791b */ /* 0x003fe20003800000 */
.L_x_299:
[----:B------:R-:W-:Y:S05]  /*f420*/  BRA `(.L_x_300) ;  /* 0xffffffc4001c7947 */ /* 0x000fea000383ffff */
.L_x_230:
[----:B------:R-:W-:Y:S01]  /*f430*/  BSSY B0, `(.L_x_301) ;  /* 0x0000008000007945 */ /* 0x000fe20003800000 */
[----:B------:R-:W-:Y:S01]  /*f440*/  IMAD.MOV.U32 R13, RZ, RZ, R4 ;  /* 0x000000ffff0d7224 */ /* 0x000fe200078e0004 */
[----:B------:R-:W-:Y:S01]  /*f450*/  MOV R15, 0xffffffff ;  /* 0xffffffff000f7802 */ /* 0x000fe20000000f00 */
[----:B------:R-:W-:Y:S02]  /*f460*/  IMAD.MOV.U32 R12, RZ, RZ, RZ ;  /* 0x000000ffff0c7224 */ /* 0x000fe400078e00ff */
[----:B------:R-:W-:-:S07]  /*f470*/  IMAD.MOV.U32 R11, RZ, RZ, 0x181f ;  /* 0x0000181fff0b7424 */ /* 0x000fce00078e00ff */
[----:B------:R-:W-:Y:S05]  /*f480*/  WARPSYNC.COLLECTIVE R15, `(.L_x_302) ;  /* 0x000000000f087348 */ /* 0x000fea0003c00000 */
[----:B------:R0:W1:Y:S02]  /*f490*/  SHFL.IDX P6, R14, R13, R12, R11 ;  /* 0x0000000c0d0e7389 */ /* 0x00006400000c000b */
[----:B01----:R-:W-:Y:S01]  /*f4a0*/  ENDCOLLECTIVE ;  /* 0x000000000000791b */ /* 0x003fe20003800000 */
.L_x_302:
[----:B------:R-:W-:Y:S05]  /*f4b0*/  BSYNC B0 ;  /* 0x0000000000007941 */ /* 0x000fea0003800000 */
.L_x_301:
[----:B------:R-:W-:Y:S01]  /*f4c0*/  IMAD.MOV.U32 R13, RZ, RZ, R0 ;  /* 0x000000ffff0d7224 */ /* 0x000fe200078e0000 */
[----:B------:R-:W-:Y:S01]  /*f4d0*/  MOV R11, 0x181f ;  /* 0x0000181f000b7802 */ /* 0x000fe20000000f00 */
[----:B------:R-:W-:Y:S01]  /*f4e0*/  IMAD.MOV.U32 R12, RZ, RZ, RZ ;  /* 0x000000ffff0c7224 */ /* 0x000fe200078e00ff */
[----:B------:R-:W-:Y:S01]  /*f4f0*/  LOP3.LUT P5, RZ, R16, 0x1000, RZ, 0xc0, !PT ;  /* 0x0000100010ff7812 */ /* 0x000fe200078ac0ff */
[----:B------:R-:W-:Y:S02]  /*f500*/  IMAD.MOV.U32 R15, RZ, RZ, -0x1 ;  /* 0xffffffffff0f7424 */ /* 0x000fe400078e00ff */
[----:B------:R-:W-:-:S10]  /*f510*/  IMAD.MOV.U32 R2, RZ, RZ, R14 ;  /* 0x000000ffff027224 */ /* 0x000fd400078e000e */
[----:B------:R-:W-:Y:S05]  /*f520*/  WARPSYNC.COLLECTIVE R15, `(.L_x_303) ;  /* 0x000000000f087348 */ /* 0x000fea0003c00000 */
[----:B------:R0:W1:Y:S02]  /*f530*/  SHFL.IDX P6, R14, R13, R12, R11 ;  /* 0x0000000c0d0e7389 */ /* 0x00006400000c000b */
[----:B01----:R-:W-:Y:S01]  /*f540*/  ENDCOLLECTIVE ;  /* 0x000000000000791b */ /* 0x003fe20003800000 */
.L_x_303:
[----:B------:R-:W-:Y:S02]  /*f550*/  @!P5 LEA R7, R28, UR42, 0x1 ;  /* 0x0000002a1c07dc11 */ /* 0x000fe4000f8e08ff */
[----:B------:R-:W-:Y:S01]  /*f560*/  MOV R13, R4 ;  /* 0x00000004000d7202 */ /* 0x000fe20000000f00 */
[----:B------:R-:W-:Y:S01]  /*f570*/  IMAD.MOV.U32 R12, RZ, RZ, 0x1 ;  /* 0x00000001ff0c7424 */ /* 0x000fe200078e00ff */
[----:B------:R-:W-:-:S05]  /*f580*/  @!P5 LEA R14, P0, R22, R14, 0x1 ;  /* 0x0000000e160ed211 */ /* 0x000fca00078008ff */
[----:B------:R-:W-:Y:S02]  /*f590*/  @!P5 IMAD.X R3, RZ, RZ, R2, P0 ;  /* 0x000000ffff03d224 */ /* 0x000fe400000e0602 */
[----:B------:R-:W-:-:S07]  /*f5a0*/  @!P5 IMAD.MOV.U32 R2, RZ, RZ, R14 ;  /* 0x000000ffff02d224 */ /* 0x000fce00078e000e */
[----:B------:R-:W-:Y:S05]  /*f5b0*/  WARPSYNC.COLLECTIVE R15, `(.L_x_304) ;  /* 0x000000000f087348 */ /* 0x000fea0003c00000 */
[----:B------:R0:W1:Y:S02]  /*f5c0*/  SHFL.IDX P6, R14, R13, R12, R11 ;  /* 0x0000000c0d0e7389 */ /* 0x00006400000c000b */
[----:B01----:R-:W-:Y:S01]  /*f5d0*/  ENDCOLLECTIVE ;  /* 0x000000000000791b */ /* 0x003fe20003800000 */
.L_x_304:
[----:B------:R-:W-:Y:S01]  /*f5e0*/  @!PT LDS RZ, [RZ] ;  /* 0x00000000fffff984 */ /* 0x000fe20000000800 */
[----:B------:R-:W-:Y:S01]  /*f5f0*/  @!PT LDS RZ, [RZ] ;  /* 0x00000000fffff984 */ /* 0x000fe20000000800 */
[----:B------:R-:W-:Y:S01]  /*f600*/  @!PT LDS RZ, [RZ] ;  /* 0x00000000fffff984 */ /* 0x000fe20000000800 */
[----:B------:R0:W-:Y:S04]  /*f610*/  @!P5 LDGSTS.E.BYPASS.LTC128B.128 [R7+0x22400], desc[UR36][R2.64], !P4 ;  /* 0x224000000207dfae */ /* 0x0001e8000e101d64 */
[----:B------:R0:W-:Y:S04]  /*f620*/  @!P5 LDGSTS.E.BYPASS.LTC128B.128 [R7+0x26400], desc[UR36][R2.64+0x80], !P3 ;  /* 0x264000800207dfae */ /* 0x0001e8000d901d64 */
[----:B------:R0:W-:Y:S01]  /*f630*/  @!P5 LDGSTS.E.BYPASS.LTC128B.128 [R7+0x2a400], desc[UR36][R2.64+0x100], !P2 ;  /* 0x2a4001000207dfae */ /* 0x0001e2000d101d64 */
[----:B------:R-:W-:-:S03]  /*f640*/  IMAD.MOV.U32 R13, RZ, RZ, R0 ;  /* 0x000000ffff0d7224 */ /* 0x000fc600078e0000 */
[----:B------:R0:W-:Y:S01]  /*f650*/  @!P5 LDGSTS.E.BYPASS.LTC128B.128 [R7+0x2e400], desc[UR36][R2.64+0x180], !P1 ;  /* 0x2e4001800207dfae */ /* 0x0001e2000c901d64 */
[----:B------:R-:W-:Y:S01]  /*f660*/  LOP3.LUT P5, RZ, R16, 0x400, RZ, 0xc0, !PT ;  /* 0x0000040010ff7812 */ /* 0x000fe200078ac0ff */
[----:B------:R-:W-:-:S12]  /*f670*/  IMAD.MOV.U32 R5, RZ, RZ, R14 ;  /* 0x000000ffff057224 */ /* 0x000fd800078e000e */
[----:B0-----:R-:W-:Y:S05]  /*f680*/  WARPSYNC.COLLECTIVE R15, `(.L_x_305) ;  /* 0x000000000f087348 */ /* 0x001fea0003c00000 */
[----:B------:R1:W2:Y:S02]  /*f690*/  SHFL.IDX P6, R14, R13, R12, R11 ;  /* 0x0000000c0d0e7389 */ /* 0x0002a400000c000b */
[----:B012---:R-:W-:Y:S01]  /*f6a0*/  ENDCOLLECTIVE ;  /* 0x000000000000791b */ /* 0x007fe20003800000 */
.L_x_305:
[----:B------:R-:W-:Y:S01]  /*f6b0*/  @!P5 LEA R7, R28, UR42, 0x1 ;  /* 0x0000002a1c07dc11 */ /* 0x000fe2000f8e08ff */
[----:B------:R-:W-:Y:S01]  /*f6c0*/  IMAD.MOV.U32 R13, RZ, RZ, R4 ;  /* 0x000000ffff0d7224 */ /* 0x000fe200078e0004 */
[----:B------:R-:W-:Y:S02]  /*f6d0*/  MOV R12, 0x2 ;  /* 0x00000002000c7802 */ /* 0x000fe40000000f00 */
[----:B------:R-:W-:-:S13]  /*f6e0*/  LOP3.LUT P6, RZ, R16, 0x800, RZ, 0xc0, !PT ;  /* 0x0000080010ff7812 */ /* 0x000fda00078cc0ff */
[----:B------:R-:W-:Y:S02]  /*f6f0*/  @!P6 LEA R14, P0, R22, R14, 0x1 ;  /* 0x0000000e160ee211 */ /* 0x000fe400078008ff */
[----:B------:R-:W-:Y:S02]  /*f700*/  @!P6 LEA R9, R28, UR42, 0x1 ;  /* 0x0000002a1c09ec11 */ /* 0x000fe4000f8e08ff */
[----:B------:R-:W-:Y:S01]  /*f710*/  @!P6 IADD3.X R5, RZ, R5, RZ, P0, !PT ;  /* 0x00000005ff05e210 */ /* 0x000fe200007fe4ff */
[----:B------:R-:W-:-:S04]  /*f720*/  @!P6 IMAD.MOV.U32 R2, RZ, RZ, R14 ;  /* 0x000000ffff02e224 */ /* 0x000fc800078e000e */
[----:B------:R-:W-:-:S05]  /*f730*/  @!P6 IMAD.MOV.U32 R3, RZ, RZ, R5 ;  /* 0x000000ffff03e224 */ /* 0x000fca00078e0005 */
[----:B------:R-:W-:Y:S01]  /*f740*/  @!PT LDS RZ, [RZ] ;  /* 0x00000000fffff984 */ /* 0x000fe20000000800 */
[----:B------:R-:W-:Y:S01]  /*f750*/  @!PT LDS RZ, [RZ] ;  /* 0x00000000fffff984 */ /* 0x000fe20000000800 */
[----:B------:R-:W-:Y:S01]  /*f760*/  @!PT LDS RZ, [RZ] ;  /* 0x00000000fffff984 */ /* 0x000fe20000000800 */
[----:B------:R0:W-:Y:S04]  /*f770*/  @!P6 LDGSTS.E.BYPASS.LTC128B.128 [R9+0x22c00], desc[UR36][R2.64], !P4 ;  /* 0x22c000000209efae */ /* 0x0001e8000e101d64 */
[----:B------:R0:W-:Y:S04]  /*f780*/  @!P6 LDGSTS.E.BYPASS.LTC128B.128 [R9+0x26c00], desc[UR36][R2.64+0x80], !P3 ;  /* 0x26c000800209efae */ /* 0x0001e8000d901d64 */
[----:B------:R0:W-:Y:S04]  /*f790*/  @!P6 LDGSTS.E.BYPASS.LTC128B.128 [R9+0x2ac00], desc[UR36][R2.64+0x100], !P2 ;  /* 0x2ac001000209efae */ /* 0x0001e8000d101d64 */
[----:B------:R0:W-:Y:S02]  /*f7a0*/  @!P6 LDGSTS.E.BYPASS.LTC128B.128 [R9+0x2ec00], desc[UR36][R2.64+0x180], !P1 ;  /* 0x2ec001800209efae */ /* 0x0001e4000c901d64 */
[----:B0-----:R-:W-:Y:S05]  /*f7b0*/  WARPSYNC.COLLECTIVE R15, `(.L_x_306) ;  /* 0x000000000f087348 */ /* 0x001fea0003c00000 */
[----:B------:R1:W2:Y:S02]  /*f7c0*/  SHFL.IDX P6, R14, R13, R12, R11 ;  /* 0x0000000c0d0e7389 */ /* 0x0002a400000c000b */
[----:B012---:R-:W-:Y:S01]  /*f7d0*/  ENDCOLLECTIVE ;  /* 0x000000000000791b */ /* 0x007fe20003800000 */
.L_x_306:
[----:B------:R-:W-:Y:S02]  /*f7e0*/  IMAD.MOV.U32 R13, RZ, RZ, R0 ;  /* 0x000000ffff0d7224 */ /* 0x000fe400078e0000 */
[----:B------:R-:W-:-:S07]  /*f7f0*/  IMAD.MOV.U32 R5, RZ, RZ, R14 ;  /* 0x000000ffff057224 */ /* 0x000fce00078e000e */
[----:B------:R-:W-:Y:S05]  /*f800*/  WARPSYNC.COLLECTIVE R15, `(.L_x_307) ;  /* 0x000000000f087348 */ /* 0x000fea0003c00000 */
[----:B------:R0:W1:Y:S02]  /*f810*/  SHFL.IDX P6, R14, R13, R12, R11 ;  /* 0x0000000c0d0e7389 */ /* 0x00006400000c000b */
[----:B01----:R-:W-:Y:S01]  /*f820*/  ENDCOLLECTIVE ;  /* 0x000000000000791b */ /* 0x003fe20003800000 */
.L_x_307:
[----:B------:R-:W-:Y:S02]  /*f830*/  IMAD.MOV.U32 R13, RZ, RZ, R4 ;  /* 0x000000ffff0d7224 */ /* 0x000fe400078e0004 */
[----:B------:R-:W-:Y:S01]  /*f840*/  IMAD.MOV.U32 R12, RZ, RZ, 0x3 ;  /* 0x00000003ff0c7424 */ /* 0x000fe200078e00ff */
[----:B------:R-:W-:-:S04]  /*f850*/  @!P5 LEA R14, P0, R22, R14, 0x1 ;  /* 0x0000000e160ed211 */ /* 0x000fc800078008ff */
[----:B------:R-:W-:Y:S01]  /*f860*/  @!P5 MOV R2, R14 ;  /* 0x0000000e0002d202 */ /* 0x000fe20000000f00 */
[----:B------:R-:W-:-:S08]  /*f870*/  @!P5 IMAD.X R5, RZ, RZ, R5, P0 ;  /* 0x000000ffff05d224 */ /* 0x000fd000000e0605 */
[----:B------:R-:W-:Y:S05]  /*f880*/  WARPSYNC.COLLECTIVE R15, `(.L_x_308) ;  /* 0x000000000f087348 */ /* 0x000fea0003c00000 */
[----:B------:R0:W1:Y:S02]  /*f890*/  SHFL.IDX P6, R14, R13, R12, R11 ;  /* 0x0000000c0d0e7389 */ /* 0x00006400000c000b */
[----:B01----:R-:W-:Y:S01]  /*f8a0*/  ENDCOLLECTIVE ;  /* 0x000000000000791b */ /* 0x003fe20003800000 */
.L_x_308:
[----:B------:R-:W-:-:S05]  /*f8b0*/  @!P5 IMAD.MOV.U32 R3, RZ, RZ, R5 ;  /* 0x000000ffff03d224 */ /* 0x000fca00078e0005 */
[----:B------:R-:W-:Y:S01]  /*f8c0*/  @!PT LDS RZ, [RZ] ;  /* 0x00000000fffff984 */ /* 0x000fe20000000800 */
[----:B------:R-:W-:Y:S01]  /*f8d0*/  @!PT LDS RZ, [RZ] ;  /* 0x00000000fffff984 */ /* 0x000fe20000000800 */
[----:B------:R-:W-:Y:S01]  /*f8e0*/  @!PT LDS RZ, [RZ] ;  /* 0x00000000fffff984 */ /* 0x000fe20000000800 */
[----:B------:R0:W-:Y:S04]  /*f8f0*/  @!P5 LDGSTS.E.BYPASS.LTC128B.128 [R7+0x23400], desc[UR36][R2.64], !P4 ;  /* 0x234000000207dfae */ /* 0x0001e8000e101d64 */
[----:B------:R0:W-:Y:S01]  /*f900*/  @!P5 LDGSTS.E.BYPASS.LTC128B.128 [R7+0x27400], desc[UR36][R2.64+0x80], !P3 ;  /* 0x274000800207dfae */ /* 0x0001e2000d901d64 */
[----:B------:R-:W-:-:S03]  /*f910*/  IMAD.MOV.U32 R13, RZ, RZ, R0 ;  /* 0x000000ffff0d7224 */ /* 0x000fc600078e0000 */
[----:B------:R0:W-:Y:S04]  /*f920*/  @!P5 LDGSTS.E.BYPASS.LTC128B.128 [R7+0x2b400], desc[UR36][R2.64+0x100], !P2 ;  /* 0x2b4001000207dfae */ /* 0x0001e8000d101d64 */
[----:B------:R0:W-:Y:S01]  /*f930*/  @!P5 LDGSTS.E.BYPASS.LTC128B.128 [R7+0x2f400], desc[UR36][R2.64+0x180], !P1 ;  /* 0x2f4001800207dfae */ /* 0x0001e2000c901d64 */
[----:B------:R-:W-:Y:S02]  /*f940*/  LOP3.LUT P5, RZ, R16, 0x100, RZ, 0xc0, !PT ;  /* 0x0000010010ff7812 */ /* 0x000fe400078ac0ff */
[----:B------:R-:W-:-:S11]  /*f950*/  MOV R5, R14 ;  /* 0x0000000e00057202 */ /* 0x000fd60000000f00 */
[----:B0-----:R-:W-:Y:S05]  /*f960*/  WARPSYNC.COLLECTIVE R15, `(.L_x_309) ;  /* 0x000000000f087348 */ /* 0x001fea0003c00000 */
[----:B------:R1:W2:Y:S02]  /*f970*/  SHFL.IDX P6, R14, R13, R12, R11 ;  /* 0x0000000c0d0e7389 */ /* 0x0002a400000c000b */
[----:B012---:R-:W-:Y:S01]  /*f980*/  ENDCOLLECTIVE ;  /* 0x000000000000791b */ /* 0x007fe20003800000 */
.L_x_309:
[----:B------:R-:W-:Y:S01]  /*f990*/  @!P5 LEA R7, R28, UR42, 0x1 ;  /* 0x0000002a1c07dc11 */ /* 0x000fe2000f8e08ff */
[----:B------:R-:W-:Y:S02]  /*f9a0*/  IMAD.MOV.U32 R13, RZ, RZ, R4 ;  /* 0x000000ffff0d7224 */ /* 0x000fe400078e0004 */
[----:B------:R-:W-:Y:S01]  /*f9b0*/  IMAD.MOV.U32 R12, RZ, RZ, 0x4 ;  /* 0x00000004ff0c7424 */ /* 0x000fe200078e00ff */
[----:B------:R-:W-:-:S13]  /*f9c0*/  LOP3.LUT P6, RZ, R16, 0x200, RZ, 0xc0, !PT ;  /* 0x0000020010ff7812 */ /* 0x000fda00078cc0ff */
[----:B------:R-:W-:Y:S02]  /*f9d0*/  @!P6 LEA R14, P0, R22, R14, 0x1 ;  /* 0x0000000e160ee211 */ /* 0x000fe400078008ff */
[----:B------:R-:W-:-:S03]  /*f9e0*/  @!P6 LEA R9, R28, UR42, 0x1 ;  /* 0x0000002a1c09ec11 */ /* 0x000fc6000f8e08ff */
[----:B------:R-:W-:Y:S02]  /*f9f0*/  @!P6 IMAD.X R5, RZ, RZ, R5, P0 ;  /* 0x000000ffff05e224 */ /* 0x000fe400000e0605 */
[----:B------:R-:W-:-:S03]  /*fa00*/  @!P6 IMAD.MOV.U32 R2, RZ, RZ, R14 ;  /* 0x000000ffff02e224 */ /* 0x000fc600078e000e */
[----:B------:R-:W-:-:S05]  /*fa10*/  @!P6 MOV R3, R5 ;  /* 0x000000050003e202 */ /* 0x000fca0000000f00 */
        /* <DEDUP_REMOVED lines=10> */
.L_x_310:
[----:B------:R-:W-:Y:S01]  /*fac0*/  MOV R13, R0 ;  /* 0x00000000000d7202 */ /* 0x000fe20000000f00 */
[----:B------:R-:W-:-:S07]  /*fad0*/  IMAD.MOV.U32 R5, RZ, RZ, R14 ;  /* 0x000000ffff057224 */ /* 0x000fce00078e000e */
[----:B------:R-:W-:Y:S05]  /*fae0*/  WARPSYNC.COLLECTIVE R15, `(.L_x_311) ;  /* 0x000000000f087348 */ /* 0x000fea0003c00000 */
[----:B------:R0:W1:Y:S02]  /*faf0*/  SHFL.IDX P6, R14, R13, R12, R11 ;  /* 0x0000000c0d0e7389 */ /* 0x00006400000c000b */
[----:B01----:R-:W-:Y:S01]  /*fb00*/  ENDCOLLECTIVE ;  /* 0x000000000000791b */ /* 0x003fe20003800000 */
.L_x_311:
[----:B------:R-:W-:Y:S01]  /*fb10*/  MOV R13, R4 ;  /* 0x00000004000d7202 */ /* 0x000fe20000000f00 */
[----:B------:R-:W-:Y:S01]  /*fb20*/  IMAD.MOV.U32 R12, RZ, RZ, 0x5 ;  /* 0x00000005ff0c7424 */ /* 0x000fe200078e00ff */
[----:B------:R-:W-:-:S05]  /*fb30*/  @!P5 LEA R14, P0, R22, R14, 0x1 ;  /* 0x0000000e160ed211 */ /* 0x000fca00078008ff */
[----:B------:R-:W-:-:S08]  /*fb40*/  @!P5 IMAD.MOV.U32 R2, RZ, RZ, R14 ;  /* 0x000000ffff02d224 */ /* 0x000fd000078e000e */
[----:B------:R-:W-:Y:S05]  /*fb50*/  WARPSYNC.COLLECTIVE R15, `(.L_x_312) ;  /* 0x000000000f087348 */ /* 0x000fea0003c00000 */
[----:B------:R0:W1:Y:S02]  /*fb60*/  SHFL.IDX P6, R14, R13, R12, R11 ;  /* 0x0000000c0d0e7389 */ /* 0x00006400000c000b */
[----:B01----:R-:W-:Y:S01]  /*fb70*/  ENDCOLLECTIVE ;  /* 0x000000000000791b */ /* 0x003fe20003800000 */
.L_x_312:
[----:B------:R-:W-:-:S04]  /*fb80*/  @!P5 IMAD.X R5, RZ, RZ, R5, P0 ;  /* 0x000000ffff05d224 */ /* 0x000fc800000e0605 */
[----:B------:R-:W-:-:S05]  /*fb90*/  @!P5 IMAD.MOV.U32 R3, RZ, RZ, R5 ;  /* 0x000000ffff03d224 */ /* 0x000fca00078e0005 */
[----:B------:R-:W-:Y:S01]  /*fba0*/  @!PT LDS RZ, [RZ] ;  /* 0x00000000fffff984 */ /* 0x000fe20000000800 */
[----:B------:R-:W-:Y:S01]  /*fbb0*/  @!PT LDS RZ, [RZ] ;  /* 0x00000000fffff984 */ /* 0x000fe20000000800 */
[----:B------:R-:W-:Y:S01]  /*fbc0*/  @!PT LDS RZ, [RZ] ;  /* 0x00000000fffff984 */ /* 0x000fe20000000800 */
[----:B------:R0:W-:Y:S01]  /*fbd0*/  @!P5 LDGSTS.E.BYPASS.LTC128B.128 [R7+0x24400], desc[UR36][R2.64], !P4 ;  /* 0x244000000207dfae */ /* 0x0001e2000e101d64 */
[----:B------:R-:W-:-:S03]  /*fbe0*/  IMAD.MOV.U32 R13, RZ, RZ, R0 ;  /* 0x000000ffff0d7224 */ /* 0x000fc600078e0000 */
[----:B------:R0:W-:Y:S04]  /*fbf0*/  @!P5 LDGSTS.E.BYPASS.LTC128B.128 [R7+0x28400], desc[UR36][R2.64+0x80], !P3 ;  /* 0x284000800207dfae */ /* 0x0001e8000d901d64 */
[----:B------:R0:W-:Y:S04]  /*fc00*/  @!P5 LDGSTS.E.BYPASS.LTC128B.128 [R7+0x2c400], desc[UR36][R2.64+0x100], !P2 ;  /* 0x2c4001000207dfae */ /* 0x0001e8000d101d64 */
[----:B------:R0:W-:Y:S01]  /*fc10*/  @!P5 LDGSTS.E.BYPASS.LTC128B.128 [R7+0x30400], desc[UR36][R2.64+0x180], !P1 ;  /* 0x304001800207dfae */ /* 0x0001e2000c901d64 */
[----:B------:R-:W-:Y:S01]  /*fc20*/  IMAD.MOV.U32 R5, RZ, RZ, R14 ;  /* 0x000000ffff057224 */ /* 0x000fe200078e000e */
[----:B------:R-:W-:-:S13]  /*fc30*/  LOP3.LUT P5, RZ, R16, 0x40, RZ, 0xc0, !PT ;  /* 0x0000004010ff7812 */ /* 0x000fda00078ac0ff */
[----:B0-----:R-:W-:Y:S05]  /*fc40*/  WARPSYNC.COLLECTIVE R15, `(.L_x_313) ;  /* 0x000000000f087348 */ /* 0x001fea0003c00000 */
[----:B------:R1:W2:Y:S02]  /*fc50*/  SHFL.IDX P6, R14, R13, R12, R11 ;  /* 0x0000000c0d0e7389 */ /* 0x0002a400000c000b */
[----:B012---:R-:W-:Y:S01]  /*fc60*/  ENDCOLLECTIVE ;  /* 0x000000000000791b */ /* 0x007fe20003800000 */
.L_x_313:
        /* <DEDUP_REMOVED lines=19> */
.L_x_314:
[----:B------:R-:W-:Y:S02]  /*fda0*/  IMAD.MOV.U32 R13, RZ, RZ, R0 ;  /* 0x000000ffff0d7224 */ /* 0x000fe400078e0000 */
[----:B------:R-:W-:-:S07]  /*fdb0*/  IMAD.MOV.U32 R5, RZ, RZ, R14 ;  /* 0x000000ffff057224 */ /* 0x000fce00078e000e */
[----:B------:R-:W-:Y:S05]  /*fdc0*/  WARPSYNC.COLLECTIVE R15, `(.L_x_315) ;  /* 0x000000000f087348 */ /* 0x000fea0003c00000 */
[----:B------:R0:W1:Y:S02]  /*fdd0*/  SHFL.IDX P6, R14, R13, R12, R11 ;  /* 0x0000000c0d0e7389 */ /* 0x00006400000c000b */
[----:B01----:R-:W-:Y:S01]  /*fde0*/  ENDCOLLECTIVE ;  /* 0x000000000000791b */ /* 0x003fe20003800000 */
.L_x_315:
        /* <DEDUP_REMOVED lines=8> */
.L_x_316:
        /* <DEDUP_REMOVED lines=9> */
[----:B------:R-:W-:-:S07]  /*ff00*/  MOV R5, R14 ;  /* 0x0000000e00057202 */ /* 0x000fce0000000f00 */
[----:B0-----:R-:W-:Y:S05]  /*ff10*/  WARPSYNC.COLLECTIVE R15, `(.L_x_317) ;  /* 0x000000000f087348 */ /* 0x001fea0003c00000 */
[----:B------:R1:W2:Y:S02]  /*ff20*/  SHFL.IDX P6, R14, R13, R12, R11 ;  /* 0x0000000c0d0e7389 */ /* 0x0002a400000c000b */
[----:B012---:R-:W-:Y:S01]  /*ff30*/  ENDCOLLECTIVE ;  /* 0x000000000000791b */ /* 0x007fe20003800000 */
.L_x_317:
[----:B------:R-:W-:Y:S05]  /*ff40*/  BRA `(.L_x_318) ;  /* 0xffffffc400007947 */ /* 0x000fea000383ffff */
.L_x_233:
[----:B0--3--:R-:W-:-:S04]  /*ff50*/  IMAD.U32 R3, RZ, RZ, UR42 ;  /* 0x0000002aff037e24 */ /* 0x009fc8000f8e00ff */
[----:B------:R0:W3:Y:S03]  /*ff60*/  SYNCS.PHASECHK.TRANS64.TRYWAIT P0, [R3+URZ+0x32420], R0 ;  /* 0x03242000030075a7 */ /* 0x0000e6000800017f */
[----:B---3--:R-:W-:Y:S05]  /*ff70*/  @!P0 NANOSLEEP.SYNCS 0x989680 ;  /* 0x009896800000895d */ /* 0x008fea0003900000 */
[----:B------:R-:W3:Y:S02]  /*ff80*/  @!P0 SYNCS.PHASECHK.TRANS64 P0, [R3+URZ+0x32420], R0 ;  /* 0x03242000030085a7 */ /* 0x000ee4000800007f */
[----:B---3--:R-:W-:Y:S05]  /*ff90*/  @!P0 BRA `(.L_x_233) ;  /* 0xfffffffc00ec8947 */ /* 0x008fea000383ffff */
[----:B------:R-:W-:Y:S05]  /*ffa0*/  BRA `(.L_x_319) ;  /* 0xffffffc400447947 */ /* 0x000fea000383ffff */
.L_x_235:
[----:B0--3--:R-:W-:-:S04]  /*ffb0*/  IMAD.U32 R3, RZ, RZ, UR42 ;  /* 0x0000002aff037e24 */ /* 0x009fc8000f8e00ff */
[----:B------:R0:W3:Y:S03]  /*ffc0*/  SYNCS.PHASECHK.TRANS64.TRYWAIT P0, [R3+URZ+0x32460], R0 ;  /* 0x03246000030075a7 */ /* 0x0000e6000800017f */
[----:B---3--:R-:W-:Y:S05]  /*ffd0*/  @!P0 NANOSLEEP.SYNCS 0x989680 ;  /* 0x009896800000895d */ /* 0x008fea0003900000 */
[----:B------:R-:W3:Y:S02]  /*ffe0*/  @!P0 SYNCS.PHASECHK.TRANS64 P0, [R3+URZ+0x32460], R0 ;  /* 0x03246000030085a7 */ /* 0x000ee4000800007f */
[----:B---3--:R-:W-:Y:S05]  /*fff0*/  @!P0 BRA `(.L_x_235) ;  /* 0xfffffffc00ec8947 */ /* 0x008fea000383ffff */
[----:B------:R-:W-:Y:S05]  /*10000*/  BRA `(.L_x_320) ;  /* 0xffffffc400407947 */ /* 0x000fea000383ffff */
.L_x_236:
[----:B------:R-:W-:Y:S01]  /*10010*/  BSSY B0, `(.L_x_321) ;  /* 0x0000008000007945 */ /* 0x000fe20003800000 */
[----:B------:R-:W-:Y:S01]  /*10020*/  MOV R13, R19 ;  /* 0x00000013000d7202 */ /* 0x000fe20000000f00 */
[----:B------:R-:W-:Y:S02]  /*10030*/  IMAD.MOV.U32 R12, RZ, RZ, RZ ;  /* 0x000000ffff0c7224 */ /* 0x000fe400078e00ff */
[----:B------:R-:W-:Y:S02]  /*10040*/  IMAD.MOV.U32 R11, RZ, RZ, 0x181f ;  /* 0x0000181fff0b7424 */ /* 0x000fe400078e00ff */
[----:B------:R-:W-:-:S07]  /*10050*/  IMAD.MOV.U32 R15, RZ, RZ, -0x1 ;  /* 0xffffffffff0f7424 */ /* 0x000fce00078e00ff */
[----:B-1----:R-:W-:Y:S05]  /*10060*/  WARPSYNC.COLLECTIVE R15, `(.L_x_322) ;  /* 0x000000000f087348 */ /* 0x002fea0003c00000 */
[----:B-1----:R0:W1:Y:S02]  /*10070*/  SHFL.IDX P6, R14, R13, R12, R11 ;  /* 0x0000000c0d0e7389 */ /* 0x00206400000c000b */
[----:B01----:R-:W-:Y:S01]  /*10080*/  ENDCOLLECTIVE ;  /* 0x000000000000791b */ /* 0x003fe20003800000 */
.L_x_322:
[----:B------:R-:W-:Y:S05]  /*10090*/  BSYNC B0 ;  /* 0x0000000000007941 */ /* 0x000fea0003800000 */
.L_x_321:
[----:B------:R-:W-:Y:S01]  /*100a0*/  IMAD.MOV.U32 R13, RZ, RZ, R18 ;  /* 0x000000ffff0d7224 */ /* 0x000fe200078e0012 */
[----:B------:R-:W-:Y:S01]  /*100b0*/  MOV R15, 0xffffffff ;  /* 0xffffffff000f7802 */ /* 0x000fe20000000f00 */
[----:B------:R-:W-:Y:S01]  /*100c0*/  IMAD.MOV.U32 R12, RZ, RZ, RZ ;  /* 0x000000ffff0c7224 */ /* 0x000fe200078e00ff */
[----:B------:R-:W-:Y:S01]  /*100d0*/  MOV R3, R14 ;  /* 0x0000000e00037202 */ /* 0x000fe20000000f00 */
[----:B------:R-:W-:Y:S01]  /*100e0*/  IMAD.MOV.U32 R11, RZ, RZ, 0x181f ;  /* 0x0000181fff0b7424 */ /* 0x000fe200078e00ff */
[----:B------:R-:W-:Y:S01]  /*100f0*/  LEA R10, R28, UR42, 0x1 ;  /* 0x0000002a1c0a7c11 */ /* 0x000fe2000f8e08ff */
[----:B------:R-:W-:Y:S01]  /*10100*/  IMAD.SHL.U32 R0, R22, 0x2, RZ ;  /* 0x0000000216007824 */ /* 0x000fe200078e00ff */
[----:B------:R-:W-:Y:S01]  /*10110*/  LOP3.LUT P2, RZ, R5, 0x2, RZ, 0xc0, !PT ;  /* 0x0000000205ff7812 */ /* 0x000fe2000784c0ff */
[----:B------:R-:W-:-:S12]  /*10120*/  IMAD.MOV.U32 R6, RZ, RZ, RZ ;  /* 0x000000ffff067224 */ /* 0x000fd800078e00ff */
[----:B------:R-:W-:Y:S05]  /*10130*/  WARPSYNC.COLLECTIVE R15, `(.L_x_323) ;  /* 0x000000000f087348 */ /* 0x000fea0003c00000 */
[----:B------:R0:W1:Y:S02]  /*10140*/  SHFL.IDX P6, R14, R13, R12, R11 ;  /* 0x0000000c0d0e7389 */ /* 0x00006400000c000b */
[----:B01----:R-:W-:Y:S01]  /*10150*/  ENDCOLLECTIVE ;  /* 0x000000000000791b */ /* 0x003fe20003800000 */
.L_x_323:
[----:B------:R-:W-:Y:S02]  /*10160*/  LOP3.LUT P1, RZ, R5, 0x4, RZ, 0xc0, !PT ;  /* 0x0000000405ff7812 */ /* 0x000fe4000782c0ff */
[----:B------:R-:W-:Y:S02]  /*10170*/  IADD3 R31, R10, 0x400, RZ ;  /* 0x000004000a1f7810 */ /* 0x000fe40007ffe0ff */
[----:B------:R-:W-:Y:S01]  /*10180*/  ISETP.LT.OR P3, PT, R17, 0x1, !P1 ;  /* 0x000000011100780c */ /* 0x000fe20004f61670 */
[----:B------:R-:W-:Y:S01]  /*10190*/  IMAD.MOV.U32 R13, RZ, RZ, R19 ;  /* 0x000000ffff0d7224 */ /* 0x000fe200078e0013 */
[----:B------:R-:W-:Y:S02]  /*101a0*/  MOV R12, 0x1 ;  /* 0x00000001000c7802 */ /* 0x000fe40000000f00 */
[----:B------:R-:W-:-:S13]  /*101b0*/  IADD3 R2, P0, R14, R0, RZ ;  /* 0x000000000e027210 */ /* 0x000fda0007f1e0ff */
[----:B------:R-:W-:Y:S05]  /*101c0*/  WARPSYNC.COLLECTIVE R15, `(.L_x_324) ;  /* 0x000000000f087348 */ /* 0x000fea0003c00000 */
[----:B------:R0:W1:Y:S02]  /*101d0*/  SHFL.IDX P6, R14, R13, R12, R11 ;  /* 0x0000000c0d0e7389 */ /* 0x00006400000c000b */
[----:B01----:R-:W-:Y:S01]  /*101e0*/  ENDCOLLECTIVE ;  /* 0x000000000000791b */ /* 0x003fe20003800000 */
.L_x_324:
        /* <DEDUP_REMOVED lines=12> */
.L_x_325:
        /* <DEDUP_REMOVED lines=14> */
.L_x_326:
        /* <DEDUP_REMOVED lines=12> */
.L_x_327:
        /* <DEDUP_REMOVED lines=14> */
.L_x_328:
[----:B------:R-:W-:Y:S02]  /*10530*/  IADD3.X R3, RZ, R4, RZ, P3, !PT ;  /* 0x00000004ff037210 */ /* 0x000fe40001ffe4ff */
        /* <DEDUP_REMOVED lines=11> */
.L_x_329:
        /* <DEDUP_REMOVED lines=14> */
.L_x_330:
[----:B------:R-:W-:Y:S01]  /*106d0*/  IMAD.X R3, RZ, RZ, R5, P3 ;  /* 0x000000ffff037224 */ /* 0x000fe200018e0605 */
        /* <DEDUP_REMOVED lines=11> */
.L_x_331:
        /* <DEDUP_REMOVED lines=14> */
.L_x_332:
        /* <DEDUP_REMOVED lines=12> */
.L_x_333:
        /* <DEDUP_REMOVED lines=9> */
.L_x_243:
[----:B-1----:R1:W2:Y:S02]  /*109c0*/  SYNCS.PHASECHK.TRANS64.TRYWAIT P0, [R19+URZ+0x32440], R23 ;  /* 0x03244017130075a7 */ /* 0x0022a4000800017f */
[----:B--2---:R-:W-:Y:S05]  /*109d0*/  @!P0 NANOSLEEP.SYNCS 0x989680 ;  /* 0x009896800000895d */ /* 0x004fea0003900000 */
[----:B------:R-:W2:Y:S02]  /*109e0*/  @!P0 SYNCS.PHASECHK.TRANS64 P0, [R19+URZ+0x32440], R23 ;  /* 0x03244017130085a7 */ /* 0x000ea4000800007f */
[----:B--2---:R-:W-:Y:S05]  /*109f0*/  @!P0 BRA `(.L_x_243) ;  /* 0xfffffffc00f08947 */ /* 0x004fea000383ffff */
[----:B------:R-:W-:Y:S05]  /*10a00*/  BRA `(.L_x_335) ;  /* 0xffffffc400747947 */ /* 0x000fea000383ffff */
.L_x_244:
[----:B------:R-:W-:Y:S01]  /*10a10*/  BSSY B1, `(.L_x_336) ;  /* 0x0000008000017945 */ /* 0x000fe20003800000 */
[----:B------:R-:W-:Y:S01]  /*10a20*/  IMAD.MOV.U32 R13, RZ, RZ, R24 ;  /* 0x000000ffff0d7224 */ /* 0x000fe200078e0018 */
[----:B------:R-:W-:Y:S01]  /*10a30*/  MOV R15, 0xffffffff ;  /* 0xffffffff000f7802 */ /* 0x000fe20000000f00 */
[----:B------:R-:W-:Y:S02]  /*10a40*/  IMAD.MOV.U32 R12, RZ, RZ, RZ ;  /* 0x000000ffff0c7224 */ /* 0x000fe400078e00ff */
[----:B------:R-:W-:-:S07]  /*10a50*/  IMAD.MOV.U32 R11, RZ, RZ, 0x181f ;  /* 0x0000181fff0b7424 */ /* 0x000fce00078e00ff */
[----:B-1----:R-:W-:Y:S05]  /*10a60*/  WARPSYNC.COLLECTIVE R15, `(.L_x_337) ;  /* 0x000000000f087348 */ /* 0x002fea0003c00000 */
[----:B------:R0:W2:Y:S02]  /*10a70*/  SHFL.IDX P6, R14, R13, R12, R11 ;  /* 0x0000000c0d0e7389 */ /* 0x0000a400000c000b */
[----:B012---:R-:W-:Y:S01]  /*10a80*/  ENDCOLLECTIVE ;  /* 0x000000000000791b */ /* 0x007fe20003800000 */
.L_x_337:
[----:B------:R-:W-:Y:S05]  /*10a90*/  BSYNC B1 ;  /* 0x0000000000017941 */ /* 0x000fea0003800000 */
.L_x_336:
[----:B------:R-:W-:Y:S01]  /*10aa0*/  IMAD.MOV.U32 R13, RZ, RZ, R21 ;  /* 0x000000ffff0d7224 */ /* 0x000fe200078e0015 */
[----:B------:R-:W-:Y:S01]  /*10ab0*/  MOV R11, 0x181f ;  /* 0x0000181f000b7802 */ /* 0x000fe20000000f00 */
[----:B------:R-:W-:Y:S01]  /*10ac0*/  IMAD.MOV.U32 R12, RZ, RZ, RZ ;  /* 0x000000ffff0c7224 */ /* 0x000fe200078e00ff */
[----:B------:R-:W-:Y:S01]  /*10ad0*/  LEA R22, R22, UR42, 0x1 ;  /* 0x0000002a16167c11 */ /* 0x000fe2000f8e08ff */
[----:B------:R-:W-:Y:S02]  /*10ae0*/  IMAD.MOV.U32 R15, RZ, RZ, -0x1 ;  /* 0xffffffffff0f7424 */ /* 0x000fe400078e00ff */
[----:B------:R-:W-:-:S07]  /*10af0*/  IMAD.MOV.U32 R3, RZ, RZ, R14 ;  /* 0x000000ffff037224 */ /* 0x000fce00078e000e */
[----:B------:R-:W-:Y:S05]  /*10b00*/  WARPSYNC.COLLECTIVE R15, `(.L_x_338) ;  /* 0x000000000f087348 */ /* 0x000fea0003c00000 */
[----:B------:R0:W1:Y:S02]  /*10b10*/  SHFL.IDX P6, R14, R13, R12, R11 ;  /* 0x0000000c0d0e7389 */ /* 0x00006400000c000b */
[----:B01----:R-:W-:Y:S01]  /*10b20*/  ENDCOLLECTIVE ;  /* 0x000000000000791b */ /* 0x003fe20003800000 */
.L_x_338:
[----:B------:R-:W-:Y:S01]  /*10b30*/  IMAD.MOV.U32 R13, RZ, RZ, R24 ;  /* 0x000000ffff0d7224 */ /* 0x000fe200078e0018 */
[----:B------:R-:W-:Y:S02]  /*10b40*/  MOV R12, 0x1 ;  /* 0x00000001000c7802 */ /* 0x000fe40000000f00 */
[----:B------:R-:W-:-:S13]  /*10b50*/  IADD3 R2, P0, R14, R0, RZ ;  /* 0x000000000e027210 */ /* 0x000fda0007f1e0ff */
[----:B------:R-:W-:Y:S05]  /*10b60*/  WARPSYNC.COLLECTIVE R15, `(.L_x_339) ;  /* 0x000000000f087348 */ /* 0x000fea0003c00000 */
[----:B------:R0:W1:Y:S02]  /*10b70*/  SHFL.IDX P6, R14, R13, R12, R11 ;  /* 0x0000000c0d0e7389 */ /* 0x00006400000c000b */
[----:B01----:R-:W-:Y:S01]  /*10b80*/  ENDCOLLECTIVE ;  /* 0x000000000000791b */ /* 0x003fe20003800000 */
.L_x_339:
        /* <DEDUP_REMOVED lines=10> */
.L_x_340:
[----:B------:R-:W-:Y:S01]  /*10c30*/  MOV R13, R24 ;  /* 0x00000018000d7202 */ /* 0x000fe20000000f00 */
[----:B------:R-:W-:Y:S01]  /*10c40*/  IMAD.MOV.U32 R12, RZ, RZ, 0x2 ;  /* 0x00000002ff0c7424 */ /* 0x000fe200078e00ff */
[----:B------:R-:W-:-:S13]  /*10c50*/  IADD3 R2, P0, R14, R0, RZ ;  /* 0x000000000e027210 */ /* 0x000fda0007f1e0ff */
[----:B------:R-:W-:Y:S05]  /*10c60*/  WARPSYNC.COLLECTIVE R15, `(.L_x_341) ;  /* 0x000000000f087348 */ /* 0x000fea0003c00000 */
[----:B------:R0:W1:Y:S02]  /*10c70*/  SHFL.IDX P6, R14, R13, R12, R11 ;  /* 0x0000000c0d0e7389 */ /* 0x00006400000c000b */
[----:B01----:R-:W-:Y:S01]  /*10c80*/  ENDCOLLECTIVE ;  /* 0x000000000000791b */ /* 0x003fe20003800000 */
.L_x_341:
[----:B------:R-:W-:-:S05]  /*10c90*/  IMAD.X R3, RZ, RZ, R6, P0 ;  /* 0x000000ffff037224 */ /* 0x000fca00000e0606 */
[----:B------:R-:W-:Y:S01]  /*10ca0*/  @!PT LDS RZ, [RZ] ;  /* 0x00000000fffff984 */ /* 0x000fe20000000800 */
[----:B------:R-:W-:Y:S01]  /*10cb0*/  @!PT LDS RZ, [RZ] ;  /* 0x00000000fffff984 */ /* 0x000fe20000000800 */
[----:B------:R-:W-:Y:S01]  /*10cc0*/  @!PT LDS RZ, [RZ] ;  /* 0x00000000fffff984 */ /* 0x000fe20000000800 */
[----:B------:R0:W-:Y:S01]  /*10cd0*/  LDGSTS.E.BYPASS.LTC128B.128 [R22+0x1cc00], desc[UR36][R2.64], !P1 ;  /* 0x1cc0000002167fae */ /* 0x0001e2000c901d64 */
[----:B------:R-:W-:Y:S02]  /*10ce0*/  IMAD.MOV.U32 R13, RZ, RZ, R21 ;  /* 0x000000ffff0d7224 */ /* 0x000fe400078e0015 */
[----:B0-----:R-:W-:-:S07]  /*10cf0*/  IMAD.MOV.U32 R3, RZ, RZ, R14 ;  /* 0x000000ffff037224 */ /* 0x001fce00078e000e */
[----:B------:R-:W-:Y:S05]  /*10d00*/  WARPSYNC.COLLECTIVE R15, `(.L_x_342) ;  /* 0x000000000f087348 */ /* 0x000fea0003c00000 */
[----:B------:R0:W1:Y:S02]  /*10d10*/  SHFL.IDX P6, R14, R13, R12, R11 ;  /* 0x0000000c0d0e7389 */ /* 0x00006400000c000b */
[----:B01----:R-:W-:Y:S01]  /*10d20*/  ENDCOLLECTIVE ;  /* 0x000000000000791b */ /* 0x003fe20003800000 */
.L_x_342:
[----:B------:R-:W-:Y:S02]  /*10d30*/  IMAD.MOV.U32 R13, RZ, RZ, R24 ;  /* 0x000000ffff0d7224 */ /* 0x000fe400078e0018 */
[----:B------:R-:W-:Y:S01]  /*10d40*/  IMAD.MOV.U32 R12, RZ, RZ, 0x3 ;  /* 0x00000003ff0c7424 */ /* 0x000fe200078e00ff */
[----:B------:R-:W-:-:S13]  /*10d50*/  IADD3 R2, P0, R14, R0, RZ ;  /* 0x000000000e027210 */ /* 0x000fda0007f1e0ff */
[----:B------:R-:W-:Y:S05]  /*10d60*/  WARPSYNC.COLLECTIVE R15, `(.L_x_343) ;  /* 0x000000000f087348 */ /* 0x000fea0003c00000 */
[----:B------:R0:W1:Y:S02]  /*10d70*/  SHFL.IDX P6, R14, R13, R12, R11 ;  /* 0x0000000c0d0e7389 */ /* 0x00006400000c000b */
[----:B01----:R-:W-:Y:S01]  /*10d80*/  ENDCOLLECTIVE ;  /* 0x000000000000791b */ /* 0x003fe20003800000 */
.L_x_343:
[----:B------:R-:W-:-:S05]  /*10d90*/  IADD3.X R3, RZ, R3, RZ, P0, !PT ;  /* 0x00000003ff037210 */ /* 0x000fca00007fe4ff */
[----:B------:R-:W-:Y:S01]  /*10da0*/  @!PT LDS RZ, [RZ] ;  /* 0x00000000fffff984 */ /* 0x000fe20000000800 */
[----:B------:R-:W-:Y:S01]  /*10db0*/  @!PT LDS RZ, [RZ] ;  /* 0x00000000fffff984 */ /* 0x000fe20000000800 */
[----:B------:R-:W-:Y:S01]  /*10dc0*/  @!PT LDS RZ, [RZ] ;  /* 0x00000000fffff984 */ /* 0x000fe20000000800 */
[----:B------:R0:W-:Y:S01]  /*10dd0*/  LDGSTS.E.BYPASS.LTC128B.128 [R22+0x1d400], desc[UR36][R2.64], !P1 ;  /* 0x1d40000002167fae */ /* 0x0001e2000c901d64 */
[----:B------:R-:W-:Y:S01]  /*10de0*/  MOV R13, R21 ;  /* 0x00000015000d7202 */ /* 0x000fe20000000f00 */
[----:B0-----:R-:W-:-:S07]  /*10df0*/  IMAD.MOV.U32 R3, RZ, RZ, R14 ;  /* 0x000000ffff037224 */ /* 0x001fce00078e000e */
[----:B------:R-:W-:Y:S05]  /*10e00*/  WARPSYNC.COLLECTIVE R15, `(.L_x_344) ;  /* 0x000000000f087348 */ /* 0x000fea0003c00000 */
[----:B------:R0:W1:Y:S02]  /*10e10*/  SHFL.IDX P6, R14, R13, R12, R11 ;  /* 0x0000000c0d0e7389 */ /* 0x00006400000c000b */
[----:B01----:R-:W-:Y:S01]  /*10e20*/  ENDCOLLECTIVE ;  /* 0x000000000000791b */ /* 0x003fe20003800000 */
.L_x_344:
[----:B------:R-:W-:Y:S02]  /*10e30*/  IMAD.MOV.U32 R13, RZ, RZ, R24 ;  /* 0x000000ffff0d7224 */ /* 0x000fe400078e0018 */
[----:B------:R-:W-:Y:S01]  /*10e40*/  IMAD.MOV.U32 R12, RZ, RZ, 0x4 ;  /* 0x00000004ff0c7424 */ /* 0x000fe200078e00ff */
[----:B------:R-:W-:-:S13]  /*10e50*/  IADD3 R2, P0, R14, R0, RZ ;  /* 0x000000000e027210 */ /* 0x000fda0007f1e0ff */
[----:B------:R-:W-:Y:S05]  /*10e60*/  WARPSYNC.COLLECTIVE R15, `(.L_x_345) ;  /* 0x000000000f087348 */ /* 0x000fea0003c00000 */
[----:B------:R0:W1:Y:S02]  /*10e70*/  SHFL.IDX P6, R14, R13, R12, R11 ;  /* 0x0000000c0d0e7389 */ /* 0x00006400000c000b */
[----:B01----:R-:W-:Y:S01]  /*10e80*/  ENDCOLLECTIVE ;  /* 0x000000000000791b */ /* 0x003fe20003800000 */
.L_x_345:
[----:B------:R-:W-:-:S05]  /*10e90*/  IMAD.X R3, RZ, RZ, R3, P0 ;  /* 0x000000ffff037224 */ /* 0x000fca00000e0603 */
[----:B------:R-:W-:Y:S01]  /*10ea0*/  @!PT LDS RZ, [RZ] ;  /* 0x00000000fffff984 */ /* 0x000fe20000000800 */
[----:B------:R-:W-:Y:S01]  /*10eb0*/  @!PT LDS RZ, [RZ] ;  /* 0x00000000fffff984 */ /* 0x000fe20000000800 */
[----:B------:R-:W-:Y:S01]  /*10ec0*/  @!PT LDS RZ, [RZ] ;  /* 0x00000000fffff984 */ /* 0x000fe20000000800 */
[----:B------:R0:W-:Y:S01]  /*10ed0*/  LDGSTS.E.BYPASS.LTC128B.128 [R22+0x1dc00], desc[UR36][R2.64], !P1 ;  /* 0x1dc0000002167fae */ /* 0x0001e2000c901d64 */
[----:B------:R-:W-:Y:S01]  /*10ee0*/  IMAD.MOV.U32 R13, RZ, RZ, R21 ;  /* 0x000000ffff0d7224 */ /* 0x000fe200078e0015 */
[----:B0-----:R-:W-:-:S07]  /*10ef0*/  MOV R3, R14 ;  /* 0x0000000e00037202 */ /* 0x001fce0000000f00 */
[----:B------:R-:W-:Y:S05]  /*10f00*/  WARPSYNC.COLLECTIVE R15, `(.L_x_346) ;  /* 0x000000000f087348 */ /* 0x000fea0003c00000 */
[----:B------:R0:W1:Y:S02]  /*10f10*/  SHFL.IDX P6, R14, R13, R12, R11 ;  /* 0x0000000c0d0e7389 */ /* 0x00006400000c000b */
[----:B01----:R-:W-:Y:S01]  /*10f20*/  ENDCOLLECTIVE ;  /* 0x000000000000791b */ /* 0x003fe20003800000 */
.L_x_346:
[----:B------:R-:W-:Y:S01]  /*10f30*/  IMAD.MOV.U32 R13, RZ, RZ, R24 ;  /* 0x000000ffff0d7224 */ /* 0x000fe200078e0018 */
[----:B------:R-:W-:Y:S02]  /*10f40*/  MOV R12, 0x5 ;  /* 0x00000005000c7802 */ /* 0x000fe40000000f00 */
[----:B------:R-:W-:-:S13]  /*10f50*/  IADD3 R2, P0, R14, R0, RZ ;  /* 0x000000000e027210 */ /* 0x000fda0007f1e0ff */
[----:B------:R-:W-:Y:S05]  /*10f60*/  WARPSYNC.COLLECTIVE R15, `(.L_x_347) ;  /* 0x000000000f087348 */ /* 0x000fea0003c00000 */
[----:B------:R0:W1:Y:S02]  /*10f70*/  SHFL.IDX P6, R14, R13, R12, R11 ;  /* 0x0000000c0d0e7389 */ /* 0x00006400000c000b */
[----:B01----:R-:W-:Y:S01]  /*10f80*/  ENDCOLLECTIVE ;  /* 0x000000000000791b */ /* 0x003fe20003800000 */
.L_x_347:
        /* <DEDUP_REMOVED lines=10> */
.L_x_348:
[----:B------:R-:W-:Y:S05]  /*11030*/  BRA `(.L_x_349) ;  /* 0xffffffc000d07947 */ /* 0x000fea000383ffff */
.L_x_249:
[----:B---3--:R3:W4:Y:S02]  /*11040*/  SYNCS.PHASECHK.TRANS64.TRYWAIT P0, [R19+URZ+0x32460], R23 ;  /* 0x03246017130075a7 */ /* 0x008724000800017f */
[----:B----4-:R-:W-:Y:S05]  /*11050*/  @!P0 NANOSLEEP.SYNCS 0x989680 ;  /* 0x009896800000895d */ /* 0x010fea0003900000 */
[----:B------:R-:W4:Y:S02]  /*11060*/  @!P0 SYNCS.PHASECHK.TRANS64 P0, [R19+URZ+0x32460], R23 ;  /* 0x03246017130085a7 */ /* 0x000f24000800007f */
[----:B----4-:R-:W-:Y:S05]  /*11070*/  @!P0 BRA `(.L_x_249) ;  /* 0xfffffffc00f08947 */ /* 0x010fea000383ffff */
[----:B------:R-:W-:Y:S05]  /*11080*/  BRA `(.L_x_350) ;  /* 0xffffffc4001c7947 */ /* 0x000fea000383ffff */
.L_x_250:
        /* <DEDUP_REMOVED lines=8> */
.L_x_352:
[----:B------:R-:W-:Y:S05]  /*11110*/  BSYNC B1 ;  /* 0x0000000000017941 */ /* 0x000fea0003800000 */
.L_x_351:
[----:B------:R-:W-:Y:S01]  /*11120*/  MOV R13, R20 ;  /* 0x00000014000d7202 */ /* 0x000fe20000000f00 */
[----:B------:R-:W-:Y:S02]  /*11130*/  IMAD.MOV.U32 R12, RZ, RZ, RZ ;  /* 0x000000ffff0c7224 */ /* 0x000fe400078e00ff */
[----:B------:R-:W-:Y:S02]  /*11140*/  IMAD.MOV.U32 R11, RZ, RZ, 0x181f ;  /* 0x0000181fff0b7424 */ /* 0x000fe400078e00ff */
[----:B------:R-:W-:Y:S02]  /*11150*/  IMAD.MOV.U32 R15, RZ, RZ, -0x1 ;  /* 0xffffffffff0f7424 */ /* 0x000fe400078e00ff */
[----:B------:R-:W-:Y:S02]  /*11160*/  IMAD.MOV.U32 R3, RZ, RZ, R14 ;  /* 0x000000ffff037224 */ /* 0x000fe400078e000e */
[----:B------:R-:W-:-:S07]  /*11170*/  IMAD R21, R17, 0xc000, R31 ;  /* 0x0000c00011157824 */ /* 0x000fce00078e021f */
[----:B------:R-:W-:Y:S05]  /*11180*/  WARPSYNC.COLLECTIVE R15, `(.L_x_353) ;  /* 0x000000000f087348 */ /* 0x000fea0003c00000 */
[----:B------:R0:W1:Y:S02]  /*11190*/  SHFL.IDX P6, R14, R13, R12, R11 ;  /* 0x0000000c0d0e7389 */ /* 0x00006400000c000b */
[----:B01----:R-:W-:Y:S01]  /*111a0*/  ENDCOLLECTIVE ;  /* 0x000000000000791b */ /* 0x003fe20003800000 */
.L_x_353:
[----:B------:R-:W-:Y:S02]  /*111b0*/  IMAD.MOV.U32 R6, RZ, RZ, RZ ;  /* 0x000000ffff067224 */ /* 0x000fe400078e00ff */
[----:B------:R-:W-:Y:S02]  /*111c0*/  IMAD.MOV.U32 R13, RZ, RZ, R22 ;  /* 0x000000ffff0d7224 */ /* 0x000fe400078e0016 */
[----:B------:R-:W-:Y:S01]  /*111d0*/  IMAD.MOV.U32 R12, RZ, RZ, 0x1 ;  /* 0x00000001ff0c7424 */ /* 0x000fe200078e00ff */
[----:B------:R-:W-:-:S13]  /*111e0*/  IADD3 R2, P0, R14, R0, RZ ;  /* 0x000000000e027210 */ /* 0x000fda0007f1e0ff */
[----:B------:R-:W-:Y:S05]  /*111f0*/  WARPSYNC.COLLECTIVE R15, `(.L_x_354) ;  /* 0x000000000f087348 */ /* 0x000fea0003c00000 */
[----:B------:R0:W1:Y:S02]  /*11200*/  SHFL.IDX P6, R14, R13, R12, R11 ;  /* 0x0000000c0d0e7389 */ /* 0x00006400000c000b */
[----:B01----:R-:W-:Y:S01]  /*11210*/  ENDCOLLECTIVE ;  /* 0x000000000000791b */ /* 0x003fe20003800000 */
.L_x_354:
[----:B------:R-:W-:-:S05]  /*11220*/  IADD3.X R3, RZ, R3, RZ, P0, !PT ;  /* 0x00000003ff037210 */ /* 0x000fca00007fe4ff */
        /* <DEDUP_REMOVED lines=12> */
.L_x_355:
[----:B------:R-:W-:Y:S02]  /*112f0*/  IMAD.MOV.U32 R13, RZ, RZ, R22 ;  /* 0x000000ffff0d7224 */ /* 0x000fe400078e0016 */
[----:B------:R-:W-:Y:S01]  /*11300*/  IMAD.MOV.U32 R12, RZ, RZ, 0x2 ;  /* 0x00000002ff0c7424 */ /* 0x000fe200078e00ff */
[----:B------:R-:W-:-:S13]  /*11310*/  IADD3 R2, P0, R14, R0, RZ ;  /* 0x000000000e027210 */ /* 0x000fda0007f1e0ff */
[----:B------:R-:W-:Y:S05]  /*11320*/  WARPSYNC.COLLECTIVE R15, `(.L_x_356) ;  /* 0x000000000f087348 */ /* 0x000fea0003c00000 */
[----:B------:R0:W1:Y:S02]  /*11330*/  SHFL.IDX P6, R14, R13, R12, R11 ;  /* 0x0000000c0d0e7389 */ /* 0x00006400000c000b */
[----:B01----:R-:W-:Y:S01]  /*11340*/  ENDCOLLECTIVE ;  /* 0x000000000000791b */ /* 0x003fe20003800000 */
.L_x_356:
[----:B------:R-:W-:-:S05]  /*11350*/  IMAD.X R3, RZ, RZ, R4, P0 ;  /* 0x000000ffff037224 */ /* 0x000fca00000e0604 */
[----:B------:R-:W-:Y:S01]  /*11360*/  @!PT LDS RZ, [RZ] ;  /* 0x00000000fffff984 */ /* 0x000fe20000000800 */
[----:B------:R-:W-:Y:S01]  /*11370*/  @!PT LDS RZ, [RZ] ;  /* 0x00000000fffff984 */ /* 0x000fe20000000800 */
[----:B------:R-:W-:Y:S01]  /*11380*/  @!PT LDS RZ, [RZ] ;  /* 0x00000000fffff984 */ /* 0x000fe20000000800 */
[----:B------:R0:W-:Y:S04]  /*11390*/  LDGSTS.E.BYPASS.LTC128B.128 [R21+0x800], desc[UR36][R2.64], !P4 ;  /* 0x0080000002157fae */ /* 0x0001e8000e101d64 */
[----:B------:R0:W-:Y:S01]  /*113a0*/  LDGSTS.E.BYPASS.LTC128B.128 [R21+0x3800], desc[UR36][R2.64+0x80], !P3 ;  /* 0x0380008002157fae */ /* 0x0001e2000d901d64 */
[----:B------:R-:W-:-:S03]  /*113b0*/  IMAD.MOV.U32 R13, RZ, RZ, R20 ;  /* 0x000000ffff0d7224 */ /* 0x000fc600078e0014 */
[----:B------:R0:W-:Y:S04]  /*113c0*/  LDGSTS.E.BYPASS.LTC128B.128 [R21+0x6800], desc[UR36][R2.64+0x100], !P2 ;  /* 0x0680010002157fae */ /* 0x0001e8000d101d64 */
[----:B------:R0:W-:Y:S01]  /*113d0*/  LDGSTS.E.BYPASS.LTC128B.128 [R21+0x9800], desc[UR36][R2.64+0x180], !P1 ;  /* 0x0980018002157fae */ /* 0x0001e2000c901d64 */
[----:B------:R-:W-:-:S07]  /*113e0*/  MOV R4, R14 ;  /* 0x0000000e00047202 */ /* 0x000fce0000000f00 */
[----:B0-----:R-:W-:Y:S05]  /*113f0*/  WARPSYNC.COLLECTIVE R15, `(.L_x_357) ;  /* 0x000000000f087348 */ /* 0x001fea0003c00000 */
[----:B------:R1:W2:Y:S02]  /*11400*/  SHFL.IDX P6, R14, R13, R12, R11 ;  /* 0x0000000c0d0e7389 */ /* 0x0002a400000c000b */
[----:B012---:R-:W-:Y:S01]  /*11410*/  ENDCOLLECTIVE ;  /* 0x000000000000791b */ /* 0x007fe20003800000 */
.L_x_357:
[----:B------:R-:W-:Y:S01]  /*11420*/  IMAD.MOV.U32 R13, RZ, RZ, R22 ;  /* 0x000000ffff0d7224 */ /* 0x000fe200078e0016 */
[----:B------:R-:W-:Y:S02]  /*11430*/  MOV R12, 0x3 ;  /* 0x00000003000c7802 */ /* 0x000fe40000000f00 */
[----:B------:R-:W-:-:S13]  /*11440*/  IADD3 R2, P0, R14, R0, RZ ;  /* 0x000000000e027210 */ /* 0x000fda0007f1e0ff */
[----:B------:R-:W-:Y:S05]  /*11450*/  WARPSYNC.COLLECTIVE R15, `(.L_x_358) ;  /* 0x000000000f087348 */ /* 0x000fea0003c00000 */
[----:B------:R0:W1:Y:S02]  /*11460*/  SHFL.IDX P6, R14, R13, R12, R11 ;  /* 0x0000000c0d0e7389 */ /* 0x00006400000c000b */
[----:B01----:R-:W-:Y:S01]  /*11470*/  ENDCOLLECTIVE ;  /* 0x000000000000791b */ /* 0x003fe20003800000 */
.L_x_358:
        /* <DEDUP_REMOVED lines=9> */
[----:B------:R-:W-:-:S07]  /*11510*/  IMAD.MOV.U32 R5, RZ, RZ, R14 ;  /* 0x000000ffff057224 */ /* 0x000fce00078e000e */
[----:B0-----:R-:W-:Y:S05]  /*11520*/  WARPSYNC.COLLECTIVE R15, `(.L_x_359) ;  /* 0x000000000f087348 */ /* 0x001fea0003c00000 */
[----:B------:R1:W2:Y:S02]  /*11530*/  SHFL.IDX P6, R14, R13, R12, R11 ;  /* 0x0000000c0d0e7389 */ /* 0x0002a400000c000b */
[----:B012---:R-:W-:Y:S01]  /*11540*/  ENDCOLLECTIVE ;  /* 0x000000000000791b */ /* 0x007fe20003800000 */
.L_x_359:
[----:B------:R-:W-:Y:S01]  /*11550*/  MOV R13, R22 ;  /* 0x00000016000d7202 */ /* 0x000fe20000000f00 */
[----:B------:R-:W-:Y:S01]  /*11560*/  IMAD.MOV.U32 R12, RZ, RZ, 0x4 ;  /* 0x00000004ff0c7424 */ /* 0x000fe200078e00ff */
[----:B------:R-:W-:-:S13]  /*11570*/  IADD3 R2, P0, R14, R0, RZ ;  /* 0x000000000e027210 */ /* 0x000fda0007f1e0ff */
[----:B------:R-:W-:Y:S05]  /*11580*/  WARPSYNC.COLLECTIVE R15, `(.L_x_360) ;  /* 0x000000000f087348 */ /* 0x000fea0003c00000 */
[----:B------:R0:W1:Y:S02]  /*11590*/  SHFL.IDX P6, R14, R13, R12, R11 ;  /* 0x0000000c0d0e7389 */ /* 0x00006400000c000b */
[----:B01----:R-:W-:Y:S01]  /*115a0*/  ENDCOLLECTIVE ;  /* 0x000000000000791b */ /* 0x003fe20003800000 */
.L_x_360:
        /* <DEDUP_REMOVED lines=13> */
.L_x_361:
[----:B------:R-:W-:Y:S02]  /*11680*/  IMAD.MOV.U32 R13, RZ, RZ, R22 ;  /* 0x000000ffff0d7224 */ /* 0x000fe400078e0016 */
[----:B------:R-:W-:Y:S01]  /*11690*/  IMAD.MOV.U32 R12, RZ, RZ, 0x5 ;  /* 0x00000005ff0c7424 */ /* 0x000fe200078e00ff */
[----:B------:R-:W-:-:S13]  /*116a0*/  IADD3 R2, P0, R14, R0, RZ ;  /* 0x000000000e027210 */ /* 0x000fda0007f1e0ff */
[----:B------:R-:W-:Y:S05]  /*116b0*/  WARPSYNC.COLLECTIVE R15, `(.L_x_362) ;  /* 0x000000000f087348 */ /* 0x000fea0003c00000 */
[----:B------:R0:W1:Y:S02]  /*116c0*/  SHFL.IDX P6, R14, R13, R12, R11 ;  /* 0x0000000c0d0e7389 */ /* 0x00006400000c000b */
[----:B01----:R-:W-:Y:S01]  /*116d0*/  ENDCOLLECTIVE ;  /* 0x000000000000791b */ /* 0x003fe20003800000 */
.L_x_362:
[----:B------:R-:W-:-:S05]  /*116e0*/  IADD3.X R3, RZ, R23, RZ, P0, !PT ;  /* 0x00000017ff037210 */ /* 0x000fca00007fe4ff */
[----:B------:R-:W-:Y:S01]  /*116f0*/  @!PT LDS RZ, [RZ] ;  /* 0x00000000fffff984 */ /* 0x000fe20000000800 */
[----:B------:R-:W-:Y:S01]  /*11700*/  @!PT LDS RZ, [RZ] ;  /* 0x00000000fffff984 */ /* 0x000fe20000000800 */
[----:B------:R-:W-:Y:S01]  /*11710*/  @!PT LDS RZ, [RZ] ;  /* 0x00000000fffff984 */ /* 0x000fe20000000800 */
[----:B------:R0:W-:Y:S04]  /*11720*/  LDGSTS.E.BYPASS.LTC128B.128 [R21+0x2000], desc[UR36][R2.64], !P4 ;  /* 0x0200000002157fae */ /* 0x0001e8000e101d64 */
        /* <DEDUP_REMOVED lines=8> */
.L_x_363:
[----:B------:R-:W-:Y:S05]  /*117b0*/  BRA `(.L_x_364) ;  /* 0xffffffc0006c7947 */ /* 0x000fea000383ffff */
.L_x_255:
[----:B0-----:R0:W1:Y:S02]  /*117c0*/  SYNCS.PHASECHK.TRANS64.TRYWAIT P0, [R4+URZ+0x32420], R6 ;  /* 0x03242006040075a7 */ /* 0x001064000800017f */
[----:B-1----:R-:W-:Y:S05]  /*117d0*/  @!P0 NANOSLEEP.SYNCS 0x989680 ;  /* 0x009896800000895d */ /* 0x002fea0003900000 */
[----:B------:R-:W1:Y:S02]  /*117e0*/  @!P0 SYNCS.PHASECHK.TRANS64 P0, [R4+URZ+0x32420], R6 ;  /* 0x03242006040085a7 */ /* 0x000e64000800007f */
[----:B-1----:R-:W-:Y:S05]  /*117f0*/  @!P0 BRA `(.L_x_255) ;  /* 0xfffffffc00f08947 */ /* 0x002fea000383ffff */
[----:B------:R-:W-:Y:S05]  /*11800*/  BRA `(.L_x_365) ;  /* 0xffffffc000f47947 */ /* 0x000fea000383ffff */
.L_x_256:
[----:B------:R-:W1:Y:S01]  /*11810*/  S2R R0, SR_TID.X ;  /* 0x0000000000007919 */ /* 0x000e620000002100 */
[----:B------:R-:W-:Y:S01]  /*11820*/  BSSY B0, `(.L_x_366) ;  /* 0x000000a000007945 */ /* 0x000fe20003800000 */
[----:B------:R-:W-:Y:S01]  /*11830*/  IMAD.MOV.U32 R12, RZ, RZ, RZ ;  /* 0x000000ffff0c7224 */ /* 0x000fe200078e00ff */
[----:B------:R-:W-:Y:S01]  /*11840*/  MOV R11, 0x1f ;  /* 0x0000001f000b7802 */ /* 0x000fe20000000f00 */
[----:B------:R-:W-:Y:S01]  /*11850*/  IMAD.MOV.U32 R15, RZ, RZ, -0x1 ;  /* 0xffffffffff0f7424 */ /* 0x000fe200078e00ff */
[----:B-1----:R-:W-:-:S04]  /*11860*/  SHF.R.U32.HI R0, RZ, 0x5, R0 ;  /* 0x00000005ff007819 */ /* 0x002fc80000011600 */
[----:B------:R-:W-:-:S05]  /*11870*/  LOP3.LUT R0, R0, 0x3, RZ, 0xc0, !PT ;  /* 0x0000000300007812 */ /* 0x000fca00078ec0ff */
[----:B------:R-:W-:-:S07]  /*11880*/  IMAD.MOV.U32 R13, RZ, RZ, R0 ;  /* 0x000000ffff0d7224 */ /* 0x000fce00078e0000 */
[----:B0-2--5:R-:W-:Y:S05]  /*11890*/  WARPSYNC.COLLECTIVE R15, `(.L_x_367) ;  /* 0x000000000f087348 */ /* 0x025fea0003c00000 */
[----:B------:R1:W3:Y:S02]  /*118a0*/  SHFL.IDX P6, R14, R13, R12, R11 ;  /* 0x0000000c0d0e7389 */ /* 0x0002e400000c000b */
[----:B0123-5:R-:W-:Y:S01]  /*118b0*/  ENDCOLLECTIVE ;  /* 0x000000000000791b */ /* 0x02ffe20003800000 */
.L_x_367:
[----:B------:R-:W-:Y:S05]  /*118c0*/  BSYNC B0 ;  /* 0x0000000000007941 */ /* 0x000fea0003800000 */
.L_x_366:
[----:B------:R-:W-:Y:S05]  /*118d0*/  BRA `(.L_x_368) ;  /* 0xffffffc000dc7947 */ /* 0x000fea000383ffff */
.L_x_257:
[----:B------:R-:W-:Y:S01]  /*118e0*/  BSSY B0, `(.L_x_369) ;  /* 0x0000006000007945 */ /* 0x000fe20003800000 */
[----:B------:R-:W-:-:S07]  /*118f0*/  IMAD.MOV.U32 R15, RZ, RZ, -0x1 ;  /* 0xffffffffff0f7424 */ /* 0x000fce00078e00ff */
[----:B012--5:R-:W-:Y:S05]  /*11900*/  WARPSYNC.COLLECTIVE R15, `(.L_x_370) ;  /* 0x000000000f0c7348 */ /* 0x027fea0003c00000 */
[----:B------:R-:W-:Y:S02]  /*11910*/  ELECT P6, UR62, PT ;  /* 0x00000000003e782f */ /* 0x000fe400038c0000 */
[----:B------:R-:W-:Y:S01]  /*11920*/  MOV R14, UR62 ;  /* 0x0000003e000e7c02 */ /* 0x000fe20008000f00 */
[----:B012--5:R-:W-:Y:S10]  /*11930*/  ENDCOLLECTIVE ;  /* 0x000000000000791b */ /* 0x027ff40003800000 */
.L_x_370:
[----:B------:R-:W-:Y:S05]  /*11940*/  BSYNC B0 ;  /* 0x0000000000007941 */ /* 0x000fea0003800000 */
.L_x_369:
[----:B------:R-:W-:Y:S05]  /*11950*/  BRA `(.L_x_371) ;  /* 0xffffffc000d07947 */ /* 0x000fea000383ffff */
.L_x_259:
[----:B-1----:R1:W3:Y:S02]  /*11960*/  SYNCS.PHASECHK.TRANS64.TRYWAIT P1, [R5+URZ+0x32440], R0 ;  /* 0x03244000050075a7 */ /* 0x0022e4000802017f */
[----:B---3--:R-:W-:Y:S05]  /*11970*/  @!P1 NANOSLEEP.SYNCS 0x989680 ;  /* 0x009896800000995d */ /* 0x008fea0003900000 */
[----:B------:R-:W3:Y:S02]  /*11980*/  @!P1 SYNCS.PHASECHK.TRANS64 P1, [R5+URZ+0x32440], R0 ;  /* 0x03244000050095a7 */ /* 0x000ee4000802007f */
[----:B---3--:R-:W-:Y:S05]  /*11990*/  @!P1 BRA `(.L_x_259) ;  /* 0xfffffffc00f09947 */ /* 0x008fea000383ffff */
[----:B------:R-:W-:Y:S05]  /*119a0*/  BRA `(.L_x_372) ;  /* 0xffffffc000f87947 */ /* 0x000fea000383ffff */
.L_x_261:
[----:B---3--:R3:W4:Y:S02]  /*119b0*/  SYNCS.PHASECHK.TRANS64.TRYWAIT P1, [R17+URZ+0x32440], R2 ;  /* 0x03244002110075a7 */ /* 0x008724000802017f */
[----:B----4-:R-:W-:Y:S05]  /*119c0*/  @!P1 NANOSLEEP.SYNCS 0x989680 ;  /* 0x009896800000995d */ /* 0x010fea0003900000 */
[----:B------:R-:W4:Y:S02]  /*119d0*/  @!P1 SYNCS.PHASECHK.TRANS64 P1, [R17+URZ+0x32440], R2 ;  /* 0x03244002110095a7 */ /* 0x000f24000802007f */
[----:B----4-:R-:W-:Y:S05]  /*119e0*/  @!P1 BRA `(.L_x_261) ;  /* 0xfffffffc00f09947 */ /* 0x010fea000383ffff */
[----:B------:R-:W-:Y:S05]  /*119f0*/  BRA `(.L_x_373) ;  /* 0xffffffc400047947 */ /* 0x000fea000383ffff */
.L_x_263:
[----:B----4-:R4:W0:Y:S02]  /*11a00*/  SYNCS.PHASECHK.TRANS64.TRYWAIT P1, [R5+URZ+0x32460], R0 ;  /* 0x03246000050075a7 */ /* 0x010824000802017f */
[----:B0-----:R-:W-:Y:S05]  /*11a10*/  @!P1 NANOSLEEP.SYNCS 0x989680 ;  /* 0x009896800000995d */ /* 0x001fea0003900000 */
[----:B------:R-:W0:Y:S02]  /*11a20*/  @!P1 SYNCS.PHASECHK.TRANS64 P1, [R5+URZ+0x32460], R0 ;  /* 0x03246000050095a7 */ /* 0x000e24000802007f */
[----:B0-----:R-:W-:Y:S05]  /*11a30*/  @!P1 BRA `(.L_x_263) ;  /* 0xfffffffc00f09947 */ /* 0x001fea000383ffff */
[----:B------:R-:W-:Y:S05]  /*11a40*/  BRA `(.L_x_374) ;  /* 0xffffffc400007947 */ /* 0x000fea000383ffff */
.L_x_375:
        /* <DEDUP_REMOVED lines=11> */
.L_x_6557:


//--------------------- .text._ZN7cutlass13device_kernelIN5flash11enable_sm90INS1_16FlashAttnFwdSm90INS1_25CollectiveMainloopFwdSm90ILi2EN4cute5tupleIJNS5_1CILi1EEES8_S8_EEENS6_IJNS7_ILi128EEENS7_ILi96EEENS7_ILi64EEEEEELi256ENS_6half_tEfNS_4arch4Sm90ELb0ELb0ELb1ELb1ELb1ELb0ELb0ELb1ELb0ELb1ELb1ELb0EEENS1_21CollectiveEpilogueFwdINS6_IJSA_NS7_ILi256EEESB_EEES9_SE_SG_Li256ELb1ELb1ELb1ELb0EEENS1_36VarlenDynamicPersistentTileSchedulerILi128ELi96ELi256ELi128ELb1ELb1ELb1ELb0ELb1ELb1EEEEEEEEEvNT_6ParamsE --------------------------
	.section	.text._ZN7cutlass13device_kernelIN5flash11enable_sm90INS1_16FlashAttnFwdSm90INS1_25CollectiveMainloopFwdSm90ILi2EN4cute5tupleIJNS5_1CILi1EEES8_S8_EEENS6_IJNS7_ILi128EEENS7_ILi96EEENS7_ILi64EEEEEELi256ENS_6half_tEfNS_4arch4Sm90ELb0ELb0ELb1ELb1ELb1ELb0ELb0ELb1ELb0ELb1ELb1ELb0EEENS1_21CollectiveEpilogueFwdINS6_IJSA_NS7_ILi256EEESB_EEES9_SE_SG_Li256ELb1ELb1ELb1ELb0EEENS1_36VarlenDynamicPersistentTileSchedulerILi128ELi96ELi256ELi128ELb1ELb1ELb1ELb0ELb1ELb1EEEEEEEEEvNT_6ParamsE,"ax",@progbits
	.align	128
.text._ZN7cutlass13device_kernelIN5flash11enable_sm90INS1_16FlashAttnFwdSm90INS1_25CollectiveMainloopFwdSm90ILi2EN4cute5tupleIJNS5_1CILi1EEES8_S8_EEENS6_IJNS7_ILi128EEENS7_ILi96EEENS7_ILi64EEEEEELi256ENS_6half_tEfNS_4arch4Sm90ELb0ELb0ELb1ELb1ELb1ELb0ELb0ELb1ELb0ELb1ELb1ELb0EEENS1_21CollectiveEpilogueFwdINS6_IJSA_NS7_ILi256EEESB_EEES9_SE_SG_Li256ELb1ELb1ELb1ELb0EEENS1_36VarlenDynamicPersistentTileSchedulerILi128ELi96ELi256ELi128ELb1ELb1ELb1ELb0ELb1ELb1EEEEEEEEEvNT_6ParamsE:
        .type           _ZN7cutlass13device_kernelIN5flash11enable_sm90INS1_16FlashAttnFwdSm90INS1_25CollectiveMainloopFwdSm90ILi2EN4cute5tupleIJNS5_1CILi1EEES8_S8_EEENS6_IJNS7_ILi128EEENS7_ILi96EEENS7_ILi64EEEEEELi256ENS_6half_tEfNS_4arch4Sm90ELb0ELb0ELb1ELb1ELb1ELb0ELb0ELb1ELb0ELb1ELb1ELb0EEENS1_21CollectiveEpilogueFwdINS6_IJSA_NS7_ILi256EEESB_EEES9_SE_SG_Li256ELb1ELb1ELb1ELb0EEENS1_36VarlenDynamicPersistentTileSchedulerILi128ELi96ELi256ELi128ELb1ELb1ELb1ELb0ELb1ELb1EEEEEEEEEvNT_6ParamsE,@function
        .size           _ZN7cutlass13device_kernelIN5flash11enable_sm90INS1_16FlashAttnFwdSm90INS1_25CollectiveMainloopFwdSm90ILi2EN4cute5tupleIJNS5_1CILi1EEES8_S8_EEENS6_IJNS7_ILi128EEENS7_ILi96EEENS7_ILi64EEEEEELi256ENS_6half_tEfNS_4arch4Sm90ELb0ELb0ELb1ELb1ELb1ELb0ELb0ELb1ELb0ELb1ELb1ELb0EEENS1_21CollectiveEpilogueFwdINS6_IJSA_NS7_ILi256EEESB_EEES9_SE_SG_Li256ELb1ELb1ELb1ELb0EEENS1_36VarlenDynamicPersistentTileSchedulerILi128ELi96ELi256ELi128ELb1ELb1ELb1ELb0ELb1ELb1EEEEEEEEEvNT_6ParamsE,(.L_x_6558 - _ZN7cutlass13device_kernelIN5flash11enable_sm90INS1_16FlashAttnFwdSm90INS1_25CollectiveMainloopFwdSm90ILi2EN4cute5tupleIJNS5_1CILi1EEES8_S8_EEENS6_IJNS7_ILi128EEENS7_ILi96EEENS7_ILi64EEEEEELi256ENS_6half_tEfNS_4arch4Sm90ELb0ELb0ELb1ELb1ELb1ELb0ELb0ELb1ELb0ELb1ELb1ELb0EEENS1_21CollectiveEpilogueFwdINS6_IJSA_NS7_ILi256EEESB_EEES9_SE_SG_Li256ELb1ELb1ELb1ELb0EEENS1_36VarlenDynamicPersistentTileSchedulerILi128ELi96ELi256ELi128ELb1ELb1ELb1ELb0ELb1ELb1EEEEEEEEEvNT_6ParamsE)
        .other          _ZN7cutlass13device_kernelIN5flash11enable_sm90INS1_16FlashAttnFwdSm90INS1_25CollectiveMainloopFwdSm90ILi2EN4cute5tupleIJNS5_1CILi1EEES8_S8_EEENS6_IJNS7_ILi128EEENS7_ILi96EEENS7_ILi64EEEEEELi256ENS_6half_tEfNS_4arch4Sm90ELb0ELb0ELb1ELb1ELb1ELb0ELb0ELb1ELb0ELb1ELb1ELb0EEENS1_21CollectiveEpilogueFwdINS6_IJSA_NS7_ILi256EEESB_EEES9_SE_SG_Li256ELb1ELb1ELb1ELb0EEENS1_36VarlenDynamicPersistentTileSchedulerILi128ELi96ELi256ELi128ELb1ELb1ELb1ELb0ELb1ELb1EEEEEEEEEvNT_6ParamsE,@"STO_CUDA_ENTRY STV_DEFAULT"
_ZN7cutlass13device_kernelIN5flash11enable_sm90INS1_16FlashAttnFwdSm90INS1_25CollectiveMainloopFwdSm90ILi2EN4cute5tupleIJNS5_1CILi1EEES8_S8_EEENS6_IJNS7_ILi128EEENS7_ILi96EEENS7_ILi64EEEEEELi256ENS_6half_tEfNS_4arch4Sm90ELb0ELb0ELb1ELb1ELb1ELb0ELb0ELb1ELb0ELb1ELb1ELb0EEENS1_21CollectiveEpilogueFwdINS6_IJSA_NS7_ILi256EEESB_EEES9_SE_SG_Li256ELb1ELb1ELb1ELb0EEENS1_36VarlenDynamicPersistentTileSchedulerILi128ELi96ELi256ELi128ELb1ELb1ELb1ELb0ELb1ELb1EEEEEEEEEvNT_6ParamsE:
        /* <DEDUP_REMOVED lines=13> */
[----:B------:R-:W-:-:S04]  /*00d0*/  VOTEU.ALL UP1, P0 ;  /* 0x00000000003f7886 */ /* 0x000fc80000020000 */
        /* <DEDUP_REMOVED lines=10> */
[----:B------:R0:W2:Y:S06]  /*0180*/  @!UP0 SYNCS.EXCH.64 URZ, [UR8+0x22800], UR4 ;  /* 0x02280004083f85b2 */ /* 0x0000ac0008000100 */
[----:B------:R0:W3:Y:S02]  /*0190*/  @!UP1 SYNCS.EXCH.64 URZ, [UR8+0x22820], UR6 ;  /* 0x02282006083f95b2 */ /* 0x0000e40008000100 */
        /* <DEDUP_REMOVED lines=15> */
[----:B------:R0:W4:Y:S01]  /*0290*/  SYNCS.EXCH.64 URZ, [UR8+0x22840], UR6 ;  /* 0x02284006083f75b2 */ /* 0x0001220008000100 */
[----:B------:R0:W0:Y:S01]  /*02a0*/  SYNCS.EXCH.64 URZ, [UR8+0x22838], UR4 ;  /* 0x02283804083f75b2 */ /* 0x0000220008000100 */
[----:B------:R0:W0:Y:S01]  /*02b0*/  SYNCS.EXCH.64 URZ, [UR8+0x22848], UR6 ;  /* 0x02284806083f75b2 */ /* 0x0000220008000100 */
[----:B------:R-:W-:Y:S01]  /*02c0*/  NOP ;  /* 0x0000000000007918 */ /* 0x000fe20000000000 */
.L_x_376:
        /* <DEDUP_REMOVED lines=22> */
.L_x_377:
        /* <DEDUP_REMOVED lines=18> */
.L_x_378:
        /* <DEDUP_REMOVED lines=22> */
.L_x_379:
        /* <DEDUP_REMOVED lines=23> */
.L_x_380:
[----:B------:R-:W-:Y:S01]  /*0820*/  UISETP.NE.AND UP0, UPT, UR9, URZ, UPT ;  /* 0x0000003f0900728c */ /* 0x000fe2000bf05270 */
[----:B------:R-:W-:Y:S01]  /*0830*/  NOP ;  /* 0x0000000000007918 */ /* 0x000fe20000000000 */
[----:B------:R-:W-:Y:S01]  /*0840*/  UMOV UR38, 0x1 ;  /* 0x0000000100267882 */ /* 0x000fe20000000000 */
[----:B------:R-:W-:Y:S01]  /*0850*/  ULDC.64 UR50, c[0x0][0x208] ;  /* 0x0000820000327ab9 */ /* 0x000fe20000000a00 */
[----:B------:R-:W-:Y:S01]  /*0860*/  USEL UR38, UR38, 0x2, !UP0 ;  /* 0x0000000226267887 */ /* 0x000fe2000c000000 */
[----:B01234-:R-:W-:Y:S01]  /*0870*/  BAR.SYNC.DEFER_BLOCKING 0x0 ;  /* 0x0000000000007b1d */ /* 0x01ffe20000010000 */
[----:B------:R-:W-:-:S13]  /*0880*/  PLOP3.LUT P0, PT, PT, PT, UP0, 0x80, 0x0 ;  /* 0x000000000000781c */ /* 0x000fda0003f0f008 */
[----:B------:R-:W-:Y:S05]  /*0890*/  @!P0 BRA `(.L_x_381) ;  /* 0x000000ac00108947 */ /* 0x000fea0003800000 */
.L_x_382:
[----:B------:R-:W-:-:S08]  /*08a0*/  NOP ;  /* 0x0000000000007918 */ /* 0x000fd00000000000 */
[----:B------:R-:W0:Y:S02]  /*08b0*/  USETMAXREG.TRY_ALLOC.CTAPOOL UP0, 0xe8 ;  /* 0x000000e8000079c8 */ /* 0x000e240008000600 */
[----:B0-----:R-:W-:-:S13]  /*08c0*/  PLOP3.LUT P0, PT, PT, PT, UP0, 0x80, 0x0 ;  /* 0x000000000000781c */ /* 0x001fda0003f0f008 */
[----:B------:R-:W-:Y:S05]  /*08d0*/  @!P0 BRA `(.L_x_382) ;  /* 0xfffffffc00f08947 */ /* 0x000fea000383ffff */
[----:B------:R-:W-:Y:S01]  /*08e0*/  SHF.R.U32.HI R2, RZ, 0x7, R0 ;  /* 0x00000007ff027819 */ /* 0x000fe20000011600 */
[----:B------:R-:W0:Y:S08]  /*08f0*/  S2UR UR5, SR_CgaCtaId ;  /* 0x00000000000579c3 */ /* 0x000e300000008800 */
[----:B------:R-:W-:Y:S06]  /*0900*/  BAR.ARV 0x8, 0x180 ;  /* 0x0206000000007b1d */ /* 0x000fec0000002000 */
[----:B------:R-:W-:Y:S01]  /*0910*/  ISETP.NE.AND P0, PT, R2, 0x1, PT ;  /* 0x000000010200780c */ /* 0x000fe20003f05270 */
[----:B------:R-:W-:-:S12]  /*0920*/  UMOV UR4, 0x400 ;  /* 0x0000040000047882 */ /* 0x000fd80000000000 */
[----:B------:R-:W-:Y:S06]  /*0930*/  @!P0 BAR.ARV 0x9, 0x100 ;  /* 0x0244000000008b1d */ /* 0x000fec0000002000 */
[----:B0-----:R-:W-:Y:S02]  /*0940*/  ULEA UR4, UR5, UR4, 0x18 ;  /* 0x0000000405047291 */ /* 0x001fe4000f8ec03f */
[----:B------:R-:W-:Y:S07]  /*0950*/  BAR.SYNC.DEFER_BLOCKING 0x5, 0x180 ;  /* 0x0146000000007b1d */ /* 0x000fee0000010000 */
[----:B------:R-:W0:Y:S01]  /*0960*/  LDS.128 R4, [UR4+0x228d0] ;  /* 0x0228d004ff047984 */ /* 0x000e220008000c00 */
[----:B------:R-:W-:Y:S01]  /*0970*/  ULDC UR4, c[0x0][0xc3c] ;  /* 0x00030f0000047ab9 */ /* 0x000fe20000000800 */
[----:B------:R-:W-:Y:S06]  /*0980*/  BAR.ARV 0x4, 0x180 ;  /* 0x0106000000007b1d */ /* 0x000fec0000002000 */
[----:B0-----:R-:W-:-:S13]  /*0990*/  ISETP.GE.AND P0, PT, R7, UR4, PT ;  /* 0x0000000407007c0c */ /* 0x001fda000bf06270 */
[----:B------:R-:W-:Y:S05]  /*09a0*/  @P0 EXIT ;  /* 0x000000000000094d */ /* 0x000fea0003800000 */
[----:B------:R-:W-:Y:S01]  /*09b0*/  VIADD R0, R0, 0xffffff80 ;  /* 0xffffff8000007836 */ /* 0x000fe20000000000 */
[----:B------:R-:W-:Y:S01]  /*09c0*/  R2UR UR6, R5 ;  /* 0x00000000050672ca */ /* 0x000fe200000e0000 */
[----:B------:R-:W-:Y:S01]  /*09d0*/  ULOP3.LUT UR47, UR38, 0x1, URZ, 0xfc, !UPT ;  /* 0x00000001262f7892 */ /* 0x000fe2000f8efc3f */
[----:B------:R-:W-:Y:S01]  /*09e0*/  R2UR UR5, R6 ;  /* 0x00000000060572ca */ /* 0x000fe200000e0000 */
[----:B------:R-:W-:Y:S01]  /*09f0*/  UMOV UR46, URZ ;  /* 0x0000003f002e7c82 */ /* 0x000fe20008000000 */
[----:B------:R-:W-:Y:S01]  /*0a00*/  SHF.R.S32.HI R3, RZ, 0x1f, R0 ;  /* 0x0000001fff037819 */ /* 0x000fe20000011400 */
[----:B------:R-:W-:Y:S01]  /*0a10*/  UMOV UR36, URZ ;  /* 0x0000003f00247c82 */ /* 0x000fe20008000000 */
[----:B------:R-:W-:Y:S01]  /*0a20*/  R2UR UR7, R7 ;  /* 0x00000000070772ca */ /* 0x000fe200000e0000 */
[----:B------:R-:W-:Y:S01]  /*0a30*/  UMOV UR37, URZ ;  /* 0x0000003f00257c82 */ /* 0x000fe20008000000 */
[CC--:B------:R-:W-:Y:S02]  /*0a40*/  LEA.HI R2, R3.reuse, R0.reuse, RZ, 0x7 ;  /* 0x0000000003027211 */ /* 0x0c0fe400078f38ff */
[----:B------:R-:W-:-:S02]  /*0a50*/  LEA.HI R4, R3, R0, RZ, 0x5 ;  /* 0x0000000003047211 */ /* 0x000fc400078f28ff */
[----:B------:R-:W-:Y:S02]  /*0a60*/  LOP3.LUT R221, R2, 0xffffff80, RZ, 0xc0, !PT ;  /* 0xffffff8002dd7812 */ /* 0x000fe400078ec0ff */
[CC--:B------:R-:W-:Y:S01]  /*0a70*/  LEA.HI R5, R3.reuse, R0.reuse, RZ, 0x2 ;  /* 0x0000000003057211 */ /* 0x0c0fe200078f10ff */
[----:B------:R-:W-:Y:S01]  /*0a80*/  IMAD.SHL.U32 R6, R4, 0x20, RZ ;  /* 0x0000002004067824 */ /* 0x000fe200078e00ff */
[----:B------:R-:W-:Y:S01]  /*0a90*/  LEA.HI R3, R3, R0, RZ, 0x4 ;  /* 0x0000000003037211 */ /* 0x000fe200078f20ff */
[C---:B------:R-:W-:Y:S01]  /*0aa0*/  IMAD.IADD R221, R0.reuse, 0x1, -R221 ;  /* 0x0000000100dd7824 */ /* 0x040fe200078e0add */
[----:B------:R-:W-:Y:S02]  /*0ab0*/  LOP3.LUT R11, R5, 0xfffffffc, RZ, 0xc0, !PT ;  /* 0xfffffffc050b7812 */ /* 0x000fe400078ec0ff */
[----:B------:R-:W-:Y:S02]  /*0ac0*/  LOP3.LUT R5, R3, 0x3fffff0, RZ, 0xc0, !PT ;  /* 0x03fffff003057812 */ /* 0x000fe400078ec0ff */
[----:B------:R-:W-:Y:S01]  /*0ad0*/  SHF.R.S32.HI R8, RZ, 0x1f, R221 ;  /* 0x0000001fff087819 */ /* 0x000fe200000114dd */
[C---:B------:R-:W-:Y:S01]  /*0ae0*/  IMAD.IADD R12, R0.reuse, 0x1, -R11 ;  /* 0x00000001000c7824 */ /* 0x040fe200078e0a0b */
[----:B------:R-:W-:Y:S01]  /*0af0*/  SHF.R.S32.HI R4, RZ, 0x4, R3 ;  /* 0x00000004ff047819 */ /* 0x000fe20000011403 */
[----:B------:R-:W-:Y:S01]  /*0b00*/  IMAD.IADD R5, R0, 0x1, -R5 ;  /* 0x0000000100057824 */ /* 0x000fe200078e0a05 */
[----:B------:R-:W-:-:S02]  /*0b10*/  LEA.HI R9, R8, R221, RZ, 0x2 ;  /* 0x000000dd08097211 */ /* 0x000fc400078f10ff */
[----:B------:R-:W-:Y:S02]  /*0b20*/  LEA.HI R0, R3, R4, RZ, 0x1 ;  /* 0x0000000403007211 */ /* 0x000fe400078f08ff */
[--C-:B------:R-:W-:Y:S02]  /*0b30*/  SHF.R.S32.HI R10, RZ, 0x2, R9.reuse ;  /* 0x00000002ff0a7819 */ /* 0x100fe40000011409 */
[----:B------:R-:W-:Y:S02]  /*0b40*/  SHF.R.S32.HI R7, RZ, 0x1f, R9 ;  /* 0x0000001fff077819 */ /* 0x000fe40000011409 */
[----:B------:R-:W-:Y:S02]  /*0b50*/  SHF.R.S32.HI R3, RZ, 0x7, R2 ;  /* 0x00000007ff037819 */ /* 0x000fe40000011402 */
[----:B------:R-:W-:Y:S02]  /*0b60*/  LEA.HI R11, R7, R10, RZ, 0x3 ;  /* 0x0000000a070b7211 */ /* 0x000fe400078f18ff */
[----:B------:R-:W-:-:S02]  /*0b70*/  LOP3.LUT R6, R6, 0xfffffc00, RZ, 0xc0, !PT ;  /* 0xfffffc0006067812 */ /* 0x000fc400078ec0ff */
[----:B------:R-:W-:Y:S02]  /*0b80*/  LOP3.LUT R7, R0, 0x1ffffffe, RZ, 0xc0, !PT ;  /* 0x1ffffffe00077812 */ /* 0x000fe400078ec0ff */
[----:B------:R-:W-:Y:S01]  /*0b90*/  LOP3.LUT R11, R11, 0xfffffff8, RZ, 0xc0, !PT ;  /* 0xfffffff80b0b7812 */ /* 0x000fe200078ec0ff */
[----:B------:R-:W-:Y:S01]  /*0ba0*/  IMAD R6, R5, 0x40, R6 ;  /* 0x0000004005067824 */ /* 0x000fe200078e0206 */
[----:B------:R-:W-:Y:S01]  /*0bb0*/  LEA.HI R2, R2, R3, RZ, 0x1 ;  /* 0x0000000302027211 */ /* 0x000fe200078f08ff */
[----:B------:R-:W-:Y:S01]  /*0bc0*/  IMAD.IADD R7, R4, 0x1, -R7 ;  /* 0x0000000104077824 */ /* 0x000fe200078e0a07 */
[----:B------:R-:W-:Y:S01]  /*0bd0*/  LEA.HI R8, R8, R221, RZ, 0x5 ;  /* 0x000000dd08087211 */ /* 0x000fe200078f28ff */
[----:B------:R-:W-:Y:S01]  /*0be0*/  IMAD.IADD R11, R10, 0x1, -R11 ;  /* 0x000000010a0b7824 */ /* 0x000fe200078e0a0b */
[----:B------:R-:W-:Y:S02]  /*0bf0*/  LEA.HI R0, R12, R12, RZ, 0x1 ;  /* 0x0000000c0c007211 */ /* 0x000fe400078f08ff */
[----:B------:R-:W-:-:S02]  /*0c00*/  LOP3.LUT R2, R2, 0x3fffffe, RZ, 0xc0, !PT ;  /* 0x03fffffe02027812 */ /* 0x000fc400078ec0ff */
[----:B------:R-:W-:Y:S02]  /*0c10*/  SHF.R.S32.HI R8, RZ, 0x5, R8 ;  /* 0x00000005ff087819 */ /* 0x000fe40000011408 */
[----:B------:R-:W-:Y:S01]  /*0c20*/  LOP3.LUT R5, R0, 0x1ffffffe, RZ, 0xc0, !PT ;  /* 0x1ffffffe00057812 */ /* 0x000fe200078ec0ff */
[----:B------:R-:W-:Y:S01]  /*0c30*/  IMAD R0, R7, 0x8, R6 ;  /* 0x0000000807007824 */ /* 0x000fe200078e0206 */
[----:B------:R-:W-:Y:S01]  /*0c40*/  LOP3.LUT R4, R9, 0x7ffffffc, RZ, 0xc0, !PT ;  /* 0x7ffffffc09047812 */ /* 0x000fe200078ec0ff */
[----:B------:R-:W-:Y:S02]  /*0c50*/  IMAD.IADD R3, R3, 0x1, -R2 ;  /* 0x0000000103037824 */ /* 0x000fe400078e0a02 */
[----:B------:R-:W-:Y:S01]  /*0c60*/  IMAD R8, R8, 0x10, R11 ;  /* 0x0000001008087824 */ /* 0x000fe200078e020b */
[----:B------:R0:W-:Y:S01]  /*0c70*/  STL [R1+0x30], R0 ;  /* 0x0000300001007387 */ /* 0x0001e20000100800 */
[----:B------:R-:W-:Y:S02]  /*0c80*/  IMAD.IADD R5, R12, 0x1, -R5 ;  /* 0x000000010c057824 */ /* 0x000fe400078e0a05 */
[----:B------:R-:W-:-:S04]  /*0c90*/  IMAD.IADD R2, R221, 0x1, -R4 ;  /* 0x00000001dd027824 */ /* 0x000fc800078e0a04 */
[----:B------:R-:W-:Y:S02]  /*0ca0*/  IMAD.SHL.U32 R2, R2, 0x2, RZ ;  /* 0x0000000202027824 */ /* 0x000fe400078e00ff */
[----:B0-----:R-:W-:Y:S02]  /*0cb0*/  IMAD R0, R3, 0x40, R8 ;  /* 0x0000004003007824 */ /* 0x001fe400078e0208 */
[C---:B------:R-:W-:Y:S02]  /*0cc0*/  VIADD R220, R2.reuse, 0x8 ;  /* 0x0000000802dc7836 */ /* 0x040fe40000000000 */
[C---:B------:R-:W-:Y:S01]  /*0cd0*/  VIADD R219, R2.reuse, 0x10 ;  /* 0x0000001002db7836 */ /* 0x040fe20000000000 */
[----:B------:R0:W-:Y:S01]  /*0ce0*/  STL [R1+0x28], R0 ;  /* 0x0000280001007387 */ /* 0x0001e20000100800 */
[C---:B------:R-:W-:Y:S01]  /*0cf0*/  VIADD R218, R2.reuse, 0x18 ;  /* 0x0000001802da7836 */ /* 0x040fe20000000000 */
[----:B------:R-:W-:Y:S01]  /*0d00*/  SHF.R.S32.HI R6, RZ, 0x1f, R220 ;  /* 0x0000001fff067819 */ /* 0x000fe200000114dc */
        /* <DEDUP_REMOVED lines=8> */
[----:B0-----:R-:W-:Y:S01]  /*0d90*/  IMAD R0, R5, 0x8, R0 ;  /* 0x0000000805007824 */ /* 0x001fe200078e0200 */
[----:B------:R-:W-:Y:S01]  /*0da0*/  SHF.R.S32.HI R3, RZ, 0x1f, R215 ;  /* 0x0000001fff037819 */ /* 0x000fe200000114d7 */
[C---:B------:R-:W-:Y:S01]  /*0db0*/  VIADD R213, R2.reuse, 0x40 ;  /* 0x0000004002d57836 */ /* 0x040fe20000000000 */
[----:B------:R-:W-:Y:S01]  /*0dc0*/  SHF.R.S32.HI R6, RZ, 0x1f, R214 ;  /* 0x0000001fff067819 */ /* 0x000fe200000114d6 */
        /* <DEDUP_REMOVED lines=36> */
[----:B------:R-:W-:Y:S01]  /*1010*/  VIADD R16, R2, 0xd8 ;  /* 0x000000d802107836 */ /* 0x000fe20000000000 */
[----:B------:R-:W-:-:S02]  /*1020*/  SHF.R.S32.HI R223, RZ, 0x1f, R18 ;  /* 0x0000001fffdf7819 */ /* 0x000fc40000011412 */
[----:B0-----:R-:W-:-:S07]  /*1030*/  SHF.R.S32.HI R222, RZ, 0x1f, R17 ;  /* 0x0000001fffde7819 */ /* 0x001fce0000011411 */
.L_x_432:
[----:B------:R-:W-:Y:S01]  /*1040*/  ULDC.64 UR8, c[0x0][0xc88] ;  /* 0x0003220000087ab9 */ /* 0x000fe20000000a00 */
[----:B------:R-:W-:Y:S01]  /*1050*/  ULDC.64 UR10, c[0x0][0xa20] ;  /* 0x00028800000a7ab9 */ /* 0x000fe20000000a00 */
[----:B------:R-:W-:Y:S02]  /*1060*/  UIMAD.WIDE UR8, UR7, 0x4, UR8 ;  /* 0x00000004070878a5 */ /* 0x000fe4000f8e0208 */
[----:B------:R-:W-:Y:S01]  /*1070*/  UISETP.NE.U32.AND UP1, UPT, UR10, URZ, UPT ;  /* 0x0000003f0a00728c */ /* 0x000fe2000bf25070 */
[----:B------:R-:W-:Y:S01]  /*1080*/  ULDC UR4, c[0x0][0x424] ;  /* 0x0001090000047ab9 */ /* 0x000fe20000000800 */
[----:B------:R-:W-:Y:S02]  /*1090*/  ULDC UR7, c[0x0][0x2f0] ;  /* 0x0000bc0000077ab9 */ /* 0x000fe40000000800 */
[----:B0123--:R-:W-:Y:S02]  /*10a0*/  IMAD.U32 R4, RZ, RZ, UR8 ;  /* 0x00000008ff047e24 */ /* 0x00ffe4000f8e00ff */
[----:B------:R-:W-:Y:S01]  /*10b0*/  IMAD.U32 R5, RZ, RZ, UR9 ;  /* 0x00000009ff057e24 */ /* 0x000fe2000f8e00ff */
[----:B------:R-:W-:-:S04]  /*10c0*/  ULDC.64 UR8, c[0x0][0xa28] ;  /* 0x00028a0000087ab9 */ /* 0x000fc80000000a00 */
[----:B------:R-:W2:Y:S01]  /*10d0*/  LDG.E R4, desc[UR50][R4.64] ;  /* 0x0000003204047981 */ /* 0x000ea2000c1e1900 */
[----:B------:R-:W-:Y:S02]  /*10e0*/  UISETP.NE.U32.AND UP0, UPT, UR8, URZ, UPT ;  /* 0x0000003f0800728c */ /* 0x000fe4000bf05070 */
[----:B------:R-:W-:Y:S02]  /*10f0*/  UISETP.NE.AND.EX UP1, UPT, UR11, URZ, UPT, UP1 ;  /* 0x0000003f0b00728c */ /* 0x000fe4000bf25310 */
[----:B------:R-:W-:-:S04]  /*1100*/  UISETP.NE.AND.EX UP0, UPT, UR9, URZ, UPT, UP0 ;  /* 0x0000003f0900728c */ /* 0x000fc8000bf05300 */
[----:B------:R-:W-:Y:S02]  /*1110*/  PLOP3.LUT P1, PT, PT, PT, UP1, 0x80, 0x0 ;  /* 0x000000000000781c */ /* 0x000fe40003f2f018 */
[----:B------:R-:W-:Y:S02]  /*1120*/  PLOP3.LUT P0, PT, PT, PT, UP0, 0x80, 0x0 ;  /* 0x000000000000781c */ /* 0x000fe40003f0f008 */
[----:B--2---:R-:W-:-:S13]  /*1130*/  R2UR UR39, R4 ;  /* 0x00000000042772ca */ /* 0x004fda00000e0000 */
[----:B------:R-:W-:Y:S02]  /*1140*/  USHF.R.S32.HI UR40, URZ, 0x1f, UR39 ;  /* 0x0000001f3f287899 */ /* 0x000fe40008011427 */
[----:B------:R-:W-:-:S04]  /*1150*/  @UP0 ULEA UR8, UP2, UR39, UR8, 0x2 ;  /* 0x0000000827080291 */ /* 0x000fc8000f84103f */
[----:B------:R-:W-:Y:S02]  /*1160*/  @UP0 ULEA.HI.X UR9, UR39, UR9, UR40, 0x2, UP2 ;  /* 0x0000000927090291 */ /* 0x000fe400090f1428 */
[----:B------:R-:W-:Y:S01]  /*1170*/  @UP1 ULEA UR10, UP0, UR39, UR10, 0x2 ;  /* 0x0000000a270a1291 */ /* 0x000fe2000f80103f */
[----:B------:R-:W-:-:S03]  /*1180*/  IMAD.U32 R4, RZ, RZ, UR8 ;  /* 0x00000008ff047e24 */ /* 0x000fc6000f8e00ff */
[----:B------:R-:W-:Y:S01]  /*1190*/  @UP1 ULEA.HI.X UR11, UR39, UR11, UR40, 0x2, UP0 ;  /* 0x0000000b270b1291 */ /* 0x000fe200080f1428 */
[----:B------:R-:W-:Y:S01]  /*11a0*/  IMAD.U32 R5, RZ, RZ, UR9 ;  /* 0x00000009ff057e24 */ /* 0x000fe2000f8e00ff */
[----:B------:R-:W-:Y:S01]  /*11b0*/  ULDC.64 UR8, c[0x0][0x418] ;  /* 0x0001060000087ab9 */ /* 0x000fe20000000a00 */
[----:B------:R-:W-:-:S03]  /*11c0*/  IMAD.U32 R6, RZ, RZ, UR10 ;  /* 0x0000000aff067e24 */ /* 0x000fc6000f8e00ff */
[----:B------:R-:W-:Y:S01]  /*11d0*/  IMAD.U32 R7, RZ, RZ, UR11 ;  /* 0x0000000bff077e24 */ /* 0x000fe2000f8e00ff */
[----:B------:R-:W2:Y:S04]  /*11e0*/  @P0 LDG.E R4, desc[UR50][R4.64] ;  /* 0x0000003204040981 */ /* 0x000ea8000c1e1900 */
[----:B------:R-:W3:Y:S01]  /*11f0*/  @P1 LDG.E R6, desc[UR50][R6.64] ;  /* 0x0000003206061981 */ /* 0x000ee2000c1e1900 */
[----:B------:R-:W-:Y:S01]  /*1200*/  UISETP.NE.U32.AND UP0, UPT, UR8, URZ, UPT ;  /* 0x0000003f0800728c */ /* 0x000fe2000bf05070 */
[----:B------:R-:W-:Y:S01]  /*1210*/  UMOV UR49, URZ ;  /* 0x0000003f00317c82 */ /* 0x000fe20008000000 */
[----:B------:R-:W-:Y:S02]  /*1220*/  ULOP3.LUT UR8, UR5, 0xff000000, URZ, 0xc0, !UPT ;  /* 0xff00000005087892 */ /* 0x000fe4000f8ec03f */
[----:B------:R-:W-:Y:S01]  /*1230*/  UISETP.NE.AND.EX UP0, UPT, UR9, URZ, UPT, UP0 ;  /* 0x0000003f0900728c */ /* 0x000fe2000bf05300 */
[----:B------:R-:W-:-:S03]  /*1240*/  UMOV UR41, UR6 ;  /* 0x0000000600297c82 */ /* 0x000fc60008000000 */
[----:B------:R-:W-:-:S04]  /*1250*/  USEL UR4, UR4, 0x1, UP0 ;  /* 0x0000000104047887 */ /* 0x000fc80008000000 */
[----:B------:R-:W-:Y:S01]  /*1260*/  UIMAD UR4, UR4, UR7, URZ ;  /* 0x00000007040472a4 */ /* 0x000fe2000f8e023f */
[----:B--2---:R-:W-:-:S06]  /*1270*/  @P0 R2UR UR49, R4 ;  /* 0x00000000043102ca */ /* 0x004fcc00000e0000 */
[----:B---3--:R-:W-:Y:S01]  /*1280*/  @P1 R2UR UR4, R6 ;  /* 0x00000000060412ca */ /* 0x008fe200000e0000 */
[----:B----45:R-:W-:-:S14]  /*1290*/  @P1 BRA `(.L_x_383) ;  /* 0x0000000000341947 */ /* 0x030fdc0003800000 */
[----:B------:R-:W-:Y:S02]  /*12a0*/  ULDC.64 UR6, c[0x0][0xa08] ;  /* 0x0002820000067ab9 */ /* 0x000fe40000000a00 */
[----:B------:R-:W-:-:S04]  /*12b0*/  ISETP.NE.U32.AND P0, PT, RZ, UR6, PT ;  /* 0x00000006ff007c0c */ /* 0x000fc8000bf05070 */
[----:B------:R-:W-:-:S13]  /*12c0*/  ISETP.NE.AND.EX P0, PT, RZ, UR7, PT, P0 ;  /* 0x00000007ff007c0c */ /* 0x000fda000bf05300 */
[----:B------:R-:W-:Y:S05]  /*12d0*/  @!P0 BRA `(.L_x_383) ;  /* 0x0000000000248947 */ /* 0x000fea0003800000 */
[----:B------:R-:W-:Y:S02]  /*12e0*/  ULDC.64 UR6, c[0x0][0xa08] ;  /* 0x0002820000067ab9 */ /* 0x000fe40000000a00 */
[----:B------:R-:W-:-:S06]  /*12f0*/  UIMAD.WIDE UR6, UR39, 0x4, UR6 ;  /* 0x00000004270678a5 */ /* 0x000fcc000f8e0206 */
[----:B------:R-:W-:Y:S02]  /*1300*/  IMAD.U32 R4, RZ, RZ, UR6 ;  /* 0x00000006ff047e24 */ /* 0x000fe4000f8e00ff */
[----:B------:R-:W-:-:S05]  /*1310*/  IMAD.U32 R5, RZ, RZ, UR7 ;  /* 0x00000007ff057e24 */ /* 0x000fca000f8e00ff */
[----:B------:R-:W2:Y:S04]  /*1320*/  LDG.E R3, desc[UR50][R4.64] ;  /* 0x0000003204037981 */ /* 0x000ea8000c1e1900 */
[----:B------:R-:W3:Y:S01]  /*1330*/  LDG.E R0, desc[UR50][R4.64+0x4] ;  /* 0x0000043204007981 */ /* 0x000ee2000c1e1900 */
[----:B--2---:R-:W-:Y:S02]  /*1340*/  R2UR UR4, R3 ;  /* 0x00000000030472ca */ /* 0x004fe400000e0000 */
[----:B---3--:R-:W-:-:S13]  /*1350*/  R2UR UR6, R0 ;  /* 0x00000000000672ca */ /* 0x008fda00000e0000 */
[----:B------:R-:W-:-:S12]  /*1360*/  UIADD3 UR4, -UR4, UR6, URZ ;  /* 0x0000000604047290 */ /* 0x000fd8000fffe13f */
.L_x_383:
[----:B------:R-:W-:Y:S02]  /*1370*/  UIADD3 UR49, -UR49, UR4, URZ ;  /* 0x0000000431317290 */ /* 0x000fe4000fffe13f */
[----:B------:R-:W-:Y:S02]  /*1380*/  ULOP3.LUT UR4, UR5, 0xff0000, URZ, 0xc0, !UPT ;  /* 0x00ff000005047892 */ /* 0x000fe4000f8ec03f */
[----:B------:R-:W-:Y:S02]  /*1390*/  UISETP.GE.AND UP0, UPT, UR49, 0x1, UPT ;  /* 0x000000013100788c */ /* 0x000fe4000bf06270 */
[----:B------:R-:W-:Y:S02]  /*13a0*/  UIADD3 UR6, UR49, 0x5f, URZ ;  /* 0x0000005f31067890 */ /* 0x000fe4000fffe03f */
[----:B------:R-:W-:Y:S02]  /*13b0*/  USHF.R.U32.HI UR8, URZ, 0x8, UR8 ;  /* 0x000000083f087899 */ /* 0x000fe40008011608 */
[----:B------:R-:W-:Y:S01]  /*13c0*/  PLOP3.LUT P0, PT, PT, PT, UP0, 0x80, 0x0 ;  /* 0x000000000000781c */ /* 0x000fe20003f0f008 */
[----:B------:R-:W-:-:S02]  /*13d0*/  UIMAD.WIDE UR6, UR6, 0x2aaaaaab, URZ ;  /* 0x2aaaaaab060678a5 */ /* 0x000fc4000f8e023f */
[----:B------:R-:W-:Y:S02]  /*13e0*/  ULEA.HI UR8, UR4, UR8, URZ, 0x10 ;  /* 0x0000000804087291 */ /* 0x000fe4000f8f803f */
[----:B------:R-:W-:Y:S02]  /*13f0*/  USHF.R.U32.HI UR6, URZ, 0x1f, UR7 ;  /* 0x0000001f3f067899 */ /* 0x000fe40008011607 */
[----:B------:R-:W-:Y:S02]  /*1400*/  ULOP3.LUT UR42, UR8, 0xff, URZ, 0xc0, !UPT ;  /* 0x000000ff082a7892 */ /* 0x000fe4000f8ec03f */
[----:B------:R-:W-:Y:S01]  /*1410*/  ULOP3.LUT UR43, UR5, 0xffff, URZ, 0xc0, !UPT ;  /* 0x0000ffff052b7892 */ /* 0x000fe2000f8ec03f */
[----:B------:R-:W-:Y:S01]  /*1420*/  UMOV UR4, URZ ;  /* 0x0000003f00047c82 */ /* 0x000fe20008000000 */
[----:B------:R-:W-:Y:S02]  /*1430*/  USHF.R.U32.HI UR44, URZ, 0x10, UR8 ;  /* 0x000000103f2c7899 */ /* 0x000fe40008011608 */
[----:B------:R-:W-:Y:S01]  /*1440*/  ULEA.HI.SX32 UR9, UR7, UR6, 0x1c ;  /* 0x0000000607097291 */ /* 0x000fe2000f8fe23f */
[----:B------:R-:W-:Y:S11]  /*1450*/  @!P0 BRA `(.L_x_384) ;  /* 0x0000000000908947 */ /* 0x000ff60003800000 */
[----:B------:R-:W-:Y:S01]  /*1460*/  UISETP.NE.AND UP0, UPT, UR44, URZ, UPT ;  /* 0x0000003f2c00728c */ /* 0x000fe2000bf05270 */
[----:B------:R-:W-:-:S03]  /*1470*/  ULDC UR4, c[0x0][0x9f0] ;  /* 0x00027c0000047ab9 */ /* 0x000fc60000000800 */
[----:B------:R-:W-:-:S03]  /*1480*/  USEL UR10, UR44, UR4, UP0 ;  /* 0x000000042c0a7287 */ /* 0x000fc60008000000 */
[----:B------:R-:W-:Y:S01]  /*1490*/  UMOV UR4, URZ ;  /* 0x0000003f00047c82 */ /* 0x000fe20008000000 */
[----:B------:R-:W-:Y:S02]  /*14a0*/  UIADD3 UR6, UR9, -0x1, UR10 ;  /* 0xffffffff09067890 */ /* 0x000fe4000fffe00a */
[----:B------:R-:W-:-:S04]  /*14b0*/  IMAD.U32 R4, RZ, RZ, UR10 ;  /* 0x0000000aff047e24 */ /* 0x000fc8000f8e00ff */
[----:B------:R-:W-:Y:S01]  /*14c0*/  IMAD.U32 R5, RZ, RZ, UR6 ;  /* 0x00000006ff057e24 */ /* 0x000fe2000f8e00ff */
[-C--:B------:R-:W-:Y:S01]  /*14d0*/  IABS R0, R4.reuse ;  /* 0x0000000400007213 */ /* 0x080fe20000000000 */
[----:B------:R-:W-:Y:S01]  /*14e0*/  ULOP3.LUT UR6, UR6, UR10, URZ, 0x3c, !UPT ;  /* 0x0000000a06067292 */ /* 0x000fe2000f8e3c3f */
[----:B------:R-:W-:Y:S02]  /*14f0*/  IABS R6, R4 ;  /* 0x0000000400067213 */ /* 0x000fe40000000000 */
[----:B------:R-:W-:Y:S02]  /*1500*/  R2UR UR11, R0 ;  /* 0x00000000000b72ca */ /* 0x000fe400000e0000 */
[----:B------:R-:W-:-:S05]  /*1510*/  IABS R5, R5 ;  /* 0x0000000500057213 */ /* 0x000fca0000000000 */
[----:B------:R-:W-:-:S05]  /*1520*/  IMAD.MOV.U32 R4, RZ, RZ, R5 ;  /* 0x000000ffff047224 */ /* 0x000fca00078e0005 */
[----:B------:R-:W-:Y:S01]  /*1530*/  R2UR UR8, R4 ;  /* 0x00000000040872ca */ /* 0x000fe200000e0000 */
        /* <DEDUP_REMOVED lines=22> */
.L_x_384:
[----:B------:R-:W-:Y:S01]  /*16a0*/  UIMAD UR45, UR42, UR4, URZ ;  /* 0x000000042a2d72a4 */ /* 0x000fe2000f8e023f */
[----:B------:R-:W-:Y:S01]  /*16b0*/  IMAD.U32 R0, RZ, RZ, UR9 ;  /* 0x00000009ff007e24 */ /* 0x000fe2000f8e00ff */
[----:B------:R-:W-:Y:S01]  /*16c0*/  PLOP3.LUT P0, PT, PT, PT, PT, 0x80, 0x0 ;  /* 0x000000000000781c */ /* 0x000fe20003f0f070 */
[----:B------:R-:W-:Y:S01]  /*16d0*/  IMAD.U32 R3, RZ, RZ, UR4 ;  /* 0x00000004ff037e24 */ /* 0x000fe2000f8e00ff */
[----:B------:R-:W-:Y:S01]  /*16e0*/  CS2R R150, SRZ ;  /* 0x0000000000967805 */ /* 0x000fe2000001ff00 */
        /* <DEDUP_REMOVED lines=69> */
[----:B------:R-:W-:Y:S06]  /*1b40*/  @!P1 BRA `(.L_x_385) ;  /* 0x0000005000549947 */ /* 0x000fec0003800000 */
[----:B------:R-:W0:Y:S01]  /*1b50*/  S2R R0, SR_TID.X ;  /* 0x0000000000007919 */ /* 0x000e220000002100 */
[----:B------:R-:W1:Y:S01]  /*1b60*/  S2UR UR7, SR_CgaCtaId ;  /* 0x00000000000779c3 */ /* 0x000e620000008800 */
[----:B------:R-:W-:Y:S02]  /*1b70*/  UMOV UR6, 0x400 ;  /* 0x0000040000067882 */ /* 0x000fe40000000000 */
[----:B-1----:R-:W-:-:S04]  /*1b80*/  ULEA UR6, UR7, UR6, 0x18 ;  /* 0x0000000607067291 */ /* 0x002fc8000f8ec03f */
[----:B------:R-:W-:Y:S01]  /*1b90*/  UIADD3 UR6, UR6, 0x18400, URZ ;  /* 0x0001840006067890 */ /* 0x000fe2000fffe03f */
[----:B0-----:R-:W-:-:S03]  /*1ba0*/  VIADD R0, R0, 0xffffff80 ;  /* 0xffffff8000007836 */ /* 0x001fc60000000000 */
[----:B------:R-:W-:Y:S02]  /*1bb0*/  ULOP3.LUT UP0, URZ, UR6, 0x1bf, URZ, 0xc0, !UPT ;  /* 0x000001bf063f7892 */ /* 0x000fe4000f80c03f */
[----:B------:R-:W-:-:S04]  /*1bc0*/  SHF.R.S32.HI R3, RZ, 0x1f, R0 ;  /* 0x0000001fff037819 */ /* 0x000fc80000011400 */
[----:B------:R-:W-:Y:S02]  /*1bd0*/  PLOP3.LUT P0, PT, PT, PT, UP0, 0x80, 0x0 ;  /* 0x000000000000781c */ /* 0x000fe40003f0f008 */
[----:B------:R-:W-:-:S04]  /*1be0*/  LEA.HI R3, R3, R0, RZ, 0x7 ;  /* 0x0000000003037211 */ /* 0x000fc800078f38ff */
[----:B------:R-:W-:-:S06]  /*1bf0*/  SHF.R.S32.HI R3, RZ, 0x7, R3 ;  /* 0x00000007ff037819 */ /* 0x000fcc0000011403 */
[----:B------:R-:W0:Y:S02]  /*1c00*/  SHFL.IDX PT, R3, R3, RZ, 0x1f ;  /* 0x00001fff03037589 */ /* 0x000e2400000e0000 */
[----:B0-----:R-:W-:-:S13]  /*1c10*/  R2UR UR4, R3 ;  /* 0x00000000030472ca */ /* 0x001fda00000e0000 */
        /* <DEDUP_REMOVED lines=12> */
[----:B------:R-:W-:Y:S01]  /*1ce0*/  IMAD.U32 R5, RZ, RZ, UR5 ;  /* 0x00000005ff057e24 */ /* 0x000fe2000f8e00ff */
[----:B------:R-:W-:Y:S01]  /*1cf0*/  ULDC.64 UR4, c[0x4][0xa0] ;  /* 0x0100280000047ab9 */ /* 0x000fe20000000a00 */
[----:B------:R-:W-:Y:S02]  /*1d00*/  IMAD.U32 R10, RZ, RZ, UR6 ;  /* 0x00000006ff0a7e24 */ /* 0x000fe4000f8e00ff */
        /* <DEDUP_REMOVED lines=8> */
.L_x_386:
[----:B------:R-:W0:Y:S01]  /*1d90*/  S2R R0, SR_CgaCtaId ;  /* 0x0000000000007919 */ /* 0x000e220000008800 */
[----:B------:R-:W-:Y:S01]  /*1da0*/  ULEA.HI UR4, UR46, UR46, URZ, 0x1 ;  /* 0x0000002e2e047291 */ /* 0x000fe2000f8f083f */
[----:B------:R-:W-:Y:S01]  /*1db0*/  MOV R7, 0x400 ;  /* 0x0000040000077802 */ /* 0x000fe20000000f00 */
[----:B------:R-:W1:Y:S02]  /*1dc0*/  S2R R20, SR_TID.X ;  /* 0x0000000000147919 */ /* 0x000e640000002100 */
[----:B------:R-:W-:-:S04]  /*1dd0*/  ULOP3.LUT UR4, UR4, 0xfffffffe, URZ, 0xc0, !UPT ;  /* 0xfffffffe04047892 */ /* 0x000fc8000f8ec03f */
[----:B------:R-:W-:-:S06]  /*1de0*/  UIADD3 UR4, UR46, -UR4, URZ ;  /* 0x800000042e047290 */ /* 0x000fcc000fffe03f */
[----:B------:R-:W-:Y:S01]  /*1df0*/  IMAD.U32 R3, RZ, RZ, UR4 ;  /* 0x00000004ff037e24 */ /* 0x000fe2000f8e00ff */
[----:B0-----:R-:W-:-:S04]  /*1e00*/  LEA R7, R0, R7, 0x18 ;  /* 0x0000000700077211 */ /* 0x001fc800078ec0ff */
[----:B------:R-:W-:Y:S02]  /*1e10*/  SHF.L.U32 R0, R3, 0x1f, RZ ;  /* 0x0000001f03007819 */ /* 0x000fe400000006ff */
[----:B-1----:R-:W-:Y:S02]  /*1e20*/  SHF.R.U32.HI R20, RZ, 0x7, R20 ;  /* 0x00000007ff147819 */ /* 0x002fe40000011614 */
[----:B------:R-:W0:Y:S03]  /*1e30*/  SYNCS.PHASECHK.TRANS64.TRYWAIT P0, [R7+URZ+0x22800], R0 ;  /* 0x02280000070075a7 */ /* 0x000e26000800017f */
[----:B------:R-:W-:Y:S01]  /*1e40*/  VIADD R8, R20, 0x8 ;  /* 0x0000000814087836 */ /* 0x000fe20000000000 */
[----:B0-----:R-:W-:Y:S06]  /*1e50*/  @!P0 BRA `(.L_x_387) ;  /* 0x000000ec00c08947 */ /* 0x001fec0003800000 */
.L_x_515:
[----:B0-----:R-:W-:Y:S01]  /*1e60*/  IMAD.U32 R0, RZ, RZ, UR47 ;  /* 0x0000002fff007e24 */ /* 0x001fe2000f8e00ff */
[----:B------:R-:W-:Y:S05]  /*1e70*/  WARPSYNC.ALL ;  /* 0x0000000000007948 */ /* 0x000fea0003800000 */
[----:B------:R0:W-:Y:S01]  /*1e80*/  BAR.SYNC.DEFER_BLOCKING R8, 0x100 ;  /* 0x000400080000751d */ /* 0x0001e20000010000 */
[----:B------:R-:W-:-:S13]  /*1e90*/  ISETP.NE.AND P0, PT, R0, 0x3, PT ;  /* 0x000000030000780c */ /* 0x000fda0003f05270 */
[----:B0-----:R-:W-:Y:S05]  /*1ea0*/  @!P0 BRA `(.L_x_388) ;  /* 0x0000000000048947 */ /* 0x001fea0003800000 */
[----:B------:R-:W-:Y:S01]  /*1eb0*/  BPT.TRAP 0x1 ;  /* 0x000000040000795c */ /* 0x000fe20000300000 */
.L_x_388:
[----:B------:R-:W-:Y:S01]  /*1ec0*/  R2UR UR22, R7 ;  /* 0x00000000071672ca */ /* 0x000fe200000e0000 */
[----:B------:R-:W-:-:S05]  /*1ed0*/  IMAD.U32 R9, RZ, RZ, UR36 ;  /* 0x00000024ff097e24 */ /* 0x000fca000f8e00ff */
[----:B------:R-:W-:-:S07]  /*1ee0*/  SHF.L.U32 R9, R9, 0x1f, RZ ;  /* 0x0000001f09097819 */ /* 0x000fce00000006ff */
[----:B------:R-:W-:-:S09]  /*1ef0*/  ULEA UR22, UR37, UR22, 0x3 ;  /* 0x0000001625167291 */ /* 0x000fd2000f8e183f */
[----:B------:R0:W1:Y:S01]  /*1f00*/  SYNCS.PHASECHK.TRANS64.TRYWAIT P1, [UR22+0x22830], R9 ;  /* 0x02283009ff0075a7 */ /* 0x0000620008020156 */
[----:B------:R-:W-:Y:S05]  /*1f10*/  @!P0 BRA `(.L_x_389) ;  /* 0x0000000000048947 */ /* 0x000fea0003800000 */
[----:B------:R-:W-:Y:S01]  /*1f20*/  BPT.TRAP 0x1 ;  /* 0x000000040000795c */ /* 0x000fe20000300000 */
.L_x_389:
[----:B-1----:R-:W-:Y:S05]  /*1f30*/  @P1 BRA `(.L_x_390) ;  /* 0x0000000000081947 */ /* 0x002fea0003800000 */
[----:B------:R-:W1:Y:S02]  /*1f40*/  SYNCS.PHASECHK.TRANS64.TRYWAIT P1, [UR22+0x22830], R9 ;  /* 0x02283009ff0075a7 */ /* 0x000e640008020156 */
[----:B-1----:R-:W-:Y:S05]  /*1f50*/  @!P1 BRA `(.L_x_391) ;  /* 0x000000ec00949947 */ /* 0x002fea0003800000 */
.L_x_390:
[----:B------:R-:W-:Y:S01]  /*1f60*/  R2UR UR4, R7 ;  /* 0x00000000070472ca */ /* 0x000fe200000e0000 */
[----:B------:R-:W-:Y:S01]  /*1f70*/  ULOP3.LUT UR16, UR52, 0x10000, URZ, 0xfc, !UPT ;  /* 0x0001000034107892 */ /* 0x000fe2000f8efc3f */
[----:B------:R-:W-:Y:S01]  /*1f80*/  WARPGROUP.ARRIVE ;  /* 0x00000000000079c5 */ /* 0x000fe20000000000 */
[----:B------:R-:W-:Y:S01]  /*1f90*/  UMOV UR17, 0x40000040 ;  /* 0x4000004000117882 */ /* 0x000fe20000000000 */
[----:B------:R-:W-:Y:S01]  /*1fa0*/  UMOV UR19, 0x40000040 ;  /* 0x4000004000137882 */ /* 0x000fe20000000000 */
[----:B------:R-:W-:Y:S01]  /*1fb0*/  UMOV UR5, 0x40000040 ;  /* 0x4000004000057882 */ /* 0x000fe20000000000 */
[----:B------:R-:W-:Y:S01]  /*1fc0*/  UMOV UR7, 0x40000040 ;  /* 0x4000004000077882 */ /* 0x000fe20000000000 */
[----:B------:R-:W-:Y:S01]  /*1fd0*/  UIADD3 UR8, UR16, 0x4, URZ ;  /* 0x0000000410087890 */ /* 0x000fe2000fffe03f */
[----:B-1----:R-:W1:Y:S01]  /*1fe0*/  S2R R0, SR_TID.X ;  /* 0x0000000000007919 */ /* 0x002e620000002100 */
[----:B------:R-:W-:Y:S01]  /*1ff0*/  UMOV UR9, 0x40000040 ;  /* 0x4000004000097882 */ /* 0x000fe20000000000 */
[----:B------:R-:W-:Y:S01]  /*2000*/  UMOV UR11, 0x40000040 ;  /* 0x40000040000b7882 */ /* 0x000fe20000000000 */
[----:B------:R-:W-:-:S02]  /*2010*/  UIADD3 UR12, UR16, 0x6, URZ ;  /* 0x00000006100c7890 */ /* 0x000fc4000fffe03f */
[----:B------:R-:W-:Y:S01]  /*2020*/  UIADD3 UR4, UR4, 0x1c400, URZ ;  /* 0x0001c40004047890 */ /* 0x000fe2000fffe03f */
[----:B------:R-:W-:Y:S01]  /*2030*/  UMOV UR13, 0x40000040 ;  /* 0x40000040000d7882 */ /* 0x000fe20000000000 */
[----:B------:R-:W-:Y:S02]  /*2040*/  UMOV UR15, 0x40000040 ;  /* 0x40000040000f7882 */ /* 0x000fe40000000000 */
[----:B------:R-:W-:-:S04]  /*2050*/  USHF.R.U32.HI UR4, URZ, 0x4, UR4 ;  /* 0x000000043f047899 */ /* 0x000fc80008011604 */
[----:B------:R-:W-:-:S04]  /*2060*/  ULOP3.LUT UR4, UR4, 0x3fff, URZ, 0xc0, !UPT ;  /* 0x00003fff04047892 */ /* 0x000fc8000f8ec03f */
[----:B------:R-:W-:Y:S02]  /*2070*/  ULOP3.LUT UR20, UR4, 0x10000, URZ, 0xfc, !UPT ;  /* 0x0001000004147892 */ /* 0x000fe4000f8efc3f */
[----:B------:R-:W-:Y:S02]  /*2080*/  UIADD3 UR4, UR16, 0x2, URZ ;  /* 0x0000000210047890 */ /* 0x000fe4000fffe03f */
[----:B------:R-:W-:-:S04]  /*2090*/  UIMAD UR18, UR37, 0x300, UR20 ;  /* 0x00000300251278a4 */ /* 0x000fc8000f8e0214 */
[----:B------:R-:W-:Y:S02]  /*20a0*/  UIADD3 UR6, UR18, 0x2, URZ ;  /* 0x0000000212067890 */ /* 0x000fe4000fffe03f */
[----:B------:R-:W-:Y:S02]  /*20b0*/  UIADD3 UR10, UR18, 0x4, URZ ;  /* 0x00000004120a7890 */ /* 0x000fe4000fffe03f */
[----:B------:R-:W-:Y:S02]  /*20c0*/  UIADD3 UR14, UR18, 0x6, URZ ;  /* 0x00000006120e7890 */ /* 0x000fe4000fffe03f */
[----:B------:R-:W-:Y:S01]  /*20d0*/  HGMMA.64x96x16.F32 R24, gdesc[UR16], RZ, !UPT, gsb0 ;  /* 0x01600000101879f0 */ /* 0x000fe2000c0008ff */
[----:B-1----:R-:W-:-:S04]  /*20e0*/  SHF.R.U32.HI R0, RZ, 0x7, R0 ;  /* 0x00000007ff007819 */ /* 0x002fc80000011600 */
[----:B------:R-:W-:Y:S01]  /*20f0*/  IADD3 R0, -R0, 0xb, RZ ;  /* 0x0000000b00007810 */ /* 0x000fe20007ffe1ff */
        /* <DEDUP_REMOVED lines=13> */
.L_x_392:
[----:B------:R-:W-:Y:S01]  /*21d0*/  ULDC UR6, c[0x0][0x9d8] ;  /* 0x0002760000067ab9 */ /* 0x000fe20000000800 */
[----:B------:R-:W-:Y:S01]  /*21e0*/  UIMAD UR49, UR48, -0x60, UR49 ;  /* 0xffffffa0303178a4 */ /* 0x000fe2000f8e0231 */
[----:B------:R-:W-:Y:S01]  /*21f0*/  FMUL.FTZ R24, R24, UR6 ;  /* 0x0000000618187c20 */ /* 0x000fe20008410000 */
[----:B------:R-:W-:Y:S01]  /*2200*/  FMUL.FTZ R25, R25, UR6 ;  /* 0x0000000619197c20 */ /* 0x000fe20008410000 */
[----:B------:R-:W-:Y:S01]  /*2210*/  FMUL.FTZ R28, R28, UR6 ;  /* 0x000000061c1c7c20 */ /* 0x000fe20008410000 */
[----:B------:R-:W-:Y:S01]  /*2220*/  FMUL.FTZ R29, R29, UR6 ;  /* 0x000000061d1d7c20 */ /* 0x000fe20008410000 */
[----:B------:R-:W-:Y:S01]  /*2230*/  FMUL.FTZ R32, R32, UR6 ;  /* 0x0000000620207c20 */ /* 0x000fe20008410000 */
[----:B------:R-:W-:Y:S01]  /*2240*/  IMAD.U32 R3, RZ, RZ, UR49 ;  /* 0x00000031ff037e24 */ /* 0x000fe2000f8e00ff */
[----:B------:R-:W2:Y:S01]  /*2250*/  MUFU.TANH R24, R24 ;  /* 0x0000001800187308 */ /* 0x000ea20000002400 */
[----:B------:R-:W-:Y:S01]  /*2260*/  FMUL.FTZ R33, R33, UR6 ;  /* 0x0000000621217c20 */ /* 0x000fe20008410000 */
[----:B------:R-:W-:Y:S01]  /*2270*/  FMUL.FTZ R26, R26, UR6 ;  /* 0x000000061a1a7c20 */ /* 0x000fe20008410000 */
[----:B------:R-:W-:Y:S01]  /*2280*/  FMUL.FTZ R35, R35, UR6 ;  /* 0x0000000623237c20 */ /* 0x000fe20008410000 */
[----:B------:R-:W-:Y:S01]  /*2290*/  IADD3 R3, -R2, 0x60, R3 ;  /* 0x0000006002037810 */ /* 0x000fe20007ffe103 */
[----:B------:R-:W-:Y:S01]  /*22a0*/  FMUL.FTZ R36, R36, UR6 ;  /* 0x0000000624247c20 */ /* 0x000fe20008410000 */
[----:B------:R-:W-:Y:S01]  /*22b0*/  FMUL.FTZ R27, R27, UR6 ;  /* 0x000000061b1b7c20 */ /* 0x000fe20008410000 */
[----:B------:R-:W-:Y:S01]  /*22c0*/  FMUL.FTZ R34, R34, UR6 ;  /* 0x0000000622227c20 */ /* 0x000fe20008410000 */
[----:B------:R-:W-:Y:S01]  /*22d0*/  MUFU.TANH R25, R25 ;  /* 0x0000001900197308 */ /* 0x000fe20000002400 */
[----:B------:R-:W-:Y:S01]  /*22e0*/  ISETP.GT.AND P6, PT, R3, RZ, PT ;  /* 0x000000ff0300720c */ /* 0x000fe20003fc4270 */
[----:B------:R-:W-:Y:S01]  /*22f0*/  FMUL.FTZ R37, R37, UR6 ;  /* 0x0000000625257c20 */ /* 0x000fe20008410000 */
[C---:B------:R-:W-:Y:S01]  /*2300*/  ISETP.GT.AND P5, PT, R3.reuse, 0x1, PT ;  /* 0x000000010300780c */ /* 0x040fe20003fa4270 */
[----:B------:R-:W-:Y:S01]  /*2310*/  FMUL.FTZ R30, R30, UR6 ;  /* 0x000000061e1e7c20 */ /* 0x000fe20008410000 */
[C---:B------:R-:W-:Y:S01]  /*2320*/  ISETP.GT.AND P4, PT, R3.reuse, 0x8, PT ;  /* 0x000000080300780c */ /* 0x040fe20003f84270 */
[----:B------:R-:W-:Y:S01]  /*2330*/  FMUL.FTZ R38, R38, UR6 ;  /* 0x0000000626267c20 */ /* 0x000fe20008410000 */
[----:B------:R-:W-:Y:S01]  /*2340*/  ISETP.GT.AND P3, PT, R3, 0x9, PT ;  /* 0x000000090300780c */ /* 0x000fe20003f64270 */
[----:B------:R-:W-:Y:S01]  /*2350*/  MUFU.TANH R28, R28 ;  /* 0x0000001c001c7308 */ /* 0x000fe20000002400 */
[----:B--2---:R-:W-:Y:S01]  /*2360*/  FSEL R4, R24, -INF , P6 ;  /* 0xff80000018047808 */ /* 0x004fe20003000000 */
[----:B------:R-:W-:Y:S01]  /*2370*/  FMUL.FTZ R40, R40, UR6 ;  /* 0x0000000628287c20 */ /* 0x000fe20008410000 */
[----:B------:R-:W-:Y:S01]  /*2380*/  FMUL.FTZ R31, R31, UR6 ;  /* 0x000000061f1f7c20 */ /* 0x000fe20008410000 */
[----:B------:R-:W-:Y:S01]  /*2390*/  ISETP.GT.AND P2, PT, R3, 0x10, PT ;  /* 0x000000100300780c */ /* 0x000fe20003f44270 */
[----:B------:R-:W-:Y:S01]  /*23a0*/  FMUL.FTZ R41, R41, UR6 ;  /* 0x0000000629297c20 */ /* 0x000fe20008410000 */
[----:B------:R-:W-:Y:S01]  /*23b0*/  FMUL.FTZ R39, R39, UR6 ;  /* 0x0000000627277c20 */ /* 0x000fe20008410000 */
[----:B------:R-:W-:Y:S01]  /*23c0*/  ISETP.GT.AND P1, PT, R3, 0x11, PT ;  /* 0x000000110300780c */ /* 0x000fe20003f24270 */
[----:B------:R-:W-:Y:S01]  /*23d0*/  MUFU.TANH R29, R29 ;  /* 0x0000001d001d7308 */ /* 0x000fe20000002400 */
        /* <DEDUP_REMOVED lines=23> */
[----:B------:R-:W-:Y:S01]  /*2550*/  MUFU.TANH R33, R33 ;  /* 0x0000002100217308 */ /* 0x000fe20000002400 */
[----:B--2---:R-:W-:Y:S01]  /*2560*/  FSEL R32, R32, -INF , P2 ;  /* 0xff80000020207808 */ /* 0x004fe20001000000 */
[----:B------:R-:W-:Y:S01]  /*2570*/  FMUL.FTZ R59, R59, UR6 ;  /* 0x000000063b3b7c20 */ /* 0x000fe20008410000 */
[----:B------:R-:W-:Y:S01]  /*2580*/  FMUL.FTZ R68, R68, UR6 ;  /* 0x0000000644447c20 */ /* 0x000fe20008410000 */
[----:B------:R-:W-:Y:S01]  /*2590*/  FMUL.FTZ R69, R69, UR6 ;  /* 0x0000000645457c20 */ /* 0x000fe20008410000 */
[----:B------:R-:W-:Y:S01]  /*25a0*/  ULDC UR10, c[0x0][0x988] ;  /* 0x00026200000a7ab9 */ /* 0x000fe20000000800 */
[----:B------:R-:W-:Y:S01]  /*25b0*/  P2R R72, PR, RZ, 0x1 ;  /* 0x00000001ff487803 */ /* 0x000fe20000000000 */
[----:B------:R-:W-:Y:S01]  /*25c0*/  FMUL.FTZ R62, R62, UR6 ;  /* 0x000000063e3e7c20 */ /* 0x000fe20008410000 */
[----:B------:R2:W4:Y:S01]  /*25d0*/  MUFU.TANH R13, R35 ;  /* 0x00000023000d7308 */ /* 0x0005220000002400 */
        /* <DEDUP_REMOVED lines=8> */
[----:B--2---:R-:W-:Y:S01]  /*2660*/  FSEL R35, R25, -INF , P5 ;  /* 0xff80000019237808 */ /* 0x004fe20002800000 */
[----:B------:R-:W2:Y:S01]  /*2670*/  S2UR UR7, SR_CgaCtaId ;  /* 0x00000000000779c3 */ /* 0x000ea20000008800 */
[----:B------:R-:W-:-:S02]  /*2680*/  UIADD3 UR6, UR22, 0x22840, URZ ;  /* 0x0002284016067890 */ /* 0x000fc4000fffe03f */
[----:B------:R-:W-:-:S03]  /*2690*/  FMNMX.FTZ R25, R4, R35, !PT ;  /* 0x0000002304197209 */ /* 0x000fc60007810000 */
[----:B------:R5:W0:Y:S01]  /*26a0*/  MUFU.TANH R12, R34 ;  /* 0x00000022000c7308 */ /* 0x000a220000002400 */
[----:B----4-:R-:W-:-:S07]  /*26b0*/  FSEL R13, R13, -INF , P1 ;  /* 0xff8000000d0d7808 */ /* 0x010fce0000800000 */
[----:B------:R-:W4:Y:S01]  /*26c0*/  MUFU.TANH R36, R36 ;  /* 0x0000002400247308 */ /* 0x000f220000002400 */
[----:B-----5:R-:W-:Y:S02]  /*26d0*/  FSEL R34, R28, -INF , P4 ;  /* 0xff8000001c227808 */ /* 0x020fe40002000000 */
[----:B---3--:R-:W-:Y:S02]  /*26e0*/  FSEL R6, R6, -INF , P5 ;  /* 0xff80000006067808 */ /* 0x008fe40002800000 */
[----:B------:R-:W-:Y:S02]  /*26f0*/  FMNMX.FTZ R25, R34, R25, !PT ;  /* 0x0000001922197209 */ /* 0x000fe40007810000 */
[C---:B------:R-:W-:Y:S01]  /*2700*/  ISETP.GT.AND P5, PT, R3.reuse, 0x19, PT ;  /* 0x000000190300780c */ /* 0x040fe20003fa4270 */
[----:B------:R-:W3:Y:S01]  /*2710*/  MUFU.TANH R10, R30 ;  /* 0x0000001e000a7308 */ /* 0x000ee20000002400 */
[----:B0-----:R-:W-:Y:S01]  /*2720*/  FSEL R12, R12, -INF , P2 ;  /* 0xff8000000c0c7808 */ /* 0x001fe20001000000 */
[----:B--2---:R-:W-:Y:S01]  /*2730*/  UPRMT UR6, UR7, 0x654, UR6 ;  /* 0x0000065407067896 */ /* 0x004fe20008000006 */
[----:B------:R-:W-:-:S05]  /*2740*/  ISETP.GT.AND P2, PT, R3, 0x28, PT ;  /* 0x000000280300780c */ /* 0x000fca0003f44270 */
[----:B------:R-:W-:Y:S01]  /*2750*/  MUFU.TANH R37, R37 ;  /* 0x0000002500257308 */ /* 0x000fe20000002400 */
[----:B----4-:R-:W-:Y:S02]  /*2760*/  FSEL R36, R36, -INF , P6 ;  /* 0xff80000024247808 */ /* 0x010fe40003000000 */
[----:B------:R-:W-:Y:S05]  /*2770*/  SYNCS.ARRIVE.TRANS64.RED.A1T0 RZ, [UR6], RZ ;  /* 0x000000ffffff79a7 */ /* 0x000fea0008100406 */
[----:B------:R0:W2:Y:S01]  /*2780*/  MUFU.TANH R14, R38 ;  /* 0x00000026000e7308 */ /* 0x0000a20000002400 */
[----:B---3--:R-:W-:Y:S02]  /*2790*/  FSEL R10, R10, -INF , P4 ;  /* 0xff8000000a0a7808 */ /* 0x008fe40002000000 */
[----:B------:R-:W-:-:S05]  /*27a0*/  ISETP.GT.AND P4, PT, R3, 0x20, PT ;  /* 0x000000200300780c */ /* 0x000fca0003f84270 */
[----:B------:R-:W3:Y:S01]  /*27b0*/  MUFU.TANH R11, R31 ;  /* 0x0000001f000b7308 */ /* 0x000ee20000002400 */
[----:B0-----:R-:W-:-:S04]  /*27c0*/  FSEL R38, R29, -INF , P3 ;  /* 0xff8000001d267808 */ /* 0x001fc80001800000 */
[----:B------:R-:W-:-:S03]  /*27d0*/  FMNMX.FTZ R25, R38, R25, !PT ;  /* 0x0000001926197209 */ /* 0x000fc60007810000 */
[----:B------:R-:W0:Y:S01]  /*27e0*/  MUFU.TANH R40, R40 ;  /* 0x0000002800287308 */ /* 0x000e220000002400 */
[----:B------:R-:W-:Y:S02]  /*27f0*/  FMNMX.FTZ R24, R32, R25, !PT ;  /* 0x0000001920187209 */ /* 0x000fe40007810000 */
[----:B--2---:R-:W-:Y:S02]  /*2800*/  FSEL R14, R14, -INF , P6 ;  /* 0xff8000000e0e7808 */ /* 0x004fe40003000000 */
[----:B------:R-:W-:-:S03]  /*2810*/  ISETP.GT.AND P6, PT, R3, 0x30, PT ;  /* 0x000000300300780c */ /* 0x000fc60003fc4270 */
[----:B------:R2:W4:Y:S01]  /*2820*/  MUFU.TANH R15, R39 ;  /* 0x00000027000f7308 */ /* 0x0005220000002400 */
[----:B---3--:R-:W-:Y:S02]  /*2830*/  FSEL R11, R11, -INF , P3 ;  /* 0xff8000000b0b7808 */ /* 0x008fe40001800000 */
[----:B------:R-:W-:-:S05]  /*2840*/  ISETP.GT.AND P3, PT, R3, 0x21, PT ;  /* 0x000000210300780c */ /* 0x000fca0003f64270 */
[----:B------:R-:W3:Y:S01]  /*2850*/  MUFU.TANH R41, R41 ;  /* 0x0000002900297308 */ /* 0x000ee20000002400 */
[----:B--2---:R-:W-:Y:S02]  /*2860*/  FSEL R39, R33, -INF , P1 ;  /* 0xff80000021277808 */ /* 0x004fe40000800000 */
[----:B0-----:R-:W-:Y:S02]  /*2870*/  FSEL R40, R40, -INF , P4 ;  /* 0xff80000028287808 */ /* 0x001fe40002000000 */
[----:B------:R-:W-:Y:S02]  /*2880*/  FMNMX.FTZ R25, R39, R24, !PT ;  /* 0x0000001827197209 */ /* 0x000fe40007810000 */
[----:B------:R-:W-:Y:S01]  /*2890*/  ISETP.GT.AND P1, PT, R3, 0x29, PT ;  /* 0x000000290300780c */ /* 0x000fe20003f24270 */
[----:B------:R-:W0:Y:S01]  /*28a0*/  MUFU.TANH R44, R44 ;  /* 0x0000002c002c7308 */ /* 0x000e220000002400 */
[----:B------:R-:W-:Y:S02]  /*28b0*/  FMNMX.FTZ R25, R36, R25, !PT ;  /* 0x0000001924197209 */ /* 0x000fe40007810000 */
[----:B----4-:R-:W-:-:S05]  /*28c0*/  FSEL R15, R15, -INF , P5 ;  /* 0xff8000000f0f7808 */ /* 0x010fca0002800000 */
[----:B------:R2:W4:Y:S01]  /*28d0*/  MUFU.TANH R20, R42 ;  /* 0x0000002a00147308 */ /* 0x0005220000002400 */
[----:B---3--:R-:W-:-:S07]  /*28e0*/  FSEL R41, R41, -INF , P3 ;  /* 0xff80000029297808 */ /* 0x008fce0001800000 */
[----:B------:R-:W3:Y:S01]  /*28f0*/  MUFU.TANH R45, R45 ;  /* 0x0000002d002d7308 */ /* 0x000ee20000002400 */
[----:B--2---:R-:W-:Y:S02]  /*2900*/  FSEL R42, R37, -INF , P5 ;  /* 0xff800000252a7808 */ /* 0x004fe40002800000 */
[----:B0-----:R-:W-:Y:S02]  /*2910*/  FSEL R44, R44, -INF , P2 ;  /* 0xff8000002c2c7808 */ /* 0x001fe40001000000 */
[----:B------:R-:W-:Y:S02]  /*2920*/  FMNMX.FTZ R25, R42, R25, !PT ;  /* 0x000000192a197209 */ /* 0x000fe40007810000 */
[----:B------:R-:W-:Y:S01]  /*2930*/  ISETP.GT.AND P5, PT, R3, 0x31, PT ;  /* 0x000000310300780c */ /* 0x000fe20003fa4270 */
[----:B------:R-:W0:Y:S01]  /*2940*/  MUFU.TANH R48, R48 ;  /* 0x0000003000307308 */ /* 0x000e220000002400 */
[----:B------:R-:W-:Y:S02]  /*2950*/  FMNMX.FTZ R24, R40, R25, !PT ;  /* 0x0000001928187209 */ /* 0x000fe40007810000 */
[----:B----4-:R-:W-:-:S02]  /*2960*/  FSEL R20, R20, -INF , P4 ;  /* 0xff80000014147808 */ /* 0x010fc40002000000 */
[----:B------:R-:W-:Y:S02]  /*2970*/  FMNMX.FTZ R25, R41, R24, !PT ;  /* 0x0000001829197209 */ /* 0x000fe40007810000 */
[----:B------:R-:W-:Y:S01]  /*2980*/  ISETP.GT.AND P4, PT, R3, 0x38, PT ;  /* 0x000000380300780c */ /* 0x000fe20003f84270 */
[----:B------:R-:W2:Y:S01]  /*2990*/  MUFU.TANH R49, R49 ;  /* 0x0000003100317308 */ /* 0x000ea20000002400 */
[----:B---3--:R-:W-:Y:S02]  /*29a0*/  FSEL R45, R45, -INF , P1 ;  /* 0xff8000002d2d7808 */ /* 0x008fe40000800000 */
[----:B------:R-:W-:-:S04]  /*29b0*/  FMNMX.FTZ R24, R44, R25, !PT ;  /* 0x000000192c187209 */ /* 0x000fc80007810000 */
[----:B------:R-:W-:Y:S01]  /*29c0*/  FMNMX.FTZ R25, R45, R24, !PT ;  /* 0x000000182d197209 */ /* 0x000fe20007810000 */
[----:B------:R-:W3:Y:S01]  /*29d0*/  MUFU.TANH R21, R43 ;  /* 0x0000002b00157308 */ /* 0x000ee20000002400 */
[----:B0-----:R-:W-:-:S04]  /*29e0*/  FSEL R48, R48, -INF , P6 ;  /* 0xff80000030307808 */ /* 0x001fc80003000000 */
[----:B------:R-:W-:-:S03]  /*29f0*/  FMNMX.FTZ R24, R48, R25, !PT ;  /* 0x0000001930187209 */ /* 0x000fc60007810000 */
[----:B------:R-:W0:Y:S01]  /*2a00*/  MUFU.TANH R52, R52 ;  /* 0x0000003400347308 */ /* 0x000e220000002400 */
[----:B--2---:R-:W-:-:S04]  /*2a10*/  FSEL R49, R49, -INF , P5 ;  /* 0xff80000031317808 */ /* 0x004fc80002800000 */
[----:B------:R-:W-:-:S03]  /*2a20*/  FMNMX.FTZ R25, R49, R24, !PT ;  /* 0x0000001831197209 */ /* 0x000fc60007810000 */
[----:B------:R-:W2:Y:S01]  /*2a30*/  MUFU.TANH R46, R46 ;  /* 0x0000002e002e7308 */ /* 0x000ea20000002400 */
[----:B---3--:R-:W-:Y:S02]  /*2a40*/  FSEL R21, R21, -INF , P3 ;  /* 0xff80000015157808 */ /* 0x008fe40001800000 */
[----:B------:R-:W-:-:S05]  /*2a50*/  ISETP.GT.AND P3, PT, R3, 0x39, PT ;  /* 0x000000390300780c */ /* 0x000fca0003f64270 */
[----:B------:R-:W3:Y:S01]  /*2a60*/  MUFU.TANH R53, R53 ;  /* 0x0000003500357308 */ /* 0x000ee20000002400 */
[----:B0-----:R-:W-:-:S04]  /*2a70*/  FSEL R52, R52, -INF , P4 ;  /* 0xff80000034347808 */ /* 0x001fc80002000000 */
[----:B------:R-:W-:-:S03]  /*2a80*/  FMNMX.FTZ R28, R52, R25, !PT ;  /* 0x00000019341c7209 */ /* 0x000fc60007810000 */
[----:B------:R-:W0:Y:S01]  /*2a90*/  MUFU.TANH R47, R47 ;  /* 0x0000002f002f7308 */ /* 0x000e220000002400 */
[----:B--2---:R-:W-:Y:S02]  /*2aa0*/  FSEL R24, R46, -INF , P2 ;  /* 0xff8000002e187808 */ /* 0x004fe40001000000 */
[----:B------:R-:W-:-:S05]  /*2ab0*/  ISETP.GT.AND P2, PT, R3, 0x40, PT ;  /* 0x000000400300780c */ /* 0x000fca0003f44270 */
[----:B------:R-:W2:Y:S01]  /*2ac0*/  MUFU.TANH R56, R56 ;  /* 0x0000003800387308 */ /* 0x000ea20000002400 */
[----:B---3--:R-:W-:-:S04]  /*2ad0*/  FSEL R53, R53, -INF , P3 ;  /* 0xff80000035357808 */ /* 0x008fc80001800000 */
[----:B------:R-:W-:-:S03]  /*2ae0*/  FMNMX.FTZ R29, R53, R28, !PT ;  /* 0x0000001c351d7209 */ /* 0x000fc60007810000 */
[----:B------:R-:W3:Y:S01]  /*2af0*/  MUFU.TANH R26, R50 ;  /* 0x00000032001a7308 */ /* 0x000ee20000002400 */
[----:B0-----:R-:W-:Y:S02]  /*2b00*/  FSEL R25, R47, -INF , P1 ;  /* 0xff8000002f197808 */ /* 0x001fe40000800000 */
[----:B------:R-:W-:-:S05]  /*2b10*/  ISETP.GT.AND P1, PT, R3, 0x41, PT ;  /* 0x000000410300780c */ /* 0x000fca0003f24270 */
        /* <DEDUP_REMOVED lines=31> */
[----:B---3--:R-:W-:-:S07]  /*2d10*/  FSEL R65, R65, -INF , P3 ;  /* 0xff80000041417808 */ /* 0x008fce0001800000 */
[----:B------:R-:W3:Y:S01]  /*2d20*/  MUFU.TANH R69, R69 ;  /* 0x0000004500457308 */ /* 0x000ee20000002400 */
[----:B0-----:R-:W-:Y:S02]  /*2d30*/  FSEL R31, R31, -INF , P1 ;  /* 0xff8000001f1f7808 */ /* 0x001fe40000800000 */
[----:B------:R-:W-:Y:S02]  /*2d40*/  ISETP.GT.AND P1, PT, R3, 0x59, PT ;  /* 0x000000590300780c */ /* 0x000fe40003f24270 */
[----:B------:R-:W-:-:S03]  /*2d50*/  FMNMX.FTZ R3, R65, R46, !PT ;  /* 0x0000002e41037209 */ /* 0x000fc60007810000 */
[----:B------:R-:W0:Y:S01]  /*2d60*/  MUFU.TANH R62, R62 ;  /* 0x0000003e003e7308 */ /* 0x000e220000002400 */
[----:B--2---:R-:W-:-:S04]  /*2d70*/  FSEL R68, R68, -INF , P2 ;  /* 0xff80000044447808 */ /* 0x004fc80001000000 */
[----:B------:R-:W-:-:S03]  /*2d80*/  FMNMX.FTZ R46, R68, R3, !PT ;  /* 0x00000003442e7209 */ /* 0x000fc60007810000 */
[----:B------:R-:W2:Y:S01]  /*2d90*/  MUFU.TANH R63, R63 ;  /* 0x0000003f003f7308 */ /* 0x000ea20000002400 */
[----:B---3--:R-:W-:-:S04]  /*2da0*/  FSEL R69, R69, -INF , P1 ;  /* 0xff80000045457808 */ /* 0x008fc80000800000 */
[----:B------:R-:W-:-:S03]  /*2db0*/  FMNMX.FTZ R46, R69, R46, !PT ;  /* 0x0000002e452e7209 */ /* 0x000fc60007810000 */
[----:B------:R-:W3:Y:S01]  /*2dc0*/  MUFU.TANH R66, R66 ;  /* 0x0000004200427308 */ /* 0x000ee20000002400 */
[----:B0-----:R-:W-:Y:S01]  /*2dd0*/  FSEL R62, R62, -INF , P6 ;  /* 0xff8000003e3e7808 */ /* 0x001fe20003000000 */
[----:B------:R-:W0:Y:S06]  /*2de0*/  SHFL.BFLY PT, R3, R46, 0x2, 0x1f ;  /* 0x0c401f002e037f89 */ /* 0x000e2c00000e0000 */
[----:B------:R-:W4:Y:S01]  /*2df0*/  MUFU.TANH R67, R67 ;  /* 0x0000004300437308 */ /* 0x000f220000002400 */
[----:B--2---:R-:W-:-:S07]  /*2e00*/  FSEL R63, R63, -INF , P5 ;  /* 0xff8000003f3f7808 */ /* 0x004fce0002800000 */
[----:B------:R-:W2:Y:S01]  /*2e10*/  MUFU.TANH R70, R70 ;  /* 0x0000004600467308 */ /* 0x000ea20000002400 */
[----:B---3--:R-:W-:-:S07]  /*2e20*/  FSEL R66, R66, -INF , P4 ;  /* 0xff80000042427808 */ /* 0x008fce0002000000 */
[----:B------:R-:W3:Y:S01]  /*2e30*/  MUFU.TANH R71, R71 ;  /* 0x0000004700477308 */ /* 0x000ee20000002400 */
[----:B----4-:R-:W-:Y:S02]  /*2e40*/  FSEL R67, R67, -INF , P3 ;  /* 0xff80000043437808 */ /* 0x010fe40001800000 */
[----:B0-----:R-:W-:-:S05]  /*2e50*/  FMNMX.FTZ R33, R46, R3, !PT ;  /* 0x000000032e217209 */ /* 0x001fca0007810000 */
[----:B------:R-:W0:Y:S01]  /*2e60*/  SHFL.BFLY PT, R50, R33, 0x1, 0x1f ;  /* 0x0c201f0021327f89 */ /* 0x000e2200000e0000 */
[----:B--2---:R-:W-:Y:S02]  /*2e70*/  FSEL R70, R70, -INF , P2 ;  /* 0xff80000046467808 */ /* 0x004fe40001000000 */
[----:B---3--:R-:W-:Y:S02]  /*2e80*/  FSEL R71, R71, -INF , P1 ;  /* 0xff80000047477808 */ /* 0x008fe40000800000 */
[----:B0-----:R-:W-:Y:S02]  /*2e90*/  FMNMX.FTZ R3, R33, R50, !PT ;  /* 0x0000003221037209 */ /* 0x001fe40007810000 */
[----:B------:R-:W-:Y:S02]  /*2ea0*/  FMNMX.FTZ R33, R5, R6, !PT ;  /* 0x0000000605217209 */ /* 0x000fe40007810000 */
[C---:B------:R-:W-:Y:S01]  /*2eb0*/  FSETP.NEU.FTZ.AND P0, PT, R3.reuse, -INF , PT ;  /* 0xff8000000300780b */ /* 0x040fe20003f1d000 */
[----:B------:R-:W-:Y:S01]  /*2ec0*/  FMUL.FTZ R37, R3, UR10 ;  /* 0x0000000a03257c20 */ /* 0x000fe20008410000 */
[----:B------:R-:W-:-:S04]  /*2ed0*/  FMNMX.FTZ R46, R10, R33, !PT ;  /* 0x000000210a2e7209 */ /* 0x000fc80007810000 */
        /* <DEDUP_REMOVED lines=9> */
[--C-:B------:R-:W-:Y:S01]  /*2f70*/  FFMA.FTZ R154, R34, UR10, -R47.reuse ;  /* 0x0000000a229a7c23 */ /* 0x100fe2000801082f */
[----:B------:R-:W-:Y:S01]  /*2f80*/  MUFU.EX2 R152, R152 ;  /* 0x0000009800987308 */ /* 0x000fe20000000800 */
        /* <DEDUP_REMOVED lines=26> */
[----:B------:R-:W-:-:S03]  /*3130*/  FFMA.FTZ R37, R39, UR10, -R47 ;  /* 0x0000000a27257c23 */ /* 0x000fc6000801082f */
[----:B------:R-:W-:Y:S02]  /*3140*/  FMNMX.FTZ R39, R27, R4, !PT ;  /* 0x000000041b277209 */ /* 0x000fe40007810000 */
[----:B------:R-:W-:Y:S02]  /*3150*/  MUFU.EX2 R156, R156 ;  /* 0x0000009c009c7308 */ /* 0x000fe40000000800 */
[----:B------:R-:W-:-:S04]  /*3160*/  FMNMX.FTZ R4, R28, R39, !PT ;  /* 0x000000271c047209 */ /* 0x000fc80007810000 */
[----:B------:R-:W-:Y:S02]  /*3170*/  FMNMX.FTZ R39, R29, R4, !PT ;  /* 0x000000041d277209 */ /* 0x000fe40007810000 */
[----:B------:R-:W-:Y:S02]  /*3180*/  MUFU.EX2 R37, R37 ;  /* 0x0000002500257308 */ /* 0x000fe40000000800 */
[----:B------:R-:W-:Y:S01]  /*3190*/  FMNMX.FTZ R4, R30, R39, !PT ;  /* 0x000000271e047209 */ /* 0x000fe20007810000 */
[--C-:B------:R-:W-:Y:S01]  /*31a0*/  FFMA.FTZ R39, R42, UR10, -R47.reuse ;  /* 0x0000000a2a277c23 */ /* 0x100fe2000801082f */
[----:B------:R-:W-:Y:S02]  /*31b0*/  FFMA.FTZ R47, R69, UR10, -R47 ;  /* 0x0000000a452f7c23 */ /* 0x000fe4000801082f */
[----:B------:R-:W-:Y:S02]  /*31c0*/  FMNMX.FTZ R43, R31, R4, !PT ;  /* 0x000000041f2b7209 */ /* 0x000fe40007810000 */
[----:B------:R-:W-:Y:S02]  /*31d0*/  MUFU.EX2 R158, R158 ;  /* 0x0000009e009e7308 */ /* 0x000fe40000000800 */
[----:B------:R-:W-:-:S04]  /*31e0*/  FMNMX.FTZ R4, R62, R43, !PT ;  /* 0x0000002b3e047209 */ /* 0x000fc80007810000 */
[----:B------:R-:W-:Y:S02]  /*31f0*/  FMNMX.FTZ R43, R63, R4, !PT ;  /* 0x000000043f2b7209 */ /* 0x000fe40007810000 */
[----:B------:R-:W-:Y:S02]  /*3200*/  MUFU.EX2 R39, R39 ;  /* 0x0000002700277308 */ /* 0x000fe40000000800 */
[----:B------:R-:W-:-:S04]  /*3210*/  FMNMX.FTZ R4, R66, R43, !PT ;  /* 0x0000002b42047209 */ /* 0x000fc80007810000 */
[----:B------:R-:W-:Y:S02]  /*3220*/  FMNMX.FTZ R41, R67, R4, !PT ;  /* 0x0000000443297209 */ /* 0x000fe40007810000 */
[----:B------:R-:W-:Y:S02]  /*3230*/  MUFU.EX2 R43, R32 ;  /* 0x00000020002b7308 */ /* 0x000fe40000000800 */
[----:B------:R-:W-:-:S04]  /*3240*/  FMNMX.FTZ R4, R70, R41, !PT ;  /* 0x0000002946047209 */ /* 0x000fc80007810000 */
[----:B------:R-:W-:Y:S02]  /*3250*/  FMNMX.FTZ R4, R71, R4, !PT ;  /* 0x0000000447047209 */ /* 0x000fe40007810000 */
[----:B------:R-:W-:Y:S03]  /*3260*/  MUFU.EX2 R160, R160 ;  /* 0x000000a000a07308 */ /* 0x000fe60000000800 */
[----:B------:R-:W0:Y:S05]  /*3270*/  SHFL.BFLY PT, R41, R4, 0x2, 0x1f ;  /* 0x0c401f0004297f89 */ /* 0x000e2a00000e0000 */
[----:B------:R-:W-:Y:S08]  /*3280*/  MUFU.EX2 R44, R44 ;  /* 0x0000002c002c7308 */ /* 0x000ff00000000800 */
[----:B------:R-:W2:Y:S08]  /*3290*/  MUFU.EX2 R45, R45 ;  /* 0x0000002d002d7308 */ /* 0x000eb00000000800 */
[----:B------:R-:W-:Y:S01]  /*32a0*/  MUFU.EX2 R48, R48 ;  /* 0x0000003000307308 */ /* 0x000fe20000000800 */
[----:B0-----:R-:W-:-:S05]  /*32b0*/  FMNMX.FTZ R41, R4, R41, !PT ;  /* 0x0000002904297209 */ /* 0x001fca0007810000 */
[----:B------:R-:W0:Y:S02]  /*32c0*/  SHFL.BFLY PT, R4, R41, 0x1, 0x1f ;  /* 0x0c201f0029047f89 */ /* 0x000e2400000e0000 */
[----:B------:R-:W3:Y:S01]  /*32d0*/  MUFU.EX2 R49, R49 ;  /* 0x0000003100317308 */ /* 0x000ee20000000800 */
[----:B--2---:R-:W-:-:S07]  /*32e0*/  F2FP.F16.F32.PACK_AB R162, R45, R44 ;  /* 0x0000002c2da2723e */ /* 0x004fce00000000ff */
[----:B------:R-:W-:Y:S08]  /*32f0*/  MUFU.EX2 R52, R52 ;  /* 0x0000003400347308 */ /* 0x000ff00000000800 */
[----:B------:R-:W2:Y:S01]  /*3300*/  MUFU.EX2 R53, R53 ;  /* 0x0000003500357308 */ /* 0x000ea20000000800 */
[----:B---3--:R-:W-:Y:S02]  /*3310*/  F2FP.F16.F32.PACK_AB R164, R49, R48 ;  /* 0x0000003031a4723e */ /* 0x008fe400000000ff */
[----:B0-----:R-:W-:-:S05]  /*3320*/  FMNMX.FTZ R4, R41, R4, !PT ;  /* 0x0000000429047209 */ /* 0x001fca0007810000 */
[----:B------:R-:W-:Y:S01]  /*3330*/  MUFU.EX2 R56, R56 ;  /* 0x0000003800387308 */ /* 0x000fe20000000800 */
[C---:B------:R-:W-:Y:S01]  /*3340*/  FSETP.NEU.FTZ.AND P1, PT, R4.reuse, -INF , PT ;  /* 0xff8000000400780b */ /* 0x040fe20003f3d000 */
[----:B------:R-:W-:-:S06]  /*3350*/  FMUL.FTZ R32, R4, UR10 ;  /* 0x0000000a04207c20 */ /* 0x000fcc0008410000 */
[----:B------:R-:W-:Y:S01]  /*3360*/  MUFU.EX2 R57, R57 ;  /* 0x0000003900397308 */ /* 0x000fe20000000800 */
[----:B------:R-:W-:Y:S02]  /*3370*/  FSEL R32, R32, RZ, P1 ;  /* 0x000000ff20207208 */ /* 0x000fe40000800000 */
[----:B--2---:R-:W-:-:S03]  /*3380*/  F2FP.F16.F32.PACK_AB R166, R53, R52 ;  /* 0x0000003435a6723e */ /* 0x004fc600000000ff */
[--C-:B------:R-:W-:Y:S01]  /*3390*/  FFMA.FTZ R6, R6, UR10, -R32.reuse ;  /* 0x0000000a06067c23 */ /* 0x100fe20008010820 */
[--C-:B------:R-:W-:Y:S01]  /*33a0*/  FFMA.FTZ R5, R5, UR10, -R32.reuse ;  /* 0x0000000a05057c23 */ /* 0x100fe20008010820 */
[--C-:B------:R-:W-:Y:S01]  /*33b0*/  FFMA.FTZ R10, R10, UR10, -R32.reuse ;  /* 0x0000000a0a0a7c23 */ /* 0x100fe20008010820 */
[--C-:B------:R-:W-:Y:S01]  /*33c0*/  FFMA.FTZ R11, R11, UR10, -R32.reuse ;  /* 0x0000000a0b0b7c23 */ /* 0x100fe20008010820 */
[--C-:B------:R-:W-:Y:S01]  /*33d0*/  FFMA.FTZ R12, R12, UR10, -R32.reuse ;  /* 0x0000000a0c0c7c23 */ /* 0x100fe20008010820 */
[----:B------:R0:W-:Y:S01]  /*33e0*/  MUFU.EX2 R153, R5 ;  /* 0x0000000500997308 */ /* 0x0001e20000000800 */
        /* <DEDUP_REMOVED lines=8> */
[----:B0-----:R-:W-:Y:S01]  /*3470*/  FADD.FTZ R5, R152, R33 ;  /* 0x0000002198057221 */ /* 0x001fe20000010000 */
[--C-:B------:R-:W-:Y:S01]  /*3480*/  FFMA.FTZ R26, R26, UR10, -R32.reuse ;  /* 0x0000000a1a1a7c23 */ /* 0x100fe20008010820 */
[--C-:B------:R-:W-:Y:S01]  /*3490*/  FFMA.FTZ R27, R27, UR10, -R32.reuse ;  /* 0x0000000a1b1b7c23 */ /* 0x100fe20008010820 */
[--C-:B------:R-:W-:Y:S01]  /*34a0*/  FFMA.FTZ R28, R28, UR10, -R32.reuse ;  /* 0x0000000a1c1c7c23 */ /* 0x100fe20008010820 */
[----:B------:R-:W-:Y:S01]  /*34b0*/  FADD.FTZ R34, R154, R5 ;  /* 0x000000059a227221 */ /* 0x000fe20000010000 */
[--C-:B------:R-:W-:Y:S01]  /*34c0*/  FFMA.FTZ R29, R29, UR10, -R32.reuse ;  /* 0x0000000a1d1d7c23 */ /* 0x100fe20008010820 */
[----:B------:R-:W-:Y:S01]  /*34d0*/  FFMA.FTZ R30, R30, UR10, -R32 ;  /* 0x0000000a1e1e7c23 */ /* 0x000fe20008010820 */
[----:B------:R-:W0:Y:S01]  /*34e0*/  MUFU.EX2 R10, R10 ;  /* 0x0000000a000a7308 */ /* 0x000e220000000800 */
[----:B------:R-:W-:Y:S01]  /*34f0*/  FADD.FTZ R5, R35, R34 ;  /* 0x0000002223057221 */ /* 0x000fe20000010000 */
[--C-:B------:R-:W-:Y:S01]  /*3500*/  FFMA.FTZ R31, R31, UR10, -R32.reuse ;  /* 0x0000000a1f1f7c23 */ /* 0x100fe20008010820 */
[----:B------:R-:W-:Y:S01]  /*3510*/  F2FP.F16.F32.PACK_AB R152, R33, R152 ;  /* 0x000000982198723e */ /* 0x000fe200000000ff */
[--C-:B------:R-:W-:Y:S01]  /*3520*/  FFMA.FTZ R62, R62, UR10, -R32.reuse ;  /* 0x0000000a3e3e7c23 */ /* 0x100fe20008010820 */
[----:B------:R-:W-:Y:S01]  /*3530*/  FADD.FTZ R34, R156, R5 ;  /* 0x000000059c227221 */ /* 0x000fe20000010000 */
[--C-:B------:R-:W-:Y:S01]  /*3540*/  FFMA.FTZ R63, R63, UR10, -R32.reuse ;  /* 0x0000000a3f3f7c23 */ /* 0x100fe20008010820 */
[----:B------:R-:W-:Y:S01]  /*3550*/  FFMA.FTZ R66, R66, UR10, -R32 ;  /* 0x0000000a42427c23 */ /* 0x000fe20008010820 */
[----:B------:R-:W3:Y:S01]  /*3560*/  MUFU.EX2 R11, R11 ;  /* 0x0000000b000b7308 */ /* 0x000ee20000000800 */
[----:B--2---:R-:W-:Y:S01]  /*3570*/  FADD.FTZ R5, R153, R6 ;  /* 0x0000000699057221 */ /* 0x004fe20000010000 */
[----:B------:R-:W-:Y:S01]  /*3580*/  FADD.FTZ R41, R37, R34 ;  /* 0x0000002225297221 */ /* 0x000fe20000010000 */
[--C-:B------:R-:W-:Y:S01]  /*3590*/  FFMA.FTZ R67, R67, UR10, -R32.reuse ;  /* 0x0000000a43437c23 */ /* 0x100fe20008010820 */
[--C-:B------:R-:W-:Y:S01]  /*35a0*/  FFMA.FTZ R70, R70, UR10, -R32.reuse ;  /* 0x0000000a46467c23 */ /* 0x100fe20008010820 */
[----:B------:R-:W-:Y:S01]  /*35b0*/  FFMA.FTZ R32, R71, UR10, -R32 ;  /* 0x0000000a47207c23 */ /* 0x000fe20008010820 */
[----:B------:R-:W-:Y:S01]  /*35c0*/  FADD.FTZ R36, R158, R41 ;  /* 0x000000299e247221 */ /* 0x000fe20000010000 */
[----:B------:R-:W-:Y:S01]  /*35d0*/  F2FP.F16.F32.PACK_AB R153, R6, R153 ;  /* 0x000000990699723e */ /* 0x000fe200000000ff */
[----:B------:R-:W2:Y:S01]  /*35e0*/  MUFU.EX2 R12, R12 ;  /* 0x0000000c000c7308 */ /* 0x000ea20000000800 */
[----:B0-----:R-:W-:Y:S01]  /*35f0*/  FADD.FTZ R34, R10, R5 ;  /* 0x000000050a227221 */ /* 0x001fe20000010000 */
[----:B------:R-:W-:Y:S01]  /*3600*/  FADD.FTZ R41, R39, R36 ;  /* 0x0000002427297221 */ /* 0x000fe20000010000 */
[----:B------:R-:W-:-:S02]  /*3610*/  F2FP.F16.F32.PACK_AB R154, R35, R154 ;  /* 0x0000009a239a723e */ /* 0x000fc400000000ff */
[----:B------:R-:W-:Y:S01]  /*3620*/  F2FP.F16.F32.PACK_AB R156, R37, R156 ;  /* 0x0000009c259c723e */ /* 0x000fe200000000ff */
[----:B------:R-:W-:Y:S01]  /*3630*/  FADD.FTZ R36, R160, R41 ;  /* 0x00000029a0247221 */ /* 0x000fe20000010000 */
[----:B------:R-:W-:Y:S01]  /*3640*/  F2FP.F16.F32.PACK_AB R158, R39, R158 ;  /* 0x0000009e279e723e */ /* 0x000fe200000000ff */
[----:B------:R-:W0:Y:S01]  /*3650*/  MUFU.EX2 R13, R13 ;  /* 0x0000000d000d7308 */ /* 0x000e220000000800 */
[----:B---3--:R-:W-:Y:S01]  /*3660*/  FADD.FTZ R5, R11, R34 ;  /* 0x000000220b057221 */ /* 0x008fe20000010000 */
[----:B------:R-:W-:Y:S01]  /*3670*/  FADD.FTZ R41, R43, R36 ;  /* 0x000000242b297221 */ /* 0x000fe20000010000 */
[----:B------:R-:W-:Y:S02]  /*3680*/  F2FP.F16.F32.PACK_AB R155, R11, R10 ;  /* 0x0000000a0b9b723e */ /* 0x000fe400000000ff */
[----:B------:R-:W-:Y:S01]  /*3690*/  F2FP.F16.F32.PACK_AB R160, R43, R160 ;  /* 0x000000a02ba0723e */ /* 0x000fe200000000ff */
[----:B------:R-:W-:Y:S01]  /*36a0*/  FADD.FTZ R36, R44, R41 ;  /* 0x000000292c247221 */ /* 0x000fe20000010000 */
[----:B------:R-:W-:Y:S01]  /*36b0*/  F2FP.F16.F32.PACK_AB R168, R57, R56 ;  /* 0x0000003839a8723e */ /* 0x000fe200000000ff */
[----:B------:R-:W3:Y:S01]  /*36c0*/  MUFU.EX2 R14, R14 ;  /* 0x0000000e000e7308 */ /* 0x000ee20000000800 */
[----:B--2---:R-:W-:Y:S01]  /*36d0*/  FADD.FTZ R34, R12, R5 ;  /* 0x000000050c227221 */ /* 0x004fe20000010000 */
[----:B------:R-:W-:-:S04]  /*36e0*/  FADD.FTZ R41, R45, R36 ;  /* 0x000000242d297221 */ /* 0x000fc80000010000 */
[----:B------:R-:W-:Y:S02]  /*36f0*/  FADD.FTZ R36, R48, R41 ;  /* 0x0000002930247221 */ /* 0x000fe40000010000 */
[----:B------:R-:W2:Y:S01]  /*3700*/  MUFU.EX2 R15, R15 ;  /* 0x0000000f000f7308 */ /* 0x000ea20000000800 */
[----:B0-----:R-:W-:Y:S01]  /*3710*/  FADD.FTZ R5, R13, R34 ;  /* 0x000000220d057221 */ /* 0x001fe20000010000 */
[----:B------:R-:W-:Y:S01]  /*3720*/  FADD.FTZ R41, R49, R36 ;  /* 0x0000002431297221 */ /* 0x000fe20000010000 */
[----:B------:R-:W-:-:S03]  /*3730*/  F2FP.F16.F32.PACK_AB R157, R13, R12 ;  /* 0x0000000c0d9d723e */ /* 0x000fc600000000ff */
[----:B------:R-:W-:Y:S02]  /*3740*/  FADD.FTZ R36, R52, R41 ;  /* 0x0000002934247221 */ /* 0x000fe40000010000 */
[----:B------:R-:W0:Y:S01]  /*3750*/  MUFU.EX2 R20, R20 ;  /* 0x0000001400147308 */ /* 0x000e220000000800 */
[----:B---3--:R-:W-:Y:S01]  /*3760*/  FADD.FTZ R34, R14, R5 ;  /* 0x000000050e227221 */ /* 0x008fe20000010000 */
[----:B------:R-:W-:-:S04]  /*3770*/  FADD.FTZ R33, R53, R36 ;  /* 0x0000002435217221 */ /* 0x000fc80000010000 */
[----:B------:R-:W-:Y:S02]  /*3780*/  FADD.FTZ R36, R56, R33 ;  /* 0x0000002138247221 */ /* 0x000fe40000010000 */
[----:B------:R-:W3:Y:S01]  /*3790*/  MUFU.EX2 R21, R21 ;  /* 0x0000001500157308 */ /* 0x000ee20000000800 */
[----:B--2---:R-:W-:Y:S01]  /*37a0*/  FADD.FTZ R5, R15, R34 ;  /* 0x000000220f057221 */ /* 0x004fe20000010000 */
[----:B------:R-:W-:Y:S01]  /*37b0*/  FADD.FTZ R33, R57, R36 ;  /* 0x0000002439217221 */ /* 0x000fe20000010000 */
[----:B------:R-:W-:-:S05]  /*37c0*/  F2FP.F16.F32.PACK_AB R159, R15, R14 ;  /* 0x0000000e0f9f723e */ /* 0x000fca00000000ff */
[----:B------:R-:W2:Y:S01]  /*37d0*/  MUFU.EX2 R24, R24 ;  /* 0x0000001800187308 */ /* 0x000ea20000000800 */
[----:B0-----:R-:W-:-:S07]  /*37e0*/  FADD.FTZ R34, R20, R5 ;  /* 0x0000000514227221 */ /* 0x001fce0000010000 */
[----:B------:R-:W0:Y:S01]  /*37f0*/  MUFU.EX2 R25, R25 ;  /* 0x0000001900197308 */ /* 0x000e220000000800 */
[C---:B---3--:R-:W-:Y:S01]  /*3800*/  FADD.FTZ R5, R21.reuse, R34 ;  /* 0x0000002215057221 */ /* 0x048fe20000010000 */
[----:B------:R-:W-:-:S06]  /*3810*/  F2FP.F16.F32.PACK_AB R161, R21, R20 ;  /* 0x0000001415a1723e */ /* 0x000fcc00000000ff */
[----:B------:R-:W3:Y:S01]  /*3820*/  MUFU.EX2 R26, R26 ;  /* 0x0000001a001a7308 */ /* 0x000ee20000000800 */
[----:B--2---:R-:W-:-:S07]  /*3830*/  FADD.FTZ R34, R24, R5 ;  /* 0x0000000518227221 */ /* 0x004fce0000010000 */
[----:B------:R-:W2:Y:S01]  /*3840*/  MUFU.EX2 R27, R27 ;  /* 0x0000001b001b7308 */ /* 0x000ea20000000800 */
[C---:B0-----:R-:W-:Y:S01]  /*3850*/  FADD.FTZ R5, R25.reuse, R34 ;  /* 0x0000002219057221 */ /* 0x041fe20000010000 */
[----:B------:R-:W-:-:S06]  /*3860*/  F2FP.F16.F32.PACK_AB R163, R25, R24 ;  /* 0x0000001819a3723e */ /* 0x000fcc00000000ff */
[----:B------:R-:W0:Y:S01]  /*3870*/  MUFU.EX2 R28, R28 ;  /* 0x0000001c001c7308 */ /* 0x000e220000000800 */
[----:B---3--:R-:W-:-:S07]  /*3880*/  FADD.FTZ R34, R26, R5 ;  /* 0x000000051a227221 */ /* 0x008fce0000010000 */
[----:B------:R-:W3:Y:S01]  /*3890*/  MUFU.EX2 R60, R60 ;  /* 0x0000003c003c7308 */ /* 0x000ee20000000800 */
[C---:B--2---:R-:W-:Y:S01]  /*38a0*/  FADD.FTZ R5, R27.reuse, R34 ;  /* 0x000000221b057221 */ /* 0x044fe20000010000 */
[----:B------:R-:W-:-:S06]  /*38b0*/  F2FP.F16.F32.PACK_AB R165, R27, R26 ;  /* 0x0000001a1ba5723e */ /* 0x000fcc00000000ff */
[----:B------:R-:W2:Y:S01]  /*38c0*/  MUFU.EX2 R29, R29 ;  /* 0x0000001d001d7308 */ /* 0x000ea20000000800 */
[----:B0-----:R-:W-:-:S07]  /*38d0*/  FADD.FTZ R34, R28, R5 ;  /* 0x000000051c227221 */ /* 0x001fce0000010000 */
[----:B------:R-:W0:Y:S01]  /*38e0*/  MUFU.EX2 R61, R61 ;  /* 0x0000003d003d7308 */ /* 0x000e220000000800 */
[----:B---3--:R-:W-:-:S07]  /*38f0*/  FADD.FTZ R36, R60, R33 ;  /* 0x000000213c247221 */ /* 0x008fce0000010000 */
[----:B------:R-:W3:Y:S01]  /*3900*/  MUFU.EX2 R30, R30 ;  /* 0x0000001e001e7308 */ /* 0x000ee20000000800 */
[C---:B--2---:R-:W-:Y:S01]  /*3910*/  FADD.FTZ R5, R29.reuse, R34 ;  /* 0x000000221d057221 */ /* 0x044fe20000010000 */
[----:B------:R-:W-:-:S06]  /*3920*/  F2FP.F16.F32.PACK_AB R167, R29, R28 ;  /* 0x0000001c1da7723e */ /* 0x000fcc00000000ff */
[----:B------:R-:W2:Y:S01]  /*3930*/  MUFU.EX2 R64, R64 ;  /* 0x0000004000407308 */ /* 0x000ea20000000800 */
[C---:B0-----:R-:W-:Y:S01]  /*3940*/  FADD.FTZ R33, R61.reuse, R36 ;  /* 0x000000243d217221 */ /* 0x041fe20000010000 */
[----:B------:R-:W-:-:S06]  /*3950*/  F2FP.F16.F32.PACK_AB R170, R61, R60 ;  /* 0x0000003c3daa723e */ /* 0x000fcc00000000ff */
[----:B------:R-:W0:Y:S01]  /*3960*/  MUFU.EX2 R31, R31 ;  /* 0x0000001f001f7308 */ /* 0x000e220000000800 */
[----:B---3--:R-:W-:-:S07]  /*3970*/  FADD.FTZ R34, R30, R5 ;  /* 0x000000051e227221 */ /* 0x008fce0000010000 */
[----:B------:R-:W3:Y:S01]  /*3980*/  MUFU.EX2 R65, R65 ;  /* 0x0000004100417308 */ /* 0x000ee20000000800 */
[----:B--2---:R-:W-:-:S07]  /*3990*/  FADD.FTZ R36, R64, R33 ;  /* 0x0000002140247221 */ /* 0x004fce0000010000 */
[----:B------:R-:W2:Y:S01]  /*39a0*/  MUFU.EX2 R62, R62 ;  /* 0x0000003e003e7308 */ /* 0x000ea20000000800 */
[C---:B0-----:R-:W-:Y:S01]  /*39b0*/  FADD.FTZ R5, R31.reuse, R34 ;  /* 0x000000221f057221 */ /* 0x041fe20000010000 */
[----:B------:R-:W-:-:S06]  /*39c0*/  F2FP.F16.F32.PACK_AB R169, R31, R30 ;  /* 0x0000001e1fa9723e */ /* 0x000fcc00000000ff */
[----:B------:R-:W0:Y:S01]  /*39d0*/  MUFU.EX2 R68, R68 ;  /* 0x0000004400447308 */ /* 0x000e220000000800 */
[C---:B---3--:R-:W-:Y:S01]  /*39e0*/  FADD.FTZ R33, R65.reuse, R36 ;  /* 0x0000002441217221 */ /* 0x048fe20000010000 */
[----:B------:R-:W-:-:S06]  /*39f0*/  F2FP.F16.F32.PACK_AB R172, R65, R64 ;  /* 0x0000004041ac723e */ /* 0x000fcc00000000ff */
[----:B------:R-:W3:Y:S01]  /*3a00*/  MUFU.EX2 R63, R63 ;  /* 0x0000003f003f7308 */ /* 0x000ee20000000800 */
[----:B--2---:R-:W-:-:S07]  /*3a10*/  FADD.FTZ R34, R62, R5 ;  /* 0x000000053e227221 */ /* 0x004fce0000010000 */
        /* <DEDUP_REMOVED lines=11> */
[----:B---3--:R-:W-:-:S04]  /*3ad0*/  FADD.FTZ R6, R70, R11 ;  /* 0x0000000b46067221 */ /* 0x008fc80000010000 */
[C---:B--2---:R-:W-:Y:S01]  /*3ae0*/  FADD.FTZ R6, R175.reuse, R6 ;  /* 0x00000006af067221 */ /* 0x044fe20000010000 */
[----:B------:R-:W-:Y:S01]  /*3af0*/  F2FP.F16.F32.PACK_AB R175, R175, R70 ;  /* 0x00000046afaf723e */ /* 0x000fe200000000ff */
[C---:B0-----:R-:W-:Y:S01]  /*3b00*/  FADD.FTZ R5, R47.reuse, R36 ;  /* 0x000000242f057221 */ /* 0x041fe20000010000 */
[----:B------:R-:W-:Y:S01]  /*3b10*/  F2FP.F16.F32.PACK_AB R174, R47, R68 ;  /* 0x000000442fae723e */ /* 0x000fe200000000ff */
[----:B------:R-:W-:Y:S06]  /*3b20*/  @!P0 BRA `(.L_x_393) ;  /* 0x0000000000048947 */ /* 0x000fec0003800000 */
[----:B------:R-:W-:Y:S01]  /*3b30*/  BPT.TRAP 0x1 ;  /* 0x000000040000795c */ /* 0x000fe20000300000 */
.L_x_393:
[----:B------:R0:W2:Y:S01]  /*3b40*/  SYNCS.PHASECHK.TRANS64.TRYWAIT P1, [UR22+0x22850], R9 ;  /* 0x02285009ff0075a7 */ /* 0x0000a20008020156 */
[----:B------:R-:W-:Y:S05]  /*3b50*/  @!P0 BRA `(.L_x_394) ;  /* 0x0000000000048947 */ /* 0x000fea0003800000 */
[----:B------:R-:W-:Y:S01]  /*3b60*/  BPT.TRAP 0x1 ;  /* 0x000000040000795c */ /* 0x000fe20000300000 */
.L_x_394:
[----:B--2---:R-:W-:Y:S05]  /*3b70*/  @P1 BRA `(.L_x_395) ;  /* 0x0000000000081947 */ /* 0x004fea0003800000 */
[----:B------:R-:W2:Y:S02]  /*3b80*/  SYNCS.PHASECHK.TRANS64.TRYWAIT P1, [UR22+0x22850], R9 ;  /* 0x02285009ff0075a7 */ /* 0x000ea40008020156 */
[----:B--2---:R-:W-:Y:S05]  /*3b90*/  @!P1 BRA `(.L_x_396) ;  /* 0x000000d0009c9947 */ /* 0x004fea0003800000 */
.L_x_395:
[----:B------:R-:W-:Y:S01]  /*3ba0*/  R2UR UR6, R7 ;  /* 0x00000000070672ca */ /* 0x000fe200000e0000 */
[----:B------:R3:W-:Y:S06]  /*3bb0*/  BAR.SYNC.DEFER_BLOCKING R8, 0x100 ;  /* 0x000400080000751d */ /* 0x0007ec0000010000 */
[----:B------:R-:W-:-:S06]  /*3bc0*/  UMOV UR7, 0x40000040 ;  /* 0x4000004000077882 */ /* 0x000fcc0000000000 */
[----:B------:R-:W-:-:S04]  /*3bd0*/  UIADD3 UR6, UR6, 0x400, URZ ;  /* 0x0000040006067890 */ /* 0x000fc8000fffe03f */
[----:B------:R-:W-:-:S04]  /*3be0*/  USHF.R.U32.HI UR6, URZ, 0x4, UR6 ;  /* 0x000000043f067899 */ /* 0x000fc80008011606 */
[----:B------:R-:W-:-:S04]  /*3bf0*/  ULOP3.LUT UR6, UR6, 0x3fff, URZ, 0xc0, !UPT ;  /* 0x00003fff06067892 */ /* 0x000fc8000f8ec03f */
[----:B------:R-:W-:Y:S01]  /*3c00*/  ULOP3.LUT UR21, UR6, 0x3000000, URZ, 0xfc, !UPT ;  /* 0x0300000006157892 */ /* 0x000fe2000f8efc3f */
[----:B------:R-:W-:-:S03]  /*3c10*/  WARPGROUP.ARRIVE ;  /* 0x00000000000079c5 */ /* 0x000fc60000000000 */
[----:B------:R-:W-:-:S07]  /*3c20*/  UIMAD UR11, UR37, 0xc00, UR21 ;  /* 0x00000c00250b78a4 */ /* 0x000fce000f8e0215 */
[----:B------:R-:W-:Y:S02]  /*3c30*/  UMOV UR6, UR11 ;  /* 0x0000000b00067c82 */ /* 0x000fe40008000000 */
[----:B------:R-:W-:Y:S01]  /*3c40*/  HGMMA.64x256x16.F32 R24, R152, gdesc[UR4].tnspB, RZ, !UPT, gsb0 ;  /* 0x43e0000498187df0 */ /* 0x000fe2000c0008ff */
        /* <DEDUP_REMOVED lines=31> */
[----:B---3--:R-:W-:Y:S05]  /*3e40*/  @!P0 BRA `(.L_x_397) ;  /* 0x0000000000048947 */ /* 0x008fea0003800000 */
[----:B------:R-:W-:Y:S01]  /*3e50*/  BPT.TRAP 0x1 ;  /* 0x000000040000795c */ /* 0x000fe20000300000 */
.L_x_397:
[----:B------:R-:W3:Y:S01]  /*3e60*/  S2UR UR6, SR_CgaCtaId ;  /* 0x00000000000679c3 */ /* 0x000ee20000008800 */
[----:B------:R-:W-:-:S04]  /*3e70*/  UIADD3 UR22, UR22, 0x22860, URZ ;  /* 0x0002286016167890 */ /* 0x000fc8000fffe03f */
[----:B---3--:R-:W-:-:S09]  /*3e80*/  UPRMT UR22, UR6, 0x654, UR22 ;  /* 0x0000065406167896 */ /* 0x008fd20008000016 */
[----:B------:R-:W-:Y:S01]  /*3e90*/  SYNCS.ARRIVE.TRANS64.RED.A1T0 RZ, [UR22], RZ ;  /* 0x000000ffffff79a7 */ /* 0x000fe20008100416 */
[----:B------:R-:W-:-:S04]  /*3ea0*/  UIADD3 UR22, UR48, -0x2, URZ ;  /* 0xfffffffe30167890 */ /* 0x000fc8000fffe03f */
[----:B------:R-:W-:-:S06]  /*3eb0*/  UISETP.GE.AND UP0, UPT, UR22, UR45, UPT ;  /* 0x0000002d1600728c */ /* 0x000fcc000bf06270 */
[----:B------:R-:W-:-:S13]  /*3ec0*/  PLOP3.LUT P1, PT, PT, PT, UP0, 0x80, 0x0 ;  /* 0x000000000000781c */ /* 0x000fda0003f2f008 */
[----:B------:R-:W-:Y:S05]  /*3ed0*/  @!P1 BRA `(.L_x_398) ;  /* 0x0000002000e49947 */ /* 0x000fea0003800000 */
[----:B------:R-:W-:Y:S01]  /*3ee0*/  IMAD.MOV.U32 R8, RZ, RZ, R4 ;  /* 0x000000ffff087224 */ /* 0x000fe200078e0004 */
[----:B------:R-:W-:Y:S01]  /*3ef0*/  ULDC UR26, c[0x0][0x9d8] ;  /* 0x00027600001a7ab9 */ /* 0x000fe20000000800 */
[----:B0-2---:R-:W-:Y:S01]  /*3f00*/  IMAD.MOV.U32 R9, RZ, RZ, R3 ;  /* 0x000000ffff097224 */ /* 0x005fe200078e0003 */
[----:B------:R-:W-:-:S06]  /*3f10*/  ULDC UR23, c[0x0][0x988] ;  /* 0x0002620000177ab9 */ /* 0x000fcc0000000800 */
.L_x_409:
[----:B------:R-:W-:Y:S01]  /*3f20*/  UIADD3 UR37, UR37, 0x1, URZ ;  /* 0x0000000125257890 */ /* 0x000fe2000fffe03f */
[----:B------:R-:W-:Y:S01]  /*3f30*/  UMOV UR6, UR22 ;  /* 0x0000001600067c82 */ /* 0x000fe20008000000 */
[----:B------:R-:W-:Y:S02]  /*3f40*/  UIADD3 UR22, UR22, -0x1, URZ ;  /* 0xffffffff16167890 */ /* 0x000fe4000fffe03f */
[----:B------:R-:W-:-:S04]  /*3f50*/  UISETP.NE.AND UP0, UPT, UR37, 0x2, UPT ;  /* 0x000000022500788c */ /* 0x000fc8000bf05270 */
[----:B------:R-:W-:Y:S02]  /*3f60*/  USEL UR7, URZ, 0x1, UP0 ;  /* 0x000000013f077887 */ /* 0x000fe40008000000 */
[----:B------:R-:W-:Y:S02]  /*3f70*/  USEL UR37, UR37, URZ, UP0 ;  /* 0x0000003f25257287 */ /* 0x000fe40008000000 */
[----:B------:R-:W-:Y:S02]  /*3f80*/  ULOP3.LUT UR36, UR36, UR7, URZ, 0x3c, !UPT ;  /* 0x0000000724247292 */ /* 0x000fe4000f8e3c3f */
[----:B------:R-:W-:Y:S01]  /*3f90*/  UISETP.GT.AND UP0, UPT, UR6, UR45, UPT ;  /* 0x0000002d0600728c */ /* 0x000fe2000bf04270 */
[----:B------:R-:W-:Y:S10]  /*3fa0*/  @!P0 BRA `(.L_x_399) ;  /* 0x0000000000048947 */ /* 0x000ff40003800000 */
[----:B------:R-:W-:Y:S01]  /*3fb0*/  BPT.TRAP 0x1 ;  /* 0x000000040000795c */ /* 0x000fe20000300000 */
.L_x_399:
[----:B------:R-:W0:Y:S01]  /*3fc0*/  S2UR UR24, SR_CgaCtaId ;  /* 0x00000000001879c3 */ /* 0x000e220000008800 */
[----:B------:R-:W-:Y:S01]  /*3fd0*/  UMOV UR6, 0x400 ;  /* 0x0000040000067882 */ /* 0x000fe20000000000 */
[----:B------:R-:W-:-:S05]  /*3fe0*/  IMAD.U32 R7, RZ, RZ, UR36 ;  /* 0x00000024ff077e24 */ /* 0x000fca000f8e00ff */
[----:B------:R-:W-:Y:S01]  /*3ff0*/  SHF.L.U32 R7, R7, 0x1f, RZ ;  /* 0x0000001f07077819 */ /* 0x000fe200000006ff */
[----:B0-----:R-:W-:-:S04]  /*4000*/  ULEA UR6, UR24, UR6, 0x18 ;  /* 0x0000000618067291 */ /* 0x001fc8000f8ec03f */
[----:B------:R-:W-:-:S09]  /*4010*/  ULEA UR25, UR37, UR6, 0x3 ;  /* 0x0000000625197291 */ /* 0x000fd2000f8e183f */
[----:B------:R0:W2:Y:S01]  /*4020*/  SYNCS.PHASECHK.TRANS64.TRYWAIT P1, [UR25+0x22830], R7 ;  /* 0x02283007ff0075a7 */ /* 0x0000a20008020159 */
[----:B------:R-:W-:Y:S05]  /*4030*/  @!P0 BRA `(.L_x_400) ;  /* 0x0000000000048947 */ /* 0x000fea0003800000 */
[----:B------:R-:W-:Y:S01]  /*4040*/  BPT.TRAP 0x1 ;  /* 0x000000040000795c */ /* 0x000fe20000300000 */
.L_x_400:
[----:B--2---:R-:W-:Y:S05]  /*4050*/  @P1 BRA `(.L_x_401) ;  /* 0x0000000000081947 */ /* 0x004fea0003800000 */
[----:B------:R-:W2:Y:S02]  /*4060*/  SYNCS.PHASECHK.TRANS64.TRYWAIT P1, [UR25+0x22830], R7 ;  /* 0x02283007ff0075a7 */ /* 0x000ea40008020159 */
[----:B--2---:R-:W-:Y:S05]  /*4070*/  @!P1 BRA `(.L_x_402) ;  /* 0x000000cc007c9947 */ /* 0x004fea0003800000 */
.L_x_401:
[----:B------:R-:W-:Y:S01]  /*4080*/  UIMAD UR18, UR37, 0x300, UR20 ;  /* 0x00000300251278a4 */ /* 0x000fe2000f8e0214 */
[----:B------:R-:W-:Y:S01]  /*4090*/  WARPGROUP.ARRIVE ;  /* 0x00000000000079c5 */ /* 0x000fe20000000000 */
[----:B------:R-:W-:Y:S01]  /*40a0*/  UMOV UR19, 0x40000040 ;  /* 0x4000004000137882 */ /* 0x000fe20000000000 */
[----:B------:R-:W-:Y:S01]  /*40b0*/  UMOV UR7, 0x40000040 ;  /* 0x4000004000077882 */ /* 0x000fe20000000000 */
[----:B------:R-:W-:-:S03]  /*40c0*/  UIADD3 UR6, UR18, 0x2, URZ ;  /* 0x0000000212067890 */ /* 0x000fc6000fffe03f */
[----:B-1----:R-:W1:Y:S01]  /*40d0*/  S2R R0, SR_TID.X ;  /* 0x0000000000007919 */ /* 0x002e620000002100 */
[----:B------:R-:W-:Y:S01]  /*40e0*/  UIADD3 UR10, UR18, 0x4, URZ ;  /* 0x00000004120a7890 */ /* 0x000fe2000fffe03f */
[----:B------:R-:W-:Y:S01]  /*40f0*/  UMOV UR11, 0x40000040 ;  /* 0x40000040000b7882 */ /* 0x000fe20000000000 */
[----:B------:R-:W-:Y:S01]  /*4100*/  HGMMA.64x96x16.F32 R152, gdesc[UR16], RZ, !UPT, gsb0 ;  /* 0x01600000109879f0 */ /* 0x000fe2000c0008ff */
[----:B------:R-:W-:Y:S01]  /*4110*/  UIADD3 UR14, UR18, 0x6, URZ ;  /* 0x00000006120e7890 */ /* 0x000fe2000fffe03f */
[----:B------:R-:W-:Y:S01]  /*4120*/  UMOV UR15, 0x40000040 ;  /* 0x40000040000f7882 */ /* 0x000fe20000000000 */
        /* <DEDUP_REMOVED lines=15> */
.L_x_403:
        /* <DEDUP_REMOVED lines=26> */
[----:B------:R-:W-:Y:S01]  /*43c0*/  FMUL.FTZ R180, R196, UR26 ;  /* 0x0000001ac4b47c20 */ /* 0x000fe20008410000 */
[----:B------:R-:W-:Y:S01]  /*43d0*/  FMUL.FTZ R181, R197, UR26 ;  /* 0x0000001ac5b57c20 */ /* 0x000fe20008410000 */
[----:B------:R-:W-:Y:S01]  /*43e0*/  FMUL.FTZ R176, R154, UR26 ;  /* 0x0000001a9ab07c20 */ /* 0x000fe20008410000 */
[----:B------:R-:W-:Y:S01]  /*43f0*/  UMOV UR10, UR23 ;  /* 0x00000017000a7c82 */ /* 0x000fe20008000000 */
[----:B------:R-:W2:Y:S01]  /*4400*/  MUFU.TANH R12, R12 ;  /* 0x0000000c000c7308 */ /* 0x000ea20000002400 */
[----:B---3--:R-:W-:Y:S01]  /*4410*/  FMNMX.FTZ R3, R10, R3, !PT ;  /* 0x000000030a037209 */ /* 0x008fe20007810000 */
[----:B------:R-:W-:Y:S01]  /*4420*/  FMUL.FTZ R155, R155, UR26 ;  /* 0x0000001a9b9b7c20 */ /* 0x000fe20008410000 */
        /* <DEDUP_REMOVED lines=10> */
[----:B------:R-:W-:-:S03]  /*44d0*/  UIADD3 UR6, UR25, 0x22840, URZ ;  /* 0x0002284019067890 */ /* 0x000fc6000fffe03f */
[----:B------:R-:W4:Y:S01]  /*44e0*/  MUFU.TANH R14, R14 ;  /* 0x0000000e000e7308 */ /* 0x000f220000002400 */
[----:B--2---:R-:W-:Y:S01]  /*44f0*/  FMNMX.FTZ R3, R12, R3, !PT ;  /* 0x000000030c037209 */ /* 0x004fe20007810000 */
[----:B------:R-:W-:-:S06]  /*4500*/  UPRMT UR6, UR24, 0x654, UR6 ;  /* 0x0000065418067896 */ /* 0x000fcc0008000006 */
[----:B------:R-:W2:Y:S01]  /*4510*/  MUFU.TANH R15, R15 ;  /* 0x0000000f000f7308 */ /* 0x000ea20000002400 */
[----:B---3--:R-:W-:Y:S02]  /*4520*/  FMNMX.FTZ R3, R13, R3, !PT ;  /* 0x000000030d037209 */ /* 0x008fe40007810000 */
[----:B------:R-:W-:Y:S05]  /*4530*/  SYNCS.ARRIVE.TRANS64.RED.A1T0 RZ, [UR6], RZ ;  /* 0x000000ffffff79a7 */ /* 0x000fea0008100406 */
[----:B------:R-:W3:Y:S01]  /*4540*/  MUFU.TANH R20, R20 ;  /* 0x0000001400147308 */ /* 0x000ee20000002400 */
[----:B----4-:R-:W-:-:S07]  /*4550*/  FMNMX.FTZ R3, R14, R3, !PT ;  /* 0x000000030e037209 */ /* 0x010fce0007810000 */
[----:B------:R-:W4:Y:S01]  /*4560*/  MUFU.TANH R21, R21 ;  /* 0x0000001500157308 */ /* 0x000f220000002400 */
[----:B--2---:R-:W-:-:S07]  /*4570*/  FMNMX.FTZ R3, R15, R3, !PT ;  /* 0x000000030f037209 */ /* 0x004fce0007810000 */
[----:B------:R-:W2:Y:S01]  /*4580*/  MUFU.TANH R152, R152 ;  /* 0x0000009800987308 */ /* 0x000ea20000002400 */
[----:B---3--:R-:W-:-:S07]  /*4590*/  FMNMX.FTZ R3, R20, R3, !PT ;  /* 0x0000000314037209 */ /* 0x008fce0007810000 */
        /* <DEDUP_REMOVED lines=28> */
[----:B------:R-:W-:Y:S01]  /*4760*/  MUFU.TANH R176, R176 ;  /* 0x000000b000b07308 */ /* 0x000fe20000002400 */
[----:B---3--:R-:W-:-:S07]  /*4770*/  FMNMX.FTZ R3, R180, R3, !PT ;  /* 0x00000003b4037209 */ /* 0x008fce0007810000 */
[----:B------:R-:W-:Y:S01]  /*4780*/  MUFU.TANH R155, R155 ;  /* 0x0000009b009b7308 */ /* 0x000fe20000002400 */
[----:B----4-:R-:W-:-:S05]  /*4790*/  FMNMX.FTZ R3, R181, R3, !PT ;  /* 0x00000003b5037209 */ /* 0x010fca0007810000 */
[----:B------:R-:W2:Y:S02]  /*47a0*/  SHFL.BFLY PT, R184, R3, 0x2, 0x1f ;  /* 0x0c401f0003b87f89 */ /* 0x000ea400000e0000 */
[----:B------:R-:W-:Y:S08]  /*47b0*/  MUFU.TANH R158, R158 ;  /* 0x0000009e009e7308 */ /* 0x000ff00000002400 */
[----:B------:R-:W-:Y:S08]  /*47c0*/  MUFU.TANH R159, R159 ;  /* 0x0000009f009f7308 */ /* 0x000ff00000002400 */
[----:B------:R-:W-:Y:S01]  /*47d0*/  MUFU.TANH R162, R162 ;  /* 0x000000a200a27308 */ /* 0x000fe20000002400 */
[----:B--2---:R-:W-:-:S07]  /*47e0*/  FMNMX.FTZ R3, R3, R184, !PT ;  /* 0x000000b803037209 */ /* 0x004fce0007810000 */
[----:B------:R-:W-:Y:S01]  /*47f0*/  MUFU.TANH R163, R163 ;  /* 0x000000a300a37308 */ /* 0x000fe20000002400 */
[----:B------:R-:W2:Y:S07]  /*4800*/  SHFL.BFLY PT, R154, R3, 0x1, 0x1f ;  /* 0x0c201f00039a7f89 */ /* 0x000eae00000e0000 */
[----:B------:R-:W-:Y:S08]  /*4810*/  MUFU.TANH R166, R166 ;  /* 0x000000a600a67308 */ /* 0x000ff00000002400 */
[----:B------:R-:W-:Y:S08]  /*4820*/  MUFU.TANH R167, R167 ;  /* 0x000000a700a77308 */ /* 0x000ff00000002400 */
[----:B------:R-:W-:Y:S01]  /*4830*/  MUFU.TANH R170, R170 ;  /* 0x000000aa00aa7308 */ /* 0x000fe20000002400 */
[----:B--2---:R-:W-:-:S05]  /*4840*/  FMNMX.FTZ R3, R3, R154, !PT ;  /* 0x0000009a03037209 */ /* 0x004fca0007810000 */
[C---:B------:R-:W-:Y:S01]  /*4850*/  FADD.FTZ R9, -R3.reuse, R9 ;  /* 0x0000000903097221 */ /* 0x040fe20000010100 */
[----:B------:R-:W-:Y:S01]  /*4860*/  FMUL.FTZ R154, R3, UR10 ;  /* 0x0000000a039a7c20 */ /* 0x000fe20008410000 */
[----:B------:R-:W-:Y:S02]  /*4870*/  MUFU.TANH R188, R188 ;  /* 0x000000bc00bc7308 */ /* 0x000fe40000002400 */
        /* <DEDUP_REMOVED lines=14> */
[----:B------:R-:W3:Y:S01]  /*4960*/  MUFU.EX2 R4, R4 ;  /* 0x0000000400047308 */ /* 0x000ee20000000800 */
[--C-:B------:R-:W-:Y:S01]  /*4970*/  FFMA.FTZ R157, R157, UR10, -R154.reuse ;  /* 0x0000000a9d9d7c23 */ /* 0x100fe2000801089a */
[--C-:B------:R-:W-:Y:S01]  /*4980*/  FFMA.FTZ R160, R160, UR10, -R154.reuse ;  /* 0x0000000aa0a07c23 */ /* 0x100fe2000801089a */
[--C-:B------:R-:W-:Y:S01]  /*4990*/  FFMA.FTZ R161, R161, UR10, -R154.reuse ;  /* 0x0000000aa1a17c23 */ /* 0x100fe2000801089a */
[--C-:B------:R-:W-:Y:S01]  /*49a0*/  FFMA.FTZ R164, R164, UR10, -R154.reuse ;  /* 0x0000000aa4a47c23 */ /* 0x100fe2000801089a */
[--C-:B------:R-:W-:Y:S01]  /*49b0*/  FFMA.FTZ R165, R165, UR10, -R154.reuse ;  /* 0x0000000aa5a57c23 */ /* 0x100fe2000801089a */
[--C-:B------:R-:W-:Y:S01]  /*49c0*/  FFMA.FTZ R168, R168, UR10, -R154.reuse ;  /* 0x0000000aa8a87c23 */ /* 0x100fe2000801089a */
[--C-:B------:R-:W-:Y:S01]  /*49d0*/  FFMA.FTZ R169, R169, UR10, -R154.reuse ;  /* 0x0000000aa9a97c23 */ /* 0x100fe2000801089a */
[----:B------:R4:W5:Y:S01]  /*49e0*/  MUFU.EX2 R152, R10 ;  /* 0x0000000a00987308 */ /* 0x0009620000000800 */
[--C-:B------:R-:W-:Y:S01]  /*49f0*/  FFMA.FTZ R172, R172, UR10, -R154.reuse ;  /* 0x0000000aacac7c23 */ /* 0x100fe2000801089a */
[--C-:B------:R-:W-:Y:S01]  /*4a00*/  FFMA.FTZ R173, R173, UR10, -R154.reuse ;  /* 0x0000000aadad7c23 */ /* 0x100fe2000801089a */
[--C-:B------:R-:W-:Y:S01]  /*4a10*/  FFMA.FTZ R177, R177, UR10, -R154.reuse ;  /* 0x0000000ab1b17c23 */ /* 0x100fe2000801089a */
[--C-:B------:R-:W-:Y:S01]  /*4a20*/  FFMA.FTZ R180, R180, UR10, -R154.reuse ;  /* 0x0000000ab4b47c23 */ /* 0x100fe2000801089a */
[----:B------:R-:W-:Y:S01]  /*4a30*/  FFMA.FTZ R181, R181, UR10, -R154 ;  /* 0x0000000ab5b57c23 */ /* 0x000fe2000801089a */
[-C--:B--2---:R-:W-:Y:S01]  /*4a40*/  FMUL.FTZ R24, R24, R9.reuse ;  /* 0x0000000918187220 */ /* 0x084fe20000410000 */
[----:B------:R-:W-:Y:S01]  /*4a50*/  FMUL.FTZ R25, R25, R9 ;  /* 0x0000000919197220 */ /* 0x000fe20000410000 */
[----:B------:R2:W-:Y:S01]  /*4a60*/  MUFU.EX2 R185, R12 ;  /* 0x0000000c00b97308 */ /* 0x0005e20000000800 */
[----:B---3--:R-:W-:Y:S01]  /*4a70*/  FFMA.FTZ R154, R9, R5, R4 ;  /* 0x00000005099a7223 */ /* 0x008fe20000010004 */
[----:B----4-:R-:W-:Y:S01]  /*4a80*/  FMUL.FTZ R10, R171, UR26 ;  /* 0x0000001aab0a7c20 */ /* 0x010fe20008410000 */
[----:B------:R-:W-:Y:S01]  /*4a90*/  FMUL.FTZ R171, R174, UR26 ;  /* 0x0000001aaeab7c20 */ /* 0x000fe20008410000 */
[----:B------:R-:W-:Y:S01]  /*4aa0*/  FMUL.FTZ R5, R175, UR26 ;  /* 0x0000001aaf057c20 */ /* 0x000fe20008410000 */
[----:B------:R-:W-:Y:S01]  /*4ab0*/  FMUL.FTZ R174, R179, UR26 ;  /* 0x0000001ab3ae7c20 */ /* 0x000fe20008410000 */
[----:B------:R-:W-:Y:S01]  /*4ac0*/  FMUL.FTZ R175, R182, UR26 ;  /* 0x0000001ab6af7c20 */ /* 0x000fe20008410000 */
[----:B------:R-:W-:Y:S01]  /*4ad0*/  FMUL.FTZ R179, R186, UR26 ;  /* 0x0000001abab37c20 */ /* 0x000fe20008410000 */
[----:B------:R-:W-:Y:S01]  /*4ae0*/  MUFU.TANH R10, R10 ;  /* 0x0000000a000a7308 */ /* 0x000fe20000002400 */
[C---:B-----5:R-:W-:Y:S01]  /*4af0*/  FADD.FTZ R154, R152.reuse, R154 ;  /* 0x0000009a989a7221 */ /* 0x060fe20000010000 */
[----:B------:R-:W-:Y:S01]  /*4b00*/  F2FP.F16.F32.PACK_AB R152, R152, R4 ;  /* 0x000000049898723e */ /* 0x000fe200000000ff */
[----:B--2---:R-:W-:Y:S01]  /*4b10*/  FMUL.FTZ R12, R178, UR26 ;  /* 0x0000001ab20c7c20 */ /* 0x004fe20008410000 */
[----:B------:R-:W-:Y:S01]  /*4b20*/  FMUL.FTZ R178, R183, UR26 ;  /* 0x0000001ab7b27c20 */ /* 0x000fe20008410000 */
[----:B------:R-:W-:Y:S01]  /*4b30*/  FMUL.FTZ R182, R187, UR26 ;  /* 0x0000001abbb67c20 */ /* 0x000fe20008410000 */
[----:B------:R-:W-:Y:S01]  /*4b40*/  FMUL.FTZ R183, R190, UR26 ;  /* 0x0000001abeb77c20 */ /* 0x000fe20008410000 */
[----:B------:R-:W-:Y:S01]  /*4b50*/  FMUL.FTZ R186, R194, UR26 ;  /* 0x0000001ac2ba7c20 */ /* 0x000fe20008410000 */
[----:B------:R-:W2:Y:S01]  /*4b60*/  MUFU.EX2 R4, R11 ;  /* 0x0000000b00047308 */ /* 0x000ea20000000800 */
[----:B------:R-:W-:Y:S01]  /*4b70*/  FMUL.FTZ R187, R195, UR26 ;  /* 0x0000001ac3bb7c20 */ /* 0x000fe20008410000 */
[----:B------:R-:W-:Y:S01]  /*4b80*/  FMUL.FTZ R195, R199, UR26 ;  /* 0x0000001ac7c37c20 */ /* 0x000fe20008410000 */
[-C--:B------:R-:W-:Y:S01]  /*4b90*/  FMUL.FTZ R28, R28, R9.reuse ;  /* 0x000000091c1c7220 */ /* 0x080fe20000410000 */
[-C--:B------:R-:W-:Y:S01]  /*4ba0*/  FMUL.FTZ R29, R29, R9.reuse ;  /* 0x000000091d1d7220 */ /* 0x080fe20000410000 */
[-C--:B------:R-:W-:Y:S01]  /*4bb0*/  FMUL.FTZ R32, R32, R9.reuse ;  /* 0x0000000920207220 */ /* 0x080fe20000410000 */
[-C--:B------:R-:W-:Y:S01]  /*4bc0*/  FMUL.FTZ R33, R33, R9.reuse ;  /* 0x0000000921217220 */ /* 0x080fe20000410000 */
[-C--:B------:R-:W-:Y:S01]  /*4bd0*/  FMUL.FTZ R36, R36, R9.reuse ;  /* 0x0000000924247220 */ /* 0x080fe20000410000 */
[----:B------:R-:W3:Y:S01]  /*4be0*/  MUFU.TANH R171, R171 ;  /* 0x000000ab00ab7308 */ /* 0x000ee20000002400 */
[-C--:B------:R-:W-:Y:S01]  /*4bf0*/  FMUL.FTZ R37, R37, R9.reuse ;  /* 0x0000000925257220 */ /* 0x080fe20000410000 */
[-C--:B------:R-:W-:Y:S01]  /*4c00*/  FMUL.FTZ R40, R40, R9.reuse ;  /* 0x0000000928287220 */ /* 0x080fe20000410000 */
[-C--:B------:R-:W-:Y:S01]  /*4c10*/  FMUL.FTZ R41, R41, R9.reuse ;  /* 0x0000000929297220 */ /* 0x080fe20000410000 */
[-C--:B------:R-:W-:Y:S01]  /*4c20*/  FMUL.FTZ R44, R44, R9.reuse ;  /* 0x000000092c2c7220 */ /* 0x080fe20000410000 */
[-C--:B------:R-:W-:Y:S01]  /*4c30*/  FMUL.FTZ R45, R45, R9.reuse ;  /* 0x000000092d2d7220 */ /* 0x080fe20000410000 */
[-C--:B------:R-:W-:Y:S01]  /*4c40*/  FMUL.FTZ R48, R48, R9.reuse ;  /* 0x0000000930307220 */ /* 0x080fe20000410000 */
[-C--:B------:R-:W-:Y:S01]  /*4c50*/  FMUL.FTZ R49, R49, R9.reuse ;  /* 0x0000000931317220 */ /* 0x080fe20000410000 */
[----:B------:R-:W4:Y:S01]  /*4c60*/  MUFU.TANH R5, R5 ;  /* 0x0000000500057308 */ /* 0x000f220000002400 */
[----:B--2---:R-:W-:Y:S01]  /*4c70*/  FADD.FTZ R11, R4, R154 ;  /* 0x0000009a040b7221 */ /* 0x004fe20000010000 */
[C---:B------:R-:W-:Y:S01]  /*4c80*/  F2FP.F16.F32.PACK_AB R154, R185.reuse, R4 ;  /* 0x00000004b99a723e */ /* 0x040fe200000000ff */
[-C--:B------:R-:W-:Y:S01]  /*4c90*/  FMUL.FTZ R52, R52, R9.reuse ;  /* 0x0000000934347220 */ /* 0x080fe20000410000 */
[----:B------:R-:W-:Y:S01]  /*4ca0*/  FMNMX.FTZ R4, R176, R8, !PT ;  /* 0x00000008b0047209 */ /* 0x000fe20007810000 */
[----:B------:R-:W-:Y:S01]  /*4cb0*/  FADD.FTZ R11, R185, R11 ;  /* 0x0000000bb90b7221 */ /* 0x000fe20000010000 */
[----:B------:R-:W-:Y:S01]  /*4cc0*/  FMUL.FTZ R185, R191, UR26 ;  /* 0x0000001abfb97c20 */ /* 0x000fe20008410000 */
[-C--:B------:R-:W-:Y:S01]  /*4cd0*/  FMUL.FTZ R53, R53, R9.reuse ;  /* 0x0000000935357220 */ /* 0x080fe20000410000 */
[----:B------:R-:W-:Y:S01]  /*4ce0*/  FMNMX.FTZ R4, R155, R4, !PT ;  /* 0x000000049b047209 */ /* 0x000fe20007810000 */
[----:B------:R-:W2:Y:S01]  /*4cf0*/  MUFU.TANH R12, R12 ;  /* 0x0000000c000c7308 */ /* 0x000ea20000002400 */
[-C--:B------:R-:W-:Y:S01]  /*4d00*/  FMUL.FTZ R56, R56, R9.reuse ;  /* 0x0000000938387220 */ /* 0x080fe20000410000 */
[-C--:B------:R-:W-:Y:S01]  /*4d10*/  FMUL.FTZ R57, R57, R9.reuse ;  /* 0x0000000939397220 */ /* 0x080fe20000410000 */
[----:B------:R-:W-:Y:S01]  /*4d20*/  FMNMX.FTZ R4, R158, R4, !PT ;  /* 0x000000049e047209 */ /* 0x000fe20007810000 */
[-C--:B------:R-:W-:Y:S01]  /*4d30*/  FMUL.FTZ R60, R60, R9.reuse ;  /* 0x000000093c3c7220 */ /* 0x080fe20000410000 */
[-C--:B------:R-:W-:Y:S01]  /*4d40*/  FMUL.FTZ R61, R61, R9.reuse ;  /* 0x000000093d3d7220 */ /* 0x080fe20000410000 */
[-C--:B------:R-:W-:Y:S01]  /*4d50*/  FMUL.FTZ R64, R64, R9.reuse ;  /* 0x0000000940407220 */ /* 0x080fe20000410000 */
[----:B------:R-:W-:Y:S01]  /*4d60*/  FMNMX.FTZ R4, R159, R4, !PT ;  /* 0x000000049f047209 */ /* 0x000fe20007810000 */
[----:B------:R-:W5:Y:S01]  /*4d70*/  MUFU.TANH R174, R174 ;  /* 0x000000ae00ae7308 */ /* 0x000f620000002400 */
[-C--:B------:R-:W-:Y:S01]  /*4d80*/  FMUL.FTZ R65, R65, R9.reuse ;  /* 0x0000000941417220 */ /* 0x080fe20000410000 */
[-C--:B------:R-:W-:Y:S01]  /*4d90*/  FMUL.FTZ R68, R68, R9.reuse ;  /* 0x0000000944447220 */ /* 0x080fe20000410000 */
[----:B------:R-:W-:Y:S01]  /*4da0*/  FMNMX.FTZ R4, R162, R4, !PT ;  /* 0x00000004a2047209 */ /* 0x000fe20007810000 */
[-C--:B------:R-:W-:Y:S01]  /*4db0*/  FMUL.FTZ R69, R69, R9.reuse ;  /* 0x0000000945457220 */ /* 0x080fe20000410000 */
[-C--:B------:R-:W-:Y:S01]  /*4dc0*/  FMUL.FTZ R72, R72, R9.reuse ;  /* 0x0000000948487220 */ /* 0x080fe20000410000 */
[-C--:B------:R-:W-:Y:S01]  /*4dd0*/  FMUL.FTZ R73, R73, R9.reuse ;  /* 0x0000000949497220 */ /* 0x080fe20000410000 */
[----:B------:R-:W-:Y:S01]  /*4de0*/  FMNMX.FTZ R4, R163, R4, !PT ;  /* 0x00000004a3047209 */ /* 0x000fe20007810000 */
[----:B------:R-:W0:Y:S01]  /*4df0*/  MUFU.TANH R175, R175 ;  /* 0x000000af00af7308 */ /* 0x000e220000002400 */
[-C--:B------:R-:W-:Y:S01]  /*4e00*/  FMUL.FTZ R76, R76, R9.reuse ;  /* 0x000000094c4c7220 */ /* 0x080fe20000410000 */
[-C--:B------:R-:W-:Y:S01]  /*4e10*/  FMUL.FTZ R77, R77, R9.reuse ;  /* 0x000000094d4d7220 */ /* 0x080fe20000410000 */
[----:B------:R-:W-:Y:S01]  /*4e20*/  FMNMX.FTZ R4, R166, R4, !PT ;  /* 0x00000004a6047209 */ /* 0x000fe20007810000 */
[-C--:B------:R-:W-:Y:S01]  /*4e30*/  FMUL.FTZ R80, R80, R9.reuse ;  /* 0x0000000950507220 */ /* 0x080fe20000410000 */
[-C--:B------:R-:W-:Y:S01]  /*4e40*/  FMUL.FTZ R81, R81, R9.reuse ;  /* 0x0000000951517220 */ /* 0x080fe20000410000 */
[-C--:B------:R-:W-:Y:S01]  /*4e50*/  FMUL.FTZ R84, R84, R9.reuse ;  /* 0x0000000954547220 */ /* 0x080fe20000410000 */
[----:B------:R-:W-:Y:S01]  /*4e60*/  FMNMX.FTZ R4, R167, R4, !PT ;  /* 0x00000004a7047209 */ /* 0x000fe20007810000 */
[----:B------:R-:W1:Y:S01]  /*4e70*/  MUFU.TANH R178, R178 ;  /* 0x000000b200b27308 */ /* 0x000e620000002400 */
        /* <DEDUP_REMOVED lines=10> */
[----:B---3--:R-:W-:Y:S01]  /*4f20*/  FMNMX.FTZ R4, R171, R4, !PT ;  /* 0x00000004ab047209 */ /* 0x008fe20007810000 */
[-C--:B------:R-:W-:Y:S01]  /*4f30*/  FMUL.FTZ R100, R100, R9.reuse ;  /* 0x0000000964647220 */ /* 0x080fe20000410000 */
[-C--:B------:R-:W-:Y:S01]  /*4f40*/  FMUL.FTZ R101, R101, R9.reuse ;  /* 0x0000000965657220 */ /* 0x080fe20000410000 */
[-C--:B------:R-:W-:Y:S01]  /*4f50*/  FMUL.FTZ R104, R104, R9.reuse ;  /* 0x0000000968687220 */ /* 0x080fe20000410000 */
[----:B----4-:R-:W-:Y:S01]  /*4f60*/  FMNMX.FTZ R4, R5, R4, !PT ;  /* 0x0000000405047209 */ /* 0x010fe20007810000 */
[----:B------:R-:W3:Y:S01]  /*4f70*/  MUFU.TANH R182, R182 ;  /* 0x000000b600b67308 */ /* 0x000ee20000002400 */
[-C--:B------:R-:W-:Y:S01]  /*4f80*/  FMUL.FTZ R105, R105, R9.reuse ;  /* 0x0000000969697220 */ /* 0x080fe20000410000 */
[-C--:B------:R-:W-:Y:S01]  /*4f90*/  FMUL.FTZ R108, R108, R9.reuse ;  /* 0x000000096c6c7220 */ /* 0x080fe20000410000 */
[----:B--2---:R-:W-:Y:S01]  /*4fa0*/  FMNMX.FTZ R4, R12, R4, !PT ;  /* 0x000000040c047209 */ /* 0x004fe20007810000 */
[-C--:B------:R-:W-:Y:S01]  /*4fb0*/  FMUL.FTZ R109, R109, R9.reuse ;  /* 0x000000096d6d7220 */ /* 0x080fe20000410000 */
[-C--:B------:R-:W-:Y:S01]  /*4fc0*/  FMUL.FTZ R112, R112, R9.reuse ;  /* 0x0000000970707220 */ /* 0x080fe20000410000 */
[-C--:B------:R-:W-:Y:S01]  /*4fd0*/  FMUL.FTZ R113, R113, R9.reuse ;  /* 0x0000000971717220 */ /* 0x080fe20000410000 */
[----:B-----5:R-:W-:Y:S01]  /*4fe0*/  FMNMX.FTZ R4, R174, R4, !PT ;  /* 0x00000004ae047209 */ /* 0x020fe20007810000 */
[----:B------:R-:W2:Y:S01]  /*4ff0*/  MUFU.TANH R183, R183 ;  /* 0x000000b700b77308 */ /* 0x000ea20000002400 */
[-C--:B------:R-:W-:Y:S01]  /*5000*/  FMUL.FTZ R116, R116, R9.reuse ;  /* 0x0000000974747220 */ /* 0x080fe20000410000 */
[-C--:B------:R-:W-:Y:S01]  /*5010*/  FMUL.FTZ R117, R117, R9.reuse ;  /* 0x0000000975757220 */ /* 0x080fe20000410000 */
[----:B0-----:R-:W-:Y:S01]  /*5020*/  FMNMX.FTZ R4, R175, R4, !PT ;  /* 0x00000004af047209 */ /* 0x001fe20007810000 */
[-C--:B------:R-:W-:Y:S01]  /*5030*/  FMUL.FTZ R120, R120, R9.reuse ;  /* 0x0000000978787220 */ /* 0x080fe20000410000 */
[-C--:B------:R-:W-:Y:S01]  /*5040*/  FMUL.FTZ R121, R121, R9.reuse ;  /* 0x0000000979797220 */ /* 0x080fe20000410000 */
[-C--:B------:R-:W-:Y:S01]  /*5050*/  FMUL.FTZ R124, R124, R9.reuse ;  /* 0x000000097c7c7220 */ /* 0x080fe20000410000 */
[----:B-1----:R-:W-:Y:S01]  /*5060*/  FMNMX.FTZ R4, R178, R4, !PT ;  /* 0x00000004b2047209 */ /* 0x002fe20007810000 */
[----:B------:R-:W0:Y:S01]  /*5070*/  MUFU.TANH R185, R185 ;  /* 0x000000b900b97308 */ /* 0x000e220000002400 */
[-C--:B------:R-:W-:Y:S01]  /*5080*/  FMUL.FTZ R125, R125, R9.reuse ;  /* 0x000000097d7d7220 */ /* 0x080fe20000410000 */
[-C--:B------:R-:W-:Y:S01]  /*5090*/  FMUL.FTZ R128, R128, R9.reuse ;  /* 0x0000000980807220 */ /* 0x080fe20000410000 */
[----:B------:R-:W-:Y:S01]  /*50a0*/  FMNMX.FTZ R4, R179, R4, !PT ;  /* 0x00000004b3047209 */ /* 0x000fe20007810000 */
[-C--:B------:R-:W-:Y:S01]  /*50b0*/  FMUL.FTZ R129, R129, R9.reuse ;  /* 0x0000000981817220 */ /* 0x080fe20000410000 */
[-C--:B------:R-:W-:Y:S01]  /*50c0*/  FMUL.FTZ R132, R132, R9.reuse ;  /* 0x0000000984847220 */ /* 0x080fe20000410000 */
[-C--:B------:R-:W-:Y:S01]  /*50d0*/  FMUL.FTZ R133, R133, R9.reuse ;  /* 0x0000000985857220 */ /* 0x080fe20000410000 */
[----:B---3--:R-:W-:Y:S01]  /*50e0*/  FMNMX.FTZ R4, R182, R4, !PT ;  /* 0x00000004b6047209 */ /* 0x008fe20007810000 */
[----:B------:R-:W1:Y:S01]  /*50f0*/  MUFU.TANH R186, R186 ;  /* 0x000000ba00ba7308 */ /* 0x000e620000002400 */
[-C--:B------:R-:W-:Y:S01]  /*5100*/  FMUL.FTZ R136, R136, R9.reuse ;  /* 0x0000000988887220 */ /* 0x080fe20000410000 */
[-C--:B------:R-:W-:Y:S01]  /*5110*/  FMUL.FTZ R137, R137, R9.reuse ;  /* 0x0000000989897220 */ /* 0x080fe20000410000 */
[----:B--2---:R-:W-:Y:S01]  /*5120*/  FMNMX.FTZ R4, R183, R4, !PT ;  /* 0x00000004b7047209 */ /* 0x004fe20007810000 */
[-C--:B------:R-:W-:Y:S01]  /*5130*/  FMUL.FTZ R140, R140, R9.reuse ;  /* 0x000000098c8c7220 */ /* 0x080fe20000410000 */
[-C--:B------:R-:W-:Y:S01]  /*5140*/  FMUL.FTZ R141, R141, R9.reuse ;  /* 0x000000098d8d7220 */ /* 0x080fe20000410000 */
[-C--:B------:R-:W-:Y:S01]  /*5150*/  FMUL.FTZ R144, R144, R9.reuse ;  /* 0x0000000990907220 */ /* 0x080fe20000410000 */
[-C--:B------:R-:W-:Y:S01]  /*5160*/  FMUL.FTZ R145, R145, R9.reuse ;  /* 0x0000000991917220 */ /* 0x080fe20000410000 */
[----:B------:R-:W2:Y:S01]  /*5170*/  MUFU.TANH R187, R187 ;  /* 0x000000bb00bb7308 */ /* 0x000ea20000002400 */
[----:B0-----:R-:W-:Y:S01]  /*5180*/  FMNMX.FTZ R4, R185, R4, !PT ;  /* 0x00000004b9047209 */ /* 0x001fe20007810000 */
[-C--:B------:R-:W-:Y:S01]  /*5190*/  FMUL.FTZ R148, R148, R9.reuse ;  /* 0x0000000994947220 */ /* 0x080fe20000410000 */
[----:B------:R-:W-:-:S05]  /*51a0*/  FMUL.FTZ R149, R149, R9 ;  /* 0x0000000995957220 */ /* 0x000fca0000410000 */
[----:B------:R-:W0:Y:S01]  /*51b0*/  MUFU.TANH R195, R195 ;  /* 0x000000c300c37308 */ /* 0x000e220000002400 */
[----:B-1----:R-:W-:-:S07]  /*51c0*/  FMNMX.FTZ R4, R186, R4, !PT ;  /* 0x00000004ba047209 */ /* 0x002fce0007810000 */
[----:B------:R-:W-:Y:S01]  /*51d0*/  MUFU.EX2 R191, R20 ;  /* 0x0000001400bf7308 */ /* 0x000fe20000000800 */
[----:B--2---:R-:W-:-:S04]  /*51e0*/  FMNMX.FTZ R4, R187, R4, !PT ;  /* 0x00000004bb047209 */ /* 0x004fc80007810000 */
[----:B------:R-:W-:-:S03]  /*51f0*/  FMNMX.FTZ R4, R188, R4, !PT ;  /* 0x00000004bc047209 */ /* 0x000fc60007810000 */
[----:B------:R1:W-:Y:S01]  /*5200*/  MUFU.EX2 R20, R156 ;  /* 0x0000009c00147308 */ /* 0x0003e20000000800 */
[----:B0-----:R-:W-:-:S05]  /*5210*/  FMNMX.FTZ R4, R195, R4, !PT ;  /* 0x00000004c3047209 */ /* 0x001fca0007810000 */
[----:B------:R-:W0:Y:S02]  /*5220*/  SHFL.BFLY PT, R189, R4, 0x2, 0x1f ;  /* 0x0c401f0004bd7f89 */ /* 0x000e2400000e0000 */
[----:B------:R-:W-:Y:S08]  /*5230*/  MUFU.EX2 R190, R13 ;  /* 0x0000000d00be7308 */ /* 0x000ff00000000800 */
[----:B------:R-:W-:Y:S08]  /*5240*/  MUFU.EX2 R194, R14 ;  /* 0x0000000e00c27308 */ /* 0x000ff00000000800 */
[----:B------:R-:W-:Y:S01]  /*5250*/  MUFU.EX2 R193, R184 ;  /* 0x000000b800c17308 */ /* 0x000fe20000000800 */
[----:B0-----:R-:W-:-:S07]  /*5260*/  FMNMX.FTZ R4, R4, R189, !PT ;  /* 0x000000bd04047209 */ /* 0x001fce0007810000 */
[----:B------:R-:W-:Y:S01]  /*5270*/  MUFU.EX2 R189, R15 ;  /* 0x0000000f00bd7308 */ /* 0x000fe20000000800 */
[----:B------:R-:W0:Y:S07]  /*5280*/  SHFL.BFLY PT, R196, R4, 0x1, 0x1f ;  /* 0x0c201f0004c47f89 */ /* 0x000e2e00000e0000 */
[----:B------:R2:W-:Y:S08]  /*5290*/  MUFU.EX2 R15, R153 ;  /* 0x00000099000f7308 */ /* 0x0005f00000000800 */
[----:B------:R3:W-:Y:S08]  /*52a0*/  MUFU.EX2 R14, R157 ;  /* 0x0000009d000e7308 */ /* 0x0007f00000000800 */
[----:B------:R4:W-:Y:S01]  /*52b0*/  MUFU.EX2 R192, R160 ;  /* 0x000000a000c07308 */ /* 0x0009e20000000800 */
[----:B0-----:R-:W-:-:S05]  /*52c0*/  FMNMX.FTZ R4, R4, R196, !PT ;  /* 0x000000c404047209 */ /* 0x001fca0007810000 */
[C---:B-1----:R-:W-:Y:S01]  /*52d0*/  FADD.FTZ R156, -R4.reuse, R8 ;  /* 0x00000008049c7221 */ /* 0x042fe20000010100 */
[----:B--2---:R-:W-:Y:S01]  /*52e0*/  FMUL.FTZ R153, R4, UR10 ;  /* 0x0000000a04997c20 */ /* 0x004fe20008410000 */
[----:B------:R0:W-:Y:S02]  /*52f0*/  MUFU.EX2 R13, R161 ;  /* 0x000000a1000d7308 */ /* 0x0001e40000000800 */
[----:B------:R-:W-:Y:S01]  /*5300*/  FMUL.FTZ R156, R156, UR10 ;  /* 0x0000000a9c9c7c20 */ /* 0x000fe20008410000 */
        /* <DEDUP_REMOVED lines=9> */
[--C-:B---3--:R-:W-:Y:S01]  /*53a0*/  FFMA.FTZ R157, R170, UR10, -R153.reuse ;  /* 0x0000000aaa9d7c23 */ /* 0x108fe20008010899 */
[--C-:B----4-:R-:W-:Y:S01]  /*53b0*/  FFMA.FTZ R160, R10, UR10, -R153.reuse ;  /* 0x0000000a0aa07c23 */ /* 0x110fe20008010899 */
[--C-:B------:R-:W-:Y:S01]  /*53c0*/  FFMA.FTZ R171, R171, UR10, -R153.reuse ;  /* 0x0000000aabab7c23 */ /* 0x100fe20008010899 */
[--C-:B------:R-:W-:Y:S01]  /*53d0*/  FFMA.FTZ R5, R5, UR10, -R153.reuse ;  /* 0x0000000a05057c23 */ /* 0x100fe20008010899 */
[--C-:B------:R-:W-:Y:S01]  /*53e0*/  FFMA.FTZ R12, R12, UR10, -R153.reuse ;  /* 0x0000000a0c0c7c23 */ /* 0x100fe20008010899 */
[--C-:B0-----:R-:W-:Y:S01]  /*53f0*/  FFMA.FTZ R161, R174, UR10, -R153.reuse ;  /* 0x0000000aaea17c23 */ /* 0x101fe20008010899 */
[--C-:B-1----:R-:W-:Y:S01]  /*5400*/  FFMA.FTZ R164, R175, UR10, -R153.reuse ;  /* 0x0000000aafa47c23 */ /* 0x102fe20008010899 */
[--C-:B------:R-:W-:Y:S01]  /*5410*/  FFMA.FTZ R178, R178, UR10, -R153.reuse ;  /* 0x0000000ab2b27c23 */ /* 0x100fe20008010899 */
[--C-:B------:R-:W-:Y:S01]  /*5420*/  FFMA.FTZ R179, R179, UR10, -R153.reuse ;  /* 0x0000000ab3b37c23 */ /* 0x100fe20008010899 */
[--C-:B------:R-:W-:Y:S01]  /*5430*/  FFMA.FTZ R182, R182, UR10, -R153.reuse ;  /* 0x0000000ab6b67c23 */ /* 0x100fe20008010899 */
[--C-:B------:R-:W-:Y:S01]  /*5440*/  FFMA.FTZ R183, R183, UR10, -R153.reuse ;  /* 0x0000000ab7b77c23 */ /* 0x100fe20008010899 */
[--C-:B------:R-:W-:Y:S01]  /*5450*/  FFMA.FTZ R185, R185, UR10, -R153.reuse ;  /* 0x0000000ab9b97c23 */ /* 0x100fe20008010899 */
[--C-:B------:R-:W-:Y:S01]  /*5460*/  FFMA.FTZ R186, R186, UR10, -R153.reuse ;  /* 0x0000000ababa7c23 */ /* 0x100fe20008010899 */
[--C-:B------:R-:W-:Y:S01]  /*5470*/  FFMA.FTZ R187, R187, UR10, -R153.reuse ;  /* 0x0000000abbbb7c23 */ /* 0x100fe20008010899 */
[--C-:B------:R-:W-:Y:S01]  /*5480*/  FFMA.FTZ R188, R188, UR10, -R153.reuse ;  /* 0x0000000abcbc7c23 */ /* 0x100fe20008010899 */
[----:B------:R-:W-:Y:S01]  /*5490*/  FFMA.FTZ R195, R195, UR10, -R153 ;  /* 0x0000000ac3c37c23 */ /* 0x000fe20008010899 */
[----:B------:R-:W0:Y:S08]  /*54a0*/  MUFU.EX2 R10, R156 ;  /* 0x0000009c000a7308 */ /* 0x000e300000000800 */
[----:B------:R-:W1:Y:S08]  /*54b0*/  MUFU.EX2 R153, R176 ;  /* 0x000000b000997308 */ /* 0x000e700000000800 */
[----:B------:R-:W2:Y:S01]  /*54c0*/  MUFU.EX2 R155, R155 ;  /* 0x0000009b009b7308 */ /* 0x000ea20000000800 */
[-C--:B0-----:R-:W-:Y:S01]  /*54d0*/  FMUL.FTZ R26, R26, R10.reuse ;  /* 0x0000000a1a1a7220 */ /* 0x081fe20000410000 */
[-C--:B------:R-:W-:Y:S01]  /*54e0*/  FMUL.FTZ R27, R27, R10.reuse ;  /* 0x0000000a1b1b7220 */ /* 0x080fe20000410000 */
[-C--:B------:R-:W-:Y:S01]  /*54f0*/  FMUL.FTZ R30, R30, R10.reuse ;  /* 0x0000000a1e1e7220 */ /* 0x080fe20000410000 */
[-C--:B------:R-:W-:Y:S01]  /*5500*/  FMUL.FTZ R31, R31, R10.reuse ;  /* 0x0000000a1f1f7220 */ /* 0x080fe20000410000 */
[-C--:B------:R-:W-:Y:S01]  /*5510*/  FMUL.FTZ R34, R34, R10.reuse ;  /* 0x0000000a22227220 */ /* 0x080fe20000410000 */
[-C--:B------:R-:W-:Y:S01]  /*5520*/  FMUL.FTZ R35, R35, R10.reuse ;  /* 0x0000000a23237220 */ /* 0x080fe20000410000 */
[----:B------:R-:W-:Y:S01]  /*5530*/  FMUL.FTZ R38, R38, R10 ;  /* 0x0000000a26267220 */ /* 0x000fe20000410000 */
[----:B------:R-:W-:Y:S01]  /*5540*/  MUFU.EX2 R156, R159 ;  /* 0x0000009f009c7308 */ /* 0x000fe20000000800 */
[----:B-1----:R-:W-:Y:S01]  /*5550*/  FFMA.FTZ R6, R10, R6, R153 ;  /* 0x000000060a067223 */ /* 0x002fe20000010099 */
[-C--:B------:R-:W-:Y:S01]  /*5560*/  FMUL.FTZ R39, R39, R10.reuse ;  /* 0x0000000a27277220 */ /* 0x080fe20000410000 */
[-C--:B------:R-:W-:Y:S01]  /*5570*/  FMUL.FTZ R42, R42, R10.reuse ;  /* 0x0000000a2a2a7220 */ /* 0x080fe20000410000 */
[-C--:B------:R-:W-:Y:S01]  /*5580*/  FMUL.FTZ R43, R43, R10.reuse ;  /* 0x0000000a2b2b7220 */ /* 0x080fe20000410000 */
[-C--:B------:R-:W-:Y:S01]  /*5590*/  FMUL.FTZ R46, R46, R10.reuse ;  /* 0x0000000a2e2e7220 */ /* 0x080fe20000410000 */
[-C--:B------:R-:W-:Y:S01]  /*55a0*/  FMUL.FTZ R47, R47, R10.reuse ;  /* 0x0000000a2f2f7220 */ /* 0x080fe20000410000 */
[-C--:B------:R-:W-:Y:S01]  /*55b0*/  FMUL.FTZ R50, R50, R10.reuse ;  /* 0x0000000a32327220 */ /* 0x080fe20000410000 */
[----:B------:R-:W-:Y:S01]  /*55c0*/  MUFU.EX2 R8, R165 ;  /* 0x000000a500087308 */ /* 0x000fe20000000800 */
[C---:B--2---:R-:W-:Y:S01]  /*55d0*/  FADD.FTZ R6, R155.reuse, R6 ;  /* 0x000000069b067221 */ /* 0x044fe20000010000 */
[----:B------:R-:W-:Y:S01]  /*55e0*/  F2FP.F16.F32.PACK_AB R153, R155, R153 ;  /* 0x000000999b99723e */ /* 0x000fe200000000ff */
[-C--:B------:R-:W-:Y:S01]  /*55f0*/  FMUL.FTZ R51, R51, R10.reuse ;  /* 0x0000000a33337220 */ /* 0x080fe20000410000 */
[-C--:B------:R-:W-:Y:S01]  /*5600*/  FMUL.FTZ R54, R54, R10.reuse ;  /* 0x0000000a36367220 */ /* 0x080fe20000410000 */
[-C--:B------:R-:W-:Y:S01]  /*5610*/  FMUL.FTZ R55, R55, R10.reuse ;  /* 0x0000000a37377220 */ /* 0x080fe20000410000 */
[-C--:B------:R-:W-:Y:S01]  /*5620*/  FMUL.FTZ R58, R58, R10.reuse ;  /* 0x0000000a3a3a7220 */ /* 0x080fe20000410000 */
[-C--:B------:R-:W-:Y:S01]  /*5630*/  FMUL.FTZ R59, R59, R10.reuse ;  /* 0x0000000a3b3b7220 */ /* 0x080fe20000410000 */
[----:B------:R-:W0:Y:S01]  /*5640*/  MUFU.EX2 R155, R158 ;  /* 0x0000009e009b7308 */ /* 0x000e220000000800 */
        /* <DEDUP_REMOVED lines=8> */
[-C--:B------:R-:W-:Y:S01]  /*56d0*/  FMUL.FTZ R75, R75, R10.reuse ;  /* 0x0000000a4b4b7220 */ /* 0x080fe20000410000 */
        /* <DEDUP_REMOVED lines=8> */
[----:B------:R-:W-:Y:S01]  /*5760*/  F2FP.F16.F32.PACK_AB R155, R156, R155 ;  /* 0x0000009b9c9b723e */ /* 0x000fe200000000ff */
[-C--:B------:R-:W-:Y:S01]  /*5770*/  FMUL.FTZ R90, R90, R10.reuse ;  /* 0x0000000a5a5a7220 */ /* 0x080fe20000410000 */
[-C--:B------:R-:W-:Y:S01]  /*5780*/  FMUL.FTZ R91, R91, R10.reuse ;  /* 0x0000000a5b5b7220 */ /* 0x080fe20000410000 */
[----:B------:R-:W-:Y:S01]  /*5790*/  FADD.FTZ R6, R156, R6 ;  /* 0x000000069c067221 */ /* 0x000fe20000010000 */
[----:B------:R-:W-:Y:S01]  /*57a0*/  FADD.FTZ R156, R190, R11 ;  /* 0x0000000bbe9c7221 */ /* 0x000fe20000010000 */
[----:B------:R-:W-:Y:S01]  /*57b0*/  FMUL.FTZ R94, R94, R10 ;  /* 0x0000000a5e5e7220 */ /* 0x000fe20000410000 */
[----:B------:R-:W0:Y:S01]  /*57c0*/  MUFU.EX2 R159, R166 ;  /* 0x000000a6009f7308 */ /* 0x000e220000000800 */
[----:B-1----:R-:W-:Y:S01]  /*57d0*/  FADD.FTZ R11, R158, R6 ;  /* 0x000000069e0b7221 */ /* 0x002fe20000010000 */
[C---:B------:R-:W-:Y:S01]  /*57e0*/  FADD.FTZ R6, R194.reuse, R156 ;  /* 0x0000009cc2067221 */ /* 0x040fe20000010000 */
[----:B------:R-:W-:Y:S01]  /*57f0*/  F2FP.F16.F32.PACK_AB R156, R194, R190 ;  /* 0x000000bec29c723e */ /* 0x000fe200000000ff */
[-C--:B------:R-:W-:Y:S01]  /*5800*/  FMUL.FTZ R95, R95, R10.reuse ;  /* 0x0000000a5f5f7220 */ /* 0x080fe20000410000 */
[-C--:B------:R-:W-:Y:S01]  /*5810*/  FMUL.FTZ R98, R98, R10.reuse ;  /* 0x0000000a62627220 */ /* 0x080fe20000410000 */
[----:B------:R-:W-:Y:S01]  /*5820*/  FADD.FTZ R6, R189, R6 ;  /* 0x00000006bd067221 */ /* 0x000fe20000010000 */
[-C--:B------:R-:W-:Y:S01]  /*5830*/  FMUL.FTZ R99, R99, R10.reuse ;  /* 0x0000000a63637220 */ /* 0x080fe20000410000 */
[----:B------:R-:W1:Y:S01]  /*5840*/  MUFU.EX2 R166, R167 ;  /* 0x000000a700a67308 */ /* 0x000e620000000800 */
[----:B--2---:R-:W-:Y:S01]  /*5850*/  FADD.FTZ R11, R165, R11 ;  /* 0x0000000ba50b7221 */ /* 0x004fe20000010000 */
[----:B------:R-:W-:Y:S01]  /*5860*/  FADD.FTZ R6, R191, R6 ;  /* 0x00000006bf067221 */ /* 0x000fe20000010000 */
        /* <DEDUP_REMOVED lines=13> */
[----:B------:R0:W3:Y:S01]  /*5940*/  MUFU.EX2 R162, R157 ;  /* 0x0000009d00a27308 */ /* 0x0000e20000000800 */
[C---:B-1----:R-:W-:Y:S01]  /*5950*/  FADD.FTZ R11, R166.reuse, R11 ;  /* 0x0000000ba60b7221 */ /* 0x042fe20000010000 */
[----:B------:R-:W-:Y:S01]  /*5960*/  F2FP.F16.F32.PACK_AB R159, R166, R159 ;  /* 0x0000009fa69f723e */ /* 0x000fe200000000ff */
[-C--:B------:R-:W-:Y:S01]  /*5970*/  FMUL.FTZ R123, R123, R10.reuse ;  /* 0x0000000a7b7b7220 */ /* 0x080fe20000410000 */
[----:B------:R-:W-:Y:S01]  /*5980*/  F2FP.F16.F32.PACK_AB R166, R184, R13 ;  /* 0x0000000db8a6723e */ /* 0x000fe200000000ff */
[-C--:B------:R-:W-:Y:S01]  /*5990*/  FMUL.FTZ R126, R126, R10.reuse ;  /* 0x0000000a7e7e7220 */ /* 0x080fe20000410000 */
[-C--:B------:R-:W-:Y:S01]  /*59a0*/  FMUL.FTZ R127, R127, R10.reuse ;  /* 0x0000000a7f7f7220 */ /* 0x080fe20000410000 */
[----:B------:R-:W-:Y:S01]  /*59b0*/  FMUL.FTZ R130, R130, R10 ;  /* 0x0000000a82827220 */ /* 0x000fe20000410000 */
[----:B------:R-:W-:Y:S01]  /*59c0*/  MUFU.EX2 R170, R169 ;  /* 0x000000a900aa7308 */ /* 0x000fe20000000800 */
[----:B--2---:R-:W-:Y:S01]  /*59d0*/  FADD.FTZ R6, R21, R6 ;  /* 0x0000000615067221 */ /* 0x004fe20000010000 */
[----:B0-----:R-:W-:Y:S01]  /*59e0*/  F2FP.F16.F32.PACK_AB R157, R165, R158 ;  /* 0x0000009ea59d723e */ /* 0x001fe200000000ff */
[-C--:B------:R-:W-:Y:S01]  /*59f0*/  FMUL.FTZ R131, R131, R10.reuse ;  /* 0x0000000a83837220 */ /* 0x080fe20000410000 */
[----:B------:R-:W-:Y:S01]  /*5a00*/  F2FP.F16.F32.PACK_AB R158, R191, R189 ;  /* 0x000000bdbf9e723e */ /* 0x000fe200000000ff */
[----:B------:R-:W-:Y:S01]  /*5a10*/  FADD.FTZ R6, R193, R6 ;  /* 0x00000006c1067221 */ /* 0x000fe20000010000 */
[-C--:B------:R-:W-:Y:S01]  /*5a20*/  FMUL.FTZ R134, R134, R10.reuse ;  /* 0x0000000a86867220 */ /* 0x080fe20000410000 */
[-C--:B------:R-:W-:Y:S01]  /*5a30*/  FMUL.FTZ R135, R135, R10.reuse ;  /* 0x0000000a87877220 */ /* 0x080fe20000410000 */
[----:B------:R0:W1:Y:S01]  /*5a40*/  MUFU.EX2 R169, R160 ;  /* 0x000000a000a97308 */ /* 0x0000620000000800 */
[----:B---3--:R-:W-:Y:S01]  /*5a50*/  FADD.FTZ R11, R162, R11 ;  /* 0x0000000ba20b7221 */ /* 0x008fe20000010000 */
[----:B------:R-:W-:Y:S01]  /*5a60*/  FADD.FTZ R6, R15, R6 ;  /* 0x000000060f067221 */ /* 0x000fe20000010000 */
[-C--:B------:R-:W-:Y:S01]  /*5a70*/  FMUL.FTZ R138, R138, R10.reuse ;  /* 0x0000000a8a8a7220 */ /* 0x080fe20000410000 */
[-C--:B------:R-:W-:Y:S01]  /*5a80*/  FMUL.FTZ R139, R139, R10.reuse ;  /* 0x0000000a8b8b7220 */ /* 0x080fe20000410000 */
[-C--:B------:R-:W-:Y:S01]  /*5a90*/  FMUL.FTZ R142, R142, R10.reuse ;  /* 0x0000000a8e8e7220 */ /* 0x080fe20000410000 */
[----:B------:R-:W-:Y:S01]  /*5aa0*/  FADD.FTZ R6, R20, R6 ;  /* 0x0000000614067221 */ /* 0x000fe20000010000 */
[-C--:B------:R-:W-:Y:S01]  /*5ab0*/  FMUL.FTZ R143, R143, R10.reuse ;  /* 0x0000000a8f8f7220 */ /* 0x080fe20000410000 */
[----:B------:R-:W2:Y:S01]  /*5ac0*/  MUFU.EX2 R163, R171 ;  /* 0x000000ab00a37308 */ /* 0x000ea20000000800 */
[----:B0-----:R-:W-:Y:S01]  /*5ad0*/  F2FP.F16.F32.PACK_AB R160, R193, R21 ;  /* 0x00000015c1a0723e */ /* 0x001fe200000000ff */
[-C--:B------:R-:W-:Y:S01]  /*5ae0*/  FMUL.FTZ R146, R146, R10.reuse ;  /* 0x0000000a92927220 */ /* 0x080fe20000410000 */
[-C--:B------:R-:W-:Y:S01]  /*5af0*/  FMUL.FTZ R147, R147, R10.reuse ;  /* 0x0000000a93937220 */ /* 0x080fe20000410000 */
[-C--:B------:R-:W-:Y:S01]  /*5b00*/  FMUL.FTZ R150, R150, R10.reuse ;  /* 0x0000000a96967220 */ /* 0x080fe20000410000 */
[----:B------:R-:W-:-:S03]  /*5b10*/  FMUL.FTZ R151, R151, R10 ;  /* 0x0000000a97977220 */ /* 0x000fc60000410000 */
[----:B------:R-:W0:Y:S01]  /*5b20*/  MUFU.EX2 R5, R5 ;  /* 0x0000000500057308 */ /* 0x000e220000000800 */
[----:B-1----:R-:W-:-:S07]  /*5b30*/  FADD.FTZ R11, R169, R11 ;  /* 0x0000000ba90b7221 */ /* 0x002fce0000010000 */
[----:B------:R-:W1:Y:S01]  /*5b40*/  MUFU.EX2 R12, R12 ;  /* 0x0000000c000c7308 */ /* 0x000e620000000800 */
[----:B--2---:R-:W-:-:S07]  /*5b50*/  FADD.FTZ R11, R163, R11 ;  /* 0x0000000ba30b7221 */ /* 0x004fce0000010000 */
[----:B------:R2:W3:Y:S01]  /*5b60*/  MUFU.EX2 R171, R161 ;  /* 0x000000a100ab7308 */ /* 0x0004e20000000800 */
[C---:B0-----:R-:W-:Y:S01]  /*5b70*/  FADD.FTZ R11, R5.reuse, R11 ;  /* 0x0000000b050b7221 */ /* 0x041fe20000010000 */
[----:B------:R-:W-:Y:S01]  /*5b80*/  F2FP.F16.F32.PACK_AB R163, R5, R163 ;  /* 0x000000a305a3723e */ /* 0x000fe200000000ff */
[----:B------:R-:W-:-:S04]  /*5b90*/  FADD.FTZ R5, R14, R6 ;  /* 0x000000060e057221 */ /* 0x000fc80000010000 */
[----:B------:R-:W-:Y:S01]  /*5ba0*/  FADD.FTZ R5, R192, R5 ;  /* 0x00000005c0057221 */ /* 0x000fe20000010000 */
[----:B------:R0:W4:Y:S01]  /*5bb0*/  MUFU.EX2 R167, R164 ;  /* 0x000000a400a77308 */ /* 0x0001220000000800 */
[----:B-1----:R-:W-:Y:S01]  /*5bc0*/  FADD.FTZ R11, R12, R11 ;  /* 0x0000000b0c0b7221 */ /* 0x002fe20000010000 */
[----:B--2---:R-:W-:Y:S01]  /*5bd0*/  F2FP.F16.F32.PACK_AB R161, R169, R162 ;  /* 0x000000a2a9a1723e */ /* 0x004fe200000000ff */
[----:B------:R-:W-:Y:S01]  /*5be0*/  FADD.FTZ R5, R13, R5 ;  /* 0x000000050d057221 */ /* 0x000fe20000010000 */
[----:B------:R-:W-:-:S03]  /*5bf0*/  F2FP.F16.F32.PACK_AB R162, R20, R15 ;  /* 0x0000000f14a2723e */ /* 0x000fc600000000ff */
[----:B------:R-:W-:Y:S01]  /*5c00*/  FADD.FTZ R5, R184, R5 ;  /* 0x00000005b8057221 */ /* 0x000fe20000010000 */
[----:B------:R-:W1:Y:S01]  /*5c10*/  MUFU.EX2 R178, R178 ;  /* 0x000000b200b27308 */ /* 0x000e620000000800 */
[C---:B---3--:R-:W-:Y:S01]  /*5c20*/  FADD.FTZ R11, R171.reuse, R11 ;  /* 0x0000000bab0b7221 */ /* 0x048fe20000010000 */
[----:B------:R-:W-:Y:S01]  /*5c30*/  F2FP.F16.F32.PACK_AB R165, R171, R12 ;  /* 0x0000000caba5723e */ /* 0x000fe200000000ff */
[----:B------:R-:W-:Y:S01]  /*5c40*/  FADD.FTZ R5, R8, R5 ;  /* 0x0000000508057221 */ /* 0x000fe20000010000 */
[----:B0-----:R-:W-:-:S04]  /*5c50*/  F2FP.F16.F32.PACK_AB R164, R192, R14 ;  /* 0x0000000ec0a4723e */ /* 0x001fc800000000ff */
[----:B------:R-:W0:Y:S01]  /*5c60*/  MUFU.EX2 R179, R179 ;  /* 0x000000b300b37308 */ /* 0x000e220000000800 */
[----:B----4-:R-:W-:-:S07]  /*5c70*/  FADD.FTZ R11, R167, R11 ;  /* 0x0000000ba70b7221 */ /* 0x010fce0000010000 */
[----:B------:R-:W2:Y:S01]  /*5c80*/  MUFU.EX2 R168, R168 ;  /* 0x000000a800a87308 */ /* 0x000ea20000000800 */
[C---:B-1----:R-:W-:Y:S01]  /*5c90*/  FADD.FTZ R11, R178.reuse, R11 ;  /* 0x0000000bb20b7221 */ /* 0x042fe20000010000 */
[----:B------:R-:W-:-:S06]  /*5ca0*/  F2FP.F16.F32.PACK_AB R167, R178, R167 ;  /* 0x000000a7b2a7723e */ /* 0x000fcc00000000ff */
[----:B------:R-:W1:Y:S01]  /*5cb0*/  MUFU.EX2 R182, R182 ;  /* 0x000000b600b67308 */ /* 0x000e620000000800 */
[----:B0-----:R-:W-:-:S07]  /*5cc0*/  FADD.FTZ R11, R179, R11 ;  /* 0x0000000bb30b7221 */ /* 0x001fce0000010000 */
[----:B------:R-:W0:Y:S01]  /*5cd0*/  MUFU.EX2 R183, R183 ;  /* 0x000000b700b77308 */ /* 0x000e220000000800 */
[C---:B--2---:R-:W-:Y:S01]  /*5ce0*/  FADD.FTZ R5, R168.reuse, R5 ;  /* 0x00000005a8057221 */ /* 0x044fe20000010000 */
[----:B------:R-:W-:-:S03]  /*5cf0*/  F2FP.F16.F32.PACK_AB R168, R168, R8 ;  /* 0x00000008a8a8723e */ /* 0x000fc600000000ff */
[----:B------:R-:W-:-:S03]  /*5d00*/  FADD.FTZ R8, R170, R5 ;  /* 0x00000005aa087221 */ /* 0x000fc60000010000 */
[----:B------:R-:W2:Y:S01]  /*5d10*/  MUFU.EX2 R175, R172 ;  /* 0x000000ac00af7308 */ /* 0x000ea20000000800 */
[C---:B-1----:R-:W-:Y:S01]  /*5d20*/  FADD.FTZ R6, R182.reuse, R11 ;  /* 0x0000000bb6067221 */ /* 0x042fe20000010000 */
[----:B------:R-:W-:-:S06]  /*5d30*/  F2FP.F16.F32.PACK_AB R169, R182, R179 ;  /* 0x000000b3b6a9723e */ /* 0x000fcc00000000ff */
[----:B------:R-:W1:Y:S01]  /*5d40*/  MUFU.EX2 R185, R185 ;  /* 0x000000b900b97308 */ /* 0x000e620000000800 */
[----:B0-----:R-:W-:-:S07]  /*5d50*/  FADD.FTZ R6, R183, R6 ;  /* 0x00000006b7067221 */ /* 0x001fce0000010000 */
[----:B------:R-:W0:Y:S01]  /*5d60*/  MUFU.EX2 R172, R173 ;  /* 0x000000ad00ac7308 */ /* 0x000e220000000800 */
[C---:B--2---:R-:W-:Y:S01]  /*5d70*/  FADD.FTZ R5, R175.reuse, R8 ;  /* 0x00000008af057221 */ /* 0x044fe20000010000 */
[----:B------:R-:W-:-:S06]  /*5d80*/  F2FP.F16.F32.PACK_AB R170, R175, R170 ;  /* 0x000000aaafaa723e */ /* 0x000fcc00000000ff */
[----:B------:R-:W2:Y:S01]  /*5d90*/  MUFU.EX2 R173, R186 ;  /* 0x000000ba00ad7308 */ /* 0x000ea20000000800 */
[C---:B-1----:R-:W-:Y:S01]  /*5da0*/  FADD.FTZ R6, R185.reuse, R6 ;  /* 0x00000006b9067221 */ /* 0x042fe20000010000 */
[----:B------:R-:W-:-:S06]  /*5db0*/  F2FP.F16.F32.PACK_AB R171, R185, R183 ;  /* 0x000000b7b9ab723e */ /* 0x000fcc00000000ff */
[----:B------:R-:W1:Y:S01]  /*5dc0*/  MUFU.EX2 R177, R177 ;  /* 0x000000b100b17308 */ /* 0x000e620000000800 */
[----:B0-----:R-:W-:-:S07]  /*5dd0*/  FADD.FTZ R8, R172, R5 ;  /* 0x00000005ac087221 */ /* 0x001fce0000010000 */
[----:B------:R-:W0:Y:S01]  /*5de0*/  MUFU.EX2 R187, R187 ;  /* 0x000000bb00bb7308 */ /* 0x000e220000000800 */
[----:B--2---:R-:W-:-:S07]  /*5df0*/  FADD.FTZ R6, R173, R6 ;  /* 0x00000006ad067221 */ /* 0x004fce0000010000 */
[----:B------:R-:W2:Y:S01]  /*5e00*/  MUFU.EX2 R174, R180 ;  /* 0x000000b400ae7308 */ /* 0x000ea20000000800 */
[C---:B-1----:R-:W-:Y:S01]  /*5e10*/  FADD.FTZ R5, R177.reuse, R8 ;  /* 0x00000008b1057221 */ /* 0x042fe20000010000 */
[----:B------:R-:W-:-:S06]  /*5e20*/  F2FP.F16.F32.PACK_AB R172, R177, R172 ;  /* 0x000000acb1ac723e */ /* 0x000fcc00000000ff */
[----:B------:R-:W1:Y:S01]  /*5e30*/  MUFU.EX2 R188, R188 ;  /* 0x000000bc00bc7308 */ /* 0x000e620000000800 */
[C---:B0-----:R-:W-:Y:S01]  /*5e40*/  FADD.FTZ R11, R187.reuse, R6 ;  /* 0x00000006bb0b7221 */ /* 0x041fe20000010000 */
[----:B------:R-:W-:-:S06]  /*5e50*/  F2FP.F16.F32.PACK_AB R173, R187, R173 ;  /* 0x000000adbbad723e */ /* 0x000fcc00000000ff */
[----:B------:R-:W0:Y:S01]  /*5e60*/  MUFU.EX2 R181, R181 ;  /* 0x000000b500b57308 */ /* 0x000e220000000800 */
[----:B--2---:R-:W-:-:S07]  /*5e70*/  FADD.FTZ R6, R174, R5 ;  /* 0x00000005ae067221 */ /* 0x004fce0000010000 */
[----:B------:R-:W2:Y:S01]  /*5e80*/  MUFU.EX2 R175, R195 ;  /* 0x000000c300af7308 */ /* 0x000ea20000000800 */
[----:B-1----:R-:W-:Y:S01]  /*5e90*/  FADD.FTZ R8, R188, R11 ;  /* 0x0000000bbc087221 */ /* 0x002fe20000010000 */
[C---:B0-----:R-:W-:Y:S01]  /*5ea0*/  FADD.FTZ R5, R181.reuse, R6 ;  /* 0x00000006b5057221 */ /* 0x041fe20000010000 */
[----:B------:R-:W-:Y:S02]  /*5eb0*/  F2FP.F16.F32.PACK_AB R174, R181, R174 ;  /* 0x000000aeb5ae723e */ /* 0x000fe400000000ff */
[C---:B--2---:R-:W-:Y:S01]  /*5ec0*/  FADD.FTZ R6, R175.reuse, R8 ;  /* 0x00000008af067221 */ /* 0x044fe20000010000 */
[----:B------:R-:W-:Y:S01]  /*5ed0*/  F2FP.F16.F32.PACK_AB R175, R175, R188 ;  /* 0x000000bcafaf723e */ /* 0x000fe200000000ff */
[----:B------:R-:W-:Y:S06]  /*5ee0*/  @!P0 BRA `(.L_x_404) ;  /* 0x0000000000048947 */ /* 0x000fec0003800000 */
[----:B------:R-:W-:Y:S01]  /*5ef0*/  BPT.TRAP 0x1 ;  /* 0x000000040000795c */ /* 0x000fe20000300000 */
.L_x_404:
[----:B------:R0:W1:Y:S01]  /*5f00*/  SYNCS.PHASECHK.TRANS64.TRYWAIT P1, [UR25+0x22850], R7 ;  /* 0x02285007ff0075a7 */ /* 0x0000620008020159 */
[----:B------:R-:W-:Y:S05]  /*5f10*/  @!P0 BRA `(.L_x_405) ;  /* 0x0000000000048947 */ /* 0x000fea0003800000 */
[----:B------:R-:W-:Y:S01]  /*5f20*/  BPT.TRAP 0x1 ;  /* 0x000000040000795c */ /* 0x000fe20000300000 */
.L_x_405:
[----:B-1----:R-:W-:Y:S05]  /*5f30*/  @P1 BRA `(.L_x_406) ;  /* 0x0000000000081947 */ /* 0x002fea0003800000 */
[----:B------:R-:W1:Y:S02]  /*5f40*/  SYNCS.PHASECHK.TRANS64.TRYWAIT P1, [UR25+0x22850], R7 ;  /* 0x02285007ff0075a7 */ /* 0x000e640008020159 */
[----:B-1----:R-:W-:Y:S05]  /*5f50*/  @!P1 BRA `(.L_x_407) ;  /* 0x000000ac00dc9947 */ /* 0x002fea0003800000 */
.L_x_406:
[----:B-1----:R-:W1:Y:S01]  /*5f60*/  S2R R8, SR_TID.X ;  /* 0x0000000000087919 */ /* 0x002e620000002100 */
[----:B------:R-:W-:Y:S01]  /*5f70*/  UIMAD UR11, UR37, 0xc00, UR21 ;  /* 0x00000c00250b78a4 */ /* 0x000fe2000f8e0215 */
[----:B------:R-:W-:-:S06]  /*5f80*/  UMOV UR7, 0x40000040 ;  /* 0x4000004000077882 */ /* 0x000fcc0000000000 */
[----:B------:R-:W-:Y:S01]  /*5f90*/  UMOV UR6, UR11 ;  /* 0x0000000b00067c82 */ /* 0x000fe20008000000 */
[----:B-1----:R-:W-:-:S05]  /*5fa0*/  SHF.R.U32.HI R8, RZ, 0x7, R8 ;  /* 0x00000007ff087819 */ /* 0x002fca0000011608 */
[----:B0-----:R-:W-:-:S05]  /*5fb0*/  VIADD R7, R8, 0x8 ;  /* 0x0000000808077836 */ /* 0x001fca0000000000 */
[----:B------:R0:W-:Y:S06]  /*5fc0*/  BAR.SYNC.DEFER_BLOCKING R7, 0x100 ;  /* 0x000400070000751d */ /* 0x0001ec0000010000 */
        /* <DEDUP_REMOVED lines=33> */
[----:B0-----:R-:W-:Y:S05]  /*61e0*/  @!P0 BRA `(.L_x_408) ;  /* 0x0000000000048947 */ /* 0x001fea0003800000 */
[----:B------:R-:W-:Y:S01]  /*61f0*/  BPT.TRAP 0x1 ;  /* 0x000000040000795c */ /* 0x000fe20000300000 */
.L_x_408:
[----:B------:R-:W-:Y:S01]  /*6200*/  UIADD3 UR25, UR25, 0x22860, URZ ;  /* 0x0002286019197890 */ /* 0x000fe2000fffe03f */
[----:B------:R-:W-:Y:S01]  /*6210*/  PLOP3.LUT P1, PT, PT, PT, UP0, 0x80, 0x0 ;  /* 0x000000000000781c */ /* 0x000fe20003f2f008 */
[----:B------:R-:W-:Y:S02]  /*6220*/  IMAD.MOV.U32 R8, RZ, RZ, R4 ;  /* 0x000000ffff087224 */ /* 0x000fe400078e0004 */
[----:B------:R-:W-:Y:S01]  /*6230*/  UPRMT UR25, UR24, 0x654, UR25 ;  /* 0x0000065418197896 */ /* 0x000fe20008000019 */
[----:B------:R-:W-:-:S08]  /*6240*/  IMAD.MOV.U32 R9, RZ, RZ, R3 ;  /* 0x000000ffff097224 */ /* 0x000fd000078e0003 */
[----:B------:R-:W-:Y:S01]  /*6250*/  SYNCS.ARRIVE.TRANS64.RED.A1T0 RZ, [UR25], RZ ;  /* 0x000000ffffff79a7 */ /* 0x000fe20008100419 */
[----:B------:R-:W-:Y:S05]  /*6260*/  @P1 BRA `(.L_x_409) ;  /* 0xffffffdc002c1947 */ /* 0x000fea000383ffff */
.L_x_398:
[----:B------:R-:W0:Y:S01]  /*6270*/  SHFL.BFLY PT, R8, R5, 0x2, 0x1f ;  /* 0x0c401f0005087f89 */ /* 0x000e2200000e0000 */
[----:B------:R-:W-:Y:S01]  /*6280*/  UIADD3 UR37, UR37, 0x1, URZ ;  /* 0x0000000125257890 */ /* 0x000fe2000fffe03f */
[----:B------:R1:W-:Y:S06]  /*6290*/  BAR.ARV R0, 0x100 ;  /* 0x000400000000751d */ /* 0x0003ec0000002000 */
[----:B------:R-:W-:Y:S02]  /*62a0*/  UISETP.NE.AND UP0, UPT, UR37, 0x2, UPT ;  /* 0x000000022500788c */ /* 0x000fe4000bf05270 */
[----:B------:R-:W-:Y:S06]  /*62b0*/  BAR.ARV 0x8, 0x180 ;  /* 0x0206000000007b1d */ /* 0x000fec0000002000 */
[----:B-1----:R-:W-:Y:S01]  /*62c0*/  IMAD.MOV.U32 R0, RZ, RZ, -0x800000 ;  /* 0xff800000ff007424 */ /* 0x002fe200078e00ff */
[----:B------:R-:W-:Y:S01]  /*62d0*/  USEL UR4, URZ, 0x1, UP0 ;  /* 0x000000013f047887 */ /* 0x000fe20008000000 */
[----:B------:R-:W1:Y:S01]  /*62e0*/  SHFL.BFLY PT, R7, R6, 0x2, 0x1f ;  /* 0x0c401f0006077f89 */ /* 0x000e6200000e0000 */
[----:B------:R-:W-:Y:S01]  /*62f0*/  PLOP3.LUT P0, PT, PT, PT, PT, 0x8, 0x0 ;  /* 0x000000000000781c */ /* 0x000fe20003f0e170 */
[----:B------:R-:W-:Y:S01]  /*6300*/  UIADD3 UR46, UR46, 0x1, URZ ;  /* 0x000000012e2e7890 */ /* 0x000fe2000fffe03f */
[----:B0-2---:R-:W-:Y:S01]  /*6310*/  FADD.FTZ R9, R8, R5 ;  /* 0x0000000508097221 */ /* 0x005fe20000010000 */
[----:B------:R-:W-:Y:S01]  /*6320*/  IMAD.MOV.U32 R5, RZ, RZ, RZ ;  /* 0x000000ffff057224 */ /* 0x000fe200078e00ff */
[----:B------:R-:W-:-:S02]  /*6330*/  USEL UR37, UR37, URZ, UP0 ;  /* 0x0000003f25257287 */ /* 0x000fc40008000000 */
[----:B------:R-:W-:Y:S01]  /*6340*/  ULOP3.LUT UR36, UR36, UR4, URZ, 0x3c, !UPT ;  /* 0x0000000424247292 */ /* 0x000fe2000f8e3c3f */
[----:B------:R-:W0:Y:S01]  /*6350*/  SHFL.BFLY PT, R8, R9, 0x1, 0x1f ;  /* 0x0c201f0009087f89 */ /* 0x000e2200000e0000 */
[----:B-1----:R-:W-:-:S05]  /*6360*/  FADD.FTZ R10, R7, R6 ;  /* 0x00000006070a7221 */ /* 0x002fca0000010000 */
[----:B------:R-:W1:Y:S01]  /*6370*/  SHFL.BFLY PT, R7, R10, 0x1, 0x1f ;  /* 0x0c201f000a077f89 */ /* 0x000e6200000e0000 */
[----:B0-----:R-:W-:Y:S01]  /*6380*/  FADD.FTZ R11, R9, R8 ;  /* 0x00000008090b7221 */ /* 0x001fe20000010000 */
[----:B------:R-:W-:Y:S02]  /*6390*/  IMAD.MOV.U32 R8, RZ, RZ, RZ ;  /* 0x000000ffff087224 */ /* 0x000fe400078e00ff */
[----:B------:R-:W-:Y:S02]  /*63a0*/  IMAD.U32 R9, RZ, RZ, UR10 ;  /* 0x0000000aff097e24 */ /* 0x000fe4000f8e00ff */
[----:B------:R-:W-:-:S13]  /*63b0*/  FSETP.NE.FTZ.AND P1, PT, R11, RZ, PT ;  /* 0x000000ff0b00720b */ /* 0x000fda0003f35000 */
[----:B------:R-:W0:Y:S01]  /*63c0*/  @P1 MUFU.RCP R8, R11 ;  /* 0x0000000b00081308 */ /* 0x000e220000001000 */
[----:B------:R-:W-:Y:S01]  /*63d0*/  @P1 FMUL.FTZ R9, R9, 0.69314718246459960938 ;  /* 0x3f31721809091820 */ /* 0x000fe20000410000 */
[----:B-1----:R-:W-:-:S05]  /*63e0*/  FADD.FTZ R6, R10, R7 ;  /* 0x000000070a067221 */ /* 0x002fca0000010000 */
[----:B------:R-:W-:Y:S01]  /*63f0*/  FSETP.NE.FTZ.AND P2, PT, R6, RZ, PT ;  /* 0x000000ff0600720b */ /* 0x000fe20003f55000 */
[----:B------:R-:W1:Y:S01]  /*6400*/  @P1 MUFU.LG2 R7, R11 ;  /* 0x0000000b00071308 */ /* 0x000e620000000c00 */
[-C--:B0-----:R-:W-:Y:S01]  /*6410*/  FMUL.FTZ R24, R24, R8.reuse ;  /* 0x0000000818187220 */ /* 0x081fe20000410000 */
[-C--:B------:R-:W-:Y:S01]  /*6420*/  FMUL.FTZ R25, R25, R8.reuse ;  /* 0x0000000819197220 */ /* 0x080fe20000410000 */
[----:B------:R-:W-:-:S09]  /*6430*/  FMUL.FTZ R28, R28, R8 ;  /* 0x000000081c1c7220 */ /* 0x000fd20000410000 */
[----:B------:R-:W0:Y:S01]  /*6440*/  @P2 MUFU.LG2 R10, R6 ;  /* 0x00000006000a2308 */ /* 0x000e220000000c00 */
[-C--:B------:R-:W-:Y:S01]  /*6450*/  FMUL.FTZ R29, R29, R8.reuse ;  /* 0x000000081d1d7220 */ /* 0x080fe20000410000 */
[-C--:B------:R-:W-:Y:S01]  /*6460*/  FMUL.FTZ R32, R32, R8.reuse ;  /* 0x0000000820207220 */ /* 0x080fe20000410000 */
[-C--:B------:R-:W-:Y:S01]  /*6470*/  FMUL.FTZ R33, R33, R8.reuse ;  /* 0x0000000821217220 */ /* 0x080fe20000410000 */
[-C--:B------:R-:W-:Y:S01]  /*6480*/  FMUL.FTZ R36, R36, R8.reuse ;  /* 0x0000000824247220 */ /* 0x080fe20000410000 */
[-C--:B------:R-:W-:Y:S01]  /*6490*/  FMUL.FTZ R37, R37, R8.reuse ;  /* 0x0000000825257220 */ /* 0x080fe20000410000 */
[-C--:B------:R-:W-:Y:S01]  /*64a0*/  FMUL.FTZ R40, R40, R8.reuse ;  /* 0x0000000828287220 */ /* 0x080fe20000410000 */
[-C--:B------:R-:W-:Y:S01]  /*64b0*/  FMUL.FTZ R41, R41, R8.reuse ;  /* 0x0000000829297220 */ /* 0x080fe20000410000 */
[----:B------:R2:W3:Y:S01]  /*64c0*/  @P2 MUFU.RCP R5, R6 ;  /* 0x0000000600052308 */ /* 0x0004e20000001000 */
        /* <DEDUP_REMOVED lines=54> */
[----:B------:R-:W-:-:S02]  /*6830*/  IMAD.U32 R8, RZ, RZ, UR10 ;  /* 0x0000000aff087e24 */ /* 0x000fc4000f8e00ff */
[----:B-1----:R-:W-:Y:S01]  /*6840*/  @P1 FMUL.FTZ R7, R7, 0.69314718246459960938 ;  /* 0x3f31721807071820 */ /* 0x002fe20000410000 */
[----:B0-----:R-:W-:Y:S01]  /*6850*/  @P2 FMUL.FTZ R10, R10, 0.69314718246459960938 ;  /* 0x3f3172180a0a2820 */ /* 0x001fe20000410000 */
[----:B--2---:R-:W-:Y:S02]  /*6860*/  IMAD.MOV.U32 R6, RZ, RZ, -0x800000 ;  /* 0xff800000ff067424 */ /* 0x004fe400078e00ff */
[----:B------:R-:W-:Y:S01]  /*6870*/  @P2 FMUL.FTZ R8, R8, 0.69314718246459960938 ;  /* 0x3f31721808082820 */ /* 0x000fe20000410000 */
[-C--:B---3--:R-:W-:Y:S01]  /*6880*/  FMUL.FTZ R26, R26, R5.reuse ;  /* 0x000000051a1a7220 */ /* 0x088fe20000410000 */
        /* <DEDUP_REMOVED lines=65> */
.L_x_385:
[----:B------:R-:W0:Y:S08]  /*6ca0*/  S2UR UR4, SR_CgaCtaId ;  /* 0x00000000000479c3 */ /* 0x000e300000008800 */
[----:B------:R-:W-:Y:S06]  /*6cb0*/  BAR.SYNC.DEFER_BLOCKING 0x5, 0x180 ;  /* 0x0146000000007b1d */ /* 0x000fec0000010000 */
[----:B------:R-:W-:Y:S01]  /*6cc0*/  UMOV UR8, 0x400 ;  /* 0x0000040000087882 */ /* 0x000fe20000000000 */
[----:B------:R-:W-:Y:S01]  /*6cd0*/  BSSY B0, `(.L_x_410) ;  /* 0x000047b000007945 */ /* 0x000fe20003800000 */
[----:B0-----:R-:W-:-:S09]  /*6ce0*/  ULEA UR8, UR4, UR8, 0x18 ;  /* 0x0000000804087291 */ /* 0x001fd2000f8ec03f */
[----:B------:R-:W0:Y:S02]  /*6cf0*/  LDS.128 R8, [UR8+0x228d0] ;  /* 0x0228d008ff087984 */ /* 0x000e240008000c00 */
[----:B0-----:R-:W-:Y:S02]  /*6d00*/  R2UR UR6, R9 ;  /* 0x00000000090672ca */ /* 0x001fe400000e0000 */
[----:B------:R-:W-:Y:S02]  /*6d10*/  R2UR UR5, R10 ;  /* 0x000000000a0572ca */ /* 0x000fe400000e0000 */
[----:B------:R-:W-:Y:S01]  /*6d20*/  R2UR UR7, R11 ;  /* 0x000000000b0772ca */ /* 0x000fe200000e0000 */
[----:B------:R-:W-:Y:S06]  /*6d30*/  BAR.ARV 0x4, 0x180 ;  /* 0x0106000000007b1d */ /* 0x000fec0000002000 */
[----:B------:R-:W-:Y:S08]  /*6d40*/  @P0 BRA `(.L_x_411) ;  /* 0x0000003400f00947 */ /* 0x000ff00003800000 */
[----:B------:R-:W2:Y:S01]  /*6d50*/  LDL R3, [R1+0x30] ;  /* 0x0000300001037983 */ /* 0x000ea20000100800 */
[----:B------:R-:W0:Y:S01]  /*6d60*/  S2UR UR4, SR_SWINHI ;  /* 0x00000000000479c3 */ /* 0x000e220000002f00 */
[----:B------:R-:W-:Y:S01]  /*6d70*/  IMAD.MOV.U32 R4, RZ, RZ, 0x2 ;  /* 0x00000002ff047424 */ /* 0x000fe200078e00ff */
[----:B------:R-:W-:Y:S01]  /*6d80*/  F2FP.F16.F32.PACK_AB R10, R29, R28 ;  /* 0x0000001c1d0a723e */ /* 0x000fe200000000ff */
[----:B------:R-:W-:Y:S01]  /*6d90*/  ULDC.64 UR14, c[0x0][0xc00] ;  /* 0x00030000000e7ab9 */ /* 0x000fe20000000a00 */
[----:B------:R-:W3:Y:S01]  /*6da0*/  LDL R176, [R1+0x2c] ;  /* 0x00002c0001b07983 */ /* 0x000ee20000100800 */
[----:B------:R-:W-:Y:S01]  /*6db0*/  UMOV UR10, UR8 ;  /* 0x00000008000a7c82 */ /* 0x000fe20008000000 */
[----:B0-----:R-:W-:Y:S01]  /*6dc0*/  UMOV UR11, UR4 ;  /* 0x00000004000b7c82 */ /* 0x001fe20008000000 */
[----:B------:R-:W-:Y:S02]  /*6dd0*/  F2FP.F16.F32.PACK_AB R11, R31, R30 ;  /* 0x0000001e1f0b723e */ /* 0x000fe400000000ff */
[----:B------:R-:W-:-:S02]  /*6de0*/  F2FP.F16.F32.PACK_AB R14, R37, R36 ;  /* 0x00000024250e723e */ /* 0x000fc400000000ff */
[----:B------:R-:W-:Y:S01]  /*6df0*/  F2FP.F16.F32.PACK_AB R15, R39, R38 ;  /* 0x00000026270f723e */ /* 0x000fe200000000ff */
[----:B------:R-:W-:Y:S02]  /*6e00*/  USHF.L.U32 UR4, UR39, 0x2, URZ ;  /* 0x0000000227047899 */ /* 0x000fe4000800063f */
[----:B------:R-:W-:Y:S02]  /*6e10*/  USHF.L.U64.HI UR16, UR39, 0x2, UR40 ;  /* 0x0000000227107899 */ /* 0x000fe40008010228 */
[----:B------:R-:W-:-:S04]  /*6e20*/  UIADD3 UR9, UP0, UR4, UR14, URZ ;  /* 0x0000000e04097290 */ /* 0x000fc8000ff1e03f */
[----:B------:R-:W-:Y:S01]  /*6e30*/  UIADD3.X UR12, UR16, UR15, URZ, UP0, !UPT ;  /* 0x0000000f100c7290 */ /* 0x000fe200087fe43f */
[----:B------:R-:W-:Y:S01]  /*6e40*/  BAR.SYNC.DEFER_BLOCKING 0x1, 0x100 ;  /* 0x0044000000007b1d */ /* 0x000fe20000010000 */
[----:B--2---:R-:W-:-:S03]  /*6e50*/  IMAD.WIDE R4, R3, R4, UR10 ;  /* 0x0000000a03047e25 */ /* 0x004fc6000f8e0204 */
[C---:B------:R-:W-:Y:S02]  /*6e60*/  IADD3 R163, P0, R4.reuse, 0x40, RZ ;  /* 0x0000004004a37810 */ /* 0x040fe40007f1e0ff */
[C---:B------:R-:W-:Y:S02]  /*6e70*/  IADD3 R13, P1, R4.reuse, 0x20, RZ ;  /* 0x00000020040d7810 */ /* 0x040fe40007f3e0ff */
[----:B------:R-:W-:Y:S02]  /*6e80*/  LOP3.LUT R162, R163, 0x380, RZ, 0xc0, !PT ;  /* 0x00000380a3a27812 */ /* 0x000fe400078ec0ff */
[----:B------:R-:W-:Y:S02]  /*6e90*/  LOP3.LUT R12, R13, 0x380, RZ, 0xc0, !PT ;  /* 0x000003800d0c7812 */ /* 0x000fe400078ec0ff */
[----:B------:R-:W-:Y:S02]  /*6ea0*/  LOP3.LUT R9, R4, 0x380, RZ, 0xc0, !PT ;  /* 0x0000038004097812 */ /* 0x000fe400078ec0ff */
[----:B------:R-:W-:-:S02]  /*6eb0*/  SHF.R.U64 R162, R162, 0x3, RZ ;  /* 0x00000003a2a27819 */ /* 0x000fc400000012ff */
[C---:B------:R-:W-:Y:S02]  /*6ec0*/  IADD3 R171, P5, R4.reuse, 0x4040, RZ ;  /* 0x0000404004ab7810 */ /* 0x040fe40007fbe0ff */
[C---:B------:R-:W-:Y:S02]  /*6ed0*/  IADD3 R167, P3, R4.reuse, 0x4000, RZ ;  /* 0x0000400004a77810 */ /* 0x040fe40007f7e0ff */
[----:B------:R-:W-:Y:S02]  /*6ee0*/  IADD3 R153, P2, R4, 0x4060, RZ ;  /* 0x0000406004997810 */ /* 0x000fe40007f5e0ff */
[----:B------:R-:W-:Y:S02]  /*6ef0*/  SHF.R.U64 R12, R12, 0x3, RZ ;  /* 0x000000030c0c7819 */ /* 0x000fe400000012ff */
[----:B------:R-:W-:Y:S02]  /*6f00*/  IADD3 R165, P4, R4, 0x60, RZ ;  /* 0x0000006004a57810 */ /* 0x000fe40007f9e0ff */
[----:B------:R-:W-:-:S02]  /*6f10*/  SHF.R.U64 R9, R9, 0x3, RZ ;  /* 0x0000000309097819 */ /* 0x000fc400000012ff */
[----:B------:R-:W-:Y:S01]  /*6f20*/  LOP3.LUT R162, R162, R163, RZ, 0x3c, !PT ;  /* 0x000000a3a2a27212 */ /* 0x000fe200078e3cff */
[----:B------:R-:W-:Y:S01]  /*6f30*/  IMAD.X R163, RZ, RZ, R5, P0 ;  /* 0x000000ffffa37224 */ /* 0x000fe200000e0605 */
[C---:B------:R-:W-:Y:S02]  /*6f40*/  IADD3 R169, P6, R4.reuse, 0x4020, RZ ;  /* 0x0000402004a97810 */ /* 0x040fe40007fde0ff */
[----:B------:R-:W-:Y:S02]  /*6f50*/  LOP3.LUT R170, R171, 0x380, RZ, 0xc0, !PT ;  /* 0x00000380abaa7812 */ /* 0x000fe400078ec0ff */
[----:B------:R-:W-:Y:S02]  /*6f60*/  LOP3.LUT R166, R167, 0x380, RZ, 0xc0, !PT ;  /* 0x00000380a7a67812 */ /* 0x000fe400078ec0ff */
[----:B------:R-:W-:Y:S02]  /*6f70*/  LOP3.LUT R152, R153, 0x380, RZ, 0xc0, !PT ;  /* 0x0000038099987812 */ /* 0x000fe400078ec0ff */
[----:B------:R-:W-:-:S02]  /*6f80*/  IADD3 R155, P0, R4, 0x8020, RZ ;  /* 0x00008020049b7810 */ /* 0x000fc40007f1e0ff */
[----:B------:R-:W-:Y:S01]  /*6f90*/  LOP3.LUT R12, R12, R13, RZ, 0x3c, !PT ;  /* 0x0000000d0c0c7212 */ /* 0x000fe200078e3cff */
[--C-:B------:R-:W-:Y:S01]  /*6fa0*/  IMAD.X R13, RZ, RZ, R5.reuse, P1 ;  /* 0x000000ffff0d7224 */ /* 0x100fe200008e0605 */
[----:B------:R-:W-:Y:S02]  /*6fb0*/  LOP3.LUT R164, R165, 0x380, RZ, 0xc0, !PT ;  /* 0x00000380a5a47812 */ /* 0x000fe400078ec0ff */
[----:B------:R-:W-:Y:S01]  /*6fc0*/  LOP3.LUT R8, R9, R4, RZ, 0x3c, !PT ;  /* 0x0000000409087212 */ /* 0x000fe200078e3cff */
[----:B------:R-:W-:Y:S01]  /*6fd0*/  IMAD.MOV.U32 R9, RZ, RZ, R5 ;  /* 0x000000ffff097224 */ /* 0x000fe200078e0005 */
[----:B------:R-:W-:Y:S02]  /*6fe0*/  LOP3.LUT R168, R169, 0x380, RZ, 0xc0, !PT ;  /* 0x00000380a9a87812 */ /* 0x000fe400078ec0ff */
[----:B------:R-:W-:Y:S02]  /*6ff0*/  SHF.R.U64 R170, R170, 0x3, RZ ;  /* 0x00000003aaaa7819 */ /* 0x000fe400000012ff */
[----:B------:R-:W-:-:S02]  /*7000*/  IADD3 R173, P1, R4, 0x8000, RZ ;  /* 0x0000800004ad7810 */ /* 0x000fc40007f3e0ff */
[----:B------:R-:W-:Y:S02]  /*7010*/  SHF.R.U64 R166, R166, 0x3, RZ ;  /* 0x00000003a6a67819 */ /* 0x000fe400000012ff */
[----:B------:R-:W-:Y:S02]  /*7020*/  SHF.R.U64 R152, R152, 0x3, RZ ;  /* 0x0000000398987819 */ /* 0x000fe400000012ff */
[----:B------:R-:W-:Y:S02]  /*7030*/  LOP3.LUT R154, R155, 0x380, RZ, 0xc0, !PT ;  /* 0x000003809b9a7812 */ /* 0x000fe400078ec0ff */
[----:B------:R-:W-:Y:S02]  /*7040*/  SHF.R.U64 R164, R164, 0x3, RZ ;  /* 0x00000003a4a47819 */ /* 0x000fe400000012ff */
[----:B------:R-:W-:Y:S02]  /*7050*/  SHF.R.U64 R168, R168, 0x3, RZ ;  /* 0x00000003a8a87819 */ /* 0x000fe400000012ff */
[----:B------:R-:W-:-:S02]  /*7060*/  MOV R7, R8 ;  /* 0x0000000800077202 */ /* 0x000fc40000000f00 */
[----:B------:R-:W-:Y:S01]  /*7070*/  LOP3.LUT R170, R170, R171, RZ, 0x3c, !PT ;  /* 0x000000abaaaa7212 */ /* 0x000fe200078e3cff */
[--C-:B------:R-:W-:Y:S01]  /*7080*/  IMAD.X R171, RZ, RZ, R5.reuse, P5 ;  /* 0x000000ffffab7224 */ /* 0x100fe200028e0605 */
[----:B------:R-:W-:Y:S02]  /*7090*/  LOP3.LUT R172, R173, 0x380, RZ, 0xc0, !PT ;  /* 0x00000380adac7812 */ /* 0x000fe400078ec0ff */
[----:B------:R-:W-:Y:S01]  /*70a0*/  LOP3.LUT R166, R166, R167, RZ, 0x3c, !PT ;  /* 0x000000a7a6a67212 */ /* 0x000fe200078e3cff */
[--C-:B------:R-:W-:Y:S01]  /*70b0*/  IMAD.X R167, RZ, RZ, R5.reuse, P3 ;  /* 0x000000ffffa77224 */ /* 0x100fe200018e0605 */
[----:B------:R-:W-:Y:S02]  /*70c0*/  F2FP.F16.F32.PACK_AB R8, R25, R24 ;  /* 0x000000181908723e */ /* 0x000fe400000000ff */
[----:B------:R-:W-:Y:S02]  /*70d0*/  F2FP.F16.F32.PACK_AB R9, R27, R26 ;  /* 0x0000001a1b09723e */ /* 0x000fe400000000ff */
[----:B------:R-:W-:Y:S01]  /*70e0*/  LOP3.LUT R152, R152, R153, RZ, 0x3c, !PT ;  /* 0x0000009998987212 */ /* 0x000fe200078e3cff */
[----:B------:R-:W-:Y:S01]  /*70f0*/  IMAD.X R153, RZ, RZ, R5, P2 ;  /* 0x000000ffff997224 */ /* 0x000fe200010e0605 */
[----:B------:R-:W-:-:S02]  /*7100*/  MOV R3, R12 ;  /* 0x0000000c00037202 */ /* 0x000fc40000000f00 */
[----:B------:R-:W-:Y:S02]  /*7110*/  SHF.R.U64 R154, R154, 0x3, RZ ;  /* 0x000000039a9a7819 */ /* 0x000fe400000012ff */
[----:B------:R-:W-:Y:S01]  /*7120*/  LOP3.LUT R164, R164, R165, RZ, 0x3c, !PT ;  /* 0x000000a5a4a47212 */ /* 0x000fe200078e3cff */
[--C-:B------:R-:W-:Y:S01]  /*7130*/  IMAD.X R165, RZ, RZ, R5.reuse, P4 ;  /* 0x000000ffffa57224 */ /* 0x100fe200020e0605 */
[----:B------:R-:W-:Y:S02]  /*7140*/  F2FP.F16.F32.PACK_AB R12, R33, R32 ;  /* 0x00000020210c723e */ /* 0x000fe400000000ff */
[----:B------:R-:W-:Y:S02]  /*7150*/  F2FP.F16.F32.PACK_AB R13, R35, R34 ;  /* 0x00000022230d723e */ /* 0x000fe400000000ff */
[----:B------:R-:W-:Y:S02]  /*7160*/  IADD3 R21, P5, R4, 0xc020, RZ ;  /* 0x0000c02004157810 */ /* 0x000fe40007fbe0ff */
[----:B------:R-:W-:Y:S01]  /*7170*/  LOP3.LUT R168, R168, R169, RZ, 0x3c, !PT ;  /* 0x000000a9a8a87212 */ /* 0x000fe200078e3cff */
[----:B------:R-:W-:Y:S01]  /*7180*/  IMAD.X R169, RZ, RZ, R5, P6 ;  /* 0x000000ffffa97224 */ /* 0x000fe200030e0605 */
[----:B------:R-:W-:-:S02]  /*7190*/  IADD3 R159, P3, R4, 0x8060, RZ ;  /* 0x00008060049f7810 */ /* 0x000fc40007f7e0ff */
[----:B------:R-:W-:Y:S02]  /*71a0*/  IADD3 R157, P2, R4, 0xc040, RZ ;  /* 0x0000c040049d7810 */ /* 0x000fe40007f5e0ff */
[----:B------:R-:W-:Y:S02]  /*71b0*/  SHF.R.U64 R172, R172, 0x3, RZ ;  /* 0x00000003acac7819 */ /* 0x000fe400000012ff */
[----:B------:R-:W-:Y:S01]  /*71c0*/  IADD3 R175, P4, R4, 0x8040, RZ ;  /* 0x0000804004af7810 */ /* 0x000fe20007f9e0ff */
[----:B------:R0:W-:Y:S01]  /*71d0*/  STSM.16.M88.4 [R7], R8 ;  /* 0x0000000807007844 */ /* 0x0001e20000000200 */
[----:B------:R-:W-:Y:S01]  /*71e0*/  LOP3.LUT R154, R154, R155, RZ, 0x3c, !PT ;  /* 0x0000009b9a9a7212 */ /* 0x000fe200078e3cff */
[----:B------:R-:W-:Y:S01]  /*71f0*/  IMAD.X R155, RZ, RZ, R5, P0 ;  /* 0x000000ffff9b7224 */ /* 0x000fe200000e0605 */
[----:B------:R-:W-:Y:S01]  /*7200*/  IADD3 R161, P6, R4, 0xc000, RZ ;  /* 0x0000c00004a17810 */ /* 0x000fe20007fde0ff */
[----:B------:R1:W-:Y:S01]  /*7210*/  STSM.16.M88.4 [R3], R12 ;  /* 0x0000000c03007844 */ /* 0x0003e20000000200 */
[----:B------:R-:W-:-:S02]  /*7220*/  LOP3.LUT R20, R21, 0x380, RZ, 0xc0, !PT ;  /* 0x0000038015147812 */ /* 0x000fc400078ec0ff */
[----:B------:R-:W-:Y:S02]  /*7230*/  LOP3.LUT R158, R159, 0x380, RZ, 0xc0, !PT ;  /* 0x000003809f9e7812 */ /* 0x000fe400078ec0ff */
[----:B------:R-:W-:Y:S02]  /*7240*/  LOP3.LUT R156, R157, 0x380, RZ, 0xc0, !PT ;  /* 0x000003809d9c7812 */ /* 0x000fe400078ec0ff */
[----:B------:R-:W-:Y:S02]  /*7250*/  MOV R163, R162 ;  /* 0x000000a200a37202 */ /* 0x000fe40000000f00 */
[----:B------:R-:W-:Y:S01]  /*7260*/  LOP3.LUT R172, R172, R173, RZ, 0x3c, !PT ;  /* 0x000000adacac7212 */ /* 0x000fe200078e3cff */
[----:B------:R-:W-:Y:S01]  /*7270*/  IMAD.X R173, RZ, RZ, R5, P1 ;  /* 0x000000ffffad7224 */ /* 0x000fe200008e0605 */
[----:B------:R-:W-:Y:S02]  /*7280*/  LOP3.LUT R174, R175, 0x380, RZ, 0xc0, !PT ;  /* 0x00000380afae7812 */ /* 0x000fe400078ec0ff */
[----:B0-----:R-:W-:-:S02]  /*7290*/  F2FP.F16.F32.PACK_AB R8, R41, R40 ;  /* 0x000000282908723e */ /* 0x001fc400000000ff */
[----:B------:R-:W-:Y:S02]  /*72a0*/  F2FP.F16.F32.PACK_AB R9, R43, R42 ;  /* 0x0000002a2b09723e */ /* 0x000fe400000000ff */
[----:B------:R-:W-:Y:S02]  /*72b0*/  F2FP.F16.F32.PACK_AB R10, R45, R44 ;  /* 0x0000002c2d0a723e */ /* 0x000fe400000000ff */
[----:B------:R-:W-:Y:S02]  /*72c0*/  F2FP.F16.F32.PACK_AB R11, R47, R46 ;  /* 0x0000002e2f0b723e */ /* 0x000fe400000000ff */
[----:B------:R-:W-:Y:S02]  /*72d0*/  MOV R164, R164 ;  /* 0x000000a400a47202 */ /* 0x000fe40000000f00 */
[----:B-1----:R-:W-:Y:S02]  /*72e0*/  F2FP.F16.F32.PACK_AB R12, R49, R48 ;  /* 0x00000030310c723e */ /* 0x002fe400000000ff */
[----:B------:R-:W-:-:S02]  /*72f0*/  F2FP.F16.F32.PACK_AB R13, R51, R50 ;  /* 0x00000032330d723e */ /* 0x000fc400000000ff */
[----:B------:R-:W-:Y:S02]  /*7300*/  F2FP.F16.F32.PACK_AB R14, R53, R52 ;  /* 0x00000034350e723e */ /* 0x000fe400000000ff */
[----:B------:R-:W-:Y:S02]  /*7310*/  F2FP.F16.F32.PACK_AB R15, R55, R54 ;  /* 0x00000036370f723e */ /* 0x000fe400000000ff */
[----:B------:R-:W-:Y:S02]  /*7320*/  LOP3.LUT R160, R161, 0x380, RZ, 0xc0, !PT ;  /* 0x00000380a1a07812 */ /* 0x000fe400078ec0ff */
[----:B------:R-:W-:Y:S02]  /*7330*/  SHF.R.U64 R20, R20, 0x3, RZ ;  /* 0x0000000314147819 */ /* 0x000fe400000012ff */
[----:B------:R-:W-:Y:S01]  /*7340*/  IADD3 R3, P1, R4, 0xc060, RZ ;  /* 0x0000c06004037810 */ /* 0x000fe20007f3e0ff */
[----:B------:R0:W-:Y:S01]  /*7350*/  STSM.16.M88.4 [R163], R8 ;  /* 0x00000008a3007844 */ /* 0x0001e20000000200 */
[----:B------:R-:W-:-:S02]  /*7360*/  SHF.R.U64 R158, R158, 0x3, RZ ;  /* 0x000000039e9e7819 */ /* 0x000fc400000012ff */
[----:B------:R-:W-:Y:S02]  /*7370*/  SHF.R.U64 R156, R156, 0x3, RZ ;  /* 0x000000039c9c7819 */ /* 0x000fe400000012ff */
[----:B------:R-:W-:Y:S02]  /*7380*/  MOV R162, R152 ;  /* 0x0000009800a27202 */ /* 0x000fe40000000f00 */
[----:B------:R-:W-:Y:S01]  /*7390*/  MOV R7, R154 ;  /* 0x0000009a00077202 */ /* 0x000fe20000000f00 */
[----:B------:R1:W-:Y:S01]  /*73a0*/  STSM.16.M88.4 [R164], R12 ;  /* 0x0000000ca4007844 */ /* 0x0003e20000000200 */
[----:B------:R-:W-:Y:S02]  /*73b0*/  SHF.R.U64 R174, R174, 0x3, RZ ;  /* 0x00000003aeae7819 */ /* 0x000fe400000012ff */
[----:B------:R-:W-:Y:S02]  /*73c0*/  MOV R166, R166 ;  /* 0x000000a600a67202 */ /* 0x000fe40000000f00 */
[----:B------:R-:W-:-:S02]  /*73d0*/  F2FP.F16.F32.PACK_AB R152, R57, R56 ;  /* 0x000000383998723e */ /* 0x000fc400000000ff */
[----:B------:R-:W-:Y:S02]  /*73e0*/  F2FP.F16.F32.PACK_AB R153, R59, R58 ;  /* 0x0000003a3b99723e */ /* 0x000fe400000000ff */
[----:B------:R-:W-:Y:S02]  /*73f0*/  F2FP.F16.F32.PACK_AB R154, R61, R60 ;  /* 0x0000003c3d9a723e */ /* 0x000fe400000000ff */
[----:B------:R-:W-:Y:S02]  /*7400*/  F2FP.F16.F32.PACK_AB R155, R63, R62 ;  /* 0x0000003e3f9b723e */ /* 0x000fe400000000ff */
[----:B------:R-:W-:Y:S02]  /*7410*/  SHF.R.U64 R160, R160, 0x3, RZ ;  /* 0x00000003a0a07819 */ /* 0x000fe400000012ff */
[----:B------:R-:W-:Y:S02]  /*7420*/  MOV R168, R168 ;  /* 0x000000a800a87202 */ /* 0x000fe40000000f00 */
[----:B0-----:R-:W-:-:S02]  /*7430*/  F2FP.F16.F32.PACK_AB R8, R65, R64 ;  /* 0x000000404108723e */ /* 0x001fc400000000ff */
[----:B------:R-:W-:Y:S02]  /*7440*/  F2FP.F16.F32.PACK_AB R9, R67, R66 ;  /* 0x000000424309723e */ /* 0x000fe400000000ff */
[----:B------:R-:W-:Y:S02]  /*7450*/  F2FP.F16.F32.PACK_AB R10, R69, R68 ;  /* 0x00000044450a723e */ /* 0x000fe400000000ff */
[----:B------:R-:W-:Y:S02]  /*7460*/  F2FP.F16.F32.PACK_AB R11, R71, R70 ;  /* 0x00000046470b723e */ /* 0x000fe400000000ff */
[----:B------:R-:W-:Y:S01]  /*7470*/  LOP3.LUT R20, R20, R21, RZ, 0x3c, !PT ;  /* 0x0000001514147212 */ /* 0x000fe200078e3cff */
[----:B------:R-:W-:Y:S01]  /*7480*/  IMAD.X R21, RZ, RZ, R5, P5 ;  /* 0x000000ffff157224 */ /* 0x000fe200028e0605 */
[----:B------:R-:W-:Y:S02]  /*7490*/  LOP3.LUT R4, R3, 0x380, RZ, 0xc0, !PT ;  /* 0x0000038003047812 */ /* 0x000fe400078ec0ff */
[----:B------:R-:W-:-:S02]  /*74a0*/  MOV R170, R170 ;  /* 0x000000aa00aa7202 */ /* 0x000fc40000000f00 */
[----:B-1----:R-:W-:Y:S02]  /*74b0*/  F2FP.F16.F32.PACK_AB R12, R73, R72 ;  /* 0x00000048490c723e */ /* 0x002fe400000000ff */
[----:B------:R-:W-:Y:S02]  /*74c0*/  F2FP.F16.F32.PACK_AB R13, R75, R74 ;  /* 0x0000004a4b0d723e */ /* 0x000fe400000000ff */
[----:B------:R-:W-:Y:S02]  /*74d0*/  F2FP.F16.F32.PACK_AB R14, R77, R76 ;  /* 0x0000004c4d0e723e */ /* 0x000fe400000000ff */
[----:B------:R-:W-:Y:S02]  /*74e0*/  F2FP.F16.F32.PACK_AB R15, R79, R78 ;  /* 0x0000004e4f0f723e */ /* 0x000fe400000000ff */
[----:B------:R-:W-:Y:S01]  /*74f0*/  LOP3.LUT R158, R158, R159, RZ, 0x3c, !PT ;  /* 0x0000009f9e9e7212 */ /* 0x000fe200078e3cff */
[--C-:B------:R-:W-:Y:S01]  /*7500*/  IMAD.X R159, RZ, RZ, R5.reuse, P3 ;  /* 0x000000ffff9f7224 */ /* 0x100fe200018e0605 */
[----:B------:R-:W-:Y:S01]  /*7510*/  LOP3.LUT R156, R156, R157, RZ, 0x3c, !PT ;  /* 0x0000009d9c9c7212 */ /* 0x000fe200078e3cff */
[--C-:B------:R-:W-:Y:S01]  /*7520*/  IMAD.X R157, RZ, RZ, R5.reuse, P2 ;  /* 0x000000ffff9d7224 */ /* 0x100fe200010e0605 */
[----:B------:R-:W-:Y:S01]  /*7530*/  LOP3.LUT R174, R174, R175, RZ, 0x3c, !PT ;  /* 0x000000afaeae7212 */ /* 0x000fe200078e3cff */
[--C-:B------:R-:W-:Y:S01]  /*7540*/  IMAD.X R175, RZ, RZ, R5.reuse, P4 ;  /* 0x000000ffffaf7224 */ /* 0x100fe200020e0605 */
[----:B------:R-:W-:Y:S01]  /*7550*/  LOP3.LUT R160, R160, R161, RZ, 0x3c, !PT ;  /* 0x000000a1a0a07212 */ /* 0x000fe200078e3cff */
[----:B------:R0:W-:Y:S01]  /*7560*/  STSM.16.M88.4 [R166], R152 ;  /* 0x00000098a6007844 */ /* 0x0001e20000000200 */
[----:B------:R-:W-:Y:S01]  /*7570*/  SHF.R.U64 R4, R4, 0x3, RZ ;  /* 0x0000000304047819 */ /* 0x000fe200000012ff */
[----:B------:R-:W-:Y:S01]  /*7580*/  IMAD.X R161, RZ, RZ, R5, P6 ;  /* 0x000000ffffa17224 */ /* 0x000fe200030e0605 */
[----:B------:R-:W-:Y:S01]  /*7590*/  F2FP.F16.F32.PACK_AB R164, R81, R80 ;  /* 0x0000005051a4723e */ /* 0x000fe200000000ff */
[----:B------:R1:W-:Y:S01]  /*75a0*/  STSM.16.M88.4 [R168], R8 ;  /* 0x00000008a8007844 */ /* 0x0003e20000000200 */
[----:B------:R-:W-:-:S02]  /*75b0*/  F2FP.F16.F32.PACK_AB R165, R83, R82 ;  /* 0x0000005253a5723e */ /* 0x000fc400000000ff */
[----:B------:R-:W-:Y:S01]  /*75c0*/  F2FP.F16.F32.PACK_AB R167, R87, R86 ;  /* 0x0000005657a7723e */ /* 0x000fe200000000ff */
[----:B------:R2:W-:Y:S01]  /*75d0*/  STSM.16.M88.4 [R170], R12 ;  /* 0x0000000caa007844 */ /* 0x0005e20000000200 */
[----:B------:R-:W-:Y:S02]  /*75e0*/  MOV R172, R172 ;  /* 0x000000ac00ac7202 */ /* 0x000fe40000000f00 */
[----:B------:R-:W-:Y:S02]  /*75f0*/  F2FP.F16.F32.PACK_AB R169, R91, R90 ;  /* 0x0000005a5ba9723e */ /* 0x000fe400000000ff */
[----:B------:R-:W-:Y:S02]  /*7600*/  F2FP.F16.F32.PACK_AB R171, R95, R94 ;  /* 0x0000005e5fab723e */ /* 0x000fe400000000ff */
[----:B0-----:R-:W-:Y:S02]  /*7610*/  F2FP.F16.F32.PACK_AB R166, R85, R84 ;  /* 0x0000005455a6723e */ /* 0x001fe400000000ff */
[----:B------:R-:W-:-:S02]  /*7620*/  MOV R20, R20 ;  /* 0x0000001400147202 */ /* 0x000fc40000000f00 */
[----:B-1----:R-:W-:Y:S02]  /*7630*/  F2FP.F16.F32.PACK_AB R168, R89, R88 ;  /* 0x0000005859a8723e */ /* 0x002fe400000000ff */
[----:B------:R-:W-:Y:S02]  /*7640*/  MOV R173, R158 ;  /* 0x0000009e00ad7202 */ /* 0x000fe40000000f00 */
[----:B--2---:R-:W-:Y:S02]  /*7650*/  F2FP.F16.F32.PACK_AB R170, R93, R92 ;  /* 0x0000005c5daa723e */ /* 0x004fe400000000ff */
[----:B------:R-:W-:Y:S02]  /*7660*/  MOV R21, R156 ;  /* 0x0000009c00157202 */ /* 0x000fe40000000f00 */
[----:B------:R-:W-:Y:S02]  /*7670*/  F2FP.F16.F32.PACK_AB R152, R97, R96 ;  /* 0x000000606198723e */ /* 0x000fe400000000ff */
[----:B------:R-:W-:-:S02]  /*7680*/  F2FP.F16.F32.PACK_AB R153, R99, R98 ;  /* 0x000000626399723e */ /* 0x000fc400000000ff */
[----:B------:R-:W-:Y:S02]  /*7690*/  F2FP.F16.F32.PACK_AB R154, R101, R100 ;  /* 0x00000064659a723e */ /* 0x000fe400000000ff */
[----:B------:R-:W-:Y:S01]  /*76a0*/  F2FP.F16.F32.PACK_AB R155, R103, R102 ;  /* 0x00000066679b723e */ /* 0x000fe200000000ff */
[----:B------:R-:W-:Y:S01]  /*76b0*/  IMAD.X R5, RZ, RZ, R5, P1 ;  /* 0x000000ffff057224 */ /* 0x000fe200008e0605 */
[----:B------:R-:W-:Y:S01]  /*76c0*/  LOP3.LUT R4, R4, R3, RZ, 0x3c, !PT ;  /* 0x0000000304047212 */ /* 0x000fe200078e3cff */
[----:B------:R0:W-:Y:S01]  /*76d0*/  STSM.16.M88.4 [R162], R164 ;  /* 0x000000a4a2007844 */ /* 0x0001e20000000200 */
[----:B------:R-:W-:Y:S02]  /*76e0*/  MOV R174, R174 ;  /* 0x000000ae00ae7202 */ /* 0x000fe40000000f00 */
[----:B------:R-:W-:Y:S02]  /*76f0*/  F2FP.F16.F32.PACK_AB R156, R105, R104 ;  /* 0x00000068699c723e */ /* 0x000fe400000000ff */
[----:B------:R-:W-:-:S02]  /*7700*/  F2FP.F16.F32.PACK_AB R157, R107, R106 ;  /* 0x0000006a6b9d723e */ /* 0x000fc400000000ff */
[----:B------:R-:W-:Y:S02]  /*7710*/  F2FP.F16.F32.PACK_AB R158, R109, R108 ;  /* 0x0000006c6d9e723e */ /* 0x000fe400000000ff */
[----:B------:R-:W-:Y:S02]  /*7720*/  F2FP.F16.F32.PACK_AB R159, R111, R110 ;  /* 0x0000006e6f9f723e */ /* 0x000fe400000000ff */
[----:B------:R-:W-:Y:S01]  /*7730*/  MOV R3, R160 ;  /* 0x000000a000037202 */ /* 0x000fe20000000f00 */
[----:B------:R-:W-:Y:S01]  /*7740*/  STSM.16.M88.4 [R172], R168 ;  /* 0x000000a8ac007844 */ /* 0x000fe20000000200 */
[----:B------:R-:W-:Y:S02]  /*7750*/  F2FP.F16.F32.PACK_AB R160, R113, R112 ;  /* 0x0000007071a0723e */ /* 0x000fe400000000ff */
[----:B------:R-:W-:Y:S02]  /*7760*/  F2FP.F16.F32.PACK_AB R161, R115, R114 ;  /* 0x0000007273a1723e */ /* 0x000fe400000000ff */
[----:B0-----:R-:W-:-:S02]  /*7770*/  F2FP.F16.F32.PACK_AB R162, R117, R116 ;  /* 0x0000007475a2723e */ /* 0x001fc400000000ff */
[----:B------:R-:W-:Y:S01]  /*7780*/  F2FP.F16.F32.PACK_AB R163, R119, R118 ;  /* 0x0000007677a3723e */ /* 0x000fe200000000ff */
[----:B------:R0:W-:Y:S01]  /*7790*/  STSM.16.M88.4 [R7], R152 ;  /* 0x0000009807007844 */ /* 0x0001e20000000200 */
[----:B------:R-:W-:Y:S02]  /*77a0*/  F2FP.F16.F32.PACK_AB R8, R121, R120 ;  /* 0x000000787908723e */ /* 0x000fe400000000ff */
[----:B------:R-:W-:Y:S02]  /*77b0*/  F2FP.F16.F32.PACK_AB R9, R123, R122 ;  /* 0x0000007a7b09723e */ /* 0x000fe400000000ff */
[----:B------:R-:W-:Y:S02]  /*77c0*/  F2FP.F16.F32.PACK_AB R10, R125, R124 ;  /* 0x0000007c7d0a723e */ /* 0x000fe400000000ff */
[----:B------:R-:W-:Y:S01]  /*77d0*/  F2FP.F16.F32.PACK_AB R11, R127, R126 ;  /* 0x0000007e7f0b723e */ /* 0x000fe200000000ff */
[----:B------:R1:W-:Y:S01]  /*77e0*/  STSM.16.M88.4 [R174], R156 ;  /* 0x0000009cae007844 */ /* 0x0003e20000000200 */
[----:B------:R-:W-:-:S02]  /*77f0*/  F2FP.F16.F32.PACK_AB R12, R129, R128 ;  /* 0x00000080810c723e */ /* 0x000fc400000000ff */
[----:B------:R-:W-:Y:S02]  /*7800*/  F2FP.F16.F32.PACK_AB R13, R131, R130 ;  /* 0x00000082830d723e */ /* 0x000fe400000000ff */
[----:B------:R-:W-:Y:S02]  /*7810*/  F2FP.F16.F32.PACK_AB R14, R133, R132 ;  /* 0x00000084850e723e */ /* 0x000fe400000000ff */
[----:B------:R-:W-:Y:S02]  /*7820*/  F2FP.F16.F32.PACK_AB R15, R135, R134 ;  /* 0x00000086870f723e */ /* 0x000fe400000000ff */
[----:B0-----:R-:W-:Y:S02]  /*7830*/  F2FP.F16.F32.PACK_AB R152, R137, R136 ;  /* 0x000000888998723e */ /* 0x001fe400000000ff */
[----:B------:R-:W-:Y:S02]  /*7840*/  F2FP.F16.F32.PACK_AB R153, R139, R138 ;  /* 0x0000008a8b99723e */ /* 0x000fe400000000ff */
[----:B------:R-:W-:-:S02]  /*7850*/  F2FP.F16.F32.PACK_AB R154, R141, R140 ;  /* 0x0000008c8d9a723e */ /* 0x000fc400000000ff */
[----:B------:R-:W-:Y:S01]  /*7860*/  F2FP.F16.F32.PACK_AB R155, R143, R142 ;  /* 0x0000008e8f9b723e */ /* 0x000fe200000000ff */
[----:B------:R-:W-:Y:S01]  /*7870*/  STSM.16.M88.4 [R173], R160 ;  /* 0x000000a0ad007844 */ /* 0x000fe20000000200 */
[----:B------:R-:W-:Y:S02]  /*7880*/  MOV R164, R4 ;  /* 0x0000000400a47202 */ /* 0x000fe40000000f00 */
[----:B-1----:R-:W-:Y:S02]  /*7890*/  F2FP.F16.F32.PACK_AB R156, R145, R144 ;  /* 0x00000090919c723e */ /* 0x002fe400000000ff */
[----:B------:R-:W-:Y:S02]  /*78a0*/  F2FP.F16.F32.PACK_AB R157, R147, R146 ;  /* 0x00000092939d723e */ /* 0x000fe400000000ff */
[----:B------:R-:W-:Y:S02]  /*78b0*/  F2FP.F16.F32.PACK_AB R158, R149, R148 ;  /* 0x00000094959e723e */ /* 0x000fe400000000ff */
[----:B------:R-:W-:Y:S01]  /*78c0*/  F2FP.F16.F32.PACK_AB R159, R151, R150 ;  /* 0x00000096979f723e */ /* 0x000fe200000000ff */
[----:B------:R0:W-:Y:S04]  /*78d0*/  STSM.16.M88.4 [R3], R8 ;  /* 0x0000000803007844 */ /* 0x0001e80000000200 */
[----:B------:R1:W-:Y:S04]  /*78e0*/  STSM.16.M88.4 [R20], R12 ;  /* 0x0000000c14007844 */ /* 0x0003e80000000200 */
[----:B------:R2:W-:Y:S04]  /*78f0*/  STSM.16.M88.4 [R21], R152 ;  /* 0x0000009815007844 */ /* 0x0005e80000000200 */
[----:B------:R2:W-:Y:S01]  /*7900*/  STSM.16.M88.4 [R164], R156 ;  /* 0x0000009ca4007844 */ /* 0x0005e20000000200 */
[----:B------:R-:W-:Y:S01]  /*7910*/  BAR.SYNC.DEFER_BLOCKING 0x1, 0x100 ;  /* 0x0044000000007b1d */ /* 0x000fe20000010000 */
[----:B------:R-:W-:-:S04]  /*7920*/  ISETP.NE.U32.AND P0, PT, RZ, UR14, PT ;  /* 0x0000000eff007c0c */ /* 0x000fc8000bf05070 */
[----:B------:R-:W-:Y:S01]  /*7930*/  ISETP.NE.AND.EX P0, PT, RZ, UR15, PT, P0 ;  /* 0x0000000fff007c0c */ /* 0x000fe2000bf05300 */
[----:B------:R-:W-:Y:S01]  /*7940*/  IMAD.U32 R4, RZ, RZ, UR9 ;  /* 0x00000009ff047e24 */ /* 0x000fe2000f8e00ff */
[----:B------:R-:W-:Y:S01]  /*7950*/  ULDC UR9, c[0x0][0xbe8] ;  /* 0x0002fa0000097ab9 */ /* 0x000fe20000000800 */
[----:B------:R-:W-:Y:S01]  /*7960*/  IMAD.U32 R5, RZ, RZ, UR12 ;  /* 0x0000000cff057e24 */ /* 0x000fe2000f8e00ff */
[----:B------:R-:W-:-:S09]  /*7970*/  ULDC.64 UR12, c[0x0][0xc08] ;  /* 0x00030200000c7ab9 */ /* 0x000fd20000000a00 */
[----:B------:R-:W4:Y:S01]  /*7980*/  @P0 LDG.E R7, desc[UR50][R4.64] ;  /* 0x0000003204070981 */ /* 0x000f22000c1e1900 */
[----:B------:R-:W-:-:S04]  /*7990*/  UISETP.NE.U32.AND UP0, UPT, UR12, URZ, UPT ;  /* 0x0000003f0c00728c */ /* 0x000fc8000bf05070 */
[----:B------:R-:W-:-:S06]  /*79a0*/  UISETP.NE.AND.EX UP0, UPT, UR13, URZ, UPT, UP0 ;  /* 0x0000003f0d00728c */ /* 0x000fcc000bf05300 */
[----:B------:R-:W-:-:S05]  /*79b0*/  PLOP3.LUT P4, PT, PT, PT, UP0, 0x80, 0x0 ;  /* 0x000000000000781c */ /* 0x000fca0003f8f008 */
[----:B------:R-:W-:-:S03]  /*79c0*/  @UP0 UIADD3 UR12, UP1, UR4, UR12, URZ ;  /* 0x0000000c040c0290 */ /* 0x000fc6000ff3e03f */
[----:B------:R-:W-:Y:S01]  /*79d0*/  ULDC UR4, c[0x0][0xa88] ;  /* 0x0002a20000047ab9 */ /* 0x000fe20000000800 */
[----:B------:R-:W-:Y:S01]  /*79e0*/  @UP0 UIADD3.X UR13, UR16, UR13, URZ, UP1, !UPT ;  /* 0x0000000d100d0290 */ /* 0x000fe20008ffe43f */
[----:B0-----:R-:W-:Y:S01]  /*79f0*/  IMAD.U32 R3, RZ, RZ, UR4 ;  /* 0x00000004ff037e24 */ /* 0x001fe2000f8e00ff */
[----:B------:R-:W-:Y:S01]  /*7a00*/  UISETP.NE.AND UP0, UPT, UR44, URZ, UPT ;  /* 0x0000003f2c00728c */ /* 0x000fe2000bf05270 */
[----:B------:R-:W-:-:S03]  /*7a10*/  ULDC UR4, c[0x0][0xad4] ;  /* 0x0002b50000047ab9 */ /* 0x000fc60000000800 */
[----:B------:R-:W-:Y:S02]  /*7a20*/  USEL UR4, UR44, UR4, UP0 ;  /* 0x000000042c047287 */ /* 0x000fe40008000000 */
[----:B------:R-:W-:Y:S02]  /*7a30*/  UISETP.NE.AND UP1, UPT, UR9, 0x1, UPT ;  /* 0x000000010900788c */ /* 0x000fe4000bf25270 */
[----:B------:R-:W-:Y:S01]  /*7a40*/  UISETP.GT.AND UP2, UPT, UR4, 0x1, UPT ;  /* 0x000000010400788c */ /* 0x000fe2000bf44270 */
[----:B------:R-:W-:-:S03]  /*7a50*/  UMOV UR21, 0x9b8 ;  /* 0x000009b800157882 */ /* 0x000fc60000000000 */
[----:B------:R-:W-:Y:S01]  /*7a60*/  USEL UR21, UR21, 0x978, UP2 ;  /* 0x0000097815157887 */ /* 0x000fe20009000000 */
[----:B------:R-:W-:Y:S01]  /*7a70*/  PLOP3.LUT P1, PT, PT, PT, UP1, 0x80, 0x0 ;  /* 0x000000000000781c */ /* 0x000fe20003f2f018 */
[----:B------:R-:W-:Y:S01]  /*7a80*/  UISETP.NE.U32.AND UP0, UPT, UR14, URZ, UPT ;  /* 0x0000003f0e00728c */ /* 0x000fe2000bf05070 */
[----:B-1----:R-:W-:Y:S01]  /*7a90*/  IMAD.U32 R12, RZ, RZ, UR41 ;  /* 0x00000029ff0c7e24 */ /* 0x002fe2000f8e00ff */
[----:B------:R-:W-:Y:S01]  /*7aa0*/  UMOV UR4, URZ ;  /* 0x0000003f00047c82 */ /* 0x000fe20008000000 */
[----:B------:R-:W-:Y:S01]  /*7ab0*/  IMAD.U32 R8, RZ, RZ, UR12 ;  /* 0x0000000cff087e24 */ /* 0x000fe2000f8e00ff */
[----:B------:R-:W-:Y:S01]  /*7ac0*/  UISETP.NE.AND.EX UP0, UPT, UR15, URZ, UPT, UP0 ;  /* 0x0000003f0f00728c */ /* 0x000fe2000bf05300 */
[----:B------:R-:W-:Y:S01]  /*7ad0*/  IMAD.U32 R9, RZ, RZ, UR13 ;  /* 0x0000000dff097e24 */ /* 0x000fe2000f8e00ff */
[----:B------:R-:W-:Y:S01]  /*7ae0*/  @UP1 ULDC UR23, c[0x0][0xbec] ;  /* 0x0002fb0000171ab9 */ /* 0x000fe20000000800 */
[----:B---3--:R-:W-:Y:S01]  /*7af0*/  IMAD R12, R12, 0x80, R176 ;  /* 0x000000800c0c7824 */ /* 0x008fe200078e02b0 */
[----:B------:R-:W-:-:S02]  /*7b00*/  USEL UR39, UR39, URZ, !UP0 ;  /* 0x0000003f27277287 */ /* 0x000fc4000c000000 */
[----:B------:R0:W5:Y:S01]  /*7b10*/  @P4 LDG.E R3, desc[UR50][R8.64] ;  /* 0x0000003208034981 */ /* 0x000162000c1e1900 */
[----:B------:R-:W-:Y:S01]  /*7b20*/  USEL UR20, UR42, URZ, UP2 ;  /* 0x0000003f2a147287 */ /* 0x000fe20009000000 */
[----:B------:R-:W-:Y:S01]  /*7b30*/  ULDC.64 UR16, c[0x0][UR21+0x220] ;  /* 0x0000880015107abb */ /* 0x000fe20008000a00 */
[----:B------:R-:W-:Y:S01]  /*7b40*/  USEL UR40, UR40, URZ, !UP0 ;  /* 0x0000003f28287287 */ /* 0x000fe2000c000000 */
[----:B------:R-:W-:Y:S01]  /*7b50*/  ULDC.64 UR18, c[0x0][UR21+0x228] ;  /* 0x00008a0015127abb */ /* 0x000fe20008000a00 */
[----:B------:R-:W-:Y:S01]  /*7b60*/  UIMAD UR17, UR17, UR39, URZ ;  /* 0x00000027111172a4 */ /* 0x000fe2000f8e023f */
[----:B------:R-:W-:Y:S01]  /*7b70*/  @UP1 ULDC UR26, c[0x0][0xbf0] ;  /* 0x0002fc00001a1ab9 */ /* 0x000fe20000000800 */
[----:B0-----:R-:W-:Y:S01]  /*7b80*/  @P1 IMAD.HI.U32 R8, R12, UR23, RZ ;  /* 0x000000170c081c27 */ /* 0x001fe2000f8e00ff */
[----:B------:R-:W-:Y:S01]  /*7b90*/  ULDC.64 UR14, c[0x0][UR21+0x218] ;  /* 0x00008600150e7abb */ /* 0x000fe20008000a00 */
[----:B------:R-:W-:Y:S02]  /*7ba0*/  UIMAD.WIDE.U32 UR24, UR18, UR20, URZ ;  /* 0x00000014121872a5 */ /* 0x000fe4000f8e003f */
[----:B------:R-:W-:-:S02]  /*7bb0*/  UIMAD.WIDE.U32 UR12, UR14, UR43, URZ ;  /* 0x0000002b0e0c72a5 */ /* 0x000fc4000f8e003f */
[----:B------:R-:W-:Y:S02]  /*7bc0*/  UIMAD UR22, UR15, UR43, URZ ;  /* 0x0000002b0f1672a4 */ /* 0x000fe4000f8e023f */
[----:B------:R-:W-:Y:S02]  /*7bd0*/  UIMAD UR18, UR19, UR20, URZ ;  /* 0x00000014131272a4 */ /* 0x000fe4000f8e023f */
[----:B------:R-:W-:Y:S02]  /*7be0*/  UIMAD.WIDE.U32 UR14, UR16, UR39, URZ ;  /* 0x00000027100e72a5 */ /* 0x000fe4000f8e003f */
[----:B------:R-:W-:Y:S02]  /*7bf0*/  UIMAD UR17, UR16, UR40, UR17 ;  /* 0x00000028101172a4 */ /* 0x000fe4000f8e0211 */
[----:B------:R-:W-:Y:S02]  /*7c00*/  UIADD3 UR18, UR25, UR18, URZ ;  /* 0x0000001219127290 */ /* 0x000fe4000fffe03f */
[----:B------:R-:W-:-:S02]  /*7c10*/  UIADD3 UR22, UR13, UR22, URZ ;  /* 0x000000160d167290 */ /* 0x000fc4000fffe03f */
[----:B------:R-:W-:Y:S02]  /*7c20*/  UIADD3 UR17, UR15, UR17, URZ ;  /* 0x000000110f117290 */ /* 0x000fe4000fffe03f */
[----:B------:R-:W-:Y:S01]  /*7c30*/  IMAD.U32 R14, RZ, RZ, UR18 ;  /* 0x00000012ff0e7e24 */ /* 0x000fe2000f8e00ff */
[----:B----4-:R-:W-:Y:S01]  /*7c40*/  @P0 R2UR UR4, R7 ;  /* 0x00000000070402ca */ /* 0x010fe200000e0000 */
[----:B------:R-:W-:Y:S01]  /*7c50*/  IMAD.MOV.U32 R7, RZ, RZ, R12 ;  /* 0x000000ffff077224 */ /* 0x000fe200078e000c */
[----:B------:R-:W-:Y:S01]  /*7c60*/  @P1 SHF.R.U32.HI R7, RZ, UR26, R8 ;  /* 0x0000001aff071c19 */ /* 0x000fe20008011608 */
[----:B------:R-:W-:-:S04]  /*7c70*/  IMAD.U32 R8, RZ, RZ, UR24 ;  /* 0x00000018ff087e24 */ /* 0x000fc8000f8e00ff */
[----:B------:R-:W-:-:S06]  /*7c80*/  IMAD.MOV R11, RZ, RZ, -R7 ;  /* 0x000000ffff0b7224 */ /* 0x000fcc00078e0a07 */
[----:B------:R-:W-:Y:S02]  /*7c90*/  UIADD3 UR12, UP0, UP3, UR14, UR12, UR4 ;  /* 0x0000000c0e0c7290 */ /* 0x000fe4000fb1e004 */
[----:B------:R-:W-:Y:S01]  /*7ca0*/  USHF.R.S32.HI UR16, URZ, 0x1f, UR4 ;  /* 0x0000001f3f107899 */ /* 0x000fe20008011404 */
[----:B------:R-:W-:Y:S01]  /*7cb0*/  IMAD R11, R11, UR9, R12 ;  /* 0x000000090b0b7c24 */ /* 0x000fe2000f8e020c */
[----:B------:R-:W-:Y:S02]  /*7cc0*/  SHF.R.S32.HI R9, RZ, 0x1f, R7 ;  /* 0x0000001fff097819 */ /* 0x000fe40000011407 */
[----:B------:R-:W-:Y:S01]  /*7cd0*/  UIADD3.X UR14, UR17, UR22, UR16, UP0, UP3 ;  /* 0x00000016110e7290 */ /* 0x000fe200087e6410 */
[----:B------:R-:W-:Y:S01]  /*7ce0*/  IADD3 R8, P2, P3, R7, UR12, R8 ;  /* 0x0000000c07087c10 */ /* 0x000fe2000fb5e008 */
[----:B------:R-:W-:Y:S01]  /*7cf0*/  ULDC.64 UR12, c[0x0][UR21+0x210] ;  /* 0x00008400150c7abb */ /* 0x000fe20008000a00 */
[----:B------:R-:W-:Y:S01]  /*7d00*/  SHF.R.S32.HI R7, RZ, 0x1f, R11 ;  /* 0x0000001fff077819 */ /* 0x000fe2000001140b */
[----:B------:R-:W-:-:S02]  /*7d10*/  IMAD R10, R11, UR13, RZ ;  /* 0x0000000d0b0a7c24 */ /* 0x000fc4000f8e02ff */
[----:B------:R-:W-:Y:S01]  /*7d20*/  IADD3.X R9, R9, UR14, R14, P2, P3 ;  /* 0x0000000e09097c10 */ /* 0x000fe200097e640e */
[----:B------:R-:W-:Y:S01]  /*7d30*/  ULDC.64 UR14, c[0x0][0xba8] ;  /* 0x0002ea00000e7ab9 */ /* 0x000fe20000000a00 */
[----:B------:R-:W-:Y:S01]  /*7d40*/  IMAD R7, R7, UR12, R10 ;  /* 0x0000000c07077c24 */ /* 0x000fe2000f8e020a */
[----:B------:R-:W-:Y:S01]  /*7d50*/  @!UP2 ULDC UR14, c[0x0][0xb50] ;  /* 0x0002d400000eaab9 */ /* 0x000fe20000000800 */
[----:B------:R-:W-:Y:S01]  /*7d60*/  @!UP2 ULDC UR15, c[0x0][0xb54] ;  /* 0x0002d500000faab9 */ /* 0x000fe20000000800 */
[----:B------:R-:W-:-:S04]  /*7d70*/  IMAD.WIDE.U32 R8, R11, UR12, R8 ;  /* 0x0000000c0b087c25 */ /* 0x000fc8000f8e0008 */
[----:B------:R-:W-:Y:S01]  /*7d80*/  IMAD.IADD R7, R9, 0x1, R7 ;  /* 0x0000000109077824 */ /* 0x000fe200078e0207 */
[----:B------:R-:W-:-:S04]  /*7d90*/  LEA R11, P2, R8, UR14, 0x2 ;  /* 0x0000000e080b7c11 */ /* 0x000fc8000f8410ff */
[----:B------:R-:W-:Y:S01]  /*7da0*/  LEA.HI.X R7, R8, UR15, R7, 0x2, P2 ;  /* 0x0000000f08077c11 */ /* 0x000fe200090f1407 */
[----:B--2---:R-:W-:Y:S08]  /*7db0*/  @P4 BRA `(.L_x_412) ;  /* 0x0000000000104947 */ /* 0x004ff00003800000 */
[----:B------:R-:W-:Y:S05]  /*7dc0*/  @!P0 BRA `(.L_x_412) ;  /* 0x00000000000c8947 */ /* 0x000fea0003800000 */
[----:B------:R-:W2:Y:S04]  /*7dd0*/  LDG.E R8, desc[UR50][R4.64] ;  /* 0x0000003204087981 */ /* 0x000ea8000c1e1900 */
[----:B-----5:R-:W2:Y:S02]  /*7de0*/  LDG.E R3, desc[UR50][R4.64+0x4] ;  /* 0x0000043204037981 */ /* 0x020ea4000c1e1900 */
[----:B--2---:R-:W-:-:S07]  /*7df0*/  IMAD.IADD R3, R3, 0x1, -R8 ;  /* 0x0000000103037824 */ /* 0x004fce00078e0a08 */
.L_x_412:
[----:B------:R-:W2:Y:S01]  /*7e00*/  LDL R10, [R1+0x28] ;  /* 0x00002800010a7983 */ /* 0x000ea20000100800 */
[----:B------:R-:W-:Y:S01]  /*7e10*/  IMAD.U32 R14, RZ, RZ, UR41 ;  /* 0x00000029ff0e7e24 */ /* 0x000fe2000f8e00ff */
[----:B------:R-:W-:Y:S01]  /*7e20*/  LOP3.LUT P0, RZ, R221, 0x3, RZ, 0xc0, !PT ;  /* 0x00000003ddff7812 */ /* 0x000fe2000780c0ff */
[----:B-----5:R-:W-:Y:S01]  /*7e30*/  IMAD R3, R3, UR9, RZ ;  /* 0x0000000903037c24 */ /* 0x020fe2000f8e02ff */
[----:B------:R-:W-:Y:S01]  /*7e40*/  SHFL.IDX PT, R4, R11, RZ, 0x1c1f ;  /* 0x001c1fff0b047589 */ /* 0x000fe200000e0000 */
[----:B------:R-:W-:-:S03]  /*7e50*/  PLOP3.LUT P3, PT, PT, PT, UP2, 0x80, 0x0 ;  /* 0x000000000000781c */ /* 0x000fc60003f6f028 */
[----:B------:R-:W0:Y:S04]  /*7e60*/  SHFL.IDX PT, R5, R7, RZ, 0x1c1f ;  /* 0x001c1fff07057589 */ /* 0x000e2800000e0000 */
[----:B------:R-:W-:Y:S04]  /*7e70*/  SHFL.IDX PT, R8, R11, 0x1, 0x1c1f ;  /* 0x003c1f000b087f89 */ /* 0x000fe800000e0000 */
[----:B------:R-:W1:Y:S01]  /*7e80*/  SHFL.IDX PT, R9, R7, 0x1, 0x1c1f ;  /* 0x003c1f0007097f89 */ /* 0x000e6200000e0000 */
[----:B--2---:R-:W-:-:S04]  /*7e90*/  IMAD R14, R14, 0x80, R10 ;  /* 0x000000800e0e7824 */ /* 0x004fc800078e020a */
[C---:B------:R-:W-:Y:S01]  /*7ea0*/  VIADD R10, R14.reuse, 0x8 ;  /* 0x000000080e0a7836 */ /* 0x040fe20000000000 */
[----:B------:R-:W-:-:S04]  /*7eb0*/  ISETP.GE.OR P2, PT, R14, R3, P0 ;  /* 0x000000030e00720c */ /* 0x000fc80000746670 */
[----:B------:R-:W-:-:S09]  /*7ec0*/  ISETP.GE.OR P0, PT, R10, R3, P0 ;  /* 0x000000030a00720c */ /* 0x000fd20000706670 */
[----:B0-----:R0:W-:Y:S01]  /*7ed0*/  @!P2 ST.E desc[UR50][R4.64], R6 ;  /* 0x000000060400a985 */ /* 0x0011e2000c101932 */
[----:B------:R-:W-:-:S03]  /*7ee0*/  ISETP.GE.AND P2, PT, R14, R3, PT ;  /* 0x000000030e00720c */ /* 0x000fc60003f46270 */
[----:B-1----:R0:W-:Y:S01]  /*7ef0*/  @!P0 ST.E desc[UR50][R8.64], R0 ;  /* 0x0000000008008985 */ /* 0x0021e2000c101932 */
[----:B------:R-:W-:Y:S01]  /*7f00*/  ISETP.GE.AND P0, PT, R10, R3, PT ;  /* 0x000000030a00720c */ /* 0x000fe20003f06270 */
[----:B------:R-:W-:-:S12]  /*7f10*/  @P3 BRA `(.L_x_413) ;  /* 0x0000001000103947 */ /* 0x000fd80003800000 */
[----:B0-----:R-:W0:Y:S01]  /*7f20*/  S2R R0, SR_TID.X ;  /* 0x0000000000007919 */ /* 0x001e220000002100 */
[----:B------:R-:W-:Y:S01]  /*7f30*/  ULDC.64 UR14, c[0x0][0xaa0] ;  /* 0x0002a800000e7ab9 */ /* 0x000fe20000000a00 */
[----:B0-----:R-:W-:-:S05]  /*7f40*/  VIADD R0, R0, 0xffffff80 ;  /* 0xffffff8000007836 */ /* 0x001fca0000000000 */
[----:B------:R-:W-:-:S04]  /*7f50*/  SHF.R.S32.HI R5, RZ, 0x1f, R0 ;  /* 0x0000001fff057819 */ /* 0x000fc80000011400 */
[----:B------:R-:W-:-:S04]  /*7f60*/  LEA.HI R5, R5, R0, RZ, 0x3 ;  /* 0x0000000005057211 */ /* 0x000fc800078f18ff */
[----:B------:R-:W-:Y:S02]  /*7f70*/  LOP3.LUT R7, R5, 0xfffffff8, RZ, 0xc0, !PT ;  /* 0xfffffff805077812 */ /* 0x000fe400078ec0ff */
[----:B------:R-:W-:Y:S01]  /*7f80*/  SHF.R.S32.HI R21, RZ, 0x3, R5 ;  /* 0x00000003ff157819 */ /* 0x000fe20000011405 */
[----:B------:R-:W-:Y:S02]  /*7f90*/  IMAD.MOV.U32 R5, RZ, RZ, 0x2 ;  /* 0x00000002ff057424 */ /* 0x000fe400078e00ff */
[----:B------:R-:W-:-:S04]  /*7fa0*/  IMAD.IADD R20, R0, 0x1, -R7 ;  /* 0x0000000100147824 */ /* 0x000fc800078e0a07 */
[----:B------:R-:W-:-:S04]  /*7fb0*/  IMAD.SHL.U32 R0, R20, 0x8, RZ ;  /* 0x0000000814007824 */ /* 0x000fc800078e00ff */
[----:B------:R-:W-:-:S04]  /*7fc0*/  IMAD R4, R21, 0x40, R0 ;  /* 0x0000004015047824 */ /* 0x000fc800078e0200 */
[----:B------:R-:W-:Y:S01]  /*7fd0*/  IMAD.WIDE R4, R4, R5, UR10 ;  /* 0x0000000a04047e25 */ /* 0x000fe2000f8e0205 */
[----:B------:R-:W-:Y:S02]  /*7fe0*/  UIMAD UR12, UR16, UR14, URZ ;  /* 0x0000000e100c72a4 */ /* 0x000fe4000f8e023f */
[C---:B------:R-:W-:Y:S02]  /*7ff0*/  IADD3 R9, P4, R4.reuse, 0x1000, RZ ;  /* 0x0000100004097810 */ /* 0x040fe40007f9e0ff */
[C---:B------:R-:W-:Y:S02]  /*8000*/  IADD3 R13, P3, R4.reuse, 0x2000, RZ ;  /* 0x00002000040d7810 */ /* 0x040fe40007f7e0ff */
[----:B------:R-:W-:Y:S01]  /*8010*/  IADD3 R25, P2, R4, 0x3000, RZ ;  /* 0x0000300004197810 */ /* 0x000fe20007f5e0ff */
[----:B------:R-:W-:Y:S01]  /*8020*/  UIMAD UR12, UR4, UR15, UR12 ;  /* 0x0000000f040c72a4 */ /* 0x000fe2000f8e020c */
[----:B------:R-:W-:Y:S01]  /*8030*/  LOP3.LUT R8, R9, 0x380, RZ, 0xc0, !PT ;  /* 0x0000038009087812 */ /* 0x000fe200078ec0ff */
[----:B------:R-:W-:Y:S01]  /*8040*/  UIMAD.WIDE.U32 UR10, UR4, UR14, URZ ;  /* 0x0000000e040a72a5 */ /* 0x000fe2000f8e003f */
[----:B------:R-:W-:-:S02]  /*8050*/  LOP3.LUT R12, R13, 0x380, RZ, 0xc0, !PT ;  /* 0x000003800d0c7812 */ /* 0x000fc400078ec0ff */
[----:B------:R-:W-:Y:S01]  /*8060*/  LOP3.LUT R24, R25, 0x380, RZ, 0xc0, !PT ;  /* 0x0000038019187812 */ /* 0x000fe200078ec0ff */
[----:B------:R-:W-:Y:S01]  /*8070*/  UIADD3 UR11, UR11, UR12, URZ ;  /* 0x0000000c0b0b7290 */ /* 0x000fe2000fffe03f */
[----:B------:R-:W-:Y:S01]  /*8080*/  SHF.R.U64 R8, R8, 0x3, RZ ;  /* 0x0000000308087819 */ /* 0x000fe200000012ff */
[----:B------:R-:W-:Y:S01]  /*8090*/  IMAD.U32 R77, RZ, RZ, UR41 ;  /* 0x00000029ff4d7e24 */ /* 0x000fe2000f8e00ff */
[----:B------:R-:W-:Y:S01]  /*80a0*/  SHF.R.U64 R12, R12, 0x3, RZ ;  /* 0x000000030c0c7819 */ /* 0x000fe200000012ff */
[----:B------:R-:W-:Y:S01]  /*80b0*/  ULDC.64 UR12, c[0x0][0xae8] ;  /* 0x0002ba00000c7ab9 */ /* 0x000fe20000000a00 */
[----:B------:R-:W-:Y:S01]  /*80c0*/  SHF.R.U64 R24, R24, 0x3, RZ ;  /* 0x0000000318187819 */ /* 0x000fe200000012ff */
[----:B------:R-:W-:Y:S01]  /*80d0*/  UIMAD.WIDE.U32 UR10, UR43, UR12, UR10 ;  /* 0x0000000c2b0a72a5 */ /* 0x000fe2000f8e000a */
[----:B------:R-:W-:Y:S01]  /*80e0*/  LOP3.LUT R8, R8, R9, RZ, 0x3c, !PT ;  /* 0x0000000908087212 */ /* 0x000fe200078e3cff */
[--C-:B------:R-:W-:Y:S01]  /*80f0*/  IMAD.X R9, RZ, RZ, R5.reuse, P4 ;  /* 0x000000ffff097224 */ /* 0x100fe200020e0605 */
[----:B------:R-:W-:Y:S01]  /*8100*/  LOP3.LUT R12, R12, R13, RZ, 0x3c, !PT ;  /* 0x0000000d0c0c7212 */ /* 0x000fe200078e3cff */
[----:B------:R-:W-:Y:S01]  /*8110*/  IMAD.X R13, RZ, RZ, R5, P3 ;  /* 0x000000ffff0d7224 */ /* 0x000fe200018e0605 */
[----:B------:R-:W-:Y:S01]  /*8120*/  LOP3.LUT R24, R24, R25, RZ, 0x3c, !PT ;  /* 0x0000001918187212 */ /* 0x000fe200078e3cff */
[----:B------:R-:W-:Y:S01]  /*8130*/  IMAD R20, R20, 0x20, R21 ;  /* 0x0000002014147824 */ /* 0x000fe200078e0215 */
[C---:B------:R-:W-:Y:S01]  /*8140*/  IADD3 R29, P0, R4.reuse, 0x4000, RZ ;  /* 0x00004000041d7810 */ /* 0x040fe20007f1e0ff */
[----:B------:R-:W-:Y:S01]  /*8150*/  IMAD.X R25, RZ, RZ, R5, P2 ;  /* 0x000000ffff197224 */ /* 0x000fe200010e0605 */
[----:B------:R-:W-:-:S02]  /*8160*/  IADD3 R33, P6, R4, 0x5000, RZ ;  /* 0x0000500004217810 */ /* 0x000fc40007fde0ff */
[C---:B------:R-:W-:Y:S01]  /*8170*/  IADD3 R37, P5, R4.reuse, 0x6000, RZ ;  /* 0x0000600004257810 */ /* 0x040fe20007fbe0ff */
[----:B------:R-:W-:Y:S01]  /*8180*/  USHF.R.S32.HI UR4, URZ, 0x1f, UR39 ;  /* 0x0000001f3f047899 */ /* 0x000fe20008011427 */
[C---:B------:R-:W-:Y:S01]  /*8190*/  IADD3 R41, P4, R4.reuse, 0x7000, RZ ;  /* 0x0000700004297810 */ /* 0x040fe20007f9e0ff */
[----:B------:R-:W-:Y:S01]  /*81a0*/  @UP1 ULDC UR14, c[0x0][0xbec] ;  /* 0x0002fb00000e1ab9 */ /* 0x000fe20000000800 */
[C---:B------:R-:W-:Y:S01]  /*81b0*/  IADD3 R45, P3, R4.reuse, 0x8000, RZ ;  /* 0x00008000042d7810 */ /* 0x040fe20007f7e0ff */
[----:B------:R-:W-:Y:S01]  /*81c0*/  UIMAD UR11, UR43, UR13, UR11 ;  /* 0x0000000d2b0b72a4 */ /* 0x000fe2000f8e020b */
[----:B------:R-:W-:Y:S01]  /*81d0*/  IADD3 R49, P2, R4, 0x9000, RZ ;  /* 0x0000900004317810 */ /* 0x000fe20007f5e0ff */
[----:B------:R-:W-:Y:S01]  /*81e0*/  IMAD R78, R77, 0x80, R20 ;  /* 0x000000804d4e7824 */ /* 0x000fe200078e0214 */
[----:B------:R-:W-:Y:S01]  /*81f0*/  LOP3.LUT R28, R29, 0x380, RZ, 0xc0, !PT ;  /* 0x000003801d1c7812 */ /* 0x000fe200078ec0ff */
[----:B------:R-:W-:Y:S01]  /*8200*/  ULDC.64 UR12, c[0x0][0xaf0] ;  /* 0x0002bc00000c7ab9 */ /* 0x000fe20000000a00 */
[----:B------:R-:W-:Y:S01]  /*8210*/  LOP3.LUT R32, R33, 0x380, RZ, 0xc0, !PT ;  /* 0x0000038021207812 */ /* 0x000fe200078ec0ff */
[----:B------:R-:W-:Y:S01]  /*8220*/  IMAD.U32 R84, RZ, RZ, UR41 ;  /* 0x00000029ff547e24 */ /* 0x000fe2000f8e00ff */
[----:B------:R-:W-:Y:S01]  /*8230*/  LOP3.LUT R36, R37, 0x380, RZ, 0xc0, !PT ;  /* 0x0000038025247812 */ /* 0x000fe200078ec0ff */
[----:B------:R-:W5:Y:S01]  /*8240*/  LD.E.128 R12, desc[UR50][R12.64] ;  /* 0x000000320c0c7980 */ /* 0x000f62000c101d00 */
[----:B------:R-:W-:-:S02]  /*8250*/  LOP3.LUT R40, R41, 0x380, RZ, 0xc0, !PT ;  /* 0x0000038029287812 */ /* 0x000fc400078ec0ff */
[----:B------:R-:W-:Y:S01]  /*8260*/  LOP3.LUT R44, R45, 0x380, RZ, 0xc0, !PT ;  /* 0x000003802d2c7812 */ /* 0x000fe200078ec0ff */
[----:B------:R-:W-:Y:S01]  /*8270*/  UIMAD UR4, UR4, UR12, URZ ;  /* 0x0000000c040472a4 */ /* 0x000fe2000f8e023f */
[----:B------:R-:W-:Y:S01]  /*8280*/  LOP3.LUT R48, R49, 0x380, RZ, 0xc0, !PT ;  /* 0x0000038031307812 */ /* 0x000fe200078ec0ff */
[----:B------:R-:W-:Y:S01]  /*8290*/  @P1 IMAD.HI.U32 R20, R78, UR14, RZ ;  /* 0x0000000e4e141c27 */ /* 0x000fe2000f8e00ff */
[----:B------:R-:W-:Y:S01]  /*82a0*/  SHF.R.U64 R28, R28, 0x3, RZ ;  /* 0x000000031c1c7819 */ /* 0x000fe200000012ff */
[----:B------:R-:W-:Y:S01]  /*82b0*/  UIMAD.WIDE.U32 UR10, UR39, UR12, UR10 ;  /* 0x0000000c270a72a5 */ /* 0x000fe2000f8e000a */
[----:B------:R-:W-:Y:S01]  /*82c0*/  SHF.R.U64 R32, R32, 0x3, RZ ;  /* 0x0000000320207819 */ /* 0x000fe200000012ff */
[----:B------:R-:W5:Y:S01]  /*82d0*/  LD.E.128 R24, desc[UR50][R24.64] ;  /* 0x0000003218187980 */ /* 0x000f62000c101d00 */
[----:B------:R-:W-:Y:S02]  /*82e0*/  SHF.R.U64 R36, R36, 0x3, RZ ;  /* 0x0000000324247819 */ /* 0x000fe400000012ff */
[----:B------:R-:W-:-:S02]  /*82f0*/  SHF.R.U64 R40, R40, 0x3, RZ ;  /* 0x0000000328287819 */ /* 0x000fc400000012ff */
[----:B------:R-:W-:Y:S01]  /*8300*/  SHF.R.U64 R44, R44, 0x3, RZ ;  /* 0x000000032c2c7819 */ /* 0x000fe200000012ff */
[----:B------:R-:W-:Y:S01]  /*8310*/  UIMAD UR4, UR39, UR13, UR4 ;  /* 0x0000000d270472a4 */ /* 0x000fe2000f8e0204 */
[----:B------:R-:W-:Y:S01]  /*8320*/  SHF.R.U64 R48, R48, 0x3, RZ ;  /* 0x0000000330307819 */ /* 0x000fe200000012ff */
[----:B------:R-:W-:Y:S01]  /*8330*/  @UP1 ULDC UR12, c[0x0][0xbf0] ;  /* 0x0002fc00000c1ab9 */ /* 0x000fe20000000800 */
[----:B------:R-:W-:Y:S01]  /*8340*/  IMAD.MOV.U32 R79, RZ, RZ, R78 ;  /* 0x000000ffff4f7224 */ /* 0x000fe200078e004e */
[----:B------:R-:W-:Y:S01]  /*8350*/  LOP3.LUT R28, R28, R29, RZ, 0x3c, !PT ;  /* 0x0000001d1c1c7212 */ /* 0x000fe200078e3cff */
[--C-:B------:R-:W-:Y:S01]  /*8360*/  IMAD.X R29, RZ, RZ, R5.reuse, P0 ;  /* 0x000000ffff1d7224 */ /* 0x100fe200000e0605 */
        /* <DEDUP_REMOVED lines=8> */
[----:B------:R-:W-:Y:S01]  /*83f0*/  @P1 SHF.R.U32.HI R79, RZ, UR12, R20 ;  /* 0x0000000cff4f1c19 */ /* 0x000fe20008011614 */
[----:B------:R-:W-:Y:S01]  /*8400*/  UIADD3 UR4, UR11, UR4, URZ ;  /* 0x000000040b047290 */ /* 0x000fe2000fffe03f */
[----:B------:R-:W-:Y:S01]  /*8410*/  LOP3.LUT R48, R48, R49, RZ, 0x3c, !PT ;  /* 0x0000003130307212 */ /* 0x000fe200078e3cff */
[----:B------:R-:W-:Y:S01]  /*8420*/  IMAD.X R49, RZ, RZ, R5, P2 ;  /* 0x000000ffff317224 */ /* 0x000fe200010e0605 */
[C---:B------:R-:W-:Y:S01]  /*8430*/  IADD3 R53, P0, R4.reuse, 0xa000, RZ ;  /* 0x0000a00004357810 */ /* 0x040fe20007f1e0ff */
[----:B------:R-:W-:Y:S01]  /*8440*/  IMAD.U32 R76, RZ, RZ, UR10 ;  /* 0x0000000aff4c7e24 */ /* 0x000fe2000f8e00ff */
[C---:B------:R-:W-:Y:S01]  /*8450*/  IADD3 R57, P6, R4.reuse, 0xb000, RZ ;  /* 0x0000b00004397810 */ /* 0x040fe20007fde0ff */
[----:B------:R-:W-:Y:S01]  /*8460*/  IMAD.U32 R77, RZ, RZ, UR11 ;  /* 0x0000000bff4d7e24 */ /* 0x000fe2000f8e00ff */
[C---:B------:R-:W-:Y:S01]  /*8470*/  IADD3 R61, P5, R4.reuse, 0xc000, RZ ;  /* 0x0000c000043d7810 */ /* 0x040fe20007fbe0ff */
[----:B------:R-:W5:Y:S01]  /*8480*/  LD.E.128 R28, desc[UR50][R28.64] ;  /* 0x000000321c1c7980 */ /* 0x000f62000c101d00 */
[----:B------:R-:W-:-:S02]  /*8490*/  IADD3 R65, P4, R4, 0xd000, RZ ;  /* 0x0000d00004417810 */ /* 0x000fc40007f9e0ff */
[C---:B------:R-:W-:Y:S01]  /*84a0*/  IADD3 R69, P3, R4.reuse, 0xe000, RZ ;  /* 0x0000e00004457810 */ /* 0x040fe20007f7e0ff */
[--C-:B------:R-:W-:Y:S01]  /*84b0*/  IMAD.MOV R81, RZ, RZ, -R79.reuse ;  /* 0x000000ffff517224 */ /* 0x100fe200078e0a4f */
[----:B------:R-:W-:Y:S01]  /*84c0*/  IADD3 R7, P2, R4, 0xf000, RZ ;  /* 0x0000f00004077810 */ /* 0x000fe20007f5e0ff */
[----:B------:R-:W-:Y:S01]  /*84d0*/  ULDC.64 UR10, c[0x0][0xae0] ;  /* 0x0002b800000a7ab9 */ /* 0x000fe20000000a00 */
[----:B------:R-:W-:Y:S01]  /*84e0*/  SHF.R.S32.HI R20, RZ, 0x1f, R79 ;  /* 0x0000001fff147819 */ /* 0x000fe2000001144f */
[----:B------:R-:W5:Y:S01]  /*84f0*/  LD.E.128 R32, desc[UR50][R32.64] ;  /* 0x0000003220207980 */ /* 0x000f62000c101d00 */
[----:B------:R-:W-:Y:S02]  /*8500*/  LOP3.LUT R52, R53, 0x380, RZ, 0xc0, !PT ;  /* 0x0000038035347812 */ /* 0x000fe400078ec0ff */
[----:B------:R-:W-:Y:S01]  /*8510*/  LOP3.LUT R56, R57, 0x380, RZ, 0xc0, !PT ;  /* 0x0000038039387812 */ /* 0x000fe200078ec0ff */
[----:B------:R-:W5:Y:S01]  /*8520*/  LD.E.128 R36, desc[UR50][R36.64] ;  /* 0x0000003224247980 */ /* 0x000f62000c101d00 */
[----:B------:R-:W-:-:S02]  /*8530*/  LOP3.LUT R60, R61, 0x380, RZ, 0xc0, !PT ;  /* 0x000003803d3c7812 */ /* 0x000fc400078ec0ff */
[----:B------:R-:W-:Y:S01]  /*8540*/  LOP3.LUT R64, R65, 0x380, RZ, 0xc0, !PT ;  /* 0x0000038041407812 */ /* 0x000fe200078ec0ff */
[----:B------:R-:W5:Y:S01]  /*8550*/  LD.E.128 R40, desc[UR50][R40.64] ;  /* 0x0000003228287980 */ /* 0x000f62000c101d00 */
[----:B------:R-:W-:Y:S01]  /*8560*/  LOP3.LUT R68, R69, 0x380, RZ, 0xc0, !PT ;  /* 0x0000038045447812 */ /* 0x000fe200078ec0ff */
[----:B------:R-:W-:Y:S01]  /*8570*/  IMAD.U32 R77, RZ, RZ, UR4 ;  /* 0x00000004ff4d7e24 */ /* 0x000fe2000f8e00ff */
[----:B------:R-:W-:Y:S01]  /*8580*/  LOP3.LUT R11, R4, 0x380, RZ, 0xc0, !PT ;  /* 0x00000380040b7812 */ /* 0x000fe200078ec0ff */
[----:B------:R-:W-:Y:S01]  /*8590*/  IMAD R81, R81, UR9, R78 ;  /* 0x0000000951517c24 */ /* 0x000fe2000f8e024e */
[----:B------:R-:W-:Y:S01]  /*85a0*/  LOP3.LUT R6, R7, 0x380, RZ, 0xc0, !PT ;  /* 0x0000038007067812 */ /* 0x000fe200078ec0ff */
[----:B------:R-:W-:Y:S01]  /*85b0*/  IMAD R20, R20, UR10, RZ ;  /* 0x0000000a14147c24 */ /* 0x000fe2000f8e02ff */
[----:B------:R-:W-:Y:S01]  /*85c0*/  SHF.R.U64 R52, R52, 0x3, RZ ;  /* 0x0000000334347819 */ /* 0x000fe200000012ff */
[----:B------:R-:W-:Y:S01]  /*85d0*/  IMAD.X R73, RZ, RZ, R5, P2 ;  /* 0x000000ffff497224 */ /* 0x000fe200010e0605 */
[----:B------:R-:W-:Y:S01]  /*85e0*/  SHF.R.U64 R56, R56, 0x3, RZ ;  /* 0x0000000338387819 */ /* 0x000fe200000012ff */
[----:B------:R-:W5:Y:S01]  /*85f0*/  LD.E.128 R44, desc[UR50][R44.64] ;  /* 0x000000322c2c7980 */ /* 0x000f62000c101d00 */
[----:B------:R-:W-:-:S02]  /*8600*/  SHF.R.U64 R60, R60, 0x3, RZ ;  /* 0x000000033c3c7819 */ /* 0x000fc400000012ff */
[----:B------:R-:W-:Y:S01]  /*8610*/  SHF.R.U64 R64, R64, 0x3, RZ ;  /* 0x0000000340407819 */ /* 0x000fe200000012ff */
[----:B------:R-:W5:Y:S01]  /*8620*/  LD.E.128 R48, desc[UR50][R48.64] ;  /* 0x0000003230307980 */ /* 0x000f62000c101d00 */
[----:B------:R-:W-:Y:S01]  /*8630*/  SHF.R.U64 R68, R68, 0x3, RZ ;  /* 0x0000000344447819 */ /* 0x000fe200000012ff */
[----:B------:R-:W-:Y:S01]  /*8640*/  IMAD.WIDE.U32 R76, R79, UR10, R76 ;  /* 0x0000000a4f4c7c25 */ /* 0x000fe2000f8e004c */
[----:B------:R-:W-:Y:S02]  /*8650*/  SHF.R.U64 R11, R11, 0x3, RZ ;  /* 0x000000030b0b7819 */ /* 0x000fe400000012ff */
[----:B------:R-:W-:Y:S01]  /*8660*/  SHF.R.U64 R6, R6, 0x3, RZ ;  /* 0x0000000306067819 */ /* 0x000fe200000012ff */
[----:B------:R-:W-:Y:S01]  /*8670*/  IMAD R79, R79, UR11, R20 ;  /* 0x0000000b4f4f7c24 */ /* 0x000fe2000f8e0214 */
        /* <DEDUP_REMOVED lines=9> */
[----:B------:R-:W-:Y:S01]  /*8710*/  IMAD.X R69, RZ, RZ, R5, P3 ;  /* 0x000000ffff457224 */ /* 0x000fe200018e0605 */
[----:B------:R-:W-:Y:S01]  /*8720*/  SHF.R.S32.HI R20, RZ, 0x1f, R81 ;  /* 0x0000001fff147819 */ /* 0x000fe20000011451 */
[----:B------:R-:W-:Y:S01]  /*8730*/  ULDC.64 UR10, c[0x0][0xad8] ;  /* 0x0002b600000a7ab9 */ /* 0x000fe20000000a00 */
[----:B------:R-:W-:-:S02]  /*8740*/  LOP3.LUT R4, R11, R4, RZ, 0x3c, !PT ;  /* 0x000000040b047212 */ /* 0x000fc400078e3cff */
[----:B------:R-:W-:Y:S01]  /*8750*/  LOP3.LUT R72, R6, R7, RZ, 0x3c, !PT ;  /* 0x0000000706487212 */ /* 0x000fe200078e3cff */
[----:B------:R-:W-:Y:S01]  /*8760*/  IMAD R20, R20, UR10, RZ ;  /* 0x0000000a14147c24 */ /* 0x000fe2000f8e02ff */
[----:B------:R-:W5:Y:S01]  /*8770*/  LD.E.128 R8, desc[UR50][R8.64] ;  /* 0x0000003208087980 */ /* 0x000f62000c101d00 */
[----:B------:R-:W-:-:S03]  /*8780*/  IMAD.IADD R77, R77, 0x1, R79 ;  /* 0x000000014d4d7824 */ /* 0x000fc600078e024f */
[----:B------:R-:W5:Y:S01]  /*8790*/  LD.E.128 R4, desc[UR50][R4.64] ;  /* 0x0000003204047980 */ /* 0x000f62000c101d00 */
[----:B------:R-:W-:-:S03]  /*87a0*/  IMAD R84, R84, 0x80, R21 ;  /* 0x0000008054547824 */ /* 0x000fc600078e0215 */
[----:B------:R-:W5:Y:S01]  /*87b0*/  LD.E.128 R52, desc[UR50][R52.64] ;  /* 0x0000003234347980 */ /* 0x000f62000c101d00 */
[----:B------:R-:W-:-:S03]  /*87c0*/  IMAD R79, R81, UR11, R20 ;  /* 0x0000000b514f7c24 */ /* 0x000fc6000f8e0214 */
[----:B------:R-:W5:Y:S01]  /*87d0*/  LD.E.128 R56, desc[UR50][R56.64] ;  /* 0x0000003238387980 */ /* 0x000f62000c101d00 */
[----:B------:R-:W-:Y:S01]  /*87e0*/  IMAD.WIDE.U32 R20, R81, UR10, R76 ;  /* 0x0000000a51147c25 */ /* 0x000fe2000f8e004c */
[----:B------:R-:W-:Y:S02]  /*87f0*/  ULDC.64 UR10, c[0x0][0xa80] ;  /* 0x0002a000000a7ab9 */ /* 0x000fe40000000a00 */
[----:B------:R-:W5:Y:S04]  /*8800*/  LD.E.128 R60, desc[UR50][R60.64] ;  /* 0x000000323c3c7980 */ /* 0x000f68000c101d00 */
[----:B------:R-:W5:Y:S04]  /*8810*/  LD.E.128 R64, desc[UR50][R64.64] ;  /* 0x0000003240407980 */ /* 0x000f68000c101d00 */
[----:B------:R-:W5:Y:S04]  /*8820*/  LD.E.128 R68, desc[UR50][R68.64] ;  /* 0x0000003244447980 */ /* 0x000f68000c101d00 */
[----:B------:R-:W5:Y:S01]  /*8830*/  LD.E.128 R72, desc[UR50][R72.64] ;  /* 0x0000003248487980 */ /* 0x000f62000c101d00 */
[----:B------:R-:W-:Y:S01]  /*8840*/  @!PT LDS RZ, [RZ] ;  /* 0x00000000fffff984 */ /* 0x000fe20000000800 */
[----:B------:R-:W-:Y:S01]  /*8850*/  @!PT LDS RZ, [RZ] ;  /* 0x00000000fffff984 */ /* 0x000fe20000000800 */
[----:B------:R-:W-:Y:S01]  /*8860*/  @!PT LDS RZ, [RZ] ;  /* 0x00000000fffff984 */ /* 0x000fe20000000800 */
[----:B------:R-:W-:Y:S01]  /*8870*/  @!PT LDS RZ, [RZ] ;  /* 0x00000000fffff984 */ /* 0x000fe20000000800 */
[----:B------:R0:W-:Y:S06]  /*8880*/  MEMBAR.ALL.CTA ;  /* 0x0000000000007992 */ /* 0x0001ec0000008000 */
[----:B0-----:R-:W0:Y:S01]  /*8890*/  FENCE.VIEW.ASYNC.S ;  /* 0x00000000000073c6 */ /* 0x001e220000000000 */
[----:B------:R-:W-:Y:S01]  /*88a0*/  IMAD.IADD R21, R21, 0x1, R79 ;  /* 0x0000000115157824 */ /* 0x000fe200078e024f */
[----:B------:R-:W-:Y:S01]  /*88b0*/  LEA R82, P2, R20, UR10, 0x1 ;  /* 0x0000000a14527c11 */ /* 0x000fe2000f8408ff */
[----:B------:R-:W-:-:S03]  /*88c0*/  UIADD3 UR8, UR8, 0x22820, URZ ;  /* 0x0002282008087890 */ /* 0x000fc6000fffe03f */
[----:B------:R-:W-:Y:S02]  /*88d0*/  LEA.HI.X R83, R20, UR11, R21, 0x1, P2 ;  /* 0x0000000b14537c11 */ /* 0x000fe400090f0c15 */
[C---:B------:R-:W-:Y:S01]  /*88e0*/  ISETP.GE.AND P2, PT, R84.reuse, R3, PT ;  /* 0x000000035400720c */ /* 0x040fe20003f46270 */
[----:B------:R-:W-:Y:S01]  /*88f0*/  UPRMT UR8, URZ, 0x654, UR8 ;  /* 0x000006543f087896 */ /* 0x000fe20008000008 */
[C---:B------:R-:W-:Y:S02]  /*8900*/  VIADD R76, R84.reuse, 0x20 ;  /* 0x00000020544c7836 */ /* 0x040fe40000000000 */
[----:B------:R-:W-:Y:S02]  /*8910*/  VIADD R78, R84, 0x40 ;  /* 0x00000040544e7836 */ /* 0x000fe40000000000 */
[C---:B------:R-:W-:Y:S02]  /*8920*/  VIADD R88, R0.reuse, 0x80 ;  /* 0x0000008000587836 */ /* 0x040fe40000000000 */
[----:B------:R-:W-:-:S02]  /*8930*/  VIADD R90, R0, 0xc0 ;  /* 0x000000c0005a7836 */ /* 0x000fc40000000000 */
[----:B------:R-:W-:Y:S01]  /*8940*/  VIADD R86, R0, 0x40 ;  /* 0x0000004000567836 */ /* 0x000fe20000000000 */
[----:B0-----:R0:W1:Y:S01]  /*8950*/  SHFL.IDX PT, R85, R82, RZ, 0x181f ;  /* 0x00181fff52557589 */ /* 0x00106200000e0000 */
[----:B------:R-:W-:Y:S03]  /*8960*/  BSSY B1, `(.L_x_414) ;  /* 0x000001b000017945 */ /* 0x000fe60003800000 */
[----:B------:R0:W2:Y:S01]  /*8970*/  SHFL.IDX PT, R81, R83, RZ, 0x181f ;  /* 0x00181fff53517589 */ /* 0x0000a200000e0000 */
[----:B------:R-:W-:Y:S01]  /*8980*/  SYNCS.ARRIVE.TRANS64.RED.A1T0 RZ, [UR8], RZ ;  /* 0x000000ffffff79a7 */ /* 0x000fe20008100408 */
[-C--:B------:R-:W-:Y:S02]  /*8990*/  ISETP.GE.AND P1, PT, R76, R3.reuse, PT ;  /* 0x000000034c00720c */ /* 0x080fe40003f26270 */
[----:B------:R-:W-:Y:S02]  /*89a0*/  ISETP.GE.AND P0, PT, R78, R3, PT ;  /* 0x000000034e00720c */ /* 0x000fe40003f06270 */
[----:B------:R-:W-:-:S02]  /*89b0*/  SHF.R.S32.HI R92, RZ, 0x1f, R0 ;  /* 0x0000001fff5c7819 */ /* 0x000fc40000011400 */
[----:B------:R-:W-:Y:S02]  /*89c0*/  SHF.R.S32.HI R87, RZ, 0x1f, R88 ;  /* 0x0000001fff577819 */ /* 0x000fe40000011458 */
[----:B------:R-:W-:Y:S02]  /*89d0*/  SHF.R.S32.HI R89, RZ, 0x1f, R90 ;  /* 0x0000001fff597819 */ /* 0x000fe4000001145a */
[----:B------:R-:W-:Y:S01]  /*89e0*/  SHF.R.S32.HI R91, RZ, 0x1f, R86 ;  /* 0x0000001fff5b7819 */ /* 0x000fe20000011456 */
[----:B0-----:R-:W-:Y:S06]  /*89f0*/  @P2 BRA `(.L_x_415) ;  /* 0x0000000000442947 */ /* 0x001fec0003800000 */
[----:B------:R-:W-:Y:S02]  /*8a00*/  ULDC UR4, c[0x0][0xac8] ;  /* 0x0002b20000047ab9 */ /* 0x000fe40000000800 */
[----:B------:R-:W-:Y:S02]  /*8a10*/  ISETP.GE.AND P5, PT, R0, UR4, PT ;  /* 0x0000000400007c0c */ /* 0x000fe4000bfa6270 */
[----:B------:R-:W-:Y:S02]  /*8a20*/  ISETP.GE.AND P4, PT, R86, UR4, PT ;  /* 0x0000000456007c0c */ /* 0x000fe4000bf86270 */
[----:B------:R-:W-:Y:S02]  /*8a30*/  ISETP.GE.AND P3, PT, R88, UR4, PT ;  /* 0x0000000458007c0c */ /* 0x000fe4000bf66270 */
[----:B------:R-:W-:-:S07]  /*8a40*/  ISETP.GE.AND P2, PT, R90, UR4, PT ;  /* 0x000000045a007c0c */ /* 0x000fce000bf46270 */
[----:B-1----:R-:W-:-:S04]  /*8a50*/  @!P5 LEA R20, P6, R0, R85, 0x1 ;  /* 0x000000550014d211 */ /* 0x002fc800078c08ff */
[----:B--2---:R-:W-:Y:S02]  /*8a60*/  @!P5 LEA.HI.X R21, R0, R81, R92, 0x1, P6 ;  /* 0x000000510015d211 */ /* 0x004fe400030f0c5c */
[----:B------:R-:W-:-:S03]  /*8a70*/  @!P4 LEA R76, P6, R86, R85, 0x1 ;  /* 0x00000055564cc211 */ /* 0x000fc600078c08ff */
[----:B-----5:R0:W-:Y:S01]  /*8a80*/  @!P5 ST.E.128 desc[UR50][R20.64], R4 ;  /* 0x000000041400d985 */ /* 0x0201e2000c101d32 */
[----:B------:R-:W-:Y:S02]  /*8a90*/  @!P4 LEA.HI.X R77, R86, R81, R91, 0x1, P6 ;  /* 0x00000051564dc211 */ /* 0x000fe400030f0c5b */
[----:B------:R-:W-:-:S03]  /*8aa0*/  @!P3 LEA R78, P6, R88, R85, 0x1 ;  /* 0x00000055584eb211 */ /* 0x000fc600078c08ff */
[----:B------:R0:W-:Y:S01]  /*8ab0*/  @!P4 ST.E.128 desc[UR50][R76.64], R28 ;  /* 0x0000001c4c00c985 */ /* 0x0001e2000c101d32 */
[----:B------:R-:W-:Y:S02]  /*8ac0*/  @!P3 LEA.HI.X R79, R88, R81, R87, 0x1, P6 ;  /* 0x00000051584fb211 */ /* 0x000fe400030f0c57 */
[----:B------:R-:W-:-:S03]  /*8ad0*/  @!P2 LEA R80, P6, R90, R85, 0x1 ;  /* 0x000000555a50a211 */ /* 0x000fc600078c08ff */
[----:B------:R0:W-:Y:S01]  /*8ae0*/  @!P3 ST.E.128 desc[UR50][R78.64], R44 ;  /* 0x0000002c4e00b985 */ /* 0x0001e2000c101d32 */
[----:B------:R-:W-:-:S05]  /*8af0*/  @!P2 LEA.HI.X R81, R90, R81, R89, 0x1, P6 ;  /* 0x000000515a51a211 */ /* 0x000fca00030f0c59 */
[----:B------:R0:W-:Y:S04]  /*8b00*/  @!P2 ST.E.128 desc[UR50][R80.64], R60 ;  /* 0x0000003c5000a985 */ /* 0x0001e8000c101d32 */
.L_x_415:
[----:B------:R-:W-:Y:S05]  /*8b10*/  BSYNC B1 ;  /* 0x0000000000017941 */ /* 0x000fea0003800000 */
.L_x_414:
[----:B0----5:R0:W3:Y:S01]  /*8b20*/  SHFL.IDX PT, R29, R83, 0x1, 0x181f ;  /* 0x00381f00531d7f89 */ /* 0x0210e200000e0000 */
[----:B------:R-:W-:Y:S03]  /*8b30*/  BSSY B1, `(.L_x_416) ;  /* 0x0000014000017945 */ /* 0x000fe60003800000 */
[----:B------:R0:W4:Y:S01]  /*8b40*/  SHFL.IDX PT, R21, R82, 0x1, 0x181f ;  /* 0x00381f0052157f89 */ /* 0x00012200000e0000 */
[----:B------:R-:W-:Y:S05]  /*8b50*/  @P1 BRA `(.L_x_417) ;  /* 0x0000000000441947 */ /* 0x000fea0003800000 */
[----:B------:R-:W-:Y:S02]  /*8b60*/  ULDC UR4, c[0x0][0xac8] ;  /* 0x0002b20000047ab9 */ /* 0x000fe40000000800 */
[----:B------:R-:W-:Y:S02]  /*8b70*/  ISETP.GE.AND P4, PT, R0, UR4, PT ;  /* 0x0000000400007c0c */ /* 0x000fe4000bf86270 */
[----:B------:R-:W-:Y:S02]  /*8b80*/  ISETP.GE.AND P3, PT, R86, UR4, PT ;  /* 0x0000000456007c0c */ /* 0x000fe4000bf66270 */
[----:B------:R-:W-:Y:S02]  /*8b90*/  ISETP.GE.AND P2, PT, R88, UR4, PT ;  /* 0x0000000458007c0c */ /* 0x000fe4000bf46270 */
[----:B------:R-:W-:-:S07]  /*8ba0*/  ISETP.GE.AND P1, PT, R90, UR4, PT ;  /* 0x000000045a007c0c */ /* 0x000fce000bf26270 */
[-C--:B----4-:R-:W-:Y:S02]  /*8bb0*/  @!P4 LEA R4, P6, R0, R21.reuse, 0x1 ;  /* 0x000000150004c211 */ /* 0x090fe400078c08ff */
[----:B------:R-:W-:Y:S02]  /*8bc0*/  @!P3 LEA R6, P5, R86, R21, 0x1 ;  /* 0x000000155606b211 */ /* 0x000fe400078a08ff */
[----:B---3--:R-:W-:Y:S02]  /*8bd0*/  @!P4 LEA.HI.X R5, R0, R29, R92, 0x1, P6 ;  /* 0x0000001d0005c211 */ /* 0x008fe400030f0c5c */
[----:B------:R-:W-:Y:S02]  /*8be0*/  @!P2 LEA R20, P6, R88, R21, 0x1 ;  /* 0x000000155814a211 */ /* 0x000fe400078c08ff */
[----:B------:R-:W-:Y:S01]  /*8bf0*/  @!P3 LEA.HI.X R7, R86, R29, R91, 0x1, P5 ;  /* 0x0000001d5607b211 */ /* 0x000fe200028f0c5b */
[----:B------:R3:W-:Y:S01]  /*8c00*/  @!P4 ST.E.128 desc[UR50][R4.64], R8 ;  /* 0x000000080400c985 */ /* 0x0007e2000c101d32 */
[----:B------:R-:W-:-:S02]  /*8c10*/  @!P1 LEA R28, P5, R90, R21, 0x1 ;  /* 0x000000155a1c9211 */ /* 0x000fc400078a08ff */
[-C--:B------:R-:W-:Y:S01]  /*8c20*/  @!P2 LEA.HI.X R21, R88, R29.reuse, R87, 0x1, P6 ;  /* 0x0000001d5815a211 */ /* 0x080fe200030f0c57 */
[----:B------:R3:W-:Y:S01]  /*8c30*/  @!P3 ST.E.128 desc[UR50][R6.64], R32 ;  /* 0x000000200600b985 */ /* 0x0007e2000c101d32 */
[----:B------:R-:W-:-:S03]  /*8c40*/  @!P1 LEA.HI.X R29, R90, R29, R89, 0x1, P5 ;  /* 0x0000001d5a1d9211 */ /* 0x000fc600028f0c59 */
[----:B------:R3:W-:Y:S04]  /*8c50*/  @!P2 ST.E.128 desc[UR50][R20.64], R48 ;  /* 0x000000301400a985 */ /* 0x0007e8000c101d32 */
[----:B------:R3:W-:Y:S02]  /*8c60*/  @!P1 ST.E.128 desc[UR50][R28.64], R64 ;  /* 0x000000401c009985 */ /* 0x0007e4000c101d32 */
.L_x_417:
[----:B------:R-:W-:Y:S05]  /*8c70*/  BSYNC B1 ;  /* 0x0000000000017941 */ /* 0x000fea0003800000 */
.L_x_416:
[----:B---3--:R3:W0:Y:S01]  /*8c80*/  SHFL.IDX PT, R11, R83, 0x2, 0x181f ;  /* 0x00581f00530b7f89 */ /* 0x00862200000e0000 */
[----:B------:R-:W-:Y:S03]  /*8c90*/  BSSY B1, `(.L_x_418) ;  /* 0x0000014000017945 */ /* 0x000fe60003800000 */
[----:B------:R3:W0:Y:S01]  /*8ca0*/  SHFL.IDX PT, R7, R82, 0x2, 0x181f ;  /* 0x00581f0052077f89 */ /* 0x00062200000e0000 */
[----:B------:R-:W-:Y:S05]  /*8cb0*/  @P0 BRA `(.L_x_419) ;  /* 0x0000000000440947 */ /* 0x000fea0003800000 */
[----:B------:R-:W-:Y:S02]  /*8cc0*/  ULDC UR4, c[0x0][0xac8] ;  /* 0x0002b20000047ab9 */ /* 0x000fe40000000800 */
[----:B------:R-:W-:Y:S02]  /*8cd0*/  ISETP.GE.AND P3, PT, R0, UR4, PT ;  /* 0x0000000400007c0c */ /* 0x000fe4000bf66270 */
[----:B------:R-:W-:Y:S02]  /*8ce0*/  ISETP.GE.AND P2, PT, R86, UR4, PT ;  /* 0x0000000456007c0c */ /* 0x000fe4000bf46270 */
[----:B------:R-:W-:Y:S02]  /*8cf0*/  ISETP.GE.AND P1, PT, R88, UR4, PT ;  /* 0x0000000458007c0c */ /* 0x000fe4000bf26270 */
[----:B------:R-:W-:-:S07]  /*8d00*/  ISETP.GE.AND P0, PT, R90, UR4, PT ;  /* 0x000000045a007c0c */ /* 0x000fce000bf06270 */
[-C--:B0-----:R-:W-:Y:S02]  /*8d10*/  @!P3 LEA R4, P6, R0, R7.reuse, 0x1 ;  /* 0x000000070004b211 */ /* 0x081fe400078c08ff */
[-C--:B------:R-:W-:Y:S02]  /*8d20*/  @!P2 LEA R6, P5, R86, R7.reuse, 0x1 ;  /* 0x000000075606a211 */ /* 0x080fe400078a08ff */
[----:B------:R-:W-:Y:S02]  /*8d30*/  @!P1 LEA R8, P4, R88, R7, 0x1 ;  /* 0x0000000758089211 */ /* 0x000fe400078808ff */
[----:B------:R-:W-:Y:S02]  /*8d40*/  @!P3 LEA.HI.X R5, R0, R11, R92, 0x1, P6 ;  /* 0x0000000b0005b211 */ /* 0x000fe400030f0c5c */
[----:B------:R-:W-:Y:S02]  /*8d50*/  @!P0 LEA R10, P6, R90, R7, 0x1 ;  /* 0x000000075a0a8211 */ /* 0x000fe400078c08ff */
[-C--:B------:R-:W-:Y:S01]  /*8d60*/  @!P2 LEA.HI.X R7, R86, R11.reuse, R91, 0x1, P5 ;  /* 0x0000000b5607a211 */ /* 0x080fe200028f0c5b */
[----:B------:R0:W-:Y:S01]  /*8d70*/  @!P3 ST.E.128 desc[UR50][R4.64], R12 ;  /* 0x0000000c0400b985 */ /* 0x0001e2000c101d32 */
[----:B------:R-:W-:-:S02]  /*8d80*/  @!P1 LEA.HI.X R9, R88, R11, R87, 0x1, P4 ;  /* 0x0000000b58099211 */ /* 0x000fc400020f0c57 */
[----:B------:R-:W-:Y:S01]  /*8d90*/  @!P0 LEA.HI.X R11, R90, R11, R89, 0x1, P6 ;  /* 0x0000000b5a0b8211 */ /* 0x000fe200030f0c59 */
[----:B------:R0:W-:Y:S04]  /*8da0*/  @!P2 ST.E.128 desc[UR50][R6.64], R36 ;  /* 0x000000240600a985 */ /* 0x0001e8000c101d32 */
[----:B------:R0:W-:Y:S04]  /*8db0*/  @!P1 ST.E.128 desc[UR50][R8.64], R52 ;  /* 0x0000003408009985 */ /* 0x0001e8000c101d32 */
[----:B------:R0:W-:Y:S02]  /*8dc0*/  @!P0 ST.E.128 desc[UR50][R10.64], R68 ;  /* 0x000000440a008985 */ /* 0x0001e4000c101d32 */
.L_x_419:
[----:B------:R-:W-:Y:S05]  /*8dd0*/  BSYNC B1 ;  /* 0x0000000000017941 */ /* 0x000fea0003800000 */
.L_x_418:
[----:B0-----:R-:W-:Y:S01]  /*8de0*/  VIADD R4, R84, 0x60 ;  /* 0x0000006054047836 */ /* 0x001fe20000000000 */
[----:B---3--:R-:W0:Y:S04]  /*8df0*/  SHFL.IDX PT, R83, R83, 0x3, 0x181f ;  /* 0x00781f0053537f89 */ /* 0x008e2800000e0000 */
[----:B------:R-:W-:Y:S01]  /*8e00*/  ISETP.GE.AND P0, PT, R4, R3, PT ;  /* 0x000000030400720c */ /* 0x000fe20003f06270 */
[----:B------:R3:W0:-:S12]  /*8e10*/  SHFL.IDX PT, R11, R82, 0x3, 0x181f ;  /* 0x00781f00520b7f89 */ /* 0x00061800000e0000 */
[----:B---3--:R-:W-:Y:S05]  /*8e20*/  @P0 BRA `(.L_x_420) ;  /* 0x0000002400940947 */ /* 0x008fea0003800000 */
[----:B------:R-:W-:Y:S02]  /*8e30*/  ULDC UR4, c[0x0][0xac8] ;  /* 0x0002b20000047ab9 */ /* 0x000fe40000000800 */
[----:B------:R-:W-:Y:S02]  /*8e40*/  ISETP.GE.AND P3, PT, R0, UR4, PT ;  /* 0x0000000400007c0c */ /* 0x000fe4000bf66270 */
[----:B------:R-:W-:Y:S02]  /*8e50*/  ISETP.GE.AND P4, PT, R86, UR4, PT ;  /* 0x0000000456007c0c */ /* 0x000fe4000bf86270 */
[----:B------:R-:W-:-:S09]  /*8e60*/  ISETP.GE.AND P5, PT, R88, UR4, PT ;  /* 0x0000000458007c0c */ /* 0x000fd2000bfa6270 */
[-C--:B0-----:R-:W-:Y:S02]  /*8e70*/  @!P3 LEA R4, P0, R0, R11.reuse, 0x1 ;  /* 0x0000000b0004b211 */ /* 0x081fe400078008ff */
[-C--:B------:R-:W-:Y:S02]  /*8e80*/  @!P4 LEA R6, P1, R86, R11.reuse, 0x1 ;  /* 0x0000000b5606c211 */ /* 0x080fe400078208ff */
[----:B------:R-:W-:Y:S02]  /*8e90*/  @!P5 LEA R8, P2, R88, R11, 0x1 ;  /* 0x0000000b5808d211 */ /* 0x000fe400078408ff */
[-C--:B------:R-:W-:Y:S02]  /*8ea0*/  @!P3 LEA.HI.X R5, R0, R83.reuse, R92, 0x1, P0 ;  /* 0x000000530005b211 */ /* 0x080fe400000f0c5c */
[-C--:B------:R-:W-:Y:S02]  /*8eb0*/  @!P4 LEA.HI.X R7, R86, R83.reuse, R91, 0x1, P1 ;  /* 0x000000535607c211 */ /* 0x080fe400008f0c5b */
[----:B------:R-:W-:Y:S01]  /*8ec0*/  @!P5 LEA.HI.X R9, R88, R83, R87, 0x1, P2 ;  /* 0x000000535809d211 */ /* 0x000fe200010f0c57 */
[----:B------:R3:W-:Y:S01]  /*8ed0*/  @!P3 ST.E.128 desc[UR50][R4.64], R24 ;  /* 0x000000180400b985 */ /* 0x0007e2000c101d32 */
[----:B------:R-:W-:-:S03]  /*8ee0*/  ISETP.GE.AND P0, PT, R90, UR4, PT ;  /* 0x000000045a007c0c */ /* 0x000fc6000bf06270 */
[----:B------:R3:W-:Y:S04]  /*8ef0*/  @!P4 ST.E.128 desc[UR50][R6.64], R40 ;  /* 0x000000280600c985 */ /* 0x0007e8000c101d32 */
[----:B------:R3:W-:Y:S06]  /*8f00*/  @!P5 ST.E.128 desc[UR50][R8.64], R56 ;  /* 0x000000380800d985 */ /* 0x0007ec000c101d32 */
[----:B------:R-:W-:Y:S05]  /*8f10*/  @P0 BRA `(.L_x_420) ;  /* 0x0000002400580947 */ /* 0x000fea0003800000 */
[----:B---3--:R-:W-:-:S04]  /*8f20*/  LEA R4, P0, R90, R11, 0x1 ;  /* 0x0000000b5a047211 */ /* 0x008fc800078008ff */
[----:B------:R-:W-:-:S05]  /*8f30*/  LEA.HI.X R5, R90, R83, R89, 0x1, P0 ;  /* 0x000000535a057211 */ /* 0x000fca00000f0c59 */
[----:B------:R0:W-:Y:S01]  /*8f40*/  ST.E.128 desc[UR50][R4.64], R72 ;  /* 0x0000004804007985 */ /* 0x0001e2000c101d32 */
[----:B------:R-:W-:Y:S05]  /*8f50*/  BRA `(.L_x_420) ;  /* 0x0000002400487947 */ /* 0x000fea0003800000 */
.L_x_413:
[----:B------:R-:W-:Y:S01]  /*8f60*/  ULDC.64 UR14, c[0x0][0xb08] ;  /* 0x0002c200000e7ab9 */ /* 0x000fe20000000a00 */
[----:B------:R-:W-:Y:S01]  /*8f70*/  IMAD.MOV.U32 R3, RZ, RZ, R12 ;  /* 0x000000ffff037224 */ /* 0x000fe200078e000c */
[----:B------:R-:W-:Y:S01]  /*8f80*/  UIMAD UR12, UR16, UR14, URZ ;  /* 0x0000000e100c72a4 */ /* 0x000fe2000f8e023f */
[----:B------:R-:W-:Y:S01]  /*8f90*/  BSSY B1, `(.L_x_421) ;  /* 0x00000c9000017945 */ /* 0x000fe20003800000 */
[----:B------:R-:W-:Y:S01]  /*8fa0*/  UIMAD.WIDE.U32 UR10, UR4, UR14, URZ ;  /* 0x0000000e040a72a5 */ /* 0x000fe2000f8e003f */
[----:B------:R-:W-:Y:S01]  /*8fb0*/  SHF.R.S32.HI R152, RZ, 0x1f, R203 ;  /* 0x0000001fff987819 */ /* 0x000fe200000114cb */
[----:B------:R-:W-:Y:S01]  /*8fc0*/  UIMAD UR12, UR4, UR15, UR12 ;  /* 0x0000000f040c72a4 */ /* 0x000fe2000f8e020c */
[----:B------:R-:W-:Y:S01]  /*8fd0*/  SHF.R.S32.HI R153, RZ, 0x1f, R204 ;  /* 0x0000001fff997819 */ /* 0x000fe200000114cc */
[----:B------:R-:W-:Y:S01]  /*8fe0*/  USHF.R.S32.HI UR4, URZ, 0x1f, UR39 ;  /* 0x0000001f3f047899 */ /* 0x000fe20008011427 */
[----:B------:R-:W-:Y:S01]  /*8ff0*/  SHF.R.S32.HI R154, RZ, 0x1f, R205 ;  /* 0x0000001fff9a7819 */ /* 0x000fe200000114cd */
[----:B------:R-:W-:Y:S01]  /*9000*/  UIADD3 UR11, UR11, UR12, URZ ;  /* 0x0000000c0b0b7290 */ /* 0x000fe2000fffe03f */
[----:B------:R-:W-:Y:S01]  /*9010*/  SHF.R.S32.HI R155, RZ, 0x1f, R206 ;  /* 0x0000001fff9b7819 */ /* 0x000fe200000114ce */
[----:B------:R-:W-:Y:S01]  /*9020*/  ULDC.64 UR14, c[0x0][0xb40] ;  /* 0x0002d000000e7ab9 */ /* 0x000fe20000000a00 */
[----:B------:R-:W-:Y:S01]  /*9030*/  ULDC.64 UR12, c[0x0][0xb38] ;  /* 0x0002ce00000c7ab9 */ /* 0x000fe20000000a00 */
[----:B------:R-:W-:Y:S01]  /*9040*/  UIMAD UR4, UR4, UR14, URZ ;  /* 0x0000000e040472a4 */ /* 0x000fe2000f8e023f */
[----:B------:R-:W-:Y:S01]  /*9050*/  SHF.R.S32.HI R156, RZ, 0x1f, R207 ;  /* 0x0000001fff9c7819 */ /* 0x000fe200000114cf */
[----:B------:R-:W-:Y:S01]  /*9060*/  UIMAD.WIDE.U32 UR10, UR43, UR12, UR10 ;  /* 0x0000000c2b0a72a5 */ /* 0x000fe2000f8e000a */
[----:B------:R-:W-:Y:S01]  /*9070*/  SHF.R.S32.HI R157, RZ, 0x1f, R208 ;  /* 0x0000001fff9d7819 */ /* 0x000fe200000114d0 */
[----:B------:R-:W-:Y:S01]  /*9080*/  UIMAD UR4, UR39, UR15, UR4 ;  /* 0x0000000f270472a4 */ /* 0x000fe2000f8e0204 */
[----:B------:R-:W-:Y:S01]  /*9090*/  SHF.R.S32.HI R158, RZ, 0x1f, R209 ;  /* 0x0000001fff9e7819 */ /* 0x000fe200000114d1 */
[----:B------:R-:W-:Y:S01]  /*90a0*/  UIMAD UR11, UR43, UR13, UR11 ;  /* 0x0000000d2b0b72a4 */ /* 0x000fe2000f8e020b */
[----:B------:R-:W-:Y:S01]  /*90b0*/  SHF.R.S32.HI R159, RZ, 0x1f, R210 ;  /* 0x0000001fff9f7819 */ /* 0x000fe200000114d2 */
[----:B------:R-:W-:Y:S01]  /*90c0*/  @UP1 ULDC UR12, c[0x0][0xbec] ;  /* 0x0002fb00000c1ab9 */ /* 0x000fe20000000800 */
[----:B------:R-:W-:Y:S01]  /*90d0*/  UIADD3 UR8, UR8, 0x22820, URZ ;  /* 0x0002282008087890 */ /* 0x000fe2000fffe03f */
[----:B0-----:R-:W-:Y:S01]  /*90e0*/  @P1 IMAD.HI.U32 R0, R12, UR12, RZ ;  /* 0x0000000c0c001c27 */ /* 0x001fe2000f8e00ff */
[----:B------:R-:W-:Y:S01]  /*90f0*/  UIMAD.WIDE.U32 UR10, UR39, UR14, UR10 ;  /* 0x0000000e270a72a5 */ /* 0x000fe2000f8e000a */
[----:B------:R-:W-:Y:S01]  /*9100*/  SHF.R.S32.HI R160, RZ, 0x1f, R211 ;  /* 0x0000001fffa07819 */ /* 0x000fe200000114d3 */
[----:B------:R-:W-:Y:S01]  /*9110*/  ULDC.64 UR12, c[0x0][0xb48] ;  /* 0x0002d200000c7ab9 */ /* 0x000fe20000000a00 */
[----:B------:R-:W-:Y:S01]  /*9120*/  UPRMT UR8, URZ, 0x654, UR8 ;  /* 0x000006543f087896 */ /* 0x000fe20008000008 */
[----:B------:R-:W-:Y:S01]  /*9130*/  SHF.R.S32.HI R161, RZ, 0x1f, R212 ;  /* 0x0000001fffa17819 */ /* 0x000fe200000114d4 */
[----:B------:R-:W-:Y:S01]  /*9140*/  UIADD3 UR11, UR11, UR4, URZ ;  /* 0x000000040b0b7290 */ /* 0x000fe2000fffe03f */
[----:B------:R-:W-:-:S02]  /*9150*/  SHF.R.S32.HI R162, RZ, 0x1f, R213 ;  /* 0x0000001fffa27819 */ /* 0x000fc400000114d5 */
[----:B------:R-:W-:Y:S01]  /*9160*/  @UP1 ULDC UR4, c[0x0][0xbf0] ;  /* 0x0002fc0000041ab9 */ /* 0x000fe20000000800 */
[----:B------:R-:W-:Y:S01]  /*9170*/  UIMAD.WIDE.U32 UR10, UR42, UR12, UR10 ;  /* 0x0000000c2a0a72a5 */ /* 0x000fe2000f8e000a */
[----:B------:R-:W-:Y:S02]  /*9180*/  @P1 SHF.R.U32.HI R3, RZ, UR4, R0 ;  /* 0x00000004ff031c19 */ /* 0x000fe40008011600 */
[----:B------:R-:W-:Y:S01]  /*9190*/  SYNCS.ARRIVE.TRANS64.RED.A1T0 RZ, [UR8], RZ ;  /* 0x000000ffffff79a7 */ /* 0x000fe20008100408 */
[----:B------:R-:W-:Y:S01]  /*91a0*/  UIMAD UR42, UR42, UR13, UR11 ;  /* 0x0000000d2a2a72a4 */ /* 0x000fe2000f8e020b */
[--C-:B------:R-:W-:Y:S01]  /*91b0*/  SHF.R.S32.HI R0, RZ, 0x1f, R3.reuse ;  /* 0x0000001fff007819 */ /* 0x100fe20000011403 */
[----:B------:R-:W-:Y:S01]  /*91c0*/  IMAD.MOV R7, RZ, RZ, -R3 ;  /* 0x000000ffff077224 */ /* 0x000fe200078e0a03 */
[----:B------:R-:W-:Y:S01]  /*91d0*/  ULDC.64 UR12, c[0x0][0xb30] ;  /* 0x0002cc00000c7ab9 */ /* 0x000fe20000000a00 */
[----:B------:R-:W-:Y:S01]  /*91e0*/  IMAD.U32 R5, RZ, RZ, UR11 ;  /* 0x0000000bff057e24 */ /* 0x000fe2000f8e00ff */
[----:B------:R-:W-:Y:S01]  /*91f0*/  SHF.R.S32.HI R163, RZ, 0x1f, R214 ;  /* 0x0000001fffa37819 */ /* 0x000fe200000114d6 */
[----:B------:R-:W-:Y:S01]  /*9200*/  IMAD R7, R7, UR9, R12 ;  /* 0x0000000907077c24 */ /* 0x000fe2000f8e020c */
[----:B------:R-:W-:Y:S01]  /*9210*/  SHF.R.S32.HI R164, RZ, 0x1f, R215 ;  /* 0x0000001fffa47819 */ /* 0x000fe200000114d7 */
[----:B------:R-:W-:Y:S01]  /*9220*/  IMAD R0, R0, UR12, RZ ;  /* 0x0000000c00007c24 */ /* 0x000fe2000f8e02ff */
[----:B------:R-:W-:Y:S01]  /*9230*/  SHF.R.S32.HI R20, RZ, 0x1f, R216 ;  /* 0x0000001fff147819 */ /* 0x000fe200000114d8 */
[----:B------:R-:W-:Y:S01]  /*9240*/  IMAD.U32 R4, RZ, RZ, UR10 ;  /* 0x0000000aff047e24 */ /* 0x000fe2000f8e00ff */
[----:B------:R-:W-:Y:S01]  /*9250*/  ULDC.64 UR10, c[0x0][0xb28] ;  /* 0x0002ca00000a7ab9 */ /* 0x000fe20000000a00 */
[----:B------:R-:W-:Y:S01]  /*9260*/  IMAD.U32 R5, RZ, RZ, UR42 ;  /* 0x0000002aff057e24 */ /* 0x000fe2000f8e00ff */
[----:B------:R-:W-:Y:S01]  /*9270*/  SHF.R.S32.HI R165, RZ, 0x1f, R217 ;  /* 0x0000001fffa57819 */ /* 0x000fe200000114d9 */
[C---:B------:R-:W-:Y:S01]  /*9280*/  IMAD R9, R3.reuse, UR13, R0 ;  /* 0x0000000d03097c24 */ /* 0x040fe2000f8e0200 */
[----:B------:R-:W-:Y:S01]  /*9290*/  SHF.R.S32.HI R0, RZ, 0x1f, R7 ;  /* 0x0000001fff007819 */ /* 0x000fe20000011407 */
[----:B------:R-:W-:Y:S01]  /*92a0*/  IMAD.WIDE.U32 R4, R3, UR12, R4 ;  /* 0x0000000c03047c25 */ /* 0x000fe2000f8e0004 */
[----:B------:R-:W-:-:S02]  /*92b0*/  SHF.R.S32.HI R166, RZ, 0x1f, R218 ;  /* 0x0000001fffa67819 */ /* 0x000fc400000114da */
[----:B------:R-:W-:Y:S01]  /*92c0*/  SHF.R.S32.HI R167, RZ, 0x1f, R219 ;  /* 0x0000001fffa77819 */ /* 0x000fe200000114db */
[----:B------:R-:W-:Y:S01]  /*92d0*/  IMAD R0, R0, UR10, RZ ;  /* 0x0000000a00007c24 */ /* 0x000fe2000f8e02ff */
[----:B------:R-:W-:Y:S01]  /*92e0*/  SHF.R.S32.HI R168, RZ, 0x1f, R220 ;  /* 0x0000001fffa87819 */ /* 0x000fe200000114dc */
[----:B------:R-:W-:Y:S02]  /*92f0*/  IMAD.IADD R5, R5, 0x1, R9 ;  /* 0x0000000105057824 */ /* 0x000fe400078e0209 */
[C---:B------:R-:W-:Y:S02]  /*9300*/  IMAD R3, R7.reuse, UR11, R0 ;  /* 0x0000000b07037c24 */ /* 0x040fe4000f8e0200 */
[----:B------:R-:W-:Y:S01]  /*9310*/  IMAD.WIDE.U32 R4, R7, UR10, R4 ;  /* 0x0000000a07047c25 */ /* 0x000fe2000f8e0004 */
[----:B------:R-:W-:-:S03]  /*9320*/  ULDC.64 UR10, c[0x0][0xb00] ;  /* 0x0002c000000a7ab9 */ /* 0x000fc60000000a00 */
[----:B------:R-:W-:Y:S01]  /*9330*/  IMAD.IADD R3, R5, 0x1, R3 ;  /* 0x0000000105037824 */ /* 0x000fe200078e0203 */
[----:B------:R-:W-:-:S04]  /*9340*/  LEA R0, P1, R4, UR10, 0x2 ;  /* 0x0000000a04007c11 */ /* 0x000fc8000f8210ff */
[----:B------:R-:W-:Y:S02]  /*9350*/  LEA.HI.X R3, R4, UR11, R3, 0x2, P1 ;  /* 0x0000000b04037c11 */ /* 0x000fe400088f1403 */
[----:B------:R0:W1:Y:S04]  /*9360*/  SHFL.IDX PT, R4, R0, RZ, 0x1c1f ;  /* 0x001c1fff00047589 */ /* 0x00006800000e0000 */
[----:B------:R0:W2:Y:S01]  /*9370*/  SHFL.IDX PT, R5, R3, RZ, 0x1c1f ;  /* 0x001c1fff03057589 */ /* 0x0000a200000e0000 */
[----:B------:R-:W-:Y:S05]  /*9380*/  @P2 BRA `(.L_x_422) ;  /* 0x0000000800242947 */ /* 0x000fea0003800000 */
[----:B------:R-:W-:Y:S01]  /*9390*/  ULDC UR4, c[0x0][0xac8] ;  /* 0x0002b20000047ab9 */ /* 0x000fe20000000800 */
[----:B------:R-:W-:Y:S01]  /*93a0*/  VIADD R21, R2, 0xe0 ;  /* 0x000000e002157836 */ /* 0x000fe20000000000 */
[----:B------:R-:W-:Y:S02]  /*93b0*/  ISETP.GE.AND P2, PT, R220, UR4, PT ;  /* 0x00000004dc007c0c */ /* 0x000fe4000bf46270 */
[----:B------:R-:W-:Y:S02]  /*93c0*/  ISETP.GE.AND P3, PT, R2, UR4, PT ;  /* 0x0000000402007c0c */ /* 0x000fe4000bf66270 */
[----:B------:R-:W-:Y:S02]  /*93d0*/  ISETP.GE.AND P1, PT, R219, UR4, PT ;  /* 0x00000004db007c0c */ /* 0x000fe4000bf26270 */
[----:B------:R-:W-:-:S07]  /*93e0*/  ISETP.GE.AND P4, PT, R218, UR4, PT ;  /* 0x00000004da007c0c */ /* 0x000fce000bf86270 */
[----:B-1----:R-:W-:Y:S02]  /*93f0*/  @!P2 LEA R8, P5, R220, R4, 0x2 ;  /* 0x00000004dc08a211 */ /* 0x002fe400078a10ff */
[----:B--2---:R-:W-:Y:S02]  /*9400*/  @!P3 IMAD.WIDE R6, R2, 0x4, R4 ;  /* 0x000000040206b825 */ /* 0x004fe400078e0204 */
[----:B------:R-:W-:-:S03]  /*9410*/  @!P2 LEA.HI.X R9, R220, R5, R168, 0x2, P5 ;  /* 0x00000005dc09a211 */ /* 0x000fc600028f14a8 */
[----:B------:R1:W-:Y:S01]  /*9420*/  @!P3 ST.E.64 desc[UR50][R6.64], R24 ;  /* 0x000000180600b985 */ /* 0x0003e2000c101b32 */
[----:B------:R-:W-:-:S03]  /*9430*/  ISETP.GE.AND P3, PT, R217, UR4, PT ;  /* 0x00000004d9007c0c */ /* 0x000fc6000bf66270 */
[----:B------:R2:W-:Y:S01]  /*9440*/  @!P2 ST.E.64 desc[UR50][R8.64], R28 ;  /* 0x0000001c0800a985 */ /* 0x0005e2000c101b32 */
[----:B------:R-:W-:Y:S02]  /*9450*/  ISETP.GE.AND P2, PT, R216, UR4, PT ;  /* 0x00000004d8007c0c */ /* 0x000fe4000bf46270 */
[----:B-1----:R-:W-:Y:S01]  /*9460*/  @!P1 LEA R6, P6, R219, R4, 0x2 ;  /* 0x00000004db069211 */ /* 0x002fe200078c10ff */
[----:B------:R-:W-:-:S03]  /*9470*/  VIADD R25, R2, 0xe8 ;  /* 0x000000e802197836 */ /* 0x000fc60000000000 */
[----:B------:R-:W-:Y:S01]  /*9480*/  @!P1 LEA.HI.X R7, R219, R5, R167, 0x2, P6 ;  /* 0x00000005db079211 */ /* 0x000fe200030f14a7 */
[----:B--2---:R-:W-:Y:S01]  /*9490*/  VIADD R29, R2, 0xf0 ;  /* 0x000000f0021d7836 */ /* 0x004fe20000000000 */
[----:B------:R-:W-:-:S03]  /*94a0*/  @!P4 LEA R8, P5, R218, R4, 0x2 ;  /* 0x00000004da08c211 */ /* 0x000fc600078a10ff */
[----:B------:R1:W-:Y:S01]  /*94b0*/  @!P1 ST.E.64 desc[UR50][R6.64], R32 ;  /* 0x0000002006009985 */ /* 0x0003e2000c101b32 */
[----:B------:R-:W-:Y:S02]  /*94c0*/  @!P4 LEA.HI.X R9, R218, R5, R166, 0x2, P5 ;  /* 0x00000005da09c211 */ /* 0x000fe400028f14a6 */
[----:B------:R-:W-:-:S03]  /*94d0*/  ISETP.GE.AND P1, PT, R215, UR4, PT ;  /* 0x00000004d7007c0c */ /* 0x000fc6000bf26270 */
[----:B------:R2:W-:Y:S01]  /*94e0*/  @!P4 ST.E.64 desc[UR50][R8.64], R36 ;  /* 0x000000240800c985 */ /* 0x0005e2000c101b32 */
[----:B------:R-:W-:Y:S02]  /*94f0*/  ISETP.GE.AND P4, PT, R214, UR4, PT ;  /* 0x00000004d6007c0c */ /* 0x000fe4000bf86270 */
[----:B-1----:R-:W-:Y:S01]  /*9500*/  @!P3 LEA R6, P6, R217, R4, 0x2 ;  /* 0x00000004d906b211 */ /* 0x002fe200078c10ff */
[----:B------:R-:W-:-:S03]  /*9510*/  VIADD R33, R2, 0xf8 ;  /* 0x000000f802217836 */ /* 0x000fc60000000000 */
[----:B------:R-:W-:Y:S02]  /*9520*/  @!P3 LEA.HI.X R7, R217, R5, R165, 0x2, P6 ;  /* 0x00000005d907b211 */ /* 0x000fe400030f14a5 */
[----:B--2---:R-:W-:-:S03]  /*9530*/  @!P2 LEA R8, P5, R216, R4, 0x2 ;  /* 0x00000004d808a211 */ /* 0x004fc600078a10ff */
[----:B------:R1:W-:Y:S01]  /*9540*/  @!P3 ST.E.64 desc[UR50][R6.64], R40 ;  /* 0x000000280600b985 */ /* 0x0003e2000c101b32 */
[----:B------:R-:W-:Y:S02]  /*9550*/  @!P2 LEA.HI.X R9, R216, R5, R20, 0x2, P5 ;  /* 0x00000005d809a211 */ /* 0x000fe400028f1414 */
[----:B------:R-:W-:-:S03]  /*9560*/  ISETP.GE.AND P3, PT, R213, UR4, PT ;  /* 0x00000004d5007c0c */ /* 0x000fc6000bf66270 */
[----:B------:R2:W-:Y:S01]  /*9570*/  @!P2 ST.E.64 desc[UR50][R8.64], R44 ;  /* 0x0000002c0800a985 */ /* 0x0005e2000c101b32 */
[----:B------:R-:W-:Y:S02]  /*9580*/  ISETP.GE.AND P2, PT, R212, UR4, PT ;  /* 0x00000004d4007c0c */ /* 0x000fe4000bf46270 */
[----:B-1----:R-:W-:-:S04]  /*9590*/  @!P1 LEA R6, P6, R215, R4, 0x2 ;  /* 0x00000004d7069211 */ /* 0x002fc800078c10ff */
        /* <DEDUP_REMOVED lines=19> */
[-C--:B------:R-:W-:Y:S02]  /*96d0*/  @!P4 LEA.HI.X R9, R210, R5.reuse, R159, 0x2, P5 ;  /* 0x00000005d209c211 */ /* 0x080fe400028f149f */
[----:B------:R-:W-:Y:S02]  /*96e0*/  ISETP.GE.AND P1, PT, R207, UR4, PT ;  /* 0x00000004cf007c0c */ /* 0x000fe4000bf26270 */
[-C--:B------:R-:W-:Y:S01]  /*96f0*/  @!P2 LEA R10, P5, R208, R4.reuse, 0x2 ;  /* 0x00000004d00aa211 */ /* 0x080fe200078a10ff */
[----:B------:R2:W-:Y:S01]  /*9700*/  @!P4 ST.E.64 desc[UR50][R8.64], R68 ;  /* 0x000000440800c985 */ /* 0x0005e2000c101b32 */
[----:B------:R-:W-:Y:S02]  /*9710*/  ISETP.GE.AND P4, PT, R206, UR4, PT ;  /* 0x00000004ce007c0c */ /* 0x000fe4000bf86270 */
[----:B------:R-:W-:Y:S02]  /*9720*/  @!P2 LEA.HI.X R11, R208, R5, R157, 0x2, P5 ;  /* 0x00000005d00ba211 */ /* 0x000fe400028f149d */
[----:B-1----:R-:W-:-:S04]  /*9730*/  @!P3 LEA R6, P6, R209, R4, 0x2 ;  /* 0x00000004d106b211 */ /* 0x002fc800078c10ff */
[----:B------:R-:W-:Y:S02]  /*9740*/  @!P3 LEA.HI.X R7, R209, R5, R158, 0x2, P6 ;  /* 0x00000005d107b211 */ /* 0x000fe400030f149e */
[----:B------:R-:W-:-:S03]  /*9750*/  @!P1 LEA R12, P6, R207, R4, 0x2 ;  /* 0x00000004cf0c9211 */ /* 0x000fc600078c10ff */
[----:B------:R-:W-:Y:S01]  /*9760*/  @!P4 LEA R14, P5, R206, R4, 0x2 ;  /* 0x00000004ce0ec211 */ /* 0x000fe200078a10ff */
[----:B------:R1:W-:Y:S01]  /*9770*/  @!P3 ST.E.64 desc[UR50][R6.64], R72 ;  /* 0x000000480600b985 */ /* 0x0003e2000c101b32 */
[----:B------:R-:W-:Y:S02]  /*9780*/  ISETP.GE.AND P3, PT, R205, UR4, PT ;  /* 0x00000004cd007c0c */ /* 0x000fe4000bf66270 */
[-C--:B------:R-:W-:Y:S01]  /*9790*/  @!P1 LEA.HI.X R13, R207, R5.reuse, R156, 0x2, P6 ;  /* 0x00000005cf0d9211 */ /* 0x080fe200030f149c */
[----:B------:R3:W-:Y:S01]  /*97a0*/  @!P2 ST.E.64 desc[UR50][R10.64], R76 ;  /* 0x0000004c0a00a985 */ /* 0x0007e2000c101b32 */
[----:B------:R-:W-:Y:S02]  /*97b0*/  ISETP.GE.AND P2, PT, R204, UR4, PT ;  /* 0x00000004cc007c0c */ /* 0x000fe4000bf46270 */
[----:B------:R-:W-:Y:S01]  /*97c0*/  @!P4 LEA.HI.X R15, R206, R5, R155, 0x2, P5 ;  /* 0x00000005ce0fc211 */ /* 0x000fe200028f149b */
[----:B------:R4:W-:Y:S01]  /*97d0*/  @!P1 ST.E.64 desc[UR50][R12.64], R80 ;  /* 0x000000500c009985 */ /* 0x0009e2000c101b32 */
[----:B------:R-:W-:-:S03]  /*97e0*/  ISETP.GE.AND P1, PT, R203, UR4, PT ;  /* 0x00000004cb007c0c */ /* 0x000fc6000bf26270 */
[----:B------:R5:W-:Y:S01]  /*97f0*/  @!P4 ST.E.64 desc[UR50][R14.64], R84 ;  /* 0x000000540e00c985 */ /* 0x000be2000c101b32 */
[----:B------:R-:W-:Y:S02]  /*9800*/  ISETP.GE.AND P4, PT, R202, UR4, PT ;  /* 0x00000004ca007c0c */ /* 0x000fe4000bf86270 */
[----:B--2---:R-:W-:-:S03]  /*9810*/  @!P3 LEA R8, P6, R205, R4, 0x2 ;  /* 0x00000004cd08b211 */ /* 0x004fc600078c10ff */
[CC--:B-1----:R-:W-:Y:S02]  /*9820*/  @!P2 LEA R6, P5, R204.reuse, R4.reuse, 0x2 ;  /* 0x00000004cc06a211 */ /* 0x0c2fe400078a10ff */
[-C--:B------:R-:W-:Y:S02]  /*9830*/  @!P3 LEA.HI.X R9, R205, R5.reuse, R154, 0x2, P6 ;  /* 0x00000005cd09b211 */ /* 0x080fe400030f149a */
[-C--:B------:R-:W-:Y:S02]  /*9840*/  @!P2 LEA.HI.X R7, R204, R5.reuse, R153, 0x2, P5 ;  /* 0x00000005cc07a211 */ /* 0x080fe400028f1499 */
[----:B---3--:R-:W-:Y:S01]  /*9850*/  @!P1 LEA R10, P6, R203, R4, 0x2 ;  /* 0x00000004cb0a9211 */ /* 0x008fe200078c10ff */
[----:B------:R1:W-:Y:S01]  /*9860*/  @!P3 ST.E.64 desc[UR50][R8.64], R88 ;  /* 0x000000580800b985 */ /* 0x0003e2000c101b32 */
[----:B------:R-:W-:Y:S02]  /*9870*/  ISETP.GE.AND P3, PT, R201, UR4, PT ;  /* 0x00000004c9007c0c */ /* 0x000fe4000bf66270 */
[----:B------:R-:W-:Y:S01]  /*9880*/  @!P1 LEA.HI.X R11, R203, R5, R152, 0x2, P6 ;  /* 0x00000005cb0b9211 */ /* 0x000fe200030f1498 */
[----:B------:R2:W-:Y:S01]  /*9890*/  @!P2 ST.E.64 desc[UR50][R6.64], R92 ;  /* 0x0000005c0600a985 */ /* 0x0005e2000c101b32 */
[----:B------:R-:W-:-:S02]  /*98a0*/  ISETP.GE.AND P2, PT, R200, UR4, PT ;  /* 0x00000004c8007c0c */ /* 0x000fc4000bf46270 */
[C---:B----4-:R-:W-:Y:S01]  /*98b0*/  @!P4 LEA R12, P5, R202.reuse, R4, 0x2 ;  /* 0x00000004ca0cc211 */ /* 0x050fe200078a10ff */
[----:B------:R3:W-:Y:S01]  /*98c0*/  @!P1 ST.E.64 desc[UR50][R10.64], R96 ;  /* 0x000000600a009985 */ /* 0x0007e2000c101b32 */
[----:B------:R-:W-:Y:S02]  /*98d0*/  ISETP.GE.AND P1, PT, R23, UR4, PT ;  /* 0x0000000417007c0c */ /* 0x000fe4000bf26270 */
[----:B------:R-:W-:-:S03]  /*98e0*/  @!P4 LEA.HI.X R13, R202, R5, R229, 0x2, P5 ;  /* 0x00000005ca0dc211 */ /* 0x000fc600028f14e5 */
[CC--:B-----5:R-:W-:Y:S02]  /*98f0*/  @!P3 LEA R14, P6, R201.reuse, R4.reuse, 0x2 ;  /* 0x00000004c90eb211 */ /* 0x0e0fe400078c10ff */
[----:B------:R4:W-:Y:S01]  /*9900*/  @!P4 ST.E.64 desc[UR50][R12.64], R100 ;  /* 0x000000640c00c985 */ /* 0x0009e2000c101b32 */
[----:B------:R-:W-:Y:S02]  /*9910*/  ISETP.GE.AND P4, PT, R22, UR4, PT ;  /* 0x0000000416007c0c */ /* 0x000fe4000bf86270 */
[CC--:B-1----:R-:W-:Y:S02]  /*9920*/  @!P2 LEA R8, P5, R200.reuse, R4.reuse, 0x2 ;  /* 0x00000004c808a211 */ /* 0x0c2fe400078a10ff */
[-C--:B------:R-:W-:Y:S02]  /*9930*/  @!P3 LEA.HI.X R15, R201, R5.reuse, R228, 0x2, P6 ;  /* 0x00000005c90fb211 */ /* 0x080fe400030f14e4 */
[----:B------:R-:W-:Y:S02]  /*9940*/  @!P2 LEA.HI.X R9, R200, R5, R227, 0x2, P5 ;  /* 0x00000005c809a211 */ /* 0x000fe400028f14e3 */
[----:B--2---:R-:W-:Y:S01]  /*9950*/  @!P1 LEA R6, P6, R23, R4, 0x2 ;  /* 0x0000000417069211 */ /* 0x004fe200078c10ff */
[----:B------:R1:W-:Y:S01]  /*9960*/  @!P3 ST.E.64 desc[UR50][R14.64], R104 ;  /* 0x000000680e00b985 */ /* 0x0003e2000c101b32 */
[----:B------:R-:W-:-:S02]  /*9970*/  ISETP.GE.AND P3, PT, R19, UR4, PT ;  /* 0x0000000413007c0c */ /* 0x000fc4000bf66270 */
[-C--:B------:R-:W-:Y:S01]  /*9980*/  @!P1 LEA.HI.X R7, R23, R5.reuse, R226, 0x2, P6 ;  /* 0x0000000517079211 */ /* 0x080fe200030f14e2 */
[----:B------:R2:W-:Y:S01]  /*9990*/  @!P2 ST.E.64 desc[UR50][R8.64], R108 ;  /* 0x0000006c0800a985 */ /* 0x0005e2000c101b32 */
[----:B------:R-:W-:Y:S02]  /*99a0*/  ISETP.GE.AND P2, PT, R18, UR4, PT ;  /* 0x0000000412007c0c */ /* 0x000fe4000bf46270 */
[C---:B---3--:R-:W-:Y:S01]  /*99b0*/  @!P4 LEA R10, P5, R22.reuse, R4, 0x2 ;  /* 0x00000004160ac211 */ /* 0x048fe200078a10ff */
[----:B------:R3:W-:Y:S01]  /*99c0*/  @!P1 ST.E.64 desc[UR50][R6.64], R112 ;  /* 0x0000007006009985 */ /* 0x0007e2000c101b32 */
[----:B------:R-:W-:Y:S02]  /*99d0*/  ISETP.GE.AND P1, PT, R17, UR4, PT ;  /* 0x0000000411007c0c */ /* 0x000fe4000bf26270 */
[----:B------:R-:W-:-:S03]  /*99e0*/  @!P4 LEA.HI.X R11, R22, R5, R225, 0x2, P5 ;  /* 0x00000005160bc211 */ /* 0x000fc600028f14e1 */
[CC--:B----4-:R-:W-:Y:S02]  /*99f0*/  @!P3 LEA R12, P6, R19.reuse, R4.reuse, 0x2 ;  /* 0x00000004130cb211 */ /* 0x0d0fe400078c10ff */
[----:B------:R4:W-:Y:S02]  /*9a00*/  @!P4 ST.E.64 desc[UR50][R10.64], R116 ;  /* 0x000000740a00c985 */ /* 0x0009e4000c101b32 */
[CC--:B-1----:R-:W-:Y:S02]  /*9a10*/  @!P2 LEA R14, P4, R18.reuse, R4.reuse, 0x2 ;  /* 0x00000004120ea211 */ /* 0x0c2fe400078810ff */
[-C--:B------:R-:W-:Y:S02]  /*9a20*/  @!P3 LEA.HI.X R13, R19, R5.reuse, R224, 0x2, P6 ;  /* 0x00000005130db211 */ /* 0x080fe400030f14e0 */
[----:B------:R-:W-:Y:S02]  /*9a30*/  @!P2 LEA.HI.X R15, R18, R5, R223, 0x2, P4 ;  /* 0x00000005120fa211 */ /* 0x000fe400020f14df */
[----:B------:R-:W-:Y:S01]  /*9a40*/  ISETP.GE.AND P4, PT, R16, UR4, PT ;  /* 0x0000000410007c0c */ /* 0x000fe2000bf86270 */
[----:B------:R1:W-:Y:S01]  /*9a50*/  @!P3 ST.E.64 desc[UR50][R12.64], R120 ;  /* 0x000000780c00b985 */ /* 0x0003e2000c101b32 */
[----:B--2---:R-:W-:-:S02]  /*9a60*/  @!P1 LEA R8, P5, R17, R4, 0x2 ;  /* 0x0000000411089211 */ /* 0x004fc400078a10ff */
[----:B------:R-:W-:Y:S01]  /*9a70*/  ISETP.GE.AND P3, PT, R21, UR4, PT ;  /* 0x0000000415007c0c */ /* 0x000fe2000bf66270 */
[----:B------:R-:W-:Y:S01]  /*9a80*/  @!P2 ST.E.64 desc[UR50][R14.64], R124 ;  /* 0x0000007c0e00a985 */ /* 0x000fe2000c101b32 */
[----:B------:R-:W-:Y:S02]  /*9a90*/  @!P1 LEA.HI.X R9, R17, R5, R222, 0x2, P5 ;  /* 0x0000000511099211 */ /* 0x000fe400028f14de */
[----:B------:R-:W-:Y:S02]  /*9aa0*/  ISETP.GE.AND P2, PT, R25, UR4, PT ;  /* 0x0000000419007c0c */ /* 0x000fe4000bf46270 */
[----:B---3--:R-:W-:Y:S01]  /*9ab0*/  SHF.R.S32.HI R7, RZ, 0x1f, R16 ;  /* 0x0000001fff077819 */ /* 0x008fe20000011410 */
[----:B------:R2:W-:Y:S01]  /*9ac0*/  @!P1 ST.E.64 desc[UR50][R8.64], R128 ;  /* 0x0000008008009985 */ /* 0x0005e2000c101b32 */
[----:B------:R-:W-:Y:S02]  /*9ad0*/  ISETP.GE.AND P1, PT, R29, UR4, PT ;  /* 0x000000041d007c0c */ /* 0x000fe4000bf26270 */
[----:B------:R-:W-:-:S02]  /*9ae0*/  @!P4 LEA R6, P5, R16, R4, 0x2 ;  /* 0x000000041006c211 */ /* 0x000fc400078a10ff */
[----:B----4-:R-:W-:Y:S02]  /*9af0*/  SHF.R.S32.HI R11, RZ, 0x1f, R21 ;  /* 0x0000001fff0b7819 */ /* 0x010fe40000011415 */
[----:B------:R-:W-:Y:S02]  /*9b00*/  @!P3 LEA R10, P6, R21, R4, 0x2 ;  /* 0x00000004150ab211 */ /* 0x000fe400078c10ff */
[-C--:B------:R-:W-:Y:S02]  /*9b10*/  @!P4 LEA.HI.X R7, R16, R5.reuse, R7, 0x2, P5 ;  /* 0x000000051007c211 */ /* 0x080fe400028f1407 */
[----:B------:R-:W-:Y:S02]  /*9b20*/  ISETP.GE.AND P5, PT, R33, UR4, PT ;  /* 0x0000000421007c0c */ /* 0x000fe4000bfa6270 */
[----:B------:R-:W-:Y:S01]  /*9b30*/  @!P3 LEA.HI.X R11, R21, R5, R11, 0x2, P6 ;  /* 0x00000005150bb211 */ /* 0x000fe200030f140b */
[----:B------:R3:W-:Y:S01]  /*9b40*/  @!P4 ST.E.64 desc[UR50][R6.64], R132 ;  /* 0x000000840600c985 */ /* 0x0007e2000c101b32 */
[----:B-1----:R-:W-:-:S02]  /*9b50*/  SHF.R.S32.HI R12, RZ, 0x1f, R25 ;  /* 0x0000001fff0c7819 */ /* 0x002fc40000011419 */
[CC--:B--2---:R-:W-:Y:S01]  /*9b60*/  @!P2 LEA R8, P6, R25.reuse, R4.reuse, 0x2 ;  /* 0x000000041908a211 */ /* 0x0c4fe200078c10ff */
[----:B------:R3:W-:Y:S01]  /*9b70*/  @!P3 ST.E.64 desc[UR50][R10.64], R136 ;  /* 0x000000880a00b985 */ /* 0x0007e2000c101b32 */
[----:B------:R-:W-:Y:S02]  /*9b80*/  SHF.R.S32.HI R13, RZ, 0x1f, R29 ;  /* 0x0000001fff0d7819 */ /* 0x000fe4000001141d */
[-C--:B------:R-:W-:Y:S02]  /*9b90*/  @!P2 LEA.HI.X R9, R25, R5.reuse, R12, 0x2, P6 ;  /* 0x000000051909a211 */ /* 0x080fe400030f140c */
[C---:B------:R-:W-:Y:S02]  /*9ba0*/  @!P1 LEA R12, P6, R29.reuse, R4, 0x2 ;  /* 0x000000041d0c9211 */ /* 0x040fe400078c10ff */
[----:B------:R-:W-:Y:S01]  /*9bb0*/  SHF.R.S32.HI R14, RZ, 0x1f, R33 ;  /* 0x0000001fff0e7819 */ /* 0x000fe20000011421 */
[----:B------:R3:W-:Y:S01]  /*9bc0*/  @!P2 ST.E.64 desc[UR50][R8.64], R140 ;  /* 0x0000008c0800a985 */ /* 0x0007e2000c101b32 */
[----:B------:R-:W-:-:S02]  /*9bd0*/  @!P1 LEA.HI.X R13, R29, R5, R13, 0x2, P6 ;  /* 0x000000051d0d9211 */ /* 0x000fc400030f140d */
[----:B------:R-:W-:-:S03]  /*9be0*/  @!P5 LEA R4, P6, R33, R4, 0x2 ;  /* 0x000000042104d211 */ /* 0x000fc600078c10ff */
[----:B------:R3:W-:Y:S01]  /*9bf0*/  @!P1 ST.E.64 desc[UR50][R12.64], R144 ;  /* 0x000000900c009985 */ /* 0x0007e2000c101b32 */
[----:B------:R-:W-:-:S05]  /*9c00*/  @!P5 LEA.HI.X R5, R33, R5, R14, 0x2, P6 ;  /* 0x000000052105d211 */ /* 0x000fca00030f140e */
[----:B------:R3:W-:Y:S04]  /*9c10*/  @!P5 ST.E.64 desc[UR50][R4.64], R148 ;  /* 0x000000940400d985 */ /* 0x0007e8000c101b32 */
.L_x_422:
[----:B------:R-:W-:Y:S05]  /*9c20*/  BSYNC B1 ;  /* 0x0000000000017941 */ /* 0x000fea0003800000 */
.L_x_421:
[----:B--23--:R2:W3:Y:S04]  /*9c30*/  SHFL.IDX PT, R5, R3, 0x1, 0x1c1f ;  /* 0x003c1f0003057f89 */ /* 0x00c4e800000e0000 */
[----:B-1----:R2:W1:Y:S01]  /*9c40*/  SHFL.IDX PT, R4, R0, 0x1, 0x1c1f ;  /* 0x003c1f0000047f89 */ /* 0x00246200000e0000 */
[----:B------:R-:W-:Y:S05]  /*9c50*/  @P0 BRA `(.L_x_420) ;  /* 0x0000001800080947 */ /* 0x000fea0003800000 */
[----:B------:R-:W-:Y:S01]  /*9c60*/  ULDC UR4, c[0x0][0xac8] ;  /* 0x0002b20000047ab9 */ /* 0x000fe20000000800 */
[----:B------:R-:W-:Y:S01]  /*9c70*/  VIADD R25, R2, 0xe0 ;  /* 0x000000e002197836 */ /* 0x000fe20000000000 */
[----:B------:R-:W-:Y:S01]  /*9c80*/  ISETP.GE.AND P5, PT, R220, UR4, PT ;  /* 0x00000004dc007c0c */ /* 0x000fe2000bfa6270 */
[C---:B0-2---:R-:W-:Y:S01]  /*9c90*/  VIADD R3, R2.reuse, 0xf0 ;  /* 0x000000f002037836 */ /* 0x045fe20000000000 */
[----:B------:R-:W-:Y:S02]  /*9ca0*/  ISETP.GE.AND P4, PT, R2, UR4, PT ;  /* 0x0000000402007c0c */ /* 0x000fe4000bf86270 */
[----:B------:R-:W-:Y:S02]  /*9cb0*/  ISETP.GE.AND P2, PT, R219, UR4, PT ;  /* 0x00000004db007c0c */ /* 0x000fe4000bf46270 */
[----:B------:R-:W-:Y:S02]  /*9cc0*/  ISETP.GE.AND P1, PT, R218, UR4, PT ;  /* 0x00000004da007c0c */ /* 0x000fe4000bf26270 */
[----:B------:R-:W-:-:S02]  /*9cd0*/  ISETP.GE.AND P0, PT, R217, UR4, PT ;  /* 0x00000004d9007c0c */ /* 0x000fc4000bf06270 */
[----:B------:R-:W-:-:S03]  /*9ce0*/  SHF.R.S32.HI R0, RZ, 0x1f, R25 ;  /* 0x0000001fff007819 */ /* 0x000fc60000011419 */
[-C--:B-1----:R-:W-:Y:S02]  /*9cf0*/  @!P5 LEA R8, P3, R220, R4.reuse, 0x2 ;  /* 0x00000004dc08d211 */ /* 0x082fe400078610ff */
[----:B---3--:R-:W-:Y:S02]  /*9d00*/  @!P4 IMAD.WIDE R6, R2, 0x4, R4 ;  /* 0x000000040206c825 */ /* 0x008fe400078e0204 */
[-C--:B------:R-:W-:Y:S02]  /*9d10*/  @!P5 LEA.HI.X R9, R220, R5.reuse, R168, 0x2, P3 ;  /* 0x00000005dc09d211 */ /* 0x080fe400018f14a8 */
[CC--:B------:R-:W-:Y:S01]  /*9d20*/  @!P2 LEA R10, P6, R219.reuse, R4.reuse, 0x2 ;  /* 0x00000004db0aa211 */ /* 0x0c0fe200078c10ff */
[----:B------:R0:W-:Y:S01]  /*9d30*/  @!P4 ST.E.64 desc[UR50][R6.64], R26 ;  /* 0x0000001a0600c985 */ /* 0x0001e2000c101b32 */
[----:B------:R-:W-:Y:S02]  /*9d40*/  ISETP.GE.AND P3, PT, R216, UR4, PT ;  /* 0x00000004d8007c0c */ /* 0x000fe4000bf66270 */
[----:B------:R-:W-:Y:S01]  /*9d50*/  @!P2 LEA.HI.X R11, R219, R5, R167, 0x2, P6 ;  /* 0x00000005db0ba211 */ /* 0x000fe200030f14a7 */
[----:B------:R1:W-:Y:S01]  /*9d60*/  @!P5 ST.E.64 desc[UR50][R8.64], R30 ;  /* 0x0000001e0800d985 */ /* 0x0003e2000c101b32 */
[----:B------:R-:W-:-:S02]  /*9d70*/  @!P1 LEA R12, P5, R218, R4, 0x2 ;  /* 0x00000004da0c9211 */ /* 0x000fc400078a10ff */
[----:B------:R-:W-:Y:S01]  /*9d80*/  ISETP.GE.AND P4, PT, R215, UR4, PT ;  /* 0x00000004d7007c0c */ /* 0x000fe2000bf86270 */
[----:B------:R2:W-:Y:S01]  /*9d90*/  @!P2 ST.E.64 desc[UR50][R10.64], R34 ;  /* 0x000000220a00a985 */ /* 0x0005e2000c101b32 */
[CC--:B------:R-:W-:Y:S02]  /*9da0*/  @!P0 LEA R14, P6, R217.reuse, R4.reuse, 0x2 ;  /* 0x00000004d90e8211 */ /* 0x0c0fe400078c10ff */
[-C--:B------:R-:W-:Y:S02]  /*9db0*/  @!P1 LEA.HI.X R13, R218, R5.reuse, R166, 0x2, P5 ;  /* 0x00000005da0d9211 */ /* 0x080fe400028f14a6 */
[----:B------:R-:W-:Y:S02]  /*9dc0*/  ISETP.GE.AND P5, PT, R214, UR4, PT ;  /* 0x00000004d6007c0c */ /* 0x000fe4000bfa6270 */
[----:B------:R-:W-:Y:S01]  /*9dd0*/  @!P0 LEA.HI.X R15, R217, R5, R165, 0x2, P6 ;  /* 0x00000005d90f8211 */ /* 0x000fe200030f14a5 */
[----:B------:R3:W-:Y:S01]  /*9de0*/  @!P1 ST.E.64 desc[UR50][R12.64], R38 ;  /* 0x000000260c009985 */ /* 0x0007e2000c101b32 */
[----:B0-----:R-:W-:-:S02]  /*9df0*/  @!P3 LEA R6, P6, R216, R4, 0x2 ;  /* 0x00000004d806b211 */ /* 0x001fc400078c10ff */
[----:B------:R-:W-:Y:S01]  /*9e00*/  ISETP.GE.AND P1, PT, R212, UR4, PT ;  /* 0x00000004d4007c0c */ /* 0x000fe2000bf26270 */
[----:B------:R0:W-:Y:S01]  /*9e10*/  @!P0 ST.E.64 desc[UR50][R14.64], R42 ;  /* 0x0000002a0e008985 */ /* 0x0001e2000c101b32 */
[----:B------:R-:W-:Y:S02]  /*9e20*/  ISETP.GE.AND P0, PT, R213, UR4, PT ;  /* 0x00000004d5007c0c */ /* 0x000fe4000bf06270 */
[CC--:B-1----:R-:W-:Y:S02]  /*9e30*/  @!P4 LEA R8, P2, R215.reuse, R4.reuse, 0x2 ;  /* 0x00000004d708c211 */ /* 0x0c2fe400078410ff */
[-C--:B------:R-:W-:Y:S02]  /*9e40*/  @!P3 LEA.HI.X R7, R216, R5.reuse, R20, 0x2, P6 ;  /* 0x00000005d807b211 */ /* 0x080fe400030f1414 */
[----:B------:R-:W-:Y:S02]  /*9e50*/  @!P5 LEA R20, P6, R214, R4, 0x2 ;  /* 0x00000004d614d211 */ /* 0x000fe400078c10ff */
[----:B------:R-:W-:Y:S01]  /*9e60*/  @!P4 LEA.HI.X R9, R215, R5, R164, 0x2, P2 ;  /* 0x00000005d709c211 */ /* 0x000fe200010f14a4 */
[----:B------:R1:W-:Y:S01]  /*9e70*/  @!P3 ST.E.64 desc[UR50][R6.64], R46 ;  /* 0x0000002e0600b985 */ /* 0x0003e2000c101b32 */
[----:B------:R-:W-:-:S02]  /*9e80*/  ISETP.GE.AND P2, PT, R211, UR4, PT ;  /* 0x00000004d3007c0c */ /* 0x000fc4000bf46270 */
[-C--:B------:R-:W-:Y:S01]  /*9e90*/  @!P5 LEA.HI.X R21, R214, R5.reuse, R163, 0x2, P6 ;  /* 0x00000005d615d211 */ /* 0x080fe200030f14a3 */
[----:B------:R4:W-:Y:S01]  /*9ea0*/  @!P4 ST.E.64 desc[UR50][R8.64], R50 ;  /* 0x000000320800c985 */ /* 0x0009e2000c101b32 */
[CC--:B--2---:R-:W-:Y:S02]  /*9eb0*/  @!P0 LEA R10, P4, R213.reuse, R4.reuse, 0x2 ;  /* 0x00000004d50a8211 */ /* 0x0c4fe400078810ff */
[----:B------:R-:W-:Y:S01]  /*9ec0*/  ISETP.GE.AND P3, PT, R210, UR4, PT ;  /* 0x00000004d2007c0c */ /* 0x000fe2000bf66270 */
[----:B------:R2:W-:Y:S01]  /*9ed0*/  @!P5 ST.E.64 desc[UR50][R20.64], R54 ;  /* 0x000000361400d985 */ /* 0x0005e2000c101b32 */
[----:B---3--:R-:W-:Y:S02]  /*9ee0*/  @!P1 LEA R12, P5, R212, R4, 0x2 ;  /* 0x00000004d40c9211 */ /* 0x008fe400078a10ff */
[----:B------:R-:W-:Y:S02]  /*9ef0*/  @!P0 LEA.HI.X R11, R213, R5, R162, 0x2, P4 ;  /* 0x00000005d50b8211 */ /* 0x000fe400020f14a2 */
[----:B------:R-:W-:-:S02]  /*9f00*/  ISETP.GE.AND P4, PT, R209, UR4, PT ;  /* 0x00000004d1007c0c */ /* 0x000fc4000bf86270 */
[-C--:B------:R-:W-:Y:S01]  /*9f10*/  @!P1 LEA.HI.X R13, R212, R5.reuse, R161, 0x2, P5 ;  /* 0x00000005d40d9211 */ /* 0x080fe200028f14a1 */
[----:B------:R-:W-:Y:S01]  /*9f20*/  @!P0 ST.E.64 desc[UR50][R10.64], R58 ;  /* 0x0000003a0a008985 */ /* 0x000fe2000c101b32 */
[----:B------:R-:W-:Y:S02]  /*9f30*/  ISETP.GE.AND P5, PT, R208, UR4, PT ;  /* 0x00000004d0007c0c */ /* 0x000fe4000bfa6270 */
[CC--:B0-----:R-:W-:Y:S01]  /*9f40*/  @!P2 LEA R14, P6, R211.reuse, R4.reuse, 0x2 ;  /* 0x00000004d30ea211 */ /* 0x0c1fe200078c10ff */
[----:B------:R0:W-:Y:S01]  /*9f50*/  @!P1 ST.E.64 desc[UR50][R12.64], R62 ;  /* 0x0000003e0c009985 */ /* 0x0001e2000c101b32 */
[----:B------:R-:W-:Y:S02]  /*9f60*/  ISETP.GE.AND P1, PT, R206, UR4, PT ;  /* 0x00000004ce007c0c */ /* 0x000fe4000bf26270 */
[----:B------:R-:W-:Y:S02]  /*9f70*/  @!P2 LEA.HI.X R15, R211, R5, R160, 0x2, P6 ;  /* 0x00000005d30fa211 */ /* 0x000fe400030f14a0 */
[----:B-1----:R-:W-:-:S02]  /*9f80*/  @!P3 LEA R6, P6, R210, R4, 0x2 ;  /* 0x00000004d206b211 */ /* 0x002fc400078c10ff */
[----:B------:R-:W-:Y:S01]  /*9f90*/  ISETP.GE.AND P0, PT, R207, UR4, PT ;  /* 0x00000004cf007c0c */ /* 0x000fe2000bf06270 */
[----:B------:R1:W-:Y:S01]  /*9fa0*/  @!P2 ST.E.64 desc[UR50][R14.64], R66 ;  /* 0x000000420e00a985 */ /* 0x0003e2000c101b32 */
[CC--:B----4-:R-:W-:Y:S02]  /*9fb0*/  @!P4 LEA R8, P2, R209.reuse, R4.reuse, 0x2 ;  /* 0x00000004d108c211 */ /* 0x0d0fe400078410ff */
[-C--:B------:R-:W-:Y:S02]  /*9fc0*/  @!P3 LEA.HI.X R7, R210, R5.reuse, R159, 0x2, P6 ;  /* 0x00000005d207b211 */ /* 0x080fe400030f149f */
[----:B--2---:R-:W-:Y:S02]  /*9fd0*/  @!P5 LEA R20, P6, R208, R4, 0x2 ;  /* 0x00000004d014d211 */ /* 0x004fe400078c10ff */
[----:B------:R-:W-:Y:S01]  /*9fe0*/  @!P4 LEA.HI.X R9, R209, R5, R158, 0x2, P2 ;  /* 0x00000005d109c211 */ /* 0x000fe200010f149e */
[----:B------:R-:W-:Y:S01]  /*9ff0*/  @!P3 ST.E.64 desc[UR50][R6.64], R70 ;  /* 0x000000460600b985 */ /* 0x000fe2000c101b32 */
[----:B------:R-:W-:-:S02]  /*a000*/  ISETP.GE.AND P2, PT, R205, UR4, PT ;  /* 0x00000004cd007c0c */ /* 0x000fc4000bf46270 */
[-C--:B------:R-:W-:Y:S01]  /*a010*/  @!P5 LEA.HI.X R21, R208, R5.reuse, R157, 0x2, P6 ;  /* 0x00000005d015d211 */ /* 0x080fe200030f149d */
[----:B------:R2:W-:Y:S01]  /*a020*/  @!P4 ST.E.64 desc[UR50][R8.64], R74 ;  /* 0x0000004a0800c985 */ /* 0x0005e2000c101b32 */
[-C--:B0-----:R-:W-:Y:S02]  /*a030*/  @!P1 LEA R12, P3, R206, R4.reuse, 0x2 ;  /* 0x00000004ce0c9211 */ /* 0x081fe400078610ff */
[----:B------:R-:W-:Y:S01]  /*a040*/  @!P0 LEA R10, P6, R207, R4, 0x2 ;  /* 0x00000004cf0a8211 */ /* 0x000fe200078c10ff */
[----:B------:R0:W-:Y:S01]  /*a050*/  @!P5 ST.E.64 desc[UR50][R20.64], R78 ;  /* 0x0000004e1400d985 */ /* 0x0001e2000c101b32 */
[----:B------:R-:W-:Y:S02]  /*a060*/  ISETP.GE.AND P5, PT, R204, UR4, PT ;  /* 0x00000004cc007c0c */ /* 0x000fe4000bfa6270 */
[----:B------:R-:W-:Y:S02]  /*a070*/  ISETP.GE.AND P4, PT, R203, UR4, PT ;  /* 0x00000004cb007c0c */ /* 0x000fe4000bf86270 */
[----:B------:R-:W-:-:S02]  /*a080*/  @!P1 LEA.HI.X R13, R206, R5, R155, 0x2, P3 ;  /* 0x00000005ce0d9211 */ /* 0x000fc400018f149b */
[----:B------:R-:W-:Y:S02]  /*a090*/  ISETP.GE.AND P3, PT, R202, UR4, PT ;  /* 0x00000004ca007c0c */ /* 0x000fe4000bf66270 */
[-C--:B------:R-:W-:Y:S02]  /*a0a0*/  @!P0 LEA.HI.X R11, R207, R5.reuse, R156, 0x2, P6 ;  /* 0x00000005cf0b8211 */ /* 0x080fe400030f149c */
[CC--:B-1----:R-:W-:Y:S02]  /*a0b0*/  @!P2 LEA R14, P6, R205.reuse, R4.reuse, 0x2 ;  /* 0x00000004cd0ea211 */ /* 0x0c2fe400078c10ff */
[----:B------:R-:W-:Y:S01]  /*a0c0*/  SHF.R.S32.HI R27, RZ, 0x1f, R16 ;  /* 0x0000001fff1b7819 */ /* 0x000fe20000011410 */
[----:B------:R1:W-:Y:S01]  /*a0d0*/  @!P0 ST.E.64 desc[UR50][R10.64], R82 ;  /* 0x000000520a008985 */ /* 0x0003e2000c101b32 */
[----:B------:R-:W-:Y:S02]  /*a0e0*/  @!P2 LEA.HI.X R15, R205, R5, R154, 0x2, P6 ;  /* 0x00000005cd0fa211 */ /* 0x000fe400030f149a */
[-C--:B--2---:R-:W-:Y:S01]  /*a0f0*/  @!P4 LEA R8, P0, R203, R4.reuse, 0x2 ;  /* 0x00000004cb08c211 */ /* 0x084fe200078010ff */
[----:B------:R2:W-:Y:S01]  /*a100*/  @!P1 ST.E.64 desc[UR50][R12.64], R86 ;  /* 0x000000560c009985 */ /* 0x0005e2000c101b32 */
[----:B------:R-:W-:-:S02]  /*a110*/  @!P5 LEA R6, P1, R204, R4, 0x2 ;  /* 0x00000004cc06d211 */ /* 0x000fc400078210ff */
[----:B0-----:R-:W-:Y:S01]  /*a120*/  @!P3 LEA R20, P6, R202, R4, 0x2 ;  /* 0x00000004ca14b211 */ /* 0x001fe200078c10ff */
[----:B------:R0:W-:Y:S01]  /*a130*/  @!P2 ST.E.64 desc[UR50][R14.64], R90 ;  /* 0x0000005a0e00a985 */ /* 0x0001e2000c101b32 */
[----:B------:R-:W-:Y:S02]  /*a140*/  ISETP.GE.AND P2, PT, R201, UR4, PT ;  /* 0x00000004c9007c0c */ /* 0x000fe4000bf46270 */
[-C--:B------:R-:W-:Y:S02]  /*a150*/  @!P5 LEA.HI.X R7, R204, R5.reuse, R153, 0x2, P1 ;  /* 0x00000005cc07d211 */ /* 0x080fe400008f1499 */
[----:B------:R-:W-:Y:S02]  /*a160*/  ISETP.GE.AND P1, PT, R200, UR4, PT ;  /* 0x00000004c8007c0c */ /* 0x000fe4000bf26270 */
[-C--:B------:R-:W-:Y:S01]  /*a170*/  @!P4 LEA.HI.X R9, R203, R5.reuse, R152, 0x2, P0 ;  /* 0x00000005cb09c211 */ /* 0x080fe200000f1498 */
[----:B------:R-:W-:Y:S01]  /*a180*/  @!P5 ST.E.64 desc[UR50][R6.64], R94 ;  /* 0x0000005e0600d985 */ /* 0x000fe2000c101b32 */
[----:B------:R-:W-:-:S02]  /*a190*/  @!P3 LEA.HI.X R21, R202, R5, R229, 0x2, P6 ;  /* 0x00000005ca15b211 */ /* 0x000fc400030f14e5 */
[----:B------:R-:W-:Y:S01]  /*a1a0*/  ISETP.GE.AND P0, PT, R23, UR4, PT ;  /* 0x0000000417007c0c */ /* 0x000fe2000bf06270 */
[----:B------:R3:W-:Y:S01]  /*a1b0*/  @!P4 ST.E.64 desc[UR50][R8.64], R98 ;  /* 0x000000620800c985 */ /* 0x0007e2000c101b32 */
[----:B------:R-:W-:Y:S02]  /*a1c0*/  ISETP.GE.AND P4, PT, R19, UR4, PT ;  /* 0x0000000413007c0c */ /* 0x000fe4000bf86270 */
[CC--:B-1----:R-:W-:Y:S01]  /*a1d0*/  @!P2 LEA R10, P6, R201.reuse, R4.reuse, 0x2 ;  /* 0x00000004c90aa211 */ /* 0x0c2fe200078c10ff */
[----:B------:R1:W-:Y:S01]  /*a1e0*/  @!P3 ST.E.64 desc[UR50][R20.64], R102 ;  /* 0x000000661400b985 */ /* 0x0003e2000c101b32 */
[----:B------:R-:W-:Y:S02]  /*a1f0*/  ISETP.GE.AND P3, PT, R22, UR4, PT ;  /* 0x0000000416007c0c */ /* 0x000fe4000bf66270 */
[----:B--2---:R-:W-:Y:S02]  /*a200*/  @!P1 LEA R12, P5, R200, R4, 0x2 ;  /* 0x00000004c80c9211 */ /* 0x004fe400078a10ff */
[----:B------:R-:W-:-:S02]  /*a210*/  @!P2 LEA.HI.X R11, R201, R5, R228, 0x2, P6 ;  /* 0x00000005c90ba211 */ /* 0x000fc400030f14e4 */
[-C--:B------:R-:W-:Y:S02]  /*a220*/  @!P1 LEA.HI.X R13, R200, R5.reuse, R227, 0x2, P5 ;  /* 0x00000005c80d9211 */ /* 0x080fe400028f14e3 */
[-C--:B0-----:R-:W-:Y:S01]  /*a230*/  @!P0 LEA R14, P6, R23, R4.reuse, 0x2 ;  /* 0x00000004170e8211 */ /* 0x081fe200078c10ff */
[----:B------:R0:W-:Y:S01]  /*a240*/  @!P2 ST.E.64 desc[UR50][R10.64], R106 ;  /* 0x0000006a0a00a985 */ /* 0x0001e2000c101b32 */
[-C--:B---3--:R-:W-:Y:S02]  /*a250*/  @!P4 LEA R8, P5, R19, R4.reuse, 0x2 ;  /* 0x000000041308c211 */ /* 0x088fe400078a10ff */
[-C--:B------:R-:W-:Y:S01]  /*a260*/  @!P0 LEA.HI.X R15, R23, R5.reuse, R226, 0x2, P6 ;  /* 0x00000005170f8211 */ /* 0x080fe200030f14e2 */
[----:B------:R2:W-:Y:S01]  /*a270*/  @!P1 ST.E.64 desc[UR50][R12.64], R110 ;  /* 0x0000006e0c009985 */ /* 0x0005e2000c101b32 */
[----:B------:R-:W-:Y:S01]  /*a280*/  @!P3 LEA R6, P1, R22, R4, 0x2 ;  /* 0x000000041606b211 */ /* 0x000fe200078210ff */
[----:B-1----:R-:W-:Y:S01]  /*a290*/  VIADD R21, R2, 0xe8 ;  /* 0x000000e802157836 */ /* 0x002fe20000000000 */
[----:B------:R-:W-:Y:S01]  /*a2a0*/  ISETP.GE.AND P2, PT, R18, UR4, PT ;  /* 0x0000000412007c0c */ /* 0x000fe2000bf46270 */
[----:B------:R1:W-:Y:S01]  /*a2b0*/  @!P0 ST.E.64 desc[UR50][R14.64], R114 ;  /* 0x000000720e008985 */ /* 0x0003e2000c101b32 */
[----:B------:R-:W-:-:S02]  /*a2c0*/  @!P3 LEA.HI.X R7, R22, R5, R225, 0x2, P1 ;  /* 0x000000051607b211 */ /* 0x000fc400008f14e1 */
[----:B------:R-:W-:Y:S02]  /*a2d0*/  ISETP.GE.AND P1, PT, R17, UR4, PT ;  /* 0x0000000411007c0c */ /* 0x000fe4000bf26270 */
[----:B------:R-:W-:Y:S01]  /*a2e0*/  @!P4 LEA.HI.X R9, R19, R5, R224, 0x2, P5 ;  /* 0x000000051309c211 */ /* 0x000fe200028f14e0 */
[----:B------:R3:W-:Y:S01]  /*a2f0*/  @!P3 ST.E.64 desc[UR50][R6.64], R118 ;  /* 0x000000760600b985 */ /* 0x0007e2000c101b32 */
[----:B------:R-:W-:Y:S02]  /*a300*/  ISETP.GE.AND P0, PT, R16, UR4, PT ;  /* 0x0000000410007c0c */ /* 0x000fe4000bf06270 */
[----:B------:R-:W-:Y:S01]  /*a310*/  ISETP.GE.AND P3, PT, R21, UR4, PT ;  /* 0x0000000415007c0c */ /* 0x000fe2000bf66270 */
[----:B------:R4:W-:Y:S01]  /*a320*/  @!P4 ST.E.64 desc[UR50][R8.64], R122 ;  /* 0x0000007a0800c985 */ /* 0x0009e2000c101b32 */
[----:B------:R-:W-:Y:S02]  /*a330*/  ISETP.GE.AND P4, PT, R25, UR4, PT ;  /* 0x0000000419007c0c */ /* 0x000fe4000bf86270 */
[----:B0-----:R-:W-:-:S03]  /*a340*/  @!P2 LEA R10, P5, R18, R4, 0x2 ;  /* 0x00000004120aa211 */ /* 0x001fc600078a10ff */
[CC--:B--2---:R-:W-:Y:S02]  /*a350*/  @!P1 LEA R12, P6, R17.reuse, R4.reuse, 0x2 ;  /* 0x00000004110c9211 */ /* 0x0c4fe400078c10ff */
[-C--:B------:R-:W-:Y:S02]  /*a360*/  @!P2 LEA.HI.X R11, R18, R5.reuse, R223, 0x2, P5 ;  /* 0x00000005120ba211 */ /* 0x080fe400028f14df */
[CC--:B-1----:R-:W-:Y:S02]  /*a370*/  @!P0 LEA R14, P5, R16.reuse, R4.reuse, 0x2 ;  /* 0x00000004100e8211 */ /* 0x0c2fe400078a10ff */
[-C--:B------:R-:W-:Y:S01]  /*a380*/  @!P1 LEA.HI.X R13, R17, R5.reuse, R222, 0x2, P6 ;  /* 0x00000005110d9211 */ /* 0x080fe200030f14de */
[----:B------:R0:W-:Y:S01]  /*a390*/  @!P2 ST.E.64 desc[UR50][R10.64], R126 ;  /* 0x0000007e0a00a985 */ /* 0x0001e2000c101b32 */
[----:B------:R-:W-:Y:S02]  /*a3a0*/  ISETP.GE.AND P6, PT, R3, UR4, PT ;  /* 0x0000000403007c0c */ /* 0x000fe4000bfc6270 */
[----:B------:R-:W-:Y:S01]  /*a3b0*/  @!P0 LEA.HI.X R15, R16, R5, R27, 0x2, P5 ;  /* 0x00000005100f8211 */ /* 0x000fe200028f141b */
[----:B------:R0:W-:Y:S01]  /*a3c0*/  @!P1 ST.E.64 desc[UR50][R12.64], R130 ;  /* 0x000000820c009985 */ /* 0x0001e2000c101b32 */
[----:B---3--:R-:W-:-:S03]  /*a3d0*/  @!P4 LEA R6, P5, R25, R4, 0x2 ;  /* 0x000000041906c211 */ /* 0x008fc600078a10ff */
[----:B------:R0:W-:Y:S01]  /*a3e0*/  @!P0 ST.E.64 desc[UR50][R14.64], R134 ;  /* 0x000000860e008985 */ /* 0x0001e2000c101b32 */
[-C--:B------:R-:W-:Y:S02]  /*a3f0*/  @!P4 LEA.HI.X R7, R25, R5.reuse, R0, 0x2, P5 ;  /* 0x000000051907c211 */ /* 0x080fe400028f1400 */
[----:B------:R-:W-:Y:S02]  /*a400*/  SHF.R.S32.HI R0, RZ, 0x1f, R21 ;  /* 0x0000001fff007819 */ /* 0x000fe40000011415 */
[C---:B----4-:R-:W-:Y:S01]  /*a410*/  @!P3 LEA R8, P5, R21.reuse, R4, 0x2 ;  /* 0x000000041508b211 */ /* 0x050fe200078a10ff */
[----:B------:R0:W-:Y:S03]  /*a420*/  @!P4 ST.E.64 desc[UR50][R6.64], R138 ;  /* 0x0000008a0600c985 */ /* 0x0001e6000c101b32 */
[----:B------:R-:W-:Y:S02]  /*a430*/  @!P3 LEA.HI.X R9, R21, R5, R0, 0x2, P5 ;  /* 0x000000051509b211 */ /* 0x000fe400028f1400 */
[----:B------:R-:W-:-:S02]  /*a440*/  SHF.R.S32.HI R0, RZ, 0x1f, R3 ;  /* 0x0000001fff007819 */ /* 0x000fc40000011403 */
[C---:B------:R-:W-:Y:S01]  /*a450*/  @!P6 LEA R20, P5, R3.reuse, R4, 0x2 ;  /* 0x000000040314e211 */ /* 0x040fe200078a10ff */
[----:B------:R0:W-:Y:S03]  /*a460*/  @!P3 ST.E.64 desc[UR50][R8.64], R142 ;  /* 0x0000008e0800b985 */ /* 0x0001e6000c101b32 */
[----:B------:R-:W-:Y:S01]  /*a470*/  @!P6 LEA.HI.X R21, R3, R5, R0, 0x2, P5 ;  /* 0x000000050315e211 */ /* 0x000fe200028f1400 */
[----:B------:R-:W-:-:S04]  /*a480*/  VIADD R3, R2, 0xf8 ;  /* 0x000000f802037836 */ /* 0x000fc80000000000 */
[----:B------:R0:W-:Y:S01]  /*a490*/  @!P6 ST.E.64 desc[UR50][R20.64], R146 ;  /* 0x000000921400e985 */ /* 0x0001e2000c101b32 */
[----:B------:R-:W-:-:S13]  /*a4a0*/  ISETP.GE.AND P0, PT, R3, UR4, PT ;  /* 0x0000000403007c0c */ /* 0x000fda000bf06270 */
[----:B0-----:R-:W-:Y:S05]  /*a4b0*/  @P0 BRA `(.L_x_420) ;  /* 0x0000000c00f00947 */ /* 0x001fea0003800000 */
[----:B------:R-:W-:Y:S02]  /*a4c0*/  LEA R4, P0, R3, R4, 0x2 ;  /* 0x0000000403047211 */ /* 0x000fe400078010ff */
[----:B------:R-:W-:-:S04]  /*a4d0*/  SHF.R.S32.HI R0, RZ, 0x1f, R3 ;  /* 0x0000001fff007819 */ /* 0x000fc80000011403 */
[----:B------:R-:W-:-:S05]  /*a4e0*/  LEA.HI.X R5, R3, R5, R0, 0x2, P0 ;  /* 0x0000000503057211 */ /* 0x000fca00000f1400 */
[----:B------:R0:W-:Y:S01]  /*a4f0*/  ST.E.64 desc[UR50][R4.64], R150 ;  /* 0x0000009604007985 */ /* 0x0001e2000c101b32 */
[----:B------:R-:W-:Y:S05]  /*a500*/  BRA `(.L_x_420) ;  /* 0x0000000c00dc7947 */ /* 0x000fea0003800000 */
.L_x_411:
[----:B------:R-:W-:Y:S02]  /*a510*/  ULDC.64 UR8, c[0x0][0xc00] ;  /* 0x0003000000087ab9 */ /* 0x000fe40000000a00 */
[----:B------:R-:W-:-:S04]  /*a520*/  UISETP.NE.U32.AND UP0, UPT, UR8, URZ, UPT ;  /* 0x0000003f0800728c */ /* 0x000fc8000bf05070 */
[----:B------:R-:W-:-:S03]  /*a530*/  UISETP.NE.AND.EX UP0, UPT, UR9, URZ, UPT, UP0 ;  /* 0x0000003f0900728c */ /* 0x000fc6000bf05300 */
[----:B------:R-:W-:Y:S02]  /*a540*/  ULDC.64 UR8, c[0x0][0xc00] ;  /* 0x0003000000087ab9 */ /* 0x000fe40000000a00 */
[----:B------:R-:W-:Y:S01]  /*a550*/  UIMAD.WIDE UR8, UR39, 0x4, UR8 ;  /* 0x00000004270878a5 */ /* 0x000fe2000f8e0208 */
[----:B------:R-:W-:-:S05]  /*a560*/  PLOP3.LUT P1, PT, PT, PT, UP0, 0x80, 0x0 ;  /* 0x000000000000781c */ /* 0x000fca0003f2f008 */
[----:B------:R-:W-:Y:S02]  /*a570*/  IMAD.U32 R4, RZ, RZ, UR8 ;  /* 0x00000008ff047e24 */ /* 0x000fe4000f8e00ff */
[----:B------:R-:W-:Y:S01]  /*a580*/  IMAD.U32 R5, RZ, RZ, UR9 ;  /* 0x00000009ff057e24 */ /* 0x000fe2000f8e00ff */
[----:B------:R-:W-:Y:S02]  /*a590*/  ULDC.64 UR8, c[0x0][0xc08] ;  /* 0x0003020000087ab9 */ /* 0x000fe40000000a00 */
[----:B------:R-:W-:-:S03]  /*a5a0*/  UISETP.NE.U32.AND UP1, UPT, UR8, URZ, UPT ;  /* 0x0000003f0800728c */ /* 0x000fc6000bf25070 */
[----:B------:R-:W2:Y:S01]  /*a5b0*/  @P1 LDG.E R8, desc[UR50][R4.64] ;  /* 0x0000003204081981 */ /* 0x000ea2000c1e1900 */
[----:B------:R-:W-:Y:S01]  /*a5c0*/  UISETP.NE.AND.EX UP1, UPT, UR9, URZ, UPT, UP1 ;  /* 0x0000003f0900728c */ /* 0x000fe2000bf25310 */
[----:B------:R-:W-:Y:S02]  /*a5d0*/  ULDC UR4, c[0x0][0xa88] ;  /* 0x0002a20000047ab9 */ /* 0x000fe40000000800 */
[----:B------:R-:W-:-:S03]  /*a5e0*/  IMAD.U32 R0, RZ, RZ, UR4 ;  /* 0x00000004ff007e24 */ /* 0x000fc6000f8e00ff */
[----:B------:R-:W-:-:S05]  /*a5f0*/  PLOP3.LUT P2, PT, PT, PT, UP1, 0x80, 0x0 ;  /* 0x000000000000781c */ /* 0x000fca0003f4f018 */
[----:B------:R-:W-:Y:S02]  /*a600*/  @UP1 ULDC.64 UR8, c[0x0][0xc08] ;  /* 0x0003020000081ab9 */ /* 0x000fe40000000a00 */
[----:B------:R-:W-:-:S06]  /*a610*/  @UP1 UIMAD.WIDE UR8, UR39, 0x4, UR8 ;  /* 0x00000004270818a5 */ /* 0x000fcc000f8e0208 */
[----:B------:R-:W-:Y:S02]  /*a620*/  IMAD.U32 R6, RZ, RZ, UR8 ;  /* 0x00000008ff067e24 */ /* 0x000fe4000f8e00ff */
[----:B------:R-:W-:-:S05]  /*a630*/  IMAD.U32 R7, RZ, RZ, UR9 ;  /* 0x00000009ff077e24 */ /* 0x000fca000f8e00ff */
[----:B------:R0:W5:Y:S01]  /*a640*/  @P2 LDG.E R0, desc[UR50][R6.64] ;  /* 0x0000003206002981 */ /* 0x000162000c1e1900 */
[----:B------:R-:W-:Y:S01]  /*a650*/  UMOV UR4, URZ ;  /* 0x0000003f00047c82 */ /* 0x000fe20008000000 */
[----:B------:R-:W-:Y:S01]  /*a660*/  UISETP.NE.AND UP1, UPT, UR44, URZ, UPT ;  /* 0x0000003f2c00728c */ /* 0x000fe2000bf25270 */
[----:B------:R-:W1:Y:S10]  /*a670*/  S2R R3, SR_TID.X ;  /* 0x0000000000037919 */ /* 0x000e740000002100 */
[----:B------:R-:W-:Y:S01]  /*a680*/  @!UP1 ULDC UR44, c[0x0][0xad4] ;  /* 0x0002b500002c9ab9 */ /* 0x000fe20000000800 */
[----:B--2---:R-:W-:Y:S01]  /*a690*/  @P1 R2UR UR4, R8 ;  /* 0x00000000080412ca */ /* 0x004fe200000e0000 */
[----:B-1----:R-:W-:-:S05]  /*a6a0*/  VIADD R8, R3, 0xffffff80 ;  /* 0xffffff8003087836 */ /* 0x002fca0000000000 */
[----:B------:R-:W-:-:S07]  /*a6b0*/  ISETP.GT.AND P0, PT, R8, 0x7f, PT ;  /* 0x0000007f0800780c */ /* 0x000fce0003f04270 */
[----:B------:R-:W-:Y:S01]  /*a6c0*/  USHF.R.S32.HI UR19, URZ, 0x1f, UR4 ;  /* 0x0000001f3f137899 */ /* 0x000fe20008011404 */
[----:B0-----:R-:W-:Y:S11]  /*a6d0*/  @P2 BRA `(.L_x_423) ;  /* 0x0000000000102947 */ /* 0x001ff60003800000 */
[----:B------:R-:W-:Y:S05]  /*a6e0*/  @!P1 BRA `(.L_x_423) ;  /* 0x00000000000c9947 */ /* 0x000fea0003800000 */
[----:B------:R-:W2:Y:S04]  /*a6f0*/  LDG.E R3, desc[UR50][R4.64] ;  /* 0x0000003204037981 */ /* 0x000ea8000c1e1900 */
[----:B-----5:R-:W2:Y:S02]  /*a700*/  LDG.E R0, desc[UR50][R4.64+0x4] ;  /* 0x0000043204007981 */ /* 0x020ea4000c1e1900 */
[----:B--2---:R-:W-:-:S07]  /*a710*/  IMAD.IADD R0, R0, 0x1, -R3 ;  /* 0x0000000100007824 */ /* 0x004fce00078e0a03 */
.L_x_423:
[----:B------:R-:W-:Y:S01]  /*a720*/  USEL UR39, UR39, URZ, !UP0 ;  /* 0x0000003f27277287 */ /* 0x000fe2000c000000 */
[----:B------:R-:W-:Y:S01]  /*a730*/  BSSY B1, `(.L_x_424) ;  /* 0x0000039000017945 */ /* 0x000fe20003800000 */
[----:B------:R-:W-:-:S03]  /*a740*/  USEL UR40, UR40, URZ, !UP0 ;  /* 0x0000003f28287287 */ /* 0x000fc6000c000000 */
[----:B------:R-:W-:Y:S09]  /*a750*/  @P0 BRA `(.L_x_425) ;  /* 0x0000000000d80947 */ /* 0x000ff20003800000 */
[----:B------:R-:W0:Y:S01]  /*a760*/  S2R R3, SR_TID.X ;  /* 0x0000000000037919 */ /* 0x000e220000002100 */
[----:B------:R-:W1:Y:S01]  /*a770*/  LDC R9, c[0x0][0xbe8] ;  /* 0x0002fa00ff097b82 */ /* 0x000e620000000800 */
[----:B------:R-:W-:-:S04]  /*a780*/  IMAD.U32 R4, RZ, RZ, UR41 ;  /* 0x00000029ff047e24 */ /* 0x000fc8000f8e00ff */
[----:B0-----:R-:W-:Y:S02]  /*a790*/  IMAD R3, R4, 0x80, R3 ;  /* 0x0000008004037824 */ /* 0x001fe400078e0203 */
[----:B-1---5:R-:W-:Y:S02]  /*a7a0*/  IMAD R4, R0, R9, RZ ;  /* 0x0000000900047224 */ /* 0x022fe400078e02ff */
[----:B------:R-:W-:-:S05]  /*a7b0*/  VIADD R6, R3, 0xffffff80 ;  /* 0xffffff8003067836 */ /* 0x000fca0000000000 */
[----:B------:R-:W-:-:S13]  /*a7c0*/  ISETP.GE.AND P0, PT, R6, R4, PT ;  /* 0x000000040600720c */ /* 0x000fda0003f06270 */
[----:B------:R-:W-:Y:S05]  /*a7d0*/  @P0 BRA `(.L_x_425) ;  /* 0x0000000000b80947 */ /* 0x000fea0003800000 */
[----:B------:R-:W-:Y:S01]  /*a7e0*/  ISETP.NE.AND P0, PT, R9, 0x1, PT ;  /* 0x000000010900780c */ /* 0x000fe20003f05270 */
[----:B------:R-:W-:Y:S01]  /*a7f0*/  UISETP.GT.AND UP0, UPT, UR44, 0x1, UPT ;  /* 0x000000012c00788c */ /* 0x000fe2000bf04270 */
[----:B------:R-:W-:-:S03]  /*a800*/  UMOV UR17, 0x9b8 ;  /* 0x000009b800117882 */ /* 0x000fc60000000000 */
[----:B------:R-:W-:Y:S02]  /*a810*/  USEL UR17, UR17, 0x978, UP0 ;  /* 0x0000097811117887 */ /* 0x000fe40008000000 */
[----:B------:R-:W-:-:S06]  /*a820*/  USEL UR16, UR42, URZ, UP0 ;  /* 0x0000003f2a107287 */ /* 0x000fcc0008000000 */
[----:B------:R-:W0:Y:S04]  /*a830*/  @P0 LDC R3, c[0x0][0xbec] ;  /* 0x0002fb00ff030b82 */ /* 0x000e280000000800 */
[----:B------:R-:W-:Y:S01]  /*a840*/  ULDC.64 UR8, c[0x0][UR17+0x218] ;  /* 0x0000860011087abb */ /* 0x000fe20008000a00 */
[----:B------:R-:W-:Y:S01]  /*a850*/  ULDC.64 UR12, c[0x0][UR17+0x220] ;  /* 0x00008800110c7abb */ /* 0x000fe20008000a00 */
[----:B------:R-:W-:Y:S01]  /*a860*/  ULDC.64 UR14, c[0x0][UR17+0x228] ;  /* 0x00008a00110e7abb */ /* 0x000fe20008000a00 */
[----:B------:R-:W-:Y:S01]  /*a870*/  UIMAD.WIDE.U32 UR10, UR8, UR43, URZ ;  /* 0x0000002b080a72a5 */ /* 0x000fe2000f8e003f */
[----:B------:R-:W1:Y:S01]  /*a880*/  @P0 LDC R5, c[0x0][0xbf0] ;  /* 0x0002fc00ff050b82 */ /* 0x000e620000000800 */
[----:B------:R-:W-:Y:S02]  /*a890*/  UIMAD UR18, UR9, UR43, URZ ;  /* 0x0000002b091272a4 */ /* 0x000fe4000f8e023f */
[----:B------:R-:W-:-:S02]  /*a8a0*/  UIMAD UR13, UR13, UR39, URZ ;  /* 0x000000270d0d72a4 */ /* 0x000fc4000f8e023f */
[----:B------:R-:W-:Y:S02]  /*a8b0*/  UIMAD.WIDE.U32 UR20, UR14, UR16, URZ ;  /* 0x000000100e1472a5 */ /* 0x000fe4000f8e003f */
[----:B------:R-:W-:Y:S02]  /*a8c0*/  UIMAD.WIDE.U32 UR8, UR12, UR39, URZ ;  /* 0x000000270c0872a5 */ /* 0x000fe4000f8e003f */
[----:B------:R-:W-:Y:S02]  /*a8d0*/  UIMAD UR14, UR15, UR16, URZ ;  /* 0x000000100f0e72a4 */ /* 0x000fe4000f8e023f */
[----:B------:R-:W-:Y:S02]  /*a8e0*/  UIMAD UR13, UR12, UR40, UR13 ;  /* 0x000000280c0d72a4 */ /* 0x000fe4000f8e020d */
[----:B------:R-:W-:Y:S02]  /*a8f0*/  UIADD3 UR10, UP1, UP2, UR8, UR10, UR4 ;  /* 0x0000000a080a7290 */ /* 0x000fe4000fa3e004 */
[----:B------:R-:W-:Y:S01]  /*a900*/  UIADD3 UR14, UR21, UR14, URZ ;  /* 0x0000000e150e7290 */ /* 0x000fe2000fffe03f */
[----:B0-----:R-:W-:Y:S01]  /*a910*/  @P0 IMAD.HI.U32 R4, R6, R3, RZ ;  /* 0x0000000306040227 */ /* 0x001fe200078e00ff */
[----:B------:R-:W-:-:S02]  /*a920*/  UIADD3 UR18, UR11, UR18, URZ ;  /* 0x000000120b127290 */ /* 0x000fc4000fffe03f */
[----:B------:R-:W-:Y:S01]  /*a930*/  UIADD3 UR13, UR9, UR13, URZ ;  /* 0x0000000d090d7290 */ /* 0x000fe2000fffe03f */
[----:B------:R-:W-:Y:S02]  /*a940*/  IMAD.MOV.U32 R3, RZ, RZ, R6 ;  /* 0x000000ffff037224 */ /* 0x000fe400078e0006 */
[----:B------:R-:W-:Y:S01]  /*a950*/  IMAD.U32 R10, RZ, RZ, UR14 ;  /* 0x0000000eff0a7e24 */ /* 0x000fe2000f8e00ff */
[----:B------:R-:W-:Y:S01]  /*a960*/  ULDC.64 UR8, c[0x0][UR17+0x210] ;  /* 0x0000840011087abb */ /* 0x000fe20008000a00 */
[----:B-1----:R-:W-:Y:S01]  /*a970*/  @P0 SHF.R.U32.HI R3, RZ, R5, R4 ;  /* 0x00000005ff030219 */ /* 0x002fe20000011604 */
[----:B------:R-:W-:Y:S02]  /*a980*/  IMAD.U32 R4, RZ, RZ, UR20 ;  /* 0x00000014ff047e24 */ /* 0x000fe4000f8e00ff */
[----:B------:R-:W-:Y:S01]  /*a990*/  IMAD.U32 R5, RZ, RZ, UR21 ;  /* 0x00000015ff057e24 */ /* 0x000fe2000f8e00ff */
[--C-:B------:R-:W-:Y:S01]  /*a9a0*/  SHF.R.S32.HI R5, RZ, 0x1f, R3.reuse ;  /* 0x0000001fff057819 */ /* 0x100fe20000011403 */
[----:B------:R-:W-:Y:S01]  /*a9b0*/  IMAD.MOV R7, RZ, RZ, -R3 ;  /* 0x000000ffff077224 */ /* 0x000fe200078e0a03 */
[----:B------:R-:W-:Y:S01]  /*a9c0*/  IADD3 R4, P0, P1, R3, UR10, R4 ;  /* 0x0000000a03047c10 */ /* 0x000fe2000f91e004 */
[----:B------:R-:W-:-:S02]  /*a9d0*/  UIADD3.X UR10, UR13, UR18, UR19, UP1, UP2 ;  /* 0x000000120d0a7290 */ /* 0x000fc40008fe4413 */
[----:B------:R-:W-:-:S04]  /*a9e0*/  IMAD R7, R9, R7, R6 ;  /* 0x0000000709077224 */ /* 0x000fc800078e0206 */
[----:B------:R-:W-:Y:S01]  /*a9f0*/  IADD3.X R5, R5, UR10, R10, P0, P1 ;  /* 0x0000000a05057c10 */ /* 0x000fe200087e240a */
[C---:B------:R-:W-:Y:S01]  /*aa00*/  IMAD R6, R7.reuse, UR9, RZ ;  /* 0x0000000907067c24 */ /* 0x040fe2000f8e02ff */
[----:B------:R-:W-:Y:S01]  /*aa10*/  SHF.R.S32.HI R3, RZ, 0x1f, R7 ;  /* 0x0000001fff037819 */ /* 0x000fe20000011407 */
[----:B------:R-:W-:Y:S01]  /*aa20*/  ULDC.64 UR10, c[0x0][0xba8] ;  /* 0x0002ea00000a7ab9 */ /* 0x000fe20000000a00 */
[----:B------:R-:W-:Y:S01]  /*aa30*/  @!UP0 ULDC UR10, c[0x0][0xb50] ;  /* 0x0002d400000a8ab9 */ /* 0x000fe20000000800 */
[----:B------:R-:W-:Y:S01]  /*aa40*/  IMAD.WIDE.U32 R4, R7, UR8, R4 ;  /* 0x0000000807047c25 */ /* 0x000fe2000f8e0004 */
[----:B------:R-:W-:-:S03]  /*aa50*/  @!UP0 ULDC UR11, c[0x0][0xb54] ;  /* 0x0002d500000b8ab9 */ /* 0x000fc60000000800 */
[----:B------:R-:W-:Y:S01]  /*aa60*/  IMAD R3, R3, UR8, R6 ;  /* 0x0000000803037c24 */ /* 0x000fe2000f8e0206 */
[----:B------:R-:W-:-:S03]  /*aa70*/  LEA R6, P0, R4, UR10, 0x2 ;  /* 0x0000000a04067c11 */ /* 0x000fc6000f8010ff */
[----:B------:R-:W-:-:S05]  /*aa80*/  IMAD.IADD R3, R5, 0x1, R3 ;  /* 0x0000000105037824 */ /* 0x000fca00078e0203 */
[----:B------:R-:W-:Y:S01]  /*aa90*/  LEA.HI.X R7, R4, UR11, R3, 0x2, P0 ;  /* 0x0000000b04077c11 */ /* 0x000fe200080f1403 */
[----:B------:R-:W-:-:S05]  /*aaa0*/  IMAD.MOV.U32 R3, RZ, RZ, -0x800000 ;  /* 0xff800000ff037424 */ /* 0x000fca00078e00ff */
[----:B------:R0:W-:Y:S02]  /*aab0*/  STG.E desc[UR50][R6.64], R3 ;  /* 0x0000000306007986 */ /* 0x0001e4000c101932 */
.L_x_425:
[----:B------:R-:W-:Y:S05]  /*aac0*/  BSYNC B1 ;  /* 0x0000000000017941 */ /* 0x000fea0003800000 */
.L_x_424:
[----:B------:R-:W-:-:S06]  /*aad0*/  UISETP.GT.AND UP0, UPT, UR44, 0x1, UPT ;  /* 0x000000012c00788c */ /* 0x000fcc000bf04270 */
[----:B------:R-:W-:-:S13]  /*aae0*/  PLOP3.LUT P0, PT, PT, PT, UP0, 0x80, 0x0 ;  /* 0x000000000000781c */ /* 0x000fda0003f0f008 */
[----:B------:R-:W-:Y:S05]  /*aaf0*/  @P0 BRA `(.L_x_420) ;  /* 0x0000000800600947 */ /* 0x000fea0003800000 */
[----:B------:R-:W1:Y:S01]  /*ab00*/  LDC R11, c[0x0][0xbe8] ;  /* 0x0002fa00ff0b7b82 */ /* 0x000e620000000800 */
[----:B0-----:R-:W-:Y:S01]  /*ab10*/  SHF.R.S32.HI R3, RZ, 0x1f, R8 ;  /* 0x0000001fff037819 */ /* 0x001fe20000011408 */
[----:B------:R-:W-:Y:S01]  /*ab20*/  ULDC.64 UR10, c[0x0][0xaa0] ;  /* 0x0002a800000a7ab9 */ /* 0x000fe20000000a00 */
[----:B------:R-:W-:Y:S01]  /*ab30*/  BSSY B1, `(.L_x_426) ;  /* 0x0000052000017945 */ /* 0x000fe20003800000 */
[----:B------:R-:W-:Y:S01]  /*ab40*/  UIMAD.WIDE.U32 UR8, UR4, UR10, URZ ;  /* 0x0000000a040872a5 */ /* 0x000fe2000f8e003f */
[----:B------:R-:W-:Y:S01]  /*ab50*/  LEA.HI R3, R3, R8, RZ, 0x3 ;  /* 0x0000000803037211 */ /* 0x000fe200078f18ff */
[----:B------:R-:W-:-:S03]  /*ab60*/  UIMAD UR10, UR19, UR10, URZ ;  /* 0x0000000a130a72a4 */ /* 0x000fc6000f8e023f */
[----:B------:R-:W-:Y:S01]  /*ab70*/  LOP3.LUT R9, R3, 0xfffffff8, RZ, 0xc0, !PT ;  /* 0xfffffff803097812 */ /* 0x000fe200078ec0ff */
[----:B------:R-:W-:Y:S01]  /*ab80*/  UIMAD UR10, UR4, UR11, UR10 ;  /* 0x0000000b040a72a4 */ /* 0x000fe2000f8e020a */
[----:B------:R-:W-:-:S03]  /*ab90*/  SHF.R.S32.HI R13, RZ, 0x3, R3 ;  /* 0x00000003ff0d7819 */ /* 0x000fc60000011403 */
[----:B------:R-:W-:Y:S01]  /*aba0*/  IMAD.IADD R10, R8, 0x1, -R9 ;  /* 0x00000001080a7824 */ /* 0x000fe200078e0a09 */
[----:B------:R-:W-:Y:S01]  /*abb0*/  UIADD3 UR9, UR9, UR10, URZ ;  /* 0x0000000a09097290 */ /* 0x000fe2000fffe03f */
[----:B------:R-:W-:Y:S02]  /*abc0*/  IMAD.U32 R8, RZ, RZ, UR41 ;  /* 0x00000029ff087e24 */ /* 0x000fe4000f8e00ff */
[----:B------:R-:W-:Y:S01]  /*abd0*/  IMAD R3, R10, 0x20, R13 ;  /* 0x000000200a037824 */ /* 0x000fe200078e020d */
[----:B------:R-:W-:Y:S02]  /*abe0*/  ULDC.64 UR10, c[0x0][0xae8] ;  /* 0x0002ba00000a7ab9 */ /* 0x000fe40000000a00 */
[----:B------:R-:W-:Y:S01]  /*abf0*/  UIMAD.WIDE.U32 UR8, UR43, UR10, UR8 ;  /* 0x0000000a2b0872a5 */ /* 0x000fe2000f8e0008 */
[----:B------:R-:W-:Y:S01]  /*ac00*/  IMAD R8, R8, 0x80, R3 ;  /* 0x0000008008087824 */ /* 0x000fe200078e0203 */
[----:B-1----:R-:W-:Y:S02]  /*ac10*/  ISETP.NE.AND P0, PT, R11, 0x1, PT ;  /* 0x000000010b00780c */ /* 0x002fe40003f05270 */
[----:B------:R-:W-:Y:S01]  /*ac20*/  UIMAD UR9, UR43, UR11, UR9 ;  /* 0x0000000b2b0972a4 */ /* 0x000fe2000f8e0209 */
[----:B------:R-:W-:-:S02]  /*ac30*/  IMAD.MOV.U32 R3, RZ, RZ, R8 ;  /* 0x000000ffff037224 */ /* 0x000fc400078e0008 */
[----:B------:R-:W-:Y:S02]  /*ac40*/  ULDC.64 UR10, c[0x0][0xaf0] ;  /* 0x0002bc00000a7ab9 */ /* 0x000fe40000000a00 */
[----:B------:R-:W-:Y:S02]  /*ac50*/  UIMAD UR40, UR40, UR10, URZ ;  /* 0x0000000a282872a4 */ /* 0x000fe4000f8e023f */
[----:B------:R-:W-:Y:S02]  /*ac60*/  UIMAD.WIDE.U32 UR8, UR39, UR10, UR8 ;  /* 0x0000000a270872a5 */ /* 0x000fe4000f8e0008 */
[----:B------:R-:W-:Y:S02]  /*ac70*/  UIMAD UR4, UR39, UR11, UR40 ;  /* 0x0000000b270472a4 */ /* 0x000fe4000f8e0228 */
[----:B------:R-:W0:Y:S02]  /*ac80*/  @P0 LDC R5, c[0x0][0xbec] ;  /* 0x0002fb00ff050b82 */ /* 0x000e240000000800 */
[----:B------:R-:W-:Y:S01]  /*ac90*/  UIADD3 UR4, UR9, UR4, URZ ;  /* 0x0000000409047290 */ /* 0x000fe2000fffe03f */
[----:B------:R-:W-:-:S05]  /*aca0*/  ULDC.64 UR10, c[0x0][0xae0] ;  /* 0x0002b800000a7ab9 */ /* 0x000fca0000000a00 */
[----:B------:R-:W1:Y:S01]  /*acb0*/  @P0 LDC R7, c[0x0][0xbf0] ;  /* 0x0002fc00ff070b82 */ /* 0x000e620000000800 */
[----:B0-----:R-:W-:-:S04]  /*acc0*/  @P0 IMAD.HI.U32 R4, R8, R5, RZ ;  /* 0x0000000508040227 */ /* 0x001fc800078e00ff */
[----:B------:R-:W-:Y:S02]  /*acd0*/  IMAD.U32 R5, RZ, RZ, UR9 ;  /* 0x00000009ff057e24 */ /* 0x000fe4000f8e00ff */
[----:B------:R-:W-:Y:S01]  /*ace0*/  IMAD.U32 R5, RZ, RZ, UR4 ;  /* 0x00000004ff057e24 */ /* 0x000fe2000f8e00ff */
[----:B-1----:R-:W-:Y:S01]  /*acf0*/  @P0 SHF.R.U32.HI R3, RZ, R7, R4 ;  /* 0x00000007ff030219 */ /* 0x002fe20000011604 */
[----:B------:R-:W-:Y:S01]  /*ad00*/  IMAD.U32 R4, RZ, RZ, UR8 ;  /* 0x00000008ff047e24 */ /* 0x000fe2000f8e00ff */
[----:B------:R-:W-:Y:S02]  /*ad10*/  ULDC.64 UR8, c[0x0][0xad8] ;  /* 0x0002b60000087ab9 */ /* 0x000fe40000000a00 */
[--C-:B------:R-:W-:Y:S01]  /*ad20*/  SHF.R.S32.HI R6, RZ, 0x1f, R3.reuse ;  /* 0x0000001fff067819 */ /* 0x100fe20000011403 */
[----:B------:R-:W-:Y:S02]  /*ad30*/  IMAD.MOV R7, RZ, RZ, -R3 ;  /* 0x000000ffff077224 */ /* 0x000fe400078e0a03 */
[----:B------:R-:W-:-:S04]  /*ad40*/  IMAD.WIDE.U32 R4, R3, UR10, R4 ;  /* 0x0000000a03047c25 */ /* 0x000fc8000f8e0004 */
[----:B------:R-:W-:Y:S02]  /*ad50*/  IMAD R7, R11, R7, R8 ;  /* 0x000000070b077224 */ /* 0x000fe400078e0208 */
[----:B------:R-:W-:Y:S02]  /*ad60*/  IMAD R6, R6, UR10, RZ ;  /* 0x0000000a06067c24 */ /* 0x000fe4000f8e02ff */
[----:B------:R-:W-:Y:S02]  /*ad70*/  IMAD.U32 R8, RZ, RZ, UR41 ;  /* 0x00000029ff087e24 */ /* 0x000fe4000f8e00ff */
[----:B------:R-:W-:Y:S01]  /*ad80*/  IMAD R9, R3, UR11, R6 ;  /* 0x0000000b03097c24 */ /* 0x000fe2000f8e0206 */
[----:B------:R-:W-:Y:S01]  /*ad90*/  SHF.R.S32.HI R6, RZ, 0x1f, R7 ;  /* 0x0000001fff067819 */ /* 0x000fe20000011407 */
[----:B------:R-:W-:Y:S02]  /*ada0*/  IMAD R8, R8, 0x80, R13 ;  /* 0x0000008008087824 */ /* 0x000fe400078e020d */
[----:B------:R-:W-:-:S02]  /*adb0*/  IMAD.IADD R5, R5, 0x1, R9 ;  /* 0x0000000105057824 */ /* 0x000fc400078e0209 */
[----:B------:R-:W-:Y:S02]  /*adc0*/  IMAD R6, R6, UR8, RZ ;  /* 0x0000000806067c24 */ /* 0x000fe4000f8e02ff */
[----:B------:R-:W-:-:S04]  /*add0*/  IMAD.WIDE.U32 R4, R7, UR8, R4 ;  /* 0x0000000807047c25 */ /* 0x000fc8000f8e0004 */
[----:B------:R-:W-:Y:S01]  /*ade0*/  IMAD R9, R7, UR9, R6 ;  /* 0x0000000907097c24 */ /* 0x000fe2000f8e0206 */
[----:B------:R-:W-:Y:S01]  /*adf0*/  ULDC.64 UR8, c[0x0][0xa80] ;  /* 0x0002a00000087ab9 */ /* 0x000fe20000000a00 */
[----:B-----5:R-:W-:Y:S01]  /*ae00*/  IMAD R11, R0, R11, RZ ;  /* 0x0000000b000b7224 */ /* 0x020fe200078e02ff */
[----:B------:R-:W-:Y:S01]  /*ae10*/  LEA R6, P2, R4, UR8, 0x1 ;  /* 0x0000000804067c11 */ /* 0x000fe2000f8408ff */
[C---:B------:R-:W-:Y:S02]  /*ae20*/  VIADD R3, R8.reuse, 0x40 ;  /* 0x0000004008037836 */ /* 0x040fe40000000000 */
[----:B------:R-:W-:Y:S02]  /*ae30*/  IMAD.IADD R5, R5, 0x1, R9 ;  /* 0x0000000105057824 */ /* 0x000fe400078e0209 */
[----:B------:R-:W-:Y:S01]  /*ae40*/  VIADD R0, R8, 0x20 ;  /* 0x0000002008007836 */ /* 0x000fe20000000000 */
[----:B------:R-:W-:Y:S01]  /*ae50*/  ISETP.GE.AND P0, PT, R3, R11, PT ;  /* 0x0000000b0300720c */ /* 0x000fe20003f06270 */
[----:B------:R-:W-:Y:S01]  /*ae60*/  IMAD.SHL.U32 R7, R10, 0x8, RZ ;  /* 0x000000080a077824 */ /* 0x000fe200078e00ff */
[----:B------:R-:W-:-:S02]  /*ae70*/  LEA.HI.X R3, R4, UR9, R5, 0x1, P2 ;  /* 0x0000000904037c11 */ /* 0x000fc400090f0c05 */
[-C--:B------:R-:W-:Y:S01]  /*ae80*/  ISETP.GE.AND P2, PT, R8, R11.reuse, PT ;  /* 0x0000000b0800720c */ /* 0x080fe20003f46270 */
[C---:B------:R-:W-:Y:S01]  /*ae90*/  VIADD R9, R7.reuse, 0x80 ;  /* 0x0000008007097836 */ /* 0x040fe20000000000 */
[----:B------:R-:W-:Y:S01]  /*aea0*/  ISETP.GE.AND P1, PT, R0, R11, PT ;  /* 0x0000000b0000720c */ /* 0x000fe20003f26270 */
[C---:B------:R-:W-:Y:S01]  /*aeb0*/  VIADD R13, R7.reuse, 0xc0 ;  /* 0x000000c0070d7836 */ /* 0x040fe20000000000 */
[----:B------:R0:W1:Y:S01]  /*aec0*/  SHFL.IDX PT, R4, R6, RZ, 0x181f ;  /* 0x00181fff06047589 */ /* 0x00006200000e0000 */
[----:B------:R-:W-:Y:S01]  /*aed0*/  VIADD R15, R7, 0x40 ;  /* 0x00000040070f7836 */ /* 0x000fe20000000000 */
[----:B------:R-:W-:Y:S02]  /*aee0*/  SHF.R.S32.HI R12, RZ, 0x1f, R7 ;  /* 0x0000001fff0c7819 */ /* 0x000fe40000011407 */
[----:B------:R0:W2:Y:S01]  /*aef0*/  SHFL.IDX PT, R0, R3, RZ, 0x181f ;  /* 0x00181fff03007589 */ /* 0x0000a200000e0000 */
[----:B------:R-:W-:Y:S02]  /*af00*/  SHF.R.S32.HI R10, RZ, 0x1f, R9 ;  /* 0x0000001fff0a7819 */ /* 0x000fe40000011409 */
[----:B------:R-:W-:-:S02]  /*af10*/  SHF.R.S32.HI R14, RZ, 0x1f, R13 ;  /* 0x0000001fff0e7819 */ /* 0x000fc4000001140d */
[----:B------:R-:W-:Y:S01]  /*af20*/  SHF.R.S32.HI R20, RZ, 0x1f, R15 ;  /* 0x0000001fff147819 */ /* 0x000fe2000001140f */
[----:B------:R-:W-:Y:S06]  /*af30*/  @P2 BRA `(.L_x_427) ;  /* 0x0000000000442947 */ /* 0x000fec0003800000 */
        /* <DEDUP_REMOVED lines=8> */
[----:B------:R3:W-:Y:S01]  /*afc0*/  @!P5 ST.E.128 desc[UR50][R24.64], RZ ;  /* 0x000000ff1800d985 */ /* 0x0007e2000c101d32 */
[----:B------:R-:W-:Y:S02]  /*afd0*/  @!P4 LEA.HI.X R27, R15, R0, R20, 0x1, P6 ;  /* 0x000000000f1bc211 */ /* 0x000fe400030f0c14 */
[----:B------:R-:W-:-:S03]  /*afe0*/  @!P3 LEA R28, P6, R9, R4, 0x1 ;  /* 0x00000004091cb211 */ /* 0x000fc600078c08ff */
[----:B------:R3:W-:Y:S01]  /*aff0*/  @!P4 ST.E.128 desc[UR50][R26.64], RZ ;  /* 0x000000ff1a00c985 */ /* 0x0007e2000c101d32 */
[----:B------:R-:W-:Y:S02]  /*b000*/  @!P3 LEA.HI.X R29, R9, R0, R10, 0x1, P6 ;  /* 0x00000000091db211 */ /* 0x000fe400030f0c0a */
[----:B------:R-:W-:-:S03]  /*b010*/  @!P2 LEA R4, P6, R13, R4, 0x1 ;  /* 0x000000040d04a211 */ /* 0x000fc600078c08ff */
[----:B------:R3:W-:Y:S01]  /*b020*/  @!P3 ST.E.128 desc[UR50][R28.64], RZ ;  /* 0x000000ff1c00b985 */ /* 0x0007e2000c101d32 */
[----:B------:R-:W-:-:S05]  /*b030*/  @!P2 LEA.HI.X R5, R13, R0, R14, 0x1, P6 ;  /* 0x000000000d05a211 */ /* 0x000fca00030f0c0e */
[----:B------:R3:W-:Y:S04]  /*b040*/  @!P2 ST.E.128 desc[UR50][R4.64], RZ ;  /* 0x000000ff0400a985 */ /* 0x0007e8000c101d32 */
.L_x_427:
[----:B------:R-:W-:Y:S05]  /*b050*/  BSYNC B1 ;  /* 0x0000000000017941 */ /* 0x000fea0003800000 */
.L_x_426:
[----:B--2---:R2:W4:Y:S01]  /*b060*/  SHFL.IDX PT, R0, R3, 0x1, 0x181f ;  /* 0x00381f0003007f89 */ /* 0x00452200000e0000 */
[----:B------:R-:W-:Y:S03]  /*b070*/  BSSY B1, `(.L_x_428) ;  /* 0x0000014000017945 */ /* 0x000fe60003800000 */
[----:B-1-3--:R2:W1:Y:S01]  /*b080*/  SHFL.IDX PT, R4, R6, 0x1, 0x181f ;  /* 0x00381f0006047f89 */ /* 0x00a46200000e0000 */
[----:B------:R-:W-:Y:S05]  /*b090*/  @P1 BRA `(.L_x_429) ;  /* 0x0000000000441947 */ /* 0x000fea0003800000 */
[----:B------:R-:W-:Y:S02]  /*b0a0*/  ULDC UR4, c[0x0][0xac8] ;  /* 0x0002b20000047ab9 */ /* 0x000fe40000000800 */
[----:B------:R-:W-:Y:S02]  /*b0b0*/  ISETP.GE.AND P4, PT, R7, UR4, PT ;  /* 0x0000000407007c0c */ /* 0x000fe4000bf86270 */
[----:B------:R-:W-:Y:S02]  /*b0c0*/  ISETP.GE.AND P3, PT, R15, UR4, PT ;  /* 0x000000040f007c0c */ /* 0x000fe4000bf66270 */
[----:B------:R-:W-:Y:S02]  /*b0d0*/  ISETP.GE.AND P2, PT, R9, UR4, PT ;  /* 0x0000000409007c0c */ /* 0x000fe4000bf46270 */
[----:B------:R-:W-:-:S07]  /*b0e0*/  ISETP.GE.AND P1, PT, R13, UR4, PT ;  /* 0x000000040d007c0c */ /* 0x000fce000bf26270 */
[-C--:B-1----:R-:W-:Y:S02]  /*b0f0*/  @!P4 LEA R24, P6, R7, R4.reuse, 0x1 ;  /* 0x000000040718c211 */ /* 0x082fe400078c08ff */
[----:B------:R-:W-:Y:S02]  /*b100*/  @!P3 LEA R26, P5, R15, R4, 0x1 ;  /* 0x000000040f1ab211 */ /* 0x000fe400078a08ff */
[----:B----4-:R-:W-:Y:S02]  /*b110*/  @!P4 LEA.HI.X R25, R7, R0, R12, 0x1, P6 ;  /* 0x000000000719c211 */ /* 0x010fe400030f0c0c */
[----:B------:R-:W-:Y:S02]  /*b120*/  @!P2 LEA R28, P6, R9, R4, 0x1 ;  /* 0x00000004091ca211 */ /* 0x000fe400078c08ff */
[----:B------:R-:W-:Y:S01]  /*b130*/  @!P3 LEA.HI.X R27, R15, R0, R20, 0x1, P5 ;  /* 0x000000000f1bb211 */ /* 0x000fe200028f0c14 */
[----:B------:R3:W-:Y:S01]  /*b140*/  @!P4 ST.E.128 desc[UR50][R24.64], RZ ;  /* 0x000000ff1800c985 */ /* 0x0007e2000c101d32 */
[----:B------:R-:W-:-:S02]  /*b150*/  @!P1 LEA R4, P5, R13, R4, 0x1 ;  /* 0x000000040d049211 */ /* 0x000fc400078a08ff */
[-C--:B------:R-:W-:Y:S01]  /*b160*/  @!P2 LEA.HI.X R29, R9, R0.reuse, R10, 0x1, P6 ;  /* 0x00000000091da211 */ /* 0x080fe200030f0c0a */
[----:B------:R3:W-:Y:S01]  /*b170*/  @!P3 ST.E.128 desc[UR50][R26.64], RZ ;  /* 0x000000ff1a00b985 */ /* 0x0007e2000c101d32 */
[----:B------:R-:W-:-:S03]  /*b180*/  @!P1 LEA.HI.X R5, R13, R0, R14, 0x1, P5 ;  /* 0x000000000d059211 */ /* 0x000fc600028f0c0e */
[----:B------:R3:W-:Y:S04]  /*b190*/  @!P2 ST.E.128 desc[UR50][R28.64], RZ ;  /* 0x000000ff1c00a985 */ /* 0x0007e8000c101d32 */
[----:B------:R3:W-:Y:S02]  /*b1a0*/  @!P1 ST.E.128 desc[UR50][R4.64], RZ ;  /* 0x000000ff04009985 */ /* 0x0007e4000c101d32 */
.L_x_429:
[----:B------:R-:W-:Y:S05]  /*b1b0*/  BSYNC B1 ;  /* 0x0000000000017941 */ /* 0x000fea0003800000 */
.L_x_428:
[----:B----4-:R4:W0:Y:S01]  /*b1c0*/  SHFL.IDX PT, R0, R3, 0x2, 0x181f ;  /* 0x00581f0003007f89 */ /* 0x01082200000e0000 */
        /* <DEDUP_REMOVED lines=9> */
[-C--:B------:R-:W-:Y:S02]  /*b260*/  @!P2 LEA R26, P5, R15, R4.reuse, 0x1 ;  /* 0x000000040f1aa211 */ /* 0x080fe400078a08ff */
[----:B------:R-:W-:Y:S02]  /*b270*/  @!P1 LEA R28, P4, R9, R4, 0x1 ;  /* 0x00000004091c9211 */ /* 0x000fe400078808ff */
[----:B0-----:R-:W-:Y:S02]  /*b280*/  @!P3 LEA.HI.X R25, R7, R0, R12, 0x1, P6 ;  /* 0x000000000719b211 */ /* 0x001fe400030f0c0c */
[----:B------:R-:W-:Y:S02]  /*b290*/  @!P0 LEA R4, P6, R13, R4, 0x1 ;  /* 0x000000040d048211 */ /* 0x000fe400078c08ff */
[-C--:B------:R-:W-:Y:S01]  /*b2a0*/  @!P2 LEA.HI.X R27, R15, R0.reuse, R20, 0x1, P5 ;  /* 0x000000000f1ba211 */ /* 0x080fe200028f0c14 */
[----:B------:R3:W-:Y:S01]  /*b2b0*/  @!P3 ST.E.128 desc[UR50][R24.64], RZ ;  /* 0x000000ff1800b985 */ /* 0x0007e2000c101d32 */
[----:B------:R-:W-:-:S02]  /*b2c0*/  @!P1 LEA.HI.X R29, R9, R0, R10, 0x1, P4 ;  /* 0x00000000091d9211 */ /* 0x000fc400020f0c0a */
[----:B------:R-:W-:Y:S01]  /*b2d0*/  @!P0 LEA.HI.X R5, R13, R0, R14, 0x1, P6 ;  /* 0x000000000d058211 */ /* 0x000fe200030f0c0e */
[----:B------:R3:W-:Y:S04]  /*b2e0*/  @!P2 ST.E.128 desc[UR50][R26.64], RZ ;  /* 0x000000ff1a00a985 */ /* 0x0007e8000c101d32 */
[----:B------:R3:W-:Y:S04]  /*b2f0*/  @!P1 ST.E.128 desc[UR50][R28.64], RZ ;  /* 0x000000ff1c009985 */ /* 0x0007e8000c101d32 */
[----:B------:R3:W-:Y:S02]  /*b300*/  @!P0 ST.E.128 desc[UR50][R4.64], RZ ;  /* 0x000000ff04008985 */ /* 0x0007e4000c101d32 */
.L_x_431:
[----:B------:R-:W-:Y:S05]  /*b310*/  BSYNC B1 ;  /* 0x0000000000017941 */ /* 0x000fea0003800000 */
.L_x_430:
[----:B0-----:R-:W-:Y:S01]  /*b320*/  VIADD R0, R8, 0x60 ;  /* 0x0000006008007836 */ /* 0x001fe20000000000 */
[----:B--2-4-:R-:W0:Y:S04]  /*b330*/  SHFL.IDX PT, R3, R3, 0x3, 0x181f ;  /* 0x00781f0003037f89 */ /* 0x014e2800000e0000 */
[----:B------:R-:W-:Y:S01]  /*b340*/  ISETP.GE.AND P0, PT, R0, R11, PT ;  /* 0x0000000b0000720c */ /* 0x000fe20003f06270 */
[----:B-1-3--:R1:W2:-:S12]  /*b350*/  SHFL.IDX PT, R4, R6, 0x3, 0x181f ;  /* 0x00781f0006047f89 */ /* 0x00a29800000e0000 */
[----:B-1----:R-:W-:Y:S05]  /*b360*/  @P0 BRA `(.L_x_420) ;  /* 0x0000000000440947 */ /* 0x002fea0003800000 */
[----:B------:R-:W-:Y:S02]  /*b370*/  ULDC UR4, c[0x0][0xac8] ;  /* 0x0002b20000047ab9 */ /* 0x000fe40000000800 */
[----:B------:R-:W-:Y:S02]  /*b380*/  ISETP.GE.AND P3, PT, R7, UR4, PT ;  /* 0x0000000407007c0c */ /* 0x000fe4000bf66270 */
[----:B------:R-:W-:Y:S02]  /*b390*/  ISETP.GE.AND P2, PT, R15, UR4, PT ;  /* 0x000000040f007c0c */ /* 0x000fe4000bf46270 */
[----:B------:R-:W-:Y:S02]  /*b3a0*/  ISETP.GE.AND P1, PT, R9, UR4, PT ;  /* 0x0000000409007c0c */ /* 0x000fe4000bf26270 */
[----:B------:R-:W-:-:S07]  /*b3b0*/  ISETP.GE.AND P0, PT, R13, UR4, PT ;  /* 0x000000040d007c0c */ /* 0x000fce000bf06270 */
[----:B--2---:R-:W-:-:S04]  /*b3c0*/  @!P3 LEA R6, P4, R7, R4, 0x1 ;  /* 0x000000040706b211 */ /* 0x004fc800078808ff */
[-C--:B0-----:R-:W-:Y:S02]  /*b3d0*/  @!P3 LEA.HI.X R7, R7, R3.reuse, R12, 0x1, P4 ;  /* 0x000000030707b211 */ /* 0x081fe400020f0c0c */
[-C--:B------:R-:W-:Y:S02]  /*b3e0*/  @!P2 LEA R24, P4, R15, R4.reuse, 0x1 ;  /* 0x000000040f18a211 */ /* 0x080fe400078808ff */
[-C--:B------:R-:W-:Y:S01]  /*b3f0*/  @!P1 LEA R8, P5, R9, R4.reuse, 0x1 ;  /* 0x0000000409089211 */ /* 0x080fe200078a08ff */
[----:B------:R0:W-:Y:S01]  /*b400*/  @!P3 ST.E.128 desc[UR50][R6.64], RZ ;  /* 0x000000ff0600b985 */ /* 0x0001e2000c101d32 */
[----:B------:R-:W-:Y:S02]  /*b410*/  @!P0 LEA R4, P6, R13, R4, 0x1 ;  /* 0x000000040d048211 */ /* 0x000fe400078c08ff */
[-C--:B------:R-:W-:Y:S02]  /*b420*/  @!P2 LEA.HI.X R25, R15, R3.reuse, R20, 0x1, P4 ;  /* 0x000000030f19a211 */ /* 0x080fe400020f0c14 */
[----:B------:R-:W-:-:S02]  /*b430*/  @!P1 LEA.HI.X R9, R9, R3, R10, 0x1, P5 ;  /* 0x0000000309099211 */ /* 0x000fc400028f0c0a */
[----:B------:R-:W-:Y:S01]  /*b440*/  @!P0 LEA.HI.X R5, R13, R3, R14, 0x1, P6 ;  /* 0x000000030d058211 */ /* 0x000fe200030f0c0e */
[----:B------:R0:W-:Y:S04]  /*b450*/  @!P2 ST.E.128 desc[UR50][R24.64], RZ ;  /* 0x000000ff1800a985 */ /* 0x0001e8000c101d32 */
[----:B------:R0:W-:Y:S04]  /*b460*/  @!P1 ST.E.128 desc[UR50][R8.64], RZ ;  /* 0x000000ff08009985 */ /* 0x0001e8000c101d32 */
[----:B------:R0:W-:Y:S02]  /*b470*/  @!P0 ST.E.128 desc[UR50][R4.64], RZ ;  /* 0x000000ff04008985 */ /* 0x0001e4000c101d32 */
.L_x_420:
[----:B------:R-:W-:Y:S05]  /*b480*/  BSYNC B0 ;  /* 0x0000000000007941 */ /* 0x000fea0003800000 */
.L_x_410:
[----:B------:R-:W-:Y:S02]  /*b490*/  ULDC UR4, c[0x0][0xc3c] ;  /* 0x00030f0000047ab9 */ /* 0x000fe40000000800 */
[----:B------:R-:W-:-:S06]  /*b4a0*/  UISETP.GE.AND UP0, UPT, UR7, UR4, UPT ;  /* 0x000000040700728c */ /* 0x000fcc000bf06270 */
[----:B------:R-:W-:-:S13]  /*b4b0*/  PLOP3.LUT P0, PT, PT, PT, UP0, 0x80, 0x0 ;  /* 0x000000000000781c */ /* 0x000fda0003f0f008 */
[----:B------:R-:W-:Y:S05]  /*b4c0*/  @!P0 BRA `(.L_x_432) ;  /* 0xffffff5800dc8947 */ /* 0x000fea000383ffff */
[----:B------:R-:W-:Y:S05]  /*b4d0*/  EXIT ;  /* 0x000000000000794d */ /* 0x000fea0003800000 */
.L_x_381:
[----:B------:R-:W-:-:S08]  /*b4e0*/  NOP ;  /* 0x0000000000007918 */ /* 0x000fd00000000000 */
[----:B------:R-:W0:-:S00]  /*b4f0*/  USETMAXREG.DEALLOC.CTAPOOL 0x28 ;  /* 0x00000028000079c8 */ /* 0x000e0000080e0500 */
[----:B0-----:R-:W-:Y:S01]  /*b500*/  LOP3.LUT R2, R2, 0x3, RZ, 0xc0, !PT ;  /* 0x0000000302027812 */ /* 0x001fe200078ec0ff */
[----:B------:R-:W-:Y:S01]  /*b510*/  IMAD.MOV.U32 R6, RZ, RZ, RZ ;  /* 0x000000ffff067224 */ /* 0x000fe200078e00ff */
[----:B------:R-:W-:-:S04]  /*b520*/  LOP3.LUT R23, R23, 0xfffffdff, RZ, 0xc0, !PT ;  /* 0xfffffdff17177812 */ /* 0x000fc800078ec0ff */
[----:B------:R-:W0:Y:S02]  /*b530*/  SHFL.IDX PT, R2, R2, RZ, 0x1f ;  /* 0x00001fff02027589 */ /* 0x000e2400000e0000 */
[----:B0-----:R-:W-:-:S13]  /*b540*/  ISETP.NE.AND P0, PT, R2, RZ, PT ;  /* 0x000000ff0200720c */ /* 0x001fda0003f05270 */
[----:B------:R-:W-:Y:S01]  /*b550*/  @P0 LOP3.LUT R23, R23, 0x200, RZ, 0xfc, !PT ;  /* 0x0000020017170812 */ /* 0x000fe200078efcff */
[----:B------:R-:W-:Y:S06]  /*b560*/  @!P0 BRA `(.L_x_433) ;  /* 0x00000000001c8947 */ /* 0x000fec0003800000 */
[----:B------:R-:W0:Y:S08]  /*b570*/  S2UR UR5, SR_CgaCtaId ;  /* 0x00000000000579c3 */ /* 0x000e300000008800 */
[----:B------:R-:W-:Y:S06]  /*b580*/  BAR.SYNC.DEFER_BLOCKING 0x5, 0x180 ;  /* 0x0146000000007b1d */ /* 0x000fec0000010000 */
[----:B------:R-:W-:-:S02]  /*b590*/  UMOV UR4, 0x400 ;  /* 0x0000040000047882 */ /* 0x000fc40000000000 */
[----:B0-----:R-:W-:-:S09]  /*b5a0*/  ULEA UR4, UR5, UR4, 0x18 ;  /* 0x0000000405047291 */ /* 0x001fd2000f8ec03f */
[----:B------:R-:W0:Y:S01]  /*b5b0*/  LDS.128 R16, [UR4+0x228d0] ;  /* 0x0228d004ff107984 */ /* 0x000e220008000c00 */
[----:B------:R-:W-:Y:S06]  /*b5c0*/  BAR.ARV 0x4, 0x180 ;  /* 0x0106000000007b1d */ /* 0x000fec0000002000 */
[----:B------:R-:W-:Y:S05]  /*b5d0*/  BRA `(.L_x_434) ;  /* 0x0000000800907947 */ /* 0x000fea0003800000 */
.L_x_433:
[----:B------:R-:W-:Y:S01]  /*b5e0*/  LOP3.LUT R7, R0, 0x1f, RZ, 0xc0, !PT ;  /* 0x0000001f00077812 */ /* 0x000fe200078ec0ff */
[----:B------:R-:W-:Y:S01]  /*b5f0*/  ULDC UR4, c[0x0][0xc3c] ;  /* 0x00030f0000047ab9 */ /* 0x000fe20000000800 */
[----:B------:R-:W-:Y:S01]  /*b600*/  IMAD.MOV.U32 R9, RZ, RZ, RZ ;  /* 0x000000ffff097224 */ /* 0x000fe200078e00ff */
[----:B------:R-:W0:Y:S01]  /*b610*/  S2UR UR6, SR_CTAID.X ;  /* 0x00000000000679c3 */ /* 0x000e220000002500 */
[----:B------:R-:W-:Y:S01]  /*b620*/  ISETP.NE.AND P0, PT, R7, 0x1f, PT ;  /* 0x0000001f0700780c */ /* 0x000fe20003f05270 */
[----:B------:R-:W-:-:S03]  /*b630*/  ULDC UR5, c[0x0][0xc38] ;  /* 0x00030e0000057ab9 */ /* 0x000fc60000000800 */
[----:B------:R-:W-:-:S13]  /*b640*/  ISETP.GE.OR P1, PT, R7, UR4, !P0 ;  /* 0x0000000407007c0c */ /* 0x000fda000c726670 */
[----:B------:R-:W1:Y:S08]  /*b650*/  @!P1 LDC.64 R4, c[0x0][0xc80] ;  /* 0x00032000ff049b82 */ /* 0x000e700000000a00 */
[----:B------:R-:W2:Y:S01]  /*b660*/  @!P1 LDC.64 R2, c[0x0][0xc78] ;  /* 0x00031e00ff029b82 */ /* 0x000ea20000000a00 */
[----:B-1----:R-:W-:-:S05]  /*b670*/  @!P1 IMAD.WIDE.U32 R4, R7, 0x4, R4 ;  /* 0x0000000407049825 */ /* 0x002fca00078e0004 */
[----:B------:R-:W3:Y:S01]  /*b680*/  @!P1 LDG.E R6, desc[UR50][R4.64] ;  /* 0x0000003204069981 */ /* 0x000ee2000c1e1900 */
[----:B--2---:R-:W-:-:S05]  /*b690*/  @!P1 IMAD.WIDE.U32 R2, R7, 0x4, R2 ;  /* 0x0000000407029825 */ /* 0x004fca00078e0002 */
[----:B------:R-:W3:Y:S01]  /*b6a0*/  @!P1 LDG.E R9, desc[UR50][R2.64] ;  /* 0x0000003202099981 */ /* 0x000ee2000c1e1900 */
[C---:B------:R-:W-:Y:S02]  /*b6b0*/  ISETP.NE.AND P1, PT, R7.reuse, RZ, PT ;  /* 0x000000ff0700720c */ /* 0x040fe40003f25270 */
[C---:B------:R-:W-:Y:S02]  /*b6c0*/  ISETP.GE.U32.AND P2, PT, R7.reuse, 0x2, PT ;  /* 0x000000020700780c */ /* 0x040fe40003f46070 */
[C---:B------:R-:W-:Y:S02]  /*b6d0*/  ISETP.GE.U32.AND P3, PT, R7.reuse, 0x4, PT ;  /* 0x000000040700780c */ /* 0x040fe40003f66070 */
[C---:B------:R-:W-:Y:S02]  /*b6e0*/  ISETP.GE.U32.AND P4, PT, R7.reuse, 0x8, PT ;  /* 0x000000080700780c */ /* 0x040fe40003f86070 */
[----:B------:R-:W-:Y:S01]  /*b6f0*/  ISETP.GE.U32.AND P5, PT, R7, 0x10, PT ;  /* 0x000000100700780c */ /* 0x000fe20003fa6070 */
[----:B------:R-:W-:Y:S01]  /*b700*/  UMOV UR4, URZ ;  /* 0x0000003f00047c82 */ /* 0x000fe20008000000 */
[----:B---3--:R-:W-:-:S05]  /*b710*/  IMAD R8, R6, R9, RZ ;  /* 0x0000000906087224 */ /* 0x008fca00078e02ff */
[----:B------:R-:W1:Y:S02]  /*b720*/  SHFL.UP PT, R10, R8, 0x1, RZ ;  /* 0x04200000080a7989 */ /* 0x000e6400000e00ff */
[----:B-1----:R-:W-:-:S05]  /*b730*/  SEL R11, R10, RZ, P1 ;  /* 0x000000ff0a0b7207 */ /* 0x002fca0000800000 */
[----:B------:R-:W-:-:S05]  /*b740*/  IMAD.IADD R11, R8, 0x1, R11 ;  /* 0x00000001080b7824 */ /* 0x000fca00078e020b */
        /* <DEDUP_REMOVED lines=12> */
[----:B------:R-:W1:Y:S02]  /*b810*/  SHFL.IDX PT, R4, R5, 0x1f, 0x1f ;  /* 0x03e01f0005047f89 */ /* 0x000e6400000e0000 */
[----:B-1----:R-:W-:-:S05]  /*b820*/  IMAD R8, R4, UR5, RZ ;  /* 0x0000000504087c24 */ /* 0x002fca000f8e02ff */
[----:B0-----:R-:W-:Y:S01]  /*b830*/  ISETP.GT.AND P6, PT, R8, UR6, PT ;  /* 0x0000000608007c0c */ /* 0x001fe2000bfc4270 */
[----:B------:R-:W-:-:S12]  /*b840*/  IMAD.MOV.U32 R3, RZ, RZ, R8 ;  /* 0x000000ffff037224 */ /* 0x000fd800078e0008 */
[----:B------:R-:W-:Y:S05]  /*b850*/  @P6 BRA `(.L_x_435) ;  /* 0x0000000000986947 */ /* 0x000fea0003800000 */
[----:B------:R-:W-:Y:S01]  /*b860*/  IMAD.MOV.U32 R8, RZ, RZ, R3 ;  /* 0x000000ffff087224 */ /* 0x000fe200078e0003 */
[----:B------:R-:W-:Y:S01]  /*b870*/  UMOV UR4, URZ ;  /* 0x0000003f00047c82 */ /* 0x000fe20008000000 */
[----:B------:R-:W-:-:S05]  /*b880*/  ULDC UR5, c[0x0][0xc38] ;  /* 0x00030e0000057ab9 */ /* 0x000fca0000000800 */
.L_x_437:
[----:B------:R-:W0:Y:S01]  /*b890*/  LDC R2, c[0x0][0xc3c] ;  /* 0x00030f00ff027b82 */ /* 0x000e220000000800 */
[----:B------:R-:W-:-:S06]  /*b8a0*/  UIADD3 UR4, UR4, 0x1f, URZ ;  /* 0x0000001f04047890 */ /* 0x000fcc000fffe03f */
[----:B0-----:R-:W-:-:S13]  /*b8b0*/  ISETP.LE.AND P6, PT, R2, UR4, PT ;  /* 0x0000000402007c0c */ /* 0x001fda000bfc3270 */
[----:B------:R-:W-:Y:S05]  /*b8c0*/  @P6 BRA `(.L_x_436) ;  /* 0x0000000400a86947 */ /* 0x000fea0003800000 */
[----:B------:R-:W-:Y:S02]  /*b8d0*/  VIADD R9, R7, UR4 ;  /* 0x0000000407097c36 */ /* 0x000fe40008000000 */
[----:B------:R-:W-:-:S03]  /*b8e0*/  IMAD.MOV.U32 R6, RZ, RZ, RZ ;  /* 0x000000ffff067224 */ /* 0x000fc600078e00ff */
[----:B------:R-:W-:-:S13]  /*b8f0*/  ISETP.GE.OR P6, PT, R9, R2, !P0 ;  /* 0x000000020900720c */ /* 0x000fda00047c6670 */
[----:B------:R-:W0:Y:S08]  /*b900*/  @!P6 LDC.64 R4, c[0x0][0xc80] ;  /* 0x00032000ff04eb82 */ /* 0x000e300000000a00 */
[----:B------:R-:W1:Y:S01]  /*b910*/  @!P6 LDC.64 R2, c[0x0][0xc78] ;  /* 0x00031e00ff02eb82 */ /* 0x000e620000000a00 */
[----:B0-----:R-:W-:-:S05]  /*b920*/  @!P6 IMAD.WIDE R4, R9, 0x4, R4 ;  /* 0x000000040904e825 */ /* 0x001fca00078e0204 */
[----:B------:R-:W2:Y:S01]  /*b930*/  @!P6 LDG.E R6, desc[UR50][R4.64] ;  /* 0x000000320406e981 */ /* 0x000ea2000c1e1900 */
[----:B-1----:R-:W-:-:S04]  /*b940*/  @!P6 IMAD.WIDE R2, R9, 0x4, R2 ;  /* 0x000000040902e825 */ /* 0x002fc800078e0202 */
[----:B------:R-:W-:-:S06]  /*b950*/  IMAD.MOV.U32 R9, RZ, RZ, RZ ;  /* 0x000000ffff097224 */ /* 0x000fcc00078e00ff */
[----:B------:R-:W2:Y:S02]  /*b960*/  @!P6 LDG.E R9, desc[UR50][R2.64] ;  /* 0x000000320209e981 */ /* 0x000ea4000c1e1900 */
[----:B--2---:R-:W-:-:S05]  /*b970*/  IMAD R13, R6, R9, RZ ;  /* 0x00000009060d7224 */ /* 0x004fca00078e02ff */
[----:B------:R-:W0:Y:S02]  /*b980*/  SHFL.UP PT, R10, R13, 0x1, RZ ;  /* 0x042000000d0a7989 */ /* 0x000e2400000e00ff */
[----:B0-----:R-:W-:-:S05]  /*b990*/  SEL R10, R10, RZ, P1 ;  /* 0x000000ff0a0a7207 */ /* 0x001fca0000800000 */
[----:B------:R-:W-:-:S05]  /*b9a0*/  IMAD.IADD R10, R13, 0x1, R10 ;  /* 0x000000010d0a7824 */ /* 0x000fca00078e020a */
        /* <DEDUP_REMOVED lines=12> */
[----:B------:R-:W0:Y:S02]  /*ba70*/  SHFL.IDX PT, R2, R5, 0x1f, 0x1f ;  /* 0x03e01f0005027f89 */ /* 0x000e2400000e0000 */
[----:B0-----:R-:W-:-:S04]  /*ba80*/  IMAD R3, R2, UR5, RZ ;  /* 0x0000000502037c24 */ /* 0x001fc8000f8e02ff */
[----:B------:R-:W-:-:S05]  /*ba90*/  IMAD.IADD R8, R3, 0x1, R8 ;  /* 0x0000000103087824 */ /* 0x000fca00078e0208 */
[----:B------:R-:W-:-:S13]  /*baa0*/  ISETP.GT.AND P6, PT, R8, UR6, PT ;  /* 0x0000000608007c0c */ /* 0x000fda000bfc4270 */
[----:B------:R-:W-:Y:S05]  /*bab0*/  @!P6 BRA `(.L_x_437) ;  /* 0xfffffffc0074e947 */ /* 0x000fea000383ffff */
.L_x_435:
[----:B------:R-:W-:Y:S02]  /*bac0*/  IMAD.IADD R10, R8, 0x1, -R3 ;  /* 0x00000001080a7824 */ /* 0x000fe400078e0a03 */
[----:B------:R-:W-:Y:S02]  /*bad0*/  IMAD.MOV.U32 R16, RZ, RZ, RZ ;  /* 0x000000ffff107224 */ /* 0x000fe400078e00ff */
[----:B------:R-:W-:-:S05]  /*bae0*/  IMAD R2, R5, UR5, R10 ;  /* 0x0000000505027c24 */ /* 0x000fca000f8e020a */
[----:B------:R-:W-:-:S13]  /*baf0*/  ISETP.GT.AND P0, PT, R2, UR6, PT ;  /* 0x0000000602007c0c */ /* 0x000fda000bf04270 */
[----:B------:R-:W-:-:S04]  /*bb00*/  VOTE.ANY R4, PT, !P0 ;  /* 0x0000000000047806 */ /* 0x000fc800040e0100 */
[----:B------:R-:W0:Y:S01]  /*bb10*/  POPC R19, R4 ;  /* 0x0000000400137309 */ /* 0x000e220000000000 */
[----:B------:R-:W-:Y:S01]  /*bb20*/  ISETP.NE.AND P0, PT, R4, RZ, PT ;  /* 0x000000ff0400720c */ /* 0x000fe20003f05270 */
[----:B0-----:R-:W0:Y:S04]  /*bb30*/  SHFL.IDX PT, R6, R6, R19, 0x1f ;  /* 0x00001f1306067589 */ /* 0x001e2800000e0000 */
[----:B------:R1:W2:Y:S01]  /*bb40*/  SHFL.IDX PT, R9, R9, R19, 0x1f ;  /* 0x00001f1309097589 */ /* 0x0002a200000e0000 */
[----:B0-----:R-:W-:-:S04]  /*bb50*/  IABS R12, R6 ;  /* 0x00000006000c7213 */ /* 0x001fc80000000000 */
[----:B------:R-:W0:Y:S08]  /*bb60*/  I2F.RP R8, R12 ;  /* 0x0000000c00087306 */ /* 0x000e300000209400 */
[----:B0-----:R-:W0:Y:S02]  /*bb70*/  MUFU.RCP R8, R8 ;  /* 0x0000000800087308 */ /* 0x001e240000001000 */
[----:B0-----:R-:W-:-:S06]  /*bb80*/  VIADD R2, R8, 0xffffffe ;  /* 0x0ffffffe08027836 */ /* 0x001fcc0000000000 */
[----:B------:R-:W0:Y:S02]  /*bb90*/  F2I.FTZ.U32.TRUNC.NTZ R3, R2 ;  /* 0x0000000200037305 */ /* 0x000e24000021f000 */
[----:B0-----:R-:W-:Y:S01]  /*bba0*/  IMAD.MOV R11, RZ, RZ, -R3 ;  /* 0x000000ffff0b7224 */ /* 0x001fe200078e0a03 */
[----:B-12---:R-:W-:Y:S06]  /*bbb0*/  @!P0 BRA `(.L_x_438) ;  /* 0x0000000000088947 */ /* 0x006fec0003800000 */
[----:B------:R-:W-:-:S06]  /*bbc0*/  VIADD R16, R19, 0xffffffff ;  /* 0xffffffff13107836 */ /* 0x000fcc0000000000 */
[----:B------:R0:W1:Y:S02]  /*bbd0*/  SHFL.IDX PT, R16, R5, R16, 0x1f ;  /* 0x00001f1005107589 */ /* 0x00006400000e0000 */
.L_x_438:
[----:B-1----:R-:W-:Y:S01]  /*bbe0*/  IMAD R16, R16, UR5, R10 ;  /* 0x0000000510107c24 */ /* 0x002fe2000f8e020a */
[----:B------:R-:W-:Y:S01]  /*bbf0*/  IABS R4, R9 ;  /* 0x0000000900047213 */ /* 0x000fe20000000000 */
[----:B0-----:R-:W-:Y:S01]  /*bc00*/  IMAD.MOV.U32 R5, RZ, RZ, R11 ;  /* 0x000000ffff057224 */ /* 0x001fe200078e000b */
[----:B------:R-:W-:Y:S01]  /*bc10*/  IABS R11, R6 ;  /* 0x00000006000b7213 */ /* 0x000fe20000000000 */
[----:B------:R-:W-:Y:S01]  /*bc20*/  IMAD.MOV.U32 R2, RZ, RZ, RZ ;  /* 0x000000ffff027224 */ /* 0x000fe200078e00ff */
[----:B------:R-:W-:Y:S01]  /*bc30*/  IADD3 R17, -R16, UR6, RZ ;  /* 0x0000000610117c10 */ /* 0x000fe2000fffe1ff */
[----:B------:R-:W-:Y:S01]  /*bc40*/  IMAD R5, R5, R12, RZ ;  /* 0x0000000c05057224 */ /* 0x000fe200078e02ff */
[----:B------:R-:W0:Y:S01]  /*bc50*/  I2F.RP R8, R4 ;  /* 0x0000000400087306 */ /* 0x000e220000209400 */
[----:B------:R-:W-:Y:S01]  /*bc60*/  VIADD R19, R19, UR4 ;  /* 0x0000000413137c36 */ /* 0x000fe20008000000 */
[----:B------:R-:W-:Y:S01]  /*bc70*/  IABS R10, R17 ;  /* 0x00000011000a7213 */ /* 0x000fe20000000000 */
[----:B------:R-:W-:-:S04]  /*bc80*/  IMAD.HI.U32 R2, R3, R5, R2 ;  /* 0x0000000503027227 */ /* 0x000fc800078e0002 */
[----:B------:R-:W-:Y:S02]  /*bc90*/  IMAD.MOV.U32 R3, RZ, RZ, R10 ;  /* 0x000000ffff037224 */ /* 0x000fe400078e000a */
[----:B------:R-:W-:Y:S02]  /*bca0*/  IMAD.MOV R5, RZ, RZ, -R11 ;  /* 0x000000ffff057224 */ /* 0x000fe400078e0a0b */
[----:B------:R-:W-:-:S04]  /*bcb0*/  IMAD.HI.U32 R2, R2, R3, RZ ;  /* 0x0000000302027227 */ /* 0x000fc800078e00ff */
[----:B------:R-:W-:Y:S01]  /*bcc0*/  IMAD R3, R2, R5, R3 ;  /* 0x0000000502037224 */ /* 0x000fe200078e0203 */
[----:B0-----:R-:W0:Y:S01]  /*bcd0*/  MUFU.RCP R8, R8 ;  /* 0x0000000800087308 */ /* 0x001e220000001000 */
[----:B------:R-:W-:-:S03]  /*bce0*/  LOP3.LUT R5, R17, R6, RZ, 0x3c, !PT ;  /* 0x0000000611057212 */ /* 0x000fc600078e3cff */
[----:B------:R-:W-:Y:S02]  /*bcf0*/  ISETP.GT.U32.AND P1, PT, R12, R3, PT ;  /* 0x000000030c00720c */ /* 0x000fe40003f24070 */
[----:B------:R-:W-:-:S11]  /*bd00*/  ISETP.GE.AND P2, PT, R5, RZ, PT ;  /* 0x000000ff0500720c */ /* 0x000fd60003f46270 */
[----:B------:R-:W-:Y:S02]  /*bd10*/  @!P1 IMAD.IADD R3, R3, 0x1, -R12 ;  /* 0x0000000103039824 */ /* 0x000fe400078e0a0c */
[----:B0-----:R-:W-:Y:S02]  /*bd20*/  VIADD R10, R8, 0xffffffe ;  /* 0x0ffffffe080a7836 */ /* 0x001fe40000000000 */
[----:B------:R-:W-:Y:S01]  /*bd30*/  @!P1 VIADD R2, R2, 0x1 ;  /* 0x0000000102029836 */ /* 0x000fe20000000000 */
[----:B------:R-:W-:Y:S02]  /*bd40*/  ISETP.GE.U32.AND P0, PT, R3, R12, PT ;  /* 0x0000000c0300720c */ /* 0x000fe40003f06070 */
[----:B------:R-:W0:Y:S01]  /*bd50*/  F2I.FTZ.U32.TRUNC.NTZ R3, R10 ;  /* 0x0000000a00037305 */ /* 0x000e22000021f000 */
[----:B------:R-:W-:-:S10]  /*bd60*/  ISETP.NE.AND P1, PT, R6, RZ, PT ;  /* 0x000000ff0600720c */ /* 0x000fd40003f25270 */
[----:B------:R-:W-:-:S04]  /*bd70*/  @P0 VIADD R2, R2, 0x1 ;  /* 0x0000000102020836 */ /* 0x000fc80000000000 */
[----:B------:R-:W-:Y:S01]  /*bd80*/  IMAD.MOV.U32 R8, RZ, RZ, R2 ;  /* 0x000000ffff087224 */ /* 0x000fe200078e0002 */
[----:B------:R-:W-:Y:S01]  /*bd90*/  IABS R2, R9 ;  /* 0x0000000900027213 */ /* 0x000fe20000000000 */
[----:B0-----:R-:W-:Y:S02]  /*bda0*/  IMAD.MOV R5, RZ, RZ, -R3 ;  /* 0x000000ffff057224 */ /* 0x001fe400078e0a03 */
[----:B------:R-:W-:Y:S01]  /*bdb0*/  @!P2 IMAD.MOV R8, RZ, RZ, -R8 ;  /* 0x000000ffff08a224 */ /* 0x000fe200078e0a08 */
[----:B------:R-:W-:Y:S01]  /*bdc0*/  @!P1 LOP3.LUT R8, RZ, R6, RZ, 0x33, !PT ;  /* 0x00000006ff089212 */ /* 0x000fe200078e33ff */
[----:B------:R-:W-:Y:S02]  /*bdd0*/  IMAD.MOV R11, RZ, RZ, -R2 ;  /* 0x000000ffff0b7224 */ /* 0x000fe400078e0a02 */
[----:B------:R-:W-:Y:S01]  /*bde0*/  IMAD R5, R5, R4, RZ ;  /* 0x0000000405057224 */ /* 0x000fe200078e02ff */
[----:B------:R-:W-:Y:S01]  /*bdf0*/  IABS R10, R8 ;  /* 0x00000008000a7213 */ /* 0x000fe20000000000 */
[----:B------:R-:W-:-:S02]  /*be00*/  IMAD.MOV.U32 R2, RZ, RZ, RZ ;  /* 0x000000ffff027224 */ /* 0x000fc400078e00ff */
[----:B------:R-:W-:Y:S02]  /*be10*/  IMAD R6, R6, R8, RZ ;  /* 0x0000000806067224 */ /* 0x000fe400078e02ff */
[----:B------:R-:W-:-:S04]  /*be20*/  IMAD.HI.U32 R2, R3, R5, R2 ;  /* 0x0000000503027227 */ /* 0x000fc800078e0002 */
[----:B------:R-:W-:Y:S02]  /*be30*/  IMAD.MOV.U32 R3, RZ, RZ, R10 ;  /* 0x000000ffff037224 */ /* 0x000fe400078e000a */
[----:B------:R-:W-:Y:S02]  /*be40*/  IMAD.MOV.U32 R5, RZ, RZ, R11 ;  /* 0x000000ffff057224 */ /* 0x000fe400078e000b */
[----:B------:R-:W-:-:S04]  /*be50*/  IMAD.HI.U32 R2, R2, R3, RZ ;  /* 0x0000000302027227 */ /* 0x000fc800078e00ff */
[----:B------:R-:W-:Y:S02]  /*be60*/  IMAD R3, R2, R5, R3 ;  /* 0x0000000502037224 */ /* 0x000fe400078e0203 */
[----:B------:R-:W-:-:S03]  /*be70*/  IMAD.IADD R17, R17, 0x1, -R6 ;  /* 0x0000000111117824 */ /* 0x000fc600078e0a06 */
[----:B------:R-:W-:-:S13]  /*be80*/  ISETP.GT.U32.AND P1, PT, R4, R3, PT ;  /* 0x000000030400720c */ /* 0x000fda0003f24070 */
[----:B------:R-:W-:Y:S02]  /*be90*/  @!P1 IMAD.IADD R3, R3, 0x1, -R4 ;  /* 0x0000000103039824 */ /* 0x000fe400078e0a04 */
[----:B------:R-:W-:Y:S01]  /*bea0*/  @!P1 VIADD R2, R2, 0x1 ;  /* 0x0000000102029836 */ /* 0x000fe20000000000 */
[----:B------:R-:W-:Y:S02]  /*beb0*/  ISETP.NE.AND P1, PT, R9, RZ, PT ;  /* 0x000000ff0900720c */ /* 0x000fe40003f25270 */
[----:B------:R-:W-:Y:S02]  /*bec0*/  ISETP.GE.U32.AND P0, PT, R3, R4, PT ;  /* 0x000000040300720c */ /* 0x000fe40003f06070 */
[----:B------:R-:W-:-:S04]  /*bed0*/  LOP3.LUT R3, R8, R9, RZ, 0x3c, !PT ;  /* 0x0000000908037212 */ /* 0x000fc800078e3cff */
[----:B------:R-:W-:-:S07]  /*bee0*/  ISETP.GE.AND P2, PT, R3, RZ, PT ;  /* 0x000000ff0300720c */ /* 0x000fce0003f46270 */
[----:B------:R-:W-:-:S06]  /*bef0*/  @P0 VIADD R2, R2, 0x1 ;  /* 0x0000000102020836 */ /* 0x000fcc0000000000 */
[----:B------:R-:W-:Y:S01]  /*bf00*/  @!P2 IMAD.MOV R2, RZ, RZ, -R2 ;  /* 0x000000ffff02a224 */ /* 0x000fe200078e0a02 */
[----:B------:R-:W-:-:S05]  /*bf10*/  @!P1 LOP3.LUT R2, RZ, R9, RZ, 0x33, !PT ;  /* 0x00000009ff029212 */ /* 0x000fca00078e33ff */
[----:B------:R-:W-:-:S04]  /*bf20*/  IMAD.MOV R18, RZ, RZ, -R2 ;  /* 0x000000ffff127224 */ /* 0x000fc800078e0a02 */
[C---:B------:R-:W-:Y:S02]  /*bf30*/  IMAD R18, R9.reuse, R18, R8 ;  /* 0x0000001209127224 */ /* 0x040fe400078e0208 */
[----:B------:R-:W-:-:S04]  /*bf40*/  IMAD R9, R9, 0x1000000, R2 ;  /* 0x0100000009097824 */ /* 0x000fc800078e0202 */
[----:B------:R-:W-:Y:S01]  /*bf50*/  IMAD R18, R18, 0x10000, R9 ;  /* 0x0001000012127824 */ /* 0x000fe200078e0209 */
[----:B------:R-:W-:Y:S06]  /*bf60*/  BRA `(.L_x_439) ;  /* 0x0000000000147947 */ /* 0x000fec0003800000 */
.L_x_436:
[----:B------:R-:W-:Y:S01]  /*bf70*/  ULDC UR4, c[0x0][0xc3c] ;  /* 0x00030f0000047ab9 */ /* 0x000fe20000000800 */
[----:B------:R-:W-:Y:S02]  /*bf80*/  IMAD.MOV.U32 R17, RZ, RZ, RZ ;  /* 0x000000ffff117224 */ /* 0x000fe400078e00ff */
[----:B------:R-:W-:Y:S02]  /*bf90*/  IMAD.U32 R16, RZ, RZ, UR6 ;  /* 0x00000006ff107e24 */ /* 0x000fe4000f8e00ff */
[----:B------:R-:W-:Y:S02]  /*bfa0*/  IMAD.MOV.U32 R18, RZ, RZ, RZ ;  /* 0x000000ffff127224 */ /* 0x000fe400078e00ff */
[----:B------:R-:W-:-:S07]  /*bfb0*/  IMAD.U32 R19, RZ, RZ, UR4 ;  /* 0x00000004ff137e24 */ /* 0x000fce000f8e00ff */
.L_x_439:
[----:B------:R-:W-:-:S13]  /*bfc0*/  ISETP.NE.AND P0, PT, R7, RZ, PT ;  /* 0x000000ff0700720c */ /* 0x000fda0003f05270 */
[----:B------:R-:W0:Y:S01]  /*bfd0*/  @!P0 S2R R3, SR_CgaCtaId ;  /* 0x0000000000038919 */ /* 0x000e220000008800 */
[----:B------:R-:W-:-:S04]  /*bfe0*/  @!P0 MOV R2, 0x400 ;  /* 0x0000040000028802 */ /* 0x000fc80000000f00 */
[----:B0-----:R-:W-:-:S05]  /*bff0*/  @!P0 LEA R2, R3, R2, 0x18 ;  /* 0x0000000203028211 */ /* 0x001fca00078ec0ff */
[----:B------:R1:W-:Y:S01]  /*c000*/  @!P0 STS.128 [R2+0x228d0], R16 ;  /* 0x0228d01002008388 */ /* 0x0003e20000000c00 */
[----:B------:R-:W-:Y:S06]  /*c010*/  BAR.ARV 0x5, 0x180 ;  /* 0x0146000000007b1d */ /* 0x000fec0000002000 */
.L_x_434:
[----:B------:R2:W-:Y:S01]  /*c020*/  STL [R1+0x24], RZ ;  /* 0x000024ff01007387 */ /* 0x0005e20000100800 */
[----:B------:R-:W-:Y:S01]  /*c030*/  ULDC UR4, c[0x0][0xc3c] ;  /* 0x00030f0000047ab9 */ /* 0x000fe20000000800 */
[----:B------:R-:W-:Y:S01]  /*c040*/  IMAD.MOV.U32 R26, RZ, RZ, 0x1 ;  /* 0x00000001ff1a7424 */ /* 0x000fe200078e00ff */
[----:B0-----:R-:W-:Y:S01]  /*c050*/  ISETP.GE.AND P0, PT, R19, UR4, PT ;  /* 0x0000000413007c0c */ /* 0x001fe2000bf06270 */
[----:B------:R-:W-:-:S12]  /*c060*/  IMAD.MOV.U32 R24, RZ, RZ, RZ ;  /* 0x000000ffff187224 */ /* 0x000fd800078e00ff */
[----:B--2---:R-:W-:Y:S05]  /*c070*/  @P0 BRA `(.L_x_440) ;  /* 0x0000004800500947 */ /* 0x004fea0003800000 */
[----:B------:R-:W0:Y:S01]  /*c080*/  S2UR UR5, SR_CgaCtaId ;  /* 0x00000000000579c3 */ /* 0x000e220000008800 */
[----:B------:R2:W-:Y:S01]  /*c090*/  STL [R1+0x24], RZ ;  /* 0x000024ff01007387 */ /* 0x0005e20000100800 */
[C---:B-1----:R-:W-:Y:S01]  /*c0a0*/  IMAD.SHL.U32 R2, R0.reuse, 0x8, RZ ;  /* 0x0000000800027824 */ /* 0x042fe200078e00ff */
[----:B------:R-:W-:Y:S01]  /*c0b0*/  UMOV UR4, 0x400 ;  /* 0x0000040000047882 */ /* 0x000fe20000000000 */
[----:B------:R-:W-:Y:S01]  /*c0c0*/  LOP3.LUT R4, R0, 0x7f, RZ, 0xc0, !PT ;  /* 0x0000007f00047812 */ /* 0x000fe200078ec0ff */
[----:B------:R-:W-:Y:S01]  /*c0d0*/  BSSY B8, `(.L_x_440) ;  /* 0x000048e000087945 */ /* 0x000fe20003800000 */
[----:B------:R-:W-:Y:S01]  /*c0e0*/  IMAD.MOV.U32 R26, RZ, RZ, 0x1 ;  /* 0x00000001ff1a7424 */ /* 0x000fe200078e00ff */
[----:B------:R-:W-:Y:S01]  /*c0f0*/  LOP3.LUT R3, R2, 0x1f8, RZ, 0xc0, !PT ;  /* 0x000001f802037812 */ /* 0x000fe200078ec0ff */
[----:B------:R-:W-:Y:S01]  /*c100*/  IMAD.MOV.U32 R24, RZ, RZ, RZ ;  /* 0x000000ffff187224 */ /* 0x000fe200078e00ff */
[----:B------:R-:W-:Y:S01]  /*c110*/  SHF.R.U32.HI R5, RZ, 0x3, R4 ;  /* 0x00000003ff057819 */ /* 0x000fe20000011604 */
[----:B------:R-:W-:Y:S01]  /*c120*/  ULOP3.LUT UR36, UR38, 0x2, URZ, 0xfc, !UPT ;  /* 0x0000000226247892 */ /* 0x000fe2000f8efc3f */
[----:B------:R-:W-:Y:S01]  /*c130*/  LOP3.LUT R3, R3, 0x38, R0, 0x78, !PT ;  /* 0x0000003803037812 */ /* 0x000fe200078e7800 */
[----:B------:R-:W-:Y:S01]  /*c140*/  IMAD.SHL.U32 R0, R0, 0x10, RZ ;  /* 0x0000001000007824 */ /* 0x000fe200078e00ff */
[----:B------:R-:W-:Y:S01]  /*c150*/  LOP3.LUT R4, R2, 0x38, RZ, 0xc0, !PT ;  /* 0x0000003802047812 */ /* 0x000fe200078ec0ff */
[----:B------:R-:W-:Y:S01]  /*c160*/  ULDC UR37, c[0x0][0xc] ;  /* 0x0000030000257ab9 */ /* 0x000fe20000000800 */
[----:B------:R-:W-:-:S02]  /*c170*/  LOP3.LUT R28, R3, 0x200, R2, 0xf8, !PT ;  /* 0x00000200031c7812 */ /* 0x000fc400078ef802 */
[----:B------:R-:W-:Y:S02]  /*c180*/  LOP3.LUT R0, R5, 0x70, R0, 0xf8, !PT ;  /* 0x0000007005007812 */ /* 0x000fe400078ef800 */
[C---:B------:R-:W-:Y:S02]  /*c190*/  LOP3.LUT R3, R4.reuse, 0x40, RZ, 0xfc, !PT ;  /* 0x0000004004037812 */ /* 0x040fe400078efcff */
[C---:B------:R-:W-:Y:S02]  /*c1a0*/  LOP3.LUT R2, R4.reuse, 0x80, RZ, 0xfc, !PT ;  /* 0x0000008004027812 */ /* 0x040fe400078efcff */
[----:B------:R-:W-:Y:S01]  /*c1b0*/  LOP3.LUT R0, R4, 0xc0, RZ, 0xfc, !PT ;  /* 0x000000c004007812 */ /* 0x000fe200078efcff */
[----:B0-----:R-:W-:-:S06]  /*c1c0*/  ULEA UR4, UR5, UR4, 0x18 ;  /* 0x0000000405047291 */ /* 0x001fcc000f8ec03f */
[----:B------:R-:W-:-:S04]  /*c1d0*/  IMAD.U32 R22, RZ, RZ, UR4 ;  /* 0x00000004ff167e24 */ /* 0x000fc8000f8e00ff */
[----:B--2---:R-:W-:-:S07]  /*c1e0*/  IMAD R36, R28, 0x2, R22 ;  /* 0x000000021c247824 */ /* 0x004fce00078e0216 */
.L_x_501:
[----:B0-----:R-:W0:Y:S02]  /*c1f0*/  LDC.64 R2, c[0x0][0xc88] ;  /* 0x00032200ff027b82 */ /* 0x001e240000000a00 */
[----:B0-----:R-:W-:-:S05]  /*c200*/  IMAD.WIDE R2, R19, 0x4, R2 ;  /* 0x0000000413027825 */ /* 0x001fca00078e0202 */
[----:B------:R-:W2:Y:S01]  /*c210*/  LDG.E R25, desc[UR50][R2.64] ;  /* 0x0000003202197981 */ /* 0x000ea2000c1e1900 */
[----:B------:R-:W-:Y:S05]  /*c220*/  YIELD ;  /* 0x0000000000007946 */ /* 0x000fea0003800000 */
[----:B------:R-:W-:Y:S01]  /*c230*/  ULDC.64 UR4, c[0x0][0xa28] ;  /* 0x00028a0000047ab9 */ /* 0x000fe20000000a00 */
[----:B------:R-:W-:Y:S01]  /*c240*/  IMAD.MOV.U32 R30, RZ, RZ, RZ ;  /* 0x000000ffff1e7224 */ /* 0x000fe200078e00ff */
[----:B------:R-:W-:Y:S01]  /*c250*/  ISETP.NE.U32.AND P0, PT, RZ, UR4, PT ;  /* 0x00000004ff007c0c */ /* 0x000fe2000bf05070 */
[----:B------:R-:W-:-:S03]  /*c260*/  ULDC.64 UR6, c[0x0][0xa18] ;  /* 0x0002860000067ab9 */ /* 0x000fc60000000a00 */
[----:B------:R-:W-:Y:S01]  /*c270*/  ISETP.NE.AND.EX P0, PT, RZ, UR5, PT, P0 ;  /* 0x00000005ff007c0c */ /* 0x000fe2000bf05300 */
[----:B------:R-:W-:Y:S01]  /*c280*/  IMAD.MOV.U32 R37, RZ, RZ, RZ ;  /* 0x000000ffff257224 */ /* 0x000fe200078e00ff */
[----:B--2---:R-:W-:-:S11]  /*c290*/  SHF.R.S32.HI R0, RZ, 0x1f, R25 ;  /* 0x0000001fff007819 */ /* 0x004fd60000011419 */
[C---:B------:R-:W-:Y:S01]  /*c2a0*/  @P0 LEA R2, P1, R25.reuse, UR4, 0x2 ;  /* 0x0000000419020c11 */ /* 0x040fe2000f8210ff */
[C---:B------:R-:W-:Y:S01]  /*c2b0*/  IMAD.SHL.U32 R31, R25.reuse, 0x4, RZ ;  /* 0x00000004191f7824 */ /* 0x040fe200078e00ff */
[C-C-:B------:R-:W-:Y:S01]  /*c2c0*/  SHF.L.U64.HI R33, R25.reuse, 0x2, R0.reuse ;  /* 0x0000000219217819 */ /* 0x140fe20000010200 */
[----:B------:R0:W-:Y:S01]  /*c2d0*/  STL [R1], R0 ;  /* 0x0000000001007387 */ /* 0x0001e20000100800 */
[----:B------:R-:W-:Y:S01]  /*c2e0*/  @P0 LEA.HI.X R3, R25, UR5, R0, 0x2, P1 ;  /* 0x0000000519030c11 */ /* 0x000fe200088f1400 */
[----:B------:R-:W-:-:S04]  /*c2f0*/  ULDC.64 UR4, c[0x0][0xa00] ;  /* 0x0002800000047ab9 */ /* 0x000fc80000000a00 */
[----:B-1----:R1:W5:Y:S01]  /*c300*/  @P0 LDG.E R30, desc[UR50][R2.64] ;  /* 0x00000032021e0981 */ /* 0x002362000c1e1900 */
[----:B------:R-:W-:Y:S02]  /*c310*/  ISETP.NE.U32.AND P0, PT, RZ, UR4, PT ;  /* 0x00000004ff007c0c */ /* 0x000fe4000bf05070 */
[----:B------:R-:W-:Y:S02]  /*c320*/  LOP3.LUT R23, R23, 0xfffffeff, RZ, 0xc0, !PT ;  /* 0xfffffeff17177812 */ /* 0x000fe400078ec0ff */
[----:B------:R-:W-:Y:S02]  /*c330*/  ISETP.NE.AND.EX P2, PT, RZ, UR5, PT, P0 ;  /* 0x00000005ff007c0c */ /* 0x000fe4000bf45300 */
[----:B------:R-:W-:Y:S02]  /*c340*/  ISETP.NE.U32.AND P0, PT, RZ, UR6, PT ;  /* 0x00000006ff007c0c */ /* 0x000fe4000bf05070 */
[----:B-1----:R-:W-:Y:S02]  /*c350*/  IADD3 R2, P1, R31, UR4, RZ ;  /* 0x000000041f027c10 */ /* 0x002fe4000ff3e0ff */
[----:B------:R-:W-:-:S02]  /*c360*/  ISETP.NE.AND.EX P0, PT, RZ, UR7, PT, P0 ;  /* 0x00000007ff007c0c */ /* 0x000fc4000bf05300 */
[----:B------:R-:W-:Y:S01]  /*c370*/  IADD3.X R3, R33, UR5, RZ, P1, !PT ;  /* 0x0000000521037c10 */ /* 0x000fe20008ffe4ff */
[----:B------:R-:W-:-:S04]  /*c380*/  ULDC.64 UR4, c[0x0][0x418] ;  /* 0x0001060000047ab9 */ /* 0x000fc80000000a00 */
[----:B------:R-:W-:Y:S01]  /*c390*/  @P2 LOP3.LUT R23, R23, 0x100, RZ, 0xfc, !PT ;  /* 0x0000010017172812 */ /* 0x000fe200078efcff */
[----:B------:R1:W5:Y:S05]  /*c3a0*/  @P2 LDG.E R37, desc[UR50][R2.64] ;  /* 0x0000003202252981 */ /* 0x00036a000c1e1900 */
[----:B------:R-:W-:-:S04]  /*c3b0*/  @P0 IADD3 R4, P1, R31, UR6, RZ ;  /* 0x000000061f040c10 */ /* 0x000fc8000ff3e0ff */
[----:B------:R-:W-:-:S05]  /*c3c0*/  @P0 IADD3.X R5, R33, UR7, RZ, P1, !PT ;  /* 0x0000000721050c10 */ /* 0x000fca0008ffe4ff */
[----:B0-----:R-:W2:Y:S01]  /*c3d0*/  @P0 LDG.E R0, desc[UR50][R4.64] ;  /* 0x0000003204000981 */ /* 0x001ea2000c1e1900 */
[----:B------:R-:W-:-:S03]  /*c3e0*/  UISETP.NE.U32.AND UP0, UPT, UR4, URZ, UPT ;  /* 0x0000003f0400728c */ /* 0x000fc6000bf05070 */
[----:B------:R-:W-:Y:S01]  /*c3f0*/  ULDC UR4, c[0x0][0x424] ;  /* 0x0001090000047ab9 */ /* 0x000fe20000000800 */
[----:B------:R-:W-:-:S03]  /*c400*/  UISETP.NE.AND.EX UP0, UPT, UR5, URZ, UPT, UP0 ;  /* 0x0000003f0500728c */ /* 0x000fc6000bf05300 */
[----:B------:R-:W-:Y:S01]  /*c410*/  ULDC UR5, c[0x0][0x2f0] ;  /* 0x0000bc0000057ab9 */ /* 0x000fe20000000800 */
[----:B------:R-:W-:-:S04]  /*c420*/  USEL UR4, UR4, 0x1, UP0 ;  /* 0x0000000104047887 */ /* 0x000fc80008000000 */
[----:B------:R-:W-:-:S06]  /*c430*/  UIMAD UR4, UR4, UR5, URZ ;  /* 0x00000005040472a4 */ /* 0x000fcc000f8e023f */
[----:B------:R-:W-:Y:S01]  /*c440*/  IMAD.U32 R7, RZ, RZ, UR4 ;  /* 0x00000004ff077e24 */ /* 0x000fe2000f8e00ff */
[----:B--2---:R1:W-:Y:S01]  /*c450*/  @P0 STL [R1+0x10], R0 ;  /* 0x0000100001000387 */ /* 0x0043e20000100800 */
[----:B---34-:R-:W-:Y:S05]  /*c460*/  @P0 BRA `(.L_x_441) ;  /* 0x0000000000200947 */ /* 0x018fea0003800000 */
[----:B------:R-:W-:Y:S02]  /*c470*/  ULDC UR4, c[0x0][0x288] ;  /* 0x0000a20000047ab9 */ /* 0x000fe40000000800 */
[----:B-1----:R-:W-:-:S05]  /*c480*/  IMAD.U32 R0, RZ, RZ, UR4 ;  /* 0x00000004ff007e24 */ /* 0x002fca000f8e00ff */
[----:B------:R0:W-:Y:S01]  /*c490*/  STL [R1+0x10], R0 ;  /* 0x0000100001007387 */ /* 0x0001e20000100800 */
[----:B------:R-:W-:Y:S05]  /*c4a0*/  @!P2 BRA `(.L_x_441) ;  /* 0x000000000010a947 */ /* 0x000fea0003800000 */
[----:B------:R-:W2:Y:S04]  /*c4b0*/  LDG.E R5, desc[UR50][R2.64] ;  /* 0x0000003202057981 */ /* 0x000ea8000c1e1900 */
[----:B0-----:R-:W2:Y:S02]  /*c4c0*/  LDG.E R0, desc[UR50][R2.64+0x4] ;  /* 0x0000043202007981 */ /* 0x001ea4000c1e1900 */
[----:B--2---:R-:W-:-:S05]  /*c4d0*/  IMAD.IADD R0, R0, 0x1, -R5 ;  /* 0x0000000100007824 */ /* 0x004fca00078e0a05 */
[----:B------:R2:W-:Y:S02]  /*c4e0*/  STL [R1+0x10], R0 ;  /* 0x0000100001007387 */ /* 0x0005e40000100800 */
.L_x_441:
[----:B------:R-:W-:Y:S01]  /*c4f0*/  ULDC.64 UR4, c[0x0][0xa20] ;  /* 0x0002880000047ab9 */ /* 0x000fe20000000a00 */
[----:B------:R-:W-:Y:S01]  /*c500*/  IMAD.MOV.U32 R27, RZ, RZ, R25 ;  /* 0x000000ffff1b7224 */ /* 0x000fe200078e0019 */
[----:B------:R-:W-:-:S04]  /*c510*/  ISETP.NE.U32.AND P0, PT, RZ, UR4, PT ;  /* 0x00000004ff007c0c */ /* 0x000fc8000bf05070 */
[----:B------:R-:W-:-:S13]  /*c520*/  ISETP.NE.AND.EX P0, PT, RZ, UR5, PT, P0 ;  /* 0x00000005ff007c0c */ /* 0x000fda000bf05300 */
[----:B------:R-:W-:Y:S05]  /*c530*/  @!P0 BRA `(.L_x_442) ;  /* 0x0000000000108947 */ /* 0x000fea0003800000 */
[----:B-1----:R-:W-:-:S04]  /*c540*/  IADD3 R2, P0, R31, UR4, RZ ;  /* 0x000000041f027c10 */ /* 0x002fc8000ff1e0ff */
[----:B------:R-:W-:-:S05]  /*c550*/  IADD3.X R3, R33, UR5, RZ, P0, !PT ;  /* 0x0000000521037c10 */ /* 0x000fca00087fe4ff */
[----:B------:R1:W5:Y:S01]  /*c560*/  LDG.E R7, desc[UR50][R2.64] ;  /* 0x0000003202077981 */ /* 0x000362000c1e1900 */
[----:B------:R-:W-:Y:S05]  /*c570*/  BRA `(.L_x_443) ;  /* 0x0000000000247947 */ /* 0x000fea0003800000 */
.L_x_442:
[----:B------:R-:W-:Y:S02]  /*c580*/  ULDC.64 UR4, c[0x0][0xa08] ;  /* 0x0002820000047ab9 */ /* 0x000fe40000000a00 */
[----:B------:R-:W-:-:S04]  /*c590*/  ISETP.NE.U32.AND P0, PT, RZ, UR4, PT ;  /* 0x00000004ff007c0c */ /* 0x000fc8000bf05070 */
[----:B------:R-:W-:-:S13]  /*c5a0*/  ISETP.NE.AND.EX P0, PT, RZ, UR5, PT, P0 ;  /* 0x00000005ff007c0c */ /* 0x000fda000bf05300 */
[----:B------:R-:W-:Y:S05]  /*c5b0*/  @!P0 BRA `(.L_x_443) ;  /* 0x0000000000148947 */ /* 0x000fea0003800000 */
[----:B-1----:R-:W1:Y:S02]  /*c5c0*/  LDC.64 R2, c[0x0][0xa08] ;  /* 0x00028200ff027b82 */ /* 0x002e640000000a00 */
[----:B-1----:R-:W-:-:S05]  /*c5d0*/  IMAD.WIDE R2, R27, 0x4, R2 ;  /* 0x000000041b027825 */ /* 0x002fca00078e0202 */
[----:B------:R-:W3:Y:S04]  /*c5e0*/  LDG.E R7, desc[UR50][R2.64] ;  /* 0x0000003202077981 */ /* 0x000ee8000c1e1900 */
[----:B0-2---:R-:W3:Y:S02]  /*c5f0*/  LDG.E R0, desc[UR50][R2.64+0x4] ;  /* 0x0000043202007981 */ /* 0x005ee4000c1e1900 */
[----:B---3--:R-:W-:-:S07]  /*c600*/  IMAD.IADD R7, R0, 0x1, -R7 ;  /* 0x0000000100077824 */ /* 0x008fce00078e0a07 */
.L_x_443:
[----:B-----5:R-:W-:Y:S01]  /*c610*/  IMAD.IADD R32, R7, 0x1, -R30 ;  /* 0x0000000107207824 */ /* 0x020fe200078e0a1e */
[----:B012---:R-:W-:Y:S01]  /*c620*/  LOP3.LUT R0, R18, 0xff000000, RZ, 0xc0, !PT ;  /* 0xff00000012007812 */ /* 0x007fe200078ec0ff */
[----:B------:R-:W-:Y:S02]  /*c630*/  BSSY B0, `(.L_x_444) ;  /* 0x0000028000007945 */ /* 0x000fe40003800000 */
[C---:B------:R-:W-:Y:S01]  /*c640*/  VIADD R2, R32.reuse, 0x5f ;  /* 0x0000005f20027836 */ /* 0x040fe20000000000 */
[----:B------:R-:W-:Y:S02]  /*c650*/  ISETP.GE.AND P0, PT, R32, 0x1, PT ;  /* 0x000000012000780c */ /* 0x000fe40003f06270 */
[----:B------:R-:W-:Y:S01]  /*c660*/  SHF.R.U32.HI R3, RZ, 0x8, R0 ;  /* 0x00000008ff037819 */ /* 0x000fe20000011600 */
[----:B------:R-:W-:Y:S01]  /*c670*/  IMAD.HI R2, R2, 0x2aaaaaab, RZ ;  /* 0x2aaaaaab02027827 */ /* 0x000fe200078e02ff */
[----:B------:R-:W-:-:S04]  /*c680*/  LOP3.LUT R0, R18, 0xff0000, RZ, 0xc0, !PT ;  /* 0x00ff000012007812 */ /* 0x000fc800078ec0ff */
[----:B------:R-:W-:Y:S02]  /*c690*/  LEA.HI R5, R0, R3, RZ, 0x10 ;  /* 0x0000000300057211 */ /* 0x000fe400078f80ff */
[----:B------:R-:W-:Y:S02]  /*c6a0*/  SHF.R.U32.HI R3, RZ, 0x1f, R2 ;  /* 0x0000001fff037819 */ /* 0x000fe40000011602 */
[----:B------:R-:W-:Y:S02]  /*c6b0*/  LOP3.LUT R29, R5, 0xff, RZ, 0xc0, !PT ;  /* 0x000000ff051d7812 */ /* 0x000fe400078ec0ff */
[----:B------:R-:W-:Y:S01]  /*c6c0*/  LEA.HI.SX32 R0, R2, R3, 0x1c ;  /* 0x0000000302007211 */ /* 0x000fe200078fe2ff */
[----:B------:R-:W-:Y:S01]  /*c6d0*/  IMAD.MOV.U32 R2, RZ, RZ, RZ ;  /* 0x000000ffff027224 */ /* 0x000fe200078e00ff */
[----:B------:R-:W-:Y:S06]  /*c6e0*/  @!P0 BRA `(.L_x_445) ;  /* 0x0000000000708947 */ /* 0x000fec0003800000 */
[----:B------:R-:W-:-:S04]  /*c6f0*/  SHF.R.U32.HI R5, RZ, 0x10, R5 ;  /* 0x00000010ff057819 */ /* 0x000fc80000011605 */
[----:B------:R-:W-:-:S13]  /*c700*/  ISETP.NE.AND P0, PT, R5, RZ, PT ;  /* 0x000000ff0500720c */ /* 0x000fda0003f05270 */
[----:B------:R-:W0:Y:S02]  /*c710*/  @!P0 LDC R5, c[0x0][0x9f0] ;  /* 0x00027c00ff058b82 */ /* 0x000e240000000800 */
[-C--:B0-----:R-:W-:Y:S02]  /*c720*/  IABS R4, R5.reuse ;  /* 0x0000000500047213 */ /* 0x081fe40000000000 */
[----:B------:R-:W-:Y:S02]  /*c730*/  IADD3 R6, R5, -0x1, R0 ;  /* 0xffffffff05067810 */ /* 0x000fe40007ffe000 */
[----:B------:R-:W0:Y:S02]  /*c740*/  I2F.RP R7, R4 ;  /* 0x0000000400077306 */ /* 0x000e240000209400 */
[----:B------:R-:W-:-:S04]  /*c750*/  LOP3.LUT R2, R6, R5, RZ, 0x3c, !PT ;  /* 0x0000000506027212 */ /* 0x000fc800078e3cff */
[----:B------:R-:W-:Y:S01]  /*c760*/  ISETP.GE.AND P2, PT, R2, RZ, PT ;  /* 0x000000ff0200720c */ /* 0x000fe20003f46270 */
[----:B------:R-:W-:Y:S01]  /*c770*/  IMAD.MOV.U32 R2, RZ, RZ, RZ ;  /* 0x000000ffff027224 */ /* 0x000fe200078e00ff */
[----:B0-----:R-:W0:Y:S02]  /*c780*/  MUFU.RCP R7, R7 ;  /* 0x0000000700077308 */ /* 0x001e240000001000 */
[----:B0-----:R-:W-:-:S06]  /*c790*/  VIADD R3, R7, 0xffffffe ;  /* 0x0ffffffe07037836 */ /* 0x001fcc0000000000 */
[----:B------:R-:W0:Y:S02]  /*c7a0*/  F2I.FTZ.U32.TRUNC.NTZ R3, R3 ;  /* 0x0000000300037305 */ /* 0x000e24000021f000 */
[----:B0-----:R-:W-:-:S04]  /*c7b0*/  IMAD.MOV R9, RZ, RZ, -R3 ;  /* 0x000000ffff097224 */ /* 0x001fc800078e0a03 */
[----:B------:R-:W-:-:S04]  /*c7c0*/  IMAD R9, R9, R4, RZ ;  /* 0x0000000409097224 */ /* 0x000fc800078e02ff */
[----:B------:R-:W-:Y:S01]  /*c7d0*/  IMAD.HI.U32 R2, R3, R9, R2 ;  /* 0x0000000903027227 */ /* 0x000fe200078e0002 */
[----:B------:R-:W-:Y:S02]  /*c7e0*/  IABS R3, R6 ;  /* 0x0000000600037213 */ /* 0x000fe40000000000 */
[----:B------:R-:W-:-:S03]  /*c7f0*/  IABS R6, R5 ;  /* 0x0000000500067213 */ /* 0x000fc60000000000 */
[----:B------:R-:W-:-:S04]  /*c800*/  IMAD.HI.U32 R2, R2, R3, RZ ;  /* 0x0000000302027227 */ /* 0x000fc800078e00ff */
[----:B------:R-:W-:-:S04]  /*c810*/  IMAD.MOV R6, RZ, RZ, -R6 ;  /* 0x000000ffff067224 */ /* 0x000fc800078e0a06 */
[----:B------:R-:W-:-:S05]  /*c820*/  IMAD R3, R2, R6, R3 ;  /* 0x0000000602037224 */ /* 0x000fca00078e0203 */
[----:B------:R-:W-:-:S13]  /*c830*/  ISETP.GT.U32.AND P1, PT, R4, R3, PT ;  /* 0x000000030400720c */ /* 0x000fda0003f24070 */
[----:B------:R-:W-:Y:S02]  /*c840*/  @!P1 IMAD.IADD R3, R3, 0x1, -R4 ;  /* 0x0000000103039824 */ /* 0x000fe400078e0a04 */
[----:B------:R-:W-:Y:S01]  /*c850*/  @!P1 VIADD R2, R2, 0x1 ;  /* 0x0000000102029836 */ /* 0x000fe20000000000 */
[----:B------:R-:W-:Y:S02]  /*c860*/  ISETP.NE.AND P1, PT, R5, RZ, PT ;  /* 0x000000ff0500720c */ /* 0x000fe40003f25270 */
[----:B------:R-:W-:-:S13]  /*c870*/  ISETP.GE.U32.AND P0, PT, R3, R4, PT ;  /* 0x000000040300720c */ /* 0x000fda0003f06070 */
[----:B------:R-:W-:-:S04]  /*c880*/  @P0 VIADD R2, R2, 0x1 ;  /* 0x0000000102020836 */ /* 0x000fc80000000000 */
[----:B------:R-:W-:Y:S01]  /*c890*/  @!P2 IMAD.MOV R2, RZ, RZ, -R2 ;  /* 0x000000ffff02a224 */ /* 0x000fe200078e0a02 */
[----:B------:R-:W-:-:S07]  /*c8a0*/  @!P1 LOP3.LUT R2, RZ, R5, RZ, 0x33, !PT ;  /* 0x00000005ff029212 */ /* 0x000fce00078e33ff */
.L_x_445:
[----:B------:R-:W-:Y:S05]  /*c8b0*/  BSYNC B0 ;  /* 0x0000000000007941 */ /* 0x000fea0003800000 */
.L_x_444:
[-C--:B------:R-:W-:Y:S01]  /*c8c0*/  IMAD R29, R29, R2.reuse, RZ ;  /* 0x000000021d1d7224 */ /* 0x080fe200078e02ff */
[----:B------:R-:W-:Y:S04]  /*c8d0*/  BSSY B7, `(.L_x_446) ;  /* 0x000034b000077945 */ /* 0x000fe80003800000 */
[----:B------:R-:W-:-:S04]  /*c8e0*/  VIADDMNMX R35, R29, R2, R0, PT ;  /* 0x000000021d237246 */ /* 0x000fc80003800100 */
[----:B------:R-:W-:Y:S01]  /*c8f0*/  ISETP.GT.AND P0, PT, R35, R29, PT ;  /* 0x0000001d2300720c */ /* 0x000fe20003f04270 */
[----:B------:R0:W-:-:S12]  /*c900*/  STL [R1+0x18], R35 ;  /* 0x0000182301007387 */ /* 0x0001d80000100800 */
[----:B0-----:R-:W-:Y:S05]  /*c910*/  @P0 BRA `(.L_x_447) ;  /* 0x0000000000440947 */ /* 0x001fea0003800000 */
[----:B------:R-:W0:Y:S02]  /*c920*/  S2R R3, SR_TID.X ;  /* 0x0000000000037919 */ /* 0x000e240000002100 */
[----:B0-----:R-:W-:-:S04]  /*c930*/  LOP3.LUT R3, R3, 0x7f, RZ, 0xc0, !PT ;  /* 0x0000007f03037812 */ /* 0x001fc800078ec0ff */
[----:B------:R-:W-:-:S13]  /*c940*/  ISETP.NE.AND P0, PT, R3, RZ, PT ;  /* 0x000000ff0300720c */ /* 0x000fda0003f05270 */
[----:B------:R-:W-:Y:S05]  /*c950*/  @P0 BRA `(.L_x_448) ;  /* 0x0000003400080947 */ /* 0x000fea0003800000 */
[----:B------:R-:W0:Y:S01]  /*c960*/  S2R R5, SR_LANEID ;  /* 0x0000000000057919 */ /* 0x000e220000000000 */
[----:B------:R-:W-:Y:S01]  /*c970*/  VOTEU.ANY UR4, UPT, PT ;  /* 0x0000000000047886 */ /* 0x000fe200038e0100 */
[----:B------:R-:W1:Y:S01]  /*c980*/  LDC.64 R2, c[0x0][0xc60] ;  /* 0x00031800ff027b82 */ /* 0x000e620000000a00 */
[----:B------:R-:W0:Y:S02]  /*c990*/  FLO.U32 R0, UR4 ;  /* 0x0000000400007d00 */ /* 0x000e2400080e0000 */
[----:B0-----:R-:W-:-:S06]  /*c9a0*/  ISETP.EQ.U32.AND P0, PT, R0, R5, PT ;  /* 0x000000050000720c */ /* 0x001fcc0003f02070 */
[----:B------:R-:W1:Y:S07]  /*c9b0*/  POPC R5, UR4 ;  /* 0x0000000400057d09 */ /* 0x000e6e0008000000 */
[----:B-1----:R-:W2:Y:S01]  /*c9c0*/  @P0 ATOMG.E.ADD.STRONG.GPU PT, R3, desc[UR50][R2.64], R5 ;  /* 0x00000005020309a8 */ /* 0x002ea200081ee1f2 */
[----:B------:R-:W0:Y:S02]  /*c9d0*/  S2R R4, SR_LTMASK ;  /* 0x0000000000047919 */ /* 0x000e240000003900 */
[----:B0-----:R-:W-:-:S04]  /*c9e0*/  LOP3.LUT R4, R4, UR4, RZ, 0xc0, !PT ;  /* 0x0000000404047c12 */ /* 0x001fc8000f8ec0ff */
[----:B------:R-:W0:Y:S01]  /*c9f0*/  POPC R7, R4 ;  /* 0x0000000400077309 */ /* 0x000e220000000000 */
[----:B--2---:R-:W0:Y:S02]  /*ca00*/  SHFL.IDX PT, R0, R3, R0, 0x1f ;  /* 0x00001f0003007589 */ /* 0x004e2400000e0000 */
[----:B0-----:R-:W-:Y:S01]  /*ca10*/  IADD3 R16, R0, UR37, R7 ;  /* 0x0000002500107c10 */ /* 0x001fe2000fffe007 */
[----:B------:R-:W-:Y:S06]  /*ca20*/  BRA `(.L_x_448) ;  /* 0x0000003000d47947 */ /* 0x000fec0003800000 */
.L_x_447:
[----:B------:R-:W-:Y:S01]  /*ca30*/  VIADD R0, R22, 0x1c400 ;  /* 0x0001c40016007836 */ /* 0x000fe20000000000 */
[----:B------:R-:W-:Y:S04]  /*ca40*/  BSSY B6, `(.L_x_449) ;  /* 0x0000013000067945 */ /* 0x000fe80003800000 */
[----:B------:R-:W-:-:S13]  /*ca50*/  LOP3.LUT P0, RZ, R0, 0x3ff, RZ, 0xc0, !PT ;  /* 0x000003ff00ff7812 */ /* 0x000fda000780c0ff */
[----:B------:R-:W-:Y:S05]  /*ca60*/  @!P0 BRA `(.L_x_450) ;  /* 0x0000000000408947 */ /* 0x000fea0003800000 */
[----:B------:R-:W-:Y:S01]  /*ca70*/  MOV R2, 0x0 ;  /* 0x0000000000027802 */ /* 0x000fe20000000f00 */
[----:B------:R-:W-:Y:S01]  /*ca80*/  ULDC.64 UR6, c[0x4][0x98] ;  /* 0x0100260000067ab9 */ /* 0x000fe20000000a00 */
[----:B------:R-:W-:Y:S01]  /*ca90*/  ULDC.64 UR8, c[0x4][0xa0] ;  /* 0x0100280000087ab9 */ /* 0x000fe20000000a00 */
[----:B------:R-:W-:Y:S01]  /*caa0*/  ULDC.64 UR4, c[0x4][0x8] ;  /* 0x0100020000047ab9 */ /* 0x000fe20000000a00 */
[----:B------:R-:W-:Y:S02]  /*cab0*/  IMAD.U32 R4, RZ, RZ, UR6 ;  /* 0x00000006ff047e24 */ /* 0x000fe4000f8e00ff */
[----:B------:R-:W0:Y:S01]  /*cac0*/  LDC.64 R2, c[0x4][R2] ;  /* 0x0100000002027b82 */ /* 0x000e220000000a00 */
[----:B------:R-:W-:Y:S02]  /*cad0*/  IMAD.U32 R5, RZ, RZ, UR7 ;  /* 0x00000007ff057e24 */ /* 0x000fe4000f8e00ff */
[----:B------:R-:W-:Y:S02]  /*cae0*/  IMAD.U32 R6, RZ, RZ, UR8 ;  /* 0x00000008ff067e24 */ /* 0x000fe4000f8e00ff */
[----:B------:R-:W-:-:S02]  /*caf0*/  IMAD.U32 R7, RZ, RZ, UR9 ;  /* 0x00000009ff077e24 */ /* 0x000fc4000f8e00ff */
[----:B------:R-:W-:Y:S02]  /*cb00*/  IMAD.U32 R10, RZ, RZ, UR4 ;  /* 0x00000004ff0a7e24 */ /* 0x000fe4000f8e00ff */
[----:B------:R-:W-:Y:S02]  /*cb10*/  IMAD.U32 R11, RZ, RZ, UR5 ;  /* 0x00000005ff0b7e24 */ /* 0x000fe4000f8e00ff */
[----:B------:R-:W-:Y:S02]  /*cb20*/  IMAD.MOV.U32 R8, RZ, RZ, 0x70 ;  /* 0x00000070ff087424 */ /* 0x000fe400078e00ff */
[----:B------:R-:W-:Y:S02]  /*cb30*/  IMAD.MOV.U32 R12, RZ, RZ, 0x1 ;  /* 0x00000001ff0c7424 */ /* 0x000fe400078e00ff */
[----:B------:R-:W-:-:S07]  /*cb40*/  IMAD.MOV.U32 R13, RZ, RZ, RZ ;  /* 0x000000ffff0d7224 */ /* 0x000fce00078e00ff */
[----:B------:R-:W-:-:S07]  /*cb50*/  LEPC R20, `(.L_x_450) ;  /* 0x000000001014794e */ /* 0x000fce0000000000 */
[----:B0-----:R-:W-:Y:S05]  /*cb60*/  CALL.ABS.NOINC R2 ;  /* 0x0000000002007343 */ /* 0x001fea0003c00000 */
.L_x_450:
[----:B------:R-:W-:Y:S05]  /*cb70*/  BSYNC B6 ;  /* 0x0000000000067941 */ /* 0x000fea0003800000 */
.L_x_449:
        /* <DEDUP_REMOVED lines=8> */
[----:B------:R0:W1:Y:S01]  /*cc00*/  LDC.64 R2, c[0x4][R34] ;  /* 0x0100000022027b82 */ /* 0x0000620000000a00 */
[----:B------:R-:W-:Y:S02]  /*cc10*/  IMAD.U32 R4, RZ, RZ, UR6 ;  /* 0x00000006ff047e24 */ /* 0x000fe4000f8e00ff */
[----:B------:R-:W-:Y:S02]  /*cc20*/  IMAD.U32 R5, RZ, RZ, UR7 ;  /* 0x00000007ff057e24 */ /* 0x000fe4000f8e00ff */
[----:B------:R-:W-:Y:S02]  /*cc30*/  IMAD.U32 R6, RZ, RZ, UR8 ;  /* 0x00000008ff067e24 */ /* 0x000fe4000f8e00ff */
[----:B------:R-:W-:-:S02]  /*cc40*/  IMAD.U32 R7, RZ, RZ, UR9 ;  /* 0x00000009ff077e24 */ /* 0x000fc4000f8e00ff */
[----:B------:R-:W-:Y:S02]  /*cc50*/  IMAD.U32 R10, RZ, RZ, UR4 ;  /* 0x00000004ff0a7e24 */ /* 0x000fe4000f8e00ff */
[----:B------:R-:W-:Y:S02]  /*cc60*/  IMAD.U32 R11, RZ, RZ, UR5 ;  /* 0x00000005ff0b7e24 */ /* 0x000fe4000f8e00ff */
[----:B------:R-:W-:Y:S02]  /*cc70*/  IMAD.MOV.U32 R8, RZ, RZ, 0x70 ;  /* 0x00000070ff087424 */ /* 0x000fe400078e00ff */
[----:B------:R-:W-:Y:S02]  /*cc80*/  IMAD.MOV.U32 R12, RZ, RZ, 0x1 ;  /* 0x00000001ff0c7424 */ /* 0x000fe400078e00ff */
[----:B0-----:R-:W-:-:S07]  /*cc90*/  IMAD.MOV.U32 R13, RZ, RZ, RZ ;  /* 0x000000ffff0d7224 */ /* 0x001fce00078e00ff */
[----:B------:R-:W-:-:S07]  /*cca0*/  LEPC R20, `(.L_x_453) ;  /* 0x000000001014794e */ /* 0x000fce0000000000 */
[----:B-1----:R-:W-:Y:S05]  /*ccb0*/  CALL.ABS.NOINC R2 ;  /* 0x0000000002007343 */ /* 0x002fea0003c00000 */
.L_x_453:
[----:B------:R0:W1:Y:S01]  /*ccc0*/  LDC.64 R2, c[0x4][R34] ;  /* 0x0100000022027b82 */ /* 0x0000620000000a00 */
[----:B------:R-:W-:Y:S01]  /*ccd0*/  ULDC.64 UR6, c[0x4][0x98] ;  /* 0x0100260000067ab9 */ /* 0x000fe20000000a00 */
[----:B------:R-:W-:Y:S01]  /*cce0*/  ULDC.64 UR8, c[0x4][0xa0] ;  /* 0x0100280000087ab9 */ /* 0x000fe20000000a00 */
[----:B------:R-:W-:Y:S01]  /*ccf0*/  ULDC.64 UR4, c[0x4][0x18] ;  /* 0x0100060000047ab9 */ /* 0x000fe20000000a00 */
        /* <DEDUP_REMOVED lines=11> */
.L_x_452:
[----:B------:R-:W-:Y:S05]  /*cdb0*/  BSYNC B6 ;  /* 0x0000000000067941 */ /* 0x000fea0003800000 */
.L_x_451:
[----:B------:R-:W-:Y:S01]  /*cdc0*/  ULDC.64 UR4, c[0x0][0x9f8] ;  /* 0x00027e0000047ab9 */ /* 0x000fe20000000a00 */
[----:B------:R-:W0:Y:S01]  /*cdd0*/  S2R R20, SR_TID.X ;  /* 0x0000000000147919 */ /* 0x000e220000002100 */
[----:B------:R-:W-:Y:S01]  /*cde0*/  ISETP.NE.U32.AND P0, PT, RZ, UR4, PT ;  /* 0x00000004ff007c0c */ /* 0x000fe2000bf05070 */
[----:B------:R-:W1:Y:S03]  /*cdf0*/  LDC R8, c[0x0][0x430] ;  /* 0x00010c00ff087b82 */ /* 0x000e660000000800 */
[----:B------:R-:W-:-:S13]  /*ce00*/  ISETP.NE.AND.EX P0, PT, RZ, UR5, PT, P0 ;  /* 0x00000005ff007c0c */ /* 0x000fda000bf05300 */
[----:B------:R-:W-:Y:S01]  /*ce10*/  @P0 IADD3 R2, P1, R31, UR4, RZ ;  /* 0x000000041f020c10 */ /* 0x000fe2000ff3e0ff */
[----:B------:R-:W-:Y:S01]  /*ce20*/  VIADD R0, R35, 0xffffffff ;  /* 0xffffffff23007836 */ /* 0x000fe20000000000 */
[----:B------:R-:W-:Y:S02]  /*ce30*/  ULDC UR4, c[0x0][0x320] ;  /* 0x0000c80000047ab9 */ /* 0x000fe40000000800 */
[----:B------:R-:W-:-:S05]  /*ce40*/  @P0 IADD3.X R3, R33, UR5, RZ, P1, !PT ;  /* 0x0000000521030c10 */ /* 0x000fca0008ffe4ff */
[----:B------:R2:W3:Y:S01]  /*ce50*/  @P0 LDG.E R27, desc[UR50][R2.64] ;  /* 0x00000032021b0981 */ /* 0x0004e2000c1e1900 */
[----:B0-----:R-:W-:-:S04]  /*ce60*/  LOP3.LUT R20, R20, 0x7f, RZ, 0xc0, !PT ;  /* 0x0000007f14147812 */ /* 0x001fc800078ec0ff */
[----:B------:R-:W-:Y:S02]  /*ce70*/  SHF.R.U32.HI R21, RZ, 0x3, R20 ;  /* 0x00000003ff157819 */ /* 0x000fe40000011614 */
[----:B------:R-:W0:Y:S01]  /*ce80*/  S2R R20, SR_TID.X ;  /* 0x0000000000147919 */ /* 0x000e220000002100 */
[----:B-1----:R-:W-:-:S13]  /*ce90*/  ISETP.NE.AND P2, PT, R8, 0x1, PT ;  /* 0x000000010800780c */ /* 0x002fda0003f45270 */
[----:B------:R-:W2:Y:S08]  /*cea0*/  @P2 LDC R6, c[0x0][0x434] ;  /* 0x00010d00ff062b82 */ /* 0x000eb00000000800 */
[----:B------:R-:W1:Y:S01]  /*ceb0*/  @P2 LDC R7, c[0x0][0x438] ;  /* 0x00010e00ff072b82 */ /* 0x000e620000000800 */
[----:B0-----:R-:W-:-:S05]  /*cec0*/  IMAD.SHL.U32 R20, R20, 0x10, RZ ;  /* 0x0000001014147824 */ /* 0x001fca00078e00ff */
[----:B------:R-:W-:-:S05]  /*ced0*/  LOP3.LUT R20, R21, 0x70, R20, 0xf8, !PT ;  /* 0x0000007015147812 */ /* 0x000fca00078ef814 */
[----:B------:R-:W-:-:S05]  /*cee0*/  IMAD R35, R0, 0x60, R20 ;  /* 0x0000006000237824 */ /* 0x000fca00078e0214 */
[----:B------:R-:W-:-:S04]  /*cef0*/  ISETP.GE.AND P0, PT, R35, R32, PT ;  /* 0x000000202300720c */ /* 0x000fc80003f06270 */
[----:B------:R-:W-:Y:S01]  /*cf00*/  ISETP.GT.U32.OR P0, PT, R20, 0x5f, P0 ;  /* 0x0000005f1400780c */ /* 0x000fe20000704470 */
[----:B------:R-:W0:Y:S01]  /*cf10*/  S2R R21, SR_TID.X ;  /* 0x0000000000157919 */ /* 0x000e220000002100 */
[----:B------:R-:W-:-:S11]  /*cf20*/  IMAD.IADD R35, R35, 0x1, R30 ;  /* 0x0000000123237824 */ /* 0x000fd600078e021e */
[----:B------:R-:W4:Y:S01]  /*cf30*/  @!P0 LDC.64 R4, c[0x0][0x428] ;  /* 0x00010a00ff048b82 */ /* 0x000f220000000a00 */
[----:B--2---:R-:W-:-:S04]  /*cf40*/  @P2 IMAD.HI.U32 R2, R35, R6, RZ ;  /* 0x0000000623022227 */ /* 0x004fc800078e00ff */
[----:B------:R-:W-:Y:S01]  /*cf50*/  IMAD.MOV.U32 R6, RZ, RZ, R35 ;  /* 0x000000ffff067224 */ /* 0x000fe200078e0023 */
[----:B-1----:R-:W-:-:S04]  /*cf60*/  @P2 SHF.R.U32.HI R6, RZ, R7, R2 ;  /* 0x00000007ff062219 */ /* 0x002fc80000011602 */
[--C-:B------:R-:W-:Y:S01]  /*cf70*/  @!P0 SHF.R.S32.HI R3, RZ, 0x1f, R6.reuse ;  /* 0x0000001fff038819 */ /* 0x100fe20000011406 */
[----:B------:R-:W-:Y:S02]  /*cf80*/  @!P0 IMAD.MOV.U32 R2, RZ, RZ, R6 ;  /* 0x000000ffff028224 */ /* 0x000fe400078e0006 */
[----:B0-----:R-:W-:-:S05]  /*cf90*/  IMAD.SHL.U32 R21, R21, 0x8, RZ ;  /* 0x0000000815157824 */ /* 0x001fca00078e00ff */
[----:B------:R-:W-:-:S04]  /*cfa0*/  LOP3.LUT R21, R21, 0x38, RZ, 0xc0, !PT ;  /* 0x0000003815157812 */ /* 0x000fc800078ec0ff */
[----:B------:R-:W-:Y:S02]  /*cfb0*/  LOP3.LUT R10, R21, 0x40, RZ, 0xfc, !PT ;  /* 0x00000040150a7812 */ /* 0x000fe400078efcff */
[----:B------:R-:W-:Y:S02]  /*cfc0*/  LOP3.LUT R23, R23, 0xffffff7f, RZ, 0xc0, !PT ;  /* 0xffffff7f17177812 */ /* 0x000fe400078ec0ff */
[----:B------:R-:W-:Y:S02]  /*cfd0*/  ISETP.GE.AND P3, PT, R10, UR4, PT ;  /* 0x000000040a007c0c */ /* 0x000fe4000bf66270 */
[----:B------:R-:W-:Y:S02]  /*cfe0*/  @P2 LOP3.LUT R23, R23, 0x80, RZ, 0xfc, !PT ;  /* 0x0000008017172812 */ /* 0x000fe400078efcff */
[----:B------:R-:W-:Y:S02]  /*cff0*/  LOP3.LUT R9, R21, 0x80, RZ, 0xfc, !PT ;  /* 0x0000008015097812 */ /* 0x000fe400078efcff */
[----:B------:R-:W-:Y:S01]  /*d000*/  LOP3.LUT R23, R23, 0xfffffff7, RZ, 0xc0, !PT ;  /* 0xfffffff717177812 */ /* 0x000fe200078ec0ff */
[----:B------:R-:W-:Y:S01]  /*d010*/  IMAD.MOV.U32 R34, RZ, RZ, RZ ;  /* 0x000000ffff227224 */ /* 0x000fe200078e00ff */
[----:B------:R-:W-:-:S05]  /*d020*/  ISETP.GE.AND P2, PT, R21, UR4, PT ;  /* 0x0000000415007c0c */ /* 0x000fca000bf46270 */
[----:B------:R-:W-:-:S04]  /*d030*/  @P3 LOP3.LUT R23, R23, 0x8, RZ, 0xfc, !PT ;  /* 0x0000000817173812 */ /* 0x000fc800078efcff */
[----:B------:R-:W-:-:S04]  /*d040*/  LOP3.LUT R23, R23, 0xffffffef, RZ, 0xc0, !PT ;  /* 0xffffffef17177812 */ /* 0x000fc800078ec0ff */
[----:B------:R-:W-:Y:S01]  /*d050*/  LOP3.LUT R23, R23, 0xfffffffb, RZ, 0xc0, !PT ;  /* 0xfffffffb17177812 */ /* 0x000fe200078ec0ff */
[----:B------:R-:W-:Y:S01]  /*d060*/  UMOV UR5, 0xffffffff ;  /* 0xffffffff00057882 */ /* 0x000fe20000000000 */
[----:B------:R-:W-:Y:S02]  /*d070*/  LOP3.LUT R18, R18, 0xffff, RZ, 0xc0, !PT ;  /* 0x0000ffff12127812 */ /* 0x000fe400078ec0ff */
[----:B---3--:R-:W-:Y:S01]  /*d080*/  SHF.R.S32.HI R31, RZ, 0x1f, R27 ;  /* 0x0000001fff1f7819 */ /* 0x008fe2000001141b */
[----:B----4-:R-:W-:-:S04]  /*d090*/  @!P0 IMAD.WIDE.U32 R2, R27, R4, R2 ;  /* 0x000000041b028225 */ /* 0x010fc800078e0002 */
[----:B------:R-:W-:-:S04]  /*d0a0*/  @!P0 IMAD R7, R31, R4, RZ ;  /* 0x000000041f078224 */ /* 0x000fc800078e02ff */
[----:B------:R-:W-:Y:S02]  /*d0b0*/  @!P0 IMAD R7, R27, R5, R7 ;  /* 0x000000051b078224 */ /* 0x000fe400078e0207 */
[----:B------:R-:W0:Y:S02]  /*d0c0*/  @!P0 LDC.64 R4, c[0x0][0x418] ;  /* 0x00010600ff048b82 */ /* 0x000e240000000a00 */
[----:B------:R-:W-:Y:S01]  /*d0d0*/  @!P0 IMAD.IADD R7, R3, 0x1, R7 ;  /* 0x0000000103078824 */ /* 0x000fe200078e0207 */
[----:B0-----:R-:W-:-:S04]  /*d0e0*/  @!P0 LEA R4, P1, R2, R4, 0x2 ;  /* 0x0000000402048211 */ /* 0x001fc800078210ff */
[----:B------:R-:W-:Y:S02]  /*d0f0*/  @!P0 LEA.HI.X R5, R2, R5, R7, 0x2, P1 ;  /* 0x0000000502058211 */ /* 0x000fe400008f1407 */
[----:B------:R-:W-:Y:S01]  /*d100*/  ISETP.GE.AND P1, PT, R9, UR4, PT ;  /* 0x0000000409007c0c */ /* 0x000fe2000bf26270 */
[----:B------:R-:W-:Y:S02]  /*d110*/  IMAD.MOV R2, RZ, RZ, -R6 ;  /* 0x000000ffff027224 */ /* 0x000fe400078e0a06 */
[----:B------:R0:W5:Y:S02]  /*d120*/  @!P0 LDG.E R34, desc[UR50][R4.64] ;  /* 0x0000003204228981 */ /* 0x000164000c1e1900 */
[----:B------:R-:W-:Y:S01]  /*d130*/  IMAD R35, R8, R2, R35 ;  /* 0x0000000208237224 */ /* 0x000fe200078e0223 */
[----:B------:R-:W-:-:S04]  /*d140*/  LOP3.LUT R8, R21, 0xc0, RZ, 0xfc, !PT ;  /* 0x000000c015087812 */ /* 0x000fc800078efcff */
[----:B------:R-:W-:-:S03]  /*d150*/  ISETP.GE.AND P0, PT, R8, UR4, PT ;  /* 0x0000000408007c0c */ /* 0x000fc6000bf06270 */
[----:B------:R-:W-:-:S04]  /*d160*/  @P1 LOP3.LUT R23, R23, 0x4, RZ, 0xfc, !PT ;  /* 0x0000000417171812 */ /* 0x000fc800078efcff */
[----:B------:R-:W-:-:S04]  /*d170*/  @P2 LOP3.LUT R23, R23, 0x10, RZ, 0xfc, !PT ;  /* 0x0000001017172812 */ /* 0x000fc800078efcff */
[----:B------:R-:W-:Y:S01]  /*d180*/  LOP3.LUT R23, R23, 0xfffffffd, RZ, 0xc0, !PT ;  /* 0xfffffffd17177812 */ /* 0x000fe200078ec0ff */
[----:B------:R-:W-:-:S03]  /*d190*/  IMAD.U32 R2, RZ, RZ, UR36 ;  /* 0x00000024ff027e24 */ /* 0x000fc6000f8e00ff */
[----:B------:R-:W-:Y:S01]  /*d1a0*/  @P0 LOP3.LUT R23, R23, 0x2, RZ, 0xfc, !PT ;  /* 0x0000000217170812 */ /* 0x000fe200078efcff */
[----:B0-----:R-:W-:Y:S06]  /*d1b0*/  BRA.DIV UR5, `(.L_x_454) ;  /* 0x0000003e055c7947 */ /* 0x001fec000b800000 */
.L_x_518:
[----:B------:R-:W-:Y:S02]  /*d1c0*/  ISETP.NE.AND P0, PT, R2, 0x3, PT ;  /* 0x000000030200780c */ /* 0x000fe40003f05270 */
[----:B------:R-:W-:Y:S02]  /*d1d0*/  ISETP.GT.U32.AND P1, PT, R20, 0x5f, PT ;  /* 0x0000005f1400780c */ /* 0x000fe40003f24070 */
[----:B------:R-:W-:Y:S02]  /*d1e0*/  LOP3.LUT R23, R23, 0xffffffbf, RZ, 0xc0, !PT ;  /* 0xffffffbf17177812 */ /* 0x000fe400078ec0ff */
[----:B------:R-:W-:-:S07]  /*d1f0*/  SEL R6, RZ, 0x1, P2 ;  /* 0x00000001ff067807 */ /* 0x000fce0001000000 */
[----:B------:R-:W-:-:S04]  /*d200*/  @P0 LOP3.LUT R23, R23, 0x40, RZ, 0xfc, !PT ;  /* 0x0000004017170812 */ /* 0x000fc800078efcff */
[----:B------:R-:W-:-:S04]  /*d210*/  LOP3.LUT R23, R23, 0xffffffdf, RZ, 0xc0, !PT ;  /* 0xffffffdf17177812 */ /* 0x000fc800078ec0ff */
[----:B------:R-:W-:Y:S01]  /*d220*/  @P1 LOP3.LUT R23, R23, 0x20, RZ, 0xfc, !PT ;  /* 0x0000002017171812 */ /* 0x000fe200078efcff */
[----:B------:R-:W-:Y:S06]  /*d230*/  @!P0 BRA `(.L_x_455) ;  /* 0x0000000000048947 */ /* 0x000fec0003800000 */
[----:B------:R-:W-:Y:S01]  /*d240*/  BPT.TRAP 0x1 ;  /* 0x000000040000795c */ /* 0x000fe20000300000 */
.L_x_455:
[----:B------:R-:W-:Y:S01]  /*d250*/  IMAD R32, R0, -0x60, R32 ;  /* 0xffffffa000207824 */ /* 0x000fe200078e0220 */
[----:B------:R-:W-:Y:S01]  /*d260*/  SHF.L.U32 R0, R26, 0x1f, RZ ;  /* 0x0000001f1a007819 */ /* 0x000fe200000006ff */
[----:B------:R-:W-:Y:S01]  /*d270*/  IMAD R33, R24, 0x8, R22 ;  /* 0x0000000818217824 */ /* 0x000fe200078e0216 */
[----:B------:R-:W-:Y:S03]  /*d280*/  BSSY B0, `(.L_x_456) ;  /* 0x0000003000007945 */ /* 0x000fe60003800000 */
[----:B------:R-:W0:Y:S02]  /*d290*/  SYNCS.PHASECHK.TRANS64.TRYWAIT P0, [R33+URZ+0x22840], R0 ;  /* 0x02284000210075a7 */ /* 0x000e24000800017f */
[----:B0-----:R-:W-:Y:S05]  /*d2a0*/  @!P0 BRA `(.L_x_457) ;  /* 0x0000003c00548947 */ /* 0x001fea0003800000 */
.L_x_519:
[----:B------:R-:W-:Y:S05]  /*d2b0*/  BSYNC B0 ;  /* 0x0000000000007941 */ /* 0x000fea0003800000 */
.L_x_456:
[----:B0-----:R-:W-:Y:S01]  /*d2c0*/  SHF.R.S32.HI R0, RZ, 0x1f, R35 ;  /* 0x0000001fff007819 */ /* 0x001fe20000011423 */
[----:B------:R-:W-:Y:S01]  /*d2d0*/  ULDC.64 UR4, c[0x0][0x300] ;  /* 0x0000c00000047ab9 */ /* 0x000fe20000000a00 */
[----:B------:R-:W0:Y:S01]  /*d2e0*/  S2R R8, SR_TID.X ;  /* 0x0000000000087919 */ /* 0x000e220000002100 */
[----:B------:R-:W-:Y:S01]  /*d2f0*/  IMAD.WIDE.U32 R2, R35, UR4, RZ ;  /* 0x0000000423027c25 */ /* 0x000fe2000f8e00ff */
[----:B-----5:R-:W-:Y:S01]  /*d300*/  SHF.R.S32.HI R4, RZ, 0x1f, R34 ;  /* 0x0000001fff047819 */ /* 0x020fe20000011422 */
[----:B------:R-:W-:Y:S01]  /*d310*/  ULDC.64 UR6, c[0x0][0x2e8] ;  /* 0x0000ba0000067ab9 */ /* 0x000fe20000000a00 */
[----:B------:R1:W-:Y:S01]  /*d320*/  STL [R1+0x1c], R0 ;  /* 0x00001c0001007387 */ /* 0x0003e20000100800 */
[----:B------:R-:W-:-:S03]  /*d330*/  LOP3.LUT R23, R23, 0xfffffffe, RZ, 0xc0, !PT ;  /* 0xfffffffe17177812 */ /* 0x000fc600078ec0ff */
[----:B------:R2:W-:Y:S01]  /*d340*/  STL [R1+0x20], R4 ;  /* 0x0000200401007387 */ /* 0x0005e20000100800 */
[----:B-1----:R-:W-:-:S04]  /*d350*/  IMAD R0, R0, UR4, RZ ;  /* 0x0000000400007c24 */ /* 0x002fc8000f8e02ff */
[----:B------:R-:W-:Y:S01]  /*d360*/  IMAD R0, R35, UR5, R0 ;  /* 0x0000000523007c24 */ /* 0x000fe2000f8e0200 */
[----:B------:R-:W-:-:S03]  /*d370*/  ULDC.64 UR4, c[0x0][0x310] ;  /* 0x0000c40000047ab9 */ /* 0x000fc60000000a00 */
[----:B------:R-:W-:Y:S02]  /*d380*/  IMAD.IADD R3, R3, 0x1, R0 ;  /* 0x0000000103037824 */ /* 0x000fe400078e0200 */
[----:B------:R-:W-:Y:S02]  /*d390*/  IMAD R0, R4, UR4, RZ ;  /* 0x0000000404007c24 */ /* 0x000fe4000f8e02ff */
[----:B--2---:R-:W1:Y:S01]  /*d3a0*/  S2R R4, SR_TID.X ;  /* 0x0000000000047919 */ /* 0x004e620000002100 */
[----:B------:R-:W-:-:S04]  /*d3b0*/  IMAD.WIDE.U32 R2, R34, UR4, R2 ;  /* 0x0000000422027c25 */ /* 0x000fc8000f8e0002 */
[----:B------:R-:W-:Y:S01]  /*d3c0*/  IMAD R0, R34, UR5, R0 ;  /* 0x0000000522007c24 */ /* 0x000fe2000f8e0200 */
[----:B------:R-:W-:Y:S01]  /*d3d0*/  ULDC.64 UR4, c[0x0][0x308] ;  /* 0x0000c20000047ab9 */ /* 0x000fe20000000a00 */
[----:B0-----:R-:W-:Y:S02]  /*d3e0*/  IMAD.SHL.U32 R8, R8, 0x8, RZ ;  /* 0x0000000808087824 */ /* 0x001fe400078e00ff */
[----:B------:R-:W-:-:S03]  /*d3f0*/  IMAD.IADD R3, R3, 0x1, R0 ;  /* 0x0000000103037824 */ /* 0x000fc600078e0200 */
[----:B------:R-:W-:Y:S01]  /*d400*/  LOP3.LUT R8, R8, 0x38, RZ, 0xc0, !PT ;  /* 0x0000003808087812 */ /* 0x000fe200078ec0ff */
[----:B------:R-:W-:Y:S01]  /*d410*/  IMAD.WIDE.U32 R2, R18, UR4, R2 ;  /* 0x0000000412027c25 */ /* 0x000fe2000f8e0002 */
[----:B------:R-:W-:Y:S02]  /*d420*/  ULDC UR4, c[0x0][0x2f4] ;  /* 0x0000bd0000047ab9 */ /* 0x000fe40000000800 */
[----:B------:R-:W-:Y:S02]  /*d430*/  ISETP.GE.AND P2, PT, R8, UR4, PT ;  /* 0x0000000408007c0c */ /* 0x000fe4000bf46270 */
[----:B------:R-:W-:-:S11]  /*d440*/  LEA R0, P0, R2, UR6, 0x1 ;  /* 0x0000000602007c11 */ /* 0x000fd6000f8008ff */
[----:B------:R-:W-:Y:S02]  /*d450*/  @P2 LOP3.LUT R23, R23, 0x1, RZ, 0xfc, !PT ;  /* 0x0000000117172812 */ /* 0x000fe400078efcff */
[----:B-1----:R-:W-:-:S04]  /*d460*/  LOP3.LUT R4, R4, 0x7f, RZ, 0xc0, !PT ;  /* 0x0000007f04047812 */ /* 0x002fc800078ec0ff */
[----:B------:R-:W-:Y:S01]  /*d470*/  SHF.R.U32.HI R5, RZ, 0x3, R4 ;  /* 0x00000003ff057819 */ /* 0x000fe20000011604 */
[----:B------:R-:W-:Y:S01]  /*d480*/  IMAD R4, R18, UR5, R3 ;  /* 0x0000000512047c24 */ /* 0x000fe2000f8e0203 */
[----:B------:R-:W-:-:S03]  /*d490*/  UMOV UR5, 0xffffffff ;  /* 0xffffffff00057882 */ /* 0x000fc60000000000 */
[----:B------:R-:W-:Y:S01]  /*d4a0*/  IMAD.IADD R32, R32, 0x1, -R5 ;  /* 0x0000000120207824 */ /* 0x000fe200078e0a05 */
[----:B------:R-:W-:Y:S01]  /*d4b0*/  LEA.HI.X R4, R2, UR7, R4, 0x1, P0 ;  /* 0x0000000702047c11 */ /* 0x000fe200080f0c04 */
[----:B------:R-:W-:-:S03]  /*d4c0*/  IMAD R5, R24, 0x1800, R28 ;  /* 0x0000180018057824 */ /* 0x000fc600078e021c */
[----:B------:R-:W-:Y:S01]  /*d4d0*/  ISETP.GE.AND P0, PT, R32, 0x1, PT ;  /* 0x000000012000780c */ /* 0x000fe20003f06270 */
[----:B------:R-:W-:-:S12]  /*d4e0*/  BRA.DIV UR5, `(.L_x_458) ;  /* 0x0000003a05d87947 */ /* 0x000fd8000b800000 */
[----:B------:R-:W0:Y:S01]  /*d4f0*/  SHFL.IDX PT, R3, R0, RZ, 0x181f ;  /* 0x00181fff00037589 */ /* 0x000e2200000e0000 */
[----:B------:R-:W-:-:S03]  /*d500*/  @P0 IMAD R7, R5, 0x2, R22 ;  /* 0x0000000205070824 */ /* 0x000fc600078e0216 */
[----:B------:R-:W1:Y:S01]  /*d510*/  SHFL.IDX PT, R2, R4, RZ, 0x181f ;  /* 0x00181fff04027589 */ /* 0x000e6200000e0000 */
[----:B0-----:R-:W-:-:S05]  /*d520*/  @P0 LEA R3, P1, R8, R3, 0x1 ;  /* 0x0000000308030211 */ /* 0x001fca00078208ff */
[----:B-1----:R-:W-:-:S05]  /*d530*/  @P0 IMAD.X R2, RZ, RZ, R2, P1 ;  /* 0x000000ffff020224 */ /* 0x002fca00008e0602 */
[----:B------:R-:W-:-:S04]  /*d540*/  @P0 LOP3.LUT R3, R3, R2, RZ, 0x3c, !PT ;  /* 0x0000000203030212 */ /* 0x000fc800078e3cff */
[----:B------:R-:W-:-:S04]  /*d550*/  @P0 LOP3.LUT R2, R3, R2, RZ, 0x3c, !PT ;  /* 0x0000000203020212 */ /* 0x000fc800078e3cff */
[----:B------:R-:W-:-:S05]  /*d560*/  @P0 LOP3.LUT R3, R3, R2, RZ, 0x3c, !PT ;  /* 0x0000000203030212 */ /* 0x000fca00078e3cff */
[----:B------:R-:W-:Y:S01]  /*d570*/  @!PT LDS RZ, [RZ] ;  /* 0x00000000fffff984 */ /* 0x000fe20000000800 */
[----:B------:R0:W-:Y:S01]  /*d580*/  @P0 LDGSTS.E.BYPASS.LTC128B.128 [R7+0x1c400], desc[UR50][R2.64], !P2 ;  /* 0x1c40000002070fae */ /* 0x0001e2000d101d72 */
[----:B------:R-:W-:-:S03]  /*d590*/  ISETP.GE.AND P0, PT, R32, 0x11, PT ;  /* 0x000000112000780c */ /* 0x000fc60003f06270 */
[----:B0-----:R-:W0:Y:S10]  /*d5a0*/  SHFL.IDX PT, R3, R0, 0x1, 0x181f ;  /* 0x00381f0000037f89 */ /* 0x001e3400000e0000 */
[----:B------:R-:W-:Y:S01]  /*d5b0*/  @P0 IMAD R7, R5, 0x2, R22 ;  /* 0x0000000205070824 */ /* 0x000fe200078e0216 */
[----:B------:R-:W1:Y:S01]  /*d5c0*/  SHFL.IDX PT, R2, R4, 0x1, 0x181f ;  /* 0x00381f0004027f89 */ /* 0x000e6200000e0000 */
[----:B0-----:R-:W-:-:S05]  /*d5d0*/  @P0 LEA R3, P1, R8, R3, 0x1 ;  /* 0x0000000308030211 */ /* 0x001fca00078208ff */
[----:B-1----:R-:W-:-:S05]  /*d5e0*/  @P0 IMAD.X R2, RZ, RZ, R2, P1 ;  /* 0x000000ffff020224 */ /* 0x002fca00008e0602 */
[----:B------:R-:W-:-:S04]  /*d5f0*/  @P0 LOP3.LUT R3, R3, R2, RZ, 0x3c, !PT ;  /* 0x0000000203030212 */ /* 0x000fc800078e3cff */
[----:B------:R-:W-:-:S04]  /*d600*/  @P0 LOP3.LUT R2, R3, R2, RZ, 0x3c, !PT ;  /* 0x0000000203020212 */ /* 0x000fc800078e3cff */
[----:B------:R-:W-:-:S05]  /*d610*/  @P0 LOP3.LUT R3, R3, R2, RZ, 0x3c, !PT ;  /* 0x0000000203030212 */ /* 0x000fca00078e3cff */
        /* <DEDUP_REMOVED lines=24> */
[----:B------:R-:W1:Y:S04]  /*d7a0*/  SHFL.IDX PT, R2, R4, 0x4, 0x181f ;  /* 0x00981f0004027f89 */ /* 0x000e6800000e0000 */
[----:B------:R-:W2:Y:S04]  /*d7b0*/  SHFL.IDX PT, R4, R4, 0x5, 0x181f ;  /* 0x00b81f0004047f89 */ /* 0x000ea800000e0000 */
[----:B------:R-:W3:Y:S01]  /*d7c0*/  SHFL.IDX PT, R0, R0, 0x5, 0x181f ;  /* 0x00b81f0000007f89 */ /* 0x000ee200000e0000 */
[----:B0-----:R-:W-:-:S05]  /*d7d0*/  @P0 LEA R3, P1, R8, R3, 0x1 ;  /* 0x0000000308030211 */ /* 0x001fca00078208ff */
[----:B-1----:R-:W-:-:S05]  /*d7e0*/  @P0 IMAD.X R2, RZ, RZ, R2, P1 ;  /* 0x000000ffff020224 */ /* 0x002fca00008e0602 */
[----:B------:R-:W-:-:S04]  /*d7f0*/  @P0 LOP3.LUT R3, R3, R2, RZ, 0x3c, !PT ;  /* 0x0000000203030212 */ /* 0x000fc800078e3cff */
[----:B------:R-:W-:-:S04]  /*d800*/  @P0 LOP3.LUT R2, R3, R2, RZ, 0x3c, !PT ;  /* 0x0000000203020212 */ /* 0x000fc800078e3cff */
[----:B------:R-:W-:-:S05]  /*d810*/  @P0 LOP3.LUT R3, R3, R2, RZ, 0x3c, !PT ;  /* 0x0000000203030212 */ /* 0x000fca00078e3cff */
[----:B--23--:R0:W-:Y:S02]  /*d820*/  @P0 LDGSTS.E.BYPASS.LTC128B.128 [R7+0x1e400], desc[UR50][R2.64], !P2 ;  /* 0x1e40000002070fae */ /* 0x00c1e4000d101d72 */
.L_x_533:
[----:B------:R-:W-:-:S13]  /*d830*/  ISETP.GE.AND P0, PT, R32, 0x51, PT ;  /* 0x000000512000780c */ /* 0x000fda0003f06270 */
[----:B01----:R-:W-:Y:S01]  /*d840*/  @P0 LEA R2, P1, R8, R0, 0x1 ;  /* 0x0000000008020211 */ /* 0x003fe200078208ff */
[----:B------:R-:W-:-:S04]  /*d850*/  @P0 IMAD R5, R5, 0x2, R22 ;  /* 0x0000000205050824 */ /* 0x000fc800078e0216 */
[----:B------:R-:W-:-:S05]  /*d860*/  @P0 IMAD.X R3, RZ, RZ, R4, P1 ;  /* 0x000000ffff030224 */ /* 0x000fca00008e0604 */
[----:B------:R-:W-:Y:S01]  /*d870*/  @!PT LDS RZ, [RZ] ;  /* 0x00000000fffff984 */ /* 0x000fe20000000800 */
[----:B------:R-:W-:Y:S01]  /*d880*/  @!PT LDS RZ, [RZ] ;  /* 0x00000000fffff984 */ /* 0x000fe20000000800 */
[----:B------:R-:W-:Y:S01]  /*d890*/  @!PT LDS RZ, [RZ] ;  /* 0x00000000fffff984 */ /* 0x000fe20000000800 */
[----:B------:R0:W-:Y:S01]  /*d8a0*/  @P0 LDGSTS.E.BYPASS.LTC128B.128 [R5+0x1ec00], desc[UR50][R2.64], !P2 ;  /* 0x1ec0000002050fae */ /* 0x0001e2000d101d72 */
[----:B------:R-:W-:Y:S01]  /*d8b0*/  PLOP3.LUT P0, PT, PT, PT, PT, 0x80, 0x0 ;  /* 0x000000000000781c */ /* 0x000fe20003f0f070 */
[----:B------:R-:W-:-:S12]  /*d8c0*/  NOP ;  /* 0x0000000000007918 */ /* 0x000fd80000000000 */
.L_x_459:
[----:B------:R-:W-:Y:S02]  /*d8d0*/  PLOP3.LUT P1, PT, P1, P0, PT, 0xa2, 0x0 ;  /* 0x000000000000781c */ /* 0x000fe40000f21472 */
[----:B------:R-:W-:-:S08]  /*d8e0*/  @P0 R2UR P1, UR4, R33 ;  /* 0x00000000210402ca */ /* 0x000fd00000020000 */
[----:B------:R-:W-:-:S05]  /*d8f0*/  @P0 PLOP3.LUT P0, PT, P1, PT, PT, 0x80, 0x0 ;  /* 0x000000000000081c */ /* 0x000fca0000f0f070 */
[----:B------:R-:W-:Y:S01]  /*d900*/  @!P1 SYNCS.ARRIVE.TRANS64.RED.A0T1 RZ, [UR4+0x22830], RZ ;  /* 0x022830ffffff99a7 */ /* 0x000fe20008200404 */
[----:B------:R-:W-:Y:S07]  /*d910*/  @!P1 ARRIVES.LDGSTSBAR.64.TRANSCNT [UR4+0x22830] ;  /* 0x02283000ff0099b0 */ /* 0x000fee0008000a84 */
[----:B------:R-:W-:Y:S05]  /*d920*/  @P0 BRA.U.ANY `(.L_x_459) ;  /* 0xfffffffd00e80947 */ /* 0x000fea000393ffff */
[----:B------:R-:W-:Y:S01]  /*d930*/  NOP ;  /* 0x0000000000007918 */ /* 0x000fe20000000000 */
[----:B------:R-:W-:-:S05]  /*d940*/  IMAD.U32 R0, RZ, RZ, UR36 ;  /* 0x00000024ff007e24 */ /* 0x000fca000f8e00ff */
[----:B------:R-:W-:-:S13]  /*d950*/  ISETP.NE.AND P2, PT, R0, 0x3, PT ;  /* 0x000000030000780c */ /* 0x000fda0003f45270 */
[----:B------:R-:W-:Y:S05]  /*d960*/  @!P2 BRA `(.L_x_460) ;  /* 0x000000000004a947 */ /* 0x000fea0003800000 */
[----:B------:R-:W-:Y:S01]  /*d970*/  BPT.TRAP 0x1 ;  /* 0x000000040000795c */ /* 0x000fe20000300000 */
.L_x_460:
[----:B0-----:R0:W5:Y:S01]  /*d980*/  LDL.LU R3, [R1] ;  /* 0x0000000001037983 */ /* 0x0011620000300800 */
[C---:B------:R-:W-:Y:S01]  /*d990*/  LOP3.LUT P3, RZ, R23.reuse, 0x8, RZ, 0xc0, !PT ;  /* 0x0000000817ff7812 */ /* 0x040fe2000786c0ff */
[----:B------:R0:W-:Y:S01]  /*d9a0*/  SYNCS.ARRIVE.TRANS64.A1T0 RZ, [R33+URZ+0x22830], RZ ;  /* 0x022830ff21ff79a7 */ /* 0x0001e2000810003f */
[----:B------:R-:W-:-:S13]  /*d9b0*/  LOP3.LUT P2, RZ, R23, 0x4, RZ, 0xc0, !PT ;  /* 0x0000000417ff7812 */ /* 0x000fda000784c0ff */
[----:B------:R-:W-:Y:S05]  /*d9c0*/  WARPSYNC.ALL ;  /* 0x0000000000007948 */ /* 0x000fea0003800000 */
[----:B------:R-:W-:Y:S01]  /*d9d0*/  BAR.SYNC.DEFER_BLOCKING 0x8, 0x180 ;  /* 0x0206000000007b1d */ /* 0x000fe20000010000 */
[----:B------:R-:W-:Y:S02]  /*d9e0*/  LOP3.LUT P1, RZ, R23, 0x100, RZ, 0xc0, !PT ;  /* 0x0000010017ff7812 */ /* 0x000fe4000782c0ff */
[----:B------:R-:W-:Y:S02]  /*d9f0*/  SEL R0, RZ, 0x2, P3 ;  /* 0x00000002ff007807 */ /* 0x000fe40001800000 */
[----:B------:R-:W-:Y:S01]  /*da00*/  SEL R2, RZ, 0x4, P2 ;  /* 0x00000004ff027807 */ /* 0x000fe20001000000 */
[----:B------:R-:W-:Y:S01]  /*da10*/  ULDC.64 UR4, c[0x0][0x298] ;  /* 0x0000a60000047ab9 */ /* 0x000fe20000000a00 */
[----:B------:R-:W-:Y:S01]  /*da20*/  SEL R4, R25, RZ, !P1 ;  /* 0x000000ff19047207 */ /* 0x000fe20004800000 */
[----:B------:R-:W-:Y:S01]  /*da30*/  BSSY B6, `(.L_x_461) ;  /* 0x0000021000067945 */ /* 0x000fe20003800000 */
[----:B------:R-:W-:-:S02]  /*da40*/  IADD3 R0, R2, R0, R6 ;  /* 0x0000000002007210 */ /* 0x000fc40007ffe006 */
[----:B------:R-:W-:Y:S01]  /*da50*/  LOP3.LUT P0, RZ, R23, 0x2, RZ, 0xc0, !PT ;  /* 0x0000000217ff7812 */ /* 0x000fe2000780c0ff */
[----:B------:R1:W-:Y:S03]  /*da60*/  STL [R1+0x14], R4 ;  /* 0x0000140401007387 */ /* 0x0003e60000100800 */
[----:B------:R-:W-:-:S05]  /*da70*/  SEL R25, RZ, 0x8, P0 ;  /* 0x00000008ff197807 */ /* 0x000fca0000000000 */
[----:B------:R-:W-:Y:S01]  /*da80*/  IMAD.IADD R25, R0, 0x1, R25 ;  /* 0x0000000100197824 */ /* 0x000fe200078e0219 */
[----:B------:R-:W-:Y:S01]  /*da90*/  SHF.R.S32.HI R0, RZ, 0x1f, R37 ;  /* 0x0000001fff007819 */ /* 0x000fe20000011425 */
[----:B-1----:R-:W-:-:S04]  /*daa0*/  IMAD.WIDE.U32 R4, R37, UR4, RZ ;  /* 0x0000000425047c25 */ /* 0x002fc8000f8e00ff */
[----:B------:R-:W-:-:S04]  /*dab0*/  IMAD R0, R0, UR4, RZ ;  /* 0x0000000400007c24 */ /* 0x000fc8000f8e02ff */
[----:B------:R-:W-:-:S04]  /*dac0*/  IMAD R0, R37, UR5, R0 ;  /* 0x0000000525007c24 */ /* 0x000fc8000f8e0200 */
[----:B------:R-:W-:Y:S01]  /*dad0*/  IMAD.IADD R37, R5, 0x1, R0 ;  /* 0x0000000105257824 */ /* 0x000fe200078e0200 */
[----:B-----5:R-:W-:-:S05]  /*dae0*/  SEL R2, R3, RZ, !P1 ;  /* 0x000000ff03027207 */ /* 0x020fca0004800000 */
[----:B------:R1:W-:Y:S04]  /*daf0*/  STL [R1], R2 ;  /* 0x0000000201007387 */ /* 0x0003e80000100800 */
[----:B------:R2:W-:Y:S01]  /*db00*/  STL.64 [R1+0x8], R4 ;  /* 0x0000080401007387 */ /* 0x0005e20000100a00 */
[----:B-1----:R-:W-:-:S05]  /*db10*/  VIADD R2, R22, 0x18400 ;  /* 0x0001840016027836 */ /* 0x002fca0000000000 */
[----:B------:R-:W-:-:S13]  /*db20*/  LOP3.LUT P0, RZ, R2, 0x3ff, RZ, 0xc0, !PT ;  /* 0x000003ff02ff7812 */ /* 0x000fda000780c0ff */
[----:B--2---:R-:W-:Y:S05]  /*db30*/  @!P0 BRA `(.L_x_462) ;  /* 0x0000000000408947 */ /* 0x004fea0003800000 */
[----:B------:R-:W-:Y:S01]  /*db40*/  MOV R2, 0x0 ;  /* 0x0000000000027802 */ /* 0x000fe20000000f00 */
[----:B------:R-:W-:Y:S01]  /*db50*/  ULDC.64 UR6, c[0x4][0x98] ;  /* 0x0100260000067ab9 */ /* 0x000fe20000000a00 */
[----:B------:R-:W-:Y:S01]  /*db60*/  ULDC.64 UR8, c[0x4][0xa0] ;  /* 0x0100280000087ab9 */ /* 0x000fe20000000a00 */
[----:B------:R-:W-:Y:S01]  /*db70*/  ULDC.64 UR4, c[0x4][0x20] ;  /* 0x0100080000047ab9 */ /* 0x000fe20000000a00 */
[----:B------:R-:W-:Y:S02]  /*db80*/  IMAD.U32 R4, RZ, RZ, UR6 ;  /* 0x00000006ff047e24 */ /* 0x000fe4000f8e00ff */
[----:B------:R-:W1:Y:S01]  /*db90*/  LDC.64 R2, c[0x4][R2] ;  /* 0x0100000002027b82 */ /* 0x000e620000000a00 */
        /* <DEDUP_REMOVED lines=9> */
[----:B01----:R-:W-:Y:S05]  /*dc30*/  CALL.ABS.NOINC R2 ;  /* 0x0000000002007343 */ /* 0x003fea0003c00000 */
.L_x_462:
[----:B------:R-:W-:Y:S05]  /*dc40*/  BSYNC B6 ;  /* 0x0000000000067941 */ /* 0x000fea0003800000 */
.L_x_461:
[----:B------:R-:W2:Y:S01]  /*dc50*/  LDL.LU.64 R2, [R1+0x8] ;  /* 0x0000080001027983 */ /* 0x000ea20000300a00 */
[----:B------:R-:W-:Y:S01]  /*dc60*/  ULDC.64 UR4, c[0x0][0x2d8] ;  /* 0x0000b60000047ab9 */ /* 0x000fe20000000a00 */
[----:B------:R-:W1:Y:S02]  /*dc70*/  LDC R6, c[0x0][0x448] ;  /* 0x00011200ff067b82 */ /* 0x000e640000000800 */
[----:B------:R-:W3:Y:S04]  /*dc80*/  LDL.LU R21, [R1] ;  /* 0x0000000001157983 */ /* 0x000ee80000300800 */
[----:B------:R-:W4:Y:S01]  /*dc90*/  LDL.LU R20, [R1+0x14] ;  /* 0x0000140001147983 */ /* 0x000f220000300800 */
[----:B------:R-:W-:-:S03]  /*dca0*/  IMAD.SHL.U32 R17, R17, 0x80, RZ ;  /* 0x0000008011117824 */ /* 0x000fc600078e00ff */
[----:B------:R0:W5:Y:S01]  /*dcb0*/  LDL R10, [R1+0x10] ;  /* 0x00001000010a7983 */ /* 0x0001620000100800 */
[----:B-1----:R-:W-:-:S13]  /*dcc0*/  ISETP.NE.AND P0, PT, R6, 0x1, PT ;  /* 0x000000010600780c */ /* 0x002fda0003f05270 */
[----:B------:R-:W1:Y:S01]  /*dcd0*/  @P0 LDC R4, c[0x0][0x44c] ;  /* 0x00011300ff040b82 */ /* 0x000e620000000800 */
[----:B------:R-:W0:Y:S02]  /*dce0*/  S2R R8, SR_TID.X ;  /* 0x0000000000087919 */ /* 0x000e240000002100 */
[----:B0-----:R-:W-:-:S05]  /*dcf0*/  IMAD.SHL.U32 R8, R8, 0x8, RZ ;  /* 0x0000000808087824 */ /* 0x001fca00078e00ff */
[----:B------:R-:W-:Y:S01]  /*dd00*/  LOP3.LUT R8, R8, 0x38, RZ, 0xc0, !PT ;  /* 0x0000003808087812 */ /* 0x000fe200078ec0ff */
[----:B--2---:R-:W-:Y:S02]  /*dd10*/  IMAD.MOV.U32 R3, RZ, RZ, R37 ;  /* 0x000000ffff037224 */ /* 0x004fe400078e0025 */
[----:B------:R-:W-:-:S04]  /*dd20*/  IMAD.WIDE.U32 R2, R18, UR4, R2 ;  /* 0x0000000412027c25 */ /* 0x000fc8000f8e0002 */
[----:B------:R-:W-:Y:S01]  /*dd30*/  IMAD R3, R18, UR5, R3 ;  /* 0x0000000512037c24 */ /* 0x000fe2000f8e0203 */
[----:B------:R-:W-:Y:S02]  /*dd40*/  ULDC.64 UR4, c[0x0][0x2e0] ;  /* 0x0000b80000047ab9 */ /* 0x000fe40000000a00 */
[----:B---3--:R-:W-:Y:S02]  /*dd50*/  IMAD R0, R21, UR4, RZ ;  /* 0x0000000415007c24 */ /* 0x008fe4000f8e02ff */
[----:B----4-:R-:W-:-:S04]  /*dd60*/  IMAD.WIDE.U32 R2, R20, UR4, R2 ;  /* 0x0000000414027c25 */ /* 0x010fc8000f8e0002 */
[----:B------:R-:W-:Y:S01]  /*dd70*/  IMAD R0, R20, UR5, R0 ;  /* 0x0000000514007c24 */ /* 0x000fe2000f8e0200 */
[----:B------:R-:W-:Y:S01]  /*dd80*/  ULDC.64 UR4, c[0x0][0x2d0] ;  /* 0x0000b40000047ab9 */ /* 0x000fe20000000a00 */
[----:B------:R-:W0:Y:S02]  /*dd90*/  S2R R20, SR_TID.X ;  /* 0x0000000000147919 */ /* 0x000e240000002100 */
[----:B------:R-:W-:Y:S02]  /*dda0*/  IMAD.IADD R3, R3, 0x1, R0 ;  /* 0x0000000103037824 */ /* 0x000fe400078e0200 */
[----:B------:R-:W2:Y:S01]  /*ddb0*/  @P0 LDC R0, c[0x0][0x450] ;  /* 0x00011400ff000b82 */ /* 0x000ea20000000800 */
[----:B0-----:R-:W-:-:S04]  /*ddc0*/  LOP3.LUT R20, R20, 0x7f, RZ, 0xc0, !PT ;  /* 0x0000007f14147812 */ /* 0x001fc800078ec0ff */
[----:B------:R-:W-:Y:S02]  /*ddd0*/  SHF.R.U32.HI R21, RZ, 0x3, R20 ;  /* 0x00000003ff157819 */ /* 0x000fe40000011614 */
[----:B------:R-:W0:Y:S02]  /*dde0*/  S2R R20, SR_TID.X ;  /* 0x0000000000147919 */ /* 0x000e240000002100 */
[----:B0-----:R-:W-:-:S05]  /*ddf0*/  IMAD.SHL.U32 R20, R20, 0x10, RZ ;  /* 0x0000001014147824 */ /* 0x001fca00078e00ff */
[----:B------:R-:W-:-:S04]  /*de00*/  LOP3.LUT R20, R21, 0x70, R20, 0xf8, !PT ;  /* 0x0000007015147812 */ /* 0x000fc800078ef814 */
[----:B------:R-:W-:-:S05]  /*de10*/  LOP3.LUT R5, R20, R17, RZ, 0xfc, !PT ;  /* 0x0000001114057212 */ /* 0x000fca00078efcff */
[----:B-1----:R-:W-:-:S04]  /*de20*/  @P0 IMAD.HI.U32 R7, R5, R4, RZ ;  /* 0x0000000405070227 */ /* 0x002fc800078e00ff */
[----:B------:R-:W-:Y:S01]  /*de30*/  IMAD.MOV.U32 R4, RZ, RZ, R5 ;  /* 0x000000ffff047224 */ /* 0x000fe200078e0005 */
[----:B--2---:R-:W-:Y:S01]  /*de40*/  @P0 SHF.R.U32.HI R4, RZ, R0, R7 ;  /* 0x00000000ff040219 */ /* 0x004fe20000011607 */
[----:B------:R-:W0:Y:S04]  /*de50*/  S2R R20, SR_TID.X ;  /* 0x0000000000147919 */ /* 0x000e280000002100 */
[----:B------:R-:W-:-:S04]  /*de60*/  IMAD.MOV R0, RZ, RZ, -R4 ;  /* 0x000000ffff007224 */ /* 0x000fc800078e0a04 */
[----:B------:R-:W-:Y:S01]  /*de70*/  IMAD R0, R6, R0, R5 ;  /* 0x0000000006007224 */ /* 0x000fe200078e0205 */
[----:B------:R-:W-:Y:S01]  /*de80*/  SHF.R.S32.HI R5, RZ, 0x1f, R4 ;  /* 0x0000001fff057819 */ /* 0x000fe20000011404 */
[----:B------:R-:W-:-:S04]  /*de90*/  IMAD.WIDE.U32 R2, R4, UR4, R2 ;  /* 0x0000000404027c25 */ /* 0x000fc8000f8e0002 */
[----:B------:R-:W-:-:S04]  /*dea0*/  IMAD R5, R5, UR4, RZ ;  /* 0x0000000405057c24 */ /* 0x000fc8000f8e02ff */
[----:B------:R-:W-:Y:S01]  /*deb0*/  IMAD R5, R4, UR5, R5 ;  /* 0x0000000504057c24 */ /* 0x000fe2000f8e0205 */
[----:B------:R-:W-:Y:S01]  /*dec0*/  SHF.R.S32.HI R4, RZ, 0x1f, R0 ;  /* 0x0000001fff047819 */ /* 0x000fe20000011400 */
[----:B------:R-:W-:Y:S02]  /*ded0*/  ULDC.64 UR4, c[0x0][0x2c8] ;  /* 0x0000b20000047ab9 */ /* 0x000fe40000000a00 */
[----:B------:R-:W-:Y:S02]  /*dee0*/  IMAD.IADD R3, R3, 0x1, R5 ;  /* 0x0000000103037824 */ /* 0x000fe400078e0205 */
[----:B------:R-:W-:Y:S02]  /*def0*/  IMAD R4, R4, UR4, RZ ;  /* 0x0000000404047c24 */ /* 0x000fe4000f8e02ff */
[----:B------:R-:W-:-:S04]  /*df00*/  IMAD.WIDE.U32 R2, R0, UR4, R2 ;  /* 0x0000000400027c25 */ /* 0x000fc8000f8e0002 */
[----:B------:R-:W-:Y:S01]  /*df10*/  IMAD R4, R0, UR5, R4 ;  /* 0x0000000500047c24 */ /* 0x000fe2000f8e0204 */
[----:B------:R-:W-:Y:S02]  /*df20*/  ULDC.64 UR4, c[0x0][0x280] ;  /* 0x0000a00000047ab9 */ /* 0x000fe40000000a00 */
[----:B------:R-:W-:Y:S01]  /*df30*/  LEA R0, P0, R2, UR4, 0x1 ;  /* 0x0000000402007c11 */ /* 0x000fe2000f8008ff */
[----:B------:R-:W-:Y:S01]  /*df40*/  IMAD.IADD R4, R3, 0x1, R4 ;  /* 0x0000000103047824 */ /* 0x000fe200078e0204 */
[----:B------:R-:W-:Y:S01]  /*df50*/  ULDC UR4, c[0x0][0x2b8] ;  /* 0x0000ae0000047ab9 */ /* 0x000fe20000000800 */
[----:B0-----:R-:W-:-:S03]  /*df60*/  LOP3.LUT R20, R20, 0x7f, RZ, 0xc0, !PT ;  /* 0x0000007f14147812 */ /* 0x001fc600078ec0ff */
[----:B------:R-:W-:Y:S01]  /*df70*/  LEA.HI.X R4, R2, UR5, R4, 0x1, P0 ;  /* 0x0000000502047c11 */ /* 0x000fe200080f0c04 */
[----:B------:R-:W-:Y:S01]  /*df80*/  UMOV UR5, 0xffffffff ;  /* 0xffffffff00057882 */ /* 0x000fe20000000000 */
[----:B------:R-:W-:Y:S02]  /*df90*/  ISETP.GE.AND P1, PT, R8, UR4, PT ;  /* 0x0000000408007c0c */ /* 0x000fe4000bf26270 */
[----:B------:R-:W-:Y:S01]  /*dfa0*/  SHF.R.U32.HI R9, RZ, 0x3, R20 ;  /* 0x00000003ff097819 */ /* 0x000fe20000011614 */
[----:B------:R-:W-:Y:S10]  /*dfb0*/  BRA.DIV UR5, `(.L_x_463) ;  /* 0x0000003a05247947 */ /* 0x000ff4000b800000 */
[----:B------:R-:W0:Y:S01]  /*dfc0*/  SHFL.IDX PT, R3, R0, RZ, 0x181f ;  /* 0x00181fff00037589 */ /* 0x000e2200000e0000 */
[----:B-----5:R-:W-:Y:S02]  /*dfd0*/  IMAD R5, R10, R6, RZ ;  /* 0x000000060a057224 */ /* 0x020fe400078e02ff */
[----:B------:R-:W-:Y:S01]  /*dfe0*/  IMAD.IADD R17, R9, 0x1, R17 ;  /* 0x0000000109117824 */ /* 0x000fe200078e0211 */
[----:B------:R-:W1:Y:S03]  /*dff0*/  SHFL.IDX PT, R2, R4, RZ, 0x181f ;  /* 0x00181fff04027589 */ /* 0x000e6600000e0000 */
[C---:B------:R-:W-:Y:S01]  /*e000*/  VIADD R6, R17.reuse, 0x10 ;  /* 0x0000001011067836 */ /* 0x040fe20000000000 */
[----:B------:R-:W-:Y:S01]  /*e010*/  ISETP.GE.AND P0, PT, R17, R5, PT ;  /* 0x000000051100720c */ /* 0x000fe20003f06270 */
[----:B------:R-:W-:-:S12]  /*e020*/  SHFL.IDX PT, R14, R0, 0x7, 0x181f ;  /* 0x00f81f00000e7f89 */ /* 0x000fd800000e0000 */
[----:B0-----:R-:W-:-:S05]  /*e030*/  @!P0 LEA R3, P2, R8, R3, 0x1 ;  /* 0x0000000308038211 */ /* 0x001fca00078408ff */
[----:B-1----:R-:W-:-:S05]  /*e040*/  @!P0 IMAD.X R2, RZ, RZ, R2, P2 ;  /* 0x000000ffff028224 */ /* 0x002fca00010e0602 */
[----:B------:R-:W-:-:S04]  /*e050*/  @!P0 LOP3.LUT R3, R3, R2, RZ, 0x3c, !PT ;  /* 0x0000000203038212 */ /* 0x000fc800078e3cff */
[----:B------:R-:W-:-:S04]  /*e060*/  @!P0 LOP3.LUT R2, R3, R2, RZ, 0x3c, !PT ;  /* 0x0000000203028212 */ /* 0x000fc800078e3cff */
[----:B------:R-:W-:-:S05]  /*e070*/  @!P0 LOP3.LUT R3, R3, R2, RZ, 0x3c, !PT ;  /* 0x0000000203038212 */ /* 0x000fca00078e3cff */
[----:B------:R0:W-:Y:S01]  /*e080*/  @!P0 LDGSTS.E.BYPASS.LTC128B.128 [R36+0x18400], desc[UR50][R2.64], !P1 ;  /* 0x1840000002248fae */ /* 0x0001e2000c901d72 */
[----:B------:R-:W-:Y:S01]  /*e090*/  ISETP.GE.AND P0, PT, R6, R5, PT ;  /* 0x000000050600720c */ /* 0x000fe20003f06270 */
[----:B------:R-:W-:Y:S02]  /*e0a0*/  VIADD R6, R17, 0x20 ;  /* 0x0000002011067836 */ /* 0x000fe40000000000 */
[----:B0-----:R-:W0:Y:S04]  /*e0b0*/  SHFL.IDX PT, R3, R0, 0x1, 0x181f ;  /* 0x00381f0000037f89 */ /* 0x001e2800000e0000 */
[----:B------:R-:W1:Y:S06]  /*e0c0*/  SHFL.IDX PT, R2, R4, 0x1, 0x181f ;  /* 0x00381f0004027f89 */ /* 0x000e6c00000e0000 */
        /* <DEDUP_REMOVED lines=46> */
[----:B------:R-:W-:-:S03]  /*e3b0*/  ISETP.GE.AND P0, PT, R6, R5, PT ;  /* 0x000000050600720c */ /* 0x000fc60003f06270 */
[----:B0-----:R-:W0:Y:S04]  /*e3c0*/  SHFL.IDX PT, R3, R0, 0x6, 0x181f ;  /* 0x00d81f0000037f89 */ /* 0x001e2800000e0000 */
[----:B------:R-:W1:Y:S04]  /*e3d0*/  SHFL.IDX PT, R2, R4, 0x6, 0x181f ;  /* 0x00d81f0004027f89 */ /* 0x000e6800000e0000 */
[----:B------:R-:W2:Y:S02]  /*e3e0*/  SHFL.IDX PT, R4, R4, 0x7, 0x181f ;  /* 0x00f81f0004047f89 */ /* 0x000ea400000e0000 */
[----:B0-----:R-:W-:-:S05]  /*e3f0*/  @!P0 LEA R3, P2, R8, R3, 0x1 ;  /* 0x0000000308038211 */ /* 0x001fca00078408ff */
[----:B-1----:R-:W-:-:S05]  /*e400*/  @!P0 IMAD.X R2, RZ, RZ, R2, P2 ;  /* 0x000000ffff028224 */ /* 0x002fca00010e0602 */
[----:B------:R-:W-:-:S04]  /*e410*/  @!P0 LOP3.LUT R3, R3, R2, RZ, 0x3c, !PT ;  /* 0x0000000203038212 */ /* 0x000fc800078e3cff */
[----:B------:R-:W-:-:S04]  /*e420*/  @!P0 LOP3.LUT R2, R3, R2, RZ, 0x3c, !PT ;  /* 0x0000000203028212 */ /* 0x000fc800078e3cff */
[----:B------:R-:W-:-:S05]  /*e430*/  @!P0 LOP3.LUT R3, R3, R2, RZ, 0x3c, !PT ;  /* 0x0000000203038212 */ /* 0x000fca00078e3cff */
[----:B--2---:R0:W-:Y:S02]  /*e440*/  @!P0 LDGSTS.E.BYPASS.LTC128B.128 [R36+0x1b400], desc[UR50][R2.64], !P1 ;  /* 0x1b40000002248fae */ /* 0x0041e4000c901d72 */
.L_x_550:
[----:B------:R-:W-:-:S05]  /*e450*/  VIADD R0, R17, 0x70 ;  /* 0x0000007011007836 */ /* 0x000fca0000000000 */
[----:B------:R-:W-:-:S13]  /*e460*/  ISETP.GE.AND P0, PT, R0, R5, PT ;  /* 0x000000050000720c */ /* 0x000fda0003f06270 */
[----:B0-----:R-:W-:-:S05]  /*e470*/  @!P0 LEA R2, P2, R8, R14, 0x1 ;  /* 0x0000000e08028211 */ /* 0x001fca00078408ff */
[----:B------:R-:W-:-:S05]  /*e480*/  @!P0 IMAD.X R3, RZ, RZ, R4, P2 ;  /* 0x000000ffff038224 */ /* 0x000fca00010e0604 */
[----:B------:R-:W-:Y:S01]  /*e490*/  @!PT LDS RZ, [RZ] ;  /* 0x00000000fffff984 */ /* 0x000fe20000000800 */
[----:B------:R-:W-:Y:S01]  /*e4a0*/  @!PT LDS RZ, [RZ] ;  /* 0x00000000fffff984 */ /* 0x000fe20000000800 */
[----:B------:R-:W-:Y:S01]  /*e4b0*/  @!PT LDS RZ, [RZ] ;  /* 0x00000000fffff984 */ /* 0x000fe20000000800 */
[----:B------:R0:W-:Y:S01]  /*e4c0*/  @!P0 LDGSTS.E.BYPASS.LTC128B.128 [R36+0x1bc00], desc[UR50][R2.64], !P1 ;  /* 0x1bc0000002248fae */ /* 0x0001e2000c901d72 */
[----:B------:R-:W-:Y:S01]  /*e4d0*/  PLOP3.LUT P0, PT, PT, PT, PT, 0x80, 0x0 ;  /* 0x000000000000781c */ /* 0x000fe20003f0f070 */
[----:B------:R-:W-:-:S12]  /*e4e0*/  NOP ;  /* 0x0000000000007918 */ /* 0x000fd80000000000 */
.L_x_464:
[----:B------:R-:W-:Y:S02]  /*e4f0*/  PLOP3.LUT P1, PT, P1, P0, PT, 0xa2, 0x0 ;  /* 0x000000000000781c */ /* 0x000fe40000f21472 */
[----:B------:R-:W-:-:S08]  /*e500*/  @P0 R2UR P1, UR4, R22 ;  /* 0x00000000160402ca */ /* 0x000fd00000020000 */
[----:B------:R-:W-:-:S05]  /*e510*/  @P0 PLOP3.LUT P0, PT, P1, PT, PT, 0x80, 0x0 ;  /* 0x000000000000081c */ /* 0x000fca0000f0f070 */
[----:B------:R-:W-:Y:S01]  /*e520*/  @!P1 SYNCS.ARRIVE.TRANS64.RED.A0T1 RZ, [UR4+0x22800], RZ ;  /* 0x022800ffffff99a7 */ /* 0x000fe20008200404 */
[----:B------:R-:W-:Y:S07]  /*e530*/  @!P1 ARRIVES.LDGSTSBAR.64.TRANSCNT [UR4+0x22800] ;  /* 0x02280000ff0099b0 */ /* 0x000fee0008000a84 */
[----:B------:R-:W-:Y:S05]  /*e540*/  @P0 BRA.U.ANY `(.L_x_464) ;  /* 0xfffffffd00e80947 */ /* 0x000fea000393ffff */
[----:B0-----:R-:W2:Y:S02]  /*e550*/  LDL.LU R2, [R1+0x24] ;  /* 0x0000240001027983 */ /* 0x001ea40000300800 */
[----:B--2---:R-:W-:-:S05]  /*e560*/  VIADD R2, R2, 0x1 ;  /* 0x0000000102027836 */ /* 0x004fca0000000000 */
[----:B------:R0:W-:Y:S01]  /*e570*/  STL [R1+0x24], R2 ;  /* 0x0000240201007387 */ /* 0x0001e20000100800 */
[----:B------:R-:W-:-:S04]  /*e580*/  LEA.HI R0, R2, R2, RZ, 0x1 ;  /* 0x0000000202007211 */ /* 0x000fc800078f08ff */
[----:B------:R-:W-:-:S05]  /*e590*/  LOP3.LUT R0, R0, 0xfffffffe, RZ, 0xc0, !PT ;  /* 0xfffffffe00007812 */ /* 0x000fca00078ec0ff */
[----:B------:R-:W-:-:S05]  /*e5a0*/  IMAD.IADD R0, R2, 0x1, -R0 ;  /* 0x0000000102007824 */ /* 0x000fca00078e0a00 */
[----:B------:R-:W-:Y:S01]  /*e5b0*/  SHF.L.U32 R3, R0, 0x1f, RZ ;  /* 0x0000001f00037819 */ /* 0x000fe200000006ff */
[----:B------:R-:W-:Y:S01]  /*e5c0*/  NOP ;  /* 0x0000000000007918 */ /* 0x000fe20000000000 */
[----:B------:R0:W-:Y:S01]  /*e5d0*/  SYNCS.ARRIVE.TRANS64.A1T0 RZ, [R22+URZ+0x22800], RZ ;  /* 0x022800ff16ff79a7 */ /* 0x0001e2000810003f */
[----:B------:R-:W-:Y:S01]  /*e5e0*/  BSSY B0, `(.L_x_465) ;  /* 0x0000003000007945 */ /* 0x000fe20003800000 */
[----:B------:R-:W1:Y:S03]  /*e5f0*/  SYNCS.PHASECHK.TRANS64.TRYWAIT P0, [R22+URZ+0x22820], R3 ;  /* 0x02282003160075a7 */ /* 0x000e66000800017f */
[----:B01----:R-:W-:Y:S05]  /*e600*/  @!P0 BRA `(.L_x_466) ;  /* 0x0000003c00308947 */ /* 0x003fea0003800000 */
.L_x_551:
[----:B------:R-:W-:Y:S05]  /*e610*/  BSYNC B0 ;  /* 0x0000000000007941 */ /* 0x000fea0003800000 */
.L_x_465:
[----:B------:R-:W-:-:S05]  /*e620*/  IMAD.U32 R0, RZ, RZ, UR36 ;  /* 0x00000024ff007e24 */ /* 0x000fca000f8e00ff */
[----:B------:R-:W-:-:S13]  /*e630*/  ISETP.NE.AND P0, PT, R0, 0x3, PT ;  /* 0x000000030000780c */ /* 0x000fda0003f05270 */
[----:B------:R-:W-:Y:S05]  /*e640*/  @!P0 BRA `(.L_x_467) ;  /* 0x0000000000048947 */ /* 0x000fea0003800000 */
[----:B------:R-:W-:Y:S01]  /*e650*/  BPT.TRAP 0x1 ;  /* 0x000000040000795c */ /* 0x000fe20000300000 */
.L_x_467:
[----:B------:R-:W-:Y:S01]  /*e660*/  SHF.L.U32 R0, R26, 0x1f, RZ ;  /* 0x0000001f1a007819 */ /* 0x000fe200000006ff */
[----:B------:R-:W-:Y:S03]  /*e670*/  BSSY B0, `(.L_x_468) ;  /* 0x0000003000007945 */ /* 0x000fe60003800000 */
[----:B------:R-:W1:Y:S02]  /*e680*/  SYNCS.PHASECHK.TRANS64.TRYWAIT P0, [R33+URZ+0x22860], R0 ;  /* 0x02286000210075a7 */ /* 0x000e64000800017f */
[----:B-1----:R-:W-:Y:S05]  /*e690*/  @!P0 BRA `(.L_x_469) ;  /* 0x0000003c00208947 */ /* 0x002fea0003800000 */
.L_x_552:
[----:B------:R-:W-:Y:S05]  /*e6a0*/  BSYNC B0 ;  /* 0x0000000000007941 */ /* 0x000fea0003800000 */
.L_x_468:
[----:B------:R-:W1:Y:S01]  /*e6b0*/  LDL.LU R2, [R1+0x1c] ;  /* 0x00001c0001027983 */ /* 0x000e620000300800 */
[----:B------:R-:W-:Y:S01]  /*e6c0*/  ULDC.64 UR4, c[0x0][0x328] ;  /* 0x0000ca0000047ab9 */ /* 0x000fe20000000a00 */
[----:B------:R-:W-:Y:S02]  /*e6d0*/  ULDC.64 UR6, c[0x0][0x318] ;  /* 0x0000c60000067ab9 */ /* 0x000fe40000000a00 */
[----:B------:R-:W2:Y:S01]  /*e6e0*/  LDL.LU R4, [R1+0x20] ;  /* 0x0000200001047983 */ /* 0x000ea20000300800 */
[----:B-1----:R-:W-:Y:S02]  /*e6f0*/  IMAD R0, R2, UR4, RZ ;  /* 0x0000000402007c24 */ /* 0x002fe4000f8e02ff */
[----:B0-----:R-:W-:-:S04]  /*e700*/  IMAD.WIDE.U32 R2, R35, UR4, RZ ;  /* 0x0000000423027c25 */ /* 0x001fc8000f8e00ff */
[----:B------:R-:W-:Y:S01]  /*e710*/  IMAD R5, R35, UR5, R0 ;  /* 0x0000000523057c24 */ /* 0x000fe2000f8e0200 */
[----:B------:R-:W-:-:S03]  /*e720*/  ULDC.64 UR4, c[0x0][0x338] ;  /* 0x0000ce0000047ab9 */ /* 0x000fc60000000a00 */
[----:B------:R-:W-:Y:S02]  /*e730*/  IMAD.IADD R3, R3, 0x1, R5 ;  /* 0x0000000103037824 */ /* 0x000fe400078e0205 */
[----:B--2---:R-:W-:Y:S02]  /*e740*/  IMAD R5, R4, UR4, RZ ;  /* 0x0000000404057c24 */ /* 0x004fe4000f8e02ff */
[----:B------:R-:W-:-:S04]  /*e750*/  IMAD.WIDE.U32 R2, R34, UR4, R2 ;  /* 0x0000000422027c25 */ /* 0x000fc8000f8e0002 */
[----:B------:R-:W-:Y:S01]  /*e760*/  IMAD R5, R34, UR5, R5 ;  /* 0x0000000522057c24 */ /* 0x000fe2000f8e0205 */
[----:B------:R-:W-:Y:S01]  /*e770*/  ULDC.64 UR4, c[0x0][0x330] ;  /* 0x0000cc0000047ab9 */ /* 0x000fe20000000a00 */
[----:B------:R-:W-:Y:S02]  /*e780*/  IMAD R4, R24, 0x6000, R28 ;  /* 0x0000600018047824 */ /* 0x000fe400078e021c */
[----:B------:R-:W-:Y:S02]  /*e790*/  IMAD.IADD R3, R3, 0x1, R5 ;  /* 0x0000000103037824 */ /* 0x000fe400078e0205 */
[----:B------:R-:W-:Y:S01]  /*e7a0*/  IMAD.WIDE.U32 R2, R18, UR4, R2 ;  /* 0x0000000412027c25 */ /* 0x000fe2000f8e0002 */
[----:B------:R-:W-:-:S03]  /*e7b0*/  UMOV UR4, 0xffffffff ;  /* 0xffffffff00047882 */ /* 0x000fc60000000000 */
[----:B------:R-:W-:Y:S01]  /*e7c0*/  IMAD R3, R18, UR5, R3 ;  /* 0x0000000512037c24 */ /* 0x000fe2000f8e0203 */
[----:B------:R-:W-:-:S04]  /*e7d0*/  LEA R5, P0, R2, UR6, 0x1 ;  /* 0x0000000602057c11 */ /* 0x000fc8000f8008ff */
[----:B------:R-:W-:Y:S01]  /*e7e0*/  LEA.HI.X R6, R2, UR7, R3, 0x1, P0 ;  /* 0x0000000702067c11 */ /* 0x000fe200080f0c03 */
[----:B------:R-:W-:Y:S08]  /*e7f0*/  BRA.DIV UR4, `(.L_x_470) ;  /* 0x0000003a04dc7947 */ /* 0x000ff0000b800000 */
[----:B------:R-:W0:Y:S01]  /*e800*/  S2R R2, SR_TID.X ;  /* 0x0000000000027919 */ /* 0x000e220000002100 */
[C---:B------:R-:W-:Y:S01]  /*e810*/  LOP3.LUT R7, R25.reuse, 0x1, RZ, 0xc0, !PT ;  /* 0x0000000119077812 */ /* 0x040fe200078ec0ff */
[----:B------:R-:W-:Y:S01]  /*e820*/  IMAD R4, R4, 0x2, R22 ;  /* 0x0000000204047824 */ /* 0x000fe200078e0216 */
[----:B------:R-:W-:Y:S01]  /*e830*/  LOP3.LUT P2, RZ, R25, 0x2, RZ, 0xc0, !PT ;  /* 0x0000000219ff7812 */ /* 0x000fe2000784c0ff */
[----:B------:R-:W1:Y:S01]  /*e840*/  SHFL.IDX PT, R14, R5, RZ, 0x181f ;  /* 0x00181fff050e7589 */ /* 0x000e6200000e0000 */
[----:B------:R-:W-:Y:S02]  /*e850*/  ISETP.NE.U32.AND P3, PT, R7, 0x1, PT ;  /* 0x000000010700780c */ /* 0x000fe40003f65070 */
[----:B------:R-:W-:Y:S01]  /*e860*/  LOP3.LUT P1, RZ, R25, 0x4, RZ, 0xc0, !PT ;  /* 0x0000000419ff7812 */ /* 0x000fe2000782c0ff */
[----:B------:R-:W2:Y:S01]  /*e870*/  SHFL.IDX PT, R3, R6, RZ, 0x181f ;  /* 0x00181fff06037589 */ /* 0x000ea200000e0000 */
[----:B0-----:R-:W-:-:S05]  /*e880*/  IMAD.SHL.U32 R2, R2, 0x8, RZ ;  /* 0x0000000802027824 */ /* 0x001fca00078e00ff */
[----:B------:R-:W-:-:S05]  /*e890*/  LOP3.LUT R2, R2, 0x38, RZ, 0xc0, !PT ;  /* 0x0000003802027812 */ /* 0x000fca00078ec0ff */
[----:B------:R-:W-:-:S05]  /*e8a0*/  IMAD.SHL.U32 R0, R2, 0x2, RZ ;  /* 0x0000000202007824 */ /* 0x000fca00078e00ff */
[----:B-1----:R-:W-:Y:S02]  /*e8b0*/  IADD3 R2, P0, R14, R0, RZ ;  /* 0x000000000e027210 */ /* 0x002fe40007f1e0ff */
[----:B------:R-:W0:Y:S03]  /*e8c0*/  SHFL.IDX PT, R14, R5, 0x1, 0x181f ;  /* 0x00381f00050e7f89 */ /* 0x000e2600000e0000 */
[----:B--2---:R-:W-:Y:S01]  /*e8d0*/  IMAD.X R3, RZ, RZ, R3, P0 ;  /* 0x000000ffff037224 */ /* 0x004fe200000e0603 */
[----:B------:R-:W-:-:S13]  /*e8e0*/  ISETP.LT.OR P0, PT, R32, 0x1, P3 ;  /* 0x000000012000780c */ /* 0x000fda0001f01670 */
[----:B------:R-:W-:Y:S01]  /*e8f0*/  LDGSTS.E.BYPASS.LTC128B.128 [R4+0x400], desc[UR50][R2.64], !P0 ;  /* 0x0040000002047fae */ /* 0x000fe2000c101d72 */
[----:B------:R-:W-:-:S13]  /*e900*/  ISETP.LT.OR P0, PT, R32, 0x1, !P2 ;  /* 0x000000012000780c */ /* 0x000fda0005701670 */
[----:B------:R-:W-:Y:S01]  /*e910*/  LDGSTS.E.BYPASS.LTC128B.128 [R4+0x3400], desc[UR50][R2.64+0x80], !P0 ;  /* 0x0340008002047fae */ /* 0x000fe2000c101d72 */
[----:B------:R-:W-:-:S13]  /*e920*/  ISETP.LT.OR P0, PT, R32, 0x1, !P1 ;  /* 0x000000012000780c */ /* 0x000fda0004f01670 */
[----:B------:R-:W-:Y:S01]  /*e930*/  LDGSTS.E.BYPASS.LTC128B.128 [R4+0x6400], desc[UR50][R2.64+0x100], !P0 ;  /* 0x0640010002047fae */ /* 0x000fe2000c101d72 */
[----:B------:R-:W-:-:S04]  /*e940*/  LOP3.LUT P0, RZ, R25, 0x8, RZ, 0xc0, !PT ;  /* 0x0000000819ff7812 */ /* 0x000fc8000780c0ff */
[----:B------:R-:W-:-:S13]  /*e950*/  ISETP.LT.OR P4, PT, R32, 0x1, !P0 ;  /* 0x000000012000780c */ /* 0x000fda0004781670 */
[----:B------:R1:W-:Y:S04]  /*e960*/  LDGSTS.E.BYPASS.LTC128B.128 [R4+0x9400], desc[UR50][R2.64+0x180], !P4 ;  /* 0x0940018002047fae */ /* 0x0003e8000e101d72 */
[----:B-1----:R-:W1:Y:S01]  /*e970*/  SHFL.IDX PT, R3, R6, 0x1, 0x181f ;  /* 0x00381f0006037f89 */ /* 0x002e6200000e0000 */
        /* <DEDUP_REMOVED lines=11> */
[----:B0-----:R-:W-:-:S03]  /*ea30*/  IADD3 R8, P4, R14, R0, RZ ;  /* 0x000000000e087210 */ /* 0x001fc60007f9e0ff */
[----:B------:R-:W-:Y:S04]  /*ea40*/  SHFL.IDX PT, R14, R5, 0x3, 0x181f ;  /* 0x00781f00050e7f89 */ /* 0x000fe800000e0000 */
[----:B-1----:R-:W0:Y:S02]  /*ea50*/  SHFL.IDX PT, R3, R6, 0x2, 0x181f ;  /* 0x00581f0006037f89 */ /* 0x002e2400000e0000 */
[----:B0-----:R-:W-:Y:S01]  /*ea60*/  IMAD.X R9, RZ, RZ, R3, P4 ;  /* 0x000000ffff097224 */ /* 0x001fe200020e0603 */
[----:B------:R-:W-:Y:S01]  /*ea70*/  ISETP.LT.OR P4, PT, R32, 0x21, P3 ;  /* 0x000000212000780c */ /* 0x000fe20001f81670 */
[----:B------:R-:W0:-:S12]  /*ea80*/  SHFL.IDX PT, R3, R6, 0x3, 0x181f ;  /* 0x00781f0006037f89 */ /* 0x000e1800000e0000 */
[----:B------:R-:W-:Y:S01]  /*ea90*/  LDGSTS.E.BYPASS.LTC128B.128 [R4+0x1400], desc[UR50][R8.64], !P4 ;  /* 0x0140000008047fae */ /* 0x000fe2000e101d72 */
[----:B------:R-:W-:-:S13]  /*eaa0*/  ISETP.LT.OR P4, PT, R32, 0x21, !P2 ;  /* 0x000000212000780c */ /* 0x000fda0005781670 */
[----:B------:R-:W-:Y:S01]  /*eab0*/  LDGSTS.E.BYPASS.LTC128B.128 [R4+0x4400], desc[UR50][R8.64+0x80], !P4 ;  /* 0x0440008008047fae */ /* 0x000fe2000e101d72 */
[----:B------:R-:W-:-:S13]  /*eac0*/  ISETP.LT.OR P4, PT, R32, 0x21, !P1 ;  /* 0x000000212000780c */ /* 0x000fda0004f81670 */
[----:B------:R-:W-:Y:S01]  /*ead0*/  LDGSTS.E.BYPASS.LTC128B.128 [R4+0x7400], desc[UR50][R8.64+0x100], !P4 ;  /* 0x0740010008047fae */ /* 0x000fe2000e101d72 */
[----:B------:R-:W-:-:S13]  /*eae0*/  ISETP.LT.OR P4, PT, R32, 0x21, !P0 ;  /* 0x000000212000780c */ /* 0x000fda0004781670 */
[----:B------:R-:W-:Y:S01]  /*eaf0*/  LDGSTS.E.BYPASS.LTC128B.128 [R4+0xa400], desc[UR50][R8.64+0x180], !P4 ;  /* 0x0a40018008047fae */ /* 0x000fe2000e101d72 */
[----:B------:R-:W-:-:S03]  /*eb00*/  IADD3 R2, P4, R14, R0, RZ ;  /* 0x000000000e027210 */ /* 0x000fc60007f9e0ff */
[----:B------:R-:W1:Y:S02]  /*eb10*/  SHFL.IDX PT, R14, R5, 0x4, 0x181f ;  /* 0x00981f00050e7f89 */ /* 0x000e6400000e0000 */
[----:B0-----:R-:W-:Y:S01]  /*eb20*/  IMAD.X R3, RZ, RZ, R3, P4 ;  /* 0x000000ffff037224 */ /* 0x001fe200020e0603 */
[----:B------:R-:W-:-:S13]  /*eb30*/  ISETP.LT.OR P4, PT, R32, 0x31, P3 ;  /* 0x000000312000780c */ /* 0x000fda0001f81670 */
[----:B------:R-:W-:Y:S01]  /*eb40*/  LDGSTS.E.BYPASS.LTC128B.128 [R4+0x1c00], desc[UR50][R2.64], !P4 ;  /* 0x01c0000002047fae */ /* 0x000fe2000e101d72 */
[----:B------:R-:W-:-:S13]  /*eb50*/  ISETP.LT.OR P4, PT, R32, 0x31, !P2 ;  /* 0x000000312000780c */ /* 0x000fda0005781670 */
[----:B------:R-:W-:Y:S01]  /*eb60*/  LDGSTS.E.BYPASS.LTC128B.128 [R4+0x4c00], desc[UR50][R2.64+0x80], !P4 ;  /* 0x04c0008002047fae */ /* 0x000fe2000e101d72 */
[----:B------:R-:W-:-:S13]  /*eb70*/  ISETP.LT.OR P4, PT, R32, 0x31, !P1 ;  /* 0x000000312000780c */ /* 0x000fda0004f81670 */
[----:B------:R-:W-:Y:S01]  /*eb80*/  LDGSTS.E.BYPASS.LTC128B.128 [R4+0x7c00], desc[UR50][R2.64+0x100], !P4 ;  /* 0x07c0010002047fae */ /* 0x000fe2000e101d72 */
[----:B------:R-:W-:-:S13]  /*eb90*/  ISETP.LT.OR P4, PT, R32, 0x31, !P0 ;  /* 0x000000312000780c */ /* 0x000fda0004781670 */
[----:B------:R0:W-:Y:S04]  /*eba0*/  LDGSTS.E.BYPASS.LTC128B.128 [R4+0xac00], desc[UR50][R2.64+0x180], !P4 ;  /* 0x0ac0018002047fae */ /* 0x0001e8000e101d72 */
[----:B0-----:R-:W0:Y:S01]  /*ebb0*/  SHFL.IDX PT, R3, R6, 0x4, 0x181f ;  /* 0x00981f0006037f89 */ /* 0x001e2200000e0000 */
[----:B-1----:R-:W-:-:S03]  /*ebc0*/  IADD3 R2, P4, R14, R0, RZ ;  /* 0x000000000e027210 */ /* 0x002fc60007f9e0ff */
[----:B------:R-:W1:Y:S04]  /*ebd0*/  SHFL.IDX PT, R6, R6, 0x5, 0x181f ;  /* 0x00b81f0006067f89 */ /* 0x000e6800000e0000 */
[----:B------:R2:W3:Y:S01]  /*ebe0*/  SHFL.IDX PT, R14, R5, 0x5, 0x181f ;  /* 0x00b81f00050e7f89 */ /* 0x0004e200000e0000 */
[----:B0-----:R-:W-:Y:S01]  /*ebf0*/  IMAD.X R3, RZ, RZ, R3, P4 ;  /* 0x000000ffff037224 */ /* 0x001fe200020e0603 */
        /* <DEDUP_REMOVED lines=8> */
.L_x_566:
[C---:B------:R-:W-:Y:S02]  /*ec80*/  ISETP.LT.OR P3, PT, R32.reuse, 0x51, P3 ;  /* 0x000000512000780c */ /* 0x040fe40001f61670 */
[C---:B------:R-:W-:Y:S02]  /*ec90*/  ISETP.LT.OR P2, PT, R32.reuse, 0x51, !P2 ;  /* 0x000000512000780c */ /* 0x040fe40005741670 */
[----:B------:R-:W-:Y:S02]  /*eca0*/  ISETP.LT.OR P1, PT, R32, 0x51, !P1 ;  /* 0x000000512000780c */ /* 0x000fe40004f21670 */
[----:B0-2---:R-:W-:Y:S02]  /*ecb0*/  IADD3 R2, P4, R14, R0, RZ ;  /* 0x000000000e027210 */ /* 0x005fe40007f9e0ff */
[----:B------:R-:W-:-:S03]  /*ecc0*/  ISETP.LT.OR P0, PT, R32, 0x51, !P0 ;  /* 0x000000512000780c */ /* 0x000fc60004701670 */
[----:B------:R-:W-:-:S05]  /*ecd0*/  IMAD.X R3, RZ, RZ, R6, P4 ;  /* 0x000000ffff037224 */ /* 0x000fca00020e0606 */
[----:B------:R-:W-:Y:S01]  /*ece0*/  @!PT LDS RZ, [RZ] ;  /* 0x00000000fffff984 */ /* 0x000fe20000000800 */
[----:B------:R-:W-:Y:S01]  /*ecf0*/  @!PT LDS RZ, [RZ] ;  /* 0x00000000fffff984 */ /* 0x000fe20000000800 */
[----:B------:R-:W-:Y:S01]  /*ed00*/  @!PT LDS RZ, [RZ] ;  /* 0x00000000fffff984 */ /* 0x000fe20000000800 */
[----:B------:R0:W-:Y:S04]  /*ed10*/  LDGSTS.E.BYPASS.LTC128B.128 [R4+0x2c00], desc[UR50][R2.64], !P3 ;  /* 0x02c0000002047fae */ /* 0x0001e8000d901d72 */
[----:B------:R0:W-:Y:S04]  /*ed20*/  LDGSTS.E.BYPASS.LTC128B.128 [R4+0x5c00], desc[UR50][R2.64+0x80], !P2 ;  /* 0x05c0008002047fae */ /* 0x0001e8000d101d72 */
[----:B------:R0:W-:Y:S04]  /*ed30*/  LDGSTS.E.BYPASS.LTC128B.128 [R4+0x8c00], desc[UR50][R2.64+0x100], !P1 ;  /* 0x08c0010002047fae */ /* 0x0001e8000c901d72 */
[----:B------:R0:W-:Y:S01]  /*ed40*/  LDGSTS.E.BYPASS.LTC128B.128 [R4+0xbc00], desc[UR50][R2.64+0x180], !P0 ;  /* 0x0bc0018002047fae */ /* 0x0001e2000c101d72 */
[----:B------:R-:W-:Y:S01]  /*ed50*/  PLOP3.LUT P0, PT, PT, PT, PT, 0x80, 0x0 ;  /* 0x000000000000781c */ /* 0x000fe20003f0f070 */
[----:B------:R-:W-:-:S12]  /*ed60*/  NOP ;  /* 0x0000000000007918 */ /* 0x000fd80000000000 */
.L_x_471:
[----:B------:R-:W-:Y:S02]  /*ed70*/  PLOP3.LUT P1, PT, P1, P0, PT, 0xa2, 0x0 ;  /* 0x000000000000781c */ /* 0x000fe40000f21472 */
[----:B------:R-:W-:-:S08]  /*ed80*/  @P0 R2UR P1, UR4, R33 ;  /* 0x00000000210402ca */ /* 0x000fd00000020000 */
[----:B------:R-:W-:-:S05]  /*ed90*/  @P0 PLOP3.LUT P0, PT, P1, PT, PT, 0x80, 0x0 ;  /* 0x000000000000081c */ /* 0x000fca0000f0f070 */
[----:B------:R-:W-:Y:S01]  /*eda0*/  @!P1 SYNCS.ARRIVE.TRANS64.RED.A0T1 RZ, [UR4+0x22850], RZ ;  /* 0x022850ffffff99a7 */ /* 0x000fe20008200404 */
[----:B------:R-:W-:Y:S07]  /*edb0*/  @!P1 ARRIVES.LDGSTSBAR.64.TRANSCNT [UR4+0x22850] ;  /* 0x02285000ff0099b0 */ /* 0x000fee0008000a84 */
[----:B------:R-:W-:Y:S05]  /*edc0*/  @P0 BRA.U.ANY `(.L_x_471) ;  /* 0xfffffffd00e80947 */ /* 0x000fea000393ffff */
[----:B------:R-:W-:Y:S01]  /*edd0*/  NOP ;  /* 0x0000000000007918 */ /* 0x000fe20000000000 */
[----:B0-----:R-:W-:-:S05]  /*ede0*/  IMAD.U32 R2, RZ, RZ, UR36 ;  /* 0x00000024ff027e24 */ /* 0x001fca000f8e00ff */
[----:B------:R-:W-:-:S13]  /*edf0*/  ISETP.NE.AND P2, PT, R2, 0x3, PT ;  /* 0x000000030200780c */ /* 0x000fda0003f45270 */
[----:B------:R-:W-:Y:S05]  /*ee00*/  @!P2 BRA `(.L_x_472) ;  /* 0x000000000004a947 */ /* 0x000fea0003800000 */
[----:B------:R-:W-:Y:S01]  /*ee10*/  BPT.TRAP 0x1 ;  /* 0x000000040000795c */ /* 0x000fe20000300000 */
.L_x_472:
[----:B------:R-:W2:Y:S01]  /*ee20*/  LDL.LU R2, [R1+0x18] ;  /* 0x0000180001027983 */ /* 0x000ea20000300800 */
[----:B------:R0:W-:Y:S01]  /*ee30*/  SYNCS.ARRIVE.TRANS64.A1T0 RZ, [R33+URZ+0x22850], RZ ;  /* 0x022850ff21ff79a7 */ /* 0x0001e2000810003f */
[----:B------:R-:W-:Y:S01]  /*ee40*/  BSSY B0, `(.L_x_473) ;  /* 0x00000dc000007945 */ /* 0x000fe20003800000 */
[----:B--2---:R-:W-:-:S05]  /*ee50*/  VIADD R21, R2, 0xfffffffe ;  /* 0xfffffffe02157836 */ /* 0x004fca0000000000 */
[----:B------:R-:W-:-:S13]  /*ee60*/  ISETP.GE.AND P0, PT, R21, R29, PT ;  /* 0x0000001d1500720c */ /* 0x000fda0003f06270 */
[----:B0-----:R-:W-:Y:S05]  /*ee70*/  @!P0 BRA `(.L_x_474) ;  /* 0x0000000c00608947 */ /* 0x001fea0003800000 */
.L_x_487:
[----:B0-----:R-:W0:Y:S01]  /*ee80*/  S2R R2, SR_TID.X ;  /* 0x0000000000027919 */ /* 0x001e220000002100 */
[----:B-1----:R-:W1:Y:S01]  /*ee90*/  LDC R3, c[0x0][0x430] ;  /* 0x00010c00ff037b82 */ /* 0x002e620000000800 */
[----:B------:R-:W-:Y:S02]  /*eea0*/  IMAD R8, R21, 0x60, R30 ;  /* 0x0000006015087824 */ /* 0x000fe400078e021e */
[----:B------:R-:W-:Y:S01]  /*eeb0*/  VIADD R24, R24, 0x1 ;  /* 0x0000000118187836 */ /* 0x000fe20000000000 */
[----:B-1----:R-:W-:Y:S02]  /*eec0*/  ISETP.NE.AND P0, PT, R3, 0x1, PT ;  /* 0x000000010300780c */ /* 0x002fe40003f05270 */
[----:B0-----:R-:W-:-:S04]  /*eed0*/  LOP3.LUT R2, R2, 0x7f, RZ, 0xc0, !PT ;  /* 0x0000007f02027812 */ /* 0x001fc800078ec0ff */
[----:B------:R-:W-:Y:S02]  /*eee0*/  SHF.R.U32.HI R4, RZ, 0x3, R2 ;  /* 0x00000003ff047819 */ /* 0x000fe40000011602 */
[----:B------:R-:W0:Y:S05]  /*eef0*/  S2R R2, SR_TID.X ;  /* 0x0000000000027919 */ /* 0x000e2a0000002100 */
[----:B------:R-:W1:Y:S08]  /*ef00*/  @P0 LDC R3, c[0x0][0x434] ;  /* 0x00010d00ff030b82 */ /* 0x000e700000000800 */
[----:B------:R-:W2:Y:S01]  /*ef10*/  @P0 LDC R7, c[0x0][0x438] ;  /* 0x00010e00ff070b82 */ /* 0x000ea20000000800 */
[----:B0-----:R-:W-:-:S05]  /*ef20*/  IMAD.SHL.U32 R2, R2, 0x10, RZ ;  /* 0x0000001002027824 */ /* 0x001fca00078e00ff */
[----:B------:R-:W-:-:S04]  /*ef30*/  LOP3.LUT R2, R4, 0x70, R2, 0xf8, !PT ;  /* 0x0000007004027812 */ /* 0x000fc800078ef802 */
[C---:B------:R-:W-:Y:S01]  /*ef40*/  ISETP.GT.U32.AND P1, PT, R2.reuse, 0x5f, PT ;  /* 0x0000005f0200780c */ /* 0x040fe20003f24070 */
[----:B------:R-:W-:-:S04]  /*ef50*/  IMAD.IADD R8, R2, 0x1, R8 ;  /* 0x0000000102087824 */ /* 0x000fc800078e0208 */
[----:B-1----:R-:W-:-:S04]  /*ef60*/  @P0 IMAD.HI.U32 R2, R8, R3, RZ ;  /* 0x0000000308020227 */ /* 0x002fc800078e00ff */
[----:B------:R-:W-:Y:S01]  /*ef70*/  IMAD.MOV.U32 R9, RZ, RZ, R8 ;  /* 0x000000ffff097224 */ /* 0x000fe200078e0008 */
[----:B--2---:R-:W-:-:S03]  /*ef80*/  @P0 SHF.R.U32.HI R9, RZ, R7, R2 ;  /* 0x00000007ff090219 */ /* 0x004fc60000011602 */
[----:B------:R-:W0:Y:S01]  /*ef90*/  @!P1 LDC.64 R4, c[0x0][0x428] ;  /* 0x00010a00ff049b82 */ /* 0x000e220000000a00 */
[----:B------:R-:W-:-:S07]  /*efa0*/  @!P1 SHF.R.S32.HI R3, RZ, 0x1f, R9 ;  /* 0x0000001fff039819 */ /* 0x000fce0000011409 */
[----:B------:R-:W1:Y:S01]  /*efb0*/  @!P1 LDC.64 R6, c[0x0][0x418] ;  /* 0x00010600ff069b82 */ /* 0x000e620000000a00 */
[----:B0-----:R-:W-:-:S04]  /*efc0*/  @!P1 IMAD R2, R31, R4, RZ ;  /* 0x000000041f029224 */ /* 0x001fc800078e02ff */
[----:B------:R-:W-:Y:S02]  /*efd0*/  @!P1 IMAD R5, R27, R5, R2 ;  /* 0x000000051b059224 */ /* 0x000fe400078e0202 */
[----:B------:R-:W-:-:S04]  /*efe0*/  @!P1 IMAD.MOV.U32 R2, RZ, RZ, R9 ;  /* 0x000000ffff029224 */ /* 0x000fc800078e0009 */
[----:B------:R-:W-:-:S04]  /*eff0*/  @!P1 IMAD.WIDE.U32 R2, R27, R4, R2 ;  /* 0x000000041b029225 */ /* 0x000fc800078e0002 */
[----:B------:R-:W-:Y:S01]  /*f000*/  @!P1 IMAD.IADD R3, R5, 0x1, R3 ;  /* 0x0000000105039824 */ /* 0x000fe200078e0203 */
[C---:B-1----:R-:W-:Y:S01]  /*f010*/  @!P1 LEA R6, P0, R2.reuse, R6, 0x2 ;  /* 0x0000000602069211 */ /* 0x042fe200078010ff */
[----:B------:R-:W-:Y:S02]  /*f020*/  IMAD.MOV.U32 R4, RZ, RZ, RZ ;  /* 0x000000ffff047224 */ /* 0x000fe400078e00ff */
[----:B------:R-:W-:Y:S01]  /*f030*/  IMAD.U32 R10, RZ, RZ, UR36 ;  /* 0x00000024ff0a7e24 */ /* 0x000fe2000f8e00ff */
[----:B------:R-:W-:Y:S01]  /*f040*/  @!P1 LEA.HI.X R7, R2, R7, R3, 0x2, P0 ;  /* 0x0000000702079211 */ /* 0x000fe200000f1403 */
[----:B------:R-:W-:Y:S01]  /*f050*/  IMAD.MOV R5, RZ, RZ, -R9 ;  /* 0x000000ffff057224 */ /* 0x000fe200078e0a09 */
[----:B------:R-:W-:-:S03]  /*f060*/  ISETP.NE.AND P0, PT, R24, 0x2, PT ;  /* 0x000000021800780c */ /* 0x000fc60003f05270 */
[----:B------:R0:W5:Y:S01]  /*f070*/  @!P1 LDG.E R4, desc[UR50][R6.64] ;  /* 0x0000003206049981 */ /* 0x000162000c1e1900 */
[----:B------:R-:W-:Y:S01]  /*f080*/  ISETP.NE.AND P1, PT, R10, 0x3, PT ;  /* 0x000000030a00780c */ /* 0x000fe20003f25270 */
[----:B------:R-:W-:Y:S05]  /*f090*/  YIELD ;  /* 0x0000000000007946 */ /* 0x000fea0003800000 */
[----:B------:R-:W-:Y:S01]  /*f0a0*/  ULDC UR4, c[0x0][0x430] ;  /* 0x00010c0000047ab9 */ /* 0x000fe20000000800 */
[----:B------:R-:W-:Y:S01]  /*f0b0*/  IMAD.MOV.U32 R2, RZ, RZ, R21 ;  /* 0x000000ffff027224 */ /* 0x000fe200078e0015 */
[----:B------:R-:W-:Y:S01]  /*f0c0*/  SEL R3, RZ, 0x1, P0 ;  /* 0x00000001ff037807 */ /* 0x000fe20000000000 */
[----:B------:R-:W-:Y:S01]  /*f0d0*/  IMAD R5, R5, UR4, R8 ;  /* 0x0000000405057c24 */ /* 0x000fe2000f8e0208 */
[----:B------:R-:W-:Y:S01]  /*f0e0*/  SEL R24, R24, RZ, P0 ;  /* 0x000000ff18187207 */ /* 0x000fe20000000000 */
[----:B------:R-:W-:Y:S01]  /*f0f0*/  VIADD R21, R21, 0xffffffff ;  /* 0xffffffff15157836 */ /* 0x000fe20000000000 */
[----:B------:R-:W-:-:S02]  /*f100*/  LOP3.LUT R26, R26, R3, RZ, 0x3c, !PT ;  /* 0x000000031a1a7212 */ /* 0x000fc400078e3cff */
[----:B------:R-:W-:Y:S01]  /*f110*/  ISETP.GT.AND P2, PT, R2, R29, PT ;  /* 0x0000001d0200720c */ /* 0x000fe20003f44270 */
[----:B0-----:R-:W-:-:S12]  /*f120*/  @!P1 BRA `(.L_x_475) ;  /* 0x0000000000049947 */ /* 0x001fd80003800000 */
[----:B------:R-:W-:Y:S01]  /*f130*/  BPT.TRAP 0x1 ;  /* 0x000000040000795c */ /* 0x000fe20000300000 */
.L_x_475:
[----:B------:R-:W-:Y:S01]  /*f140*/  IMAD R10, R24, 0x8, R22 ;  /* 0x00000008180a7824 */ /* 0x000fe200078e0216 */
[----:B------:R-:W-:Y:S01]  /*f150*/  SHF.L.U32 R20, R26, 0x1f, RZ ;  /* 0x0000001f1a147819 */ /* 0x000fe200000006ff */
[----:B------:R-:W-:Y:S01]  /*f160*/  BSSY B1, `(.L_x_476) ;  /* 0x0000004000017945 */ /* 0x000fe20003800000 */
[----:B------:R-:W-:Y:S02]  /*f170*/  SHF.R.S32.HI R9, RZ, 0x1f, R5 ;  /* 0x0000001fff097819 */ /* 0x000fe40000011405 */
[----:B------:R-:W0:Y:S02]  /*f180*/  SYNCS.PHASECHK.TRANS64.TRYWAIT P0, [R10+URZ+0x22840], R20 ;  /* 0x022840140a0075a7 */ /* 0x000e24000800017f */
[----:B0-----:R-:W-:Y:S05]  /*f190*/  @!P0 BRA `(.L_x_477) ;  /* 0x0000003800bc8947 */ /* 0x001fea0003800000 */
.L_x_567:
[----:B------:R-:W-:Y:S05]  /*f1a0*/  BSYNC B1 ;  /* 0x0000000000017941 */ /* 0x000fea0003800000 */
.L_x_476:
[----:B------:R-:W-:Y:S01]  /*f1b0*/  ULDC.64 UR4, c[0x0][0x300] ;  /* 0x0000c00000047ab9 */ /* 0x000fe20000000a00 */
[----:B-----5:R-:W-:Y:S01]  /*f1c0*/  SHF.R.S32.HI R17, RZ, 0x1f, R4 ;  /* 0x0000001fff117819 */ /* 0x020fe20000011404 */
[----:B------:R-:W-:Y:S01]  /*f1d0*/  IMAD R2, R9, UR4, RZ ;  /* 0x0000000409027c24 */ /* 0x000fe2000f8e02ff */
[----:B------:R-:W-:Y:S01]  /*f1e0*/  ULDC.64 UR6, c[0x0][0x2e8] ;  /* 0x0000ba0000067ab9 */ /* 0x000fe20000000a00 */
[----:B------:R-:W-:Y:S02]  /*f1f0*/  LOP3.LUT P1, RZ, R23, 0x1, RZ, 0xc0, !PT ;  /* 0x0000000117ff7812 */ /* 0x000fe4000782c0ff */
[C---:B------:R-:W-:Y:S02]  /*f200*/  IMAD R7, R5.reuse, UR5, R2 ;  /* 0x0000000505077c24 */ /* 0x040fe4000f8e0202 */
[----:B------:R-:W-:Y:S01]  /*f210*/  IMAD.WIDE.U32 R2, R5, UR4, RZ ;  /* 0x0000000405027c25 */ /* 0x000fe2000f8e00ff */
[----:B------:R-:W-:-:S03]  /*f220*/  ULDC.64 UR4, c[0x0][0x310] ;  /* 0x0000c40000047ab9 */ /* 0x000fc60000000a00 */
[----:B------:R-:W-:Y:S02]  /*f230*/  IMAD.IADD R3, R3, 0x1, R7 ;  /* 0x0000000103037824 */ /* 0x000fe400078e0207 */
[----:B------:R-:W-:Y:S02]  /*f240*/  IMAD R7, R17, UR4, RZ ;  /* 0x0000000411077c24 */ /* 0x000fe4000f8e02ff */
        /* <DEDUP_REMOVED lines=11> */
[----:B------:R-:W1:Y:S01]  /*f300*/  SHFL.IDX PT, R2, R6, RZ, 0x181f ;  /* 0x00181fff06027589 */ /* 0x000e6200000e0000 */
[----:B------:R-:W-:-:S03]  /*f310*/  IMAD R7, R7, 0x2, R22 ;  /* 0x0000000207077824 */ /* 0x000fc600078e0216 */
[----:B------:R-:W2:Y:S04]  /*f320*/  SHFL.IDX PT, R3, R8, RZ, 0x181f ;  /* 0x00181fff08037589 */ /* 0x000ea800000e0000 */
[----:B------:R-:W-:Y:S01]  /*f330*/  SHFL.IDX PT, R14, R6, 0x5, 0x181f ;  /* 0x00b81f00060e7f89 */ /* 0x000fe200000e0000 */
[----:B-1----:R-:W-:-:S05]  /*f340*/  IADD3 R2, P0, R2, R0, RZ ;  /* 0x0000000002027210 */ /* 0x002fca0007f1e0ff */
[----:B--2---:R-:W-:-:S05]  /*f350*/  IMAD.X R3, RZ, RZ, R3, P0 ;  /* 0x000000ffff037224 */ /* 0x004fca00000e0603 */
[----:B------:R1:W-:Y:S04]  /*f360*/  LDGSTS.E.BYPASS.LTC128B.128 [R7+0x1c400], desc[UR50][R2.64], !P1 ;  /* 0x1c40000002077fae */ /* 0x0003e8000c901d72 */
[----:B-1----:R-:W1:Y:S04]  /*f370*/  SHFL.IDX PT, R2, R6, 0x1, 0x181f ;  /* 0x00381f0006027f89 */ /* 0x002e6800000e0000 */
[----:B------:R-:W2:Y:S01]  /*f380*/  SHFL.IDX PT, R3, R8, 0x1, 0x181f ;  /* 0x00381f0008037f89 */ /* 0x000ea200000e0000 */
        /* <DEDUP_REMOVED lines=14> */
[----:B------:R-:W2:Y:S04]  /*f470*/  SHFL.IDX PT, R3, R8, 0x4, 0x181f ;  /* 0x00981f0008037f89 */ /* 0x000ea800000e0000 */
[----:B------:R-:W3:Y:S01]  /*f480*/  SHFL.IDX PT, R8, R8, 0x5, 0x181f ;  /* 0x00b81f0008087f89 */ /* 0x000ee200000e0000 */
[----:B-1----:R-:W-:-:S05]  /*f490*/  IADD3 R2, P0, R2, R0, RZ ;  /* 0x0000000002027210 */ /* 0x002fca0007f1e0ff */
[----:B--2---:R-:W-:-:S05]  /*f4a0*/  IMAD.X R3, RZ, RZ, R3, P0 ;  /* 0x000000ffff037224 */ /* 0x004fca00000e0603 */
[----:B---3--:R1:W-:Y:S03]  /*f4b0*/  LDGSTS.E.BYPASS.LTC128B.128 [R7+0x1e400], desc[UR50][R2.64], !P1 ;  /* 0x1e40000002077fae */ /* 0x0083e6000c901d72 */
.L_x_581:
[----:B-1----:R-:W-:-:S05]  /*f4c0*/  IADD3 R2, P0, R14, R0, RZ ;  /* 0x000000000e027210 */ /* 0x002fca0007f1e0ff */
[----:B------:R-:W-:Y:S01]  /*f4d0*/  IMAD.X R3, RZ, RZ, R8, P0 ;  /* 0x000000ffff037224 */ /* 0x000fe200000e0608 */
[----:B------:R-:W-:-:S04]  /*f4e0*/  PLOP3.LUT P0, PT, PT, PT, PT, 0x80, 0x0 ;  /* 0x000000000000781c */ /* 0x000fc80003f0f070 */
[----:B------:R-:W-:Y:S01]  /*f4f0*/  @!PT LDS RZ, [RZ] ;  /* 0x00000000fffff984 */ /* 0x000fe20000000800 */
[----:B------:R-:W-:Y:S01]  /*f500*/  @!PT LDS RZ, [RZ] ;  /* 0x00000000fffff984 */ /* 0x000fe20000000800 */
[----:B------:R-:W-:Y:S01]  /*f510*/  @!PT LDS RZ, [RZ] ;  /* 0x00000000fffff984 */ /* 0x000fe20000000800 */
[----:B------:R1:W-:Y:S01]  /*f520*/  LDGSTS.E.BYPASS.LTC128B.128 [R7+0x1ec00], desc[UR50][R2.64], !P1 ;  /* 0x1ec0000002077fae */ /* 0x0003e2000c901d72 */
[----:B------:R-:W-:-:S08]  /*f530*/  NOP ;  /* 0x0000000000007918 */ /* 0x000fd00000000000 */
.L_x_479:
[----:B------:R-:W-:Y:S02]  /*f540*/  PLOP3.LUT P1, PT, P1, P0, PT, 0xa2, 0x0 ;  /* 0x000000000000781c */ /* 0x000fe40000f21472 */
[----:B------:R-:W-:-:S08]  /*f550*/  @P0 R2UR P1, UR4, R10 ;  /* 0x000000000a0402ca */ /* 0x000fd00000020000 */
[----:B------:R-:W-:-:S05]  /*f560*/  @P0 PLOP3.LUT P0, PT, P1, PT, PT, 0x80, 0x0 ;  /* 0x000000000000081c */ /* 0x000fca0000f0f070 */
[----:B------:R-:W-:Y:S01]  /*f570*/  @!P1 SYNCS.ARRIVE.TRANS64.RED.A0T1 RZ, [UR4+0x22830], RZ ;  /* 0x022830ffffff99a7 */ /* 0x000fe20008200404 */
[----:B------:R-:W-:Y:S07]  /*f580*/  @!P1 ARRIVES.LDGSTSBAR.64.TRANSCNT [UR4+0x22830] ;  /* 0x02283000ff0099b0 */ /* 0x000fee0008000a84 */
[----:B------:R-:W-:Y:S05]  /*f590*/  @P0 BRA.U.ANY `(.L_x_479) ;  /* 0xfffffffd00e80947 */ /* 0x000fea000393ffff */
[----:B------:R-:W-:Y:S01]  /*f5a0*/  NOP ;  /* 0x0000000000007918 */ /* 0x000fe20000000000 */
[----:B-1----:R-:W-:-:S05]  /*f5b0*/  IMAD.U32 R2, RZ, RZ, UR36 ;  /* 0x00000024ff027e24 */ /* 0x002fca000f8e00ff */
[----:B------:R-:W-:-:S13]  /*f5c0*/  ISETP.NE.AND P3, PT, R2, 0x3, PT ;  /* 0x000000030200780c */ /* 0x000fda0003f65270 */
[----:B------:R-:W-:Y:S05]  /*f5d0*/  @!P3 BRA `(.L_x_480) ;  /* 0x000000000004b947 */ /* 0x000fea0003800000 */
[----:B------:R-:W-:Y:S01]  /*f5e0*/  BPT.TRAP 0x1 ;  /* 0x000000040000795c */ /* 0x000fe20000300000 */
.L_x_480:
[----:B------:R1:W-:Y:S01]  /*f5f0*/  SYNCS.ARRIVE.TRANS64.A1T0 RZ, [R10+URZ+0x22830], RZ ;  /* 0x022830ff0aff79a7 */ /* 0x0003e2000810003f */
[----:B------:R-:W-:Y:S05]  /*f600*/  @!P3 BRA `(.L_x_481) ;  /* 0x000000000004b947 */ /* 0x000fea0003800000 */
[----:B------:R-:W-:Y:S01]  /*f610*/  BPT.TRAP 0x1 ;  /* 0x000000040000795c */ /* 0x000fe20000300000 */
.L_x_481:
[----:B------:R-:W2:Y:S01]  /*f620*/  SYNCS.PHASECHK.TRANS64.TRYWAIT P0, [R10+URZ+0x22860], R20 ;  /* 0x022860140a0075a7 */ /* 0x000ea2000800017f */
[----:B------:R-:W-:Y:S04]  /*f630*/  BSSY B1, `(.L_x_482) ;  /* 0x0000002000017945 */ /* 0x000fe80003800000 */
[----:B--2---:R-:W-:Y:S05]  /*f640*/  @!P0 BRA `(.L_x_483) ;  /* 0x0000003c00448947 */ /* 0x004fea0003800000 */
.L_x_582:
[----:B------:R-:W-:Y:S05]  /*f650*/  BSYNC B1 ;  /* 0x0000000000017941 */ /* 0x000fea0003800000 */
.L_x_482:
[----:B------:R-:W-:Y:S01]  /*f660*/  ULDC.64 UR4, c[0x0][0x328] ;  /* 0x0000ca0000047ab9 */ /* 0x000fe20000000a00 */
[----:B------:R-:W-:Y:S01]  /*f670*/  ULDC.64 UR6, c[0x0][0x318] ;  /* 0x0000c60000067ab9 */ /* 0x000fe20000000a00 */
[----:B------:R-:W-:Y:S01]  /*f680*/  IMAD R2, R9, UR4, RZ ;  /* 0x0000000409027c24 */ /* 0x000fe2000f8e02ff */
[C---:B------:R-:W-:Y:S01]  /*f690*/  LOP3.LUT P5, RZ, R23.reuse, 0x10, RZ, 0xc0, !PT ;  /* 0x0000001017ff7812 */ /* 0x040fe200078ac0ff */
[----:B0-2---:R-:W-:Y:S01]  /*f6a0*/  IMAD R20, R24, 0x6000, R28 ;  /* 0x0000600018147824 */ /* 0x005fe200078e021c */
[----:B------:R-:W-:Y:S01]  /*f6b0*/  LOP3.LUT P4, RZ, R23, 0x8, RZ, 0xc0, !PT ;  /* 0x0000000817ff7812 */ /* 0x000fe2000788c0ff */
[----:B------:R-:W-:Y:S01]  /*f6c0*/  IMAD R7, R5, UR5, R2 ;  /* 0x0000000505077c24 */ /* 0x000fe2000f8e0202 */
[----:B------:R-:W-:Y:S01]  /*f6d0*/  LOP3.LUT P3, RZ, R23, 0x4, RZ, 0xc0, !PT ;  /* 0x0000000417ff7812 */ /* 0x000fe2000786c0ff */
[----:B------:R-:W-:Y:S01]  /*f6e0*/  IMAD.WIDE.U32 R2, R5, UR4, RZ ;  /* 0x0000000405027c25 */ /* 0x000fe2000f8e00ff */
[----:B------:R-:W-:Y:S01]  /*f6f0*/  ULDC.64 UR4, c[0x0][0x338] ;  /* 0x0000ce0000047ab9 */ /* 0x000fe20000000a00 */
[----:B------:R-:W-:-:S02]  /*f700*/  LOP3.LUT P1, RZ, R23, 0x2, RZ, 0xc0, !PT ;  /* 0x0000000217ff7812 */ /* 0x000fc4000782c0ff */
[----:B------:R-:W-:Y:S02]  /*f710*/  IMAD.IADD R3, R3, 0x1, R7 ;  /* 0x0000000103037824 */ /* 0x000fe400078e0207 */
[----:B------:R-:W-:Y:S02]  /*f720*/  IMAD R17, R17, UR4, RZ ;  /* 0x0000000411117c24 */ /* 0x000fe4000f8e02ff */
[----:B------:R-:W-:-:S04]  /*f730*/  IMAD.WIDE.U32 R2, R4, UR4, R2 ;  /* 0x0000000404027c25 */ /* 0x000fc8000f8e0002 */
[----:B------:R-:W-:Y:S01]  /*f740*/  IMAD R17, R4, UR5, R17 ;  /* 0x0000000504117c24 */ /* 0x000fe2000f8e0211 */
[----:B------:R-:W-:-:S03]  /*f750*/  ULDC.64 UR4, c[0x0][0x330] ;  /* 0x0000cc0000047ab9 */ /* 0x000fc60000000a00 */
[----:B------:R-:W-:Y:S02]  /*f760*/  IMAD.IADD R3, R3, 0x1, R17 ;  /* 0x0000000103037824 */ /* 0x000fe400078e0211 */
[----:B------:R-:W-:Y:S01]  /*f770*/  IMAD.WIDE.U32 R2, R18, UR4, R2 ;  /* 0x0000000412027c25 */ /* 0x000fe2000f8e0002 */
[----:B------:R-:W-:-:S03]  /*f780*/  UMOV UR4, 0xffffffff ;  /* 0xffffffff00047882 */ /* 0x000fc60000000000 */
[----:B------:R-:W-:Y:S01]  /*f790*/  IMAD R25, R18, UR5, R3 ;  /* 0x0000000512197c24 */ /* 0x000fe2000f8e0203 */
[----:B------:R-:W-:-:S04]  /*f7a0*/  LEA R17, P0, R2, UR6, 0x1 ;  /* 0x0000000602117c11 */ /* 0x000fc8000f8008ff */
[----:B------:R-:W-:Y:S01]  /*f7b0*/  LEA.HI.X R25, R2, UR7, R25, 0x1, P0 ;  /* 0x0000000702197c11 */ /* 0x000fe200080f0c19 */
[----:B------:R-:W-:Y:S08]  /*f7c0*/  BRA.DIV UR4, `(.L_x_484) ;  /* 0x0000003a04f87947 */ /* 0x000ff0000b800000 */
[----:B------:R-:W0:Y:S01]  /*f7d0*/  SHFL.IDX PT, R14, R17, RZ, 0x181f ;  /* 0x00181fff110e7589 */ /* 0x000e2200000e0000 */
[----:B------:R-:W-:-:S03]  /*f7e0*/  IMAD R20, R20, 0x2, R22 ;  /* 0x0000000214147824 */ /* 0x000fc600078e0216 */
[----:B------:R-:W2:Y:S04]  /*f7f0*/  SHFL.IDX PT, R3, R25, RZ, 0x181f ;  /* 0x00181fff19037589 */ /* 0x000ea800000e0000 */
[----:B------:R-:W-:Y:S04]  /*f800*/  SHFL.IDX PT, R4, R25, 0x1, 0x181f ;  /* 0x00381f0019047f89 */ /* 0x000fe800000e0000 */
[----:B------:R-:W-:Y:S04]  /*f810*/  SHFL.IDX PT, R8, R17, 0x2, 0x181f ;  /* 0x00581f0011087f89 */ /* 0x000fe800000e0000 */
[----:B------:R-:W-:Y:S01]  /*f820*/  SHFL.IDX PT, R5, R25, 0x3, 0x181f ;  /* 0x00781f0019057f89 */ /* 0x000fe200000e0000 */
[----:B0-----:R-:W-:-:S03]  /*f830*/  IADD3 R2, P0, R14, R0, RZ ;  /* 0x000000000e027210 */ /* 0x001fc60007f1e0ff */
[----:B------:R-:W0:Y:S02]  /*f840*/  SHFL.IDX PT, R14, R17, 0x1, 0x181f ;  /* 0x00381f00110e7f89 */ /* 0x000e2400000e0000 */
[----:B--2---:R-:W-:-:S05]  /*f850*/  IMAD.X R3, RZ, RZ, R3, P0 ;  /* 0x000000ffff037224 */ /* 0x004fca00000e0603 */
[----:B------:R-:W-:Y:S04]  /*f860*/  LDGSTS.E.BYPASS.LTC128B.128 [R20+0x400], desc[UR50][R2.64], !P5 ;  /* 0x0040000002147fae */ /* 0x000fe8000e901d72 */
[----:B------:R-:W-:Y:S04]  /*f870*/  LDGSTS.E.BYPASS.LTC128B.128 [R20+0x3400], desc[UR50][R2.64+0x80], !P4 ;  /* 0x0340008002147fae */ /* 0x000fe8000e101d72 */
[----:B------:R-:W-:Y:S04]  /*f880*/  LDGSTS.E.BYPASS.LTC128B.128 [R20+0x6400], desc[UR50][R2.64+0x100], !P3 ;  /* 0x0640010002147fae */ /* 0x000fe8000d901d72 */
[----:B------:R2:W-:Y:S01]  /*f890*/  LDGSTS.E.BYPASS.LTC128B.128 [R20+0x9400], desc[UR50][R2.64+0x180], !P1 ;  /* 0x0940018002147fae */ /* 0x0005e2000c901d72 */
[----:B0-----:R-:W-:-:S03]  /*f8a0*/  IADD3 R6, P0, R14, R0, RZ ;  /* 0x000000000e067210 */ /* 0x001fc60007f1e0ff */
[----:B------:R-:W-:Y:S02]  /*f8b0*/  SHFL.IDX PT, R14, R17, 0x3, 0x181f ;  /* 0x00781f00110e7f89 */ /* 0x000fe400000e0000 */
[----:B------:R-:W-:Y:S01]  /*f8c0*/  IMAD.X R7, RZ, RZ, R4, P0 ;  /* 0x000000ffff077224 */ /* 0x000fe200000e0604 */
[-C--:B------:R-:W-:Y:S01]  /*f8d0*/  IADD3 R8, P0, R8, R0.reuse, RZ ;  /* 0x0000000008087210 */ /* 0x080fe20007f1e0ff */
[----:B------:R-:W0:Y:S04]  /*f8e0*/  SHFL.IDX PT, R4, R25, 0x2, 0x181f ;  /* 0x00581f0019047f89 */ /* 0x000e2800000e0000 */
[----:B--2---:R-:W-:Y:S04]  /*f8f0*/  SHFL.IDX PT, R3, R25, 0x4, 0x181f ;  /* 0x00981f0019037f89 */ /* 0x004fe800000e0000 */
[----:B------:R2:W-:Y:S04]  /*f900*/  LDGSTS.E.BYPASS.LTC128B.128 [R20+0xc00], desc[UR50][R6.64], !P5 ;  /* 0x00c0000006147fae */ /* 0x0005e8000e901d72 */
[----:B------:R2:W-:Y:S04]  /*f910*/  LDGSTS.E.BYPASS.LTC128B.128 [R20+0x3c00], desc[UR50][R6.64+0x80], !P4 ;  /* 0x03c0008006147fae */ /* 0x0005e8000e101d72 */
[----:B------:R2:W-:Y:S04]  /*f920*/  LDGSTS.E.BYPASS.LTC128B.128 [R20+0x6c00], desc[UR50][R6.64+0x100], !P3 ;  /* 0x06c0010006147fae */ /* 0x0005e8000d901d72 */
[----:B------:R2:W-:Y:S01]  /*f930*/  LDGSTS.E.BYPASS.LTC128B.128 [R20+0x9c00], desc[UR50][R6.64+0x180], !P1 ;  /* 0x09c0018006147fae */ /* 0x0005e2000c901d72 */
[----:B0-----:R-:W-:Y:S01]  /*f940*/  IMAD.X R9, RZ, RZ, R4, P0 ;  /* 0x000000ffff097224 */ /* 0x001fe200000e0604 */
[----:B------:R-:W-:-:S02]  /*f950*/  IADD3 R4, P0, R14, R0, RZ ;  /* 0x000000000e047210 */ /* 0x000fc40007f1e0ff */
[----:B------:R-:W-:Y:S04]  /*f960*/  SHFL.IDX PT, R25, R25, 0x5, 0x181f ;  /* 0x00b81f0019197f89 */ /* 0x000fe800000e0000 */
[----:B------:R-:W0:Y:S01]  /*f970*/  SHFL.IDX PT, R14, R17, 0x4, 0x181f ;  /* 0x00981f00110e7f89 */ /* 0x000e2200000e0000 */
[----:B------:R-:W-:-:S03]  /*f980*/  IMAD.X R5, RZ, RZ, R5, P0 ;  /* 0x000000ffff057224 */ /* 0x000fc600000e0605 */
[----:B------:R2:W-:Y:S04]  /*f990*/  LDGSTS.E.BYPASS.LTC128B.128 [R20+0x1400], desc[UR50][R8.64], !P5 ;  /* 0x0140000008147fae */ /* 0x0005e8000e901d72 */
[----:B------:R2:W-:Y:S04]  /*f9a0*/  LDGSTS.E.BYPASS.LTC128B.128 [R20+0x4400], desc[UR50][R8.64+0x80], !P4 ;  /* 0x0440008008147fae */ /* 0x0005e8000e101d72 */
[----:B------:R2:W-:Y:S04]  /*f9b0*/  LDGSTS.E.BYPASS.LTC128B.128 [R20+0x7400], desc[UR50][R8.64+0x100], !P3 ;  /* 0x0740010008147fae */ /* 0x0005e8000d901d72 */
[----:B------:R2:W-:Y:S04]  /*f9c0*/  LDGSTS.E.BYPASS.LTC128B.128 [R20+0xa400], desc[UR50][R8.64+0x180], !P1 ;  /* 0x0a40018008147fae */ /* 0x0005e8000c901d72 */
[----:B------:R2:W-:Y:S01]  /*f9d0*/  LDGSTS.E.BYPASS.LTC128B.128 [R20+0x1c00], desc[UR50][R4.64], !P5 ;  /* 0x01c0000004147fae */ /* 0x0005e2000e901d72 */
[----:B0-----:R-:W-:-:S03]  /*f9e0*/  IADD3 R2, P0, R14, R0, RZ ;  /* 0x000000000e027210 */ /* 0x001fc60007f1e0ff */
[----:B------:R2:W-:Y:S02]  /*f9f0*/  LDGSTS.E.BYPASS.LTC128B.128 [R20+0x4c00], desc[UR50][R4.64+0x80], !P4 ;  /* 0x04c0008004147fae */ /* 0x0005e4000e101d72 */
[----:B------:R-:W-:Y:S02]  /*fa00*/  IMAD.X R3, RZ, RZ, R3, P0 ;  /* 0x000000ffff037224 */ /* 0x000fe400000e0603 */
[----:B------:R2:W-:Y:S04]  /*fa10*/  LDGSTS.E.BYPASS.LTC128B.128 [R20+0x7c00], desc[UR50][R4.64+0x100], !P3 ;  /* 0x07c0010004147fae */ /* 0x0005e8000d901d72 */
[----:B------:R2:W-:Y:S04]  /*fa20*/  LDGSTS.E.BYPASS.LTC128B.128 [R20+0xac00], desc[UR50][R4.64+0x180], !P1 ;  /* 0x0ac0018004147fae */ /* 0x0005e8000c901d72 */
[----:B------:R2:W-:Y:S04]  /*fa30*/  LDGSTS.E.BYPASS.LTC128B.128 [R20+0x2400], desc[UR50][R2.64], !P5 ;  /* 0x0240000002147fae */ /* 0x0005e8000e901d72 */
[----:B------:R2:W-:Y:S04]  /*fa40*/  LDGSTS.E.BYPASS.LTC128B.128 [R20+0x5400], desc[UR50][R2.64+0x80], !P4 ;  /* 0x0540008002147fae */ /* 0x0005e8000e101d72 */
[----:B------:R2:W-:Y:S04]  /*fa50*/  LDGSTS.E.BYPASS.LTC128B.128 [R20+0x8400], desc[UR50][R2.64+0x100], !P3 ;  /* 0x0840010002147fae */ /* 0x0005e8000d901d72 */
[----:B------:R2:W-:Y:S04]  /*fa60*/  LDGSTS.E.BYPASS.LTC128B.128 [R20+0xb400], desc[UR50][R2.64+0x180], !P1 ;  /* 0x0b40018002147fae */ /* 0x0005e8000c901d72 */
[----:B------:R2:W0:Y:S02]  /*fa70*/  SHFL.IDX PT, R14, R17, 0x5, 0x181f ;  /* 0x00b81f00110e7f89 */ /* 0x00042400000e0000 */
.L_x_596:
[----:B0-2---:R-:W-:-:S05]  /*fa80*/  IADD3 R2, P0, R14, R0, RZ ;  /* 0x000000000e027210 */ /* 0x005fca0007f1e0ff */
        /* <DEDUP_REMOVED lines=10> */
.L_x_485:
        /* <DEDUP_REMOVED lines=11> */
.L_x_486:
[----:B------:R0:W-:Y:S01]  /*fbe0*/  SYNCS.ARRIVE.TRANS64.A1T0 RZ, [R10+URZ+0x22850], RZ ;  /* 0x022850ff0aff79a7 */ /* 0x0001e2000810003f */
[----:B------:R-:W-:Y:S05]  /*fbf0*/  @P2 BRA `(.L_x_487) ;  /* 0xfffffff000a02947 */ /* 0x000fea000383ffff */
.L_x_474:
[----:B------:R-:W-:Y:S05]  /*fc00*/  BSYNC B0 ;  /* 0x0000000000007941 */ /* 0x000fea0003800000 */
.L_x_473:
[----:B------:R-:W2:Y:S01]  /*fc10*/  S2R R2, SR_TID.X ;  /* 0x0000000000027919 */ /* 0x000ea20000002100 */
[----:B------:R-:W-:Y:S01]  /*fc20*/  VIADD R24, R24, 0x1 ;  /* 0x0000000118187836 */ /* 0x000fe20000000000 */
[----:B------:R-:W-:Y:S04]  /*fc30*/  BSSY B0, `(.L_x_488) ;  /* 0x0000012000007945 */ /* 0x000fe80003800000 */
[----:B------:R-:W-:-:S04]  /*fc40*/  ISETP.NE.AND P0, PT, R24, 0x2, PT ;  /* 0x000000021800780c */ /* 0x000fc80003f05270 */
[----:B------:R-:W-:Y:S02]  /*fc50*/  SEL R5, RZ, 0x1, P0 ;  /* 0x00000001ff057807 */ /* 0x000fe40000000000 */
[----:B--2---:R-:W-:-:S04]  /*fc60*/  LOP3.LUT R2, R2, 0x7f, RZ, 0xc0, !PT ;  /* 0x0000007f02027812 */ /* 0x004fc800078ec0ff */
[----:B------:R-:W-:-:S13]  /*fc70*/  ISETP.NE.AND P1, PT, R2, RZ, PT ;  /* 0x000000ff0200720c */ /* 0x000fda0003f25270 */
[----:B------:R-:W-:Y:S05]  /*fc80*/  @P1 BRA `(.L_x_489) ;  /* 0x0000000000301947 */ /* 0x000fea0003800000 */
[----:B------:R-:W2:Y:S01]  /*fc90*/  S2R R7, SR_LANEID ;  /* 0x0000000000077919 */ /* 0x000ea20000000000 */
[----:B------:R-:W-:Y:S01]  /*fca0*/  VOTEU.ANY UR4, UPT, PT ;  /* 0x0000000000047886 */ /* 0x000fe200038e0100 */
[----:B------:R-:W3:Y:S01]  /*fcb0*/  LDC.64 R2, c[0x0][0xc60] ;  /* 0x00031800ff027b82 */ /* 0x000ee20000000a00 */
[----:B------:R-:W2:Y:S02]  /*fcc0*/  FLO.U32 R0, UR4 ;  /* 0x0000000400007d00 */ /* 0x000ea400080e0000 */
[----:B--2---:R-:W-:-:S06]  /*fcd0*/  ISETP.EQ.U32.AND P1, PT, R0, R7, PT ;  /* 0x000000070000720c */ /* 0x004fcc0003f22070 */
[----:B------:R-:W3:Y:S07]  /*fce0*/  POPC R7, UR4 ;  /* 0x0000000400077d09 */ /* 0x000eee0008000000 */
[----:B---3--:R-:W2:Y:S01]  /*fcf0*/  @P1 ATOMG.E.ADD.STRONG.GPU PT, R3, desc[UR50][R2.64], R7 ;  /* 0x00000007020319a8 */ /* 0x008ea200081ee1f2 */
[----:B------:R-:W3:Y:S02]  /*fd00*/  S2R R4, SR_LTMASK ;  /* 0x0000000000047919 */ /* 0x000ee40000003900 */
[----:B---3--:R-:W-:-:S04]  /*fd10*/  LOP3.LUT R4, R4, UR4, RZ, 0xc0, !PT ;  /* 0x0000000404047c12 */ /* 0x008fc8000f8ec0ff */
[----:B------:R-:W3:Y:S01]  /*fd20*/  POPC R9, R4 ;  /* 0x0000000400097309 */ /* 0x000ee20000000000 */
[----:B--2---:R-:W3:Y:S02]  /*fd30*/  SHFL.IDX PT, R0, R3, R0, 0x1f ;  /* 0x00001f0003007589 */ /* 0x004ee400000e0000 */
[----:B---3--:R-:W-:-:S07]  /*fd40*/  IADD3 R16, R0, UR37, R9 ;  /* 0x0000002500107c10 */ /* 0x008fce000fffe009 */
.L_x_489:
[----:B------:R-:W-:Y:S05]  /*fd50*/  BSYNC B0 ;  /* 0x0000000000007941 */ /* 0x000fea0003800000 */
.L_x_488:
[----:B------:R-:W-:Y:S02]  /*fd60*/  SEL R24, R24, RZ, P0 ;  /* 0x000000ff18187207 */ /* 0x000fe40000000000 */
[----:B------:R-:W-:-:S07]  /*fd70*/  LOP3.LUT R26, R26, R5, RZ, 0x3c, !PT ;  /* 0x000000051a1a7212 */ /* 0x000fce00078e3cff */
.L_x_448:
[----:B------:R-:W-:Y:S05]  /*fd80*/  BSYNC B7 ;  /* 0x0000000000077941 */ /* 0x000fea0003800000 */
.L_x_446:
[----:B------:R-:W-:-:S13]  /*fd90*/  LOP3.LUT P0, RZ, R23, 0x200, RZ, 0xc0, !PT ;  /* 0x0000020017ff7812 */ /* 0x000fda000780c0ff */
[----:B------:R-:W-:Y:S05]  /*fda0*/  @!P0 BRA `(.L_x_490) ;  /* 0x0000000000248947 */ /* 0x000fea0003800000 */
[----:B------:R-:W-:Y:S05]  /*fdb0*/  WARPSYNC.ALL ;  /* 0x0000000000007948 */ /* 0x000fea0003800000 */
[----:B------:R-:W2:Y:S08]  /*fdc0*/  S2UR UR5, SR_CgaCtaId ;  /* 0x00000000000579c3 */ /* 0x000eb00000008800 */
[----:B------:R-:W-:Y:S06]  /*fdd0*/  BAR.SYNC.DEFER_BLOCKING 0x5, 0x180 ;  /* 0x0146000000007b1d */ /* 0x000fec0000010000 */
[----:B------:R-:W-:-:S02]  /*fde0*/  UMOV UR4, 0x400 ;  /* 0x0000040000047882 */ /* 0x000fc40000000000 */
[----:B--2---:R-:W-:-:S06]  /*fdf0*/  ULEA UR4, UR5, UR4, 0x18 ;  /* 0x0000000405047291 */ /* 0x004fcc000f8ec03f */
[----:B------:R-:W-:-:S05]  /*fe00*/  IMAD.U32 R22, RZ, RZ, UR4 ;  /* 0x00000004ff167e24 */ /* 0x000fca000f8e00ff */
[----:B------:R4:W2:Y:S01]  /*fe10*/  LDS.128 R16, [R22+0x228d0] ;  /* 0x0228d00016107984 */ /* 0x0008a20000000c00 */
[----:B------:R-:W-:Y:S06]  /*fe20*/  BAR.ARV 0x4, 0x180 ;  /* 0x0106000000007b1d */ /* 0x000fec0000002000 */
[----:B------:R-:W-:Y:S05]  /*fe30*/  BRA `(.L_x_491) ;  /* 0x0000000800d07947 */ /* 0x000fea0003800000 */
.L_x_490:
[----:B------:R-:W2:Y:S01]  /*fe40*/  S2R R9, SR_TID.X ;  /* 0x0000000000097919 */ /* 0x000ea20000002100 */
[----:B------:R-:W-:Y:S01]  /*fe50*/  UMOV UR4, 0xffffffff ;  /* 0xffffffff00047882 */ /* 0x000fe20000000000 */
[----:B--2---:R-:W-:-:S04]  /*fe60*/  LOP3.LUT R9, R9, 0x1f, RZ, 0xc0, !PT ;  /* 0x0000001f09097812 */ /* 0x004fc800078ec0ff */
[----:B------:R-:W-:Y:S01]  /*fe70*/  ISETP.NE.AND P0, PT, R9, 0x1f, PT ;  /* 0x0000001f0900780c */ /* 0x000fe20003f05270 */
[----:B------:R-:W-:-:S12]  /*fe80*/  BRA.DIV UR4, `(.L_x_492) ;  /* 0x0000003e04147947 */ /* 0x000fd8000b800000 */
[----:B------:R-:W-:Y:S01]  /*fe90*/  IMAD.IADD R7, R19, 0x1, R9 ;  /* 0x0000000113077824 */ /* 0x000fe200078e0209 */
[----:B------:R-:W-:-:S04]  /*fea0*/  ULDC UR4, c[0x0][0xc3c] ;  /* 0x00030f0000047ab9 */ /* 0x000fc80000000800 */
[----:B------:R-:W-:-:S13]  /*feb0*/  ISETP.GE.OR P1, PT, R7, UR4, !P0 ;  /* 0x0000000407007c0c */ /* 0x000fda000c726670 */
[----:B------:R-:W2:Y:S08]  /*fec0*/  @!P1 LDC.64 R2, c[0x0][0xc80] ;  /* 0x00032000ff029b82 */ /* 0x000eb00000000a00 */
[----:B------:R-:W3:Y:S01]  /*fed0*/  @!P1 LDC.64 R4, c[0x0][0xc78] ;  /* 0x00031e00ff049b82 */ /* 0x000ee20000000a00 */
[----:B--2---:R-:W-:-:S05]  /*fee0*/  @!P1 IMAD.WIDE R2, R7, 0x4, R2 ;  /* 0x0000000407029825 */ /* 0x004fca00078e0202 */
[----:B------:R3:W2:Y:S02]  /*fef0*/  @!P1 LDG.E R6, desc[UR50][R2.64] ;  /* 0x0000003202069981 */ /* 0x0006a4000c1e1900 */
[----:B---3--:R-:W-:-:S05]  /*ff00*/  @!P1 IMAD.WIDE R2, R7, 0x4, R4 ;  /* 0x0000000407029825 */ /* 0x008fca00078e0204 */
[----:B------:R-:W3:Y:S01]  /*ff10*/  @!P1 LDG.E R5, desc[UR50][R2.64] ;  /* 0x0000003202059981 */ /* 0x000ee2000c1e1900 */
[----:B------:R-:W-:Y:S01]  /*ff20*/  IMAD.MOV.U32 R7, RZ, RZ, RZ ;  /* 0x000000ffff077224 */ /* 0x000fe200078e00ff */
[C---:B------:R-:W-:Y:S01]  /*ff30*/  ISETP.GE.U32.AND P2, PT, R9.reuse, 0x2, PT ;  /* 0x000000020900780c */ /* 0x040fe20003f46070 */
[----:B------:R-:W-:Y:S01]  /*ff40*/  IMAD.MOV.U32 R4, RZ, RZ, RZ ;  /* 0x000000ffff047224 */ /* 0x000fe200078e00ff */
[C---:B------:R-:W-:Y:S01]  /*ff50*/  ISETP.GE.U32.AND P3, PT, R9.reuse, 0x4, PT ;  /* 0x000000040900780c */ /* 0x040fe20003f66070 */
[----:B------:R-:W-:Y:S01]  /*ff60*/  SHFL.IDX PT, R0, R16, RZ, 0x1f ;  /* 0x00001fff10007589 */ /* 0x000fe200000e0000 */
[C---:B------:R-:W-:Y:S02]  /*ff70*/  ISETP.GE.U32.AND P4, PT, R9.reuse, 0x8, PT ;  /* 0x000000080900780c */ /* 0x040fe40003f86070 */
[----:B------:R-:W-:Y:S01]  /*ff80*/  ISETP.GE.U32.AND P5, PT, R9, 0x10, PT ;  /* 0x000000100900780c */ /* 0x000fe20003fa6070 */
[----:B------:R-:W-:Y:S01]  /*ff90*/  SHFL.IDX PT, R8, R16, 0x1, 0x1f ;  /* 0x00201f0010087f89 */ /* 0x000fe200000e0000 */
[----:B--2---:R-:W-:-:S02]  /*ffa0*/  @!P1 IMAD.MOV.U32 R7, RZ, RZ, R6 ;  /* 0x000000ffff079224 */ /* 0x004fc400078e0006 */
[----:B------:R-:W-:Y:S02]  /*ffb0*/  IMAD.MOV.U32 R6, RZ, RZ, RZ ;  /* 0x000000ffff067224 */ /* 0x000fe400078e00ff */
[----:B---3--:R-:W-:Y:S01]  /*ffc0*/  @!P1 IMAD.MOV.U32 R4, RZ, RZ, R5 ;  /* 0x000000ffff049224 */ /* 0x008fe200078e0005 */
[----:B------:R-:W-:-:S03]  /*ffd0*/  ISETP.NE.AND P1, PT, R9, RZ, PT ;  /* 0x000000ff0900720c */ /* 0x000fc60003f25270 */
[----:B------:R-:W-:-:S05]  /*ffe0*/  IMAD R13, R4, R7, RZ ;  /* 0x00000007040d7224 */ /* 0x000fca00078e02ff */
[----:B------:R-:W2:Y:S02]  /*fff0*/  SHFL.UP PT, R14, R13, 0x1, RZ ;  /* 0x042000000d0e7989 */ /* 0x000ea400000e00ff */
[----:B--2---:R-:W-:-:S05]  /*10000*/  SEL R14, R14, RZ, P1 ;  /* 0x000000ff0e0e7207 */ /* 0x004fca0000800000 */
[----:B------:R-:W-:-:S05]  /*10010*/  IMAD.IADD R5, R13, 0x1, R14 ;  /* 0x000000010d057824 */ /* 0x000fca00078e020e */
        /* <DEDUP_REMOVED lines=12> */
[----:B------:R2:W3:Y:S02]  /*100e0*/  SHFL.IDX PT, R14, R2, 0x1f, 0x1f ;  /* 0x03e01f00020e7f89 */ /* 0x0004e400000e0000 */
.L_x_606:
[----:B------:R-:W-:Y:S02]  /*100f0*/  ULDC UR4, c[0x0][0xc38] ;  /* 0x00030e0000047ab9 */ /* 0x000fe40000000800 */
[----:B------:R-:W-:-:S04]  /*10100*/  IMAD.U32 R5, RZ, RZ, UR4 ;  /* 0x00000004ff057e24 */ /* 0x000fc8000f8e00ff */
[----:B---3--:R-:W-:-:S04]  /*10110*/  IMAD R14, R14, R5, RZ ;  /* 0x000000050e0e7224 */ /* 0x008fc800078e02ff */
[----:B------:R-:W-:-:S05]  /*10120*/  IMAD.IADD R9, R8, 0x1, R14 ;  /* 0x0000000108097824 */ /* 0x000fca00078e020e */
[----:B------:R-:W-:-:S13]  /*10130*/  ISETP.GT.AND P6, PT, R9, R0, PT ;  /* 0x000000000900720c */ /* 0x000fda0003fc4270 */
[----:B------:R-:W-:Y:S05]  /*10140*/  @P6 BRA `(.L_x_493) ;  /* 0x0000000000a46947 */ /* 0x000fea0003800000 */
.L_x_496:
[----:B--2---:R-:W2:Y:S01]  /*10150*/  LDC R2, c[0x0][0xc3c] ;  /* 0x00030f00ff027b82 */ /* 0x004ea20000000800 */
[----:B------:R-:W-:-:S05]  /*10160*/  VIADD R19, R19, 0x1f ;  /* 0x0000001f13137836 */ /* 0x000fca0000000000 */
[----:B--2---:R-:W-:-:S13]  /*10170*/  ISETP.GE.AND P6, PT, R19, R2, PT ;  /* 0x000000021300720c */ /* 0x004fda0003fc6270 */
[----:B------:R-:W-:Y:S05]  /*10180*/  @P6 BRA `(.L_x_494) ;  /* 0x0000000400b86947 */ /* 0x000fea0003800000 */
[----:B------:R-:W2:Y:S01]  /*10190*/  S2R R3, SR_TID.X ;  /* 0x0000000000037919 */ /* 0x000ea20000002100 */
[----:B------:R-:W-:Y:S01]  /*101a0*/  IMAD.MOV.U32 R7, RZ, RZ, RZ ;  /* 0x000000ffff077224 */ /* 0x000fe200078e00ff */
[----:B--2---:R-:W-:-:S05]  /*101b0*/  LOP3.LUT R3, R3, 0x1f, RZ, 0xc0, !PT ;  /* 0x0000001f03037812 */ /* 0x004fca00078ec0ff */
[----:B------:R-:W-:-:S05]  /*101c0*/  IMAD.IADD R11, R19, 0x1, R3 ;  /* 0x00000001130b7824 */ /* 0x000fca00078e0203 */
[----:B------:R-:W-:-:S13]  /*101d0*/  ISETP.GE.OR P6, PT, R11, R2, !P0 ;  /* 0x000000020b00720c */ /* 0x000fda00047c6670 */
[----:B------:R-:W2:Y:S08]  /*101e0*/  @!P6 LDC.64 R2, c[0x0][0xc80] ;  /* 0x00032000ff02eb82 */ /* 0x000eb00000000a00 */
[----:B------:R-:W3:Y:S01]  /*101f0*/  @!P6 LDC.64 R4, c[0x0][0xc78] ;  /* 0x00031e00ff04eb82 */ /* 0x000ee20000000a00 */
[----:B--2---:R-:W-:-:S05]  /*10200*/  @!P6 IMAD.WIDE R2, R11, 0x4, R2 ;  /* 0x000000040b02e825 */ /* 0x004fca00078e0202 */
[----:B------:R3:W2:Y:S02]  /*10210*/  @!P6 LDG.E R7, desc[UR50][R2.64] ;  /* 0x000000320207e981 */ /* 0x0006a4000c1e1900 */
[----:B---3--:R-:W-:-:S04]  /*10220*/  @!P6 IMAD.WIDE R2, R11, 0x4, R4 ;  /* 0x000000040b02e825 */ /* 0x008fc800078e0204 */
[----:B------:R-:W-:-:S06]  /*10230*/  IMAD.MOV.U32 R4, RZ, RZ, RZ ;  /* 0x000000ffff047224 */ /* 0x000fcc00078e00ff */
[----:B------:R-:W2:Y:S01]  /*10240*/  @!P6 LDG.E R4, desc[UR50][R2.64] ;  /* 0x000000320204e981 */ /* 0x000ea2000c1e1900 */
[----:B------:R-:W-:Y:S01]  /*10250*/  UMOV UR4, 0xffffffff ;  /* 0xffffffff00047882 */ /* 0x000fe20000000000 */
[----:B--2---:R-:W-:Y:S02]  /*10260*/  IMAD R13, R4, R7, RZ ;  /* 0x00000007040d7224 */ /* 0x004fe400078e02ff */
[----:B------:R-:W-:Y:S05]  /*10270*/  BRA.DIV UR4, `(.L_x_495) ;  /* 0x0000003e04547947 */ /* 0x000fea000b800000 */
        /* <DEDUP_REMOVED lines=16> */
.L_x_614:
[----:B------:R-:W-:Y:S02]  /*10380*/  ULDC UR4, c[0x0][0xc38] ;  /* 0x00030e0000047ab9 */ /* 0x000fe40000000800 */
[----:B------:R-:W-:-:S04]  /*10390*/  IMAD.U32 R5, RZ, RZ, UR4 ;  /* 0x00000004ff057e24 */ /* 0x000fc8000f8e00ff */
[----:B---3--:R-:W-:-:S04]  /*103a0*/  IMAD R14, R14, R5, RZ ;  /* 0x000000050e0e7224 */ /* 0x008fc800078e02ff */
[----:B------:R-:W-:-:S05]  /*103b0*/  IMAD.IADD R9, R14, 0x1, R9 ;  /* 0x000000010e097824 */ /* 0x000fca00078e0209 */
[----:B------:R-:W-:-:S13]  /*103c0*/  ISETP.GT.AND P6, PT, R9, R0, PT ;  /* 0x000000000900720c */ /* 0x000fda0003fc4270 */
[----:B------:R-:W-:Y:S05]  /*103d0*/  @!P6 BRA `(.L_x_496) ;  /* 0xfffffffc005ce947 */ /* 0x000fea000383ffff */
.L_x_493:
[----:B------:R-:W-:Y:S01]  /*103e0*/  IMAD.IADD R9, R9, 0x1, -R14 ;  /* 0x0000000109097824 */ /* 0x000fe200078e0a0e */
[----:B------:R-:W-:-:S03]  /*103f0*/  UMOV UR4, 0xffffffff ;  /* 0xffffffff00047882 */ /* 0x000fc60000000000 */
[----:B------:R-:W-:-:S05]  /*10400*/  IMAD R3, R2, R5, R9 ;  /* 0x0000000502037224 */ /* 0x000fca00078e0209 */
[----:B------:R-:W-:Y:S01]  /*10410*/  ISETP.GT.AND P6, PT, R3, R0, PT ;  /* 0x000000000300720c */ /* 0x000fe20003fc4270 */
[----:B------:R-:W-:-:S12]  /*10420*/  BRA.DIV UR4, `(.L_x_497) ;  /* 0x0000003e04a07947 */ /* 0x000fd8000b800000 */
[----:B------:R-:W-:-:S04]  /*10430*/  VOTE.ANY R3, PT, !P6 ;  /* 0x0000000000037806 */ /* 0x000fc800070e0100 */
[----:B------:R-:W3:Y:S02]  /*10440*/  POPC R8, R3 ;  /* 0x0000000300087309 */ /* 0x000ee40000000000 */
[----:B---3--:R3:W4:Y:S04]  /*10450*/  SHFL.IDX PT, R7, R7, R8, 0x1f ;  /* 0x00001f0807077589 */ /* 0x00872800000e0000 */
[----:B------:R3:W0:Y:S02]  /*10460*/  SHFL.IDX PT, R4, R4, R8, 0x1f ;  /* 0x00001f0804047589 */ /* 0x00062400000e0000 */
.L_x_619:
[----:B------:R-:W-:-:S13]  /*10470*/  ISETP.NE.AND P0, PT, R3, RZ, PT ;  /* 0x000000ff0300720c */ /* 0x000fda0003f05270 */
[----:B------:R-:W-:Y:S05]  /*10480*/  @!P0 BRA `(.L_x_498) ;  /* 0x0000000000108947 */ /* 0x000fea0003800000 */
[----:B------:R-:W-:Y:S01]  /*10490*/  UMOV UR4, 0xffffffff ;  /* 0xffffffff00047882 */ /* 0x000fe20000000000 */
[----:B------:R-:W-:Y:S02]  /*104a0*/  VIADD R12, R8, 0xffffffff ;  /* 0xffffffff080c7836 */ /* 0x000fe40000000000 */
[----:B------:R-:W-:Y:S05]  /*104b0*/  BRA.DIV UR4, `(.L_x_499) ;  /* 0x0000003e04d87947 */ /* 0x000fea000b800000 */
[----:B------:R0:W0:Y:S02]  /*104c0*/  SHFL.IDX PT, R6, R2, R12, 0x1f ;  /* 0x00001f0c02067589 */ /* 0x00002400000e0000 */
.L_x_498:
[----:B01--4-:R-:W-:Y:S01]  /*104d0*/  IABS R10, R7 ;  /* 0x00000007000a7213 */ /* 0x013fe20000000000 */
[----:B------:R-:W-:Y:S01]  /*104e0*/  IMAD R16, R6, R5, R9 ;  /* 0x0000000506107224 */ /* 0x000fe200078e0209 */
[----:B------:R-:W-:Y:S01]  /*104f0*/  IABS R5, R4 ;  /* 0x0000000400057213 */ /* 0x000fe20000000000 */
[----:B------:R-:W-:Y:S01]  /*10500*/  IMAD.IADD R19, R8, 0x1, R19 ;  /* 0x0000000108137824 */ /* 0x000fe200078e0213 */
[----:B------:R-:W0:Y:S01]  /*10510*/  I2F.RP R11, R10 ;  /* 0x0000000a000b7306 */ /* 0x000e220000209400 */
[----:B------:R-:W-:-:S07]  /*10520*/  IMAD.IADD R0, R0, 0x1, -R16 ;  /* 0x0000000100007824 */ /* 0x000fce00078e0a10 */
[----:B------:R-:W1:Y:S08]  /*10530*/  I2F.RP R12, R5 ;  /* 0x00000005000c7306 */ /* 0x000e700000209400 */
[----:B0-----:R-:W2:Y:S08]  /*10540*/  MUFU.RCP R11, R11 ;  /* 0x0000000b000b7308 */ /* 0x001eb00000001000 */
[----:B-1----:R-:W-:Y:S01]  /*10550*/  MUFU.RCP R12, R12 ;  /* 0x0000000c000c7308 */ /* 0x002fe20000001000 */
[----:B--2---:R-:W-:-:S07]  /*10560*/  VIADD R2, R11, 0xffffffe ;  /* 0x0ffffffe0b027836 */ /* 0x004fce0000000000 */
[----:B------:R0:W1:Y:S02]  /*10570*/  F2I.FTZ.U32.TRUNC.NTZ R3, R2 ;  /* 0x0000000200037305 */ /* 0x000064000021f000 */
[----:B0-----:R-:W-:Y:S02]  /*10580*/  IMAD.MOV.U32 R2, RZ, RZ, RZ ;  /* 0x000000ffff027224 */ /* 0x001fe400078e00ff */
[----:B-1----:R-:W-:-:S04]  /*10590*/  IMAD.MOV R9, RZ, RZ, -R3 ;  /* 0x000000ffff097224 */ /* 0x002fc800078e0a03 */
[----:B------:R-:W-:-:S04]  /*105a0*/  IMAD R9, R9, R10, RZ ;  /* 0x0000000a09097224 */ /* 0x000fc800078e02ff */
[----:B------:R-:W-:Y:S01]  /*105b0*/  IMAD.HI.U32 R3, R3, R9, R2 ;  /* 0x0000000903037227 */ /* 0x000fe200078e0002 */
[----:B------:R-:W-:Y:S02]  /*105c0*/  IABS R2, R7 ;  /* 0x0000000700027213 */ /* 0x000fe40000000000 */
[----:B------:R-:W-:-:S03]  /*105d0*/  IABS R9, R0 ;  /* 0x0000000000097213 */ /* 0x000fc60000000000 */
[----:B------:R-:W-:Y:S02]  /*105e0*/  IMAD.MOV R2, RZ, RZ, -R2 ;  /* 0x000000ffff027224 */ /* 0x000fe400078e0a02 */
[----:B------:R-:W-:-:S04]  /*105f0*/  IMAD.HI.U32 R6, R3, R9, RZ ;  /* 0x0000000903067227 */ /* 0x000fc800078e00ff */
[----:B------:R-:W-:Y:S02]  /*10600*/  VIADD R3, R12, 0xffffffe ;  /* 0x0ffffffe0c037836 */ /* 0x000fe40000000000 */
[----:B------:R-:W-:-:S04]  /*10610*/  IMAD R9, R6, R2, R9 ;  /* 0x0000000206097224 */ /* 0x000fc800078e0209 */
[----:B------:R-:W0:Y:S01]  /*10620*/  F2I.FTZ.U32.TRUNC.NTZ R3, R3 ;  /* 0x0000000300037305 */ /* 0x000e22000021f000 */
[----:B------:R-:W-:-:S13]  /*10630*/  ISETP.GT.U32.AND P1, PT, R10, R9, PT ;  /* 0x000000090a00720c */ /* 0x000fda0003f24070 */
[----:B------:R-:W-:Y:S02]  /*10640*/  @!P1 IMAD.IADD R9, R9, 0x1, -R10 ;  /* 0x0000000109099824 */ /* 0x000fe400078e0a0a */
[----:B0-----:R-:W-:Y:S02]  /*10650*/  IMAD.MOV R2, RZ, RZ, -R3 ;  /* 0x000000ffff027224 */ /* 0x001fe400078e0a03 */
[----:B------:R-:W-:Y:S01]  /*10660*/  @!P1 VIADD R6, R6, 0x1 ;  /* 0x0000000106069836 */ /* 0x000fe20000000000 */
[----:B------:R-:W-:Y:S01]  /*10670*/  ISETP.GE.U32.AND P0, PT, R9, R10, PT ;  /* 0x0000000a0900720c */ /* 0x000fe20003f06070 */
[----:B------:R-:W-:Y:S01]  /*10680*/  IMAD R9, R2, R5, RZ ;  /* 0x0000000502097224 */ /* 0x000fe200078e02ff */
[----:B------:R-:W-:Y:S01]  /*10690*/  ISETP.NE.AND P1, PT, R7, RZ, PT ;  /* 0x000000ff0700720c */ /* 0x000fe20003f25270 */
[----:B------:R-:W-:-:S04]  /*106a0*/  IMAD.MOV.U32 R2, RZ, RZ, RZ ;  /* 0x000000ffff027224 */ /* 0x000fc800078e00ff */
[----:B------:R-:W-:Y:S01]  /*106b0*/  IMAD.HI.U32 R9, R3, R9, R2 ;  /* 0x0000000903097227 */ /* 0x000fe200078e0002 */
[----:B------:R-:W-:Y:S02]  /*106c0*/  LOP3.LUT R2, R0, R7, RZ, 0x3c, !PT ;  /* 0x0000000700027212 */ /* 0x000fe400078e3cff */
[----:B------:R-:W-:Y:S02]  /*106d0*/  IABS R3, R4 ;  /* 0x0000000400037213 */ /* 0x000fe40000000000 */
[----:B------:R-:W-:Y:S01]  /*106e0*/  ISETP.GE.AND P2, PT, R2, RZ, PT ;  /* 0x000000ff0200720c */ /* 0x000fe20003f46270 */
[----:B------:R-:W-:Y:S02]  /*106f0*/  @P0 VIADD R6, R6, 0x1 ;  /* 0x0000000106060836 */ /* 0x000fe40000000000 */
[----:B------:R-:W-:-:S10]  /*10700*/  IMAD.MOV R3, RZ, RZ, -R3 ;  /* 0x000000ffff037224 */ /* 0x000fd400078e0a03 */
[----:B------:R-:W-:Y:S01]  /*10710*/  @!P2 IMAD.MOV R6, RZ, RZ, -R6 ;  /* 0x000000ffff06a224 */ /* 0x000fe200078e0a06 */
[----:B------:R-:W-:-:S04]  /*10720*/  @!P1 LOP3.LUT R6, RZ, R7, RZ, 0x33, !PT ;  /* 0x00000007ff069212 */ /* 0x000fc800078e33ff */
[-C--:B------:R-:W-:Y:S01]  /*10730*/  IABS R2, R6.reuse ;  /* 0x0000000600027213 */ /* 0x080fe20000000000 */
[----:B------:R-:W-:-:S04]  /*10740*/  IMAD R7, R7, R6, RZ ;  /* 0x0000000607077224 */ /* 0x000fc800078e02ff */
        /* <DEDUP_REMOVED lines=13> */
[--C-:B------:R-:W-:Y:S02]  /*10820*/  IMAD.MOV R3, RZ, RZ, -R9.reuse ;  /* 0x000000ffff037224 */ /* 0x100fe400078e0a09 */
[C---:B------:R-:W-:Y:S02]  /*10830*/  IMAD R9, R4.reuse, 0x1000000, R9 ;  /* 0x0100000004097824 */ /* 0x040fe400078e0209 */
[----:B------:R-:W-:-:S04]  /*10840*/  IMAD R18, R4, R3, R6 ;  /* 0x0000000304127224 */ /* 0x000fc800078e0206 */
[----:B------:R-:W-:Y:S01]  /*10850*/  IMAD R18, R18, 0x10000, R9 ;  /* 0x0001000012127824 */ /* 0x000fe200078e0209 */
[----:B------:R-:W-:Y:S06]  /*10860*/  BRA `(.L_x_500) ;  /* 0x00000000001c7947 */ /* 0x000fec0003800000 */
.L_x_494:
[----:B------:R-:W-:Y:S01]  /*10870*/  UMOV UR4, URZ ;  /* 0x0000003f00047c82 */ /* 0x000fe20008000000 */
[----:B------:R-:W-:Y:S01]  /*10880*/  UMOV UR5, URZ ;  /* 0x0000003f00057c82 */ /* 0x000fe20008000000 */
[----:B------:R-:W-:Y:S01]  /*10890*/  ULDC UR6, c[0x0][0xc3c] ;  /* 0x00030f0000067ab9 */ /* 0x000fe20000000800 */
[----:B------:R-:W-:Y:S02]  /*108a0*/  IMAD.MOV.U32 R16, RZ, RZ, R0 ;  /* 0x000000ffff107224 */ /* 0x000fe400078e0000 */
[----:B------:R-:W-:Y:S02]  /*108b0*/  IMAD.U32 R17, RZ, RZ, UR4 ;  /* 0x00000004ff117e24 */ /* 0x000fe4000f8e00ff */
[----:B------:R-:W-:Y:S02]  /*108c0*/  IMAD.U32 R18, RZ, RZ, UR5 ;  /* 0x00000005ff127e24 */ /* 0x000fe4000f8e00ff */
[----:B------:R-:W-:-:S07]  /*108d0*/  IMAD.U32 R19, RZ, RZ, UR6 ;  /* 0x00000006ff137e24 */ /* 0x000fce000f8e00ff */
.L_x_500:
[----:B------:R-:W2:Y:S01]  /*108e0*/  S2R R0, SR_TID.X ;  /* 0x0000000000007919 */ /* 0x000ea20000002100 */
[----:B------:R-:W-:Y:S05]  /*108f0*/  WARPSYNC.ALL ;  /* 0x0000000000007948 */ /* 0x000fea0003800000 */
[----:B------:R-:W-:Y:S01]  /*10900*/  BAR.SYNC.DEFER_BLOCKING 0x4, 0x180 ;  /* 0x0106000000007b1d */ /* 0x000fe20000010000 */
[----:B--2---:R-:W-:-:S04]  /*10910*/  LOP3.LUT R0, R0, 0x1f, RZ, 0xc0, !PT ;  /* 0x0000001f00007812 */ /* 0x004fc800078ec0ff */
[----:B------:R-:W-:-:S13]  /*10920*/  ISETP.NE.AND P0, PT, R0, RZ, PT ;  /* 0x000000ff0000720c */ /* 0x000fda0003f05270 */
[----:B------:R-:W2:Y:S01]  /*10930*/  @!P0 S2R R3, SR_CgaCtaId ;  /* 0x0000000000038919 */ /* 0x000ea20000008800 */
[----:B------:R-:W-:-:S04]  /*10940*/  @!P0 MOV R0, 0x400 ;  /* 0x0000040000008802 */ /* 0x000fc80000000f00 */
[----:B--2---:R-:W-:-:S05]  /*10950*/  @!P0 LEA R22, R3, R0, 0x18 ;  /* 0x0000000003168211 */ /* 0x004fca00078ec0ff */
[----:B------:R2:W-:Y:S01]  /*10960*/  @!P0 STS.128 [R22+0x228d0], R16 ;  /* 0x0228d01016008388 */ /* 0x0005e20000000c00 */
[----:B------:R-:W-:Y:S06]  /*10970*/  BAR.ARV 0x5, 0x180 ;  /* 0x0146000000007b1d */ /* 0x000fec0000002000 */
.L_x_491:
[----:B------:R-:W-:Y:S02]  /*10980*/  ULDC UR4, c[0x0][0xc3c] ;  /* 0x00030f0000047ab9 */ /* 0x000fe40000000800 */
[----:B--2---:R-:W-:-:S13]  /*10990*/  ISETP.GE.AND P0, PT, R19, UR4, PT ;  /* 0x0000000413007c0c */ /* 0x004fda000bf06270 */
[----:B------:R-:W-:Y:S05]  /*109a0*/  @!P0 BRA `(.L_x_501) ;  /* 0xffffffb800108947 */ /* 0x000fea000383ffff */
[----:B------:R-:W-:Y:S05]  /*109b0*/  BSYNC B8 ;  /* 0x0000000000087941 */ /* 0x000fea0003800000 */
.L_x_440:
[----:B------:R-:W2:Y:S01]  /*109c0*/  LDL.LU R0, [R1+0x24] ;  /* 0x0000240001007983 */ /* 0x000ea20000300800 */
[----:B------:R-:W-:Y:S01]  /*109d0*/  BSSY B0, `(.L_x_502) ;  /* 0x000000b000007945 */ /* 0x000fe20003800000 */
[----:B------:R-:W5:Y:S01]  /*109e0*/  S2R R5, SR_CgaCtaId ;  /* 0x0000000000057919 */ /* 0x000f620000008800 */
[----:B--2---:R-:W-:-:S05]  /*109f0*/  VIADD R0, R0, 0x1 ;  /* 0x0000000100007836 */ /* 0x004fca0000000000 */
[----:B-1----:R-:W-:-:S04]  /*10a00*/  LEA.HI R2, R0, R0, RZ, 0x1 ;  /* 0x0000000000027211 */ /* 0x002fc800078f08ff */
[----:B------:R-:W-:Y:S02]  /*10a10*/  LOP3.LUT R3, R2, 0xfffffffe, RZ, 0xc0, !PT ;  /* 0xfffffffe02037812 */ /* 0x000fe400078ec0ff */
[----:B------:R-:W-:-:S03]  /*10a20*/  MOV R2, 0x400 ;  /* 0x0000040000027802 */ /* 0x000fc60000000f00 */
[----:B------:R-:W-:Y:S01]  /*10a30*/  IMAD.IADD R0, R0, 0x1, -R3 ;  /* 0x0000000100007824 */ /* 0x000fe200078e0a03 */
[----:B-----5:R-:W-:-:S04]  /*10a40*/  LEA R7, R5, R2, 0x18 ;  /* 0x0000000205077211 */ /* 0x020fc800078ec0ff */
[----:B------:R-:W-:-:S04]  /*10a50*/  SHF.L.U32 R0, R0, 0x1f, RZ ;  /* 0x0000001f00007819 */ /* 0x000fc800000006ff */
[----:B------:R-:W1:Y:S02]  /*10a60*/  SYNCS.PHASECHK.TRANS64.TRYWAIT P0, [R7+URZ+0x22820], R0 ;  /* 0x02282000070075a7 */ /* 0x000e64000800017f */
[----:B-1----:R-:W-:Y:S05]  /*10a70*/  @!P0 BRA `(.L_x_503) ;  /* 0x0000003800908947 */ /* 0x002fea0003800000 */
.L_x_622:
[----:B------:R-:W-:Y:S05]  /*10a80*/  BSYNC B0 ;  /* 0x0000000000007941 */ /* 0x000fea0003800000 */
.L_x_502:
[----:B------:R-:W-:-:S03]  /*10a90*/  UMOV UR4, 0xffffffff ;  /* 0xffffffff00047882 */ /* 0x000fc60000000000 */
[----:B------:R-:W-:Y:S05]  /*10aa0*/  BRA.DIV UR4, `(.L_x_504) ;  /* 0x0000003a04987947 */ /* 0x000fea000b800000 */
[----:B-1----:R-:W1:Y:S02]  /*10ab0*/  S2R R0, SR_TID.X ;  /* 0x0000000000007919 */ /* 0x002e640000002100 */
[----:B-1----:R-:W-:-:S04]  /*10ac0*/  SHF.R.U32.HI R0, RZ, 0x5, R0 ;  /* 0x00000005ff007819 */ /* 0x002fc80000011600 */
[----:B------:R-:W-:-:S05]  /*10ad0*/  LOP3.LUT R0, R0, 0x3, RZ, 0xc0, !PT ;  /* 0x0000000300007812 */ /* 0x000fca00078ec0ff */
[----:B------:R1:W2:Y:S02]  /*10ae0*/  SHFL.IDX PT, R14, R0, RZ, 0x1f ;  /* 0x00001fff000e7589 */ /* 0x0002a400000e0000 */
.L_x_625:
[----:B--2---:R-:W-:Y:S01]  /*10af0*/  ISETP.NE.AND P0, PT, R14, RZ, PT ;  /* 0x000000ff0e00720c */ /* 0x004fe20003f05270 */
[----:B------:R-:W-:-:S12]  /*10b00*/  BSSY B0, `(.L_x_505) ;  /* 0x0000024000007945 */ /* 0x000fd80003800000 */
[----:B------:R-:W-:Y:S05]  /*10b10*/  @P0 BRA `(.L_x_506) ;  /* 0x0000000000880947 */ /* 0x000fea0003800000 */
[----:B------:R-:W-:-:S03]  /*10b20*/  UMOV UR4, 0xffffffff ;  /* 0xffffffff00047882 */ /* 0x000fc60000000000 */
[----:B------:R-:W-:Y:S05]  /*10b30*/  BRA.DIV UR4, `(.L_x_507) ;  /* 0x0000003a04a87947 */ /* 0x000fea000b800000 */
[----:B------:R-:W-:-:S13]  /*10b40*/  ELECT P6, URZ, PT ;  /* 0x00000000003f782f */ /* 0x000fda00038c0000 */
.L_x_628:
[----:B------:R-:W-:Y:S05]  /*10b50*/  @!P6 BRA `(.L_x_506) ;  /* 0x000000000078e947 */ /* 0x000fea0003800000 */
[----:B------:R-:W-:-:S06]  /*10b60*/  ULOP3.LUT UR4, UR38, 0x2, URZ, 0xfc, !UPT ;  /* 0x0000000226047892 */ /* 0x000fcc000f8efc3f */
[----:B-1----:R-:W-:-:S05]  /*10b70*/  IMAD.U32 R0, RZ, RZ, UR4 ;  /* 0x00000004ff007e24 */ /* 0x002fca000f8e00ff */
[----:B------:R-:W-:-:S13]  /*10b80*/  ISETP.NE.AND P0, PT, R0, 0x3, PT ;  /* 0x000000030000780c */ /* 0x000fda0003f05270 */
[----:B------:R-:W-:Y:S05]  /*10b90*/  @!P0 BRA `(.L_x_508) ;  /* 0x0000000000048947 */ /* 0x000fea0003800000 */
[----:B------:R-:W-:Y:S01]  /*10ba0*/  BPT.TRAP 0x1 ;  /* 0x000000040000795c */ /* 0x000fe20000300000 */
.L_x_508:
[----:B------:R-:W-:Y:S01]  /*10bb0*/  IMAD R5, R24, 0x8, R7 ;  /* 0x0000000818057824 */ /* 0x000fe200078e0207 */
[----:B------:R-:W-:Y:S01]  /*10bc0*/  SHF.L.U32 R0, R26, 0x1f, RZ ;  /* 0x0000001f1a007819 */ /* 0x000fe200000006ff */
[----:B------:R-:W-:-:S03]  /*10bd0*/  VIADD R24, R24, 0x1 ;  /* 0x0000000118187836 */ /* 0x000fc60000000000 */
[----:B------:R-:W1:Y:S02]  /*10be0*/  SYNCS.PHASECHK.TRANS64.TRYWAIT P1, [R5+URZ+0x22840], R0 ;  /* 0x02284000050075a7 */ /* 0x000e64000802017f */
[----:B------:R-:W-:-:S04]  /*10bf0*/  ISETP.NE.AND P2, PT, R24, 0x2, PT ;  /* 0x000000021800780c */ /* 0x000fc80003f45270 */
[----:B------:R-:W-:Y:S01]  /*10c00*/  SEL R3, RZ, 0x1, P2 ;  /* 0x00000001ff037807 */ /* 0x000fe20001000000 */
[----:B-1----:R-:W-:Y:S08]  /*10c10*/  @!P1 BRA `(.L_x_509) ;  /* 0x0000003800909947 */ /* 0x002ff00003800000 */
.L_x_629:
[----:B------:R-:W-:Y:S02]  /*10c20*/  SEL R24, R24, RZ, P2 ;  /* 0x000000ff18187207 */ /* 0x000fe40001000000 */
[----:B------:R-:W-:Y:S01]  /*10c30*/  LOP3.LUT R2, R26, R3, RZ, 0x3c, !PT ;  /* 0x000000031a027212 */ /* 0x000fe200078e3cff */
[----:B------:R-:W-:Y:S06]  /*10c40*/  @!P0 BRA `(.L_x_510) ;  /* 0x0000000000048947 */ /* 0x000fec0003800000 */
[----:B------:R-:W-:Y:S01]  /*10c50*/  BPT.TRAP 0x1 ;  /* 0x000000040000795c */ /* 0x000fe20000300000 */
.L_x_510:
[----:B------:R-:W-:Y:S01]  /*10c60*/  IMAD R3, R24, 0x8, R7 ;  /* 0x0000000818037824 */ /* 0x000fe200078e0207 */
[----:B------:R-:W-:-:S04]  /*10c70*/  SHF.L.U32 R2, R2, 0x1f, RZ ;  /* 0x0000001f02027819 */ /* 0x000fc800000006ff */
[----:B------:R-:W2:Y:S02]  /*10c80*/  SYNCS.PHASECHK.TRANS64.TRYWAIT P1, [R3+URZ+0x22840], R2 ;  /* 0x02284002030075a7 */ /* 0x000ea4000802017f */
[----:B--2---:R-:W-:Y:S05]  /*10c90*/  @!P1 BRA `(.L_x_511) ;  /* 0x0000003800849947 */ /* 0x004fea0003800000 */
.L_x_630:
[----:B------:R-:W-:Y:S05]  /*10ca0*/  @!P0 BRA `(.L_x_512) ;  /* 0x0000000000048947 */ /* 0x000fea0003800000 */
[----:B------:R-:W-:Y:S01]  /*10cb0*/  BPT.TRAP 0x1 ;  /* 0x000000040000795c */ /* 0x000fe20000300000 */
.L_x_512:
[----:B------:R-:W5:Y:S02]  /*10cc0*/  SYNCS.PHASECHK.TRANS64.TRYWAIT P1, [R5+URZ+0x22860], R0 ;  /* 0x02286000050075a7 */ /* 0x000f64000802017f */
[----:B-----5:R-:W-:Y:S05]  /*10cd0*/  @!P1 BRA `(.L_x_513) ;  /* 0x0000003800889947 */ /* 0x020fea0003800000 */
.L_x_631:
[----:B------:R-:W-:Y:S05]  /*10ce0*/  @!P0 BRA `(.L_x_514) ;  /* 0x0000000000048947 */ /* 0x000fea0003800000 */
[----:B------:R-:W-:Y:S01]  /*10cf0*/  BPT.TRAP 0x1 ;  /* 0x000000040000795c */ /* 0x000fe20000300000 */
.L_x_514:
[----:B------:R0:W0:Y:S02]  /*10d00*/  SYNCS.PHASECHK.TRANS64.TRYWAIT P0, [R3+URZ+0x22860], R2 ;  /* 0x02286002030075a7 */ /* 0x000024000800017f */
[----:B0-----:R-:W-:Y:S05]  /*10d10*/  @!P0 NANOSLEEP.SYNCS 0x989680 ;  /* 0x009896800000895d */ /* 0x001fea0003900000 */
[----:B------:R-:W0:Y:S02]  /*10d20*/  @!P0 SYNCS.PHASECHK.TRANS64 P0, [R3+URZ+0x22860], R2 ;  /* 0x02286002030085a7 */ /* 0x000e24000800007f */
[----:B0-----:R-:W-:Y:S05]  /*10d30*/  @!P0 BRA `(.L_x_514) ;  /* 0xfffffffc00f08947 */ /* 0x001fea000383ffff */
.L_x_506:
[----:B------:R-:W-:Y:S05]  /*10d40*/  BSYNC B0 ;  /* 0x0000000000007941 */ /* 0x000fea0003800000 */
.L_x_505:
[----:B------:R-:W-:Y:S05]  /*10d50*/  EXIT ;  /* 0x000000000000794d */ /* 0x000fea0003800000 */
.L_x_387:
[----:B0-----:R0:W1:Y:S02]  /*10d60*/  SYNCS.PHASECHK.TRANS64.TRYWAIT P0, [R7+URZ+0x22800], R0 ;  /* 0x02280000070075a7 */ /* 0x001064000800017f */
[----:B-1----:R-:W-:Y:S05]  /*10d70*/  @!P0 NANOSLEEP.SYNCS 0x989680 ;  /* 0x009896800000895d */ /* 0x002fea0003900000 */
[----:B------:R-:W1:Y:S02]  /*10d80*/  @!P0 SYNCS.PHASECHK.TRANS64 P0, [R7+URZ+0x22800], R0 ;  /* 0x02280000070085a7 */ /* 0x000e64000800007f */
[----:B-1----:R-:W-:Y:S05]  /*10d90*/  @!P0 BRA `(.L_x_387) ;  /* 0xfffffffc00f08947 */ /* 0x002fea000383ffff */
[----:B------:R-:W-:Y:S05]  /*10da0*/  BRA `(.L_x_515) ;  /* 0xffffff10002c7947 */ /* 0x000fea000383ffff */
.L_x_391:
[----:B-1----:R-:W-:-:S04]  /*10db0*/  IMAD.U32 R0, RZ, RZ, UR22 ;  /* 0x00000016ff007e24 */ /* 0x002fc8000f8e00ff */
[----:B------:R1:W2:Y:S03]  /*10dc0*/  SYNCS.PHASECHK.TRANS64.TRYWAIT P1, [R0+URZ+0x22830], R9 ;  /* 0x02283009000075a7 */ /* 0x0002a6000802017f */
[----:B--2---:R-:W-:Y:S05]  /*10dd0*/  @!P1 NANOSLEEP.SYNCS 0x989680 ;  /* 0x009896800000995d */ /* 0x004fea0003900000 */
[----:B------:R-:W2:Y:S02]  /*10de0*/  @!P1 SYNCS.PHASECHK.TRANS64 P1, [R0+URZ+0x22830], R9 ;  /* 0x02283009000095a7 */ /* 0x000ea4000802007f */
[----:B--2---:R-:W-:Y:S05]  /*10df0*/  @!P1 BRA `(.L_x_391) ;  /* 0xfffffffc00ec9947 */ /* 0x004fea000383ffff */
[----:B------:R-:W-:Y:S05]  /*10e00*/  BRA `(.L_x_390) ;  /* 0xffffff1000547947 */ /* 0x000fea000383ffff */
.L_x_396:
[----:B--2---:R-:W-:-:S04]  /*10e10*/  IMAD.U32 R10, RZ, RZ, UR22 ;  /* 0x00000016ff0a7e24 */ /* 0x004fc8000f8e00ff */
[----:B------:R2:W3:Y:S03]  /*10e20*/  SYNCS.PHASECHK.TRANS64.TRYWAIT P1, [R10+URZ+0x22850], R9 ;  /* 0x022850090a0075a7 */ /* 0x0004e6000802017f */
[----:B---3--:R-:W-:Y:S05]  /*10e30*/  @!P1 NANOSLEEP.SYNCS 0x989680 ;  /* 0x009896800000995d */ /* 0x008fea0003900000 */
[----:B------:R-:W3:Y:S02]  /*10e40*/  @!P1 SYNCS.PHASECHK.TRANS64 P1, [R10+URZ+0x22850], R9 ;  /* 0x022850090a0095a7 */ /* 0x000ee4000802007f */
[----:B---3--:R-:W-:Y:S05]  /*10e50*/  @!P1 BRA `(.L_x_396) ;  /* 0xfffffffc00ec9947 */ /* 0x008fea000383ffff */
[----:B------:R-:W-:Y:S05]  /*10e60*/  BRA `(.L_x_395) ;  /* 0xffffff2c004c7947 */ /* 0x000fea000383ffff */
.L_x_402:
[----:B-1----:R-:W-:-:S04]  /*10e70*/  IMAD.U32 R0, RZ, RZ, UR25 ;  /* 0x00000019ff007e24 */ /* 0x002fc8000f8e00ff */
[----:B------:R1:W2:Y:S03]  /*10e80*/  SYNCS.PHASECHK.TRANS64.TRYWAIT P1, [R0+URZ+0x22830], R7 ;  /* 0x02283007000075a7 */ /* 0x0002a6000802017f */
[----:B--2---:R-:W-:Y:S05]  /*10e90*/  @!P1 NANOSLEEP.SYNCS 0x989680 ;  /* 0x009896800000995d */ /* 0x004fea0003900000 */
[----:B------:R-:W2:Y:S02]  /*10ea0*/  @!P1 SYNCS.PHASECHK.TRANS64 P1, [R0+URZ+0x22830], R7 ;  /* 0x02283007000095a7 */ /* 0x000ea4000802007f */
[----:B--2---:R-:W-:Y:S05]  /*10eb0*/  @!P1 BRA `(.L_x_402) ;  /* 0xfffffffc00ec9947 */ /* 0x004fea000383ffff */
[----:B------:R-:W-:Y:S05]  /*10ec0*/  BRA `(.L_x_401) ;  /* 0xffffff30006c7947 */ /* 0x000fea000383ffff */
.L_x_407:
[----:B-1----:R-:W-:-:S04]  /*10ed0*/  IMAD.U32 R8, RZ, RZ, UR25 ;  /* 0x00000019ff087e24 */ /* 0x002fc8000f8e00ff */
[----:B------:R1:W2:Y:S03]  /*10ee0*/  SYNCS.PHASECHK.TRANS64.TRYWAIT P1, [R8+URZ+0x22850], R7 ;  /* 0x02285007080075a7 */ /* 0x0002a6000802017f */
[----:B--2---:R-:W-:Y:S05]  /*10ef0*/  @!P1 NANOSLEEP.SYNCS 0x989680 ;  /* 0x009896800000995d */ /* 0x004fea0003900000 */
[----:B------:R-:W2:Y:S02]  /*10f00*/  @!P1 SYNCS.PHASECHK.TRANS64 P1, [R8+URZ+0x22850], R7 ;  /* 0x02285007080095a7 */ /* 0x000ea4000802007f */
[----:B--2---:R-:W-:Y:S05]  /*10f10*/  @!P1 BRA `(.L_x_407) ;  /* 0xfffffffc00ec9947 */ /* 0x004fea000383ffff */
[----:B------:R-:W-:Y:S05]  /*10f20*/  BRA `(.L_x_406) ;  /* 0xffffff50000c7947 */ /* 0x000fea000383ffff */
.L_x_454:
[----:B------:R-:W0:Y:S01]  /*10f30*/  S2R R8, SR_TID.X ;  /* 0x0000000000087919 */ /* 0x000e220000002100 */
[----:B------:R-:W-:Y:S01]  /*10f40*/  BSSY B0, `(.L_x_516) ;  /* 0x000000a000007945 */ /* 0x000fe20003800000 */
[----:B------:R-:W-:Y:S02]  /*10f50*/  IMAD.MOV.U32 R12, RZ, RZ, RZ ;  /* 0x000000ffff0c7224 */ /* 0x000fe400078e00ff */
[----:B------:R-:W-:Y:S02]  /*10f60*/  IMAD.MOV.U32 R11, RZ, RZ, 0x1f ;  /* 0x0000001fff0b7424 */ /* 0x000fe400078e00ff */
[----:B------:R-:W-:Y:S01]  /*10f70*/  IMAD.MOV.U32 R15, RZ, RZ, -0x1 ;  /* 0xffffffffff0f7424 */ /* 0x000fe200078e00ff */
[----:B0-----:R-:W-:-:S04]  /*10f80*/  SHF.R.U32.HI R8, RZ, 0x5, R8 ;  /* 0x00000005ff087819 */ /* 0x001fc80000011608 */
[----:B------:R-:W-:-:S05]  /*10f90*/  LOP3.LUT R8, R8, 0x3, RZ, 0xc0, !PT ;  /* 0x0000000308087812 */ /* 0x000fca00078ec0ff */
[----:B------:R-:W-:-:S07]  /*10fa0*/  IMAD.MOV.U32 R13, RZ, RZ, R8 ;  /* 0x000000ffff0d7224 */ /* 0x000fce00078e0008 */
[----:B-----5:R-:W-:Y:S05]  /*10fb0*/  WARPSYNC.COLLECTIVE R15, `(.L_x_517) ;  /* 0x000000000f087348 */ /* 0x020fea0003c00000 */
[----:B------:R0:W1:Y:S02]  /*10fc0*/  SHFL.IDX P6, R14, R13, R12, R11 ;  /* 0x0000000c0d0e7389 */ /* 0x00006400000c000b */
[----:B01---5:R-:W-:Y:S01]  /*10fd0*/  ENDCOLLECTIVE ;  /* 0x000000000000791b */ /* 0x023fe20003800000 */
.L_x_517:
[----:B------:R-:W-:Y:S05]  /*10fe0*/  BSYNC B0 ;  /* 0x0000000000007941 */ /* 0x000fea0003800000 */
.L_x_516:
[----:B------:R-:W-:Y:S05]  /*10ff0*/  BRA `(.L_x_518) ;  /* 0xffffffc000707947 */ /* 0x000fea000383ffff */
.L_x_457:
[----:B0-----:R0:W1:Y:S02]  /*11000*/  SYNCS.PHASECHK.TRANS64.TRYWAIT P0, [R33+URZ+0x22840], R0 ;  /* 0x02284000210075a7 */ /* 0x001064000800017f */
[----:B-1----:R-:W-:Y:S05]  /*11010*/  @!P0 NANOSLEEP.SYNCS 0x989680 ;  /* 0x009896800000895d */ /* 0x002fea0003900000 */
[----:B------:R-:W1:Y:S02]  /*11020*/  @!P0 SYNCS.PHASECHK.TRANS64 P0, [R33+URZ+0x22840], R0 ;  /* 0x02284000210085a7 */ /* 0x000e64000800007f */
[----:B-1----:R-:W-:Y:S05]  /*11030*/  @!P0 BRA `(.L_x_457) ;  /* 0xfffffffc00f08947 */ /* 0x002fea000383ffff */
[----:B------:R-:W-:Y:S05]  /*11040*/  BRA `(.L_x_519) ;  /* 0xffffffc000987947 */ /* 0x000fea000383ffff */
.L_x_458:
[----:B------:R-:W-:Y:S01]  /*11050*/  BSSY B0, `(.L_x_520) ;  /* 0x0000008000007945 */ /* 0x000fe20003800000 */
[----:B------:R-:W-:Y:S02]  /*11060*/  IMAD.MOV.U32 R13, RZ, RZ, R4 ;  /* 0x000000ffff0d7224 */ /* 0x000fe400078e0004 */
[----:B------:R-:W-:Y:S02]  /*11070*/  IMAD.MOV.U32 R12, RZ, RZ, RZ ;  /* 0x000000ffff0c7224 */ /* 0x000fe400078e00ff */
[----:B------:R-:W-:Y:S02]  /*11080*/  IMAD.MOV.U32 R11, RZ, RZ, 0x181f ;  /* 0x0000181fff0b7424 */ /* 0x000fe400078e00ff */
[----:B------:R-:W-:-:S07]  /*11090*/  IMAD.MOV.U32 R15, RZ, RZ, -0x1 ;  /* 0xffffffffff0f7424 */ /* 0x000fce00078e00ff */
[----:B------:R-:W-:Y:S05]  /*110a0*/  WARPSYNC.COLLECTIVE R15, `(.L_x_521) ;  /* 0x000000000f087348 */ /* 0x000fea0003c00000 */
[----:B------:R0:W1:Y:S02]  /*110b0*/  SHFL.IDX P6, R14, R13, R12, R11 ;  /* 0x0000000c0d0e7389 */ /* 0x00006400000c000b */
[----:B01----:R-:W-:Y:S01]  /*110c0*/  ENDCOLLECTIVE ;  /* 0x000000000000791b */ /* 0x003fe20003800000 */
.L_x_521:
[----:B------:R-:W-:Y:S05]  /*110d0*/  BSYNC B0 ;  /* 0x0000000000007941 */ /* 0x000fea0003800000 */
.L_x_520:
[----:B------:R-:W-:Y:S02]  /*110e0*/  IMAD.MOV.U32 R13, RZ, RZ, R0 ;  /* 0x000000ffff0d7224 */ /* 0x000fe400078e0000 */
[----:B------:R-:W-:Y:S02]  /*110f0*/  IMAD.MOV.U32 R12, RZ, RZ, RZ ;  /* 0x000000ffff0c7224 */ /* 0x000fe400078e00ff */
[----:B------:R-:W-:Y:S02]  /*11100*/  IMAD.MOV.U32 R11, RZ, RZ, 0x181f ;  /* 0x0000181fff0b7424 */ /* 0x000fe400078e00ff */
[----:B------:R-:W-:Y:S02]  /*11110*/  IMAD.MOV.U32 R15, RZ, RZ, -0x1 ;  /* 0xffffffffff0f7424 */ /* 0x000fe400078e00ff */
[----:B------:R-:W-:Y:S02]  /*11120*/  IMAD.MOV.U32 R2, RZ, RZ, R14 ;  /* 0x000000ffff027224 */ /* 0x000fe400078e000e */
[----:B------:R-:W-:-:S07]  /*11130*/  @P0 IMAD R7, R5, 0x2, R22 ;  /* 0x0000000205070824 */ /* 0x000fce00078e0216 */
[----:B------:R-:W-:Y:S05]  /*11140*/  WARPSYNC.COLLECTIVE R15, `(.L_x_522) ;  /* 0x000000000f087348 */ /* 0x000fea0003c00000 */
[----:B------:R0:W1:Y:S02]  /*11150*/  SHFL.IDX P6, R14, R13, R12, R11 ;  /* 0x0000000c0d0e7389 */ /* 0x00006400000c000b */
[----:B01----:R-:W-:Y:S01]  /*11160*/  ENDCOLLECTIVE ;  /* 0x000000000000791b */ /* 0x003fe20003800000 */
.L_x_522:
[----:B------:R-:W-:Y:S02]  /*11170*/  IMAD.MOV.U32 R13, RZ, RZ, R4 ;  /* 0x000000ffff0d7224 */ /* 0x000fe400078e0004 */
[----:B------:R-:W-:Y:S02]  /*11180*/  IMAD.MOV.U32 R12, RZ, RZ, 0x1 ;  /* 0x00000001ff0c7424 */ /* 0x000fe400078e00ff */
[----:B------:R-:W-:-:S07]  /*11190*/  IMAD.MOV.U32 R3, RZ, RZ, R14 ;  /* 0x000000ffff037224 */ /* 0x000fce00078e000e */
[----:B------:R-:W-:Y:S05]  /*111a0*/  WARPSYNC.COLLECTIVE R15, `(.L_x_523) ;  /* 0x000000000f087348 */ /* 0x000fea0003c00000 */
[----:B------:R0:W1:Y:S02]  /*111b0*/  SHFL.IDX P6, R14, R13, R12, R11 ;  /* 0x0000000c0d0e7389 */ /* 0x00006400000c000b */
[----:B01----:R-:W-:Y:S01]  /*111c0*/  ENDCOLLECTIVE ;  /* 0x000000000000791b */ /* 0x003fe20003800000 */
.L_x_523:
[----:B------:R-:W-:-:S05]  /*111d0*/  @P0 LEA R3, P1, R8, R3, 0x1 ;  /* 0x0000000308030211 */ /* 0x000fca00078208ff */
[----:B------:R-:W-:-:S05]  /*111e0*/  @P0 IMAD.X R2, RZ, RZ, R2, P1 ;  /* 0x000000ffff020224 */ /* 0x000fca00008e0602 */
[----:B------:R-:W-:Y:S01]  /*111f0*/  @P0 LOP3.LUT R3, R3, R2, RZ, 0x3c, !PT ;  /* 0x0000000203030212 */ /* 0x000fe200078e3cff */
[----:B------:R-:W-:-:S03]  /*11200*/  IMAD.MOV.U32 R13, RZ, RZ, R0 ;  /* 0x000000ffff0d7224 */ /* 0x000fc600078e0000 */
[----:B------:R-:W-:-:S04]  /*11210*/  @P0 LOP3.LUT R2, R3, R2, RZ, 0x3c, !PT ;  /* 0x0000000203020212 */ /* 0x000fc800078e3cff */
[----:B------:R-:W-:-:S05]  /*11220*/  @P0 LOP3.LUT R3, R3, R2, RZ, 0x3c, !PT ;  /* 0x0000000203030212 */ /* 0x000fca00078e3cff */
[----:B------:R-:W-:Y:S01]  /*11230*/  @!PT LDS RZ, [RZ] ;  /* 0x00000000fffff984 */ /* 0x000fe20000000800 */
[----:B------:R-:W-:Y:S01]  /*11240*/  @!PT LDS RZ, [RZ] ;  /* 0x00000000fffff984 */ /* 0x000fe20000000800 */
[----:B------:R-:W-:Y:S01]  /*11250*/  @!PT LDS RZ, [RZ] ;  /* 0x00000000fffff984 */ /* 0x000fe20000000800 */
[----:B------:R0:W-:Y:S01]  /*11260*/  @P0 LDGSTS.E.BYPASS.LTC128B.128 [R7+0x1c400], desc[UR50][R2.64], !P2 ;  /* 0x1c40000002070fae */ /* 0x0001e2000d101d72 */
[----:B------:R-:W-:Y:S01]  /*11270*/  ISETP.GE.AND P0, PT, R32, 0x11, PT ;  /* 0x000000112000780c */ /* 0x000fe20003f06270 */
[----:B0-----:R-:W-:-:S12]  /*11280*/  IMAD.MOV.U32 R2, RZ, RZ, R14 ;  /* 0x000000ffff027224 */ /* 0x001fd800078e000e */
[----:B------:R-:W-:Y:S05]  /*11290*/  WARPSYNC.COLLECTIVE R15, `(.L_x_524) ;  /* 0x000000000f087348 */ /* 0x000fea0003c00000 */
[----:B------:R0:W1:Y:S02]  /*112a0*/  SHFL.IDX P6, R14, R13, R12, R11 ;  /* 0x0000000c0d0e7389 */ /* 0x00006400000c000b */
[----:B01----:R-:W-:Y:S01]  /*112b0*/  ENDCOLLECTIVE ;  /* 0x000000000000791b */ /* 0x003fe20003800000 */
.L_x_524:
[----:B------:R-:W-:Y:S02]  /*112c0*/  @P0 IMAD R7, R5, 0x2, R22 ;  /* 0x0000000205070824 */ /* 0x000fe400078e0216 */
[----:B------:R-:W-:Y:S02]  /*112d0*/  IMAD.MOV.U32 R13, RZ, RZ, R4 ;  /* 0x000000ffff0d7224 */ /* 0x000fe400078e0004 */
[----:B------:R-:W-:Y:S02]  /*112e0*/  IMAD.MOV.U32 R12, RZ, RZ, 0x2 ;  /* 0x00000002ff0c7424 */ /* 0x000fe400078e00ff */
[----:B------:R-:W-:-:S07]  /*112f0*/  IMAD.MOV.U32 R3, RZ, RZ, R14 ;  /* 0x000000ffff037224 */ /* 0x000fce00078e000e */
[----:B------:R-:W-:Y:S05]  /*11300*/  WARPSYNC.COLLECTIVE R15, `(.L_x_525) ;  /* 0x000000000f087348 */ /* 0x000fea0003c00000 */
[----:B------:R0:W1:Y:S02]  /*11310*/  SHFL.IDX P6, R14, R13, R12, R11 ;  /* 0x0000000c0d0e7389 */ /* 0x00006400000c000b */
[----:B01----:R-:W-:Y:S01]  /*11320*/  ENDCOLLECTIVE ;  /* 0x000000000000791b */ /* 0x003fe20003800000 */
.L_x_525:
        /* <DEDUP_REMOVED lines=15> */
.L_x_526:
[----:B------:R-:W-:Y:S02]  /*11420*/  @P0 IMAD R7, R5, 0x2, R22 ;  /* 0x0000000205070824 */ /* 0x000fe400078e0216 */
[----:B------:R-:W-:Y:S02]  /*11430*/  IMAD.MOV.U32 R13, RZ, RZ, R4 ;  /* 0x000000ffff0d7224 */ /* 0x000fe400078e0004 */
[----:B------:R-:W-:Y:S02]  /*11440*/  IMAD.MOV.U32 R12, RZ, RZ, 0x3 ;  /* 0x00000003ff0c7424 */ /* 0x000fe400078e00ff */
[----:B------:R-:W-:-:S07]  /*11450*/  IMAD.MOV.U32 R3, RZ, RZ, R14 ;  /* 0x000000ffff037224 */ /* 0x000fce00078e000e */
[----:B------:R-:W-:Y:S05]  /*11460*/  WARPSYNC.COLLECTIVE R15, `(.L_x_527) ;  /* 0x000000000f087348 */ /* 0x000fea0003c00000 */
[----:B------:R0:W1:Y:S02]  /*11470*/  SHFL.IDX P6, R14, R13, R12, R11 ;  /* 0x0000000c0d0e7389 */ /* 0x00006400000c000b */
[----:B01----:R-:W-:Y:S01]  /*11480*/  ENDCOLLECTIVE ;  /* 0x000000000000791b */ /* 0x003fe20003800000 */
.L_x_527:
        /* <DEDUP_REMOVED lines=15> */
.L_x_528:
[----:B------:R-:W-:Y:S02]  /*11580*/  @P0 IMAD R7, R5, 0x2, R22 ;  /* 0x0000000205070824 */ /* 0x000fe400078e0216 */
[----:B------:R-:W-:Y:S02]  /*11590*/  IMAD.MOV.U32 R13, RZ, RZ, R4 ;  /* 0x000000ffff0d7224 */ /* 0x000fe400078e0004 */
[----:B------:R-:W-:Y:S02]  /*115a0*/  IMAD.MOV.U32 R12, RZ, RZ, 0x4 ;  /* 0x00000004ff0c7424 */ /* 0x000fe400078e00ff */
[----:B------:R-:W-:-:S07]  /*115b0*/  IMAD.MOV.U32 R3, RZ, RZ, R14 ;  /* 0x000000ffff037224 */ /* 0x000fce00078e000e */
[----:B------:R-:W-:Y:S05]  /*115c0*/  WARPSYNC.COLLECTIVE R15, `(.L_x_529) ;  /* 0x000000000f087348 */ /* 0x000fea0003c00000 */
[----:B------:R0:W1:Y:S02]  /*115d0*/  SHFL.IDX P6, R14, R13, R12, R11 ;  /* 0x0000000c0d0e7389 */ /* 0x00006400000c000b */
[----:B01----:R-:W-:Y:S01]  /*115e0*/  ENDCOLLECTIVE ;  /* 0x000000000000791b */ /* 0x003fe20003800000 */
.L_x_529:
        /* <DEDUP_REMOVED lines=15> */
.L_x_530:
[----:B------:R-:W-:Y:S02]  /*116e0*/  @P0 IMAD R7, R5, 0x2, R22 ;  /* 0x0000000205070824 */ /* 0x000fe400078e0216 */
[----:B------:R-:W-:Y:S02]  /*116f0*/  IMAD.MOV.U32 R13, RZ, RZ, R4 ;  /* 0x000000ffff0d7224 */ /* 0x000fe400078e0004 */
[----:B------:R-:W-:Y:S02]  /*11700*/  IMAD.MOV.U32 R12, RZ, RZ, 0x5 ;  /* 0x00000005ff0c7424 */ /* 0x000fe400078e00ff */
[----:B------:R-:W-:-:S07]  /*11710*/  IMAD.MOV.U32 R3, RZ, RZ, R14 ;  /* 0x000000ffff037224 */ /* 0x000fce00078e000e */
[----:B------:R-:W-:Y:S05]  /*11720*/  WARPSYNC.COLLECTIVE R15, `(.L_x_531) ;  /* 0x000000000f087348 */ /* 0x000fea0003c00000 */
[----:B------:R0:W1:Y:S02]  /*11730*/  SHFL.IDX P6, R14, R13, R12, R11 ;  /* 0x0000000c0d0e7389 */ /* 0x00006400000c000b */
[----:B01----:R-:W-:Y:S01]  /*11740*/  ENDCOLLECTIVE ;  /* 0x000000000000791b */ /* 0x003fe20003800000 */
.L_x_531:
[----:B------:R-:W-:-:S05]  /*11750*/  @P0 LEA R3, P1, R8, R3, 0x1 ;  /* 0x0000000308030211 */ /* 0x000fca00078208ff */
[----:B------:R-:W-:-:S05]  /*11760*/  @P0 IMAD.X R2, RZ, RZ, R2, P1 ;  /* 0x000000ffff020224 */ /* 0x000fca00008e0602 */
[----:B------:R-:W-:Y:S01]  /*11770*/  @P0 LOP3.LUT R3, R3, R2, RZ, 0x3c, !PT ;  /* 0x0000000203030212 */ /* 0x000fe200078e3cff */
[----:B------:R-:W-:-:S03]  /*11780*/  IMAD.MOV.U32 R13, RZ, RZ, R0 ;  /* 0x000000ffff0d7224 */ /* 0x000fc600078e0000 */
[----:B------:R-:W-:-:S04]  /*11790*/  @P0 LOP3.LUT R2, R3, R2, RZ, 0x3c, !PT ;  /* 0x0000000203020212 */ /* 0x000fc800078e3cff */
[----:B------:R-:W-:Y:S01]  /*117a0*/  @P0 LOP3.LUT R3, R3, R2, RZ, 0x3c, !PT ;  /* 0x0000000203030212 */ /* 0x000fe200078e3cff */
[----:B------:R-:W-:-:S07]  /*117b0*/  IMAD.MOV.U32 R4, RZ, RZ, R14 ;  /* 0x000000ffff047224 */ /* 0x000fce00078e000e */
[----:B------:R-:W-:Y:S05]  /*117c0*/  WARPSYNC.COLLECTIVE R15, `(.L_x_532) ;  /* 0x000000000f087348 */ /* 0x000fea0003c00000 */
[----:B------:R0:W1:Y:S02]  /*117d0*/  SHFL.IDX P6, R14, R13, R12, R11 ;  /* 0x0000000c0d0e7389 */ /* 0x00006400000c000b */
[----:B01----:R-:W-:Y:S01]  /*117e0*/  ENDCOLLECTIVE ;  /* 0x000000000000791b */ /* 0x003fe20003800000 */
.L_x_532:
[----:B------:R-:W-:Y:S01]  /*117f0*/  @!PT LDS RZ, [RZ] ;  /* 0x00000000fffff984 */ /* 0x000fe20000000800 */
[----:B------:R-:W-:Y:S01]  /*11800*/  @!PT LDS RZ, [RZ] ;  /* 0x00000000fffff984 */ /* 0x000fe20000000800 */
[----:B------:R-:W-:Y:S01]  /*11810*/  @!PT LDS RZ, [RZ] ;  /* 0x00000000fffff984 */ /* 0x000fe20000000800 */
[----:B------:R1:W-:Y:S01]  /*11820*/  @P0 LDGSTS.E.BYPASS.LTC128B.128 [R7+0x1e400], desc[UR50][R2.64], !P2 ;  /* 0x1e40000002070fae */ /* 0x0003e2000d101d72 */
[----:B------:R-:W-:Y:S01]  /*11830*/  IMAD.MOV.U32 R0, RZ, RZ, R14 ;  /* 0x000000ffff007224 */ /* 0x000fe200078e000e */
[----:B------:R-:W-:Y:S06]  /*11840*/  BRA `(.L_x_533) ;  /* 0xffffffbc00f87947 */ /* 0x000fec000383ffff */
.L_x_463:
[----:B------:R-:W-:Y:S02]  /*11850*/  IMAD.MOV.U32 R13, RZ, RZ, R4 ;  /* 0x000000ffff0d7224 */ /* 0x000fe400078e0004 */
[----:B------:R-:W-:Y:S02]  /*11860*/  IMAD.MOV.U32 R12, RZ, RZ, RZ ;  /* 0x000000ffff0c7224 */ /* 0x000fe400078e00ff */
[----:B------:R-:W-:Y:S02]  /*11870*/  IMAD.MOV.U32 R11, RZ, RZ, 0x181f ;  /* 0x0000181fff0b7424 */ /* 0x000fe400078e00ff */
[----:B------:R-:W-:Y:S02]  /*11880*/  IMAD.MOV.U32 R15, RZ, RZ, -0x1 ;  /* 0xffffffffff0f7424 */ /* 0x000fe400078e00ff */
[----:B-----5:R-:W-:Y:S02]  /*11890*/  IMAD R5, R10, R6, RZ ;  /* 0x000000060a057224 */ /* 0x020fe400078e02ff */
[----:B------:R-:W-:-:S07]  /*118a0*/  IMAD.IADD R17, R9, 0x1, R17 ;  /* 0x0000000109117824 */ /* 0x000fce00078e0211 */
[----:B------:R-:W-:Y:S05]  /*118b0*/  WARPSYNC.COLLECTIVE R15, `(.L_x_534) ;  /* 0x000000000f087348 */ /* 0x000fea0003c00000 */
[----:B------:R0:W1:Y:S02]  /*118c0*/  SHFL.IDX P6, R14, R13, R12, R11 ;  /* 0x0000000c0d0e7389 */ /* 0x00006400000c000b */
[----:B01----:R-:W-:Y:S01]  /*118d0*/  ENDCOLLECTIVE ;  /* 0x000000000000791b */ /* 0x003fe20003800000 */
.L_x_534:
[C---:B------:R-:W-:Y:S01]  /*118e0*/  VIADD R6, R17.reuse, 0x10 ;  /* 0x0000001011067836 */ /* 0x040fe20000000000 */
[----:B------:R-:W-:Y:S01]  /*118f0*/  ISETP.GE.AND P0, PT, R17, R5, PT ;  /* 0x000000051100720c */ /* 0x000fe20003f06270 */
[----:B------:R-:W-:Y:S02]  /*11900*/  IMAD.MOV.U32 R13, RZ, RZ, R0 ;  /* 0x000000ffff0d7224 */ /* 0x000fe400078e0000 */
[----:B------:R-:W-:-:S10]  /*11910*/  IMAD.MOV.U32 R2, RZ, RZ, R14 ;  /* 0x000000ffff027224 */ /* 0x000fd400078e000e */
[----:B------:R-:W-:Y:S05]  /*11920*/  WARPSYNC.COLLECTIVE R15, `(.L_x_535) ;  /* 0x000000000f087348 */ /* 0x000fea0003c00000 */
[----:B------:R0:W1:Y:S02]  /*11930*/  SHFL.IDX P6, R14, R13, R12, R11 ;  /* 0x0000000c0d0e7389 */ /* 0x00006400000c000b */
[----:B01----:R-:W-:Y:S01]  /*11940*/  ENDCOLLECTIVE ;  /* 0x000000000000791b */ /* 0x003fe20003800000 */
.L_x_535:
[----:B------:R-:W-:Y:S02]  /*11950*/  IMAD.MOV.U32 R13, RZ, RZ, R4 ;  /* 0x000000ffff0d7224 */ /* 0x000fe400078e0004 */
[----:B------:R-:W-:Y:S02]  /*11960*/  IMAD.MOV.U32 R12, RZ, RZ, 0x1 ;  /* 0x00000001ff0c7424 */ /* 0x000fe400078e00ff */
[----:B------:R-:W-:-:S07]  /*11970*/  IMAD.MOV.U32 R3, RZ, RZ, R14 ;  /* 0x000000ffff037224 */ /* 0x000fce00078e000e */
[----:B------:R-:W-:Y:S05]  /*11980*/  WARPSYNC.COLLECTIVE R15, `(.L_x_536) ;  /* 0x000000000f087348 */ /* 0x000fea0003c00000 */
[----:B------:R0:W1:Y:S02]  /*11990*/  SHFL.IDX P6, R14, R13, R12, R11 ;  /* 0x0000000c0d0e7389 */ /* 0x00006400000c000b */
[----:B01----:R-:W-:Y:S01]  /*119a0*/  ENDCOLLECTIVE ;  /* 0x000000000000791b */ /* 0x003fe20003800000 */
.L_x_536:
[----:B------:R-:W-:-:S05]  /*119b0*/  @!P0 LEA R3, P2, R8, R3, 0x1 ;  /* 0x0000000308038211 */ /* 0x000fca00078408ff */
[----:B------:R-:W-:-:S05]  /*119c0*/  @!P0 IMAD.X R2, RZ, RZ, R2, P2 ;  /* 0x000000ffff028224 */ /* 0x000fca00010e0602 */
[----:B------:R-:W-:Y:S01]  /*119d0*/  @!P0 LOP3.LUT R3, R3, R2, RZ, 0x3c, !PT ;  /* 0x0000000203038212 */ /* 0x000fe200078e3cff */
[----:B------:R-:W-:-:S03]  /*119e0*/  IMAD.MOV.U32 R13, RZ, RZ, R0 ;  /* 0x000000ffff0d7224 */ /* 0x000fc600078e0000 */
[----:B------:R-:W-:-:S04]  /*119f0*/  @!P0 LOP3.LUT R2, R3, R2, RZ, 0x3c, !PT ;  /* 0x0000000203028212 */ /* 0x000fc800078e3cff */
[----:B------:R-:W-:-:S05]  /*11a00*/  @!P0 LOP3.LUT R3, R3, R2, RZ, 0x3c, !PT ;  /* 0x0000000203038212 */ /* 0x000fca00078e3cff */
        /* <DEDUP_REMOVED lines=9> */
.L_x_537:
[----:B------:R-:W-:Y:S02]  /*11aa0*/  IMAD.MOV.U32 R13, RZ, RZ, R4 ;  /* 0x000000ffff0d7224 */ /* 0x000fe400078e0004 */
[----:B------:R-:W-:Y:S02]  /*11ab0*/  IMAD.MOV.U32 R12, RZ, RZ, 0x2 ;  /* 0x00000002ff0c7424 */ /* 0x000fe400078e00ff */
[----:B------:R-:W-:-:S07]  /*11ac0*/  IMAD.MOV.U32 R3, RZ, RZ, R14 ;  /* 0x000000ffff037224 */ /* 0x000fce00078e000e */
[----:B------:R-:W-:Y:S05]  /*11ad0*/  WARPSYNC.COLLECTIVE R15, `(.L_x_538) ;  /* 0x000000000f087348 */ /* 0x000fea0003c00000 */
[----:B------:R0:W1:Y:S02]  /*11ae0*/  SHFL.IDX P6, R14, R13, R12, R11 ;  /* 0x0000000c0d0e7389 */ /* 0x00006400000c000b */
[----:B01----:R-:W-:Y:S01]  /*11af0*/  ENDCOLLECTIVE ;  /* 0x000000000000791b */ /* 0x003fe20003800000 */
.L_x_538:
        /* <DEDUP_REMOVED lines=9> */
[----:B------:R0:W-:Y:S02]  /*11b90*/  @!P0 LDGSTS.E.BYPASS.LTC128B.128 [R36+0x18c00], desc[UR50][R2.64], !P1 ;  /* 0x18c0000002248fae */ /* 0x0001e4000c901d72 */
[----:B0-----:R-:W-:-:S05]  /*11ba0*/  VIADD R2, R17, 0x20 ;  /* 0x0000002011027836 */ /* 0x001fca0000000000 */
[----:B------:R-:W-:Y:S01]  /*11bb0*/  ISETP.GE.AND P0, PT, R2, R5, PT ;  /* 0x000000050200720c */ /* 0x000fe20003f06270 */
[----:B------:R-:W-:-:S12]  /*11bc0*/  IMAD.MOV.U32 R2, RZ, RZ, R14 ;  /* 0x000000ffff027224 */ /* 0x000fd800078e000e */
[----:B------:R-:W-:Y:S05]  /*11bd0*/  WARPSYNC.COLLECTIVE R15, `(.L_x_539) ;  /* 0x000000000f087348 */ /* 0x000fea0003c00000 */
[----:B------:R0:W1:Y:S02]  /*11be0*/  SHFL.IDX P6, R14, R13, R12, R11 ;  /* 0x0000000c0d0e7389 */ /* 0x00006400000c000b */
[----:B01----:R-:W-:Y:S01]  /*11bf0*/  ENDCOLLECTIVE ;  /* 0x000000000000791b */ /* 0x003fe20003800000 */
.L_x_539:
[----:B------:R-:W-:Y:S02]  /*11c00*/  IMAD.MOV.U32 R13, RZ, RZ, R4 ;  /* 0x000000ffff0d7224 */ /* 0x000fe400078e0004 */
[----:B------:R-:W-:Y:S02]  /*11c10*/  IMAD.MOV.U32 R12, RZ, RZ, 0x3 ;  /* 0x00000003ff0c7424 */ /* 0x000fe400078e00ff */
[----:B------:R-:W-:-:S07]  /*11c20*/  IMAD.MOV.U32 R3, RZ, RZ, R14 ;  /* 0x000000ffff037224 */ /* 0x000fce00078e000e */
[----:B------:R-:W-:Y:S05]  /*11c30*/  WARPSYNC.COLLECTIVE R15, `(.L_x_540) ;  /* 0x000000000f087348 */ /* 0x000fea0003c00000 */
[----:B------:R0:W1:Y:S02]  /*11c40*/  SHFL.IDX P6, R14, R13, R12, R11 ;  /* 0x0000000c0d0e7389 */ /* 0x00006400000c000b */
[----:B01----:R-:W-:Y:S01]  /*11c50*/  ENDCOLLECTIVE ;  /* 0x000000000000791b */ /* 0x003fe20003800000 */
.L_x_540:
        /* <DEDUP_REMOVED lines=16> */
.L_x_541:
[----:B------:R-:W-:Y:S02]  /*11d60*/  IMAD.MOV.U32 R13, RZ, RZ, R4 ;  /* 0x000000ffff0d7224 */ /* 0x000fe400078e0004 */
[----:B------:R-:W-:Y:S02]  /*11d70*/  IMAD.MOV.U32 R12, RZ, RZ, 0x4 ;  /* 0x00000004ff0c7424 */ /* 0x000fe400078e00ff */
[----:B------:R-:W-:-:S07]  /*11d80*/  IMAD.MOV.U32 R3, RZ, RZ, R14 ;  /* 0x000000ffff037224 */ /* 0x000fce00078e000e */
[----:B------:R-:W-:Y:S05]  /*11d90*/  WARPSYNC.COLLECTIVE R15, `(.L_x_542) ;  /* 0x000000000f087348 */ /* 0x000fea0003c00000 */
[----:B------:R0:W1:Y:S02]  /*11da0*/  SHFL.IDX P6, R14, R13, R12, R11 ;  /* 0x0000000c0d0e7389 */ /* 0x00006400000c000b */
[----:B01----:R-:W-:Y:S01]  /*11db0*/  ENDCOLLECTIVE ;  /* 0x000000000000791b */ /* 0x003fe20003800000 */
.L_x_542:
        /* <DEDUP_REMOVED lines=16> */
.L_x_543:
[----:B------:R-:W-:Y:S02]  /*11ec0*/  IMAD.MOV.U32 R13, RZ, RZ, R4 ;  /* 0x000000ffff0d7224 */ /* 0x000fe400078e0004 */
[----:B------:R-:W-:Y:S02]  /*11ed0*/  IMAD.MOV.U32 R12, RZ, RZ, 0x5 ;  /* 0x00000005ff0c7424 */ /* 0x000fe400078e00ff */
[----:B------:R-:W-:-:S07]  /*11ee0*/  IMAD.MOV.U32 R3, RZ, RZ, R14 ;  /* 0x000000ffff037224 */ /* 0x000fce00078e000e */
[----:B------:R-:W-:Y:S05]  /*11ef0*/  WARPSYNC.COLLECTIVE R15, `(.L_x_544) ;  /* 0x000000000f087348 */ /* 0x000fea0003c00000 */
[----:B------:R0:W1:Y:S02]  /*11f00*/  SHFL.IDX P6, R14, R13, R12, R11 ;  /* 0x0000000c0d0e7389 */ /* 0x00006400000c000b */
[----:B01----:R-:W-:Y:S01]  /*11f10*/  ENDCOLLECTIVE ;  /* 0x000000000000791b */ /* 0x003fe20003800000 */
.L_x_544:
        /* <DEDUP_REMOVED lines=16> */
.L_x_545:
[----:B------:R-:W-:Y:S02]  /*12020*/  IMAD.MOV.U32 R13, RZ, RZ, R4 ;  /* 0x000000ffff0d7224 */ /* 0x000fe400078e0004 */
[----:B------:R-:W-:Y:S02]  /*12030*/  IMAD.MOV.U32 R12, RZ, RZ, 0x6 ;  /* 0x00000006ff0c7424 */ /* 0x000fe400078e00ff */
[----:B------:R-:W-:-:S07]  /*12040*/  IMAD.MOV.U32 R3, RZ, RZ, R14 ;  /* 0x000000ffff037224 */ /* 0x000fce00078e000e */
[----:B------:R-:W-:Y:S05]  /*12050*/  WARPSYNC.COLLECTIVE R15, `(.L_x_546) ;  /* 0x000000000f087348 */ /* 0x000fea0003c00000 */
[----:B------:R0:W1:Y:S02]  /*12060*/  SHFL.IDX P6, R14, R13, R12, R11 ;  /* 0x0000000c0d0e7389 */ /* 0x00006400000c000b */
[----:B01----:R-:W-:Y:S01]  /*12070*/  ENDCOLLECTIVE ;  /* 0x000000000000791b */ /* 0x003fe20003800000 */
.L_x_546:
        /* <DEDUP_REMOVED lines=16> */
.L_x_547:
[----:B------:R-:W-:Y:S02]  /*12180*/  IMAD.MOV.U32 R13, RZ, RZ, R4 ;  /* 0x000000ffff0d7224 */ /* 0x000fe400078e0004 */
[----:B------:R-:W-:Y:S02]  /*12190*/  IMAD.MOV.U32 R12, RZ, RZ, 0x7 ;  /* 0x00000007ff0c7424 */ /* 0x000fe400078e00ff */
[----:B------:R-:W-:-:S07]  /*121a0*/  IMAD.MOV.U32 R3, RZ, RZ, R14 ;  /* 0x000000ffff037224 */ /* 0x000fce00078e000e */
[----:B------:R-:W-:Y:S05]  /*121b0*/  WARPSYNC.COLLECTIVE R15, `(.L_x_548) ;  /* 0x000000000f087348 */ /* 0x000fea0003c00000 */
[----:B------:R0:W1:Y:S02]  /*121c0*/  SHFL.IDX P6, R14, R13, R12, R11 ;  /* 0x0000000c0d0e7389 */ /* 0x00006400000c000b */
[----:B01----:R-:W-:Y:S01]  /*121d0*/  ENDCOLLECTIVE ;  /* 0x000000000000791b */ /* 0x003fe20003800000 */
.L_x_548:
[----:B------:R-:W-:-:S05]  /*121e0*/  @!P0 LEA R3, P2, R8, R3, 0x1 ;  /* 0x0000000308038211 */ /* 0x000fca00078408ff */
[----:B------:R-:W-:-:S05]  /*121f0*/  @!P0 IMAD.X R2, RZ, RZ, R2, P2 ;  /* 0x000000ffff028224 */ /* 0x000fca00010e0602 */
[----:B------:R-:W-:Y:S01]  /*12200*/  @!P0 LOP3.LUT R3, R3, R2, RZ, 0x3c, !PT ;  /* 0x0000000203038212 */ /* 0x000fe200078e3cff */
[----:B------:R-:W-:-:S03]  /*12210*/  IMAD.MOV.U32 R13, RZ, RZ, R0 ;  /* 0x000000ffff0d7224 */ /* 0x000fc600078e0000 */
[----:B------:R-:W-:-:S04]  /*12220*/  @!P0 LOP3.LUT R2, R3, R2, RZ, 0x3c, !PT ;  /* 0x0000000203028212 */ /* 0x000fc800078e3cff */
[----:B------:R-:W-:Y:S01]  /*12230*/  @!P0 LOP3.LUT R3, R3, R2, RZ, 0x3c, !PT ;  /* 0x0000000203038212 */ /* 0x000fe200078e3cff */
[----:B------:R-:W-:-:S04]  /*12240*/  IMAD.MOV.U32 R4, RZ, RZ, R14 ;  /* 0x000000ffff047224 */ /* 0x000fc800078e000e */
[----:B------:R-:W-:Y:S01]  /*12250*/  @!PT LDS RZ, [RZ] ;  /* 0x00000000fffff984 */ /* 0x000fe20000000800 */
[----:B------:R-:W-:Y:S01]  /*12260*/  @!PT LDS RZ, [RZ] ;  /* 0x00000000fffff984 */ /* 0x000fe20000000800 */
[----:B------:R-:W-:Y:S01]  /*12270*/  @!PT LDS RZ, [RZ] ;  /* 0x00000000fffff984 */ /* 0x000fe20000000800 */
[----:B------:R0:W-:Y:S03]  /*12280*/  @!P0 LDGSTS.E.BYPASS.LTC128B.128 [R36+0x1b400], desc[UR50][R2.64], !P1 ;  /* 0x1b40000002248fae */ /* 0x0001e6000c901d72 */
[----:B0-----:R-:W-:Y:S05]  /*12290*/  WARPSYNC.COLLECTIVE R15, `(.L_x_549) ;  /* 0x000000000f087348 */ /* 0x001fea0003c00000 */
[----:B------:R1:W2:Y:S02]  /*122a0*/  SHFL.IDX P6, R14, R13, R12, R11 ;  /* 0x0000000c0d0e7389 */ /* 0x0002a400000c000b */
[----:B012---:R-:W-:Y:S01]  /*122b0*/  ENDCOLLECTIVE ;  /* 0x000000000000791b */ /* 0x007fe20003800000 */
.L_x_549:
[----:B------:R-:W-:Y:S05]  /*122c0*/  BRA `(.L_x_550) ;  /* 0xffffffc000607947 */ /* 0x000fea000383ffff */
.L_x_466:
[----:B0-----:R0:W1:Y:S02]  /*122d0*/  SYNCS.PHASECHK.TRANS64.TRYWAIT P0, [R22+URZ+0x22820], R3 ;  /* 0x02282003160075a7 */ /* 0x001064000800017f */
[----:B-1----:R-:W-:Y:S05]  /*122e0*/  @!P0 NANOSLEEP.SYNCS 0x989680 ;  /* 0x009896800000895d */ /* 0x002fea0003900000 */
[----:B------:R-:W1:Y:S02]  /*122f0*/  @!P0 SYNCS.PHASECHK.TRANS64 P0, [R22+URZ+0x22820], R3 ;  /* 0x02282003160085a7 */ /* 0x000e64000800007f */
[----:B-1----:R-:W-:Y:S05]  /*12300*/  @!P0 BRA `(.L_x_466) ;  /* 0xfffffffc00f08947 */ /* 0x002fea000383ffff */
[----:B------:R-:W-:Y:S05]  /*12310*/  BRA `(.L_x_551) ;  /* 0xffffffc000bc7947 */ /* 0x000fea000383ffff */
.L_x_469:
[----:B-1----:R1:W2:Y:S02]  /*12320*/  SYNCS.PHASECHK.TRANS64.TRYWAIT P0, [R33+URZ+0x22860], R0 ;  /* 0x02286000210075a7 */ /* 0x0022a4000800017f */
[----:B--2---:R-:W-:Y:S05]  /*12330*/  @!P0 NANOSLEEP.SYNCS 0x989680 ;  /* 0x009896800000895d */ /* 0x004fea0003900000 */
[----:B------:R-:W2:Y:S02]  /*12340*/  @!P0 SYNCS.PHASECHK.TRANS64 P0, [R33+URZ+0x22860], R0 ;  /* 0x02286000210085a7 */ /* 0x000ea4000800007f */
[----:B--2---:R-:W-:Y:S05]  /*12350*/  @!P0 BRA `(.L_x_469) ;  /* 0xfffffffc00f08947 */ /* 0x004fea000383ffff */
[----:B------:R-:W-:Y:S05]  /*12360*/  BRA `(.L_x_552) ;  /* 0xffffffc000cc7947 */ /* 0x000fea000383ffff */
.L_x_470:
        /* <DEDUP_REMOVED lines=8> */
.L_x_554:
[----:B------:R-:W-:Y:S05]  /*123f0*/  BSYNC B0 ;  /* 0x0000000000007941 */ /* 0x000fea0003800000 */
.L_x_553:
[----:B------:R-:W0:Y:S01]  /*12400*/  S2R R7, SR_TID.X ;  /* 0x0000000000077919 */ /* 0x000e220000002100 */
[----:B------:R-:W-:Y:S01]  /*12410*/  IMAD.MOV.U32 R13, RZ, RZ, R5 ;  /* 0x000000ffff0d7224 */ /* 0x000fe200078e0005 */
[C---:B------:R-:W-:Y:S01]  /*12420*/  LOP3.LUT P2, RZ, R25.reuse, 0x2, RZ, 0xc0, !PT ;  /* 0x0000000219ff7812 */ /* 0x040fe2000784c0ff */
[----:B------:R-:W-:Y:S01]  /*12430*/  IMAD.MOV.U32 R12, RZ, RZ, RZ ;  /* 0x000000ffff0c7224 */ /* 0x000fe200078e00ff */
[----:B------:R-:W-:Y:S01]  /*12440*/  LOP3.LUT P1, RZ, R25, 0x4, RZ, 0xc0, !PT ;  /* 0x0000000419ff7812 */ /* 0x000fe2000782c0ff */
[----:B------:R-:W-:Y:S02]  /*12450*/  IMAD.MOV.U32 R11, RZ, RZ, 0x181f ;  /* 0x0000181fff0b7424 */ /* 0x000fe400078e00ff */
[----:B------:R-:W-:Y:S01]  /*12460*/  IMAD.MOV.U32 R15, RZ, RZ, -0x1 ;  /* 0xffffffffff0f7424 */ /* 0x000fe200078e00ff */
[----:B------:R-:W-:Y:S01]  /*12470*/  ISETP.LT.OR P4, PT, R32, 0x1, !P1 ;  /* 0x000000012000780c */ /* 0x000fe20004f81670 */
[----:B------:R-:W-:Y:S02]  /*12480*/  IMAD.MOV.U32 R3, RZ, RZ, R14 ;  /* 0x000000ffff037224 */ /* 0x000fe400078e000e */
[----:B------:R-:W-:-:S10]  /*12490*/  IMAD R4, R4, 0x2, R22 ;  /* 0x0000000204047824 */ /* 0x000fd400078e0216 */
[----:B0-----:R-:W-:Y:S05]  /*124a0*/  WARPSYNC.COLLECTIVE R15, `(.L_x_555) ;  /* 0x000000000f087348 */ /* 0x001fea0003c00000 */
[----:B------:R1:W2:Y:S02]  /*124b0*/  SHFL.IDX P6, R14, R13, R12, R11 ;  /* 0x0000000c0d0e7389 */ /* 0x0002a400000c000b */
[----:B012---:R-:W-:Y:S01]  /*124c0*/  ENDCOLLECTIVE ;  /* 0x000000000000791b */ /* 0x007fe20003800000 */
.L_x_555:
[----:B------:R-:W-:Y:S02]  /*124d0*/  IMAD.MOV.U32 R13, RZ, RZ, R6 ;  /* 0x000000ffff0d7224 */ /* 0x000fe400078e0006 */
[----:B------:R-:W-:Y:S02]  /*124e0*/  IMAD.MOV.U32 R12, RZ, RZ, 0x1 ;  /* 0x00000001ff0c7424 */ /* 0x000fe400078e00ff */
[----:B------:R-:W-:-:S05]  /*124f0*/  IMAD.SHL.U32 R7, R7, 0x8, RZ ;  /* 0x0000000807077824 */ /* 0x000fca00078e00ff */
[----:B------:R-:W-:-:S05]  /*12500*/  LOP3.LUT R7, R7, 0x38, RZ, 0xc0, !PT ;  /* 0x0000003807077812 */ /* 0x000fca00078ec0ff */
[----:B------:R-:W-:Y:S01]  /*12510*/  IMAD.SHL.U32 R0, R7, 0x2, RZ ;  /* 0x0000000207007824 */ /* 0x000fe200078e00ff */
[----:B------:R-:W-:-:S04]  /*12520*/  LOP3.LUT R7, R25, 0x1, RZ, 0xc0, !PT ;  /* 0x0000000119077812 */ /* 0x000fc800078ec0ff */
[----:B------:R-:W-:Y:S02]  /*12530*/  IADD3 R2, P0, R14, R0, RZ ;  /* 0x000000000e027210 */ /* 0x000fe40007f1e0ff */
[----:B------:R-:W-:-:S13]  /*12540*/  ISETP.NE.U32.AND P3, PT, R7, 0x1, PT ;  /* 0x000000010700780c */ /* 0x000fda0003f65070 */
[----:B------:R-:W-:Y:S05]  /*12550*/  WARPSYNC.COLLECTIVE R15, `(.L_x_556) ;  /* 0x000000000f087348 */ /* 0x000fea0003c00000 */
[----:B------:R0:W1:Y:S02]  /*12560*/  SHFL.IDX P6, R14, R13, R12, R11 ;  /* 0x0000000c0d0e7389 */ /* 0x00006400000c000b */
[----:B01----:R-:W-:Y:S01]  /*12570*/  ENDCOLLECTIVE ;  /* 0x000000000000791b */ /* 0x003fe20003800000 */
.L_x_556:
[----:B------:R-:W-:Y:S01]  /*12580*/  IMAD.X R3, RZ, RZ, R3, P0 ;  /* 0x000000ffff037224 */ /* 0x000fe200000e0603 */
[----:B------:R-:W-:Y:S01]  /*12590*/  ISETP.LT.OR P0, PT, R32, 0x1, P3 ;  /* 0x000000012000780c */ /* 0x000fe20001f01670 */
[----:B------:R-:W-:-:S12]  /*125a0*/  IMAD.MOV.U32 R13, RZ, RZ, R5 ;  /* 0x000000ffff0d7224 */ /* 0x000fd800078e0005 */
[----:B------:R-:W-:Y:S01]  /*125b0*/  @!PT LDS RZ, [RZ] ;  /* 0x00000000fffff984 */ /* 0x000fe20000000800 */
[----:B------:R-:W-:Y:S01]  /*125c0*/  @!PT LDS RZ, [RZ] ;  /* 0x00000000fffff984 */ /* 0x000fe20000000800 */
[----:B------:R-:W-:Y:S01]  /*125d0*/  @!PT LDS RZ, [RZ] ;  /* 0x00000000fffff984 */ /* 0x000fe20000000800 */
[----:B------:R-:W-:Y:S01]  /*125e0*/  LDGSTS.E.BYPASS.LTC128B.128 [R4+0x400], desc[UR50][R2.64], !P0 ;  /* 0x0040000002047fae */ /* 0x000fe2000c101d72 */
[----:B------:R-:W-:-:S13]  /*125f0*/  ISETP.LT.OR P0, PT, R32, 0x1, !P2 ;  /* 0x000000012000780c */ /* 0x000fda0005701670 */
[----:B------:R-:W-:Y:S01]  /*12600*/  LDGSTS.E.BYPASS.LTC128B.128 [R4+0x3400], desc[UR50][R2.64+0x80], !P0 ;  /* 0x0340008002047fae */ /* 0x000fe2000c101d72 */
[----:B------:R-:W-:-:S03]  /*12610*/  LOP3.LUT P0, RZ, R25, 0x8, RZ, 0xc0, !PT ;  /* 0x0000000819ff7812 */ /* 0x000fc6000780c0ff */
[----:B------:R-:W-:Y:S01]  /*12620*/  LDGSTS.E.BYPASS.LTC128B.128 [R4+0x6400], desc[UR50][R2.64+0x100], !P4 ;  /* 0x0640010002047fae */ /* 0x000fe2000e101d72 */
[----:B------:R-:W-:-:S13]  /*12630*/  ISETP.LT.OR P4, PT, R32, 0x1, !P0 ;  /* 0x000000012000780c */ /* 0x000fda0004781670 */
[----:B------:R0:W-:Y:S02]  /*12640*/  LDGSTS.E.BYPASS.LTC128B.128 [R4+0x9400], desc[UR50][R2.64+0x180], !P4 ;  /* 0x0940018002047fae */ /* 0x0001e4000e101d72 */
[----:B0-----:R-:W-:-:S07]  /*12650*/  IMAD.MOV.U32 R3, RZ, RZ, R14 ;  /* 0x000000ffff037224 */ /* 0x001fce00078e000e */
[----:B------:R-:W-:Y:S05]  /*12660*/  WARPSYNC.COLLECTIVE R15, `(.L_x_557) ;  /* 0x000000000f087348 */ /* 0x000fea0003c00000 */
[----:B------:R0:W1:Y:S02]  /*12670*/  SHFL.IDX P6, R14, R13, R12, R11 ;  /* 0x0000000c0d0e7389 */ /* 0x00006400000c000b */
[----:B01----:R-:W-:Y:S01]  /*12680*/  ENDCOLLECTIVE ;  /* 0x000000000000791b */ /* 0x003fe20003800000 */
.L_x_557:
[----:B------:R-:W-:Y:S02]  /*12690*/  IMAD.MOV.U32 R13, RZ, RZ, R6 ;  /* 0x000000ffff0d7224 */ /* 0x000fe400078e0006 */
[----:B------:R-:W-:Y:S01]  /*126a0*/  IMAD.MOV.U32 R12, RZ, RZ, 0x2 ;  /* 0x00000002ff0c7424 */ /* 0x000fe200078e00ff */
[----:B------:R-:W-:-:S13]  /*126b0*/  IADD3 R2, P4, R14, R0, RZ ;  /* 0x000000000e027210 */ /* 0x000fda0007f9e0ff */
[----:B------:R-:W-:Y:S05]  /*126c0*/  WARPSYNC.COLLECTIVE R15, `(.L_x_558) ;  /* 0x000000000f087348 */ /* 0x000fea0003c00000 */
[----:B------:R0:W1:Y:S02]  /*126d0*/  SHFL.IDX P6, R14, R13, R12, R11 ;  /* 0x0000000c0d0e7389 */ /* 0x00006400000c000b */
[----:B01----:R-:W-:Y:S01]  /*126e0*/  ENDCOLLECTIVE ;  /* 0x000000000000791b */ /* 0x003fe20003800000 */
.L_x_558:
        /* <DEDUP_REMOVED lines=9> */
[----:B------:R-:W-:-:S13]  /*12780*/  ISETP.LT.OR P4, PT, R32, 0x11, !P1 ;  /* 0x000000112000780c */ /* 0x000fda0004f81670 */
[----:B------:R-:W-:Y:S01]  /*12790*/  LDGSTS.E.BYPASS.LTC128B.128 [R4+0x6c00], desc[UR50][R2.64+0x100], !P4 ;  /* 0x06c0010002047fae */ /* 0x000fe2000e101d72 */
[----:B------:R-:W-:-:S13]  /*127a0*/  ISETP.LT.OR P4, PT, R32, 0x11, !P0 ;  /* 0x000000112000780c */ /* 0x000fda0004781670 */
[----:B------:R0:W-:Y:S02]  /*127b0*/  LDGSTS.E.BYPASS.LTC128B.128 [R4+0x9c00], desc[UR50][R2.64+0x180], !P4 ;  /* 0x09c0018002047fae */ /* 0x0001e4000e101d72 */
[----:B0-----:R-:W-:-:S07]  /*127c0*/  IMAD.MOV.U32 R3, RZ, RZ, R14 ;  /* 0x000000ffff037224 */ /* 0x001fce00078e000e */
[----:B------:R-:W-:Y:S05]  /*127d0*/  WARPSYNC.COLLECTIVE R15, `(.L_x_559) ;  /* 0x000000000f087348 */ /* 0x000fea0003c00000 */
[----:B------:R0:W1:Y:S02]  /*127e0*/  SHFL.IDX P6, R14, R13, R12, R11 ;  /* 0x0000000c0d0e7389 */ /* 0x00006400000c000b */
[----:B01----:R-:W-:Y:S01]  /*127f0*/  ENDCOLLECTIVE ;  /* 0x000000000000791b */ /* 0x003fe20003800000 */
.L_x_559:
[----:B------:R-:W-:Y:S02]  /*12800*/  IMAD.MOV.U32 R13, RZ, RZ, R6 ;  /* 0x000000ffff0d7224 */ /* 0x000fe400078e0006 */
[----:B------:R-:W-:Y:S01]  /*12810*/  IMAD.MOV.U32 R12, RZ, RZ, 0x3 ;  /* 0x00000003ff0c7424 */ /* 0x000fe200078e00ff */
[----:B------:R-:W-:-:S13]  /*12820*/  IADD3 R2, P4, R14, R0, RZ ;  /* 0x000000000e027210 */ /* 0x000fda0007f9e0ff */
[----:B------:R-:W-:Y:S05]  /*12830*/  WARPSYNC.COLLECTIVE R15, `(.L_x_560) ;  /* 0x000000000f087348 */ /* 0x000fea0003c00000 */
[----:B------:R0:W1:Y:S02]  /*12840*/  SHFL.IDX P6, R14, R13, R12, R11 ;  /* 0x0000000c0d0e7389 */ /* 0x00006400000c000b */
[----:B01----:R-:W-:Y:S01]  /*12850*/  ENDCOLLECTIVE ;  /* 0x000000000000791b */ /* 0x003fe20003800000 */
.L_x_560:
        /* <DEDUP_REMOVED lines=17> */
.L_x_561:
[----:B------:R-:W-:Y:S02]  /*12970*/  IMAD.MOV.U32 R13, RZ, RZ, R6 ;  /* 0x000000ffff0d7224 */ /* 0x000fe400078e0006 */
[----:B------:R-:W-:Y:S01]  /*12980*/  IMAD.MOV.U32 R12, RZ, RZ, 0x4 ;  /* 0x00000004ff0c7424 */ /* 0x000fe200078e00ff */
[----:B------:R-:W-:-:S13]  /*12990*/  IADD3 R2, P4, R14, R0, RZ ;  /* 0x000000000e027210 */ /* 0x000fda0007f9e0ff */
[----:B------:R-:W-:Y:S05]  /*129a0*/  WARPSYNC.COLLECTIVE R15, `(.L_x_562) ;  /* 0x000000000f087348 */ /* 0x000fea0003c00000 */
[----:B------:R0:W1:Y:S02]  /*129b0*/  SHFL.IDX P6, R14, R13, R12, R11 ;  /* 0x0000000c0d0e7389 */ /* 0x00006400000c000b */
[----:B01----:R-:W-:Y:S01]  /*129c0*/  ENDCOLLECTIVE ;  /* 0x000000000000791b */ /* 0x003fe20003800000 */
.L_x_562:
        /* <DEDUP_REMOVED lines=17> */
.L_x_563:
[----:B------:R-:W-:Y:S02]  /*12ae0*/  IMAD.MOV.U32 R13, RZ, RZ, R6 ;  /* 0x000000ffff0d7224 */ /* 0x000fe400078e0006 */
[----:B------:R-:W-:Y:S01]  /*12af0*/  IMAD.MOV.U32 R12, RZ, RZ, 0x5 ;  /* 0x00000005ff0c7424 */ /* 0x000fe200078e00ff */
[----:B------:R-:W-:-:S13]  /*12b00*/  IADD3 R2, P4, R14, R0, RZ ;  /* 0x000000000e027210 */ /* 0x000fda0007f9e0ff */
[----:B------:R-:W-:Y:S05]  /*12b10*/  WARPSYNC.COLLECTIVE R15, `(.L_x_564) ;  /* 0x000000000f087348 */ /* 0x000fea0003c00000 */
[----:B------:R0:W1:Y:S02]  /*12b20*/  SHFL.IDX P6, R14, R13, R12, R11 ;  /* 0x0000000c0d0e7389 */ /* 0x00006400000c000b */
[----:B01----:R-:W-:Y:S01]  /*12b30*/  ENDCOLLECTIVE ;  /* 0x000000000000791b */ /* 0x003fe20003800000 */
.L_x_564:
        /* <DEDUP_REMOVED lines=12> */
.L_x_565:
        /* <DEDUP_REMOVED lines=9> */
.L_x_477:
[----:B0-----:R0:W1:Y:S02]  /*12c90*/  SYNCS.PHASECHK.TRANS64.TRYWAIT P0, [R10+URZ+0x22840], R20 ;  /* 0x022840140a0075a7 */ /* 0x001064000800017f */
[----:B-1----:R-:W-:Y:S05]  /*12ca0*/  @!P0 NANOSLEEP.SYNCS 0x989680 ;  /* 0x009896800000895d */ /* 0x002fea0003900000 */
[----:B------:R-:W1:Y:S02]  /*12cb0*/  @!P0 SYNCS.PHASECHK.TRANS64 P0, [R10+URZ+0x22840], R20 ;  /* 0x022840140a0085a7 */ /* 0x000e64000800007f */
[----:B-1----:R-:W-:Y:S05]  /*12cc0*/  @!P0 BRA `(.L_x_477) ;  /* 0xfffffffc00f08947 */ /* 0x002fea000383ffff */
[----:B------:R-:W-:Y:S05]  /*12cd0*/  BRA `(.L_x_567) ;  /* 0xffffffc400307947 */ /* 0x000fea000383ffff */
.L_x_478:
[----:B------:R-:W-:Y:S01]  /*12ce0*/  BSSY B1, `(.L_x_568) ;  /* 0x0000008000017945 */ /* 0x000fe20003800000 */
[----:B------:R-:W-:Y:S02]  /*12cf0*/  IMAD.MOV.U32 R13, RZ, RZ, R8 ;  /* 0x000000ffff0d7224 */ /* 0x000fe400078e0008 */
[----:B------:R-:W-:Y:S02]  /*12d00*/  IMAD.MOV.U32 R12, RZ, RZ, RZ ;  /* 0x000000ffff0c7224 */ /* 0x000fe400078e00ff */
[----:B------:R-:W-:Y:S02]  /*12d10*/  IMAD.MOV.U32 R11, RZ, RZ, 0x181f ;  /* 0x0000181fff0b7424 */ /* 0x000fe400078e00ff */
[----:B------:R-:W-:-:S07]  /*12d20*/  IMAD.MOV.U32 R15, RZ, RZ, -0x1 ;  /* 0xffffffffff0f7424 */ /* 0x000fce00078e00ff */
[----:B0-----:R-:W-:Y:S05]  /*12d30*/  WARPSYNC.COLLECTIVE R15, `(.L_x_569) ;  /* 0x000000000f087348 */ /* 0x001fea0003c00000 */
[----:B------:R1:W2:Y:S02]  /*12d40*/  SHFL.IDX P6, R14, R13, R12, R11 ;  /* 0x0000000c0d0e7389 */ /* 0x0002a400000c000b */
[----:B012---:R-:W-:Y:S01]  /*12d50*/  ENDCOLLECTIVE ;  /* 0x000000000000791b */ /* 0x007fe20003800000 */
.L_x_569:
[----:B------:R-:W-:Y:S05]  /*12d60*/  BSYNC B1 ;  /* 0x0000000000017941 */ /* 0x000fea0003800000 */
.L_x_568:
[----:B------:R-:W-:Y:S02]  /*12d70*/  IMAD.MOV.U32 R13, RZ, RZ, R6 ;  /* 0x000000ffff0d7224 */ /* 0x000fe400078e0006 */
        /* <DEDUP_REMOVED lines=8> */
.L_x_570:
[----:B------:R-:W-:Y:S02]  /*12e00*/  IMAD.MOV.U32 R13, RZ, RZ, R8 ;  /* 0x000000ffff0d7224 */ /* 0x000fe400078e0008 */
[----:B------:R-:W-:Y:S02]  /*12e10*/  IMAD.MOV.U32 R12, RZ, RZ, 0x1 ;  /* 0x00000001ff0c7424 */ /* 0x000fe400078e00ff */
[----:B------:R-:W-:-:S07]  /*12e20*/  IMAD.MOV.U32 R2, RZ, RZ, R14 ;  /* 0x000000ffff027224 */ /* 0x000fce00078e000e */
[----:B------:R-:W-:Y:S05]  /*12e30*/  WARPSYNC.COLLECTIVE R15, `(.L_x_571) ;  /* 0x000000000f087348 */ /* 0x000fea0003c00000 */
[----:B------:R0:W1:Y:S02]  /*12e40*/  SHFL.IDX P6, R14, R13, R12, R11 ;  /* 0x0000000c0d0e7389 */ /* 0x00006400000c000b */
[----:B01----:R-:W-:Y:S01]  /*12e50*/  ENDCOLLECTIVE ;  /* 0x000000000000791b */ /* 0x003fe20003800000 */
.L_x_571:
[----:B------:R-:W-:-:S05]  /*12e60*/  IADD3 R2, P0, R2, R0, RZ ;  /* 0x0000000002027210 */ /* 0x000fca0007f1e0ff */
        /* <DEDUP_REMOVED lines=10> */
.L_x_572:
[----:B------:R-:W-:Y:S02]  /*12f10*/  IMAD.MOV.U32 R13, RZ, RZ, R8 ;  /* 0x000000ffff0d7224 */ /* 0x000fe400078e0008 */
[----:B------:R-:W-:Y:S02]  /*12f20*/  IMAD.MOV.U32 R12, RZ, RZ, 0x2 ;  /* 0x00000002ff0c7424 */ /* 0x000fe400078e00ff */
[----:B------:R-:W-:-:S07]  /*12f30*/  IMAD.MOV.U32 R2, RZ, RZ, R14 ;  /* 0x000000ffff027224 */ /* 0x000fce00078e000e */
[----:B------:R-:W-:Y:S05]  /*12f40*/  WARPSYNC.COLLECTIVE R15, `(.L_x_573) ;  /* 0x000000000f087348 */ /* 0x000fea0003c00000 */
[----:B------:R0:W1:Y:S02]  /*12f50*/  SHFL.IDX P6, R14, R13, R12, R11 ;  /* 0x0000000c0d0e7389 */ /* 0x00006400000c000b */
[----:B01----:R-:W-:Y:S01]  /*12f60*/  ENDCOLLECTIVE ;  /* 0x000000000000791b */ /* 0x003fe20003800000 */
.L_x_573:
        /* <DEDUP_REMOVED lines=11> */
.L_x_574:
[----:B------:R-:W-:Y:S02]  /*13020*/  IMAD.MOV.U32 R13, RZ, RZ, R8 ;  /* 0x000000ffff0d7224 */ /* 0x000fe400078e0008 */
[----:B------:R-:W-:Y:S02]  /*13030*/  IMAD.MOV.U32 R12, RZ, RZ, 0x3 ;  /* 0x00000003ff0c7424 */ /* 0x000fe400078e00ff */
[----:B------:R-:W-:-:S07]  /*13040*/  IMAD.MOV.U32 R2, RZ, RZ, R14 ;  /* 0x000000ffff027224 */ /* 0x000fce00078e000e */
[----:B------:R-:W-:Y:S05]  /*13050*/  WARPSYNC.COLLECTIVE R15, `(.L_x_575) ;  /* 0x000000000f087348 */ /* 0x000fea0003c00000 */
[----:B------:R0:W1:Y:S02]  /*13060*/  SHFL.IDX P6, R14, R13, R12, R11 ;  /* 0x0000000c0d0e7389 */ /* 0x00006400000c000b */
[----:B01----:R-:W-:Y:S01]  /*13070*/  ENDCOLLECTIVE ;  /* 0x000000000000791b */ /* 0x003fe20003800000 */
.L_x_575:
        /* <DEDUP_REMOVED lines=11> */
.L_x_576:
[----:B------:R-:W-:Y:S02]  /*13130*/  IMAD.MOV.U32 R13, RZ, RZ, R8 ;  /* 0x000000ffff0d7224 */ /* 0x000fe400078e0008 */
[----:B------:R-:W-:Y:S02]  /*13140*/  IMAD.MOV.U32 R12, RZ, RZ, 0x4 ;  /* 0x00000004ff0c7424 */ /* 0x000fe400078e00ff */
[----:B------:R-:W-:-:S07]  /*13150*/  IMAD.MOV.U32 R2, RZ, RZ, R14 ;  /* 0x000000ffff027224 */ /* 0x000fce00078e000e */
[----:B------:R-:W-:Y:S05]  /*13160*/  WARPSYNC.COLLECTIVE R15, `(.L_x_577) ;  /* 0x000000000f087348 */ /* 0x000fea0003c00000 */
[----:B------:R0:W1:Y:S02]  /*13170*/  SHFL.IDX P6, R14, R13, R12, R11 ;  /* 0x0000000c0d0e7389 */ /* 0x00006400000c000b */
[----:B01----:R-:W-:Y:S01]  /*13180*/  ENDCOLLECTIVE ;  /* 0x000000000000791b */ /* 0x003fe20003800000 */
.L_x_577:
        /* <DEDUP_REMOVED lines=11> */
.L_x_578:
[----:B------:R-:W-:Y:S02]  /*13240*/  IMAD.MOV.U32 R13, RZ, RZ, R8 ;  /* 0x000000ffff0d7224 */ /* 0x000fe400078e0008 */
[----:B------:R-:W-:Y:S02]  /*13250*/  IMAD.MOV.U32 R12, RZ, RZ, 0x5 ;  /* 0x00000005ff0c7424 */ /* 0x000fe400078e00ff */
[----:B------:R-:W-:-:S07]  /*13260*/  IMAD.MOV.U32 R2, RZ, RZ, R14 ;  /* 0x000000ffff027224 */ /* 0x000fce00078e000e */
[----:B------:R-:W-:Y:S05]  /*13270*/  WARPSYNC.COLLECTIVE R15, `(.L_x_579) ;  /* 0x000000000f087348 */ /* 0x000fea0003c00000 */
[----:B------:R0:W1:Y:S02]  /*13280*/  SHFL.IDX P6, R14, R13, R12, R11 ;  /* 0x0000000c0d0e7389 */ /* 0x00006400000c000b */
[----:B01----:R-:W-:Y:S01]  /*13290*/  ENDCOLLECTIVE ;  /* 0x000000000000791b */ /* 0x003fe20003800000 */
.L_x_579:
[----:B------:R-:W-:-:S05]  /*132a0*/  IADD3 R2, P0, R2, R0, RZ ;  /* 0x0000000002027210 */ /* 0x000fca0007f1e0ff */
        /* <DEDUP_REMOVED lines=10> */
.L_x_580:
[----:B------:R-:W-:Y:S05]  /*13350*/  BRA `(.L_x_581) ;  /* 0xffffffc000587947 */ /* 0x000fea000383ffff */
.L_x_483:
[----:B--2---:R2:W3:Y:S02]  /*13360*/  SYNCS.PHASECHK.TRANS64.TRYWAIT P0, [R10+URZ+0x22860], R20 ;  /* 0x022860140a0075a7 */ /* 0x0044e4000800017f */
[----:B---3--:R-:W-:Y:S05]  /*13370*/  @!P0 NANOSLEEP.SYNCS 0x989680 ;  /* 0x009896800000895d */ /* 0x008fea0003900000 */
[----:B------:R-:W3:Y:S02]  /*13380*/  @!P0 SYNCS.PHASECHK.TRANS64 P0, [R10+URZ+0x22860], R20 ;  /* 0x022860140a0085a7 */ /* 0x000ee4000800007f */
[----:B---3--:R-:W-:Y:S05]  /*13390*/  @!P0 BRA `(.L_x_483) ;  /* 0xfffffffc00f08947 */ /* 0x008fea000383ffff */
[----:B------:R-:W-:Y:S05]  /*133a0*/  BRA `(.L_x_582) ;  /* 0xffffffc000a87947 */ /* 0x000fea000383ffff */
.L_x_484:
[----:B------:R-:W-:Y:S01]  /*133b0*/  BSSY B1, `(.L_x_583) ;  /* 0x0000008000017945 */ /* 0x000fe20003800000 */
[----:B------:R-:W-:Y:S02]  /*133c0*/  IMAD.MOV.U32 R13, RZ, RZ, R25 ;  /* 0x000000ffff0d7224 */ /* 0x000fe400078e0019 */
[----:B------:R-:W-:Y:S02]  /*133d0*/  IMAD.MOV.U32 R12, RZ, RZ, RZ ;  /* 0x000000ffff0c7224 */ /* 0x000fe400078e00ff */
[----:B------:R-:W-:Y:S02]  /*133e0*/  IMAD.MOV.U32 R11, RZ, RZ, 0x181f ;  /* 0x0000181fff0b7424 */ /* 0x000fe400078e00ff */
[----:B------:R-:W-:-:S07]  /*133f0*/  IMAD.MOV.U32 R15, RZ, RZ, -0x1 ;  /* 0xffffffffff0f7424 */ /* 0x000fce00078e00ff */
[----:B-1----:R-:W-:Y:S05]  /*13400*/  WARPSYNC.COLLECTIVE R15, `(.L_x_584) ;  /* 0x000000000f087348 */ /* 0x002fea0003c00000 */
[----:B------:R0:W2:Y:S02]  /*13410*/  SHFL.IDX P6, R14, R13, R12, R11 ;  /* 0x0000000c0d0e7389 */ /* 0x0000a400000c000b */
[----:B012---:R-:W-:Y:S01]  /*13420*/  ENDCOLLECTIVE ;  /* 0x000000000000791b */ /* 0x007fe20003800000 */
.L_x_584:
[----:B------:R-:W-:Y:S05]  /*13430*/  BSYNC B1 ;  /* 0x0000000000017941 */ /* 0x000fea0003800000 */
.L_x_583:
        /* <DEDUP_REMOVED lines=9> */
.L_x_585:
[----:B------:R-:W-:Y:S02]  /*134d0*/  IMAD.MOV.U32 R13, RZ, RZ, R25 ;  /* 0x000000ffff0d7224 */ /* 0x000fe400078e0019 */
[----:B------:R-:W-:Y:S01]  /*134e0*/  IMAD.MOV.U32 R12, RZ, RZ, 0x1 ;  /* 0x00000001ff0c7424 */ /* 0x000fe200078e00ff */
[----:B------:R-:W-:-:S13]  /*134f0*/  IADD3 R2, P0, R14, R0, RZ ;  /* 0x000000000e027210 */ /* 0x000fda0007f1e0ff */
[----:B------:R-:W-:Y:S05]  /*13500*/  WARPSYNC.COLLECTIVE R15, `(.L_x_586) ;  /* 0x000000000f087348 */ /* 0x000fea0003c00000 */
[----:B------:R0:W1:Y:S02]  /*13510*/  SHFL.IDX P6, R14, R13, R12, R11 ;  /* 0x0000000c0d0e7389 */ /* 0x00006400000c000b */
[----:B01----:R-:W-:Y:S01]  /*13520*/  ENDCOLLECTIVE ;  /* 0x000000000000791b */ /* 0x003fe20003800000 */
.L_x_586:
        /* <DEDUP_REMOVED lines=13> */
.L_x_587:
[----:B------:R-:W-:Y:S02]  /*13600*/  IMAD.MOV.U32 R13, RZ, RZ, R25 ;  /* 0x000000ffff0d7224 */ /* 0x000fe400078e0019 */
[----:B------:R-:W-:Y:S01]  /*13610*/  IMAD.MOV.U32 R12, RZ, RZ, 0x2 ;  /* 0x00000002ff0c7424 */ /* 0x000fe200078e00ff */
[----:B------:R-:W-:-:S13]  /*13620*/  IADD3 R2, P0, R14, R0, RZ ;  /* 0x000000000e027210 */ /* 0x000fda0007f1e0ff */
[----:B------:R-:W-:Y:S05]  /*13630*/  WARPSYNC.COLLECTIVE R15, `(.L_x_588) ;  /* 0x000000000f087348 */ /* 0x000fea0003c00000 */
[----:B------:R0:W1:Y:S02]  /*13640*/  SHFL.IDX P6, R14, R13, R12, R11 ;  /* 0x0000000c0d0e7389 */ /* 0x00006400000c000b */
[----:B01----:R-:W-:Y:S01]  /*13650*/  ENDCOLLECTIVE ;  /* 0x000000000000791b */ /* 0x003fe20003800000 */
.L_x_588:
        /* <DEDUP_REMOVED lines=13> */
.L_x_589:
[----:B------:R-:W-:Y:S02]  /*13730*/  IMAD.MOV.U32 R13, RZ, RZ, R25 ;  /* 0x000000ffff0d7224 */ /* 0x000fe400078e0019 */
[----:B------:R-:W-:Y:S02]  /*13740*/  IMAD.MOV.U32 R12, RZ, RZ, 0x3 ;  /* 0x00000003ff0c7424 */ /* 0x000fe400078e00ff */
[----:B------:R-:W-:-:S07]  /*13750*/  IMAD.MOV.U32 R8, RZ, RZ, R14 ;  /* 0x000000ffff087224 */ /* 0x000fce00078e000e */
[----:B------:R-:W-:Y:S05]  /*13760*/  WARPSYNC.COLLECTIVE R15, `(.L_x_590) ;  /* 0x000000000f087348 */ /* 0x000fea0003c00000 */
[----:B------:R0:W1:Y:S02]  /*13770*/  SHFL.IDX P6, R14, R13, R12, R11 ;  /* 0x0000000c0d0e7389 */ /* 0x00006400000c000b */
[----:B01----:R-:W-:Y:S01]  /*13780*/  ENDCOLLECTIVE ;  /* 0x000000000000791b */ /* 0x003fe20003800000 */
.L_x_590:
[----:B------:R-:W-:-:S05]  /*13790*/  IADD3 R2, P0, R8, R0, RZ ;  /* 0x0000000008027210 */ /* 0x000fca0007f1e0ff */
[----:B------:R-:W-:-:S05]  /*137a0*/  IMAD.X R3, RZ, RZ, R4, P0 ;  /* 0x000000ffff037224 */ /* 0x000fca00000e0604 */
[----:B------:R-:W-:Y:S01]  /*137b0*/  @!PT LDS RZ, [RZ] ;  /* 0x00000000fffff984 */ /* 0x000fe20000000800 */
[----:B------:R-:W-:Y:S01]  /*137c0*/  @!PT LDS RZ, [RZ] ;  /* 0x00000000fffff984 */ /* 0x000fe20000000800 */
[----:B------:R-:W-:Y:S01]  /*137d0*/  @!PT LDS RZ, [RZ] ;  /* 0x00000000fffff984 */ /* 0x000fe20000000800 */
[----:B------:R0:W-:Y:S01]  /*137e0*/  LDGSTS.E.BYPASS.LTC128B.128 [R20+0x1400], desc[UR50][R2.64], !P5 ;  /* 0x0140000002147fae */ /* 0x0001e2000e901d72 */
[----:B------:R-:W-:-:S03]  /*137f0*/  IMAD.MOV.U32 R13, RZ, RZ, R17 ;  /* 0x000000ffff0d7224 */ /* 0x000fc600078e0011 */
[----:B------:R0:W-:Y:S04]  /*13800*/  LDGSTS.E.BYPASS.LTC128B.128 [R20+0x4400], desc[UR50][R2.64+0x80], !P4 ;  /* 0x0440008002147fae */ /* 0x0001e8000e101d72 */
[----:B------:R0:W-:Y:S01]  /*13810*/  LDGSTS.E.BYPASS.LTC128B.128 [R20+0x7400], desc[UR50][R2.64+0x100], !P3 ;  /* 0x0740010002147fae */ /* 0x0001e2000d901d72 */
[----:B------:R-:W-:-:S03]  /*13820*/  IMAD.MOV.U32 R5, RZ, RZ, R14 ;  /* 0x000000ffff057224 */ /* 0x000fc600078e000e */
[----:B------:R0:W-:Y:S04]  /*13830*/  LDGSTS.E.BYPASS.LTC128B.128 [R20+0xa400], desc[UR50][R2.64+0x180], !P1 ;  /* 0x0a40018002147fae */ /* 0x0001e8000c901d72 */
[----:B0-----:R-:W-:Y:S05]  /*13840*/  WARPSYNC.COLLECTIVE R15, `(.L_x_591) ;  /* 0x000000000f087348 */ /* 0x001fea0003c00000 */
[----:B------:R1:W2:Y:S02]  /*13850*/  SHFL.IDX P6, R14, R13, R12, R11 ;  /* 0x0000000c0d0e7389 */ /* 0x0002a400000c000b */
[----:B012---:R-:W-:Y:S01]  /*13860*/  ENDCOLLECTIVE ;  /* 0x000000000000791b */ /* 0x007fe20003800000 */
.L_x_591:
[----:B------:R-:W-:Y:S02]  /*13870*/  IMAD.MOV.U32 R13, RZ, RZ, R25 ;  /* 0x000000ffff0d7224 */ /* 0x000fe400078e0019 */
[----:B------:R-:W-:Y:S01]  /*13880*/  IMAD.MOV.U32 R12, RZ, RZ, 0x4 ;  /* 0x00000004ff0c7424 */ /* 0x000fe200078e00ff */
[----:B------:R-:W-:-:S13]  /*13890*/  IADD3 R2, P0, R14, R0, RZ ;  /* 0x000000000e027210 */ /* 0x000fda0007f1e0ff */
[----:B------:R-:W-:Y:S05]  /*138a0*/  WARPSYNC.COLLECTIVE R15, `(.L_x_592) ;  /* 0x000000000f087348 */ /* 0x000fea0003c00000 */
[----:B------:R0:W1:Y:S02]  /*138b0*/  SHFL.IDX P6, R14, R13, R12, R11 ;  /* 0x0000000c0d0e7389 */ /* 0x00006400000c000b */
[----:B01----:R-:W-:Y:S01]  /*138c0*/  ENDCOLLECTIVE ;  /* 0x000000000000791b */ /* 0x003fe20003800000 */
.L_x_592:
[----:B------:R-:W-:-:S05]  /*138d0*/  IMAD.X R3, RZ, RZ, R5, P0 ;  /* 0x000000ffff037224 */ /* 0x000fca00000e0605 */
[----:B------:R-:W-:Y:S01]  /*138e0*/  @!PT LDS RZ, [RZ] ;  /* 0x00000000fffff984 */ /* 0x000fe20000000800 */
[----:B------:R-:W-:Y:S01]  /*138f0*/  @!PT LDS RZ, [RZ] ;  /* 0x00000000fffff984 */ /* 0x000fe20000000800 */
[----:B------:R-:W-:Y:S01]  /*13900*/  @!PT LDS RZ, [RZ] ;  /* 0x00000000fffff984 */ /* 0x000fe20000000800 */
[----:B------:R-:W-:Y:S04]  /*13910*/  LDGSTS.E.BYPASS.LTC128B.128 [R20+0x1c00], desc[UR50][R2.64], !P5 ;  /* 0x01c0000002147fae */ /* 0x000fe8000e901d72 */
[----:B------:R-:W-:Y:S01]  /*13920*/  LDGSTS.E.BYPASS.LTC128B.128 [R20+0x4c00], desc[UR50][R2.64+0x80], !P4 ;  /* 0x04c0008002147fae */ /* 0x000fe2000e101d72 */
[----:B------:R-:W-:-:S03]  /*13930*/  IMAD.MOV.U32 R13, RZ, RZ, R17 ;  /* 0x000000ffff0d7224 */ /* 0x000fc600078e0011 */
[----:B------:R-:W-:Y:S04]  /*13940*/  LDGSTS.E.BYPASS.LTC128B.128 [R20+0x7c00], desc[UR50][R2.64+0x100], !P3 ;  /* 0x07c0010002147fae */ /* 0x000fe8000d901d72 */
[----:B------:R0:W-:Y:S02]  /*13950*/  LDGSTS.E.BYPASS.LTC128B.128 [R20+0xac00], desc[UR50][R2.64+0x180], !P1 ;  /* 0x0ac0018002147fae */ /* 0x0001e4000c901d72 */
[----:B0-----:R-:W-:-:S07]  /*13960*/  IMAD.MOV.U32 R3, RZ, RZ, R14 ;  /* 0x000000ffff037224 */ /* 0x001fce00078e000e */
[----:B------:R-:W-:Y:S05]  /*13970*/  WARPSYNC.COLLECTIVE R15, `(.L_x_593) ;  /* 0x000000000f087348 */ /* 0x000fea0003c00000 */
[----:B------:R0:W1:Y:S02]  /*13980*/  SHFL.IDX P6, R14, R13, R12, R11 ;  /* 0x0000000c0d0e7389 */ /* 0x00006400000c000b */
[----:B01----:R-:W-:Y:S01]  /*13990*/  ENDCOLLECTIVE ;  /* 0x000000000000791b */ /* 0x003fe20003800000 */
.L_x_593:
[----:B------:R-:W-:Y:S02]  /*139a0*/  IMAD.MOV.U32 R13, RZ, RZ, R25 ;  /* 0x000000ffff0d7224 */ /* 0x000fe400078e0019 */
[----:B------:R-:W-:Y:S01]  /*139b0*/  IMAD.MOV.U32 R12, RZ, RZ, 0x5 ;  /* 0x00000005ff0c7424 */ /* 0x000fe200078e00ff */
[----:B------:R-:W-:-:S13]  /*139c0*/  IADD3 R2, P0, R14, R0, RZ ;  /* 0x000000000e027210 */ /* 0x000fda0007f1e0ff */
[----:B------:R-:W-:Y:S05]  /*139d0*/  WARPSYNC.COLLECTIVE R15, `(.L_x_594) ;  /* 0x000000000f087348 */ /* 0x000fea0003c00000 */
[----:B------:R0:W1:Y:S02]  /*139e0*/  SHFL.IDX P6, R14, R13, R12, R11 ;  /* 0x0000000c0d0e7389 */ /* 0x00006400000c000b */
[----:B01----:R-:W-:Y:S01]  /*139f0*/  ENDCOLLECTIVE ;  /* 0x000000000000791b */ /* 0x003fe20003800000 */
.L_x_594:
        /* <DEDUP_REMOVED lines=13> */
.L_x_595:
[----:B------:R-:W-:Y:S05]  /*13ad0*/  BRA `(.L_x_596) ;  /* 0xffffffbc00e87947 */ /* 0x000fea000383ffff */
.L_x_492:
[----:B------:R-:W-:Y:S01]  /*13ae0*/  BSSY B0, `(.L_x_597) ;  /* 0x0000008000007945 */ /* 0x000fe20003800000 */
[----:B------:R-:W-:Y:S02]  /*13af0*/  IMAD.MOV.U32 R13, RZ, RZ, R16 ;  /* 0x000000ffff0d7224 */ /* 0x000fe400078e0010 */
[----:B------:R-:W-:Y:S02]  /*13b00*/  IMAD.MOV.U32 R12, RZ, RZ, RZ ;  /* 0x000000ffff0c7224 */ /* 0x000fe400078e00ff */
[----:B------:R-:W-:Y:S02]  /*13b10*/  IMAD.MOV.U32 R11, RZ, RZ, 0x1f ;  /* 0x0000001fff0b7424 */ /* 0x000fe400078e00ff */
[----:B------:R-:W-:-:S07]  /*13b20*/  IMAD.MOV.U32 R15, RZ, RZ, -0x1 ;  /* 0xffffffffff0f7424 */ /* 0x000fce00078e00ff */
[----:B01----:R-:W-:Y:S05]  /*13b30*/  WARPSYNC.COLLECTIVE R15, `(.L_x_598) ;  /* 0x000000000f087348 */ /* 0x003fea0003c00000 */
[----:B------:R2:W3:Y:S02]  /*13b40*/  SHFL.IDX P6, R14, R13, R12, R11 ;  /* 0x0000000c0d0e7389 */ /* 0x0004e400000c000b */
[----:B0123--:R-:W-:Y:S01]  /*13b50*/  ENDCOLLECTIVE ;  /* 0x000000000000791b */ /* 0x00ffe20003800000 */
.L_x_598:
[----:B------:R-:W-:Y:S05]  /*13b60*/  BSYNC B0 ;  /* 0x0000000000007941 */ /* 0x000fea0003800000 */
.L_x_597:
[----:B------:R-:W-:Y:S02]  /*13b70*/  IMAD.MOV.U32 R13, RZ, RZ, R16 ;  /* 0x000000ffff0d7224 */ /* 0x000fe400078e0010 */
[----:B------:R-:W-:Y:S02]  /*13b80*/  IMAD.MOV.U32 R12, RZ, RZ, 0x1 ;  /* 0x00000001ff0c7424 */ /* 0x000fe400078e00ff */
[----:B------:R-:W-:Y:S02]  /*13b90*/  IMAD.MOV.U32 R11, RZ, RZ, 0x1f ;  /* 0x0000001fff0b7424 */ /* 0x000fe400078e00ff */
[----:B------:R-:W-:Y:S02]  /*13ba0*/  IMAD.MOV.U32 R15, RZ, RZ, -0x1 ;  /* 0xffffffffff0f7424 */ /* 0x000fe400078e00ff */
[----:B------:R-:W-:Y:S02]  /*13bb0*/  IMAD.IADD R7, R19, 0x1, R9 ;  /* 0x0000000113077824 */ /* 0x000fe400078e0209 */
[----:B------:R-:W-:-:S07]  /*13bc0*/  IMAD.MOV.U32 R0, RZ, RZ, R14 ;  /* 0x000000ffff007224 */ /* 0x000fce00078e000e */
[----:B------:R-:W-:Y:S05]  /*13bd0*/  WARPSYNC.COLLECTIVE R15, `(.L_x_599) ;  /* 0x000000000f087348 */ /* 0x000fea0003c00000 */
[----:B------:R0:W1:Y:S02]  /*13be0*/  SHFL.IDX P6, R14, R13, R12, R11 ;  /* 0x0000000c0d0e7389 */ /* 0x00006400000c000b */
[----:B01----:R-:W-:Y:S01]  /*13bf0*/  ENDCOLLECTIVE ;  /* 0x000000000000791b */ /* 0x003fe20003800000 */
.L_x_599:
[----:B------:R-:W-:Y:S02]  /*13c00*/  ULDC UR4, c[0x0][0xc3c] ;  /* 0x00030f0000047ab9 */ /* 0x000fe40000000800 */
[----:B------:R-:W-:-:S13]  /*13c10*/  ISETP.GE.OR P1, PT, R7, UR4, !P0 ;  /* 0x0000000407007c0c */ /* 0x000fda000c726670 */
[----:B------:R-:W0:Y:S08]  /*13c20*/  @!P1 LDC.64 R2, c[0x0][0xc80] ;  /* 0x00032000ff029b82 */ /* 0x000e300000000a00 */
[----:B------:R-:W1:Y:S01]  /*13c30*/  @!P1 LDC.64 R4, c[0x0][0xc78] ;  /* 0x00031e00ff049b82 */ /* 0x000e620000000a00 */
[----:B------:R-:W-:Y:S02]  /*13c40*/  IMAD.MOV.U32 R11, RZ, RZ, RZ ;  /* 0x000000ffff0b7224 */ /* 0x000fe400078e00ff */
[----:B------:R-:W-:-:S02]  /*13c50*/  IMAD.MOV.U32 R8, RZ, RZ, R14 ;  /* 0x000000ffff087224 */ /* 0x000fc400078e000e */
[----:B0-----:R-:W-:-:S05]  /*13c60*/  @!P1 IMAD.WIDE R2, R7, 0x4, R2 ;  /* 0x0000000407029825 */ /* 0x001fca00078e0202 */
[----:B------:R1:W2:Y:S02]  /*13c70*/  @!P1 LDG.E R6, desc[UR50][R2.64] ;  /* 0x0000003202069981 */ /* 0x0002a4000c1e1900 */
[----:B-1----:R-:W-:-:S05]  /*13c80*/  @!P1 IMAD.WIDE R2, R7, 0x4, R4 ;  /* 0x0000000407029825 */ /* 0x002fca00078e0204 */
[----:B------:R-:W3:Y:S01]  /*13c90*/  @!P1 LDG.E R5, desc[UR50][R2.64] ;  /* 0x0000003202059981 */ /* 0x000ee2000c1e1900 */
[----:B------:R-:W-:Y:S01]  /*13ca0*/  IMAD.MOV.U32 R7, RZ, RZ, RZ ;  /* 0x000000ffff077224 */ /* 0x000fe200078e00ff */
[C---:B------:R-:W-:Y:S01]  /*13cb0*/  ISETP.GE.U32.AND P2, PT, R9.reuse, 0x2, PT ;  /* 0x000000020900780c */ /* 0x040fe20003f46070 */
[----:B------:R-:W-:Y:S01]  /*13cc0*/  IMAD.MOV.U32 R4, RZ, RZ, RZ ;  /* 0x000000ffff047224 */ /* 0x000fe200078e00ff */
[C---:B------:R-:W-:Y:S02]  /*13cd0*/  ISETP.GE.U32.AND P3, PT, R9.reuse, 0x4, PT ;  /* 0x000000040900780c */ /* 0x040fe40003f66070 */
[C---:B------:R-:W-:Y:S02]  /*13ce0*/  ISETP.GE.U32.AND P4, PT, R9.reuse, 0x8, PT ;  /* 0x000000080900780c */ /* 0x040fe40003f86070 */
[----:B------:R-:W-:Y:S01]  /*13cf0*/  ISETP.GE.U32.AND P5, PT, R9, 0x10, PT ;  /* 0x000000100900780c */ /* 0x000fe20003fa6070 */
[----:B--2---:R-:W-:Y:S02]  /*13d00*/  @!P1 IMAD.MOV.U32 R7, RZ, RZ, R6 ;  /* 0x000000ffff079224 */ /* 0x004fe400078e0006 */
[----:B------:R-:W-:-:S02]  /*13d10*/  IMAD.MOV.U32 R6, RZ, RZ, RZ ;  /* 0x000000ffff067224 */ /* 0x000fc400078e00ff */
[----:B---3--:R-:W-:Y:S01]  /*13d20*/  @!P1 IMAD.MOV.U32 R4, RZ, RZ, R5 ;  /* 0x000000ffff049224 */ /* 0x008fe200078e0005 */
[----:B------:R-:W-:-:S03]  /*13d30*/  ISETP.NE.AND P1, PT, R9, RZ, PT ;  /* 0x000000ff0900720c */ /* 0x000fc60003f25270 */
[----:B------:R-:W-:-:S10]  /*13d40*/  IMAD R13, R4, R7, RZ ;  /* 0x00000007040d7224 */ /* 0x000fd400078e02ff */
[----:B------:R-:W-:Y:S05]  /*13d50*/  WARPSYNC.COLLECTIVE R15, `(.L_x_600) ;  /* 0x000000000f087348 */ /* 0x000fea0003c00000 */
[----:B------:R0:W1:Y:S02]  /*13d60*/  SHFL.UP P6, R14, R13, R12, R11 ;  /* 0x0400000c0d0e7389 */ /* 0x00006400000c000b */
[----:B01----:R-:W-:Y:S01]  /*13d70*/  ENDCOLLECTIVE ;  /* 0x000000000000791b */ /* 0x003fe20003800000 */
.L_x_600:
[----:B------:R-:W-:Y:S01]  /*13d80*/  IMAD.MOV.U32 R12, RZ, RZ, 0x2 ;  /* 0x00000002ff0c7424 */ /* 0x000fe200078e00ff */
[----:B------:R-:W-:-:S05]  /*13d90*/  SEL R14, R14, RZ, P1 ;  /* 0x000000ff0e0e7207 */ /* 0x000fca0000800000 */
[----:B------:R-:W-:-:S04]  /*13da0*/  IMAD.IADD R5, R13, 0x1, R14 ;  /* 0x000000010d057824 */ /* 0x000fc800078e020e */
[----:B------:R-:W-:-:S07]  /*13db0*/  IMAD.MOV.U32 R13, RZ, RZ, R5 ;  /* 0x000000ffff0d7224 */ /* 0x000fce00078e0005 */
[----:B------:R-:W-:Y:S05]  /*13dc0*/  WARPSYNC.COLLECTIVE R15, `(.L_x_601) ;  /* 0x000000000f087348 */ /* 0x000fea0003c00000 */
[----:B------:R0:W1:Y:S02]  /*13dd0*/  SHFL.UP P6, R14, R13, R12, R11 ;  /* 0x0400000c0d0e7389 */ /* 0x00006400000c000b */
[----:B01----:R-:W-:Y:S01]  /*13de0*/  ENDCOLLECTIVE ;  /* 0x000000000000791b */ /* 0x003fe20003800000 */
.L_x_601:
[----:B------:R-:W-:Y:S01]  /*13df0*/  IMAD.MOV.U32 R12, RZ, RZ, 0x4 ;  /* 0x00000004ff0c7424 */ /* 0x000fe200078e00ff */
[----:B------:R-:W-:-:S05]  /*13e00*/  SEL R2, R14, RZ, P2 ;  /* 0x000000ff0e027207 */ /* 0x000fca0001000000 */
[----:B------:R-:W-:-:S04]  /*13e10*/  IMAD.IADD R2, R5, 0x1, R2 ;  /* 0x0000000105027824 */ /* 0x000fc800078e0202 */
[----:B------:R-:W-:-:S07]  /*13e20*/  IMAD.MOV.U32 R13, RZ, RZ, R2 ;  /* 0x000000ffff0d7224 */ /* 0x000fce00078e0002 */
[----:B------:R-:W-:Y:S05]  /*13e30*/  WARPSYNC.COLLECTIVE R15, `(.L_x_602) ;  /* 0x000000000f087348 */ /* 0x000fea0003c00000 */
[----:B------:R0:W1:Y:S02]  /*13e40*/  SHFL.UP P6, R14, R13, R12, R11 ;  /* 0x0400000c0d0e7389 */ /* 0x00006400000c000b */
[----:B01----:R-:W-:Y:S01]  /*13e50*/  ENDCOLLECTIVE ;  /* 0x000000000000791b */ /* 0x003fe20003800000 */
.L_x_602:
[----:B------:R-:W-:Y:S01]  /*13e60*/  IMAD.MOV.U32 R12, RZ, RZ, 0x8 ;  /* 0x00000008ff0c7424 */ /* 0x000fe200078e00ff */
[----:B------:R-:W-:-:S05]  /*13e70*/  SEL R3, R14, RZ, P3 ;  /* 0x000000ff0e037207 */ /* 0x000fca0001800000 */
[----:B------:R-:W-:-:S04]  /*13e80*/  IMAD.IADD R3, R2, 0x1, R3 ;  /* 0x0000000102037824 */ /* 0x000fc800078e0203 */
[----:B------:R-:W-:-:S07]  /*13e90*/  IMAD.MOV.U32 R13, RZ, RZ, R3 ;  /* 0x000000ffff0d7224 */ /* 0x000fce00078e0003 */
[----:B------:R-:W-:Y:S05]  /*13ea0*/  WARPSYNC.COLLECTIVE R15, `(.L_x_603) ;  /* 0x000000000f087348 */ /* 0x000fea0003c00000 */
[----:B------:R0:W1:Y:S02]  /*13eb0*/  SHFL.UP P6, R14, R13, R12, R11 ;  /* 0x0400000c0d0e7389 */ /* 0x00006400000c000b */
[----:B01----:R-:W-:Y:S01]  /*13ec0*/  ENDCOLLECTIVE ;  /* 0x000000000000791b */ /* 0x003fe20003800000 */
.L_x_603:
[----:B------:R-:W-:Y:S01]  /*13ed0*/  IMAD.MOV.U32 R12, RZ, RZ, 0x10 ;  /* 0x00000010ff0c7424 */ /* 0x000fe200078e00ff */
[----:B------:R-:W-:-:S05]  /*13ee0*/  SEL R14, R14, RZ, P4 ;  /* 0x000000ff0e0e7207 */ /* 0x000fca0002000000 */
[----:B------:R-:W-:-:S04]  /*13ef0*/  IMAD.IADD R5, R3, 0x1, R14 ;  /* 0x0000000103057824 */ /* 0x000fc800078e020e */
[----:B------:R-:W-:-:S07]  /*13f00*/  IMAD.MOV.U32 R13, RZ, RZ, R5 ;  /* 0x000000ffff0d7224 */ /* 0x000fce00078e0005 */
[----:B------:R-:W-:Y:S05]  /*13f10*/  WARPSYNC.COLLECTIVE R15, `(.L_x_604) ;  /* 0x000000000f087348 */ /* 0x000fea0003c00000 */
[----:B------:R0:W1:Y:S02]  /*13f20*/  SHFL.UP P6, R14, R13, R12, R11 ;  /* 0x0400000c0d0e7389 */ /* 0x00006400000c000b */
[----:B01----:R-:W-:Y:S01]  /*13f30*/  ENDCOLLECTIVE ;  /* 0x000000000000791b */ /* 0x003fe20003800000 */
.L_x_604:
[----:B------:R-:W-:Y:S02]  /*13f40*/  IMAD.MOV.U32 R12, RZ, RZ, 0x1f ;  /* 0x0000001fff0c7424 */ /* 0x000fe400078e00ff */
[----:B------:R-:W-:Y:S01]  /*13f50*/  IMAD.MOV.U32 R11, RZ, RZ, 0x1f ;  /* 0x0000001fff0b7424 */ /* 0x000fe200078e00ff */
[----:B------:R-:W-:-:S05]  /*13f60*/  SEL R2, R14, RZ, P5 ;  /* 0x000000ff0e027207 */ /* 0x000fca0002800000 */
[----:B------:R-:W-:-:S04]  /*13f70*/  IMAD.IADD R2, R5, 0x1, R2 ;  /* 0x0000000105027824 */ /* 0x000fc800078e0202 */
[----:B------:R-:W-:-:S07]  /*13f80*/  IMAD.MOV.U32 R13, RZ, RZ, R2 ;  /* 0x000000ffff0d7224 */ /* 0x000fce00078e0002 */
[----:B------:R-:W-:Y:S05]  /*13f90*/  WARPSYNC.COLLECTIVE R15, `(.L_x_605) ;  /* 0x000000000f087348 */ /* 0x000fea0003c00000 */
[----:B------:R0:W1:Y:S02]  /*13fa0*/  SHFL.IDX P6, R14, R13, R12, R11 ;  /* 0x0000000c0d0e7389 */ /* 0x00006400000c000b */
[----:B01----:R-:W-:Y:S01]  /*13fb0*/  ENDCOLLECTIVE ;  /* 0x000000000000791b */ /* 0x003fe20003800000 */
.L_x_605:
[----:B------:R-:W-:Y:S05]  /*13fc0*/  BRA `(.L_x_606) ;  /* 0xffffffc000487947 */ /* 0x000fea000383ffff */
.L_x_495:
[----:B------:R-:W-:Y:S01]  /*13fd0*/  BSSY B0, `(.L_x_607) ;  /* 0x0000007000007945 */ /* 0x000fe20003800000 */
[----:B------:R-:W-:Y:S02]  /*13fe0*/  IMAD.MOV.U32 R12, RZ, RZ, 0x1 ;  /* 0x00000001ff0c7424 */ /* 0x000fe400078e00ff */
[----:B------:R-:W-:Y:S02]  /*13ff0*/  IMAD.MOV.U32 R11, RZ, RZ, RZ ;  /* 0x000000ffff0b7224 */ /* 0x000fe400078e00ff */
[----:B------:R-:W-:-:S07]  /*14000*/  IMAD.MOV.U32 R15, RZ, RZ, -0x1 ;  /* 0xffffffffff0f7424 */ /* 0x000fce00078e00ff */
[----:B01----:R-:W-:Y:S05]  /*14010*/  WARPSYNC.COLLECTIVE R15, `(.L_x_608) ;  /* 0x000000000f087348 */ /* 0x003fea0003c00000 */
[----:B------:R2:W3:Y:S02]  /*14020*/  SHFL.UP P6, R14, R13, R12, R11 ;  /* 0x0400000c0d0e7389 */ /* 0x0004e400000c000b */
[----:B0123--:R-:W-:Y:S01]  /*14030*/  ENDCOLLECTIVE ;  /* 0x000000000000791b */ /* 0x00ffe20003800000 */
.L_x_608:
[----:B------:R-:W-:Y:S05]  /*14040*/  BSYNC B0 ;  /* 0x0000000000007941 */ /* 0x000fea0003800000 */
.L_x_607:
[----:B------:R-:W-:Y:S01]  /*14050*/  SEL R14, R14, RZ, P1 ;  /* 0x000000ff0e0e7207 */ /* 0x000fe20000800000 */
[----:B------:R-:W-:Y:S02]  /*14060*/  IMAD.MOV.U32 R12, RZ, RZ, 0x2 ;  /* 0x00000002ff0c7424 */ /* 0x000fe400078e00ff */
[----:B------:R-:W-:Y:S02]  /*14070*/  IMAD.MOV.U32 R11, RZ, RZ, RZ ;  /* 0x000000ffff0b7224 */ /* 0x000fe400078e00ff */
[----:B------:R-:W-:Y:S02]  /*14080*/  IMAD.IADD R13, R13, 0x1, R14 ;  /* 0x000000010d0d7824 */ /* 0x000fe400078e020e */
[----:B------:R-:W-:-:S07]  /*14090*/  IMAD.MOV.U32 R15, RZ, RZ, -0x1 ;  /* 0xffffffffff0f7424 */ /* 0x000fce00078e00ff */
[----:B------:R-:W-:Y:S05]  /*140a0*/  WARPSYNC.COLLECTIVE R15, `(.L_x_609) ;  /* 0x000000000f087348 */ /* 0x000fea0003c00000 */
[----:B------:R0:W1:Y:S02]  /*140b0*/  SHFL.UP P6, R14, R13, R12, R11 ;  /* 0x0400000c0d0e7389 */ /* 0x00006400000c000b */
[----:B01----:R-:W-:Y:S01]  /*140c0*/  ENDCOLLECTIVE ;  /* 0x000000000000791b */ /* 0x003fe20003800000 */
.L_x_609:
[----:B------:R-:W-:Y:S01]  /*140d0*/  IMAD.MOV.U32 R12, RZ, RZ, 0x4 ;  /* 0x00000004ff0c7424 */ /* 0x000fe200078e00ff */
[----:B------:R-:W-:-:S05]  /*140e0*/  SEL R2, R14, RZ, P2 ;  /* 0x000000ff0e027207 */ /* 0x000fca0001000000 */
[----:B------:R-:W-:-:S04]  /*140f0*/  IMAD.IADD R2, R13, 0x1, R2 ;  /* 0x000000010d027824 */ /* 0x000fc800078e0202 */
[----:B------:R-:W-:-:S07]  /*14100*/  IMAD.MOV.U32 R13, RZ, RZ, R2 ;  /* 0x000000ffff0d7224 */ /* 0x000fce00078e0002 */
[----:B------:R-:W-:Y:S05]  /*14110*/  WARPSYNC.COLLECTIVE R15, `(.L_x_610) ;  /* 0x000000000f087348 */ /* 0x000fea0003c00000 */
[----:B------:R0:W1:Y:S02]  /*14120*/  SHFL.UP P6, R14, R13, R12, R11 ;  /* 0x0400000c0d0e7389 */ /* 0x00006400000c000b */
[----:B01----:R-:W-:Y:S01]  /*14130*/  ENDCOLLECTIVE ;  /* 0x000000000000791b */ /* 0x003fe20003800000 */
.L_x_610:
[----:B------:R-:W-:Y:S01]  /*14140*/  IMAD.MOV.U32 R12, RZ, RZ, 0x8 ;  /* 0x00000008ff0c7424 */ /* 0x000fe200078e00ff */
[----:B------:R-:W-:-:S05]  /*14150*/  SEL R3, R14, RZ, P3 ;  /* 0x000000ff0e037207 */ /* 0x000fca0001800000 */
[----:B------:R-:W-:-:S04]  /*14160*/  IMAD.IADD R3, R2, 0x1, R3 ;  /* 0x0000000102037824 */ /* 0x000fc800078e0203 */
[----:B------:R-:W-:-:S07]  /*14170*/  IMAD.MOV.U32 R13, RZ, RZ, R3 ;  /* 0x000000ffff0d7224 */ /* 0x000fce00078e0003 */
[----:B------:R-:W-:Y:S05]  /*14180*/  WARPSYNC.COLLECTIVE R15, `(.L_x_611) ;  /* 0x000000000f087348 */ /* 0x000fea0003c00000 */
[----:B------:R0:W1:Y:S02]  /*14190*/  SHFL.UP P6, R14, R13, R12, R11 ;  /* 0x0400000c0d0e7389 */ /* 0x00006400000c000b */
[----:B01----:R-:W-:Y:S01]  /*141a0*/  ENDCOLLECTIVE ;  /* 0x000000000000791b */ /* 0x003fe20003800000 */
.L_x_611:
[----:B------:R-:W-:Y:S01]  /*141b0*/  IMAD.MOV.U32 R12, RZ, RZ, 0x10 ;  /* 0x00000010ff0c7424 */ /* 0x000fe200078e00ff */
[----:B------:R-:W-:-:S05]  /*141c0*/  SEL R14, R14, RZ, P4 ;  /* 0x000000ff0e0e7207 */ /* 0x000fca0002000000 */
[----:B------:R-:W-:-:S04]  /*141d0*/  IMAD.IADD R5, R3, 0x1, R14 ;  /* 0x0000000103057824 */ /* 0x000fc800078e020e */
[----:B------:R-:W-:-:S07]  /*141e0*/  IMAD.MOV.U32 R13, RZ, RZ, R5 ;  /* 0x000000ffff0d7224 */ /* 0x000fce00078e0005 */
[----:B------:R-:W-:Y:S05]  /*141f0*/  WARPSYNC.COLLECTIVE R15, `(.L_x_612) ;  /* 0x000000000f087348 */ /* 0x000fea0003c00000 */
[----:B------:R0:W1:Y:S02]  /*14200*/  SHFL.UP P6, R14, R13, R12, R11 ;  /* 0x0400000c0d0e7389 */ /* 0x00006400000c000b */
[----:B01----:R-:W-:Y:S01]  /*14210*/  ENDCOLLECTIVE ;  /* 0x000000000000791b */ /* 0x003fe20003800000 */
.L_x_612:
        /* <DEDUP_REMOVED lines=8> */
.L_x_613:
[----:B------:R-:W-:Y:S05]  /*142a0*/  BRA `(.L_x_614) ;  /* 0xffffffc000347947 */ /* 0x000fea000383ffff */
.L_x_497:
[----:B------:R-:W-:Y:S01]  /*142b0*/  BSSY B0, `(.L_x_615) ;  /* 0x0000006000007945 */ /* 0x000fe20003800000 */
[----:B------:R-:W-:Y:S01]  /*142c0*/  PLOP3.LUT P6, PT, P6, PT, PT, 0x8, 0x0 ;  /* 0x000000000000781c */ /* 0x000fe200037ce170 */
[----:B------:R-:W-:-:S12]  /*142d0*/  IMAD.MOV.U32 R15, RZ, RZ, -0x1 ;  /* 0xffffffffff0f7424 */ /* 0x000fd800078e00ff */
[----:B012---:R-:W-:Y:S05]  /*142e0*/  WARPSYNC.COLLECTIVE R15, `(.L_x_616) ;  /* 0x000000000f087348 */ /* 0x007fea0003c00000 */
[----:B------:R-:W-:Y:S01]  /*142f0*/  VOTE.ANY R14, PT, P6 ;  /* 0x00000000000e7806 */ /* 0x000fe200030e0100 */
[----:B012---:R-:W-:Y:S06]  /*14300*/  ENDCOLLECTIVE ;  /* 0x000000000000791b */ /* 0x007fec0003800000 */
.L_x_616:
[----:B------:R-:W-:Y:S05]  /*14310*/  BSYNC B0 ;  /* 0x0000000000007941 */ /* 0x000fea0003800000 */
.L_x_615:
[----:B------:R-:W-:Y:S02]  /*14320*/  IMAD.MOV.U32 R3, RZ, RZ, R14 ;  /* 0x000000ffff037224 */ /* 0x000fe400078e000e */
[----:B------:R-:W-:Y:S02]  /*14330*/  IMAD.MOV.U32 R13, RZ, RZ, R7 ;  /* 0x000000ffff0d7224 */ /* 0x000fe400078e0007 */
[----:B------:R-:W0:Y:S01]  /*14340*/  POPC R8, R3 ;  /* 0x0000000300087309 */ /* 0x000e220000000000 */
[----:B------:R-:W-:Y:S02]  /*14350*/  IMAD.MOV.U32 R11, RZ, RZ, 0x1f ;  /* 0x0000001fff0b7424 */ /* 0x000fe400078e00ff */
[----:B------:R-:W-:Y:S02]  /*14360*/  IMAD.MOV.U32 R15, RZ, RZ, -0x1 ;  /* 0xffffffffff0f7424 */ /* 0x000fe400078e00ff */
[----:B0-----:R-:W-:-:S07]  /*14370*/  IMAD.MOV.U32 R12, RZ, RZ, R8 ;  /* 0x000000ffff0c7224 */ /* 0x001fce00078e0008 */
[----:B------:R-:W-:Y:S05]  /*14380*/  WARPSYNC.COLLECTIVE R15, `(.L_x_617) ;  /* 0x000000000f087348 */ /* 0x000fea0003c00000 */
[----:B------:R0:W1:Y:S02]  /*14390*/  SHFL.IDX P6, R14, R13, R12, R11 ;  /* 0x0000000c0d0e7389 */ /* 0x00006400000c000b */
[----:B01----:R-:W-:Y:S01]  /*143a0*/  ENDCOLLECTIVE ;  /* 0x000000000000791b */ /* 0x003fe20003800000 */
.L_x_617:
[----:B------:R-:W-:Y:S02]  /*143b0*/  IMAD.MOV.U32 R13, RZ, RZ, R4 ;  /* 0x000000ffff0d7224 */ /* 0x000fe400078e0004 */
[----:B------:R-:W-:-:S07]  /*143c0*/  IMAD.MOV.U32 R7, RZ, RZ, R14 ;  /* 0x000000ffff077224 */ /* 0x000fce00078e000e */
[----:B------:R-:W-:Y:S05]  /*143d0*/  WARPSYNC.COLLECTIVE R15, `(.L_x_618) ;  /* 0x000000000f087348 */ /* 0x000fea0003c00000 */
[----:B------:R0:W1:Y:S02]  /*143e0*/  SHFL.IDX P6, R14, R13, R12, R11 ;  /* 0x0000000c0d0e7389 */ /* 0x00006400000c000b */
[----:B01----:R-:W-:Y:S01]  /*143f0*/  ENDCOLLECTIVE ;  /* 0x000000000000791b */ /* 0x003fe20003800000 */
.L_x_618:
[----:B------:R-:W-:Y:S01]  /*14400*/  IMAD.MOV.U32 R4, RZ, RZ, R14 ;  /* 0x000000ffff047224 */ /* 0x000fe200078e000e */
[----:B------:R-:W-:Y:S06]  /*14410*/  BRA `(.L_x_619) ;  /* 0xffffffc000147947 */ /* 0x000fec000383ffff */
.L_x_499:
[----:B------:R-:W-:Y:S01]  /*14420*/  BSSY B0, `(.L_x_620) ;  /* 0x0000007000007945 */ /* 0x000fe20003800000 */
[----:B------:R-:W-:Y:S02]  /*14430*/  IMAD.MOV.U32 R13, RZ, RZ, R2 ;  /* 0x000000ffff0d7224 */ /* 0x000fe400078e0002 */
[----:B------:R-:W-:Y:S02]  /*14440*/  IMAD.MOV.U32 R11, RZ, RZ, 0x1f ;  /* 0x0000001fff0b7424 */ /* 0x000fe400078e00ff */
[----:B------:R-:W-:-:S07]  /*14450*/  IMAD.MOV.U32 R15, RZ, RZ, -0x1 ;  /* 0xffffffffff0f7424 */ /* 0x000fce00078e00ff */
[----:B01234-:R-:W-:Y:S05]  /*14460*/  WARPSYNC.COLLECTIVE R15, `(.L_x_621) ;  /* 0x000000000f087348 */ /* 0x01ffea0003c00000 */
[----:B------:R0:W0:Y:S02]  /*14470*/  SHFL.IDX P6, R14, R13, R12, R11 ;  /* 0x0000000c0d0e7389 */ /* 0x00002400000c000b */
[----:B01234-:R-:W-:Y:S01]  /*14480*/  ENDCOLLECTIVE ;  /* 0x000000000000791b */ /* 0x01ffe20003800000 */
.L_x_621:
[----:B------:R-:W-:Y:S05]  /*14490*/  BSYNC B0 ;  /* 0x0000000000007941 */ /* 0x000fea0003800000 */
.L_x_620:
[----:B------:R-:W-:Y:S01]  /*144a0*/  IMAD.MOV.U32 R6, RZ, RZ, R14 ;  /* 0x000000ffff067224 */ /* 0x000fe200078e000e */
[----:B------:R-:W-:Y:S06]  /*144b0*/  BRA `(.L_x_498) ;  /* 0xffffffc000047947 */ /* 0x000fec000383ffff */
.L_x_503:
[----:B-1----:R1:W2:Y:S02]  /*144c0*/  SYNCS.PHASECHK.TRANS64.TRYWAIT P0, [R7+URZ+0x22820], R0 ;  /* 0x02282000070075a7 */ /* 0x0022a4000800017f */
[----:B--2---:R-:W-:Y:S05]  /*144d0*/  @!P0 NANOSLEEP.SYNCS 0x989680 ;  /* 0x009896800000895d */ /* 0x004fea0003900000 */
[----:B------:R-:W2:Y:S02]  /*144e0*/  @!P0 SYNCS.PHASECHK.TRANS64 P0, [R7+URZ+0x22820], R0 ;  /* 0x02282000070085a7 */ /* 0x000ea4000800007f */
[----:B--2---:R-:W-:Y:S05]  /*144f0*/  @!P0 BRA `(.L_x_503) ;  /* 0xfffffffc00f08947 */ /* 0x004fea000383ffff */
[----:B------:R-:W-:Y:S05]  /*14500*/  BRA `(.L_x_622) ;  /* 0xffffffc4005c7947 */ /* 0x000fea000383ffff */
.L_x_504:
[----:B------:R-:W2:Y:S01]  /*14510*/  S2R R2, SR_TID.X ;  /* 0x0000000000027919 */ /* 0x000ea20000002100 */
[----:B------:R-:W-:Y:S01]  /*14520*/  BSSY B0, `(.L_x_623) ;  /* 0x000000a000007945 */ /* 0x000fe20003800000 */
[----:B------:R-:W-:Y:S02]  /*14530*/  IMAD.MOV.U32 R12, RZ, RZ, RZ ;  /* 0x000000ffff0c7224 */ /* 0x000fe400078e00ff */
[----:B------:R-:W-:Y:S02]  /*14540*/  IMAD.MOV.U32 R11, RZ, RZ, 0x1f ;  /* 0x0000001fff0b7424 */ /* 0x000fe400078e00ff */
[----:B------:R-:W-:Y:S01]  /*14550*/  IMAD.MOV.U32 R15, RZ, RZ, -0x1 ;  /* 0xffffffffff0f7424 */ /* 0x000fe200078e00ff */
[----:B--2---:R-:W-:-:S04]  /*14560*/  SHF.R.U32.HI R2, RZ, 0x5, R2 ;  /* 0x00000005ff027819 */ /* 0x004fc80000011602 */
[----:B------:R-:W-:-:S05]  /*14570*/  LOP3.LUT R2, R2, 0x3, RZ, 0xc0, !PT ;  /* 0x0000000302027812 */ /* 0x000fca00078ec0ff */
[----:B------:R-:W-:-:S07]  /*14580*/  IMAD.MOV.U32 R13, RZ, RZ, R2 ;  /* 0x000000ffff0d7224 */ /* 0x000fce00078e0002 */
[----:B01-34-:R-:W-:Y:S05]  /*14590*/  WARPSYNC.COLLECTIVE R15, `(.L_x_624) ;  /* 0x000000000f087348 */ /* 0x01bfea0003c00000 */
[----:B------:R2:W0:Y:S02]  /*145a0*/  SHFL.IDX P6, R14, R13, R12, R11 ;  /* 0x0000000c0d0e7389 */ /* 0x00042400000c000b */
[----:B01234-:R-:W-:Y:S01]  /*145b0*/  ENDCOLLECTIVE ;  /* 0x000000000000791b */ /* 0x01ffe20003800000 */
.L_x_624:
[----:B------:R-:W-:Y:S05]  /*145c0*/  BSYNC B0 ;  /* 0x0000000000007941 */ /* 0x000fea0003800000 */
.L_x_623:
[----:B------:R-:W-:Y:S05]  /*145d0*/  BRA `(.L_x_625) ;  /* 0xffffffc400447947 */ /* 0x000fea000383ffff */
.L_x_507:
[----:B------:R-:W-:Y:S01]  /*145e0*/  BSSY B1, `(.L_x_626) ;  /* 0x0000006000017945 */ /* 0x000fe20003800000 */
[----:B------:R-:W-:-:S07]  /*145f0*/  IMAD.MOV.U32 R15, RZ, RZ, -0x1 ;  /* 0xffffffffff0f7424 */ /* 0x000fce00078e00ff */
[----:B01-34-:R-:W-:Y:S05]  /*14600*/  WARPSYNC.COLLECTIVE R15, `(.L_x_627) ;  /* 0x000000000f0c7348 */ /* 0x01bfea0003c00000 */
[----:B------:R-:W-:Y:S02]  /*14610*/  ELECT P6, UR62, PT ;  /* 0x00000000003e782f */ /* 0x000fe400038c0000 */
[----:B------:R-:W-:Y:S01]  /*14620*/  MOV R14, UR62 ;  /* 0x0000003e000e7c02 */ /* 0x000fe20008000f00 */
[----:B01-34-:R-:W-:Y:S10]  /*14630*/  ENDCOLLECTIVE ;  /* 0x000000000000791b */ /* 0x01bff40003800000 */
.L_x_627:
[----:B------:R-:W-:Y:S05]  /*14640*/  BSYNC B1 ;  /* 0x0000000000017941 */ /* 0x000fea0003800000 */
.L_x_626:
[----:B------:R-:W-:Y:S05]  /*14650*/  BRA `(.L_x_628) ;  /* 0xffffffc4003c7947 */ /* 0x000fea000383ffff */
.L_x_509:
[----:B-1----:R1:W2:Y:S02]  /*14660*/  SYNCS.PHASECHK.TRANS64.TRYWAIT P1, [R5+URZ+0x22840], R0 ;  /* 0x02284000050075a7 */ /* 0x0022a4000802017f */
[----:B--2---:R-:W-:Y:S05]  /*14670*/  @!P1 NANOSLEEP.SYNCS 0x989680 ;  /* 0x009896800000995d */ /* 0x004fea0003900000 */
[----:B------:R-:W2:Y:S02]  /*14680*/  @!P1 SYNCS.PHASECHK.TRANS64 P1, [R5+URZ+0x22840], R0 ;  /* 0x02284000050095a7 */ /* 0x000ea4000802007f */
[----:B--2---:R-:W-:Y:S05]  /*14690*/  @!P1 BRA `(.L_x_509) ;  /* 0xfffffffc00f09947 */ /* 0x004fea000383ffff */
[----:B------:R-:W-:Y:S05]  /*146a0*/  BRA `(.L_x_629) ;  /* 0xffffffc4005c7947 */ /* 0x000fea000383ffff */
.L_x_511:
[----:B--2---:R2:W0:Y:S02]  /*146b0*/  SYNCS.PHASECHK.TRANS64.TRYWAIT P1, [R3+URZ+0x22840], R2 ;  /* 0x02284002030075a7 */ /* 0x004424000802017f */
[----:B0-----:R-:W-:Y:S05]  /*146c0*/  @!P1 NANOSLEEP.SYNCS 0x989680 ;  /* 0x009896800000995d */ /* 0x001fea0003900000 */
[----:B------:R-:W0:Y:S02]  /*146d0*/  @!P1 SYNCS.PHASECHK.TRANS64 P1, [R3+URZ+0x22840], R2 ;  /* 0x02284002030095a7 */ /* 0x000e24000802007f */
[----:B0-----:R-:W-:Y:S05]  /*146e0*/  @!P1 BRA `(.L_x_511) ;  /* 0xfffffffc00f09947 */ /* 0x001fea000383ffff */
[----:B------:R-:W-:Y:S05]  /*146f0*/  BRA `(.L_x_630) ;  /* 0xffffffc400687947 */ /* 0x000fea000383ffff */
.L_x_513:
[----:B------:R0:W0:Y:S02]  /*14700*/  SYNCS.PHASECHK.TRANS64.TRYWAIT P1, [R5+URZ+0x22860], R0 ;  /* 0x02286000050075a7 */ /* 0x000024000802017f */
[----:B0-----:R-:W-:Y:S05]  /*14710*/  @!P1 NANOSLEEP.SYNCS 0x989680 ;  /* 0x009896800000995d */ /* 0x001fea0003900000 */
[----:B------:R-:W0:Y:S02]  /*14720*/  @!P1 SYNCS.PHASECHK.TRANS64 P1, [R5+URZ+0x22860], R0 ;  /* 0x02286000050095a7 */ /* 0x000e24000802007f */
[----:B0-----:R-:W-:Y:S05]  /*14730*/  @!P1 BRA `(.L_x_513) ;  /* 0xfffffffc00f09947 */ /* 0x001fea000383ffff */
[----:B------:R-:W-:Y:S05]  /*14740*/  BRA `(.L_x_631) ;  /* 0xffffffc400647947 */ /* 0x000fea000383ffff */
.L_x_632:
        /* <DEDUP_REMOVED lines=11> */
.L_x_6558:


//--------------------- .text._ZN7cutlass13device_kernelIN5flash11enable_sm90INS1_16FlashAttnFwdSm90INS1_25CollectiveMainloopFwdSm90ILi2EN4cute5tupleIJNS5_1CILi1EEES8_S8_EEENS6_IJNS7_ILi128EEENS7_ILi96EEENS7_ILi64EEEEEELi256ENS_6half_tEfNS_4arch4Sm90ELb0ELb0ELb1ELb1ELb1ELb1ELb0ELb1ELb0ELb1ELb1ELb0EEENS1_21CollectiveEpilogueFwdINS6_IJSA_NS7_ILi256EEESB_EEES9_SE_SG_Li256ELb1ELb1ELb1ELb0EEENS1_36VarlenDynamicPersistentTileSchedulerILi128ELi96ELi256ELi128ELb1ELb1ELb1ELb0ELb1ELb1EEEEEEEEEvNT_6ParamsE --------------------------
	.section	.text._ZN7cutlass13device_kernelIN5flash11enable_sm90INS1_16FlashAttnFwdSm90INS1_25CollectiveMainloopFwdSm90ILi2EN4cute5tupleIJNS5_1CILi1EEES8_S8_EEENS6_IJNS7_ILi128EEENS7_ILi96EEENS7_ILi64EEEEEELi256ENS_6half_tEfNS_4arch4Sm90ELb0ELb0ELb1ELb1ELb1ELb1ELb0ELb1ELb0ELb1ELb1ELb0EEENS1_21CollectiveEpilogueFwdINS6_IJSA_NS7_ILi256EEESB_EEES9_SE_SG_Li256ELb1ELb1ELb1ELb0EEENS1_36VarlenDynamicPersistentTileSchedulerILi128ELi96ELi256ELi128ELb1ELb1ELb1ELb0ELb1ELb1EEEEEEEEEvNT_6ParamsE,"ax",@progbits
	.align	128
.text._ZN7cutlass13device_kernelIN5flash11enable_sm90INS1_16FlashAttnFwdSm90INS1_25CollectiveMainloopFwdSm90ILi2EN4cute5tupleIJNS5_1CILi1EEES8_S8_EEENS6_IJNS7_ILi128EEENS7_ILi96EEENS7_ILi64EEEEEELi256ENS_6half_tEfNS_4arch4Sm90ELb0ELb0ELb1ELb1ELb1ELb1ELb0ELb1ELb0ELb1ELb1ELb0EEENS1_21CollectiveEpilogueFwdINS6_IJSA_NS7_ILi256EEESB_EEES9_SE_SG_Li256ELb1ELb1ELb1ELb0EEENS1_36VarlenDynamicPersistentTileSchedulerILi128ELi96ELi256ELi128ELb1ELb1ELb1ELb0ELb1ELb1EEEEEEEEEvNT_6ParamsE:
        .type           _ZN7cutlass13device_kernelIN5flash11enable_sm90INS1_16FlashAttnFwdSm90INS1_25CollectiveMainloopFwdSm90ILi2EN4cute5tupleIJNS5_1CILi1EEES8_S8_EEENS6_IJNS7_ILi128EEENS7_ILi96EEENS7_ILi64EEEEEELi256ENS_6half_tEfNS_4arch4Sm90ELb0ELb0ELb1ELb1ELb1ELb1ELb0ELb1ELb0ELb1ELb1ELb0EEENS1_21CollectiveEpilogueFwdINS6_IJSA_NS7_ILi256EEESB_EEES9_SE_SG_Li256ELb1ELb1ELb1ELb0EEENS1_36VarlenDynamicPersistentTileSchedulerILi128ELi96ELi256ELi128ELb1ELb1ELb1ELb0ELb1ELb1EEEEEEEEEvNT_6ParamsE,@function
        .size           _ZN7cutlass13device_kernelIN5flash11enable_sm90INS1_16FlashAttnFwdSm90INS1_25CollectiveMainloopFwdSm90ILi2EN4cute5tupleIJNS5_1CILi1EEES8_S8_EEENS6_IJNS7_ILi128EEENS7_ILi96EEENS7_ILi64EEEEEELi256ENS_6half_tEfNS_4arch4Sm90ELb0ELb0ELb1ELb1ELb1ELb1ELb0ELb1ELb0ELb1ELb1ELb0EEENS1_21CollectiveEpilogueFwdINS6_IJSA_NS7_ILi256EEESB_EEES9_SE_SG_Li256ELb1ELb1ELb1ELb0EEENS1_36VarlenDynamicPersistentTileSchedulerILi128ELi96ELi256ELi128ELb1ELb1ELb1ELb0ELb1ELb1EEEEEEEEEvNT_6ParamsE,(.L_x_6559 - _ZN7cutlass13device_kernelIN5flash11enable_sm90INS1_16FlashAttnFwdSm90INS1_25CollectiveMainloopFwdSm90ILi2EN4cute5tupleIJNS5_1CILi1EEES8_S8_EEENS6_IJNS7_ILi128EEENS7_ILi96EEENS7_ILi64EEEEEELi256ENS_6half_tEfNS_4arch4Sm90ELb0ELb0ELb1ELb1ELb1ELb1ELb0ELb1ELb0ELb1ELb1ELb0EEENS1_21CollectiveEpilogueFwdINS6_IJSA_NS7_ILi256EEESB_EEES9_SE_SG_Li256ELb1ELb1ELb1ELb0EEENS1_36VarlenDynamicPersistentTileSchedulerILi128ELi96ELi256ELi128ELb1ELb1ELb1ELb0ELb1ELb1EEEEEEEEEvNT_6ParamsE)
        .other          _ZN7cutlass13device_kernelIN5flash11enable_sm90INS1_16FlashAttnFwdSm90INS1_25CollectiveMainloopFwdSm90ILi2EN4cute5tupleIJNS5_1CILi1EEES8_S8_EEENS6_IJNS7_ILi128EEENS7_ILi96EEENS7_ILi64EEEEEELi256ENS_6half_tEfNS_4arch4Sm90ELb0ELb0ELb1ELb1ELb1ELb1ELb0ELb1ELb0ELb1ELb1ELb0EEENS1_21CollectiveEpilogueFwdINS6_IJSA_NS7_ILi256EEESB_EEES9_SE_SG_Li256ELb1ELb1ELb1ELb0EEENS1_36VarlenDynamicPersistentTileSchedulerILi128ELi96ELi256ELi128ELb1ELb1ELb1ELb0ELb1ELb1EEEEEEEEEvNT_6ParamsE,@"STO_CUDA_ENTRY STV_DEFAULT"
_ZN7cutlass13device_kernelIN5flash11enable_sm90INS1_16FlashAttnFwdSm90INS1_25CollectiveMainloopFwdSm90ILi2EN4cute5tupleIJNS5_1CILi1EEES8_S8_EEENS6_IJNS7_ILi128EEENS7_ILi96EEENS7_ILi64EEEEEELi256ENS_6half_tEfNS_4arch4Sm90ELb0ELb0ELb1ELb1ELb1ELb1ELb0ELb1ELb0ELb1ELb1ELb0EEENS1_21CollectiveEpilogueFwdINS6_IJSA_NS7_ILi256EEESB_EEES9_SE_SG_Li256ELb1ELb1ELb1ELb0EEENS1_36VarlenDynamicPersistentTileSchedulerILi128ELi96ELi256ELi128ELb1ELb1ELb1ELb0ELb1ELb1EEEEEEEEEvNT_6ParamsE:
[----:B------:R-:W0:Y:S02]  /*0000*/  LDC R1, c[0x0][0x28] ;  /* 0x00000a00ff017b82 */ /* 0x000e240000000800 */
[----:B0-----:R-:W-:Y:S01]  /*0010*/  VIADD R1, R1, 0xfffffea0 ;  /* 0xfffffea001017836 */ /* 0x001fe20000000000 */
[----:B------:R-:W0:Y:S01]  /*0020*/  S2R R0, SR_TID.X ;  /* 0x0000000000007919 */ /* 0x000e220000002100 */
[----:B------:R-:W-:Y:S01]  /*0030*/  ELECT P0, URZ, PT ;  /* 0x00000000003f782f */ /* 0x000fe20003800000 */
[----:B------:R-:W-:Y:S01]  /*0040*/  BSSY B0, `(.L_x_633) ;  /* 0x000000d000007945 */ /* 0x000fe20003800000 */
[----:B0-----:R-:W-:-:S05]  /*0050*/  SHF.R.U32.HI R2, RZ, 0x5, R0 ;  /* 0x00000005ff027819 */ /* 0x001fca0000011600 */
[----:B------:R-:W0:Y:S02]  /*0060*/  SHFL.IDX PT, R3, R2, RZ, 0x1f ;  /* 0x00001fff02037589 */ /* 0x000e2400000e0000 */
[----:B0-----:R-:W-:-:S13]  /*0070*/  ISETP.EQ.AND P0, PT, R3, RZ, P0 ;  /* 0x000000ff0300720c */ /* 0x001fda0000702270 */
[----:B------:R-:W-:Y:S05]  /*0080*/  @!P0 BRA `(.L_x_634) ;  /* 0x0000000000208947 */ /* 0x000fea0003800000 */
[----:B------:R-:W-:Y:S02]  /*0090*/  ULDC.64 UR4, c[0x0][0x198] ;  /* 0x0000660000047ab9 */ /* 0x000fe40000000a00 */
[----:B------:R-:W-:Y:S02]  /*00a0*/  UIADD3 UR6, UP0, UR4, 0x570, URZ ;  /* 0x0000057004067890 */ /* 0x000fe4000ff1e03f */
[----:B------:R-:W-:Y:S02]  /*00b0*/  UIADD3 UR4, UP1, UR4, 0x670, URZ ;  /* 0x0000067004047890 */ /* 0x000fe4000ff3e03f */
[----:B------:R-:W-:Y:S02]  /*00c0*/  UIADD3.X UR7, URZ, UR5, URZ, UP0, !UPT ;  /* 0x000000053f077290 */ /* 0x000fe400087fe43f */
[----:B------:R-:W-:-:S07]  /*00d0*/  UIADD3.X UR5, URZ, UR5, URZ, UP1, !UPT ;  /* 0x000000053f057290 */ /* 0x000fce0008ffe43f */
[----:B------:R0:W-:Y:S02]  /*00e0*/  UTMACCTL.PF [UR6] ;  /* 0x00000000060079b9 */ /* 0x0001e40008040000 */
[----:B------:R0:W-:Y:S02]  /*00f0*/  UTMACCTL.PF [UR4] ;  /* 0x00000000040079b9 */ /* 0x0001e40008040000 */
[----:B0-----:R-:W-:Y:S01]  /*0100*/  NOP ;  /* 0x0000000000007918 */ /* 0x001fe20000000000 */
.L_x_634:
[----:B------:R-:W-:Y:S05]  /*0110*/  BSYNC B0 ;  /* 0x0000000000007941 */ /* 0x000fea0003800000 */
.L_x_633:
[----:B------:R-:W-:Y:S01]  /*0120*/  VOTEU.ANY UP0, P0 ;  /* 0x00000000003f7886 */ /* 0x000fe20000000100 */
[----:B------:R-:W0:Y:S01]  /*0130*/  SHFL.IDX PT, R3, R2, RZ, 0x1f ;  /* 0x00001fff02037589 */ /* 0x000e2200000e0000 */
[----:B------:R-:W-:Y:S01]  /*0140*/  UMOV UR4, 0x80 ;  /* 0x0000008000047882 */ /* 0x000fe20000000000 */
[----:B------:R-:W-:Y:S01]  /*0150*/  UMOV UR7, 0x100 ;  /* 0x0000010000077882 */ /* 0x000fe20000000000 */
[----:B------:R-:W-:Y:S01]  /*0160*/  SHF.R.U32.HI R4, RZ, 0x7, R0 ;  /* 0x00000007ff047819 */ /* 0x000fe20000011600 */
[----:B------:R-:W1:Y:S01]  /*0170*/  @UP0 S2UR UR8, SR_CgaCtaId ;  /* 0x00000000000809c3 */ /* 0x000e620000008800 */
[----:B------:R-:W-:Y:S01]  /*0180*/  @UP0 UMOV UR6, 0x400 ;  /* 0x0000040000060882 */ /* 0x000fe20000000000 */
[----:B------:R-:W-:-:S04]  /*0190*/  @UP0 UIADD3 UR4, -UR4, 0x100000, URZ ;  /* 0x0010000004040890 */ /* 0x000fc8000fffe13f */
[----:B------:R-:W-:Y:S02]  /*01a0*/  @UP0 USHF.L.U32 UR5, UR4, 0xb, URZ ;  /* 0x0000000b04050899 */ /* 0x000fe4000800063f */
[----:B------:R-:W-:Y:S01]  /*01b0*/  @UP0 USHF.L.U32 UR4, UR4, 0x1, URZ ;  /* 0x0000000104040899 */ /* 0x000fe2000800063f */
[----:B------:R-:W-:Y:S01]  /*01c0*/  VOTEU.ANY UP1, P0 ;  /* 0x00000000003f7886 */ /* 0x000fe20000020100 */
[----:B0-----:R-:W-:Y:S02]  /*01d0*/  ISETP.NE.AND P1, PT, R3, RZ, PT ;  /* 0x000000ff0300720c */ /* 0x001fe40003f25270 */
[----:B------:R0:W2:Y:S01]  /*01e0*/  SHFL.IDX PT, R3, R4, RZ, 0x1f ;  /* 0x00001fff04037589 */ /* 0x0000a200000e0000 */
[----:B-1----:R-:W-:Y:S02]  /*01f0*/  @UP0 ULEA UR8, UR8, UR6, 0x18 ;  /* 0x0000000608080291 */ /* 0x002fe4000f8ec03f */
[----:B------:R-:W-:-:S04]  /*0200*/  @UP0 UIADD3 UR6, -UR7, 0x100000, URZ ;  /* 0x0010000007060890 */ /* 0x000fc8000fffe13f */
[----:B------:R-:W-:Y:S02]  /*0210*/  @UP0 USHF.L.U32 UR7, UR6, 0xb, URZ ;  /* 0x0000000b06070899 */ /* 0x000fe4000800063f */
[----:B------:R-:W-:Y:S01]  /*0220*/  @UP0 USHF.L.U32 UR6, UR6, 0x1, URZ ;  /* 0x0000000106060899 */ /* 0x000fe2000800063f */
[----:B------:R-:W-:Y:S01]  /*0230*/  VOTEU.ANY UP0, P0 ;  /* 0x00000000003f7886 */ /* 0x000fe20000000100 */
[----:B------:R-:W1:Y:S04]  /*0240*/  FENCE.VIEW.ASYNC.S ;  /* 0x00000000000073c6 */ /* 0x000e680000000000 */
[----:B-1----:R0:W1:Y:S06]  /*0250*/  @UP0 SYNCS.EXCH.64 URZ, [UR8+0x22800], UR4 ;  /* 0x02280004083f05b2 */ /* 0x00206c0008000100 */
[----:B------:R0:W3:Y:S02]  /*0260*/  @UP1 SYNCS.EXCH.64 URZ, [UR8+0x22820], UR6 ;  /* 0x02282006083f15b2 */ /* 0x0000e40008000100 */
[----:B0-----:R-:W-:Y:S05]  /*0270*/  @P1 BRA `(.L_x_635) ;  /* 0x0000000000481947 */ /* 0x001fea0003800000 */
        /* <DEDUP_REMOVED lines=13> */
[----:B0-----:R0:W4:Y:S08]  /*0350*/  SYNCS.EXCH.64 URZ, [UR8+0x22830], UR4 ;  /* 0x02283004083f75b2 */ /* 0x0011300008000100 */
[----:B------:R0:W0:Y:S01]  /*0360*/  SYNCS.EXCH.64 URZ, [UR8+0x22840], UR6 ;  /* 0x02284006083f75b2 */ /* 0x0000220008000100 */
[----:B------:R0:W0:Y:S01]  /*0370*/  SYNCS.EXCH.64 URZ, [UR8+0x22838], UR4 ;  /* 0x02283804083f75b2 */ /* 0x0000220008000100 */
[----:B------:R0:W0:Y:S01]  /*0380*/  SYNCS.EXCH.64 URZ, [UR8+0x22848], UR6 ;  /* 0x02284806083f75b2 */ /* 0x0000220008000100 */
[----:B------:R-:W-:Y:S01]  /*0390*/  NOP ;  /* 0x0000000000007918 */ /* 0x000fe20000000000 */
.L_x_635:
        /* <DEDUP_REMOVED lines=22> */
.L_x_636:
        /* <DEDUP_REMOVED lines=18> */
.L_x_637:
        /* <DEDUP_REMOVED lines=22> */
.L_x_638:
        /* <DEDUP_REMOVED lines=22> */
.L_x_639:
[----:B--2---:R-:W-:Y:S01]  /*08e0*/  ISETP.NE.AND P0, PT, R3, RZ, PT ;  /* 0x000000ff0300720c */ /* 0x004fe20003f05270 */
[----:B------:R-:W-:Y:S01]  /*08f0*/  IMAD.MOV.U32 R37, RZ, RZ, 0x1 ;  /* 0x00000001ff257424 */ /* 0x000fe200078e00ff */
[----:B------:R-:W-:Y:S01]  /*0900*/  NOP ;  /* 0x0000000000007918 */ /* 0x000fe20000000000 */
[----:B------:R-:W-:Y:S01]  /*0910*/  ULDC.64 UR40, c[0x0][0x208] ;  /* 0x0000820000287ab9 */ /* 0x000fe20000000a00 */
[----:B------:R-:W-:Y:S02]  /*0920*/  BSSY B9, `(.L_x_640) ;  /* 0x0001a18000097945 */ /* 0x000fe40003800000 */
[----:B------:R-:W-:Y:S01]  /*0930*/  SEL R37, R37, 0x2, !P0 ;  /* 0x0000000225257807 */ /* 0x000fe20004000000 */
[----:B01-34-:R-:W-:Y:S06]  /*0940*/  BAR.SYNC.DEFER_BLOCKING 0x0 ;  /* 0x0000000000007b1d */ /* 0x01bfec0000010000 */
[----:B------:R-:W-:Y:S05]  /*0950*/  @!P0 BRA `(.L_x_641) ;  /* 0x0000013000508947 */ /* 0x000fea0003800000 */
.L_x_642:
[----:B------:R-:W-:-:S08]  /*0960*/  NOP ;  /* 0x0000000000007918 */ /* 0x000fd00000000000 */
[----:B------:R-:W0:Y:S02]  /*0970*/  USETMAXREG.TRY_ALLOC.CTAPOOL UP0, 0xe8 ;  /* 0x000000e8000079c8 */ /* 0x000e240008000600 */
[----:B0-----:R-:W-:-:S13]  /*0980*/  PLOP3.LUT P0, PT, PT, PT, UP0, 0x80, 0x0 ;  /* 0x000000000000781c */ /* 0x001fda0003f0f008 */
[----:B------:R-:W-:Y:S05]  /*0990*/  @!P0 BRA `(.L_x_642) ;  /* 0xfffffffc00f08947 */ /* 0x000fea000383ffff */
[----:B------:R-:W2:Y:S01]  /*09a0*/  LDL.LU R2, [R1] ;  /* 0x0000000001027983 */ /* 0x000ea20000300800 */
[----:B------:R-:W-:Y:S01]  /*09b0*/  SHF.R.U32.HI R4, RZ, 0x7, R0 ;  /* 0x00000007ff047819 */ /* 0x000fe20000011600 */
[----:B------:R-:W-:Y:S01]  /*09c0*/  ULDC UR4, c[0x0][0xc3c] ;  /* 0x00030f0000047ab9 */ /* 0x000fe20000000800 */
[----:B------:R-:W0:Y:S01]  /*09d0*/  S2R R3, SR_CgaCtaId ;  /* 0x0000000000037919 */ /* 0x000e220000008800 */
[----:B------:R-:W-:Y:S06]  /*09e0*/  BAR.ARV 0x8, 0x180 ;  /* 0x0206000000007b1d */ /* 0x000fec0000002000 */
[----:B------:R-:W-:-:S13]  /*09f0*/  ISETP.NE.AND P0, PT, R4, 0x1, PT ;  /* 0x000000010400780c */ /* 0x000fda0003f05270 */
[----:B------:R-:W-:Y:S08]  /*0a00*/  @!P0 BAR.ARV 0x9, 0x100 ;  /* 0x0244000000008b1d */ /* 0x000ff00000002000 */
[----:B------:R-:W-:Y:S01]  /*0a10*/  BAR.SYNC.DEFER_BLOCKING 0x5, 0x180 ;  /* 0x0146000000007b1d */ /* 0x000fe20000010000 */
[----:B------:R-:W-:-:S04]  /*0a20*/  MOV R19, 0x400 ;  /* 0x0000040000137802 */ /* 0x000fc80000000f00 */
[----:B0-----:R-:W-:-:S05]  /*0a30*/  LEA R19, R3, R19, 0x18 ;  /* 0x0000001303137211 */ /* 0x001fca00078ec0ff */
[----:B------:R-:W0:Y:S01]  /*0a40*/  LDS.128 R48, [R19+0x228d0] ;  /* 0x0228d00013307984 */ /* 0x000e220000000c00 */
[----:B------:R-:W-:Y:S06]  /*0a50*/  BAR.ARV 0x4, 0x180 ;  /* 0x0106000000007b1d */ /* 0x000fec0000002000 */
[----:B--2---:R-:W-:-:S04]  /*0a60*/  LOP3.LUT R2, R2, 0xfffffffb, RZ, 0xc0, !PT ;  /* 0xfffffffb02027812 */ /* 0x004fc800078ec0ff */
[----:B------:R-:W-:-:S05]  /*0a70*/  @P0 LOP3.LUT R2, R2, 0x4, RZ, 0xfc, !PT ;  /* 0x0000000402020812 */ /* 0x000fca00078efcff */
[----:B------:R1:W-:Y:S01]  /*0a80*/  STL [R1], R2 ;  /* 0x0000000201007387 */ /* 0x0003e20000100800 */
[----:B0-----:R-:W-:-:S13]  /*0a90*/  ISETP.GE.AND P0, PT, R51, UR4, PT ;  /* 0x0000000433007c0c */ /* 0x001fda000bf06270 */
[----:B-1----:R-:W-:Y:S05]  /*0aa0*/  @P0 BRA `(.L_x_643) ;  /* 0x0000019c00fc0947 */ /* 0x002fea0003800000 */
[----:B------:R-:W-:Y:S01]  /*0ab0*/  VIADD R0, R0, 0xffffff80 ;  /* 0xffffff8000007836 */ /* 0x000fe20000000000 */
[----:B------:R-:W-:Y:S01]  /*0ac0*/  LOP3.LUT R206, R37, 0x1, RZ, 0xfc, !PT ;  /* 0x0000000125ce7812 */ /* 0x000fe200078efcff */
[----:B------:R-:W-:Y:S01]  /*0ad0*/  IMAD.MOV.U32 R18, RZ, RZ, RZ ;  /* 0x000000ffff127224 */ /* 0x000fe200078e00ff */
[----:B------:R-:W-:Y:S01]  /*0ae0*/  MOV R203, RZ ;  /* 0x000000ff00cb7202 */ /* 0x000fe20000000f00 */
[----:B------:R-:W-:Y:S01]  /*0af0*/  IMAD.MOV.U32 R204, RZ, RZ, RZ ;  /* 0x000000ffffcc7224 */ /* 0x000fe200078e00ff */
[----:B------:R-:W-:Y:S01]  /*0b00*/  SHF.R.S32.HI R3, RZ, 0x1f, R0 ;  /* 0x0000001fff037819 */ /* 0x000fe20000011400 */
[----:B------:R-:W-:-:S03]  /*0b10*/  IMAD.MOV.U32 R214, RZ, RZ, RZ ;  /* 0x000000ffffd67224 */ /* 0x000fc600078e00ff */
[CC--:B------:R-:W-:Y:S02]  /*0b20*/  LEA.HI R2, R3.reuse, R0.reuse, RZ, 0x7 ;  /* 0x0000000003027211 */ /* 0x0c0fe400078f38ff */
[CC--:B------:R-:W-:Y:S02]  /*0b30*/  LEA.HI R4, R3.reuse, R0.reuse, RZ, 0x4 ;  /* 0x0000000003047211 */ /* 0x0c0fe400078f20ff */
[----:B------:R-:W-:Y:S02]  /*0b40*/  LOP3.LUT R5, R2, 0xffffff80, RZ, 0xc0, !PT ;  /* 0xffffff8002057812 */ /* 0x000fe400078ec0ff */
[----:B------:R-:W-:Y:S02]  /*0b50*/  SHF.R.S32.HI R7, RZ, 0x4, R4 ;  /* 0x00000004ff077819 */ /* 0x000fe40000011404 */
[----:B------:R-:W-:Y:S01]  /*0b60*/  LEA.HI R200, R3, R0, RZ, 0x2 ;  /* 0x0000000003c87211 */ /* 0x000fe200078f10ff */
[----:B------:R-:W-:Y:S01]  /*0b70*/  IMAD.IADD R13, R0, 0x1, -R5 ;  /* 0x00000001000d7824 */ /* 0x000fe200078e0a05 */
[----:B------:R-:W-:-:S02]  /*0b80*/  SHF.R.S32.HI R5, RZ, 0x7, R2 ;  /* 0x00000007ff057819 */ /* 0x000fc40000011402 */
[----:B------:R-:W-:Y:S02]  /*0b90*/  LEA.HI R6, R4, R7, RZ, 0x1 ;  /* 0x0000000704067211 */ /* 0x000fe400078f08ff */
[----:B------:R-:W-:Y:S01]  /*0ba0*/  SHF.R.S32.HI R9, RZ, 0x1f, R13 ;  /* 0x0000001fff097819 */ /* 0x000fe2000001140d */
[----:B------:R-:W-:Y:S01]  /*0bb0*/  STL [R1+0xd0], R13 ;  /* 0x0000d00d01007387 */ /* 0x000fe20000100800 */
[----:B------:R-:W-:Y:S02]  /*0bc0*/  LEA.HI R2, R2, R5, RZ, 0x1 ;  /* 0x0000000502027211 */ /* 0x000fe400078f08ff */
[----:B------:R-:W-:Y:S02]  /*0bd0*/  LEA.HI R10, R9, R13, RZ, 0x2 ;  /* 0x0000000d090a7211 */ /* 0x000fe400078f10ff */
[----:B------:R-:W-:Y:S02]  /*0be0*/  LOP3.LUT R2, R2, 0x3fffffe, RZ, 0xc0, !PT ;  /* 0x03fffffe02027812 */ /* 0x000fe400078ec0ff */
[----:B------:R-:W-:-:S02]  /*0bf0*/  SHF.R.S32.HI R11, RZ, 0x2, R10 ;  /* 0x00000002ff0b7819 */ /* 0x000fc4000001140a */
[----:B------:R-:W-:Y:S02]  /*0c00*/  SHF.R.S32.HI R8, RZ, 0x1f, R10 ;  /* 0x0000001fff087819 */ /* 0x000fe4000001140a */
[----:B------:R-:W-:Y:S02]  /*0c10*/  LOP3.LUT R6, R6, 0x1ffffffe, RZ, 0xc0, !PT ;  /* 0x1ffffffe06067812 */ /* 0x000fe400078ec0ff */
[----:B------:R-:W-:Y:S02]  /*0c20*/  LEA.HI R8, R8, R11, RZ, 0x3 ;  /* 0x0000000b08087211 */ /* 0x000fe400078f18ff */
[----:B------:R-:W-:Y:S01]  /*0c30*/  LEA.HI R9, R9, R13, RZ, 0x5 ;  /* 0x0000000d09097211 */ /* 0x000fe200078f28ff */
[----:B------:R-:W-:Y:S01]  /*0c40*/  IMAD.IADD R6, R7, 0x1, -R6 ;  /* 0x0000000107067824 */ /* 0x000fe200078e0a06 */
[----:B------:R-:W-:Y:S01]  /*0c50*/  LOP3.LUT R12, R8, 0xfffffff8, RZ, 0xc0, !PT ;  /* 0xfffffff8080c7812 */ /* 0x000fe200078ec0ff */
[----:B------:R-:W-:Y:S01]  /*0c60*/  IMAD.IADD R8, R5, 0x1, -R2 ;  /* 0x0000000105087824 */ /* 0x000fe200078e0a02 */
[----:B------:R-:W-:-:S02]  /*0c70*/  LOP3.LUT R5, R4, 0x3fffff0, RZ, 0xc0, !PT ;  /* 0x03fffff004057812 */ /* 0x000fc400078ec0ff */
[-C--:B------:R-:W-:Y:S01]  /*0c80*/  LEA.HI R2, R3, R0.reuse, RZ, 0x5 ;  /* 0x0000000003027211 */ /* 0x080fe200078f28ff */
[----:B------:R-:W-:Y:S01]  /*0c90*/  IMAD.IADD R12, R11, 0x1, -R12 ;  /* 0x000000010b0c7824 */ /* 0x000fe200078e0a0c */
[----:B------:R-:W-:Y:S01]  /*0ca0*/  LEA.HI R3, R3, R0, RZ, 0x3 ;  /* 0x0000000003037211 */ /* 0x000fe200078f18ff */
[----:B------:R-:W-:Y:S01]  /*0cb0*/  IMAD.IADD R5, R0, 0x1, -R5 ;  /* 0x0000000100057824 */ /* 0x000fe200078e0a05 */
[----:B------:R-:W-:Y:S02]  /*0cc0*/  SHF.R.S32.HI R14, RZ, 0x5, R2 ;  /* 0x00000005ff0e7819 */ /* 0x000fe40000011402 */
[----:B------:R-:W-:Y:S02]  /*0cd0*/  LOP3.LUT R7, R3, 0xfffffff8, RZ, 0xc0, !PT ;  /* 0xfffffff803077812 */ /* 0x000fe400078ec0ff */
[----:B------:R-:W-:Y:S01]  /*0ce0*/  LOP3.LUT R3, R200, 0xfffffffc, RZ, 0xc0, !PT ;  /* 0xfffffffcc8037812 */ /* 0x000fe200078ec0ff */
[----:B------:R-:W-:Y:S01]  /*0cf0*/  STL [R1+0x1c], R14 ;  /* 0x00001c0e01007387 */ /* 0x000fe20000100800 */
[----:B------:R-:W-:Y:S01]  /*0d00*/  LEA R5, R14, R5, 0x4 ;  /* 0x000000050e057211 */ /* 0x000fe200078e20ff */
[C---:B------:R-:W-:Y:S01]  /*0d10*/  IMAD.IADD R7, R0.reuse, 0x1, -R7 ;  /* 0x0000000100077824 */ /* 0x040fe200078e0a07 */
[----:B------:R-:W-:Y:S01]  /*0d20*/  SHF.R.S32.HI R200, RZ, 0x2, R200 ;  /* 0x00000002ffc87819 */ /* 0x000fe200000114c8 */
[----:B------:R-:W-:Y:S01]  /*0d30*/  IMAD.IADD R3, R0, 0x1, -R3 ;  /* 0x0000000100037824 */ /* 0x000fe200078e0a03 */
[----:B------:R-:W-:Y:S01]  /*0d40*/  SHF.R.S32.HI R9, RZ, 0x5, R9 ;  /* 0x00000005ff097819 */ /* 0x000fe20000011409 */
[----:B------:R-:W-:Y:S01]  /*0d50*/  IMAD R5, R5, 0x8, R6 ;  /* 0x0000000805057824 */ /* 0x000fe200078e0206 */
[----:B------:R-:W-:Y:S01]  /*0d60*/  LOP3.LUT R10, R10, 0x7ffffffc, RZ, 0xc0, !PT ;  /* 0x7ffffffc0a0a7812 */ /* 0x000fe200078ec0ff */
[----:B------:R-:W-:Y:S01]  /*0d70*/  VIADD R6, R200, 0x40 ;  /* 0x00000040c8067836 */ /* 0x000fe20000000000 */
[----:B------:R-:W-:Y:S01]  /*0d80*/  LEA.HI R0, R3, R3, RZ, 0x1 ;  /* 0x0000000303007211 */ /* 0x000fe200078f08ff */
[----:B------:R-:W-:-:S02]  /*0d90*/  IMAD R9, R9, 0x10, R12 ;  /* 0x0000001009097824 */ /* 0x000fc400078e020c */
[----:B------:R-:W-:Y:S01]  /*0da0*/  IMAD.SHL.U32 R2, R6, 0x40, RZ ;  /* 0x0000004006027824 */ /* 0x000fe200078e00ff */
[----:B------:R-:W-:Y:S01]  /*0db0*/  SHF.R.S32.HI R4, RZ, 0x1f, R6 ;  /* 0x0000001fff047819 */ /* 0x000fe20000011406 */
[C---:B------:R-:W-:Y:S01]  /*0dc0*/  IMAD.SHL.U32 R16, R3.reuse, 0x8, RZ ;  /* 0x0000000803107824 */ /* 0x040fe200078e00ff */
[----:B------:R-:W-:Y:S01]  /*0dd0*/  LOP3.LUT R0, R0, 0x1ffffffe, RZ, 0xc0, !PT ;  /* 0x1ffffffe00007812 */ /* 0x000fe200078ec0ff */
[C---:B------:R-:W-:Y:S01]  /*0de0*/  IMAD.SHL.U32 R22, R3.reuse, 0x4, RZ ;  /* 0x0000000403167824 */ /* 0x040fe200078e00ff */
[----:B------:R-:W-:Y:S01]  /*0df0*/  LEA.HI R4, R4, R6, RZ, 0x3 ;  /* 0x0000000604047211 */ /* 0x000fe200078f18ff */
[----:B------:R-:W-:Y:S01]  /*0e00*/  IMAD R8, R8, 0x40, R9 ;  /* 0x0000004008087824 */ /* 0x000fe200078e0209 */
[----:B------:R-:W-:Y:S01]  /*0e10*/  IADD3 R210, R16, 0x60, RZ ;  /* 0x0000006010d27810 */ /* 0x000fe20007ffe0ff */
[----:B------:R-:W-:Y:S01]  /*0e20*/  IMAD.IADD R0, R3, 0x1, -R0 ;  /* 0x0000000103007824 */ /* 0x000fe200078e0a00 */
[----:B------:R-:W-:Y:S01]  /*0e30*/  SHF.L.U32 R4, R4, 0x6, RZ ;  /* 0x0000000604047819 */ /* 0x000fe200000006ff */
[----:B------:R-:W-:Y:S01]  /*0e40*/  IMAD.SHL.U32 R207, R7, 0x8, RZ ;  /* 0x0000000807cf7824 */ /* 0x000fe200078e00ff */
[----:B------:R-:W-:Y:S01]  /*0e50*/  LOP3.LUT R3, R2, 0x1c0, RZ, 0xc0, !PT ;  /* 0x000001c002037812 */ /* 0x000fe200078ec0ff */
[----:B------:R-:W-:Y:S01]  /*0e60*/  STL [R1+0x154], R8 ;  /* 0x0001540801007387 */ /* 0x000fe20000100800 */
[----:B------:R-:W-:Y:S01]  /*0e70*/  LOP3.LUT R4, R4, 0xfffffe00, RZ, 0xc0, !PT ;  /* 0xfffffe0004047812 */ /* 0x000fe200078ec0ff */
[----:B------:R-:W-:Y:S01]  /*0e80*/  IMAD.IADD R10, R13, 0x1, -R10 ;  /* 0x000000010d0a7824 */ /* 0x000fe200078e0a0a */
[----:B------:R-:W-:Y:S01]  /*0e90*/  SHF.R.U32.HI R7, RZ, 0x3, R3 ;  /* 0x00000003ff077819 */ /* 0x000fe20000011603 */
[----:B------:R-:W-:Y:S01]  /*0ea0*/  STL [R1+0x40], RZ ;  /* 0x000040ff01007387 */ /* 0x000fe20000100800 */
[--C-:B------:R-:W-:Y:S01]  /*0eb0*/  LOP3.LUT R3, R3, 0x38, R16.reuse, 0xf8, !PT ;  /* 0x0000003803037812 */ /* 0x100fe200078ef810 */
[----:B------:R-:W-:Y:S01]  /*0ec0*/  IMAD.SHL.U32 R42, R10, 0x2, RZ ;  /* 0x000000020a2a7824 */ /* 0x000fe200078e00ff */
[----:B------:R-:W-:Y:S01]  /*0ed0*/  SHF.R.S32.HI R6, RZ, 0x1f, R207 ;  /* 0x0000001fff067819 */ /* 0x000fe200000114cf */
[----:B------:R0:W-:Y:S01]  /*0ee0*/  STL [R1+0x20], R4 ;  /* 0x0000200401007387 */ /* 0x0001e20000100800 */
[----:B------:R-:W-:Y:S01]  /*0ef0*/  IMAD.SHL.U32 R5, R5, 0x8, RZ ;  /* 0x0000000805057824 */ /* 0x000fe200078e00ff */
[----:B------:R-:W-:Y:S01]  /*0f00*/  LEA R0, R0, R8, 0x3 ;  /* 0x0000000800007211 */ /* 0x000fe200078e18ff */
[C---:B------:R-:W-:Y:S01]  /*0f10*/  VIADD R41, R42.reuse, 0x8 ;  /* 0x000000082a297836 */ /* 0x040fe20000000000 */
[----:B------:R-:W-:Y:S01]  /*0f20*/  STL [R1+0x4c], R42 ;  /* 0x00004c2a01007387 */ /* 0x000fe20000100800 */
[C---:B------:R-:W-:Y:S01]  /*0f30*/  VIADD R40, R42.reuse, 0x10 ;  /* 0x000000102a287836 */ /* 0x040fe20000000000 */
[C---:B------:R-:W-:Y:S01]  /*0f40*/  IADD3 R37, R42.reuse, 0x28, RZ ;  /* 0x000000282a257810 */ /* 0x040fe20007ffe0ff */
[C---:B------:R-:W-:Y:S01]  /*0f50*/  VIADD R39, R42.reuse, 0x18 ;  /* 0x000000182a277836 */ /* 0x040fe20000000000 */
[----:B------:R-:W-:Y:S01]  /*0f60*/  STL [R1+0x15c], R5 ;  /* 0x00015c0501007387 */ /* 0x000fe20000100800 */
[----:B------:R-:W-:Y:S01]  /*0f70*/  VIADD R38, R42, 0x20 ;  /* 0x000000202a267836 */ /* 0x000fe20000000000 */
[----:B0-----:R-:W-:Y:S01]  /*0f80*/  LOP3.LUT R4, R4, R3, R7, 0xf6, !PT ;  /* 0x0000000304047212 */ /* 0x001fe200078ef607 */
[C---:B------:R-:W-:Y:S01]  /*0f90*/  VIADD R36, R42.reuse, 0x30 ;  /* 0x000000302a247836 */ /* 0x040fe20000000000 */
[C---:B------:R-:W-:Y:S01]  /*0fa0*/  IADD3 R28, R42.reuse, 0x70, RZ ;  /* 0x000000702a1c7810 */ /* 0x040fe20007ffe0ff */
[C---:B------:R-:W-:Y:S01]  /*0fb0*/  VIADD R35, R42.reuse, 0x38 ;  /* 0x000000382a237836 */ /* 0x040fe20000000000 */
[----:B------:R-:W-:Y:S01]  /*0fc0*/  IADD3 R13, R42, 0xb8, RZ ;  /* 0x000000b82a0d7810 */ /* 0x000fe20007ffe0ff */
[----:B------:R-:W-:Y:S01]  /*0fd0*/  IMAD R3, R4, 0x2, R19 ;  /* 0x0000000204037824 */ /* 0x000fe200078e0213 */
[----:B------:R-:W-:Y:S01]  /*0fe0*/  SHF.R.S32.HI R4, RZ, 0x1f, R41 ;  /* 0x0000001fff047819 */ /* 0x000fe20000011429 */
[C---:B------:R-:W-:Y:S01]  /*0ff0*/  VIADD R34, R42.reuse, 0x40 ;  /* 0x000000402a227836 */ /* 0x040fe20000000000 */
[----:B------:R-:W-:Y:S01]  /*1000*/  SHF.R.S32.HI R17, RZ, 0x1f, R16 ;  /* 0x0000001fff117819 */ /* 0x000fe20000011410 */
[C---:B------:R-:W-:Y:S01]  /*1010*/  VIADD R33, R42.reuse, 0x48 ;  /* 0x000000482a217836 */ /* 0x040fe20000000000 */
[----:B------:R-:W-:Y:S01]  /*1020*/  STL [R1+0x150], R3 ;  /* 0x0001500301007387 */ /* 0x000fe20000100800 */
[C---:B------:R-:W-:Y:S01]  /*1030*/  VIADD R32, R42.reuse, 0x50 ;  /* 0x000000502a207836 */ /* 0x040fe20000000000 */
[----:B------:R-:W-:Y:S01]  /*1040*/  SHF.R.S32.HI R219, RZ, 0x1f, R210 ;  /* 0x0000001fffdb7819 */ /* 0x000fe200000114d2 */
[C---:B------:R-:W-:Y:S01]  /*1050*/  VIADD R31, R42.reuse, 0x58 ;  /* 0x000000582a1f7836 */ /* 0x040fe20000000000 */
[----:B------:R-:W-:Y:S01]  /*1060*/  STL [R1+0xc8], R41 ;  /* 0x0000c82901007387 */ /* 0x000fe20000100800 */
[----:B------:R-:W-:-:S02]  /*1070*/  VIADD R30, R42, 0x60 ;  /* 0x000000602a1e7836 */ /* 0x000fc40000000000 */
[C---:B------:R-:W-:Y:S01]  /*1080*/  VIADD R29, R42.reuse, 0x68 ;  /* 0x000000682a1d7836 */ /* 0x040fe20000000000 */
[----:B------:R0:W-:Y:S01]  /*1090*/  STL [R1+0xc4], R40 ;  /* 0x0000c42801007387 */ /* 0x0001e20000100800 */
[C---:B------:R-:W-:Y:S02]  /*10a0*/  VIADD R27, R42.reuse, 0x78 ;  /* 0x000000782a1b7836 */ /* 0x040fe40000000000 */
[C---:B------:R-:W-:Y:S01]  /*10b0*/  VIADD R26, R42.reuse, 0x80 ;  /* 0x000000802a1a7836 */ /* 0x040fe20000000000 */
[----:B------:R-:W-:Y:S01]  /*10c0*/  STL [R1+0xc0], R39 ;  /* 0x0000c02701007387 */ /* 0x000fe20000100800 */
[C---:B------:R-:W-:Y:S02]  /*10d0*/  VIADD R25, R42.reuse, 0x88 ;  /* 0x000000882a197836 */ /* 0x040fe40000000000 */
[C---:B------:R-:W-:Y:S01]  /*10e0*/  VIADD R24, R42.reuse, 0x90 ;  /* 0x000000902a187836 */ /* 0x040fe20000000000 */
[----:B------:R1:W-:Y:S01]  /*10f0*/  STL [R1+0xbc], R38 ;  /* 0x0000bc2601007387 */ /* 0x0003e20000100800 */
[C---:B------:R-:W-:Y:S01]  /*1100*/  VIADD R11, R207.reuse, 0x40 ;  /* 0x00000040cf0b7836 */ /* 0x040fe20000000000 */
[----:B0-----:R-:W-:Y:S01]  /*1110*/  SHF.R.S32.HI R40, RZ, 0x1f, R40 ;  /* 0x0000001fff287819 */ /* 0x001fe20000011428 */
[C---:B------:R-:W-:Y:S01]  /*1120*/  VIADD R21, R42.reuse, 0x98 ;  /* 0x000000982a157836 */ /* 0x040fe20000000000 */
[----:B------:R0:W-:Y:S01]  /*1130*/  STL [R1+0xb8], R37 ;  /* 0x0000b82501007387 */ /* 0x0001e20000100800 */
[C---:B------:R-:W-:Y:S01]  /*1140*/  VIADD R20, R42.reuse, 0xa0 ;  /* 0x000000a02a147836 */ /* 0x040fe20000000000 */
[----:B------:R-:W-:Y:S01]  /*1150*/  SHF.R.S32.HI R11, RZ, 0x1f, R11 ;  /* 0x0000001fff0b7819 */ /* 0x000fe2000001140b */
[C---:B------:R-:W-:Y:S01]  /*1160*/  VIADD R9, R207.reuse, 0x80 ;  /* 0x00000080cf097836 */ /* 0x040fe20000000000 */
[----:B------:R-:W-:Y:S01]  /*1170*/  STL [R1+0xb4], R36 ;  /* 0x0000b42401007387 */ /* 0x000fe20000100800 */
[C---:B------:R-:W-:Y:S01]  /*1180*/  VIADD R15, R42.reuse, 0xa8 ;  /* 0x000000a82a0f7836 */ /* 0x040fe20000000000 */
[----:B-1----:R-:W-:Y:S01]  /*1190*/  SHF.R.S32.HI R38, RZ, 0x1f, R38 ;  /* 0x0000001fff267819 */ /* 0x002fe20000011426 */
[C---:B------:R-:W-:Y:S01]  /*11a0*/  VIADD R14, R42.reuse, 0xb0 ;  /* 0x000000b02a0e7836 */ /* 0x040fe20000000000 */
[----:B------:R1:W-:Y:S01]  /*11b0*/  STL [R1+0xb0], R35 ;  /* 0x0000b02301007387 */ /* 0x0003e20000100800 */
[----:B------:R-:W-:Y:S01]  /*11c0*/  VIADD R6, R207, 0xc0 ;  /* 0x000000c0cf067836 */ /* 0x000fe20000000000 */
[----:B------:R-:W-:Y:S01]  /*11d0*/  SHF.R.S32.HI R9, RZ, 0x1f, R9 ;  /* 0x0000001fff097819 */ /* 0x000fe20000011409 */
[C---:B------:R-:W-:Y:S01]  /*11e0*/  VIADD R12, R42.reuse, 0xc0 ;  /* 0x000000c02a0c7836 */ /* 0x040fe20000000000 */
[----:B------:R2:W-:Y:S01]  /*11f0*/  STL [R1+0xac], R34 ;  /* 0x0000ac2201007387 */ /* 0x0005e20000100800 */
[C---:B------:R-:W-:Y:S01]  /*1200*/  VIADD R11, R42.reuse, 0xc8 ;  /* 0x000000c82a0b7836 */ /* 0x040fe20000000000 */
[----:B------:R-:W-:Y:S01]  /*1210*/  SHF.R.S32.HI R6, RZ, 0x1f, R6 ;  /* 0x0000001fff067819 */ /* 0x000fe20000011406 */
[C---:B------:R-:W-:Y:S01]  /*1220*/  VIADD R10, R42.reuse, 0xd0 ;  /* 0x000000d02a0a7836 */ /* 0x040fe20000000000 */
[----:B------:R-:W-:Y:S01]  /*1230*/  STL [R1+0xa8], R33 ;  /* 0x0000a82101007387 */ /* 0x000fe20000100800 */
[C---:B------:R-:W-:Y:S01]  /*1240*/  VIADD R9, R42.reuse, 0xd8 ;  /* 0x000000d82a097836 */ /* 0x040fe20000000000 */
[----:B0-----:R-:W-:Y:S01]  /*1250*/  SHF.R.S32.HI R37, RZ, 0x1f, R37 ;  /* 0x0000001fff257819 */ /* 0x001fe20000011425 */
[C---:B------:R-:W-:Y:S01]  /*1260*/  VIADD R7, R42.reuse, 0xe0 ;  /* 0x000000e02a077836 */ /* 0x040fe20000000000 */
[----:B------:R0:W-:Y:S01]  /*1270*/  STL [R1+0xa4], R32 ;  /* 0x0000a42001007387 */ /* 0x0001e20000100800 */
[C---:B------:R-:W-:Y:S01]  /*1280*/  VIADD R6, R42.reuse, 0xe8 ;  /* 0x000000e82a067836 */ /* 0x040fe20000000000 */
[----:B-1----:R-:W-:Y:S01]  /*1290*/  SHF.R.S32.HI R35, RZ, 0x1f, R35 ;  /* 0x0000001fff237819 */ /* 0x002fe20000011423 */
[C---:B------:R-:W-:Y:S01]  /*12a0*/  VIADD R5, R42.reuse, 0xf0 ;  /* 0x000000f02a057836 */ /* 0x040fe20000000000 */
[----:B------:R1:W-:Y:S01]  /*12b0*/  STL [R1+0xa0], R31 ;  /* 0x0000a01f01007387 */ /* 0x0003e20000100800 */
[----:B------:R-:W-:Y:S01]  /*12c0*/  VIADD R3, R42, 0xf8 ;  /* 0x000000f82a037836 */ /* 0x000fe20000000000 */
[----:B--2---:R-:W-:Y:S01]  /*12d0*/  SHF.R.S32.HI R34, RZ, 0x1f, R34 ;  /* 0x0000001fff227819 */ /* 0x004fe20000011422 */
        /* <DEDUP_REMOVED lines=11> */
[----:B------:R-:W-:Y:S01]  /*1390*/  SHF.R.S32.HI R202, RZ, 0x1f, R2 ;  /* 0x0000001fffca7819 */ /* 0x000fe20000011402 */
[----:B------:R-:W-:Y:S01]  /*13a0*/  VIADD R205, R22, 0x10 ;  /* 0x0000001016cd7836 */ /* 0x000fe20000000000 */
[----:B------:R-:W-:Y:S01]  /*13b0*/  STL [R1+0x90], R27 ;  /* 0x0000901b01007387 */ /* 0x000fe20000100800 */
[----:B------:R-:W-:-:S02]  /*13c0*/  SHF.R.S32.HI R220, RZ, 0x1f, R211 ;  /* 0x0000001fffdc7819 */ /* 0x000fc400000114d3 */
[----:B0-----:R-:W-:Y:S01]  /*13d0*/  SHF.R.S32.HI R29, RZ, 0x1f, R29 ;  /* 0x0000001fff1d7819 */ /* 0x001fe2000001141d */
[----:B------:R0:W-:Y:S01]  /*13e0*/  STL [R1+0x8c], R26 ;  /* 0x00008c1a01007387 */ /* 0x0001e20000100800 */
[----:B------:R-:W-:Y:S02]  /*13f0*/  SHF.R.S32.HI R218, RZ, 0x1f, R209 ;  /* 0x0000001fffda7819 */ /* 0x000fe400000114d1 */
[----:B-1----:R-:W-:Y:S01]  /*1400*/  SHF.R.S32.HI R28, RZ, 0x1f, R28 ;  /* 0x0000001fff1c7819 */ /* 0x002fe2000001141c */
[----:B------:R1:W-:Y:S01]  /*1410*/  STL [R1+0x88], R25 ;  /* 0x0000881901007387 */ /* 0x0003e20000100800 */
[----:B------:R-:W-:Y:S02]  /*1420*/  SHF.R.S32.HI R217, RZ, 0x1f, R208 ;  /* 0x0000001fffd97819 */ /* 0x000fe400000114d0 */
[----:B------:R-:W-:Y:S01]  /*1430*/  SHF.R.S32.HI R216, RZ, 0x1f, R213 ;  /* 0x0000001fffd87819 */ /* 0x000fe200000114d5 */
[----:B------:R-:W-:Y:S01]  /*1440*/  STL [R1+0x84], R24 ;  /* 0x0000841801007387 */ /* 0x000fe20000100800 */
[----:B------:R-:W-:-:S02]  /*1450*/  SHF.R.S32.HI R215, RZ, 0x1f, R212 ;  /* 0x0000001fffd77819 */ /* 0x000fc400000114d4 */
[----:B0-----:R-:W-:Y:S01]  /*1460*/  SHF.R.S32.HI R26, RZ, 0x1f, R26 ;  /* 0x0000001fff1a7819 */ /* 0x001fe2000001141a */
[----:B------:R0:W-:Y:S01]  /*1470*/  STL [R1+0x80], R21 ;  /* 0x0000801501007387 */ /* 0x0001e20000100800 */
[----:B-1----:R-:W-:-:S03]  /*1480*/  SHF.R.S32.HI R25, RZ, 0x1f, R25 ;  /* 0x0000001fff197819 */ /* 0x002fc60000011419 */
[----:B------:R1:W-:Y:S04]  /*1490*/  STL [R1+0x7c], R20 ;  /* 0x00007c1401007387 */ /* 0x0003e80000100800 */
[----:B------:R-:W-:Y:S01]  /*14a0*/  STL [R1+0x78], R15 ;  /* 0x0000780f01007387 */ /* 0x000fe20000100800 */
[----:B0-----:R-:W-:-:S03]  /*14b0*/  SHF.R.S32.HI R21, RZ, 0x1f, R21 ;  /* 0x0000001fff157819 */ /* 0x001fc60000011415 */
        /* <DEDUP_REMOVED lines=13> */
[----:B------:R2:W-:Y:S01]  /*1590*/  STL [R1+0x14c], R4 ;  /* 0x00014c0401007387 */ /* 0x0005e20000100800 */
[----:B0-----:R-:W-:-:S03]  /*15a0*/  SHF.R.S32.HI R7, RZ, 0x1f, R7 ;  /* 0x0000001fff077819 */ /* 0x001fc60000011407 */
[----:B------:R-:W-:Y:S01]  /*15b0*/  STL [R1+0x54], R5 ;  /* 0x0000540501007387 */ /* 0x000fe20000100800 */
[----:B-1----:R-:W-:-:S03]  /*15c0*/  SHF.R.S32.HI R6, RZ, 0x1f, R6 ;  /* 0x0000001fff067819 */ /* 0x002fc60000011406 */
[----:B------:R-:W-:Y:S01]  /*15d0*/  STL [R1+0x148], R40 ;  /* 0x0001482801007387 */ /* 0x000fe20000100800 */
[----:B--2---:R-:W-:-:S03]  /*15e0*/  SHF.R.S32.HI R4, RZ, 0x1f, R39 ;  /* 0x0000001fff047819 */ /* 0x004fc60000011427 */
[----:B------:R0:W-:Y:S04]  /*15f0*/  STL [R1+0x50], R3 ;  /* 0x0000500301007387 */ /* 0x0001e80000100800 */
[----:B------:R1:W-:Y:S04]  /*1600*/  STL [R1+0x144], R4 ;  /* 0x0001440401007387 */ /* 0x0003e80000100800 */
[----:B------:R-:W-:Y:S01]  /*1610*/  STL [R1+0x140], R38 ;  /* 0x0001402601007387 */ /* 0x000fe20000100800 */
[----:B0-----:R-:W-:-:S03]  /*1620*/  SHF.R.S32.HI R3, RZ, 0x1f, R3 ;  /* 0x0000001fff037819 */ /* 0x001fc60000011403 */
[----:B------:R-:W-:Y:S01]  /*1630*/  STL [R1+0x13c], R37 ;  /* 0x00013c2501007387 */ /* 0x000fe20000100800 */
[----:B-1----:R-:W-:-:S05]  /*1640*/  SHF.R.S32.HI R4, RZ, 0x1f, R36 ;  /* 0x0000001fff047819 */ /* 0x002fca0000011424 */
[----:B------:R0:W-:Y:S04]  /*1650*/  STL [R1+0x138], R4 ;  /* 0x0001380401007387 */ /* 0x0001e80000100800 */
[----:B------:R-:W-:Y:S04]  /*1660*/  STL [R1+0x134], R35 ;  /* 0x0001342301007387 */ /* 0x000fe80000100800 */
[----:B------:R-:W-:Y:S01]  /*1670*/  STL [R1+0x130], R34 ;  /* 0x0001302201007387 */ /* 0x000fe20000100800 */
[----:B0-----:R-:W-:-:S05]  /*1680*/  SHF.R.S32.HI R4, RZ, 0x1f, R33 ;  /* 0x0000001fff047819 */ /* 0x001fca0000011421 */
        /* <DEDUP_REMOVED lines=25> */
[----:B------:R1:W-:Y:S04]  /*1820*/  STL [R1+0xe0], R7 ;  /* 0x0000e00701007387 */ /* 0x0003e80000100800 */
[----:B------:R1:W-:Y:S01]  /*1830*/  STL [R1+0xdc], R6 ;  /* 0x0000dc0601007387 */ /* 0x0003e20000100800 */
[----:B0-----:R-:W-:-:S05]  /*1840*/  SHF.R.S32.HI R4, RZ, 0x1f, R5 ;  /* 0x0000001fff047819 */ /* 0x001fca0000011405 */
[----:B------:R1:W-:Y:S04]  /*1850*/  STL [R1+0xd8], R4 ;  /* 0x0000d80401007387 */ /* 0x0003e80000100800 */
[----:B------:R1:W-:Y:S04]  /*1860*/  STL [R1+0x158], R0 ;  /* 0x0001580001007387 */ /* 0x0003e80000100800 */
[----:B------:R1:W-:Y:S02]  /*1870*/  STL [R1+0xd4], R3 ;  /* 0x0000d40301007387 */ /* 0x0003e40000100800 */
.L_x_799:
[----:B01--4-:R-:W0:Y:S02]  /*1880*/  LDC.64 R4, c[0x0][0xc88] ;  /* 0x00032200ff047b82 */ /* 0x013e240000000a00 */
[----:B0-----:R-:W-:-:S05]  /*1890*/  IMAD.WIDE R4, R51, 0x4, R4 ;  /* 0x0000000433047825 */ /* 0x001fca00078e0204 */
[----:B--2---:R-:W2:Y:S01]  /*18a0*/  LDG.E R31, desc[UR40][R4.64] ;  /* 0x00000028041f7981 */ /* 0x004ea2000c1e1900 */
[----:B------:R-:W-:Y:S05]  /*18b0*/  YIELD ;  /* 0x0000000000007946 */ /* 0x000fea0003800000 */
[----:B------:R-:W-:Y:S01]  /*18c0*/  ULDC.64 UR4, c[0x0][0xa28] ;  /* 0x00028a0000047ab9 */ /* 0x000fe20000000a00 */
[----:B------:R-:W-:Y:S01]  /*18d0*/  ULDC.64 UR8, c[0x0][0xa18] ;  /* 0x0002860000087ab9 */ /* 0x000fe20000000a00 */
[----:B------:R-:W-:Y:S01]  /*18e0*/  ISETP.NE.U32.AND P1, PT, RZ, UR4, PT ;  /* 0x00000004ff007c0c */ /* 0x000fe2000bf25070 */
[----:B------:R-:W-:Y:S01]  /*18f0*/  ULDC.64 UR6, c[0x0][0xa08] ;  /* 0x0002820000067ab9 */ /* 0x000fe20000000a00 */
[----:B---3--:R-:W-:Y:S01]  /*1900*/  IMAD.MOV.U32 R8, RZ, RZ, RZ ;  /* 0x000000ffff087224 */ /* 0x008fe200078e00ff */
[----:B------:R-:W-:Y:S01]  /*1910*/  ISETP.NE.U32.AND P0, PT, RZ, UR6, PT ;  /* 0x00000006ff007c0c */ /* 0x000fe2000bf05070 */
[----:B------:R-:W-:Y:S01]  /*1920*/  IMAD.MOV.U32 R32, RZ, RZ, RZ ;  /* 0x000000ffff207224 */ /* 0x000fe200078e00ff */
[----:B------:R-:W-:-:S02]  /*1930*/  ISETP.NE.AND.EX P1, PT, RZ, UR5, PT, P1 ;  /* 0x00000005ff007c0c */ /* 0x000fc4000bf25310 */
[----:B------:R-:W-:Y:S02]  /*1940*/  ISETP.NE.AND.EX P0, PT, RZ, UR7, PT, P0 ;  /* 0x00000007ff007c0c */ /* 0x000fe4000bf05300 */
[----:B--2---:R-:W-:Y:S01]  /*1950*/  SHF.R.S32.HI R0, RZ, 0x1f, R31 ;  /* 0x0000001fff007819 */ /* 0x004fe2000001141f */
[----:B------:R-:W-:-:S08]  /*1960*/  IMAD.SHL.U32 R35, R31, 0x4, RZ ;  /* 0x000000041f237824 */ /* 0x000fd000078e00ff */
[C---:B------:R-:W-:Y:S01]  /*1970*/  @P1 LEA R6, P2, R31.reuse, UR4, 0x2 ;  /* 0x000000041f061c11 */ /* 0x040fe2000f8410ff */
[----:B------:R0:W-:Y:S01]  /*1980*/  STL [R1+0x34], R31 ;  /* 0x0000341f01007387 */ /* 0x0001e20000100800 */
[C-C-:B------:R-:W-:Y:S02]  /*1990*/  SHF.L.U64.HI R34, R31.reuse, 0x2, R0.reuse ;  /* 0x000000021f227819 */ /* 0x140fe40000010200 */
[----:B------:R-:W-:Y:S01]  /*19a0*/  @P1 LEA.HI.X R7, R31, UR5, R0, 0x2, P2 ;  /* 0x000000051f071c11 */ /* 0x000fe200090f1400 */
[----:B------:R-:W-:Y:S01]  /*19b0*/  ULDC UR4, c[0x0][0x288] ;  /* 0x0000a20000047ab9 */ /* 0x000fe20000000800 */
[----:B------:R-:W-:Y:S01]  /*19c0*/  ISETP.NE.U32.AND P2, PT, RZ, UR8, PT ;  /* 0x00000008ff007c0c */ /* 0x000fe2000bf45070 */
[----:B------:R0:W-:Y:S01]  /*19d0*/  STL [R1+0xcc], R0 ;  /* 0x0000cc0001007387 */ /* 0x0001e20000100800 */
[C---:B------:R-:W-:Y:S02]  /*19e0*/  IADD3 R4, P3, R35.reuse, UR6, RZ ;  /* 0x0000000623047c10 */ /* 0x040fe4000ff7e0ff */
[----:B------:R-:W-:Y:S01]  /*19f0*/  ISETP.NE.AND.EX P2, PT, RZ, UR9, PT, P2 ;  /* 0x00000009ff007c0c */ /* 0x000fe2000bf45320 */
[----:B------:R1:W5:Y:S01]  /*1a00*/  @P1 LDG.E R8, desc[UR40][R6.64] ;  /* 0x0000002806081981 */ /* 0x000362000c1e1900 */
[----:B------:R-:W-:Y:S01]  /*1a10*/  IMAD.U32 R48, RZ, RZ, UR4 ;  /* 0x00000004ff307e24 */ /* 0x000fe2000f8e00ff */
[C---:B------:R-:W-:Y:S01]  /*1a20*/  IADD3.X R5, R34.reuse, UR7, RZ, P3, !PT ;  /* 0x0000000722057c10 */ /* 0x040fe20009ffe4ff */
[----:B------:R-:W-:Y:S01]  /*1a30*/  ULDC.64 UR4, c[0x0][0x418] ;  /* 0x0001060000047ab9 */ /* 0x000fe20000000a00 */
[----:B------:R0:W-:Y:S04]  /*1a40*/  STL [R1+0x38], R35 ;  /* 0x0000382301007387 */ /* 0x0001e80000100800 */
[----:B------:R0:W5:Y:S04]  /*1a50*/  @P0 LDG.E R32, desc[UR40][R4.64] ;  /* 0x0000002804200981 */ /* 0x000168000c1e1900 */
[----:B-1----:R-:W-:Y:S01]  /*1a60*/  @P2 IADD3 R6, P1, R35, UR8, RZ ;  /* 0x0000000823062c10 */ /* 0x002fe2000ff3e0ff */
[----:B------:R-:W-:Y:S01]  /*1a70*/  UISETP.NE.U32.AND UP0, UPT, UR4, URZ, UPT ;  /* 0x0000003f0400728c */ /* 0x000fe2000bf05070 */
[----:B------:R0:W-:Y:S02]  /*1a80*/  STL [R1+0x3c], R34 ;  /* 0x00003c2201007387 */ /* 0x0001e40000100800 */
[----:B------:R-:W-:Y:S01]  /*1a90*/  @P2 IADD3.X R7, R34, UR9, RZ, P1, !PT ;  /* 0x0000000922072c10 */ /* 0x000fe20008ffe4ff */
[----:B------:R-:W-:-:S04]  /*1aa0*/  ULDC UR4, c[0x0][0x424] ;  /* 0x0001090000047ab9 */ /* 0x000fc80000000800 */
[----:B------:R0:W5:Y:S01]  /*1ab0*/  @P2 LDG.E R48, desc[UR40][R6.64] ;  /* 0x0000002806302981 */ /* 0x000162000c1e1900 */
[----:B------:R-:W-:-:S03]  /*1ac0*/  UISETP.NE.AND.EX UP0, UPT, UR5, URZ, UPT, UP0 ;  /* 0x0000003f0500728c */ /* 0x000fc6000bf05300 */
[----:B------:R-:W-:Y:S01]  /*1ad0*/  ULDC UR5, c[0x0][0x2f0] ;  /* 0x0000bc0000057ab9 */ /* 0x000fe20000000800 */
[----:B------:R-:W-:-:S04]  /*1ae0*/  USEL UR4, UR4, 0x1, UP0 ;  /* 0x0000000104047887 */ /* 0x000fc80008000000 */
[----:B------:R-:W-:-:S03]  /*1af0*/  UIMAD UR4, UR4, UR5, URZ ;  /* 0x00000005040472a4 */ /* 0x000fc6000f8e023f */
[----:B------:R-:W-:Y:S02]  /*1b00*/  ULDC UR5, c[0x0][0x348] ;  /* 0x0000d20000057ab9 */ /* 0x000fe40000000800 */
[----:B------:R-:W-:Y:S02]  /*1b10*/  IMAD.U32 R24, RZ, RZ, UR5 ;  /* 0x00000005ff187e24 */ /* 0x000fe4000f8e00ff */
[----:B------:R-:W-:Y:S01]  /*1b20*/  IMAD.U32 R33, RZ, RZ, UR4 ;  /* 0x00000004ff217e24 */ /* 0x000fe2000f8e00ff */
[----:B0-----:R-:W-:Y:S06]  /*1b30*/  @P2 BRA `(.L_x_644) ;  /* 0x0000000000242947 */ /* 0x001fec0003800000 */
[----:B------:R-:W-:Y:S02]  /*1b40*/  ULDC.64 UR4, c[0x0][0xa00] ;  /* 0x0002800000047ab9 */ /* 0x000fe40000000a00 */
[----:B------:R-:W-:-:S04]  /*1b50*/  ISETP.NE.U32.AND P1, PT, RZ, UR4, PT ;  /* 0x00000004ff007c0c */ /* 0x000fc8000bf25070 */
[----:B------:R-:W-:-:S13]  /*1b60*/  ISETP.NE.AND.EX P1, PT, RZ, UR5, PT, P1 ;  /* 0x00000005ff007c0c */ /* 0x000fda000bf25310 */
[----:B------:R-:W-:Y:S05]  /*1b70*/  @!P1 BRA `(.L_x_644) ;  /* 0x0000000000149947 */ /* 0x000fea0003800000 */
[----:B------:R-:W0:Y:S02]  /*1b80*/  LDC.64 R6, c[0x0][0xa00] ;  /* 0x00028000ff067b82 */ /* 0x000e240000000a00 */
[----:B0-----:R-:W-:-:S05]  /*1b90*/  IMAD.WIDE R6, R31, 0x4, R6 ;  /* 0x000000041f067825 */ /* 0x001fca00078e0206 */
[----:B-----5:R-:W2:Y:S04]  /*1ba0*/  LDG.E R48, desc[UR40][R6.64] ;  /* 0x0000002806307981 */ /* 0x020ea8000c1e1900 */
[----:B------:R-:W2:Y:S02]  /*1bb0*/  LDG.E R3, desc[UR40][R6.64+0x4] ;  /* 0x0000042806037981 */ /* 0x000ea4000c1e1900 */
[----:B--2---:R-:W-:-:S07]  /*1bc0*/  IMAD.IADD R48, R3, 0x1, -R48 ;  /* 0x0000000103307824 */ /* 0x004fce00078e0a30 */
.L_x_644:
[----:B------:R-:W-:Y:S01]  /*1bd0*/  ULDC.64 UR4, c[0x0][0xa20] ;  /* 0x0002880000047ab9 */ /* 0x000fe20000000a00 */
[----:B------:R0:W-:Y:S01]  /*1be0*/  STL [R1+0x44], R49 ;  /* 0x0000443101007387 */ /* 0x0001e20000100800 */
[----:B------:R-:W-:Y:S02]  /*1bf0*/  ISETP.NE.U32.AND P1, PT, RZ, UR4, PT ;  /* 0x00000004ff007c0c */ /* 0x000fe4000bf25070 */
[C---:B------:R-:W-:Y:S02]  /*1c00*/  LOP3.LUT R3, R50.reuse, 0xff000000, RZ, 0xc0, !PT ;  /* 0xff00000032037812 */ /* 0x040fe400078ec0ff */
[----:B------:R-:W-:Y:S02]  /*1c10*/  ISETP.NE.AND.EX P1, PT, RZ, UR5, PT, P1 ;  /* 0x00000005ff007c0c */ /* 0x000fe4000bf25310 */
[----:B------:R-:W-:Y:S02]  /*1c20*/  LOP3.LUT R0, R50, 0xff0000, RZ, 0xc0, !PT ;  /* 0x00ff000032007812 */ /* 0x000fe400078ec0ff */
[----:B------:R-:W-:-:S02]  /*1c30*/  SHF.R.U32.HI R3, RZ, 0x8, R3 ;  /* 0x00000008ff037819 */ /* 0x000fc40000011603 */
[----:B------:R-:W-:Y:S02]  /*1c40*/  LOP3.LUT R201, R50, 0xffff, RZ, 0xc0, !PT ;  /* 0x0000ffff32c97812 */ /* 0x000fe400078ec0ff */
[----:B------:R-:W-:-:S05]  /*1c50*/  LEA.HI R6, R0, R3, RZ, 0x10 ;  /* 0x0000000300067211 */ /* 0x000fca00078f80ff */
[----:B0-----:R-:W-:Y:S05]  /*1c60*/  @!P1 BRA `(.L_x_645) ;  /* 0x0000000000109947 */ /* 0x001fea0003800000 */
[----:B------:R-:W-:-:S04]  /*1c70*/  IADD3 R4, P0, R35, UR4, RZ ;  /* 0x0000000423047c10 */ /* 0x000fc8000ff1e0ff */
[----:B------:R-:W-:-:S05]  /*1c80*/  IADD3.X R5, R34, UR5, RZ, P0, !PT ;  /* 0x0000000522057c10 */ /* 0x000fca00087fe4ff */
[----:B------:R0:W5:Y:S01]  /*1c90*/  LDG.E R33, desc[UR40][R4.64] ;  /* 0x0000002804217981 */ /* 0x000162000c1e1900 */
[----:B------:R-:W-:Y:S05]  /*1ca0*/  BRA `(.L_x_646) ;  /* 0x0000000000107947 */ /* 0x000fea0003800000 */
.L_x_645:
[----:B------:R-:W-:Y:S05]  /*1cb0*/  @!P0 BRA `(.L_x_646) ;  /* 0x00000000000c8947 */ /* 0x000fea0003800000 */
[----:B------:R-:W2:Y:S04]  /*1cc0*/  LDG.E R0, desc[UR40][R4.64] ;  /* 0x0000002804007981 */ /* 0x000ea8000c1e1900 */
[----:B------:R-:W2:Y:S02]  /*1cd0*/  LDG.E R33, desc[UR40][R4.64+0x4] ;  /* 0x0000042804217981 */ /* 0x000ea4000c1e1900 */
[----:B--2---:R-:W-:-:S07]  /*1ce0*/  IMAD.IADD R33, R33, 0x1, -R0 ;  /* 0x0000000121217824 */ /* 0x004fce00078e0a00 */
.L_x_646:
[----:B------:R-:W-:Y:S01]  /*1cf0*/  ULDC.64 UR4, c[0x0][0xa10] ;  /* 0x0002840000047ab9 */ /* 0x000fe20000000a00 */
[----:B------:R-:W2:Y:S01]  /*1d00*/  LDL.LU R30, [R1] ;  /* 0x00000000011e7983 */ /* 0x000ea20000300800 */
[----:B------:R-:W-:-:S04]  /*1d10*/  ISETP.NE.U32.AND P0, PT, RZ, UR4, PT ;  /* 0x00000004ff007c0c */ /* 0x000fc8000bf05070 */
[----:B------:R-:W-:Y:S01]  /*1d20*/  ISETP.NE.AND.EX P0, PT, RZ, UR5, PT, P0 ;  /* 0x00000005ff007c0c */ /* 0x000fe2000bf05300 */
[----:B------:R-:W-:-:S12]  /*1d30*/  ULDC.64 UR4, c[0x0][0xa30] ;  /* 0x00028c0000047ab9 */ /* 0x000fd80000000a00 */
[----:B0-----:R-:W0:Y:S02]  /*1d40*/  @P0 LDC.64 R4, c[0x0][0xa10] ;  /* 0x00028400ff040b82 */ /* 0x001e240000000a00 */
[----:B0-----:R-:W-:-:S05]  /*1d50*/  @P0 IMAD.WIDE R4, R31, 0x4, R4 ;  /* 0x000000041f040825 */ /* 0x001fca00078e0204 */
[----:B------:R-:W3:Y:S04]  /*1d60*/  @P0 LDG.E R0, desc[UR40][R4.64] ;  /* 0x0000002804000981 */ /* 0x000ee8000c1e1900 */
[----:B------:R0:W3:Y:S01]  /*1d70*/  @P0 LDG.E R3, desc[UR40][R4.64+0x4] ;  /* 0x0000042804030981 */ /* 0x0000e2000c1e1900 */
[----:B------:R-:W-:Y:S02]  /*1d80*/  ISETP.NE.U32.AND P1, PT, RZ, UR4, PT ;  /* 0x00000004ff007c0c */ /* 0x000fe4000bf25070 */
[----:B-----5:R-:W-:Y:S02]  /*1d90*/  MOV R50, R33 ;  /* 0x0000002100327202 */ /* 0x020fe40000000f00 */
[----:B------:R-:W-:-:S13]  /*1da0*/  ISETP.NE.AND.EX P1, PT, RZ, UR5, PT, P1 ;  /* 0x00000005ff007c0c */ /* 0x000fda000bf25310 */
[----:B0-----:R-:W-:-:S04]  /*1db0*/  @P1 IADD3 R4, P2, R35, UR4, RZ ;  /* 0x0000000423041c10 */ /* 0x001fc8000ff5e0ff */
[----:B------:R-:W-:-:S05]  /*1dc0*/  @P1 IADD3.X R5, R34, UR5, RZ, P2, !PT ;  /* 0x0000000522051c10 */ /* 0x000fca00097fe4ff */
[----:B------:R0:W5:Y:S01]  /*1dd0*/  @P1 LDG.E R50, desc[UR40][R4.64] ;  /* 0x0000002804321981 */ /* 0x000162000c1e1900 */
[----:B------:R-:W-:Y:S01]  /*1de0*/  IMAD.IADD R9, R33, 0x1, -R8 ;  /* 0x0000000121097824 */ /* 0x000fe200078e0a08 */
[----:B------:R-:W-:Y:S01]  /*1df0*/  LOP3.LUT R12, R6, 0xff, RZ, 0xc0, !PT ;  /* 0x000000ff060c7812 */ /* 0x000fe200078ec0ff */
[----:B------:R-:W-:Y:S01]  /*1e00*/  BSSY B0, `(.L_x_647) ;  /* 0x000002d000007945 */ /* 0x000fe20003800000 */
[----:B------:R-:W-:-:S03]  /*1e10*/  SHF.R.U32.HI R7, RZ, 0x10, R6 ;  /* 0x00000010ff077819 */ /* 0x000fc60000011606 */
[----:B------:R0:W-:Y:S01]  /*1e20*/  STL [R1+0x48], R12 ;  /* 0x0000480c01007387 */ /* 0x0001e20000100800 */
[----:B--2---:R-:W-:Y:S01]  /*1e30*/  LOP3.LUT R30, R30, 0xfffffff7, RZ, 0xc0, !PT ;  /* 0xfffffff71e1e7812 */ /* 0x004fe200078ec0ff */
[----:B---3--:R-:W-:-:S04]  /*1e40*/  @P0 IMAD.IADD R24, R3, 0x1, -R0 ;  /* 0x0000000103180824 */ /* 0x008fc800078e0a00 */
[----:B------:R-:W-:-:S04]  /*1e50*/  IMAD.IADD R154, R9, 0x1, R24 ;  /* 0x00000001099a7824 */ /* 0x000fc800078e0218 */
[C---:B------:R-:W-:Y:S01]  /*1e60*/  VIADD R0, R154.reuse, 0x5f ;  /* 0x0000005f9a007836 */ /* 0x040fe20000000000 */
[----:B------:R-:W-:-:S03]  /*1e70*/  ISETP.GE.AND P3, PT, R154, 0x1, PT ;  /* 0x000000019a00780c */ /* 0x000fc60003f66270 */
[----:B------:R-:W-:-:S05]  /*1e80*/  IMAD.HI R0, R0, 0x2aaaaaab, RZ ;  /* 0x2aaaaaab00007827 */ /* 0x000fca00078e02ff */
[----:B------:R-:W-:-:S04]  /*1e90*/  SHF.R.U32.HI R177, RZ, 0x1f, R0 ;  /* 0x0000001fffb17819 */ /* 0x000fc80000011600 */
[----:B------:R-:W-:Y:S01]  /*1ea0*/  LEA.HI.SX32 R177, R0, R177, 0x1c ;  /* 0x000000b100b17211 */ /* 0x000fe200078fe2ff */
[----:B------:R-:W-:Y:S01]  /*1eb0*/  IMAD.MOV.U32 R0, RZ, RZ, RZ ;  /* 0x000000ffff007224 */ /* 0x000fe200078e00ff */
[----:B------:R-:W-:-:S05]  /*1ec0*/  @P3 LOP3.LUT R30, R30, 0x8, RZ, 0xfc, !PT ;  /* 0x000000081e1e3812 */ /* 0x000fca00078efcff */
[----:B------:R0:W-:Y:S04]  /*1ed0*/  STL [R1], R30 ;  /* 0x0000001e01007387 */ /* 0x0001e80000100800 */
[----:B------:R0:W-:Y:S01]  /*1ee0*/  STL [R1+0x30], R7 ;  /* 0x0000300701007387 */ /* 0x0001e20000100800 */
[----:B------:R-:W-:Y:S05]  /*1ef0*/  @!P3 BRA `(.L_x_648) ;  /* 0x000000000074b947 */ /* 0x000fea0003800000 */
[----:B------:R-:W-:Y:S01]  /*1f00*/  ISETP.NE.AND P0, PT, R7, RZ, PT ;  /* 0x000000ff0700720c */ /* 0x000fe20003f05270 */
[----:B------:R-:W-:-:S03]  /*1f10*/  ULDC UR4, c[0x0][0x9f0] ;  /* 0x00027c0000047ab9 */ /* 0x000fc60000000800 */
[----:B------:R-:W-:-:S04]  /*1f20*/  SEL R10, R7, UR4, P0 ;  /* 0x00000004070a7c07 */ /* 0x000fc80008000000 */
[-C--:B------:R-:W-:Y:S02]  /*1f30*/  IABS R6, R10.reuse ;  /* 0x0000000a00067213 */ /* 0x080fe40000000000 */
[----:B------:R-:W-:Y:S02]  /*1f40*/  IADD3 R0, R177, -0x1, R10 ;  /* 0xffffffffb1007810 */ /* 0x000fe40007ffe00a */
[----:B------:R-:W1:Y:S01]  /*1f50*/  I2F.RP R3, R6 ;  /* 0x0000000600037306 */ /* 0x000e620000209400 */
[----:B------:R-:W-:Y:S02]  /*1f60*/  IABS R11, R10 ;  /* 0x0000000a000b7213 */ /* 0x000fe40000000000 */
[----:B------:R-:W-:Y:S02]  /*1f70*/  IABS R8, R0 ;  /* 0x0000000000087213 */ /* 0x000fe40000000000 */
[----:B------:R-:W-:-:S04]  /*1f80*/  LOP3.LUT R0, R0, R10, RZ, 0x3c, !PT ;  /* 0x0000000a00007212 */ /* 0x000fc800078e3cff */
[----:B------:R-:W-:Y:S01]  /*1f90*/  ISETP.GE.AND P2, PT, R0, RZ, PT ;  /* 0x000000ff0000720c */ /* 0x000fe20003f46270 */
[----:B-1----:R-:W0:Y:S02]  /*1fa0*/  MUFU.RCP R3, R3 ;  /* 0x0000000300037308 */ /* 0x002e240000001000 */
[----:B0-----:R-:W-:Y:S02]  /*1fb0*/  VIADD R4, R3, 0xffffffe ;  /* 0x0ffffffe03047836 */ /* 0x001fe40000000000 */
[----:B------:R-:W-:-:S04]  /*1fc0*/  IMAD.MOV R3, RZ, RZ, -R11 ;  /* 0x000000ffff037224 */ /* 0x000fc800078e0a0b */
[----:B------:R0:W1:Y:S02]  /*1fd0*/  F2I.FTZ.U32.TRUNC.NTZ R5, R4 ;  /* 0x0000000400057305 */ /* 0x000064000021f000 */
[----:B0-----:R-:W-:Y:S01]  /*1fe0*/  MOV R4, RZ ;  /* 0x000000ff00047202 */ /* 0x001fe20000000f00 */
[----:B-1----:R-:W-:-:S04]  /*1ff0*/  IMAD.MOV R7, RZ, RZ, -R5 ;  /* 0x000000ffff077224 */ /* 0x002fc800078e0a05 */
[----:B------:R-:W-:-:S04]  /*2000*/  IMAD R7, R7, R6, RZ ;  /* 0x0000000607077224 */ /* 0x000fc800078e02ff */
[----:B------:R-:W-:-:S06]  /*2010*/  IMAD.HI.U32 R5, R5, R7, R4 ;  /* 0x0000000705057227 */ /* 0x000fcc00078e0004 */
[----:B------:R-:W-:-:S04]  /*2020*/  IMAD.HI.U32 R5, R5, R8, RZ ;  /* 0x0000000805057227 */ /* 0x000fc800078e00ff */
[----:B------:R-:W-:-:S05]  /*2030*/  IMAD R3, R5, R3, R8 ;  /* 0x0000000305037224 */ /* 0x000fca00078e0208 */
[----:B------:R-:W-:-:S13]  /*2040*/  ISETP.GT.U32.AND P1, PT, R6, R3, PT ;  /* 0x000000030600720c */ /* 0x000fda0003f24070 */
[----:B------:R-:W-:Y:S02]  /*2050*/  @!P1 IMAD.IADD R3, R3, 0x1, -R6 ;  /* 0x0000000103039824 */ /* 0x000fe400078e0a06 */
[----:B------:R-:W-:Y:S01]  /*2060*/  @!P1 VIADD R5, R5, 0x1 ;  /* 0x0000000105059836 */ /* 0x000fe20000000000 */
[----:B------:R-:W-:Y:S02]  /*2070*/  ISETP.NE.AND P1, PT, R10, RZ, PT ;  /* 0x000000ff0a00720c */ /* 0x000fe40003f25270 */
[----:B------:R-:W-:-:S13]  /*2080*/  ISETP.GE.U32.AND P0, PT, R3, R6, PT ;  /* 0x000000060300720c */ /* 0x000fda0003f06070 */
[----:B------:R-:W-:-:S04]  /*2090*/  @P0 VIADD R5, R5, 0x1 ;  /* 0x0000000105050836 */ /* 0x000fc80000000000 */
[----:B------:R-:W-:-:S04]  /*20a0*/  IMAD.MOV.U32 R0, RZ, RZ, R5 ;  /* 0x000000ffff007224 */ /* 0x000fc800078e0005 */
[----:B------:R-:W-:Y:S01]  /*20b0*/  @!P2 IMAD.MOV R0, RZ, RZ, -R0 ;  /* 0x000000ffff00a224 */ /* 0x000fe200078e0a00 */
[----:B------:R-:W-:-:S07]  /*20c0*/  @!P1 LOP3.LUT R0, RZ, R10, RZ, 0x33, !PT ;  /* 0x0000000aff009212 */ /* 0x000fce00078e33ff */
.L_x_648:
[----:B------:R-:W-:Y:S05]  /*20d0*/  BSYNC B0 ;  /* 0x0000000000007941 */ /* 0x000fea0003800000 */
.L_x_647:
[----:B------:R-:W-:-:S05]  /*20e0*/  IMAD R3, R12, R0, RZ ;  /* 0x000000000c037224 */ /* 0x000fca00078e02ff */
[C---:B------:R-:W-:Y:S01]  /*20f0*/  VIADDMNMX R0, R3.reuse, R0, R177, PT ;  /* 0x0000000003007246 */ /* 0x040fe200038001b1 */
[----:B------:R-:W-:-:S04]  /*2100*/  IMAD R3, R3, 0x60, -R9 ;  /* 0x0000006003037824 */ /* 0x000fc800078e0a09 */
[----:B0-----:R-:W-:Y:S01]  /*2110*/  IMAD R5, R0, 0x60, -R9 ;  /* 0x0000006000057824 */ /* 0x001fe200078e0a09 */
[----:B------:R-:W-:-:S04]  /*2120*/  VIMNMX R3, RZ, R3, !PT ;  /* 0x00000003ff037248 */ /* 0x000fc80007fe0100 */
[----:B------:R-:W-:Y:S01]  /*2130*/  VIMNMX R0, R5, R24, PT ;  /* 0x0000001805007248 */ /* 0x000fe20003fe0100 */
[----:B------:R-:W-:-:S03]  /*2140*/  IMAD.WIDE.U32 R28, R3, -0x55555555, RZ ;  /* 0xaaaaaaab031c7825 */ /* 0x000fc600078e00ff */
[----:B------:R-:W-:Y:S02]  /*2150*/  ISETP.GT.AND P0, PT, R0, R3, PT ;  /* 0x000000030000720c */ /* 0x000fe40003f04270 */
[----:B------:R-:W-:-:S05]  /*2160*/  SHF.R.U32.HI R28, RZ, 0x6, R29 ;  /* 0x00000006ff1c7819 */ /* 0x000fca000001161d */
[----:B------:R-:W-:-:S06]  /*2170*/  IMAD.MOV.U32 R27, RZ, RZ, R28 ;  /* 0x000000ffff1b7224 */ /* 0x000fcc00078e001c */
[----:B------:R-:W-:-:S04]  /*2180*/  @P0 VIADD R0, R0, 0x5f ;  /* 0x0000005f00000836 */ /* 0x000fc80000000000 */
[----:B------:R-:W-:-:S05]  /*2190*/  @P0 IMAD.HI R0, R0, 0x2aaaaaab, RZ ;  /* 0x2aaaaaab00000827 */ /* 0x000fca00078e02ff */
[----:B------:R-:W-:-:S04]  /*21a0*/  @P0 SHF.R.U32.HI R3, RZ, 0x1f, R0 ;  /* 0x0000001fff030819 */ /* 0x000fc80000011600 */
[----:B------:R-:W-:Y:S02]  /*21b0*/  @P0 LEA.HI.SX32 R27, R0, R3, 0x1c ;  /* 0x00000003001b0211 */ /* 0x000fe400078fe2ff */
[----:B------:R-:W-:Y:S02]  /*21c0*/  PLOP3.LUT P0, PT, PT, PT, PT, 0x80, 0x0 ;  /* 0x000000000000781c */ /* 0x000fe40003f0f070 */
[----:B------:R-:W-:-:S13]  /*21d0*/  ISETP.GT.AND P1, PT, R27, R28, PT ;  /* 0x0000001c1b00720c */ /* 0x000fda0003f24270 */
[----:B------:R-:W-:Y:S05]  /*21e0*/  @!P1 BRA `(.L_x_649) ;  /* 0x0000004400749947 */ /* 0x000fea0003800000 */
[----:B------:R-:W-:Y:S01]  /*21f0*/  VIADD R26, R19, 0x1c400 ;  /* 0x0001c400131a7836 */ /* 0x000fe20000000000 */
[----:B------:R-:W-:Y:S04]  /*2200*/  BSSY B6, `(.L_x_650) ;  /* 0x0000013000067945 */ /* 0x000fe80003800000 */
[----:B------:R-:W-:-:S13]  /*2210*/  LOP3.LUT P0, RZ, R26, 0x3ff, RZ, 0xc0, !PT ;  /* 0x000003ff1aff7812 */ /* 0x000fda000780c0ff */
        /* <DEDUP_REMOVED lines=8> */
[----:B------:R-:W-:Y:S02]  /*22a0*/  IMAD.U32 R6, RZ, RZ, UR4 ;  /* 0x00000004ff067e24 */ /* 0x000fe4000f8e00ff */
[----:B------:R-:W-:Y:S02]  /*22b0*/  IMAD.U32 R7, RZ, RZ, UR5 ;  /* 0x00000005ff077e24 */ /* 0x000fe4000f8e00ff */
[----:B------:R-:W-:-:S02]  /*22c0*/  IMAD.U32 R10, RZ, RZ, UR6 ;  /* 0x00000006ff0a7e24 */ /* 0x000fc4000f8e00ff */
[----:B------:R-:W-:Y:S02]  /*22d0*/  IMAD.U32 R11, RZ, RZ, UR7 ;  /* 0x00000007ff0b7e24 */ /* 0x000fe4000f8e00ff */
[----:B------:R-:W-:Y:S02]  /*22e0*/  IMAD.MOV.U32 R8, RZ, RZ, 0x70 ;  /* 0x00000070ff087424 */ /* 0x000fe400078e00ff */
[----:B------:R-:W-:Y:S02]  /*22f0*/  IMAD.MOV.U32 R12, RZ, RZ, 0x1 ;  /* 0x00000001ff0c7424 */ /* 0x000fe400078e00ff */
[----:B------:R-:W-:-:S07]  /*2300*/  IMAD.MOV.U32 R13, RZ, RZ, RZ ;  /* 0x000000ffff0d7224 */ /* 0x000fce00078e00ff */
[----:B------:R-:W-:-:S07]  /*2310*/  LEPC R20, `(.L_x_651) ;  /* 0x000000001014794e */ /* 0x000fce0000000000 */
[----:B0----5:R-:W-:Y:S05]  /*2320*/  CALL.ABS.NOINC R14 ;  /* 0x000000000e007343 */ /* 0x021fea0003c00000 */
.L_x_651:
[----:B------:R-:W-:Y:S05]  /*2330*/  BSYNC B6 ;  /* 0x0000000000067941 */ /* 0x000fea0003800000 */
.L_x_650:
[----:B------:R-:W-:Y:S01]  /*2340*/  IADD3 R25, R19, 0x400, RZ ;  /* 0x0000040013197810 */ /* 0x000fe20007ffe0ff */
[----:B------:R-:W-:Y:S03]  /*2350*/  BSSY B6, `(.L_x_652) ;  /* 0x0000013000067945 */ /* 0x000fe60003800000 */
[----:B------:R-:W-:-:S13]  /*2360*/  LOP3.LUT P0, RZ, R25, 0x3ff, RZ, 0xc0, !PT ;  /* 0x000003ff19ff7812 */ /* 0x000fda000780c0ff */
[----:B------:R-:W-:Y:S05]  /*2370*/  @!P0 BRA `(.L_x_653) ;  /* 0x0000000000408947 */ /* 0x000fea0003800000 */
[----:B------:R-:W-:Y:S01]  /*2380*/  MOV R14, 0x0 ;  /* 0x00000000000e7802 */ /* 0x000fe20000000f00 */
[----:B------:R-:W-:Y:S01]  /*2390*/  ULDC.64 UR4, c[0x4][0x98] ;  /* 0x0100260000047ab9 */ /* 0x000fe20000000a00 */
[----:B------:R-:W-:Y:S01]  /*23a0*/  ULDC.64 UR6, c[0x4][0xa0] ;  /* 0x0100280000067ab9 */ /* 0x000fe20000000a00 */
[----:B------:R-:W-:Y:S01]  /*23b0*/  IMAD.U32 R4, RZ, RZ, UR4 ;  /* 0x00000004ff047e24 */ /* 0x000fe2000f8e00ff */
[----:B------:R-:W-:Y:S01]  /*23c0*/  MOV R13, RZ ;  /* 0x000000ff000d7202 */ /* 0x000fe20000000f00 */
[----:B------:R-:W-:Y:S01]  /*23d0*/  IMAD.U32 R5, RZ, RZ, UR5 ;  /* 0x00000005ff057e24 */ /* 0x000fe2000f8e00ff */
[----:B------:R-:W0:Y:S01]  /*23e0*/  LDC.64 R14, c[0x4][R14] ;  /* 0x010000000e0e7b82 */ /* 0x000e220000000a00 */
[----:B------:R-:W-:Y:S01]  /*23f0*/  ULDC.64 UR4, c[0x4][0x18] ;  /* 0x0100060000047ab9 */ /* 0x000fe20000000a00 */
[----:B------:R-:W-:Y:S02]  /*2400*/  IMAD.U32 R6, RZ, RZ, UR6 ;  /* 0x00000006ff067e24 */ /* 0x000fe4000f8e00ff */
[----:B------:R-:W-:-:S02]  /*2410*/  IMAD.U32 R7, RZ, RZ, UR7 ;  /* 0x00000007ff077e24 */ /* 0x000fc4000f8e00ff */
[----:B------:R-:W-:Y:S02]  /*2420*/  IMAD.U32 R10, RZ, RZ, UR4 ;  /* 0x00000004ff0a7e24 */ /* 0x000fe4000f8e00ff */
[----:B------:R-:W-:Y:S02]  /*2430*/  IMAD.U32 R11, RZ, RZ, UR5 ;  /* 0x00000005ff0b7e24 */ /* 0x000fe4000f8e00ff */
[----:B------:R-:W-:Y:S02]  /*2440*/  IMAD.MOV.U32 R8, RZ, RZ, 0x70 ;  /* 0x00000070ff087424 */ /* 0x000fe400078e00ff */
[----:B------:R-:W-:-:S07]  /*2450*/  IMAD.MOV.U32 R12, RZ, RZ, 0x1 ;  /* 0x00000001ff0c7424 */ /* 0x000fce00078e00ff */
[----:B------:R-:W-:-:S07]  /*2460*/  LEPC R20, `(.L_x_653) ;  /* 0x000000001014794e */ /* 0x000fce0000000000 */
[----:B0----5:R-:W-:Y:S05]  /*2470*/  CALL.ABS.NOINC R14 ;  /* 0x000000000e007343 */ /* 0x021fea0003c00000 */
.L_x_653:
[----:B------:R-:W-:Y:S05]  /*2480*/  BSYNC B6 ;  /* 0x0000000000067941 */ /* 0x000fea0003800000 */
.L_x_652:
[----:B------:R-:W-:Y:S01]  /*2490*/  ULDC.64 UR4, c[0x0][0x9f8] ;  /* 0x00027e0000047ab9 */ /* 0x000fe20000000a00 */
[----:B------:R-:W0:Y:S01]  /*24a0*/  S2R R7, SR_TID.X ;  /* 0x0000000000077919 */ /* 0x000e220000002100 */
[----:B------:R-:W-:Y:S01]  /*24b0*/  ISETP.NE.U32.AND P0, PT, RZ, UR4, PT ;  /* 0x00000004ff007c0c */ /* 0x000fe2000bf05070 */
[----:B------:R-:W-:Y:S01]  /*24c0*/  IMAD.MOV.U32 R0, RZ, RZ, R31 ;  /* 0x000000ffff007224 */ /* 0x000fe200078e001f */
[----:B------:R-:W1:Y:S02]  /*24d0*/  LDC.64 R56, c[0x0][0x408] ;  /* 0x00010200ff387b82 */ /* 0x000e640000000a00 */
[----:B------:R-:W-:-:S06]  /*24e0*/  ISETP.NE.AND.EX P0, PT, RZ, UR5, PT, P0 ;  /* 0x00000005ff007c0c */ /* 0x000fcc000bf05300 */
[----:B------:R-:W2:Y:S07]  /*24f0*/  LDC R61, c[0x0][0x3f4] ;  /* 0x0000fd00ff3d7b82 */ /* 0x000eae0000000800 */
[----:B------:R-:W-:Y:S01]  /*2500*/  @P0 IADD3 R4, P1, R35, UR4, RZ ;  /* 0x0000000423040c10 */ /* 0x000fe2000ff3e0ff */
[----:B------:R-:W-:Y:S01]  /*2510*/  ULDC UR4, c[0x0][0x320] ;  /* 0x0000c80000047ab9 */ /* 0x000fe20000000800 */
[----:B------:R-:W-:Y:S02]  /*2520*/  IMAD.MOV.U32 R35, RZ, RZ, R30 ;  /* 0x000000ffff237224 */ /* 0x000fe400078e001e */
[----:B------:R-:W-:Y:S01]  /*2530*/  @P0 IADD3.X R5, R34, UR5, RZ, P1, !PT ;  /* 0x0000000522050c10 */ /* 0x000fe20008ffe4ff */
[----:B------:R-:W3:Y:S01]  /*2540*/  LDC.64 R30, c[0x0][0x3f8] ;  /* 0x0000fe00ff1e7b82 */ /* 0x000ee20000000a00 */
[----:B------:R-:W-:Y:S01]  /*2550*/  ISETP.GE.AND P1, PT, R2, UR4, PT ;  /* 0x0000000402007c0c */ /* 0x000fe2000bf26270 */
[----:B------:R-:W4:Y:S03]  /*2560*/  LDL R34, [R1+0x20] ;  /* 0x0000200001227983 */ /* 0x000f260000100800 */
[----:B------:R-:W-:Y:S01]  /*2570*/  SEL R6, RZ, 0xffffffff, P1 ;  /* 0xffffffffff067807 */ /* 0x000fe20000800000 */
[----:B------:R0:W4:Y:S01]  /*2580*/  @P0 LDG.E R0, desc[UR40][R4.64] ;  /* 0x0000002804000981 */ /* 0x000122000c1e1900 */
[----:B------:R-:W-:Y:S01]  /*2590*/  ISETP.GE.AND P0, PT, R16, UR4, PT ;  /* 0x0000000410007c0c */ /* 0x000fe2000bf06270 */
[----:B-1----:R-:W-:Y:S01]  /*25a0*/  IMAD.WIDE.U32 R54, R200, R56, R16 ;  /* 0x00000038c8367225 */ /* 0x002fe200078e0010 */
[----:B------:R-:W-:Y:S01]  /*25b0*/  ISETP.GE.AND P1, PT, R210, UR4, PT ;  /* 0x00000004d2007c0c */ /* 0x000fe2000bf26270 */
[----:B------:R-:W1:Y:S01]  /*25c0*/  S2R R36, SR_TID.X ;  /* 0x0000000000247919 */ /* 0x000e620000002100 */
[----:B------:R-:W-:Y:S01]  /*25d0*/  SEL R3, RZ, 0x1, P0 ;  /* 0x00000001ff037807 */ /* 0x000fe20000000000 */
[----:B------:R-:W-:Y:S01]  /*25e0*/  IMAD.SHL.U32 R6, R6, 0x2, RZ ;  /* 0x0000000206067824 */ /* 0x000fe200078e00ff */
[----:B------:R-:W-:Y:S01]  /*25f0*/  ISETP.GE.AND P0, PT, R211, UR4, PT ;  /* 0x00000004d3007c0c */ /* 0x000fe2000bf06270 */
[----:B0-----:R-:W-:Y:S01]  /*2600*/  VIADD R12, R7, 0xffffff80 ;  /* 0xffffff80070c7836 */ /* 0x001fe20000000000 */
[----:B------:R-:W-:Y:S01]  /*2610*/  SHF.R.S32.HI R7, RZ, 0x1f, R200 ;  /* 0x0000001fff077819 */ /* 0x000fe200000114c8 */
[----:B------:R-:W-:Y:S01]  /*2620*/  IMAD.MOV.U32 R75, RZ, RZ, 0x20 ;  /* 0x00000020ff4b7424 */ /* 0x000fe200078e00ff */
[----:B------:R-:W-:Y:S01]  /*2630*/  LOP3.LUT R3, R6, 0x2, R3, 0xe2, !PT ;  /* 0x0000000206037812 */ /* 0x000fe200078ee203 */
[----:B------:R-:W-:Y:S01]  /*2640*/  IMAD R63, R57, 0x60, RZ ;  /* 0x00000060393f7824 */ /* 0x000fe200078e02ff */
[----:B------:R-:W-:Y:S01]  /*2650*/  SEL R4, RZ, 0x4, P0 ;  /* 0x00000004ff047807 */ /* 0x000fe20000000000 */
[----:B------:R-:W-:Y:S01]  /*2660*/  IMAD.SHL.U32 R59, R56, 0x40, RZ ;  /* 0x00000040383b7824 */ /* 0x000fe200078e00ff */
[----:B------:R-:W-:-:S02]  /*2670*/  SEL R5, RZ, 0x8, P1 ;  /* 0x00000008ff057807 */ /* 0x000fc40000800000 */
[----:B------:R-:W-:Y:S01]  /*2680*/  ISETP.GE.AND P0, PT, R209, UR4, PT ;  /* 0x00000004d1007c0c */ /* 0x000fe2000bf06270 */
[----:B---3--:R-:W-:Y:S01]  /*2690*/  IMAD.WIDE.U32 R20, R200, R30, R16 ;  /* 0x0000001ec8147225 */ /* 0x008fe200078e0010 */
[----:B------:R-:W-:Y:S02]  /*26a0*/  ISETP.GE.AND P1, PT, R208, UR4, PT ;  /* 0x00000004d0007c0c */ /* 0x000fe4000bf26270 */
[----:B------:R-:W-:Y:S01]  /*26b0*/  LOP3.LUT R4, R5, R3, R4, 0xfe, !PT ;  /* 0x0000000305047212 */ /* 0x000fe200078efe04 */
[----:B------:R-:W-:Y:S01]  /*26c0*/  IMAD.SHL.U32 R51, R30, 0x40, RZ ;  /* 0x000000401e337824 */ /* 0x000fe200078e00ff */
[----:B------:R-:W-:Y:S01]  /*26d0*/  SEL R5, RZ, 0x10, P0 ;  /* 0x00000010ff057807 */ /* 0x000fe20000000000 */
[----:B------:R-:W-:Y:S01]  /*26e0*/  IMAD.IADD R3, R32, 0x1, R33 ;  /* 0x0000000120037824 */ /* 0x000fe200078e0221 */
[----:B------:R-:W-:Y:S02]  /*26f0*/  SEL R6, RZ, 0x20, P1 ;  /* 0x00000020ff067807 */ /* 0x000fe40000800000 */
[----:B------:R-:W-:-:S02]  /*2700*/  SHF.R.S32.HI R23, RZ, 0x1f, R22 ;  /* 0x0000001fff177819 */ /* 0x000fc40000011416 */
[----:B------:R-:W-:Y:S01]  /*2710*/  LOP3.LUT R4, R6, R4, R5, 0xfe, !PT ;  /* 0x0000000406047212 */ /* 0x000fe200078efe05 */
[C---:B------:R-:W-:Y:S01]  /*2720*/  IMAD R6, R7.reuse, R30, RZ ;  /* 0x0000001e07067224 */ /* 0x040fe200078e02ff */
[----:B------:R-:W-:Y:S01]  /*2730*/  SHF.R.S32.HI R5, RZ, 0x1f, R12 ;  /* 0x0000001fff057819 */ /* 0x000fe2000001140c */
[----:B------:R-:W-:Y:S01]  /*2740*/  IMAD R7, R7, R56, RZ ;  /* 0x0000003807077224 */ /* 0x000fe200078e02ff */
[----:B------:R-:W-:Y:S01]  /*2750*/  ISETP.GE.AND P0, PT, R213, UR4, PT ;  /* 0x00000004d5007c0c */ /* 0x000fe2000bf06270 */
[C---:B------:R-:W-:Y:S01]  /*2760*/  IMAD R11, R200.reuse, R31, R6 ;  /* 0x0000001fc80b7224 */ /* 0x040fe200078e0206 */
[----:B------:R-:W-:Y:S01]  /*2770*/  LEA.HI R14, R5, R12, RZ, 0x2 ;  /* 0x0000000c050e7211 */ /* 0x000fe200078f10ff */
[----:B------:R-:W-:Y:S01]  /*2780*/  IMAD.WIDE.U32 R8, R200, R30, R22 ;  /* 0x0000001ec8087225 */ /* 0x000fe200078e0016 */
[----:B-1----:R-:W-:Y:S02]  /*2790*/  SHF.R.U32.HI R36, RZ, 0x7, R36 ;  /* 0x00000007ff247819 */ /* 0x002fe40000011624 */
[----:B------:R-:W-:Y:S01]  /*27a0*/  LOP3.LUT R13, R14, 0xfffffffc, RZ, 0xc0, !PT ;  /* 0xfffffffc0e0d7812 */ /* 0x000fe200078ec0ff */
[----:B------:R-:W-:Y:S01]  /*27b0*/  IMAD.IADD R9, R9, 0x1, R11 ;  /* 0x0000000109097824 */ /* 0x000fe200078e020b */
[----:B------:R-:W-:Y:S01]  /*27c0*/  ISETP.NE.AND P6, PT, R36, 0x1, PT ;  /* 0x000000012400780c */ /* 0x000fe20003fc5270 */
[----:B------:R-:W-:Y:S01]  /*27d0*/  IMAD.IADD R21, R11, 0x1, R21 ;  /* 0x000000010b157824 */ /* 0x000fe200078e0215 */
[----:B------:R-:W-:Y:S01]  /*27e0*/  ISETP.GE.AND P1, PT, R212, UR4, PT ;  /* 0x00000004d4007c0c */ /* 0x000fe2000bf26270 */
[----:B------:R-:W-:Y:S01]  /*27f0*/  IMAD.IADD R15, R12, 0x1, -R13 ;  /* 0x000000010c0f7824 */ /* 0x000fe200078e0a0d */
[----:B------:R-:W-:Y:S01]  /*2800*/  SEL R5, RZ, 0x40, P0 ;  /* 0x00000040ff057807 */ /* 0x000fe20000000000 */
[C---:B------:R-:W-:Y:S01]  /*2810*/  IMAD R13, R200.reuse, R57, R7 ;  /* 0x00000039c80d7224 */ /* 0x040fe200078e0207 */
[----:B-----5:R-:W-:Y:S01]  /*2820*/  SHF.R.S32.HI R7, RZ, 0x1f, R50 ;  /* 0x0000001fff077819 */ /* 0x020fe20000011432 */
[----:B------:R-:W-:Y:S01]  /*2830*/  IMAD.WIDE.U32 R52, R200, R56, R22 ;  /* 0x00000038c8347225 */ /* 0x000fe200078e0016 */
[----:B------:R-:W-:-:S02]  /*2840*/  SEL R10, RZ, 0x7fff80, P1 ;  /* 0x007fff80ff0a7807 */ /* 0x000fc40000800000 */
[----:B--2---:R-:W-:Y:S01]  /*2850*/  ISETP.GE.AND P0, PT, R16, R61, PT ;  /* 0x0000003d1000720c */ /* 0x004fe20003f06270 */
[----:B------:R-:W-:Y:S01]  /*2860*/  IMAD R6, R7, R30, RZ ;  /* 0x0000001e07067224 */ /* 0x000fe200078e02ff */
[----:B------:R-:W-:Y:S01]  /*2870*/  LOP3.LUT R35, R35, 0xfffffffe, RZ, 0xc0, !PT ;  /* 0xfffffffe23237812 */ /* 0x000fe200078ec0ff */
[----:B------:R-:W-:Y:S05]  /*2880*/  @!P6 WARPSYNC.ALL ;  /* 0x000000000000e948 */ /* 0x000fea0003800000 */
[----:B------:R-:W-:Y:S01]  /*2890*/  IMAD R11, R50, R31, R6 ;  /* 0x0000001f320b7224 */ /* 0x000fe200078e0206 */
[----:B------:R-:W-:Y:S01]  /*28a0*/  ULDC UR4, c[0x0][0x2f4] ;  /* 0x0000bd0000047ab9 */ /* 0x000fe20000000800 */
[----:B------:R-:W2:Y:S01]  /*28b0*/  LDL R6, [R1+0x1c] ;  /* 0x00001c0001067983 */ /* 0x000ea20000100800 */
[----:B------:R-:W-:Y:S01]  /*28c0*/  ISETP.GE.AND P2, PT, R2, UR4, PT ;  /* 0x0000000402007c0c */ /* 0x000fe2000bf46270 */
[----:B------:R-:W-:Y:S01]  /*28d0*/  IMAD.IADD R55, R13, 0x1, R55 ;  /* 0x000000010d377824 */ /* 0x000fe200078e0237 */
[----:B------:R-:W-:Y:S01]  /*28e0*/  LOP3.LUT R10, R10, R4, R5, 0xfe, !PT ;  /* 0x000000040a0a7212 */ /* 0x000fe200078efe05 */
[----:B------:R-:W-:Y:S01]  /*28f0*/  VIADD R60, R36, 0x8 ;  /* 0x00000008243c7836 */ /* 0x000fe20000000000 */
[----:B------:R-:W-:Y:S01]  /*2900*/  SEL R5, R61, RZ, P0 ;  /* 0x000000ff3d057207 */ /* 0x000fe20000000000 */
[----:B------:R-:W-:Y:S01]  /*2910*/  IMAD.WIDE.U32 R8, R50, R30, R8 ;  /* 0x0000001e32087225 */ /* 0x000fe200078e0008 */
[----:B------:R-:W-:-:S02]  /*2920*/  IADD3 R53, R53, R13, RZ ;  /* 0x0000000d35357210 */ /* 0x000fc40007ffe0ff */
[----:B------:R-:W-:Y:S01]  /*2930*/  SHF.R.S32.HI R13, RZ, 0x1f, R14 ;  /* 0x0000001fff0d7819 */ /* 0x000fe2000001140e */
[----:B------:R-:W-:Y:S01]  /*2940*/  IMAD.IADD R5, R16, 0x1, R5 ;  /* 0x0000000110057824 */ /* 0x000fe200078e0205 */
[----:B------:R-:W-:Y:S01]  /*2950*/  SHF.L.U64.HI R29, R30, 0x6, R31 ;  /* 0x000000061e1d7819 */ /* 0x000fe2000001021f */
[----:B------:R-:W-:Y:S01]  /*2960*/  IMAD.WIDE.U32 R20, R50, R30, R20 ;  /* 0x0000001e32147225 */ /* 0x000fe200078e0014 */
[----:B------:R-:W-:Y:S02]  /*2970*/  SHF.L.U64.HI R58, R56, 0x6, R57 ;  /* 0x00000006383a7819 */ /* 0x000fe40000010239 */
[----:B------:R-:W-:Y:S01]  /*2980*/  @P2 LOP3.LUT R35, R35, 0x1, RZ, 0xfc, !PT ;  /* 0x0000000123232812 */ /* 0x000fe200078efcff */
[----:B------:R-:W-:Y:S01]  /*2990*/  VIADD R36, R200, 0x40 ;  /* 0x00000040c8247836 */ /* 0x000fe20000000000 */
[----:B------:R-:W-:Y:S01]  /*29a0*/  LEA.HI R13, R13, R200, RZ, 0x3 ;  /* 0x000000c80d0d7211 */ /* 0x000fe200078f18ff */
[----:B------:R-:W-:Y:S01]  /*29b0*/  IMAD R7, R7, R56, RZ ;  /* 0x0000003807077224 */ /* 0x000fe200078e02ff */
[----:B------:R-:W-:Y:S01]  /*29c0*/  SHF.R.S32.HI R4, RZ, 0x1f, R5 ;  /* 0x0000001fff047819 */ /* 0x000fe20000011405 */
[----:B------:R0:W-:Y:S01]  /*29d0*/  STL [R1], R35 ;  /* 0x0000002301007387 */ /* 0x0001e20000100800 */
[----:B------:R-:W-:Y:S01]  /*29e0*/  LOP3.LUT R13, R13, 0xfffffff8, RZ, 0xc0, !PT ;  /* 0xfffffff80d0d7812 */ /* 0x000fe200078ec0ff */
[----:B------:R-:W-:Y:S01]  /*29f0*/  IMAD.SHL.U32 R36, R36, 0x40, RZ ;  /* 0x0000004024247824 */ /* 0x000fe200078e00ff */
[----:B------:R-:W-:Y:S01]  /*2a00*/  LEA.HI R4, R4, R5, RZ, 0x3 ;  /* 0x0000000504047211 */ /* 0x000fe200078f18ff */
[----:B------:R-:W-:-:S02]  /*2a10*/  IMAD R5, R31, 0x60, RZ ;  /* 0x000000601f057824 */ /* 0x000fc400078e02ff */
[C---:B------:R-:W-:Y:S02]  /*2a20*/  IMAD R7, R50.reuse, R57, R7 ;  /* 0x0000003932077224 */ /* 0x040fe400078e0207 */
[----:B------:R-:W-:Y:S01]  /*2a30*/  IMAD.WIDE.U32 R52, R50, R56, R52 ;  /* 0x0000003832347225 */ /* 0x000fe200078e0034 */
[----:B0-----:R-:W-:-:S03]  /*2a40*/  IADD3 R35, R200, 0x40, RZ ;  /* 0x00000040c8237810 */ /* 0x001fc60007ffe0ff */
[----:B------:R-:W-:Y:S01]  /*2a50*/  IMAD.IADD R13, R200, 0x1, -R13 ;  /* 0x00000001c80d7824 */ /* 0x000fe200078e0a0d */
[----:B------:R-:W-:Y:S01]  /*2a60*/  LOP3.LUT R36, R36, 0x1c0, RZ, 0xc0, !PT ;  /* 0x000001c024247812 */ /* 0x000fe200078ec0ff */
[----:B------:R-:W-:-:S04]  /*2a70*/  IMAD.WIDE.U32 R30, R30, 0x60, RZ ;  /* 0x000000601e1e7825 */ /* 0x000fc800078e00ff */
[----:B------:R-:W-:Y:S02]  /*2a80*/  IMAD.SHL.U32 R35, R35, 0x40, RZ ;  /* 0x0000004023237824 */ /* 0x000fe400078e00ff */
[----:B------:R-:W-:Y:S02]  /*2a90*/  IMAD.SHL.U32 R73, R13, 0x40, RZ ;  /* 0x000000400d497824 */ /* 0x000fe400078e00ff */
[----:B------:R-:W-:Y:S01]  /*2aa0*/  IMAD.WIDE.U32 R54, R50, R56, R54 ;  /* 0x0000003832367225 */ /* 0x000fe200078e0036 */
[----:B------:R-:W-:-:S03]  /*2ab0*/  LOP3.LUT R35, R35, 0x1c0, RZ, 0xc0, !PT ;  /* 0x000001c023237812 */ /* 0x000fc600078ec0ff */
[----:B------:R-:W-:Y:S01]  /*2ac0*/  IMAD.IADD R62, R31, 0x1, R5 ;  /* 0x000000011f3e7824 */ /* 0x000fe200078e0205 */
[----:B------:R-:W-:Y:S01]  /*2ad0*/  LOP3.LUT R5, R36, 0x38, R4, 0xf8, !PT ;  /* 0x0000003824057812 */ /* 0x000fe200078ef804 */
[----:B------:R-:W-:Y:S01]  /*2ae0*/  IMAD.IADD R67, R53, 0x1, R7 ;  /* 0x0000000135437824 */ /* 0x000fe200078e0207 */
[----:B------:R-:W-:Y:S01]  /*2af0*/  SHF.R.U32.HI R35, RZ, 0x3, R35 ;  /* 0x00000003ff237819 */ /* 0x000fe20000011623 */
[----:B------:R-:W-:Y:S01]  /*2b00*/  IMAD.SHL.U32 R61, R61, 0x2, RZ ;  /* 0x000000023d3d7824 */ /* 0x000fe200078e00ff */
[----:B------:R-:W-:Y:S01]  /*2b10*/  LOP3.LUT R73, R73, 0x1c0, RZ, 0xc0, !PT ;  /* 0x000001c049497812 */ /* 0x000fe200078ec0ff */
[----:B------:R-:W-:Y:S01]  /*2b20*/  IMAD.IADD R68, R7, 0x1, R55 ;  /* 0x0000000107447824 */ /* 0x000fe200078e0237 */
[----:B------:R-:W-:Y:S01]  /*2b30*/  LOP3.LUT R5, R5, R35, RZ, 0x3c, !PT ;  /* 0x0000002305057212 */ /* 0x000fe200078e3cff */
[----:B------:R-:W-:Y:S01]  /*2b40*/  IMAD.WIDE.U32 R56, R56, 0x60, RZ ;  /* 0x0000006038387825 */ /* 0x000fe200078e00ff */
[----:B------:R-:W-:Y:S02]  /*2b50*/  SHF.R.U32.HI R76, RZ, 0x3, R73 ;  /* 0x00000003ff4c7819 */ /* 0x000fe40000011649 */
[----:B------:R-:W-:-:S02]  /*2b60*/  LOP3.LUT R7, R73, 0x18, R16, 0xf8, !PT ;  /* 0x0000001849077812 */ /* 0x000fc400078ef810 */
[----:B------:R-:W-:Y:S02]  /*2b70*/  LOP3.LUT P2, RZ, R13, 0x4, RZ, 0xc0, !PT ;  /* 0x000000040dff7812 */ /* 0x000fe4000784c0ff */
[----:B------:R-:W-:Y:S02]  /*2b80*/  PRMT R84, R10, 0x8880, RZ ;  /* 0x000088800a547816 */ /* 0x000fe400000000ff */
[----:B------:R-:W-:Y:S02]  /*2b90*/  LOP3.LUT R7, R7, R76, RZ, 0x3c, !PT ;  /* 0x0000004c07077212 */ /* 0x000fe400078e3cff */
[----:B------:R-:W-:Y:S02]  /*2ba0*/  PRMT R84, R84, 0x7710, RZ ;  /* 0x0000771054547816 */ /* 0x000fe400000000ff */
[----:B------:R-:W-:Y:S02]  /*2bb0*/  SEL R75, R75, 0xffffffe0, !P2 ;  /* 0xffffffe04b4b7807 */ /* 0x000fe40005000000 */
[----:B------:R-:W-:Y:S01]  /*2bc0*/  LOP3.LUT R70, R4, 0xfffffff8, RZ, 0xc0, !PT ;  /* 0xfffffff804467812 */ /* 0x000fe200078ec0ff */
[----:B------:R-:W-:Y:S01]  /*2bd0*/  IMAD R64, R15, 0x40, R200 ;  /* 0x000000400f407824 */ /* 0x000fe200078e02c8 */
[C---:B------:R-:W-:Y:S01]  /*2be0*/  LOP3.LUT R77, R84.reuse, 0x1, RZ, 0xc0, !PT ;  /* 0x00000001544d7812 */ /* 0x040fe200078ec0ff */
[----:B------:R-:W-:Y:S01]  /*2bf0*/  IMAD.IADD R65, R9, 0x1, R11 ;  /* 0x0000000109417824 */ /* 0x000fe200078e020b */
[C---:B------:R-:W-:Y:S01]  /*2c00*/  LOP3.LUT R78, R84.reuse, 0x2, RZ, 0xc0, !PT ;  /* 0x00000002544e7812 */ /* 0x040fe200078ec0ff */
[----:B------:R-:W-:Y:S01]  /*2c10*/  IMAD.IADD R66, R11, 0x1, R21 ;  /* 0x000000010b427824 */ /* 0x000fe200078e0215 */
[----:B------:R-:W-:-:S02]  /*2c20*/  LOP3.LUT R79, R84, 0x4, RZ, 0xc0, !PT ;  /* 0x00000004544f7812 */ /* 0x000fc400078ec0ff */
[C---:B------:R-:W-:Y:S02]  /*2c30*/  LOP3.LUT R80, R84.reuse, 0x8, RZ, 0xc0, !PT ;  /* 0x0000000854507812 */ /* 0x040fe400078ec0ff */
[C---:B------:R-:W-:Y:S02]  /*2c40*/  LOP3.LUT R81, R84.reuse, 0x10, RZ, 0xc0, !PT ;  /* 0x0000001054517812 */ /* 0x040fe400078ec0ff */
[----:B------:R-:W-:Y:S02]  /*2c50*/  LOP3.LUT R83, R84, 0x20, RZ, 0xc0, !PT ;  /* 0x0000002054537812 */ /* 0x000fe400078ec0ff */
[----:B------:R-:W-:Y:S02]  /*2c60*/  IADD3 R63, R57, R63, RZ ;  /* 0x0000003f393f7210 */ /* 0x000fe40007ffe0ff */
[----:B------:R-:W-:Y:S01]  /*2c70*/  SHF.R.S32.HI R69, RZ, 0x3, R4 ;  /* 0x00000003ff457819 */ /* 0x000fe20000011404 */
[----:B------:R-:W-:Y:S01]  /*2c80*/  @!P6 BAR.SYNC.DEFER_BLOCKING 0x9, 0x100 ;  /* 0x024400000000eb1d */ /* 0x000fe20000010000 */
[----:B------:R-:W-:-:S02]  /*2c90*/  ISETP.GE.AND P1, PT, R16, UR4, PT ;  /* 0x0000000410007c0c */ /* 0x000fc4000bf26270 */
[----:B------:R-:W-:Y:S02]  /*2ca0*/  SHF.R.S32.HI R72, RZ, 0x1f, R70 ;  /* 0x0000001fff487819 */ /* 0x000fe40000011446 */
[----:B------:R-:W-:Y:S01]  /*2cb0*/  LOP3.LUT R84, R84, 0x40, RZ, 0xc0, !PT ;  /* 0x0000004054547812 */ /* 0x000fe200078ec0ff */
[----:B----4-:R-:W-:Y:S01]  /*2cc0*/  IMAD.IADD R74, R34, 0x1, R5 ;  /* 0x00000001224a7824 */ /* 0x010fe200078e0205 */
[----:B------:R-:W-:-:S04]  /*2cd0*/  LOP3.LUT R5, R73, 0x38, R4, 0xf8, !PT ;  /* 0x0000003849057812 */ /* 0x000fc800078ef804 */
[----:B------:R-:W-:Y:S02]  /*2ce0*/  LOP3.LUT R5, R5, R76, RZ, 0x3c, !PT ;  /* 0x0000004c05057212 */ /* 0x000fe400078e3cff */
[----:B------:R-:W-:Y:S01]  /*2cf0*/  SHF.R.S32.HI R71, RZ, 0x1f, R0 ;  /* 0x0000001fff477819 */ /* 0x000fe20000011400 */
[C---:B--2---:R-:W-:Y:S02]  /*2d00*/  IMAD R82, R6.reuse, 0x200, R7 ;  /* 0x0000020006527824 */ /* 0x044fe400078e0207 */
[----:B------:R-:W-:Y:S02]  /*2d10*/  IMAD R85, R6, 0x200, R5 ;  /* 0x0000020006557824 */ /* 0x000fe400078e0205 */
[----:B------:R-:W-:-:S07]  /*2d20*/  IMAD.IADD R86, R75, 0x1, R82 ;  /* 0x000000014b567824 */ /* 0x000fce00078e0252 */
.L_x_707:
[----:B--2---:R-:W2:Y:S01]  /*2d30*/  LDL.LU R15, [R1] ;  /* 0x00000000010f7983 */ /* 0x004ea20000300800 */
[----:B------:R-:W0:Y:S01]  /*2d40*/  LDC R89, c[0x0][0x430] ;  /* 0x00010c00ff597b82 */ /* 0x000e220000000800 */
[----:B------:R-:W-:Y:S02]  /*2d50*/  VIADD R27, R27, 0xffffffff ;  /* 0xffffffff1b1b7836 */ /* 0x000fe40000000000 */
[----:B------:R-:W-:Y:S02]  /*2d60*/  IMAD.MOV.U32 R88, RZ, RZ, RZ ;  /* 0x000000ffff587224 */ /* 0x000fe400078e00ff */
[----:B------:R-:W-:-:S03]  /*2d70*/  IMAD R4, R27, 0x60, R64 ;  /* 0x000000601b047824 */ /* 0x000fc600078e0240 */
[----:B------:R-:W1:Y:S01]  /*2d80*/  LDC R94, c[0x0][0x3f4] ;  /* 0x0000fd00ff5e7b82 */ /* 0x000e620000000800 */
[----:B------:R-:W-:Y:S01]  /*2d90*/  IMAD.IADD R32, R3, 0x1, R4 ;  /* 0x0000000103207824 */ /* 0x000fe200078e0204 */
[----:B------:R-:W-:-:S04]  /*2da0*/  ISETP.GE.AND P2, PT, R4, R24, PT ;  /* 0x000000180400720c */ /* 0x000fc80003f46270 */
[----:B------:R-:W-:Y:S02]  /*2db0*/  ISETP.GT.OR P2, PT, R64, 0x5f, P2 ;  /* 0x0000005f4000780c */ /* 0x000fe40001744670 */
[----:B------:R-:W-:Y:S02]  /*2dc0*/  MOV R12, R32 ;  /* 0x00000020000c7202 */ /* 0x000fe40000000f00 */
[----:B0-----:R-:W-:-:S09]  /*2dd0*/  ISETP.NE.AND P3, PT, R89, 0x1, PT ;  /* 0x000000015900780c */ /* 0x001fd20003f65270 */
[----:B------:R-:W0:Y:S08]  /*2de0*/  @!P2 LDC.64 R6, c[0x0][0x428] ;  /* 0x00010a00ff06ab82 */ /* 0x000e300000000a00 */
[----:B------:R-:W3:Y:S08]  /*2df0*/  @!P2 LDC.64 R4, c[0x0][0x418] ;  /* 0x00010600ff04ab82 */ /* 0x000ef00000000a00 */
[----:B----4-:R-:W4:Y:S08]  /*2e00*/  @P3 LDC R11, c[0x0][0x434] ;  /* 0x00010d00ff0b3b82 */ /* 0x010f300000000800 */
[----:B------:R-:W1:Y:S01]  /*2e10*/  @P3 LDC R14, c[0x0][0x438] ;  /* 0x00010e00ff0e3b82 */ /* 0x000e620000000800 */
[----:B----4-:R-:W-:-:S05]  /*2e20*/  @P3 IMAD.HI.U32 R11, R32, R11, RZ ;  /* 0x0000000b200b3227 */ /* 0x010fca00078e00ff */
[----:B-1----:R-:W-:Y:S01]  /*2e30*/  @P3 SHF.R.U32.HI R12, RZ, R14, R11 ;  /* 0x0000000eff0c3219 */ /* 0x002fe2000001160b */
[----:B0-----:R-:W-:-:S03]  /*2e40*/  @!P2 IMAD R11, R71, R6, RZ ;  /* 0x00000006470ba224 */ /* 0x001fc600078e02ff */
[--C-:B------:R-:W-:Y:S01]  /*2e50*/  @!P2 SHF.R.S32.HI R13, RZ, 0x1f, R12.reuse ;  /* 0x0000001fff0da819 */ /* 0x100fe2000001140c */
[C---:B------:R-:W-:Y:S02]  /*2e60*/  @!P2 IMAD R11, R0.reuse, R7, R11 ;  /* 0x00000007000ba224 */ /* 0x040fe400078e020b */
[----:B------:R-:W-:-:S04]  /*2e70*/  @!P2 IMAD.WIDE.U32 R6, R0, R6, R12 ;  /* 0x000000060006a225 */ /* 0x000fc800078e000c */
[----:B------:R-:W-:Y:S01]  /*2e80*/  @!P2 IMAD.IADD R7, R7, 0x1, R11 ;  /* 0x000000010707a824 */ /* 0x000fe200078e020b */
[----:B---3--:R-:W-:-:S04]  /*2e90*/  @!P2 LEA R4, P3, R6, R4, 0x2 ;  /* 0x000000040604a211 */ /* 0x008fc800078610ff */
[----:B------:R-:W-:Y:S02]  /*2ea0*/  @!P2 LEA.HI.X R5, R6, R5, R7, 0x2, P3 ;  /* 0x000000050605a211 */ /* 0x000fe400018f1407 */
[----:B------:R-:W-:-:S03]  /*2eb0*/  ISETP.GT.AND P3, PT, R27, R28, PT ;  /* 0x0000001c1b00720c */ /* 0x000fc60003f64270 */
[----:B------:R0:W5:Y:S01]  /*2ec0*/  @!P2 LDG.E R88, desc[UR40][R4.64] ;  /* 0x000000280458a981 */ /* 0x000162000c1e1900 */
[----:B------:R-:W-:Y:S01]  /*2ed0*/  ISETP.GE.AND P2, PT, R94, 0x1, PT ;  /* 0x000000015e00780c */ /* 0x000fe20003f46270 */
[----:B------:R-:W-:Y:S01]  /*2ee0*/  IMAD.MOV R6, RZ, RZ, -R12 ;  /* 0x000000ffff067224 */ /* 0x000fe200078e0a0c */
[----:B------:R-:W-:Y:S05]  /*2ef0*/  YIELD ;  /* 0x0000000000007946 */ /* 0x000fea0003800000 */
[C---:B------:R-:W-:Y:S01]  /*2f00*/  IMAD R7, R18.reuse, 0x1800, R82 ;  /* 0x0000180012077824 */ /* 0x040fe200078e0252 */
[----:B------:R-:W-:Y:S01]  /*2f10*/  BSSY B0, `(.L_x_654) ;  /* 0x00002e9000007945 */ /* 0x000fe20003800000 */
[----:B------:R-:W-:-:S02]  /*2f20*/  IMAD R11, R18, 0x1800, R86 ;  /* 0x00001800120b7824 */ /* 0x000fc400078e0256 */
[----:B------:R-:W-:Y:S02]  /*2f30*/  IMAD R89, R89, R6, R32 ;  /* 0x0000000659597224 */ /* 0x000fe400078e0220 */
[--C-:B------:R-:W-:Y:S02]  /*2f40*/  IMAD R98, R7, 0x2, R26.reuse ;  /* 0x0000000207627824 */ /* 0x100fe400078e021a */
[----:B------:R-:W-:Y:S01]  /*2f50*/  IMAD R96, R11, 0x2, R26 ;  /* 0x000000020b607824 */ /* 0x000fe200078e021a */
[----:B--2---:R-:W-:-:S04]  /*2f60*/  LOP3.LUT R15, R15, 0xfffffffd, RZ, 0xc0, !PT ;  /* 0xfffffffd0f0f7812 */ /* 0x004fc800078ec0ff */
[----:B------:R-:W-:-:S05]  /*2f70*/  @P3 LOP3.LUT R15, R15, 0x2, RZ, 0xfc, !PT ;  /* 0x000000020f0f3812 */ /* 0x000fca00078efcff */
[----:B------:R0:W-:Y:S01]  /*2f80*/  STL [R1], R15 ;  /* 0x0000000f01007387 */ /* 0x0001e20000100800 */
[----:B------:R-:W-:Y:S05]  /*2f90*/  @!P2 BRA `(.L_x_655) ;  /* 0x000000280078a947 */ /* 0x000fea0003800000 */
[----:B------:R-:W-:Y:S01]  /*2fa0*/  SHF.R.S32.HI R90, RZ, 0x1f, R89 ;  /* 0x0000001fff5a7819 */ /* 0x000fe20000011459 */
[----:B------:R-:W-:Y:S01]  /*2fb0*/  ULDC.64 UR4, c[0x0][0x300] ;  /* 0x0000c00000047ab9 */ /* 0x000fe20000000a00 */
[----:B-----5:R-:W-:Y:S01]  /*2fc0*/  SHF.R.S32.HI R91, RZ, 0x1f, R88 ;  /* 0x0000001fff5b7819 */ /* 0x020fe20000011458 */
[----:B0-----:R-:W-:-:S04]  /*2fd0*/  IMAD.WIDE.U32 R4, R89, UR4, RZ ;  /* 0x0000000459047c25 */ /* 0x001fc8000f8e00ff */
[----:B------:R-:W-:Y:S02]  /*2fe0*/  IMAD R6, R90, UR4, RZ ;  /* 0x000000045a067c24 */ /* 0x000fe4000f8e02ff */
[----:B------:R-:W-:Y:S02]  /*2ff0*/  IMAD R92, R27, -0x60, R24 ;  /* 0xffffffa01b5c7824 */ /* 0x000fe400078e0218 */
[----:B------:R-:W-:Y:S01]  /*3000*/  IMAD R7, R89, UR5, R6 ;  /* 0x0000000559077c24 */ /* 0x000fe2000f8e0206 */
[----:B------:R-:W-:Y:S01]  /*3010*/  ULDC.64 UR4, c[0x0][0x310] ;  /* 0x0000c40000047ab9 */ /* 0x000fe20000000a00 */
[----:B------:R-:W-:Y:S01]  /*3020*/  IMAD R6, R62, R27, RZ ;  /* 0x0000001b3e067224 */ /* 0x000fe200078e02ff */
[----:B------:R-:W-:Y:S01]  /*3030*/  VIMNMX R92, R92, 0x60, PT ;  /* 0x000000605c5c7848 */ /* 0x000fe20003fe0100 */
[----:B------:R-:W-:Y:S02]  /*3040*/  IMAD R11, R91, UR4, RZ ;  /* 0x000000045b0b7c24 */ /* 0x000fe4000f8e02ff */
[----:B------:R-:W-:Y:S01]  /*3050*/  IMAD.IADD R5, R5, 0x1, R7 ;  /* 0x0000000105057824 */ /* 0x000fe200078e0207 */
[----:B------:R-:W-:Y:S01]  /*3060*/  SHF.R.S32.HI R7, RZ, 0x1f, R27 ;  /* 0x0000001fff077819 */ /* 0x000fe2000001141b */
[----:B------:R-:W-:-:S02]  /*3070*/  IMAD R11, R88, UR5, R11 ;  /* 0x00000005580b7c24 */ /* 0x000fc4000f8e020b */
[----:B------:R-:W-:Y:S01]  /*3080*/  IMAD.WIDE.U32 R4, R88, UR4, R4 ;  /* 0x0000000458047c25 */ /* 0x000fe2000f8e0004 */
[----:B------:R-:W-:-:S03]  /*3090*/  ULDC.64 UR4, c[0x0][0x308] ;  /* 0x0000c20000047ab9 */ /* 0x000fc60000000a00 */
[----:B------:R-:W-:Y:S02]  /*30a0*/  IMAD.IADD R5, R5, 0x1, R11 ;  /* 0x0000000105057824 */ /* 0x000fe400078e020b */
[----:B------:R-:W-:Y:S02]  /*30b0*/  IMAD R11, R7, R30, R6 ;  /* 0x0000001e070b7224 */ /* 0x000fe400078e0206 */
[----:B------:R-:W-:-:S04]  /*30c0*/  IMAD.WIDE.U32 R4, R201, UR4, R4 ;  /* 0x00000004c9047c25 */ /* 0x000fc8000f8e0004 */
[----:B------:R-:W-:Y:S01]  /*30d0*/  IMAD R97, R201, UR5, R5 ;  /* 0x00000005c9617c24 */ /* 0x000fe2000f8e0205 */
[----:B------:R-:W-:Y:S01]  /*30e0*/  ULDC.64 UR4, c[0x0][0x2e8] ;  /* 0x0000ba0000047ab9 */ /* 0x000fe20000000a00 */
[-C--:B------:R-:W-:Y:S01]  /*30f0*/  IMAD R5, R63, R27.reuse, RZ ;  /* 0x0000001b3f057224 */ /* 0x080fe200078e02ff */
[C---:B------:R-:W-:Y:S01]  /*3100*/  LEA R95, P2, R4.reuse, UR4, 0x1 ;  /* 0x00000004045f7c11 */ /* 0x040fe2000f8408ff */
[----:B------:R-:W-:Y:S02]  /*3110*/  ULDC.U8 UR4, c[0x0][0x410] ;  /* 0x0001040000047ab9 */ /* 0x000fe40000000000 */
[----:B------:R-:W-:Y:S01]  /*3120*/  IMAD R13, R7, R56, R5 ;  /* 0x00000038070d7224 */ /* 0x000fe200078e0205 */
[----:B------:R-:W-:Y:S01]  /*3130*/  LEA.HI.X R97, R4, UR5, R97, 0x1, P2 ;  /* 0x0000000504617c11 */ /* 0x000fe200090f0c61 */
[----:B------:R-:W-:Y:S01]  /*3140*/  IMAD.WIDE.U32 R4, R30, R27, RZ ;  /* 0x0000001b1e047225 */ /* 0x000fe200078e00ff */
[----:B------:R-:W-:-:S03]  /*3150*/  ISETP.NE.AND P2, PT, RZ, UR4, PT ;  /* 0x00000004ff007c0c */ /* 0x000fc6000bf45270 */
[----:B------:R-:W-:-:S04]  /*3160*/  IMAD.WIDE.U32 R6, R56, R27, RZ ;  /* 0x0000001b38067225 */ /* 0x000fc800078e00ff */
[----:B------:R-:W-:Y:S01]  /*3170*/  IMAD.IADD R100, R5, 0x1, R11 ;  /* 0x0000000105647824 */ /* 0x000fe200078e020b */
[----:B------:R-:W-:-:S05]  /*3180*/  IADD3 R11, R7, R13, RZ ;  /* 0x0000000d070b7210 */ /* 0x000fca0007ffe0ff */
[----:B------:R-:W-:Y:S05]  /*3190*/  @!P2 BRA `(.L_x_656) ;  /* 0x0000001000f4a947 */ /* 0x000fea0003800000 */
[----:B------:R-:W-:Y:S01]  /*31a0*/  ISETP.GE.AND P2, PT, R200, R92, PT ;  /* 0x0000005cc800720c */ /* 0x000fe20003f46270 */
[----:B------:R-:W-:Y:S01]  /*31b0*/  BSSY B1, `(.L_x_657) ;  /* 0x000001e000017945 */ /* 0x000fe20003800000 */
        /* <DEDUP_REMOVED lines=8> */
[----:B------:R-:W-:Y:S06]  /*3240*/  @P2 BRA `(.L_x_658) ;  /* 0x0000000000502947 */ /* 0x000fec0003800000 */
[----:B------:R-:W-:Y:S01]  /*3250*/  IADD3 R13, P3, R8, R4, RZ ;  /* 0x00000004080d7210 */ /* 0x000fe20007f7e0ff */
[----:B------:R-:W-:Y:S01]  /*3260*/  ULDC.64 UR4, c[0x0][0x3e8] ;  /* 0x0000fa0000047ab9 */ /* 0x000fe20000000a00 */
[----:B------:R-:W-:Y:S02]  /*3270*/  CS2R R44, SRZ ;  /* 0x00000000002c7805 */ /* 0x000fe4000001ff00 */
[----:B------:R-:W-:Y:S01]  /*3280*/  CS2R R46, SRZ ;  /* 0x00000000002e7805 */ /* 0x000fe2000001ff00 */
[----:B------:R-:W-:Y:S01]  /*3290*/  IMAD.X R14, R100, 0x1, R65, P3 ;  /* 0x00000001640e7824 */ /* 0x000fe200018e0641 */
[----:B------:R-:W-:-:S05]  /*32a0*/  IADD3 R15, P3, R52, R6, RZ ;  /* 0x00000006340f7210 */ /* 0x000fca0007f7e0ff */
[----:B------:R-:W-:Y:S01]  /*32b0*/  IMAD.X R40, R11, 0x1, R67, P3 ;  /* 0x000000010b287824 */ /* 0x000fe200018e0643 */
[----:B------:R-:W-:-:S04]  /*32c0*/  LEA R12, P3, R13, UR4, 0x1 ;  /* 0x000000040d0c7c11 */ /* 0x000fc8000f8608ff */
[----:B------:R-:W-:Y:S01]  /*32d0*/  LEA.HI.X R13, R13, UR5, R14, 0x1, P3 ;  /* 0x000000050d0d7c11 */ /* 0x000fe200098f0c0e */
[----:B------:R-:W-:Y:S02]  /*32e0*/  ULDC.64 UR4, c[0x0][0x400] ;  /* 0x0001000000047ab9 */ /* 0x000fe40000000a00 */
[----:B------:R-:W-:-:S04]  /*32f0*/  LEA R14, P3, R15, UR4, 0x1 ;  /* 0x000000040f0e7c11 */ /* 0x000fc8000f8608ff */
[----:B------:R-:W-:Y:S02]  /*3300*/  LEA.HI.X R15, R15, UR5, R40, 0x1, P3 ;  /* 0x000000050f0f7c11 */ /* 0x000fe400098f0c28 */
[----:B------:R-:W-:Y:S02]  /*3310*/  ISETP.GE.AND P3, PT, R22, R94, PT ;  /* 0x0000005e1600720c */ /* 0x000fe40003f66270 */
[----:B------:R-:W-:Y:S02]  /*3320*/  CS2R R40, SRZ ;  /* 0x0000000000287805 */ /* 0x000fe4000001ff00 */
[----:B------:R-:W-:-:S09]  /*3330*/  CS2R R42, SRZ ;  /* 0x00000000002a7805 */ /* 0x000fd2000001ff00 */
[----:B------:R0:W5:Y:S04]  /*3340*/  @!P3 LDG.E.64 R44, desc[UR40][R12.64] ;  /* 0x000000280c2cb981 */ /* 0x000168000c1e1b00 */
[----:B------:R0:W5:Y:S01]  /*3350*/  @!P3 LDG.E.64 R46, desc[UR40][R14.64] ;  /* 0x000000280e2eb981 */ /* 0x000162000c1e1b00 */
[----:B------:R-:W-:-:S13]  /*3360*/  ISETP.GE.AND P3, PT, R205, R94, PT ;  /* 0x0000005ecd00720c */ /* 0x000fda0003f66270 */
[----:B------:R0:W5:Y:S04]  /*3370*/  @!P3 LDG.E.64 R40, desc[UR40][R12.64+0x20] ;  /* 0x000020280c28b981 */ /* 0x000168000c1e1b00 */
[----:B------:R0:W5:Y:S02]  /*3380*/  @!P3 LDG.E.64 R42, desc[UR40][R14.64+0x20] ;  /* 0x000020280e2ab981 */ /* 0x000164000c1e1b00 */
.L_x_658:
[----:B------:R-:W-:Y:S05]  /*3390*/  BSYNC B1 ;  /* 0x0000000000017941 */ /* 0x000fea0003800000 */
.L_x_657:
[----:B0-----:R-:W-:Y:S01]  /*33a0*/  VIADD R12, R200, 0x40 ;  /* 0x00000040c80c7836 */ /* 0x001fe20000000000 */
[----:B------:R-:W-:Y:S01]  /*33b0*/  BSSY B1, `(.L_x_659) ;  /* 0x0000019000017945 */ /* 0x000fe20003800000 */
[----:B-----5:R-:W-:Y:S02]  /*33c0*/  IMAD.MOV.U32 R13, RZ, RZ, R40 ;  /* 0x000000ffff0d7224 */ /* 0x020fe400078e0028 */
[----:B------:R-:W-:Y:S01]  /*33d0*/  IMAD.MOV.U32 R15, RZ, RZ, R41 ;  /* 0x000000ffff0f7224 */ /* 0x000fe200078e0029 */
[----:B------:R-:W-:-:S13]  /*33e0*/  ISETP.GE.AND P4, PT, R12, R92, PT ;  /* 0x0000005c0c00720c */ /* 0x000fda0003f86270 */
[----:B------:R-:W-:Y:S05]  /*33f0*/  @P4 BRA `(.L_x_660) ;  /* 0x0000000000504947 */ /* 0x000fea0003800000 */
[----:B------:R-:W-:Y:S01]  /*3400*/  IADD3 R5, P3, P5, R8, R4, R51 ;  /* 0x0000000408057210 */ /* 0x000fe20007d7e033 */
[----:B------:R-:W-:Y:S01]  /*3410*/  ULDC.64 UR4, c[0x0][0x3e8] ;  /* 0x0000fa0000047ab9 */ /* 0x000fe20000000a00 */
[----:B------:R-:W-:Y:S02]  /*3420*/  CS2R R36, SRZ ;  /* 0x0000000000247805 */ /* 0x000fe4000001ff00 */
[----:B------:R-:W-:Y:S02]  /*3430*/  CS2R R38, SRZ ;  /* 0x0000000000267805 */ /* 0x000fe4000001ff00 */
[----:B------:R-:W-:Y:S02]  /*3440*/  IADD3.X R14, R65, R100, R29, P3, P5 ;  /* 0x00000064410e7210 */ /* 0x000fe40001fea41d */
[----:B------:R-:W-:-:S04]  /*3450*/  IADD3 R7, P3, P5, R52, R6, R59 ;  /* 0x0000000634077210 */ /* 0x000fc80007d7e03b */
[----:B------:R-:W-:Y:S02]  /*3460*/  IADD3.X R12, R67, R11, R58, P3, P5 ;  /* 0x0000000b430c7210 */ /* 0x000fe40001fea43a */
        /* <DEDUP_REMOVED lines=13> */
.L_x_660:
[----:B------:R-:W-:Y:S05]  /*3540*/  BSYNC B1 ;  /* 0x0000000000017941 */ /* 0x000fea0003800000 */
.L_x_659:
[----:B0-----:R-:W-:Y:S01]  /*3550*/  IMAD.MOV.U32 R4, RZ, RZ, R44 ;  /* 0x000000ffff047224 */ /* 0x001fe200078e002c */
[----:B------:R-:W-:Y:S01]  /*3560*/  ISETP.NE.AND P3, PT, R206, 0x3, PT ;  /* 0x00000003ce00780c */ /* 0x000fe20003f65270 */
[----:B------:R-:W-:Y:S01]  /*3570*/  IMAD.MOV.U32 R5, RZ, RZ, R45 ;  /* 0x000000ffff057224 */ /* 0x000fe200078e002d */
[----:B------:R-:W-:Y:S01]  /*3580*/  PRMT R107, R15, 0x5410, R13 ;  /* 0x000054100f6b7816 */ /* 0x000fe2000000000d */
[----:B------:R-:W-:Y:S01]  /*3590*/  IMAD.MOV.U32 R6, RZ, RZ, R46 ;  /* 0x000000ffff067224 */ /* 0x000fe200078e002e */
[----:B------:R-:W-:Y:S01]  /*35a0*/  PRMT R108, R108, 0x5410, R4 ;  /* 0x000054106c6c7816 */ /* 0x000fe20000000004 */
[----:B------:R-:W-:Y:S01]  /*35b0*/  IMAD.MOV.U32 R4, RZ, RZ, R42 ;  /* 0x000000ffff047224 */ /* 0x000fe200078e002a */
[----:B------:R-:W-:Y:S01]  /*35c0*/  PRMT R109, R5, 0x7610, R109 ;  /* 0x00007610056d7816 */ /* 0x000fe2000000006d */
[----:B------:R-:W-:Y:S01]  /*35d0*/  IMAD.MOV.U32 R7, RZ, RZ, R47 ;  /* 0x000000ffff077224 */ /* 0x000fe200078e002f */
[----:B------:R-:W-:Y:S02]  /*35e0*/  MOV R5, R43 ;  /* 0x0000002b00057202 */ /* 0x000fe40000000f00 */
[----:B------:R-:W-:Y:S01]  /*35f0*/  PRMT R109, R109, 0x5410, R4 ;  /* 0x000054106d6d7816 */ /* 0x000fe20000000004 */
[----:B-----5:R-:W-:Y:S01]  /*3600*/  IMAD.MOV.U32 R4, RZ, RZ, R32 ;  /* 0x000000ffff047224 */ /* 0x020fe200078e0020 */
[----:B------:R-:W-:Y:S01]  /*3610*/  PRMT R108, R5, 0x7610, R108 ;  /* 0x00007610056c7816 */ /* 0x000fe2000000006c */
[----:B------:R-:W-:Y:S01]  /*3620*/  IMAD.MOV.U32 R5, RZ, RZ, R33 ;  /* 0x000000ffff057224 */ /* 0x000fe200078e0021 */
[----:B------:R-:W-:Y:S01]  /*3630*/  PRMT R110, R6, 0x5410, R7 ;  /* 0x00005410066e7816 */ /* 0x000fe20000000007 */
[----:B------:R-:W-:-:S02]  /*3640*/  IMAD.MOV.U32 R6, RZ, RZ, R36 ;  /* 0x000000ffff067224 */ /* 0x000fc400078e0024 */
[----:B------:R-:W-:Y:S01]  /*3650*/  IMAD.MOV.U32 R7, RZ, RZ, R37 ;  /* 0x000000ffff077224 */ /* 0x000fe200078e0025 */
[----:B------:R-:W-:Y:S01]  /*3660*/  PRMT R100, R4, 0x5410, R5 ;  /* 0x0000541004647816 */ /* 0x000fe20000000005 */
[----:B------:R-:W-:Y:S02]  /*3670*/  IMAD.MOV.U32 R4, RZ, RZ, R34 ;  /* 0x000000ffff047224 */ /* 0x000fe400078e0022 */
[----:B------:R-:W-:Y:S01]  /*3680*/  IMAD.MOV.U32 R5, RZ, RZ, R35 ;  /* 0x000000ffff057224 */ /* 0x000fe200078e0023 */
[----:B------:R-:W-:Y:S01]  /*3690*/  PRMT R102, R6, 0x5410, R7 ;  /* 0x0000541006667816 */ /* 0x000fe20000000007 */
[----:B------:R-:W-:Y:S01]  /*36a0*/  IMAD.MOV.U32 R7, RZ, RZ, R39 ;  /* 0x000000ffff077224 */ /* 0x000fe200078e0027 */
[----:B------:R-:W-:Y:S02]  /*36b0*/  MOV R6, R38 ;  /* 0x0000002600067202 */ /* 0x000fe40000000f00 */
[----:B------:R-:W-:Y:S02]  /*36c0*/  PRMT R101, R4, 0x5410, R5 ;  /* 0x0000541004657816 */ /* 0x000fe40000000005 */
[----:B------:R-:W-:Y:S01]  /*36d0*/  PRMT R103, R6, 0x5410, R7 ;  /* 0x0000541006677816 */ /* 0x000fe20000000007 */
[----:B------:R-:W-:Y:S06]  /*36e0*/  @!P3 BRA `(.L_x_661) ;  /* 0x000000000004b947 */ /* 0x000fec0003800000 */
[----:B------:R-:W-:Y:S01]  /*36f0*/  BPT.TRAP 0x1 ;  /* 0x000000040000795c */ /* 0x000fe20000300000 */
.L_x_661:
[----:B------:R-:W-:Y:S01]  /*3700*/  IMAD R87, R18, 0x8, R19 ;  /* 0x0000000812577824 */ /* 0x000fe200078e0213 */
[----:B------:R-:W-:Y:S01]  /*3710*/  SHF.L.U32 R93, R204, 0x1f, RZ ;  /* 0x0000001fcc5d7819 */ /* 0x000fe200000006ff */
[----:B------:R-:W-:Y:S03]  /*3720*/  BSSY B1, `(.L_x_662) ;  /* 0x0000003000017945 */ /* 0x000fe60003800000 */
[----:B------:R-:W0:Y:S02]  /*3730*/  SYNCS.PHASECHK.TRANS64.TRYWAIT P5, [R87+URZ+0x22890], R93 ;  /* 0x0228905d570075a7 */ /* 0x000e2400080a017f */
[----:B0-----:R-:W-:Y:S05]  /*3740*/  @!P5 BRA `(.L_x_663) ;  /* 0x0000017000dcd947 */ /* 0x001fea0003800000 */
.L_x_920:
[----:B------:R-:W-:Y:S05]  /*3750*/  BSYNC B1 ;  /* 0x0000000000017941 */ /* 0x000fea0003800000 */
.L_x_662:
[----:B------:R-:W-:-:S03]  /*3760*/  UMOV UR4, 0xffffffff ;  /* 0xffffffff00047882 */ /* 0x000fc60000000000 */
[----:B------:R-:W-:Y:S05]  /*3770*/  BRA.DIV UR4, `(.L_x_664) ;  /* 0x0000017204e47947 */ /* 0x000fea000b800000 */
[----:B------:R1:W2:Y:S04]  /*3780*/  SHFL.IDX PT, R99, R97, RZ, 0x1c1f ;  /* 0x001c1fff61637589 */ /* 0x0002a800000e0000 */
[----:B------:R1:W3:Y:S02]  /*3790*/  SHFL.IDX PT, R14, R95, RZ, 0x1c1f ;  /* 0x001c1fff5f0e7589 */ /* 0x0002e400000e0000 */
.L_x_924:
[----:B------:R-:W-:Y:S04]  /*37a0*/  BSSY B1, `(.L_x_665) ;  /* 0x000006c000017945 */ /* 0x000fe80003800000 */
[----:B------:R-:W-:Y:S05]  /*37b0*/  @P2 BRA `(.L_x_666) ;  /* 0x0000000400a82947 */ /* 0x000fea0003800000 */
[----:B------:R-:W-:Y:S04]  /*37c0*/  BSSY B2, `(.L_x_667) ;  /* 0x0000035000027945 */ /* 0x000fe80003800000 */
[----:B------:R-:W-:Y:S05]  /*37d0*/  @P1 BRA `(.L_x_668) ;  /* 0x0000000000cc1947 */ /* 0x000fea0003800000 */
[----:B------:R4:W0:Y:S01]  /*37e0*/  LDS.128 R4, [R98] ;  /* 0x0000000062047984 */ /* 0x0008220000000c00 */
[C---:B---3--:R-:W-:Y:S01]  /*37f0*/  LEA R12, P2, R16.reuse, R14, 0x1 ;  /* 0x0000000e100c7211 */ /* 0x048fe200078408ff */
[----:B------:R-:W-:Y:S03]  /*3800*/  BSSY B3, `(.L_x_669) ;  /* 0x000002f000037945 */ /* 0x000fe60003800000 */
[----:B--2---:R-:W-:Y:S02]  /*3810*/  LEA.HI.X R13, R16, R99, R17, 0x1, P2 ;  /* 0x00000063100d7211 */ /* 0x004fe400010f0c11 */
[----:B------:R-:W-:-:S13]  /*3820*/  ISETP.GE.AND P2, PT, R22, R94, PT ;  /* 0x0000005e1600720c */ /* 0x000fda0003f46270 */
[----:B----4-:R-:W-:Y:S05]  /*3830*/  @P2 BRA `(.L_x_670) ;  /* 0x0000000000ac2947 */ /* 0x010fea0003800000 */
[----:B------:R-:W-:Y:S01]  /*3840*/  SHF.R.U64 R15, R46, 0x10, R47 ;  /* 0x000000102e0f7819 */ /* 0x000fe2000000122f */
[----:B0-----:R-:W-:-:S04]  /*3850*/  IMAD.MOV.U32 R11, RZ, RZ, R5 ;  /* 0x000000ffff0b7224 */ /* 0x001fc800078e0005 */
[----:B------:R-:W-:Y:S01]  /*3860*/  HADD2.F32 R5, -RZ, R15.H0_H0 ;  /* 0x2000000fff057230 */ /* 0x000fe20000004100 */
[--C-:B------:R-:W-:Y:S01]  /*3870*/  SHF.R.U64 R15, R44, 0x10, R45.reuse ;  /* 0x000000102c0f7819 */ /* 0x100fe2000000122d */
[--C-:B------:R-:W-:Y:S01]  /*3880*/  HADD2.F32 R44, -RZ, R11.reuse.H1_H1 ;  /* 0x3000000bff2c7230 */ /* 0x100fe20000004100 */
[----:B------:R-:W-:Y:S01]  /*3890*/  SHF.R.U32.HI R45, RZ, 0x10, R45 ;  /* 0x00000010ff2d7819 */ /* 0x000fe2000001162d */
[----:B------:R-:W-:Y:S02]  /*38a0*/  HADD2.F32 R46, -RZ, R11.H0_H0 ;  /* 0x2000000bff2e7230 */ /* 0x000fe40000004100 */
[----:B------:R-:W-:Y:S02]  /*38b0*/  HADD2.F32 R11, -RZ, R15.H0_H0 ;  /* 0x2000000fff0b7230 */ /* 0x000fe40000004100 */
[-C--:B------:R-:W-:Y:S01]  /*38c0*/  FMUL.FTZ R15, R44, R5.reuse ;  /* 0x000000052c0f7220 */ /* 0x080fe20000410000 */
[----:B------:R-:W-:-:S03]  /*38d0*/  FMUL.FTZ R105, R46, R5 ;  /* 0x000000052e697220 */ /* 0x000fc60000410000 */
[-C--:B------:R-:W-:Y:S01]  /*38e0*/  FFMA.FTZ R5, R46, R11.reuse, -R15 ;  /* 0x0000000b2e057223 */ /* 0x080fe2000001080f */
[----:B------:R-:W-:Y:S01]  /*38f0*/  IMAD.MOV.U32 R15, RZ, RZ, R7 ;  /* 0x000000ffff0f7224 */ /* 0x000fe200078e0007 */
[----:B------:R-:W-:Y:S01]  /*3900*/  SHF.R.U32.HI R46, RZ, 0x10, R47 ;  /* 0x00000010ff2e7819 */ /* 0x000fe2000001162f */
[----:B------:R-:W-:Y:S01]  /*3910*/  FFMA.FTZ R44, R44, R11, R105 ;  /* 0x0000000b2c2c7223 */ /* 0x000fe20000010069 */
[----:B------:R-:W-:Y:S02]  /*3920*/  IMAD.MOV.U32 R11, RZ, RZ, R4 ;  /* 0x000000ffff0b7224 */ /* 0x000fe400078e0004 */
[--C-:B------:R-:W-:Y:S02]  /*3930*/  HADD2.F32 R7, -RZ, R15.reuse.H1_H1 ;  /* 0x3000000fff077230 */ /* 0x100fe40000004100 */
[----:B------:R-:W-:Y:S01]  /*3940*/  HADD2.F32 R4, -RZ, R46.H0_H0 ;  /* 0x2000002eff047230 */ /* 0x000fe20000004100 */
[----:B------:R-:W-:Y:S01]  /*3950*/  F2FP.F16.F32.PACK_AB R5, R44, R5 ;  /* 0x000000052c05723e */ /* 0x000fe200000000ff */
[----:B------:R-:W-:-:S02]  /*3960*/  HADD2.F32 R15, -RZ, R15.H0_H0 ;  /* 0x2000000fff0f7230 */ /* 0x000fc40000004100 */
[----:B------:R-:W-:Y:S02]  /*3970*/  HADD2.F32 R46, -RZ, R45.H0_H0 ;  /* 0x2000002dff2e7230 */ /* 0x000fe40000004100 */
[-C--:B------:R-:W-:Y:S01]  /*3980*/  FMUL.FTZ R104, R7, R4.reuse ;  /* 0x0000000407687220 */ /* 0x080fe20000410000 */
[----:B------:R-:W-:Y:S02]  /*3990*/  HADD2.F32 R45, -RZ, R108.H1_H1 ;  /* 0x3000006cff2d7230 */ /* 0x000fe40000004100 */
[C---:B------:R-:W-:Y:S01]  /*39a0*/  FMUL.FTZ R106, R15.reuse, R4 ;  /* 0x000000040f6a7220 */ /* 0x040fe20000410000 */
[-C--:B------:R-:W-:Y:S01]  /*39b0*/  FFMA.FTZ R4, R15, R46.reuse, -R104 ;  /* 0x0000002e0f047223 */ /* 0x080fe20000010868 */
[--C-:B------:R-:W-:Y:S02]  /*39c0*/  HADD2.F32 R15, -RZ, R11.reuse.H0_H0 ;  /* 0x2000000bff0f7230 */ /* 0x100fe40000004100 */
[----:B------:R-:W-:Y:S01]  /*39d0*/  FFMA.FTZ R7, R7, R46, R106 ;  /* 0x0000002e07077223 */ /* 0x000fe2000001006a */
[----:B------:R-:W-:-:S02]  /*39e0*/  HADD2.F32 R46, -RZ, R11.H1_H1 ;  /* 0x3000000bff2e7230 */ /* 0x000fc40000004100 */
[----:B------:R-:W-:Y:S02]  /*39f0*/  HADD2.F32 R11, -RZ, R110.H0_H0 ;  /* 0x2000006eff0b7230 */ /* 0x000fe40000004100 */
[----:B------:R-:W-:-:S03]  /*3a00*/  F2FP.F16.F32.PACK_AB R7, R7, R4 ;  /* 0x000000040707723e */ /* 0x000fc600000000ff */
[-C--:B------:R-:W-:Y:S01]  /*3a10*/  FMUL.FTZ R104, R46, R11.reuse ;  /* 0x0000000b2e687220 */ /* 0x080fe20000410000 */
[----:B------:R-:W-:-:S03]  /*3a20*/  FMUL.FTZ R47, R15, R11 ;  /* 0x0000000b0f2f7220 */ /* 0x000fc60000410000 */
[-C--:B------:R-:W-:Y:S01]  /*3a30*/  FFMA.FTZ R11, R15, R45.reuse, -R104 ;  /* 0x0000002d0f0b7223 */ /* 0x080fe20000010868 */
[----:B------:R-:W-:Y:S01]  /*3a40*/  FFMA.FTZ R46, R46, R45, R47 ;  /* 0x0000002d2e2e7223 */ /* 0x000fe2000001002f */
[--C-:B------:R-:W-:Y:S02]  /*3a50*/  HADD2.F32 R15, -RZ, R6.reuse.H0_H0 ;  /* 0x20000006ff0f7230 */ /* 0x100fe40000004100 */
[----:B------:R-:W-:Y:S02]  /*3a60*/  HADD2.F32 R6, -RZ, R6.H1_H1 ;  /* 0x30000006ff067230 */ /* 0x000fe40000004100 */
[----:B------:R-:W-:Y:S01]  /*3a70*/  HADD2.F32 R47, -RZ, R110.H1_H1 ;  /* 0x3000006eff2f7230 */ /* 0x000fe20000004100 */
[----:B------:R-:W-:Y:S01]  /*3a80*/  F2FP.F16.F32.PACK_AB R4, R46, R11 ;  /* 0x0000000b2e04723e */ /* 0x000fe200000000ff */
[----:B------:R-:W-:-:S03]  /*3a90*/  HADD2.F32 R45, -RZ, R109.H0_H0 ;  /* 0x2000006dff2d7230 */ /* 0x000fc60000004100 */
[-C--:B------:R-:W-:Y:S01]  /*3aa0*/  FMUL.FTZ R104, R6, R47.reuse ;  /* 0x0000002f06687220 */ /* 0x080fe20000410000 */
[----:B------:R-:W-:-:S03]  /*3ab0*/  FMUL.FTZ R47, R15, R47 ;  /* 0x0000002f0f2f7220 */ /* 0x000fc60000410000 */
[-C--:B------:R-:W-:Y:S01]  /*3ac0*/  FFMA.FTZ R15, R15, R45.reuse, -R104 ;  /* 0x0000002d0f0f7223 */ /* 0x080fe20000010868 */
[----:B------:R-:W-:-:S05]  /*3ad0*/  FFMA.FTZ R6, R6, R45, R47 ;  /* 0x0000002d06067223 */ /* 0x000fca000001002f */
[----:B------:R-:W-:-:S07]  /*3ae0*/  F2FP.F16.F32.PACK_AB R6, R6, R15 ;  /* 0x0000000f0606723e */ /* 0x000fce00000000ff */
.L_x_670:
[----:B------:R-:W-:Y:S05]  /*3af0*/  BSYNC B3 ;  /* 0x0000000000037941 */ /* 0x000fea0003800000 */
.L_x_669:
[----:B0-----:R4:W-:Y:S02]  /*3b00*/  ST.E.128 desc[UR40][R12.64], R4 ;  /* 0x000000040c007985 */ /* 0x0019e4000c101d28 */
.L_x_668:
[----:B------:R-:W-:Y:S05]  /*3b10*/  BSYNC B2 ;  /* 0x0000000000027941 */ /* 0x000fea0003800000 */
.L_x_667:
[----:B----4-:R-:W4:Y:S02]  /*3b20*/  LDL R4, [R1] ;  /* 0x0000000001047983 */ /* 0x010f240000100800 */
[----:B----4-:R-:W-:-:S13]  /*3b30*/  LOP3.LUT P2, RZ, R4, 0x1, RZ, 0xc0, !PT ;  /* 0x0000000104ff7812 */ /* 0x010fda000784c0ff */
        /* <DEDUP_REMOVED lines=8> */
[--C-:B0-----:R-:W-:Y:S01]  /*3bc0*/  HADD2.F32 R14, -RZ, R5.reuse.H1_H1 ;  /* 0x30000005ff0e7230 */ /* 0x101fe20000004100 */
[----:B------:R-:W-:Y:S01]  /*3bd0*/  SHF.R.U64 R11, R40, 0x10, R41 ;  /* 0x00000010280b7819 */ /* 0x000fe20000001229 */
[----:B------:R-:W-:Y:S01]  /*3be0*/  HADD2.F32 R5, -RZ, R5.H0_H0 ;  /* 0x20000005ff057230 */ /* 0x000fe20000004100 */
[----:B------:R-:W-:Y:S01]  /*3bf0*/  SHF.R.U32.HI R42, RZ, 0x10, R43 ;  /* 0x00000010ff2a7819 */ /* 0x000fe2000001162b */
[----:B------:R-:W-:Y:S02]  /*3c00*/  HADD2.F32 R15, -RZ, R15.H0_H0 ;  /* 0x2000000fff0f7230 */ /* 0x000fe40000004100 */
[----:B------:R-:W-:Y:S02]  /*3c10*/  HADD2.F32 R11, -RZ, R11.H0_H0 ;  /* 0x2000000bff0b7230 */ /* 0x000fe40000004100 */
[----:B------:R-:W-:Y:S02]  /*3c20*/  HADD2.F32 R42, -RZ, R42.H0_H0 ;  /* 0x2000002aff2a7230 */ /* 0x000fe40000004100 */
[-C--:B------:R-:W-:Y:S01]  /*3c30*/  FMUL.FTZ R40, R14, R15.reuse ;  /* 0x0000000f0e287220 */ /* 0x080fe20000410000 */
[----:B------:R-:W-:Y:S01]  /*3c40*/  FMUL.FTZ R15, R5, R15 ;  /* 0x0000000f050f7220 */ /* 0x000fe20000410000 */
[----:B------:R-:W-:-:S02]  /*3c50*/  HADD2.F32 R108, -RZ, R108.H0_H0 ;  /* 0x2000006cff6c7230 */ /* 0x000fc40000004100 */
[-C--:B------:R-:W-:Y:S01]  /*3c60*/  FFMA.FTZ R5, R5, R11.reuse, -R40 ;  /* 0x0000000b05057223 */ /* 0x080fe20000010828 */
[----:B------:R-:W-:Y:S01]  /*3c70*/  FFMA.FTZ R14, R14, R11, R15 ;  /* 0x0000000b0e0e7223 */ /* 0x000fe2000001000f */
[----:B------:R-:W-:Y:S01]  /*3c80*/  SHF.R.U32.HI R40, RZ, 0x10, R41 ;  /* 0x00000010ff287819 */ /* 0x000fe20000011629 */
[--C-:B------:R-:W-:Y:S02]  /*3c90*/  HADD2.F32 R15, -RZ, R7.reuse.H1_H1 ;  /* 0x30000007ff0f7230 */ /* 0x100fe40000004100 */
[----:B------:R-:W-:Y:S01]  /*3ca0*/  HADD2.F32 R7, -RZ, R7.H0_H0 ;  /* 0x20000007ff077230 */ /* 0x000fe20000004100 */
[----:B------:R-:W-:Y:S01]  /*3cb0*/  F2FP.F16.F32.PACK_AB R5, R14, R5 ;  /* 0x000000050e05723e */ /* 0x000fe200000000ff */
[----:B------:R-:W-:Y:S02]  /*3cc0*/  IMAD.MOV.U32 R11, RZ, RZ, R4 ;  /* 0x000000ffff0b7224 */ /* 0x000fe400078e0004 */
[----:B------:R-:W-:Y:S01]  /*3cd0*/  FMUL.FTZ R4, R15, R42 ;  /* 0x0000002a0f047220 */ /* 0x000fe20000410000 */
[----:B------:R-:W-:-:S02]  /*3ce0*/  HADD2.F32 R40, -RZ, R40.H0_H0 ;  /* 0x20000028ff287230 */ /* 0x000fc40000004100 */
[----:B------:R-:W-:-:S03]  /*3cf0*/  FMUL.FTZ R42, R7, R42 ;  /* 0x0000002a072a7220 */ /* 0x000fc60000410000 */
[-C--:B------:R-:W-:Y:S01]  /*3d00*/  FFMA.FTZ R4, R7, R40.reuse, -R4 ;  /* 0x0000002807047223 */ /* 0x080fe20000010804 */
[----:B------:R-:W-:Y:S01]  /*3d10*/  FFMA.FTZ R7, R15, R40, R42 ;  /* 0x000000280f077223 */ /* 0x000fe2000001002a */
[----:B------:R-:W-:Y:S02]  /*3d20*/  HADD2.F32 R42, -RZ, R109.H1_H1 ;  /* 0x3000006dff2a7230 */ /* 0x000fe40000004100 */
[--C-:B------:R-:W-:Y:S02]  /*3d30*/  HADD2.F32 R15, -RZ, R11.reuse.H1_H1 ;  /* 0x3000000bff0f7230 */ /* 0x100fe40000004100 */
[----:B------:R-:W-:Y:S01]  /*3d40*/  HADD2.F32 R11, -RZ, R11.H0_H0 ;  /* 0x2000000bff0b7230 */ /* 0x000fe20000004100 */
[----:B------:R-:W-:Y:S01]  /*3d50*/  F2FP.F16.F32.PACK_AB R7, R7, R4 ;  /* 0x000000040707723e */ /* 0x000fe200000000ff */
[--C-:B------:R-:W-:Y:S02]  /*3d60*/  HADD2.F32 R40, -RZ, R107.reuse.H1_H1 ;  /* 0x3000006bff287230 */ /* 0x100fe40000004100 */
[----:B------:R-:W-:Y:S01]  /*3d70*/  FMUL.FTZ R44, R15, R42 ;  /* 0x0000002a0f2c7220 */ /* 0x000fe20000410000 */
[----:B------:R-:W-:-:S02]  /*3d80*/  HADD2.F32 R107, -RZ, R107.H0_H0 ;  /* 0x2000006bff6b7230 */ /* 0x000fc40000004100 */
[C---:B------:R-:W-:Y:S01]  /*3d90*/  FMUL.FTZ R42, R11.reuse, R42 ;  /* 0x0000002a0b2a7220 */ /* 0x040fe20000410000 */
[-C--:B------:R-:W-:Y:S01]  /*3da0*/  FFMA.FTZ R44, R11, R40.reuse, -R44 ;  /* 0x000000280b2c7223 */ /* 0x080fe2000001082c */
[--C-:B------:R-:W-:Y:S02]  /*3db0*/  HADD2.F32 R11, -RZ, R6.reuse.H1_H1 ;  /* 0x30000006ff0b7230 */ /* 0x100fe40000004100 */
[----:B------:R-:W-:Y:S01]  /*3dc0*/  FFMA.FTZ R15, R15, R40, R42 ;  /* 0x000000280f0f7223 */ /* 0x000fe2000001002a */
[----:B------:R-:W-:Y:S02]  /*3dd0*/  HADD2.F32 R6, -RZ, R6.H0_H0 ;  /* 0x20000006ff067230 */ /* 0x000fe40000004100 */
[----:B------:R-:W-:Y:S02]  /*3de0*/  FMUL.FTZ R41, R11, R108 ;  /* 0x0000006c0b297220 */ /* 0x000fe40000410000 */
[----:B------:R-:W-:Y:S01]  /*3df0*/  F2FP.F16.F32.PACK_AB R4, R15, R44 ;  /* 0x0000002c0f04723e */ /* 0x000fe200000000ff */
[C---:B------:R-:W-:Y:S01]  /*3e00*/  FMUL.FTZ R108, R6.reuse, R108 ;  /* 0x0000006c066c7220 */ /* 0x040fe20000410000 */
[----:B------:R-:W-:-:S03]  /*3e10*/  FFMA.FTZ R41, R6, R107, -R41 ;  /* 0x0000006b06297223 */ /* 0x000fc60000010829 */
[----:B------:R-:W-:-:S05]  /*3e20*/  FFMA.FTZ R108, R11, R107, R108 ;  /* 0x0000006b0b6c7223 */ /* 0x000fca000001006c */
[----:B------:R-:W-:-:S07]  /*3e30*/  F2FP.F16.F32.PACK_AB R6, R108, R41 ;  /* 0x000000296c06723e */ /* 0x000fce00000000ff */
.L_x_672:
[----:B------:R-:W-:Y:S05]  /*3e40*/  BSYNC B2 ;  /* 0x0000000000027941 */ /* 0x000fea0003800000 */
.L_x_671:
[----:B0-----:R4:W-:Y:S02]  /*3e50*/  ST.E.128 desc[UR40][R12.64], R4 ;  /* 0x000000040c007985 */ /* 0x0019e4000c101d28 */
.L_x_666:
[----:B------:R-:W-:Y:S05]  /*3e60*/  BSYNC B1 ;  /* 0x0000000000017941 */ /* 0x000fea0003800000 */
.L_x_665:
[----:B------:R-:W-:-:S03]  /*3e70*/  UMOV UR4, 0xffffffff ;  /* 0xffffffff00047882 */ /* 0x000fc60000000000 */
[----:B------:R-:W-:Y:S05]  /*3e80*/  BRA.DIV UR4, `(.L_x_673) ;  /* 0x0000016e04687947 */ /* 0x000fea000b800000 */
[----:B-1----:R-:W1:Y:S04]  /*3e90*/  SHFL.IDX PT, R97, R97, 0x1, 0x1c1f ;  /* 0x003c1f0061617f89 */ /* 0x002e6800000e0000 */
[----:B---3--:R3:W0:Y:S02]  /*3ea0*/  SHFL.IDX PT, R14, R95, 0x1, 0x1c1f ;  /* 0x003c1f005f0e7f89 */ /* 0x00862400000e0000 */
.L_x_928:
[----:B------:R-:W-:Y:S05]  /*3eb0*/  @P4 BRA `(.L_x_674) ;  /* 0x0000001c00b84947 */ /* 0x000fea0003800000 */
[----:B------:R-:W-:Y:S04]  /*3ec0*/  BSSY B1, `(.L_x_675) ;  /* 0x0000035000017945 */ /* 0x000fe80003800000 */
[----:B------:R-:W-:Y:S05]  /*3ed0*/  @P1 BRA `(.L_x_676) ;  /* 0x0000000000cc1947 */ /* 0x000fea0003800000 */
[----:B----4-:R4:W2:Y:S01]  /*3ee0*/  LDS.128 R4, [R98+0x2000] ;  /* 0x0020000062047984 */ /* 0x0108a20000000c00 */
[C---:B0-----:R-:W-:Y:S01]  /*3ef0*/  LEA R12, P2, R16.reuse, R14, 0x1 ;  /* 0x0000000e100c7211 */ /* 0x041fe200078408ff */
[----:B------:R-:W-:Y:S03]  /*3f00*/  BSSY B2, `(.L_x_677) ;  /* 0x000002f000027945 */ /* 0x000fe60003800000 */
[----:B-1----:R-:W-:Y:S02]  /*3f10*/  LEA.HI.X R13, R16, R97, R17, 0x1, P2 ;  /* 0x00000061100d7211 */ /* 0x002fe400010f0c11 */
[----:B------:R-:W-:-:S13]  /*3f20*/  ISETP.GE.AND P2, PT, R22, R94, PT ;  /* 0x0000005e1600720c */ /* 0x000fda0003f46270 */
[----:B----4-:R-:W-:Y:S05]  /*3f30*/  @P2 BRA `(.L_x_678) ;  /* 0x0000000000ac2947 */ /* 0x010fea0003800000 */
[----:B------:R-:W-:Y:S01]  /*3f40*/  SHF.R.U64 R36, R36, 0x10, R37 ;  /* 0x0000001024247819 */ /* 0x000fe20000001225 */
[----:B--2---:R-:W-:Y:S01]  /*3f50*/  IMAD.MOV.U32 R15, RZ, RZ, R7 ;  /* 0x000000ffff0f7224 */ /* 0x004fe200078e0007 */
[----:B------:R-:W-:Y:S01]  /*3f60*/  SHF.R.U32.HI R41, RZ, 0x10, R37 ;  /* 0x00000010ff297819 */ /* 0x000fe20000011625 */
[----:B------:R-:W-:Y:S01]  /*3f70*/  IMAD.MOV.U32 R11, RZ, RZ, R4 ;  /* 0x000000ffff0b7224 */ /* 0x000fe200078e0004 */
[--C-:B------:R-:W-:Y:S01]  /*3f80*/  SHF.R.U64 R37, R38, 0x10, R39.reuse ;  /* 0x0000001026257819 */ /* 0x100fe20000001227 */
[--C-:B------:R-:W-:Y:S01]  /*3f90*/  HADD2.F32 R7, -RZ, R5.reuse.H1_H1 ;  /* 0x30000005ff077230 */ /* 0x100fe20000004100 */
[----:B------:R-:W-:Y:S01]  /*3fa0*/  SHF.R.U32.HI R40, RZ, 0x10, R39 ;  /* 0x00000010ff287819 */ /* 0x000fe20000011627 */
[----:B------:R-:W-:Y:S02]  /*3fb0*/  HADD2.F32 R4, -RZ, R5.H0_H0 ;  /* 0x20000005ff047230 */ /* 0x000fe40000004100 */
[----:B------:R-:W-:Y:S02]  /*3fc0*/  HADD2.F32 R37, -RZ, R37.H0_H0 ;  /* 0x20000025ff257230 */ /* 0x000fe40000004100 */
[----:B------:R-:W-:-:S02]  /*3fd0*/  HADD2.F32 R40, -RZ, R40.H0_H0 ;  /* 0x20000028ff287230 */ /* 0x000fc40000004100 */
[--C-:B------:R-:W-:Y:S02]  /*3fe0*/  HADD2.F32 R5, -RZ, R15.reuse.H1_H1 ;  /* 0x3000000fff057230 */ /* 0x100fe40000004100 */
[-C--:B------:R-:W-:Y:S01]  /*3ff0*/  FMUL.FTZ R39, R7, R37.reuse ;  /* 0x0000002507277220 */ /* 0x080fe20000410000 */
[----:B------:R-:W-:Y:S02]  /*4000*/  HADD2.F32 R15, -RZ, R15.H0_H0 ;  /* 0x2000000fff0f7230 */ /* 0x000fe40000004100 */
[C---:B------:R-:W-:Y:S01]  /*4010*/  FMUL.FTZ R42, R4.reuse, R37 ;  /* 0x00000025042a7220 */ /* 0x040fe20000410000 */
[----:B------:R-:W-:Y:S02]  /*4020*/  HADD2.F32 R36, -RZ, R36.H0_H0 ;  /* 0x20000024ff247230 */ /* 0x000fe40000004100 */
[-C--:B------:R-:W-:Y:S01]  /*4030*/  FMUL.FTZ R44, R5, R40.reuse ;  /* 0x00000028052c7220 */ /* 0x080fe20000410000 */
[----:B------:R-:W-:Y:S02]  /*4040*/  HADD2.F32 R38, -RZ, R41.H0_H0 ;  /* 0x20000029ff267230 */ /* 0x000fe40000004100 */
[----:B------:R-:W-:Y:S01]  /*4050*/  FMUL.FTZ R40, R15, R40 ;  /* 0x000000280f287220 */ /* 0x000fe20000410000 */
[-C--:B------:R-:W-:Y:S01]  /*4060*/  FFMA.FTZ R4, R4, R36.reuse, -R39 ;  /* 0x0000002404047223 */ /* 0x080fe20000010827 */
[----:B------:R-:W-:Y:S01]  /*4070*/  FFMA.FTZ R37, R7, R36, R42 ;  /* 0x0000002407257223 */ /* 0x000fe2000001002a */
[-C--:B------:R-:W-:Y:S01]  /*4080*/  FFMA.FTZ R44, R15, R38.reuse, -R44 ;  /* 0x000000260f2c7223 */ /* 0x080fe2000001082c */
[----:B------:R-:W-:Y:S01]  /*4090*/  FFMA.FTZ R39, R5, R38, R40 ;  /* 0x0000002605277223 */ /* 0x000fe20000010028 */
[----:B------:R-:W-:-:S02]  /*40a0*/  HADD2.F32 R38, -RZ, R103.H0_H0 ;  /* 0x20000067ff267230 */ /* 0x000fc40000004100 */
[--C-:B------:R-:W-:Y:S01]  /*40b0*/  HADD2.F32 R5, -RZ, R11.reuse.H1_H1 ;  /* 0x3000000bff057230 */ /* 0x100fe20000004100 */
[----:B------:R-:W-:Y:S01]  /*40c0*/  F2FP.F16.F32.PACK_AB R37, R37, R4 ;  /* 0x000000042525723e */ /* 0x000fe200000000ff */
[----:B------:R-:W-:Y:S02]  /*40d0*/  HADD2.F32 R11, -RZ, R11.H0_H0 ;  /* 0x2000000bff0b7230 */ /* 0x000fe40000004100 */
[--C-:B------:R-:W-:Y:S02]  /*40e0*/  HADD2.F32 R7, -RZ, R6.reuse.H1_H1 ;  /* 0x30000006ff077230 */ /* 0x100fe40000004100 */
[-C--:B------:R-:W-:Y:S01]  /*40f0*/  FMUL.FTZ R40, R5, R38.reuse ;  /* 0x0000002605287220 */ /* 0x080fe20000410000 */
[----:B------:R-:W-:Y:S02]  /*4100*/  HADD2.F32 R103, -RZ, R103.H1_H1 ;  /* 0x30000067ff677230 */ /* 0x000fe40000004100 */
[----:B------:R-:W-:Y:S01]  /*4110*/  FMUL.FTZ R38, R11, R38 ;  /* 0x000000260b267220 */ /* 0x000fe20000410000 */
[----:B------:R-:W-:-:S02]  /*4120*/  HADD2.F32 R6, -RZ, R6.H0_H0 ;  /* 0x20000006ff067230 */ /* 0x000fc40000004100 */
[--C-:B------:R-:W-:Y:S02]  /*4130*/  HADD2.F32 R36, -RZ, R102.reuse.H0_H0 ;  /* 0x20000066ff247230 */ /* 0x100fe40000004100 */
[-C--:B------:R-:W-:Y:S01]  /*4140*/  FMUL.FTZ R15, R7, R103.reuse ;  /* 0x00000067070f7220 */ /* 0x080fe20000410000 */
[----:B------:R-:W-:Y:S02]  /*4150*/  HADD2.F32 R102, -RZ, R102.H1_H1 ;  /* 0x30000066ff667230 */ /* 0x000fe40000004100 */
[C---:B------:R-:W-:Y:S01]  /*4160*/  FMUL.FTZ R42, R6.reuse, R103 ;  /* 0x00000067062a7220 */ /* 0x040fe20000410000 */
[-C--:B------:R-:W-:Y:S01]  /*4170*/  FFMA.FTZ R40, R11, R36.reuse, -R40 ;  /* 0x000000240b287223 */ /* 0x080fe20000010828 */
[----:B------:R-:W-:Y:S01]  /*4180*/  FFMA.FTZ R5, R5, R36, R38 ;  /* 0x0000002405057223 */ /* 0x000fe20000010026 */
[-C--:B------:R-:W-:Y:S01]  /*4190*/  FFMA.FTZ R15, R6, R102.reuse, -R15 ;  /* 0x00000066060f7223 */ /* 0x080fe2000001080f */
[----:B------:R-:W-:Y:S01]  /*41a0*/  FFMA.FTZ R42, R7, R102, R42 ;  /* 0x00000066072a7223 */ /* 0x000fe2000001002a */
[----:B------:R-:W-:-:S02]  /*41b0*/  F2FP.F16.F32.PACK_AB R7, R39, R44 ;  /* 0x0000002c2707723e */ /* 0x000fc400000000ff */
[----:B------:R-:W-:Y:S02]  /*41c0*/  F2FP.F16.F32.PACK_AB R4, R5, R40 ;  /* 0x000000280504723e */ /* 0x000fe400000000ff */
[----:B------:R-:W-:Y:S02]  /*41d0*/  F2FP.F16.F32.PACK_AB R6, R42, R15 ;  /* 0x0000000f2a06723e */ /* 0x000fe400000000ff */
[----:B------:R-:W-:-:S07]  /*41e0*/  MOV R5, R37 ;  /* 0x0000002500057202 */ /* 0x000fce0000000f00 */
.L_x_678:
[----:B------:R-:W-:Y:S05]  /*41f0*/  BSYNC B2 ;  /* 0x0000000000027941 */ /* 0x000fea0003800000 */
.L_x_677:
[----:B--2---:R0:W-:Y:S02]  /*4200*/  ST.E.128 desc[UR40][R12.64], R4 ;  /* 0x000000040c007985 */ /* 0x0041e4000c101d28 */
.L_x_676:
[----:B------:R-:W-:Y:S05]  /*4210*/  BSYNC B1 ;  /* 0x0000000000017941 */ /* 0x000fea0003800000 */
.L_x_675:
[----:B0---4-:R-:W4:Y:S02]  /*4220*/  LDL R4, [R1] ;  /* 0x0000000001047983 */ /* 0x011f240000100800 */
[----:B----4-:R-:W-:-:S13]  /*4230*/  LOP3.LUT P2, RZ, R4, 0x1, RZ, 0xc0, !PT ;  /* 0x0000000104ff7812 */ /* 0x010fda000784c0ff */
[----:B------:R-:W-:Y:S05]  /*4240*/  @P2 BRA `(.L_x_674) ;  /* 0x0000001800d42947 */ /* 0x000fea0003800000 */
[----:B------:R0:W4:Y:S01]  /*4250*/  LDS.128 R4, [R96+0x2000] ;  /* 0x0020000060047984 */ /* 0x0001220000000c00 */
[C---:B------:R-:W-:Y:S01]  /*4260*/  LEA R12, P2, R2.reuse, R14, 0x1 ;  /* 0x0000000e020c7211 */ /* 0x040fe200078408ff */
[----:B------:R-:W-:Y:S03]  /*4270*/  BSSY B1, `(.L_x_679) ;  /* 0x000002d000017945 */ /* 0x000fe60003800000 */
[----:B-1----:R-:W-:Y:S02]  /*4280*/  LEA.HI.X R13, R2, R97, R202, 0x1, P2 ;  /* 0x00000061020d7211 */ /* 0x002fe400010f0cca */
[----:B------:R-:W-:-:S13]  /*4290*/  ISETP.GE.AND P2, PT, R205, R94, PT ;  /* 0x0000005ecd00720c */ /* 0x000fda0003f46270 */
[----:B0-----:R-:W-:Y:S05]  /*42a0*/  @P2 BRA `(.L_x_680) ;  /* 0x0000000000a42947 */ /* 0x001fea0003800000 */
[--C-:B------:R-:W-:Y:S01]  /*42b0*/  SHF.R.U64 R15, R32, 0x10, R33.reuse ;  /* 0x00000010200f7819 */ /* 0x100fe20000001221 */
[----:B----4-:R-:W-:Y:S01]  /*42c0*/  IMAD.MOV.U32 R11, RZ, RZ, R6 ;  /* 0x000000ffff0b7224 */ /* 0x010fe200078e0006 */
[----:B------:R-:W-:Y:S01]  /*42d0*/  SHF.R.U32.HI R32, RZ, 0x10, R33 ;  /* 0x00000010ff207819 */ /* 0x000fe20000011621 */
[----:B------:R-:W-:Y:S01]  /*42e0*/  HADD2.F32 R14, -RZ, R7.H1_H1 ;  /* 0x30000007ff0e7230 */ /* 0x000fe20000004100 */
[--C-:B------:R-:W-:Y:S01]  /*42f0*/  SHF.R.U64 R33, R34, 0x10, R35.reuse ;  /* 0x0000001022217819 */ /* 0x100fe20000001223 */
[----:B------:R-:W-:Y:S01]  /*4300*/  HADD2.F32 R6, -RZ, R5.H1_H1 ;  /* 0x30000005ff067230 */ /* 0x000fe20000004100 */
[----:B------:R-:W-:Y:S01]  /*4310*/  SHF.R.U32.HI R34, RZ, 0x10, R35 ;  /* 0x00000010ff227819 */ /* 0x000fe20000011623 */
[----:B------:R-:W-:Y:S02]  /*4320*/  HADD2.F32 R7, -RZ, R7.H0_H0 ;  /* 0x20000007ff077230 */ /* 0x000fe40000004100 */
[----:B------:R-:W-:Y:S02]  /*4330*/  HADD2.F32 R33, -RZ, R33.H0_H0 ;  /* 0x20000021ff217230 */ /* 0x000fe40000004100 */
[----:B------:R-:W-:-:S02]  /*4340*/  HADD2.F32 R34, -RZ, R34.H0_H0 ;  /* 0x20000022ff227230 */ /* 0x000fc40000004100 */
[----:B------:R-:W-:Y:S02]  /*4350*/  HADD2.F32 R5, -RZ, R5.H0_H0 ;  /* 0x20000005ff057230 */ /* 0x000fe40000004100 */
[-C--:B------:R-:W-:Y:S01]  /*4360*/  FMUL.FTZ R36, R6, R33.reuse ;  /* 0x0000002106247220 */ /* 0x080fe20000410000 */
[----:B------:R-:W-:Y:S02]  /*4370*/  HADD2.F32 R32, -RZ, R32.H0_H0 ;  /* 0x20000020ff207230 */ /* 0x000fe40000004100 */
[-C--:B------:R-:W-:Y:S01]  /*4380*/  FMUL.FTZ R35, R7, R34.reuse ;  /* 0x0000002207237220 */ /* 0x080fe20000410000 */
[----:B------:R-:W-:Y:S02]  /*4390*/  HADD2.F32 R15, -RZ, R15.H0_H0 ;  /* 0x2000000fff0f7230 */ /* 0x000fe40000004100 */
[----:B------:R-:W-:Y:S01]  /*43a0*/  FMUL.FTZ R33, R5, R33 ;  /* 0x0000002105217220 */ /* 0x000fe20000410000 */
[C---:B------:R-:W-:Y:S01]  /*43b0*/  FMUL.FTZ R38, R14.reuse, R34 ;  /* 0x000000220e267220 */ /* 0x040fe20000410000 */
[----:B------:R-:W-:Y:S01]  /*43c0*/  FFMA.FTZ R35, R14, R32, R35 ;  /* 0x000000200e237223 */ /* 0x000fe20000010023 */
[----:B------:R-:W-:-:S02]  /*43d0*/  HADD2.F32 R14, -RZ, R101.H0_H0 ;  /* 0x20000065ff0e7230 */ /* 0x000fc40000004100 */
[-C--:B------:R-:W-:Y:S01]  /*43e0*/  FFMA.FTZ R36, R5, R15.reuse, -R36 ;  /* 0x0000000f05247223 */ /* 0x080fe20000010824 */
[----:B------:R-:W-:Y:S01]  /*43f0*/  FFMA.FTZ R33, R6, R15, R33 ;  /* 0x0000000f06217223 */ /* 0x000fe20000010021 */
[----:B------:R-:W-:Y:S02]  /*4400*/  HADD2.F32 R101, -RZ, R101.H1_H1 ;  /* 0x30000065ff657230 */ /* 0x000fe40000004100 */
[----:B------:R-:W-:Y:S01]  /*4410*/  FFMA.FTZ R38, R7, R32, -R38 ;  /* 0x0000002007267223 */ /* 0x000fe20000010826 */
[--C-:B------:R-:W-:Y:S02]  /*4420*/  HADD2.F32 R5, -RZ, R4.reuse.H1_H1 ;  /* 0x30000004ff057230 */ /* 0x100fe40000004100 */
[--C-:B------:R-:W-:Y:S02]  /*4430*/  HADD2.F32 R6, -RZ, R11.reuse.H1_H1 ;  /* 0x3000000bff067230 */ /* 0x100fe40000004100 */
[----:B------:R-:W-:Y:S02]  /*4440*/  HADD2.F32 R4, -RZ, R4.H0_H0 ;  /* 0x20000004ff047230 */ /* 0x000fe40000004100 */
[----:B------:R-:W-:Y:S01]  /*4450*/  FMUL.FTZ R15, R5, R14 ;  /* 0x0000000e050f7220 */ /* 0x000fe20000410000 */
[----:B------:R-:W-:-:S02]  /*4460*/  HADD2.F32 R11, -RZ, R11.H0_H0 ;  /* 0x2000000bff0b7230 */ /* 0x000fc40000004100 */
[-C--:B------:R-:W-:Y:S01]  /*4470*/  FMUL.FTZ R32, R6, R101.reuse ;  /* 0x0000006506207220 */ /* 0x080fe20000410000 */
[--C-:B------:R-:W-:Y:S02]  /*4480*/  HADD2.F32 R7, -RZ, R100.reuse.H0_H0 ;  /* 0x20000064ff077230 */ /* 0x100fe40000004100 */
[C---:B------:R-:W-:Y:S01]  /*4490*/  FMUL.FTZ R14, R4.reuse, R14 ;  /* 0x0000000e040e7220 */ /* 0x040fe20000410000 */
[----:B------:R-:W-:Y:S02]  /*44a0*/  HADD2.F32 R100, -RZ, R100.H1_H1 ;  /* 0x30000064ff647230 */ /* 0x000fe40000004100 */
[----:B------:R-:W-:Y:S01]  /*44b0*/  FMUL.FTZ R101, R11, R101 ;  /* 0x000000650b657220 */ /* 0x000fe20000410000 */
[-C--:B------:R-:W-:Y:S01]  /*44c0*/  FFMA.FTZ R15, R4, R7.reuse, -R15 ;  /* 0x00000007040f7223 */ /* 0x080fe2000001080f */
[----:B------:R-:W-:Y:S01]  /*44d0*/  FFMA.FTZ R14, R5, R7, R14 ;  /* 0x00000007050e7223 */ /* 0x000fe2000001000e */
[-C--:B------:R-:W-:Y:S01]  /*44e0*/  FFMA.FTZ R32, R11, R100.reuse, -R32 ;  /* 0x000000640b207223 */ /* 0x080fe20000010820 */
[----:B------:R-:W-:Y:S01]  /*44f0*/  FFMA.FTZ R101, R6, R100, R101 ;  /* 0x0000006406657223 */ /* 0x000fe20000010065 */
[----:B------:R-:W-:-:S02]  /*4500*/  F2FP.F16.F32.PACK_AB R5, R33, R36 ;  /* 0x000000242105723e */ /* 0x000fc400000000ff */
[----:B------:R-:W-:Y:S02]  /*4510*/  F2FP.F16.F32.PACK_AB R7, R35, R38 ;  /* 0x000000262307723e */ /* 0x000fe400000000ff */
[----:B------:R-:W-:Y:S02]  /*4520*/  F2FP.F16.F32.PACK_AB R4, R14, R15 ;  /* 0x0000000f0e04723e */ /* 0x000fe400000000ff */
[----:B------:R-:W-:-:S07]  /*4530*/  F2FP.F16.F32.PACK_AB R6, R101, R32 ;  /* 0x000000206506723e */ /* 0x000fce00000000ff */
.L_x_680:
[----:B------:R-:W-:Y:S05]  /*4540*/  BSYNC B1 ;  /* 0x0000000000017941 */ /* 0x000fea0003800000 */
.L_x_679:
[----:B----4-:R0:W-:Y:S01]  /*4550*/  ST.E.128 desc[UR40][R12.64], R4 ;  /* 0x000000040c007985 */ /* 0x0101e2000c101d28 */
[----:B------:R-:W-:Y:S05]  /*4560*/  BRA `(.L_x_674) ;  /* 0x00000018000c7947 */ /* 0x000fea0003800000 */
.L_x_656:
[----:B------:R-:W-:Y:S01]  /*4570*/  VIADD R12, R200, 0x40 ;  /* 0x00000040c80c7836 */ /* 0x000fe20000000000 */
[----:B------:R-:W-:-:S04]  /*4580*/  CS2R R34, SRZ ;  /* 0x0000000000227805 */ /* 0x000fc8000001ff00 */
[----:B------:R-:W-:-:S04]  /*4590*/  ISETP.GE.AND P2, PT, R12, R92, PT ;  /* 0x0000005c0c00720c */ /* 0x000fc80003f46270 */
[----:B------:R-:W-:-:S13]  /*45a0*/  ISETP.GE.OR P2, PT, R16, R94, P2 ;  /* 0x0000005e1000720c */ /* 0x000fda0001746670 */
[----:B------:R-:W-:Y:S01]  /*45b0*/  @!P2 IADD3 R5, P3, P4, R20, R4, R51 ;  /* 0x000000041405a210 */ /* 0x000fe20007c7e033 */
[----:B------:R-:W0:Y:S03]  /*45c0*/  @!P2 LDC.64 R14, c[0x0][0x3e8] ;  /* 0x0000fa00ff0eab82 */ /* 0x000e260000000a00 */
[----:B------:R-:W-:Y:S02]  /*45d0*/  @!P2 IADD3.X R32, R66, R100, R29, P3, P4 ;  /* 0x000000644220a210 */ /* 0x000fe40001fe841d */
[----:B------:R-:W-:-:S04]  /*45e0*/  @!P2 IADD3 R38, P3, P4, R54, R6, R59 ;  /* 0x000000063626a210 */ /* 0x000fc80007c7e03b */
[----:B------:R-:W-:Y:S02]  /*45f0*/  @!P2 IADD3.X R39, R68, R11, R58, P3, P4 ;  /* 0x0000000b4427a210 */ /* 0x000fe40001fe843a */
[----:B------:R-:W-:-:S04]  /*4600*/  ISETP.GE.AND P3, PT, R200, R92, PT ;  /* 0x0000005cc800720c */ /* 0x000fc80003f66270 */
[----:B------:R-:W-:-:S13]  /*4610*/  ISETP.GE.OR P3, PT, R16, R94, P3 ;  /* 0x0000005e1000720c */ /* 0x000fda0001f66670 */
[----:B------:R-:W1:Y:S01]  /*4620*/  @!P3 LDC.64 R12, c[0x0][0x3e8] ;  /* 0x0000fa00ff0cbb82 */ /* 0x000e620000000a00 */
[----:B------:R-:W-:-:S05]  /*4630*/  @!P3 IADD3 R4, P4, R20, R4, RZ ;  /* 0x000000041404b210 */ /* 0x000fca0007f9e0ff */
[----:B------:R-:W-:Y:S02]  /*4640*/  @!P3 IMAD.X R7, R100, 0x1, R66, P4 ;  /* 0x000000016407b824 */ /* 0x000fe400020e0642 */
[----:B------:R-:W2:Y:S01]  /*4650*/  @!P3 LDC.64 R36, c[0x0][0x400] ;  /* 0x00010000ff24bb82 */ /* 0x000ea20000000a00 */
[----:B-1----:R-:W-:-:S04]  /*4660*/  @!P3 LEA R12, P4, R4, R12, 0x1 ;  /* 0x0000000c040cb211 */ /* 0x002fc800078808ff */
[----:B------:R-:W-:Y:S02]  /*4670*/  @!P3 LEA.HI.X R13, R4, R13, R7, 0x1, P4 ;  /* 0x0000000d040db211 */ /* 0x000fe400020f0c07 */
[----:B------:R-:W-:-:S05]  /*4680*/  @!P3 IADD3 R6, P4, R54, R6, RZ ;  /* 0x000000063606b210 */ /* 0x000fca0007f9e0ff */
[----:B------:R-:W-:Y:S01]  /*4690*/  @!P3 IMAD.X R11, R11, 0x1, R68, P4 ;  /* 0x000000010b0bb824 */ /* 0x000fe200020e0644 */
[----:B--2---:R-:W-:-:S04]  /*46a0*/  @!P3 LEA R36, P4, R6, R36, 0x1 ;  /* 0x000000240624b211 */ /* 0x004fc800078808ff */
[----:B------:R-:W-:Y:S02]  /*46b0*/  @!P3 LEA.HI.X R37, R6, R37, R11, 0x1, P4 ;  /* 0x000000250625b211 */ /* 0x000fe400020f0c0b */
[----:B------:R-:W-:Y:S02]  /*46c0*/  CS2R R6, SRZ ;  /* 0x0000000000067805 */ /* 0x000fe4000001ff00 */
[----:B0-----:R-:W-:-:S04]  /*46d0*/  @!P2 LEA R14, P4, R5, R14, 0x1 ;  /* 0x0000000e050ea211 */ /* 0x001fc800078808ff */
[----:B------:R-:W-:Y:S02]  /*46e0*/  @!P2 LEA.HI.X R15, R5, R15, R32, 0x1, P4 ;  /* 0x0000000f050fa211 */ /* 0x000fe400020f0c20 */
[----:B------:R-:W-:Y:S02]  /*46f0*/  CS2R R4, SRZ ;  /* 0x0000000000047805 */ /* 0x000fe4000001ff00 */
[----:B------:R-:W-:-:S04]  /*4700*/  CS2R R32, SRZ ;  /* 0x0000000000207805 */ /* 0x000fc8000001ff00 */
[----:B------:R0:W2:Y:S04]  /*4710*/  @!P3 LDG.E.128 R4, desc[UR40][R12.64] ;  /* 0x000000280c04b981 */ /* 0x0000a8000c1e1d00 */
[----:B------:R1:W3:Y:S01]  /*4720*/  @!P3 LDG.E.128 R32, desc[UR40][R36.64] ;  /* 0x000000282420b981 */ /* 0x0002e2000c1e1d00 */
[----:B0-----:R-:W0:Y:S01]  /*4730*/  @!P2 LDC.64 R12, c[0x0][0x400] ;  /* 0x00010000ff0cab82 */ /* 0x001e220000000a00 */
[----:B-1----:R-:W-:Y:S02]  /*4740*/  CS2R R36, SRZ ;  /* 0x0000000000247805 */ /* 0x002fe4000001ff00 */
[----:B------:R-:W-:Y:S02]  /*4750*/  CS2R R42, SRZ ;  /* 0x00000000002a7805 */ /* 0x000fe4000001ff00 */
[----:B------:R-:W-:-:S02]  /*4760*/  CS2R R40, SRZ ;  /* 0x0000000000287805 */ /* 0x000fc4000001ff00 */
[----:B0-----:R-:W-:-:S04]  /*4770*/  @!P2 LEA R12, P3, R38, R12, 0x1 ;  /* 0x0000000c260ca211 */ /* 0x001fc800078608ff */
[----:B------:R-:W-:Y:S02]  /*4780*/  @!P2 LEA.HI.X R13, R38, R13, R39, 0x1, P3 ;  /* 0x0000000d260da211 */ /* 0x000fe400018f0c27 */
[----:B------:R-:W-:-:S03]  /*4790*/  CS2R R38, SRZ ;  /* 0x0000000000267805 */ /* 0x000fc6000001ff00 */
[----:B------:R3:W4:Y:S04]  /*47a0*/  @!P2 LDG.E.128 R40, desc[UR40][R12.64] ;  /* 0x000000280c28a981 */ /* 0x000728000c1e1d00 */
[----:B------:R0:W5:Y:S01]  /*47b0*/  @!P2 LDG.E.128 R36, desc[UR40][R14.64] ;  /* 0x000000280e24a981 */ /* 0x000162000c1e1d00 */
[----:B------:R-:W-:Y:S02]  /*47c0*/  ISETP.NE.AND P3, PT, R206, 0x3, PT ;  /* 0x00000003ce00780c */ /* 0x000fe40003f65270 */
[----:B------:R-:W-:Y:S01]  /*47d0*/  ISETP.GE.AND P2, PT, R16, R94, PT ;  /* 0x0000005e1000720c */ /* 0x000fe20003f46270 */
[----:B--2---:R-:W-:Y:S02]  /*47e0*/  IMAD.MOV.U32 R11, RZ, RZ, R6 ;  /* 0x000000ffff0b7224 */ /* 0x004fe400078e0006 */
[----:B---3--:R-:W-:-:S03]  /*47f0*/  IMAD.MOV.U32 R12, RZ, RZ, R35 ;  /* 0x000000ffff0c7224 */ /* 0x008fc600078e0023 */
[----:B------:R-:W-:Y:S01]  /*4800*/  PRMT R114, R11, 0x7610, R114 ;  /* 0x000076100b727816 */ /* 0x000fe20000000072 */
[----:B------:R-:W-:Y:S01]  /*4810*/  IMAD.MOV.U32 R13, RZ, RZ, R32 ;  /* 0x000000ffff0d7224 */ /* 0x000fe200078e0020 */
[----:B------:R-:W-:Y:S01]  /*4820*/  MOV R11, R34 ;  /* 0x00000022000b7202 */ /* 0x000fe20000000f00 */
[----:B0-----:R-:W-:-:S03]  /*4830*/  IMAD.MOV.U32 R14, RZ, RZ, R33 ;  /* 0x000000ffff0e7224 */ /* 0x001fc600078e0021 */
[----:B------:R-:W-:Y:S02]  /*4840*/  PRMT R114, R114, 0x5410, R11 ;  /* 0x0000541072727816 */ /* 0x000fe4000000000b */
[----:B------:R-:W-:Y:S02]  /*4850*/  PRMT R112, R12, 0x5410, R13 ;  /* 0x000054100c707816 */ /* 0x000fe4000000000d */
[----:B------:R-:W-:Y:S01]  /*4860*/  PRMT R103, R14, 0x7610, R103 ;  /* 0x000076100e677816 */ /* 0x000fe20000000067 */
[----:B------:R-:W-:Y:S02]  /*4870*/  IMAD.MOV.U32 R44, RZ, RZ, R7 ;  /* 0x000000ffff2c7224 */ /* 0x000fe400078e0007 */
[----:B------:R-:W-:Y:S02]  /*4880*/  IMAD.MOV.U32 R45, RZ, RZ, R4 ;  /* 0x000000ffff2d7224 */ /* 0x000fe400078e0004 */
[----:B------:R-:W-:-:S03]  /*4890*/  IMAD.MOV.U32 R46, RZ, RZ, R5 ;  /* 0x000000ffff2e7224 */ /* 0x000fc600078e0005 */
[----:B------:R-:W-:Y:S02]  /*48a0*/  PRMT R110, R44, 0x5410, R45 ;  /* 0x000054102c6e7816 */ /* 0x000fe4000000002d */
[----:B------:R-:W-:Y:S01]  /*48b0*/  PRMT R101, R46, 0x7610, R101 ;  /* 0x000076102e657816 */ /* 0x000fe20000000065 */
[----:B-----5:R-:W-:Y:S02]  /*48c0*/  IMAD.MOV.U32 R11, RZ, RZ, R38 ;  /* 0x000000ffff0b7224 */ /* 0x020fe400078e0026 */
[----:B------:R-:W-:Y:S02]  /*48d0*/  IMAD.MOV.U32 R12, RZ, RZ, R39 ;  /* 0x000000ffff0c7224 */ /* 0x000fe400078e0027 */
[----:B------:R-:W-:Y:S02]  /*48e0*/  IMAD.MOV.U32 R13, RZ, RZ, R36 ;  /* 0x000000ffff0d7224 */ /* 0x000fe400078e0024 */
[----:B------:R-:W-:-:S03]  /*48f0*/  IMAD.MOV.U32 R14, RZ, RZ, R37 ;  /* 0x000000ffff0e7224 */ /* 0x000fc600078e0025 */
[----:B------:R-:W-:Y:S01]  /*4900*/  PRMT R107, R13, 0x5410, R12 ;  /* 0x000054100d6b7816 */ /* 0x000fe2000000000c */
[----:B----4-:R-:W-:Y:S01]  /*4910*/  IMAD.MOV.U32 R13, RZ, RZ, R40 ;  /* 0x000000ffff0d7224 */ /* 0x010fe200078e0028 */
[----:B------:R-:W-:Y:S01]  /*4920*/  PRMT R109, R11, 0x5410, R14 ;  /* 0x000054100b6d7816 */ /* 0x000fe2000000000e */
[----:B------:R-:W-:Y:S01]  /*4930*/  IMAD.MOV.U32 R11, RZ, RZ, R42 ;  /* 0x000000ffff0b7224 */ /* 0x000fe200078e002a */
[----:B------:R-:W-:Y:S01]  /*4940*/  MOV R12, R43 ;  /* 0x0000002b000c7202 */ /* 0x000fe20000000f00 */
[----:B------:R-:W-:-:S03]  /*4950*/  IMAD.MOV.U32 R14, RZ, RZ, R41 ;  /* 0x000000ffff0e7224 */ /* 0x000fc600078e0029 */
[----:B------:R-:W-:Y:S02]  /*4960*/  PRMT R113, R13, 0x5410, R12 ;  /* 0x000054100d717816 */ /* 0x000fe4000000000c */
[----:B------:R-:W-:Y:S01]  /*4970*/  PRMT R111, R14, 0x5410, R11 ;  /* 0x000054100e6f7816 */ /* 0x000fe2000000000b */
[----:B------:R-:W-:Y:S06]  /*4980*/  @!P3 BRA `(.L_x_681) ;  /* 0x000000000004b947 */ /* 0x000fec0003800000 */
[----:B------:R-:W-:Y:S01]  /*4990*/  BPT.TRAP 0x1 ;  /* 0x000000040000795c */ /* 0x000fe20000300000 */
.L_x_681:
[----:B------:R-:W-:Y:S01]  /*49a0*/  IMAD R87, R18, 0x8, R19 ;  /* 0x0000000812577824 */ /* 0x000fe200078e0213 */
[----:B------:R-:W-:Y:S01]  /*49b0*/  SHF.L.U32 R93, R204, 0x1f, RZ ;  /* 0x0000001fcc5d7819 */ /* 0x000fe200000006ff */
[----:B------:R-:W0:Y:S01]  /*49c0*/  LDC R94, c[0x0][0x2f4] ;  /* 0x0000bd00ff5e7b82 */ /* 0x000e220000000800 */
[----:B------:R-:W-:Y:S02]  /*49d0*/  BSSY B1, `(.L_x_682) ;  /* 0x0000003000017945 */ /* 0x000fe40003800000 */
[----:B------:R-:W1:Y:S02]  /*49e0*/  SYNCS.PHASECHK.TRANS64.TRYWAIT P4, [R87+URZ+0x22890], R93 ;  /* 0x0228905d570075a7 */ /* 0x000e64000808017f */
[----:B-1----:R-:W-:Y:S05]  /*49f0*/  @!P4 BRA `(.L_x_683) ;  /* 0x0000016000d4c947 */ /* 0x002fea0003800000 */
.L_x_929:
[----:B------:R-:W-:Y:S05]  /*4a00*/  BSYNC B1 ;  /* 0x0000000000017941 */ /* 0x000fea0003800000 */
.L_x_682:
[----:B------:R-:W-:Y:S01]  /*4a10*/  UMOV UR4, 0xffffffff ;  /* 0xffffffff00047882 */ /* 0x000fe20000000000 */
[----:B0-----:R-:W-:Y:S02]  /*4a20*/  IMAD.IADD R100, R94, 0x1, -R61 ;  /* 0x000000015e647824 */ /* 0x001fe400078e0a3d */
[----:B------:R-:W-:Y:S05]  /*4a30*/  BRA.DIV UR4, `(.L_x_684) ;  /* 0x0000016204d87947 */ /* 0x000fea000b800000 */
[----:B------:R0:W2:Y:S04]  /*4a40*/  SHFL.IDX PT, R99, R97, RZ, 0x1c1f ;  /* 0x001c1fff61637589 */ /* 0x0000a800000e0000 */
[----:B------:R0:W3:Y:S02]  /*4a50*/  SHFL.IDX PT, R98, R95, RZ, 0x1c1f ;  /* 0x001c1fff5f627589 */ /* 0x0000e400000e0000 */
.L_x_933:
[----:B------:R-:W-:Y:S01]  /*4a60*/  ISETP.GE.OR P4, PT, R200, R92, P1 ;  /* 0x0000005cc800720c */ /* 0x000fe20000f86670 */
[----:B------:R-:W-:-:S12]  /*4a70*/  BSSY B1, `(.L_x_685) ;  /* 0x0000073000017945 */ /* 0x000fd80003800000 */
[----:B------:R-:W-:Y:S05]  /*4a80*/  @P4 BRA `(.L_x_686) ;  /* 0x0000000400c44947 */ /* 0x000fea0003800000 */
[----:B------:R-:W4:Y:S01]  /*4a90*/  LDL R14, [R1+0x1c] ;  /* 0x00001c00010e7983 */ /* 0x000f220000100800 */
[----:B------:R-:W-:Y:S01]  /*4aa0*/  SEL R11, R61, R100, !P0 ;  /* 0x000000643d0b7207 */ /* 0x000fe20004000000 */
[----:B------:R-:W-:Y:S03]  /*4ab0*/  BSSY B2, `(.L_x_687) ;  /* 0x0000066000027945 */ /* 0x000fe60003800000 */
[----:B------:R-:W-:-:S04]  /*4ac0*/  SHF.R.S32.HI R12, RZ, 0x1f, R11 ;  /* 0x0000001fff0c7819 */ /* 0x000fc8000001140b */
[----:B------:R-:W-:-:S04]  /*4ad0*/  LEA.HI R12, R12, R11, RZ, 0x4 ;  /* 0x0000000b0c0c7211 */ /* 0x000fc800078f20ff */
[----:B------:R-:W-:Y:S01]  /*4ae0*/  LEA.HI.SX32 R11, R12, R69, 0x1c ;  /* 0x000000450c0b7211 */ /* 0x000fe200078fe2ff */
[----:B------:R-:W-:-:S04]  /*4af0*/  IMAD R12, R18, 0x1800, R85 ;  /* 0x00001800120c7824 */ /* 0x000fc800078e0255 */
[----:B------:R-:W-:Y:S02]  /*4b00*/  IMAD.SHL.U32 R11, R11, 0x8, RZ ;  /* 0x000000080b0b7824 */ /* 0x000fe400078e00ff */
[----:B------:R-:W-:-:S03]  /*4b10*/  IMAD R12, R12, 0x2, R19 ;  /* 0x000000020c0c7824 */ /* 0x000fc600078e0213 */
[----:B------:R-:W-:-:S04]  /*4b20*/  LOP3.LUT R13, R73, 0x38, R11, 0xf8, !PT ;  /* 0x00000038490d7812 */ /* 0x000fc800078ef80b */
[----:B------:R-:W-:-:S05]  /*4b30*/  LOP3.LUT R13, R13, R76, RZ, 0x3c, !PT ;  /* 0x0000004c0d0d7212 */ /* 0x000fca00078e3cff */
[----:B----4-:R-:W-:-:S04]  /*4b40*/  IMAD R13, R14, 0x200, R13 ;  /* 0x000002000e0d7824 */ /* 0x010fc800078e020d */
[----:B------:R-:W-:-:S04]  /*4b50*/  IMAD R14, R18, 0x1800, R13 ;  /* 0x00001800120e7824 */ /* 0x000fc800078e020d */
[----:B------:R-:W-:Y:S02]  /*4b60*/  IMAD R44, R14, 0x2, R19 ;  /* 0x000000020e2c7824 */ /* 0x000fe400078e0213 */
[----:B------:R-:W4:Y:S04]  /*4b70*/  LDS.128 R12, [R12+0x1c400] ;  /* 0x01c400000c0c7984 */ /* 0x000f280000000c00 */
[----:B------:R-:W0:Y:S01]  /*4b80*/  LDS.128 R44, [R44+0x1c400] ;  /* 0x01c400002c2c7984 */ /* 0x000e220000000c00 */
[----:B------:R-:W-:Y:S05]  /*4b90*/  @P2 BRA `(.L_x_688) ;  /* 0x00000004005c2947 */ /* 0x000fea0003800000 */
[----:B------:R-:W-:Y:S01]  /*4ba0*/  HADD2.F32 R103, -RZ, R103.H0_H0 ;  /* 0x20000067ff677230 */ /* 0x000fe20000004100 */
[----:B------:R-:W-:Y:S01]  /*4bb0*/  SHF.R.U32.HI R106, RZ, 0x10, R33 ;  /* 0x00000010ff6a7819 */ /* 0x000fe20000011621 */
[----:B0-----:R-:W-:Y:S01]  /*4bc0*/  HADD2.F32 R96, -RZ, R45.H0_H0 ;  /* 0x2000002dff607230 */ /* 0x001fe20000004100 */
[----:B------:R-:W-:Y:S01]  /*4bd0*/  SHF.R.U32.HI R104, RZ, 0x10, R5 ;  /* 0x00000010ff687819 */ /* 0x000fe20000011605 */
[----:B----4-:R-:W-:Y:S01]  /*4be0*/  HADD2.F32 R102, -RZ, R13.H0_H0 ;  /* 0x2000000dff667230 */ /* 0x010fe20000004100 */
[----:B------:R-:W-:Y:S01]  /*4bf0*/  SHF.R.U64 R32, R32, 0x10, R33 ;  /* 0x0000001020207819 */ /* 0x000fe20000001221 */
[----:B------:R-:W-:Y:S02]  /*4c00*/  HADD2.F32 R101, -RZ, R101.H0_H0 ;  /* 0x20000065ff657230 */ /* 0x000fe40000004100 */
[-C--:B------:R-:W-:Y:S01]  /*4c10*/  FMUL.FTZ R105, R96, R103.reuse ;  /* 0x0000006760697220 */ /* 0x080fe20000410000 */
[----:B------:R-:W-:Y:S02]  /*4c20*/  HADD2.F32 R106, -RZ, R106.H0_H0 ;  /* 0x2000006aff6a7230 */ /* 0x000fe40000004100 */
[----:B------:R-:W-:Y:S01]  /*4c30*/  FMUL.FTZ R103, R102, R103 ;  /* 0x0000006766677220 */ /* 0x000fe20000410000 */
[----:B------:R-:W-:-:S02]  /*4c40*/  HADD2.F32 R104, -RZ, R104.H0_H0 ;  /* 0x20000068ff687230 */ /* 0x000fc40000004100 */
[----:B------:R-:W-:Y:S01]  /*4c50*/  FFMA.FTZ R102, R102, R101, -R105 ;  /* 0x0000006566667223 */ /* 0x000fe20000010869 */
[----:B------:R-:W-:Y:S01]  /*4c60*/  MOV R33, R15 ;  /* 0x0000000f00217202 */ /* 0x000fe20000000f00 */
[----:B------:R-:W-:Y:S01]  /*4c70*/  FFMA.FTZ R96, R96, R101, R103 ;  /* 0x0000006560607223 */ /* 0x000fe20000010067 */
[----:B------:R-:W-:Y:S01]  /*4c80*/  HADD2.F32 R101, -RZ, R45.H1_H1 ;  /* 0x3000002dff657230 */ /* 0x000fe20000004100 */
[----:B------:R-:W-:Y:S01]  /*4c90*/  SHF.R.U64 R4, R4, 0x10, R5 ;  /* 0x0000001004047819 */ /* 0x000fe20000001205 */
[----:B------:R-:W-:Y:S01]  /*4ca0*/  HADD2.F32 R45, -RZ, R13.H1_H1 ;  /* 0x3000000dff2d7230 */ /* 0x000fe20000004100 */
[----:B------:R-:W-:Y:S01]  /*4cb0*/  SHF.R.U64 R34, R34, 0x10, R35 ;  /* 0x0000001022227819 */ /* 0x000fe20000001223 */
[----:B------:R-:W-:Y:S02]  /*4cc0*/  HADD2.F32 R15, -RZ, R47.H0_H0 ;  /* 0x2000002fff0f7230 */ /* 0x000fe40000004100 */
[----:B------:R-:W-:Y:S01]  /*4cd0*/  FMUL.FTZ R108, R101, R106 ;  /* 0x0000006a656c7220 */ /* 0x000fe20000410000 */
[----:B------:R-:W-:-:S02]  /*4ce0*/  HADD2.F32 R32, -RZ, R32.H0_H0 ;  /* 0x20000020ff207230 */ /* 0x000fc40000004100 */
[C---:B------:R-:W-:Y:S01]  /*4cf0*/  FMUL.FTZ R106, R45.reuse, R106 ;  /* 0x0000006a2d6a7220 */ /* 0x040fe20000410000 */
[----:B------:R-:W-:Y:S01]  /*4d00*/  SHF.R.U64 R6, R6, 0x10, R7 ;  /* 0x0000001006067819 */ /* 0x000fe20000001207 */
[-C--:B------:R-:W-:Y:S01]  /*4d10*/  FFMA.FTZ R45, R45, R104.reuse, -R108 ;  /* 0x000000682d2d7223 */ /* 0x080fe2000001086c */
[----:B------:R-:W-:Y:S02]  /*4d20*/  HADD2.F32 R34, -RZ, R34.H0_H0 ;  /* 0x20000022ff227230 */ /* 0x000fe40000004100 */
[----:B------:R-:W-:Y:S01]  /*4d30*/  FFMA.FTZ R13, R101, R104, R106 ;  /* 0x00000068650d7223 */ /* 0x000fe2000001006a */
[----:B------:R-:W-:Y:S02]  /*4d40*/  HADD2.F32 R106, -RZ, R112.H0_H0 ;  /* 0x20000070ff6a7230 */ /* 0x000fe40000004100 */
[----:B------:R-:W-:Y:S01]  /*4d50*/  HADD2.F32 R104, -RZ, R110.H0_H0 ;  /* 0x2000006eff687230 */ /* 0x000fe20000004100 */
[----:B------:R-:W-:Y:S01]  /*4d60*/  F2FP.F16.F32.PACK_AB R45, R45, R102 ;  /* 0x000000662d2d723e */ /* 0x000fe200000000ff */
[----:B------:R-:W-:-:S02]  /*4d70*/  HADD2.F32 R101, -RZ, R33.H0_H0 ;  /* 0x20000021ff657230 */ /* 0x000fc40000004100 */
[----:B------:R-:W-:Y:S01]  /*4d80*/  FMUL.FTZ R108, R15, R106 ;  /* 0x0000006a0f6c7220 */ /* 0x000fe20000410000 */
[----:B------:R-:W-:Y:S01]  /*4d90*/  HADD2.F32 R112, -RZ, R112.H1_H1 ;  /* 0x30000070ff707230 */ /* 0x000fe20000004100 */
[----:B------:R-:W-:Y:S01]  /*4da0*/  F2FP.F16.F32.PACK_AB R96, R13, R96 ;  /* 0x000000600d60723e */ /* 0x000fe200000000ff */
[----:B------:R-:W-:Y:S02]  /*4db0*/  HADD2.F32 R6, -RZ, R6.H0_H0 ;  /* 0x20000006ff067230 */ /* 0x000fe40000004100 */
[C---:B------:R-:W-:Y:S01]  /*4dc0*/  FFMA.FTZ R5, R101.reuse, R104, -R108 ;  /* 0x0000006865057223 */ /* 0x040fe2000001086c */
[----:B------:R-:W-:Y:S01]  /*4dd0*/  FMUL.FTZ R106, R101, R106 ;  /* 0x0000006a656a7220 */ /* 0x000fe20000410000 */
[----:B------:R-:W-:Y:S01]  /*4de0*/  SHF.R.U32.HI R101, RZ, 0x10, R35 ;  /* 0x00000010ff657819 */ /* 0x000fe20000011623 */
[----:B------:R-:W-:Y:S01]  /*4df0*/  HADD2.F32 R108, -RZ, R110.H1_H1 ;  /* 0x3000006eff6c7230 */ /* 0x000fe20000004100 */
[----:B------:R-:W-:Y:S01]  /*4e00*/  SHF.R.U32.HI R35, RZ, 0x10, R7 ;  /* 0x00000010ff237819 */ /* 0x000fe20000011607 */
[----:B------:R-:W-:Y:S01]  /*4e10*/  FFMA.FTZ R15, R15, R104, R106 ;  /* 0x000000680f0f7223 */ /* 0x000fe2000001006a */
[----:B------:R-:W-:-:S02]  /*4e20*/  HADD2.F32 R106, -RZ, R47.H1_H1 ;  /* 0x3000002fff6a7230 */ /* 0x000fc40000004100 */
[----:B------:R-:W-:Y:S02]  /*4e30*/  HADD2.F32 R101, -RZ, R101.H0_H0 ;  /* 0x20000065ff657230 */ /* 0x000fe40000004100 */
[----:B------:R-:W-:Y:S02]  /*4e40*/  HADD2.F32 R104, -RZ, R33.H1_H1 ;  /* 0x30000021ff687230 */ /* 0x000fe40000004100 */
[----:B------:R-:W-:Y:S02]  /*4e50*/  HADD2.F32 R33, -RZ, R35.H0_H0 ;  /* 0x20000023ff217230 */ /* 0x000fe40000004100 */
[-C--:B------:R-:W-:Y:S01]  /*4e60*/  FMUL.FTZ R35, R106, R101.reuse ;  /* 0x000000656a237220 */ /* 0x080fe20000410000 */
[----:B------:R-:W-:Y:S02]  /*4e70*/  HADD2.F32 R47, -RZ, R12.H1_H1 ;  /* 0x3000000cff2f7230 */ /* 0x000fe40000004100 */
[----:B------:R-:W-:Y:S01]  /*4e80*/  FMUL.FTZ R101, R104, R101 ;  /* 0x0000006568657220 */ /* 0x000fe20000410000 */
[----:B------:R-:W-:-:S02]  /*4e90*/  HADD2.F32 R7, -RZ, R14.H1_H1 ;  /* 0x3000000eff077230 */ /* 0x000fc40000004100 */
[-C--:B------:R-:W-:Y:S01]  /*4ea0*/  FFMA.FTZ R104, R104, R33.reuse, -R35 ;  /* 0x0000002168687223 */ /* 0x080fe20000010823 */
[----:B------:R-:W-:Y:S02]  /*4eb0*/  HADD2.F32 R35, -RZ, R44.H0_H0 ;  /* 0x2000002cff237230 */ /* 0x000fe40000004100 */
[----:B------:R-:W-:Y:S01]  /*4ec0*/  FFMA.FTZ R106, R106, R33, R101 ;  /* 0x000000216a6a7223 */ /* 0x000fe20000010065 */
[----:B------:R-:W-:Y:S02]  /*4ed0*/  HADD2.F32 R33, -RZ, R12.H0_H0 ;  /* 0x2000000cff217230 */ /* 0x000fe40000004100 */
[----:B------:R-:W-:Y:S02]  /*4ee0*/  HADD2.F32 R12, -RZ, R4.H0_H0 ;  /* 0x20000004ff0c7230 */ /* 0x000fe40000004100 */
[-C--:B------:R-:W-:Y:S01]  /*4ef0*/  FMUL.FTZ R110, R35, R112.reuse ;  /* 0x00000070236e7220 */ /* 0x080fe20000410000 */
[----:B------:R-:W-:Y:S02]  /*4f00*/  HADD2.F32 R101, -RZ, R114.H1_H1 ;  /* 0x30000072ff657230 */ /* 0x000fe40000004100 */
[C---:B------:R-:W-:Y:S01]  /*4f10*/  FMUL.FTZ R112, R33.reuse, R112 ;  /* 0x0000007021707220 */ /* 0x040fe20000410000 */
[----:B------:R-:W-:Y:S01]  /*4f20*/  F2FP.F16.F32.PACK_AB R5, R104, R5 ;  /* 0x000000056805723e */ /* 0x000fe200000000ff */
[-C--:B------:R-:W-:Y:S01]  /*4f30*/  FFMA.FTZ R33, R33, R108.reuse, -R110 ;  /* 0x0000006c21217223 */ /* 0x080fe2000001086e */
[----:B------:R-:W-:Y:S01]  /*4f40*/  F2FP.F16.F32.PACK_AB R106, R106, R15 ;  /* 0x0000000f6a6a723e */ /* 0x000fe200000000ff */
[----:B------:R-:W-:Y:S01]  /*4f50*/  FFMA.FTZ R112, R35, R108, R112 ;  /* 0x0000006c23707223 */ /* 0x000fe20000010070 */
[----:B------:R-:W-:-:S02]  /*4f60*/  HADD2.F32 R35, -RZ, R44.H1_H1 ;  /* 0x3000002cff237230 */ /* 0x000fc40000004100 */
[----:B------:R-:W-:Y:S02]  /*4f70*/  IMAD.MOV.U32 R13, RZ, RZ, R45 ;  /* 0x000000ffff0d7224 */ /* 0x000fe400078e002d */
[----:B------:R-:W-:Y:S02]  /*4f80*/  IMAD.MOV.U32 R45, RZ, RZ, R96 ;  /* 0x000000ffff2d7224 */ /* 0x000fe400078e0060 */
[-C--:B------:R-:W-:Y:S01]  /*4f90*/  FMUL.FTZ R4, R35, R32.reuse ;  /* 0x0000002023047220 */ /* 0x080fe20000410000 */
[C---:B------:R-:W-:Y:S01]  /*4fa0*/  FMUL.FTZ R32, R47.reuse, R32 ;  /* 0x000000202f207220 */ /* 0x040fe20000410000 */
[----:B------:R-:W-:Y:S02]  /*4fb0*/  IMAD.MOV.U32 R15, RZ, RZ, R5 ;  /* 0x000000ffff0f7224 */ /* 0x000fe400078e0005 */
[-C--:B------:R-:W-:Y:S01]  /*4fc0*/  FFMA.FTZ R4, R47, R12.reuse, -R4 ;  /* 0x0000000c2f047223 */ /* 0x080fe20000010804 */
[----:B------:R-:W-:Y:S01]  /*4fd0*/  FFMA.FTZ R35, R35, R12, R32 ;  /* 0x0000000c23237223 */ /* 0x000fe20000010020 */
[----:B------:R-:W-:-:S02]  /*4fe0*/  HADD2.F32 R32, -RZ, R46.H0_H0 ;  /* 0x2000002eff207230 */ /* 0x000fc40000004100 */
[----:B------:R-:W-:Y:S01]  /*4ff0*/  HADD2.F32 R12, -RZ, R14.H0_H0 ;  /* 0x2000000eff0c7230 */ /* 0x000fe20000004100 */
[----:B------:R-:W-:Y:S01]  /*5000*/  F2FP.F16.F32.PACK_AB R44, R4, R33 ;  /* 0x00000021042c723e */ /* 0x000fe200000000ff */
[----:B------:R-:W-:Y:S02]  /*5010*/  HADD2.F32 R47, -RZ, R114.H0_H0 ;  /* 0x20000072ff2f7230 */ /* 0x000fe40000004100 */
[-C--:B------:R-:W-:Y:S01]  /*5020*/  FMUL.FTZ R103, R32, R101.reuse ;  /* 0x0000006520677220 */ /* 0x080fe20000410000 */
[----:B------:R-:W-:Y:S02]  /*5030*/  HADD2.F32 R46, -RZ, R46.H1_H1 ;  /* 0x3000002eff2e7230 */ /* 0x000fe40000004100 */
[C---:B------:R-:W-:Y:S01]  /*5040*/  FMUL.FTZ R101, R12.reuse, R101 ;  /* 0x000000650c657220 */ /* 0x040fe20000410000 */
[----:B------:R-:W-:Y:S01]  /*5050*/  F2FP.F16.F32.PACK_AB R35, R35, R112 ;  /* 0x000000702323723e */ /* 0x000fe200000000ff */
[-C--:B------:R-:W-:Y:S02]  /*5060*/  FFMA.FTZ R12, R12, R47.reuse, -R103 ;  /* 0x0000002f0c0c7223 */ /* 0x080fe40000010867 */
[----:B------:R-:W-:Y:S01]  /*5070*/  FFMA.FTZ R32, R32, R47, R101 ;  /* 0x0000002f20207223 */ /* 0x000fe20000010065 */
[-C--:B------:R-:W-:Y:S01]  /*5080*/  FMUL.FTZ R14, R46, R34.reuse ;  /* 0x000000222e0e7220 */ /* 0x080fe20000410000 */
[----:B------:R-:W-:-:S03]  /*5090*/  FMUL.FTZ R47, R7, R34 ;  /* 0x00000022072f7220 */ /* 0x000fc60000410000 */
[-C--:B------:R-:W-:Y:S01]  /*50a0*/  FFMA.FTZ R7, R7, R6.reuse, -R14 ;  /* 0x0000000607077223 */ /* 0x080fe2000001080e */
[----:B------:R-:W-:-:S04]  /*50b0*/  FFMA.FTZ R47, R46, R6, R47 ;  /* 0x000000062e2f7223 */ /* 0x000fc8000001002f */
[----:B------:R-:W-:Y:S01]  /*50c0*/  F2FP.F16.F32.PACK_AB R14, R7, R12 ;  /* 0x0000000c070e723e */ /* 0x000fe200000000ff */
[----:B------:R-:W-:Y:S01]  /*50d0*/  IMAD.MOV.U32 R12, RZ, RZ, R44 ;  /* 0x000000ffff0c7224 */ /* 0x000fe200078e002c */
[----:B------:R-:W-:Y:S01]  /*50e0*/  F2FP.F16.F32.PACK_AB R46, R47, R32 ;  /* 0x000000202f2e723e */ /* 0x000fe200000000ff */
[----:B------:R-:W-:Y:S02]  /*50f0*/  IMAD.MOV.U32 R44, RZ, RZ, R35 ;  /* 0x000000ffff2c7224 */ /* 0x000fe400078e0023 */
[----:B------:R-:W-:-:S07]  /*5100*/  IMAD.MOV.U32 R47, RZ, RZ, R106 ;  /* 0x000000ffff2f7224 */ /* 0x000fce00078e006a */
.L_x_688:
[----:B------:R-:W-:Y:S05]  /*5110*/  BSYNC B2 ;  /* 0x0000000000027941 */ /* 0x000fea0003800000 */
.L_x_687:
[C---:B---3--:R-:W-:Y:S01]  /*5120*/  LEA R4, P4, R70.reuse, R98, 0x1 ;  /* 0x0000006246047211 */ /* 0x048fe200078808ff */
[----:B------:R-:W-:Y:S02]  /*5130*/  IMAD.MOV.U32 R6, RZ, RZ, R98 ;  /* 0x000000ffff067224 */ /* 0x000fe400078e0062 */
[----:B--2---:R-:W-:Y:S01]  /*5140*/  IMAD.MOV.U32 R7, RZ, RZ, R99 ;  /* 0x000000ffff077224 */ /* 0x004fe200078e0063 */
[----:B------:R-:W-:Y:S02]  /*5150*/  LEA.HI.X R5, R70, R99, R72, 0x1, P4 ;  /* 0x0000006346057211 */ /* 0x000fe400020f0c48 */
[----:B------:R-:W-:-:S03]  /*5160*/  ISETP.GE.AND P4, PT, R11, R94, PT ;  /* 0x0000005e0b00720c */ /* 0x000fc60003f86270 */
[----:B----4-:R4:W-:Y:S10]  /*5170*/  ST.E.128 desc[UR40][R4.64], R12 ;  /* 0x0000000c04007985 */ /* 0x0109f4000c101d28 */
[----:B------:R-:W-:-:S05]  /*5180*/  @!P4 IMAD.WIDE R6, R11, 0x2, R6 ;  /* 0x000000020b06c825 */ /* 0x000fca00078e0206 */
[----:B0-----:R4:W-:Y:S02]  /*5190*/  @!P4 ST.E.128 desc[UR40][R6.64], R44 ;  /* 0x0000002c0600c985 */ /* 0x0019e4000c101d28 */
.L_x_686:
[----:B------:R-:W-:Y:S05]  /*51a0*/  BSYNC B1 ;  /* 0x0000000000017941 */ /* 0x000fea0003800000 */
.L_x_685:
[----:B------:R-:W-:-:S03]  /*51b0*/  UMOV UR4, 0xffffffff ;  /* 0xffffffff00047882 */ /* 0x000fc60000000000 */
[----:B------:R-:W-:Y:S05]  /*51c0*/  BRA.DIV UR4, `(.L_x_689) ;  /* 0x0000015e04407947 */ /* 0x000fea000b800000 */
[----:B0-----:R-:W0:Y:S04]  /*51d0*/  SHFL.IDX PT, R97, R97, 0x1, 0x1c1f ;  /* 0x003c1f0061617f89 */ /* 0x001e2800000e0000 */
[----:B------:R0:W0:Y:S02]  /*51e0*/  SHFL.IDX PT, R96, R95, 0x1, 0x1c1f ;  /* 0x003c1f005f607f89 */ /* 0x00002400000e0000 */
.L_x_937:
[----:B----4-:R-:W-:-:S04]  /*51f0*/  IADD3 R4, R200, 0x40, RZ ;  /* 0x00000040c8047810 */ /* 0x010fc80007ffe0ff */
[----:B------:R-:W-:-:S13]  /*5200*/  ISETP.GE.OR P4, PT, R4, R92, P1 ;  /* 0x0000005c0400720c */ /* 0x000fda0000f86670 */
[----:B------:R-:W-:Y:S05]  /*5210*/  @P4 BRA `(.L_x_674) ;  /* 0x0000000800e04947 */ /* 0x000fea0003800000 */
[----:B------:R-:W4:Y:S01]  /*5220*/  LDL R6, [R1+0x20] ;  /* 0x0000200001067983 */ /* 0x000f220000100800 */
[----:B------:R-:W-:Y:S01]  /*5230*/  SEL R100, R61, R100, !P0 ;  /* 0x000000643d647207 */ /* 0x000fe20004000000 */
[----:B------:R-:W-:Y:S01]  /*5240*/  VIADD R7, R200, 0x40 ;  /* 0x00000040c8077836 */ /* 0x000fe20000000000 */
[----:B0-----:R-:W-:Y:S01]  /*5250*/  LEA R32, P4, R70, R96, 0x1 ;  /* 0x0000006046207211 */ /* 0x001fe200078808ff */
[----:B------:R-:W-:Y:S01]  /*5260*/  VIADD R4, R200, 0x40 ;  /* 0x00000040c8047836 */ /* 0x000fe20000000000 */
[----:B------:R-:W-:Y:S01]  /*5270*/  SHF.R.S32.HI R5, RZ, 0x1f, R100 ;  /* 0x0000001fff057819 */ /* 0x000fe20000011464 */
[----:B------:R-:W-:Y:S01]  /*5280*/  IMAD.SHL.U32 R7, R7, 0x40, RZ ;  /* 0x0000004007077824 */ /* 0x000fe200078e00ff */
[----:B------:R-:W-:Y:S01]  /*5290*/  BSSY B1, `(.L_x_690) ;  /* 0x0000066000017945 */ /* 0x000fe20003800000 */
[----:B------:R-:W-:Y:S01]  /*52a0*/  IMAD.SHL.U32 R4, R4, 0x40, RZ ;  /* 0x0000004004047824 */ /* 0x000fe200078e00ff */
[----:B------:R-:W-:Y:S02]  /*52b0*/  LEA.HI R100, R5, R100, RZ, 0x4 ;  /* 0x0000006405647211 */ /* 0x000fe400078f20ff */
[----:B------:R-:W-:-:S02]  /*52c0*/  LOP3.LUT R7, R7, 0x1c0, RZ, 0xc0, !PT ;  /* 0x000001c007077812 */ /* 0x000fc400078ec0ff */
[----:B------:R-:W-:Y:S02]  /*52d0*/  LEA.HI.SX32 R11, R100, R69, 0x1c ;  /* 0x00000045640b7211 */ /* 0x000fe400078fe2ff */
[----:B------:R-:W-:Y:S02]  /*52e0*/  LOP3.LUT R4, R4, 0x1c0, RZ, 0xc0, !PT ;  /* 0x000001c004047812 */ /* 0x000fe400078ec0ff */
[----:B------:R-:W-:Y:S01]  /*52f0*/  SHF.R.U32.HI R7, RZ, 0x3, R7 ;  /* 0x00000003ff077819 */ /* 0x000fe20000011607 */
[----:B------:R-:W-:Y:S01]  /*5300*/  IMAD.SHL.U32 R11, R11, 0x8, RZ ;  /* 0x000000080b0b7824 */ /* 0x000fe200078e00ff */
[----:B------:R-:W-:-:S04]  /*5310*/  LEA.HI.X R33, R70, R97, R72, 0x1, P4 ;  /* 0x0000006146217211 */ /* 0x000fc800020f0c48 */
[----:B------:R-:W-:-:S04]  /*5320*/  LOP3.LUT R4, R4, 0x38, R11, 0xf8, !PT ;  /* 0x0000003804047812 */ /* 0x000fc800078ef80b */
[----:B------:R-:W-:-:S05]  /*5330*/  LOP3.LUT R4, R4, R7, RZ, 0x3c, !PT ;  /* 0x0000000704047212 */ /* 0x000fca00078e3cff */
[----:B----4-:R-:W-:Y:S02]  /*5340*/  IMAD.IADD R5, R6, 0x1, R4 ;  /* 0x0000000106057824 */ /* 0x010fe400078e0204 */
[C---:B------:R-:W-:Y:S02]  /*5350*/  IMAD R4, R18.reuse, 0x1800, R74 ;  /* 0x0000180012047824 */ /* 0x040fe400078e024a */
[----:B------:R-:W-:Y:S02]  /*5360*/  IMAD R6, R18, 0x1800, R5 ;  /* 0x0000180012067824 */ /* 0x000fe400078e0205 */
[--C-:B------:R-:W-:Y:S02]  /*5370*/  IMAD R4, R4, 0x2, R19.reuse ;  /* 0x0000000204047824 */ /* 0x100fe400078e0213 */
[----:B------:R-:W-:-:S04]  /*5380*/  IMAD R12, R6, 0x2, R19 ;  /* 0x00000002060c7824 */ /* 0x000fc800078e0213 */
[----:B------:R-:W0:Y:S04]  /*5390*/  LDS.128 R4, [R4+0x1c400] ;  /* 0x01c4000004047984 */ /* 0x000e280000000c00 */
[----:B------:R-:W4:Y:S01]  /*53a0*/  LDS.128 R12, [R12+0x1c400] ;  /* 0x01c400000c0c7984 */ /* 0x000f220000000c00 */
[----:B------:R-:W-:Y:S05]  /*53b0*/  @P2 BRA `(.L_x_691) ;  /* 0x00000004004c2947 */ /* 0x000fea0003800000 */
[----:B------:R-:W-:Y:S01]  /*53c0*/  SHF.R.U64 R34, R36, 0x10, R37 ;  /* 0x0000001024227819 */ /* 0x000fe20000001225 */
[----:B---3--:R-:W-:Y:S01]  /*53d0*/  HADD2.F32 R98, -RZ, R111.H0_H0 ;  /* 0x2000006fff627230 */ /* 0x008fe20000004100 */
[--C-:B------:R-:W-:Y:S01]  /*53e0*/  SHF.R.U64 R36, R38, 0x10, R39.reuse ;  /* 0x0000001026247819 */ /* 0x100fe20000001227 */
[----:B------:R-:W-:Y:S01]  /*53f0*/  HADD2.F32 R46, -RZ, R109.H1_H1 ;  /* 0x3000006dff2e7230 */ /* 0x000fe20000004100 */
[----:B------:R-:W-:Y:S01]  /*5400*/  SHF.R.U32.HI R38, RZ, 0x10, R39 ;  /* 0x00000010ff267819 */ /* 0x000fe20000011627 */
[----:B------:R-:W-:Y:S01]  /*5410*/  HADD2.F32 R34, -RZ, R34.H0_H0 ;  /* 0x20000022ff227230 */ /* 0x000fe20000004100 */
[----:B----4-:R-:W-:Y:S01]  /*5420*/  MOV R39, R13 ;  /* 0x0000000d00277202 */ /* 0x010fe20000000f00 */
[----:B0-----:R-:W-:Y:S01]  /*5430*/  IMAD.MOV.U32 R13, RZ, RZ, R7 ;  /* 0x000000ffff0d7224 */ /* 0x001fe200078e0007 */
[--C-:B------:R-:W-:Y:S01]  /*5440*/  SHF.R.U64 R35, R40, 0x10, R41.reuse ;  /* 0x0000001028237819 */ /* 0x100fe20000001229 */
[----:B------:R-:W-:Y:S01]  /*5450*/  HADD2.F32 R7, -RZ, R5.H0_H0 ;  /* 0x20000005ff077230 */ /* 0x000fe20000004100 */
[----:B------:R-:W-:Y:S01]  /*5460*/  SHF.R.U32.HI R40, RZ, 0x10, R41 ;  /* 0x00000010ff287819 */ /* 0x000fe20000011629 */
[--C-:B------:R-:W-:Y:S01]  /*5470*/  HADD2.F32 R41, -RZ, R39.reuse.H0_H0 ;  /* 0x20000027ff297230 */ /* 0x100fe20000004100 */
[----:B------:R-:W-:Y:S01]  /*5480*/  SHF.R.U32.HI R44, RZ, 0x10, R37 ;  /* 0x00000010ff2c7819 */ /* 0x000fe20000011625 */
[----:B------:R-:W-:Y:S01]  /*5490*/  HADD2.F32 R39, -RZ, R39.H1_H1 ;  /* 0x30000027ff277230 */ /* 0x000fe20000004100 */
[--C-:B------:R-:W-:Y:S01]  /*54a0*/  SHF.R.U64 R37, R42, 0x10, R43.reuse ;  /* 0x000000102a257819 */ /* 0x100fe2000000122b */
[----:B------:R-:W-:Y:S01]  /*54b0*/  HADD2.F32 R111, -RZ, R111.H1_H1 ;  /* 0x3000006fff6f7230 */ /* 0x000fe20000004100 */
[----:B------:R-:W-:Y:S01]  /*54c0*/  SHF.R.U32.HI R42, RZ, 0x10, R43 ;  /* 0x00000010ff2a7819 */ /* 0x000fe2000001162b */
[----:B------:R-:W-:-:S02]  /*54d0*/  HADD2.F32 R43, -RZ, R40.H0_H0 ;  /* 0x20000028ff2b7230 */ /* 0x000fc40000004100 */
[-C--:B------:R-:W-:Y:S01]  /*54e0*/  FMUL.FTZ R100, R41, R98.reuse ;  /* 0x0000006229647220 */ /* 0x080fe20000410000 */
[----:B------:R-:W-:Y:S02]  /*54f0*/  HADD2.F32 R40, -RZ, R5.H1_H1 ;  /* 0x30000005ff287230 */ /* 0x000fe40000004100 */
[C---:B------:R-:W-:Y:S01]  /*5500*/  FMUL.FTZ R98, R7.reuse, R98 ;  /* 0x0000006207627220 */ /* 0x040fe20000410000 */
[----:B------:R-:W-:Y:S02]  /*5510*/  HADD2.F32 R44, -RZ, R44.H0_H0 ;  /* 0x2000002cff2c7230 */ /* 0x000fe40000004100 */
[-C--:B------:R-:W-:Y:S01]  /*5520*/  FFMA.FTZ R5, R7, R46.reuse, -R100 ;  /* 0x0000002e07057223 */ /* 0x080fe20000010864 */
[-C--:B------:R-:W-:Y:S01]  /*5530*/  FMUL.FTZ R45, R39, R43.reuse ;  /* 0x0000002b272d7220 */ /* 0x080fe20000410000 */
[----:B------:R-:W-:Y:S01]  /*5540*/  FMUL.FTZ R100, R40, R43 ;  /* 0x0000002b28647220 */ /* 0x000fe20000410000 */
[----:B------:R-:W-:Y:S01]  /*5550*/  FFMA.FTZ R7, R41, R46, R98 ;  /* 0x0000002e29077223 */ /* 0x000fe20000010062 */
[----:B------:R-:W-:-:S02]  /*5560*/  HADD2.F32 R98, -RZ, R113.H1_H1 ;  /* 0x30000071ff627230 */ /* 0x000fc40000004100 */
[-C--:B------:R-:W-:Y:S01]  /*5570*/  FFMA.FTZ R40, R40, R44.reuse, -R45 ;  /* 0x0000002c28287223 */ /* 0x080fe2000001082d */
[----:B------:R-:W-:Y:S01]  /*5580*/  FFMA.FTZ R44, R39, R44, R100 ;  /* 0x0000002c272c7223 */ /* 0x000fe20000010064 */
[--C-:B------:R-:W-:Y:S02]  /*5590*/  HADD2.F32 R41, -RZ, R15.reuse.H0_H0 ;  /* 0x2000000fff297230 */ /* 0x100fe40000004100 */
[----:B------:R-:W-:Y:S01]  /*55a0*/  HADD2.F32 R43, -RZ, R15.H1_H1 ;  /* 0x3000000fff2b7230 */ /* 0x000fe20000004100 */
[----:B------:R-:W-:Y:S01]  /*55b0*/  F2FP.F16.F32.PACK_AB R5, R40, R5 ;  /* 0x000000052805723e */ /* 0x000fe200000000ff */
[----:B------:R-:W-:Y:S02]  /*55c0*/  HADD2.F32 R100, -RZ, R42.H0_H0 ;  /* 0x2000002aff647230 */ /* 0x000fe40000004100 */
[--C-:B------:R-:W-:Y:S02]  /*55d0*/  HADD2.F32 R39, -RZ, R13.reuse.H1_H1 ;  /* 0x3000000dff277230 */ /* 0x100fe40000004100 */
[----:B------:R-:W-:-:S02]  /*55e0*/  HADD2.F32 R15, -RZ, R13.H0_H0 ;  /* 0x2000000dff0f7230 */ /* 0x000fc40000004100 */
[-C--:B------:R-:W-:Y:S01]  /*55f0*/  FMUL.FTZ R102, R43, R100.reuse ;  /* 0x000000642b667220 */ /* 0x080fe20000410000 */
[----:B------:R-:W-:Y:S02]  /*5600*/  HADD2.F32 R46, -RZ, R107.H1_H1 ;  /* 0x3000006bff2e7230 */ /* 0x000fe40000004100 */
[----:B------:R-:W-:Y:S01]  /*5610*/  FMUL.FTZ R100, R39, R100 ;  /* 0x0000006427647220 */ /* 0x000fe20000410000 */
[----:B------:R-:W-:Y:S02]  /*5620*/  HADD2.F32 R42, -RZ, R38.H0_H0 ;  /* 0x20000026ff2a7230 */ /* 0x000fe40000004100 */
[-C--:B------:R-:W-:Y:S01]  /*5630*/  FMUL.FTZ R38, R41, R98.reuse ;  /* 0x0000006229267220 */ /* 0x080fe20000410000 */
[C---:B------:R-:W-:Y:S01]  /*5640*/  FMUL.FTZ R98, R15.reuse, R98 ;  /* 0x000000620f627220 */ /* 0x040fe20000410000 */
[----:B------:R-:W-:Y:S02]  /*5650*/  HADD2.F32 R109, -RZ, R109.H0_H0 ;  /* 0x2000006dff6d7230 */ /* 0x000fe40000004100 */
[----:B------:R-:W-:Y:S01]  /*5660*/  FFMA.FTZ R13, R15, R46, -R38 ;  /* 0x0000002e0f0d7223 */ /* 0x000fe20000010826 */
[-C--:B------:R-:W-:Y:S01]  /*5670*/  FFMA.FTZ R38, R39, R42.reuse, -R102 ;  /* 0x0000002a27267223 */ /* 0x080fe20000010866 */
[----:B------:R-:W-:Y:S01]  /*5680*/  FFMA.FTZ R42, R43, R42, R100 ;  /* 0x0000002a2b2a7223 */ /* 0x000fe20000010064 */
[----:B------:R-:W-:Y:S01]  /*5690*/  FFMA.FTZ R15, R41, R46, R98 ;  /* 0x0000002e290f7223 */ /* 0x000fe20000010062 */
[----:B------:R-:W-:-:S02]  /*56a0*/  HADD2.F32 R100, -RZ, R35.H0_H0 ;  /* 0x20000023ff647230 */ /* 0x000fc40000004100 */
[----:B------:R-:W-:Y:S01]  /*56b0*/  HADD2.F32 R98, -RZ, R113.H0_H0 ;  /* 0x20000071ff627230 */ /* 0x000fe20000004100 */
[----:B------:R-:W-:Y:S01]  /*56c0*/  F2FP.F16.F32.PACK_AB R38, R38, R13 ;  /* 0x0000000d2626723e */ /* 0x000fe200000000ff */
[----:B------:R-:W-:Y:S01]  /*56d0*/  HADD2.F32 R41, -RZ, R12.H0_H0 ;  /* 0x2000000cff297230 */ /* 0x000fe20000004100 */
[----:B------:R-:W-:Y:S01]  /*56e0*/  F2FP.F16.F32.PACK_AB R13, R44, R7 ;  /* 0x000000072c0d723e */ /* 0x000fe200000000ff */
[----:B------:R-:W-:Y:S01]  /*56f0*/  HADD2.F32 R35, -RZ, R4.H0_H0 ;  /* 0x20000004ff237230 */ /* 0x000fe20000004100 */
[----:B------:R-:W-:Y:S01]  /*5700*/  F2FP.F16.F32.PACK_AB R15, R42, R15 ;  /* 0x0000000f2a0f723e */ /* 0x000fe200000000ff */
[----:B------:R-:W-:Y:S02]  /*5710*/  HADD2.F32 R43, -RZ, R12.H1_H1 ;  /* 0x3000000cff2b7230 */ /* 0x000fe40000004100 */
[----:B------:R-:W-:Y:S02]  /*5720*/  HADD2.F32 R39, -RZ, R4.H1_H1 ;  /* 0x30000004ff277230 */ /* 0x000fe40000004100 */
[----:B------:R-:W-:Y:S01]  /*5730*/  FMUL.FTZ R4, R41, R98 ;  /* 0x0000006229047220 */ /* 0x000fe20000410000 */
[----:B------:R-:W-:-:S02]  /*5740*/  HADD2.F32 R46, -RZ, R107.H0_H0 ;  /* 0x2000006bff2e7230 */ /* 0x000fc40000004100 */
[----:B------:R-:W-:Y:S01]  /*5750*/  FMUL.FTZ R12, R35, R98 ;  /* 0x00000062230c7220 */ /* 0x000fe20000410000 */
[-C--:B------:R-:W-:Y:S01]  /*5760*/  FMUL.FTZ R98, R43, R100.reuse ;  /* 0x000000642b627220 */ /* 0x080fe20000410000 */
[----:B------:R-:W-:Y:S01]  /*5770*/  FMUL.FTZ R100, R39, R100 ;  /* 0x0000006427647220 */ /* 0x000fe20000410000 */
[----:B------:R-:W-:Y:S02]  /*5780*/  IMAD.MOV.U32 R7, RZ, RZ, R38 ;  /* 0x000000ffff077224 */ /* 0x000fe400078e0026 */
[-C--:B------:R-:W-:Y:S01]  /*5790*/  FFMA.FTZ R12, R41, R46.reuse, R12 ;  /* 0x0000002e290c7223 */ /* 0x080fe2000001000c */
[----:B------:R-:W-:Y:S01]  /*57a0*/  FFMA.FTZ R4, R35, R46, -R4 ;  /* 0x0000002e23047223 */ /* 0x000fe20000010804 */
[----:B------:R-:W-:Y:S02]  /*57b0*/  HADD2.F32 R41, -RZ, R37.H0_H0 ;  /* 0x20000025ff297230 */ /* 0x000fe40000004100 */
[-C--:B------:R-:W-:Y:S01]  /*57c0*/  FFMA.FTZ R35, R39, R34.reuse, -R98 ;  /* 0x0000002227237223 */ /* 0x080fe20000010862 */
[----:B------:R-:W-:Y:S01]  /*57d0*/  FFMA.FTZ R43, R43, R34, R100 ;  /* 0x000000222b2b7223 */ /* 0x000fe20000010064 */
[----:B------:R-:W-:-:S02]  /*57e0*/  HADD2.F32 R37, -RZ, R14.H0_H0 ;  /* 0x2000000eff257230 */ /* 0x000fc40000004100 */
[----:B------:R-:W-:Y:S01]  /*57f0*/  HADD2.F32 R34, -RZ, R6.H0_H0 ;  /* 0x20000006ff227230 */ /* 0x000fe20000004100 */
[----:B------:R-:W-:Y:S01]  /*5800*/  F2FP.F16.F32.PACK_AB R4, R35, R4 ;  /* 0x000000042304723e */ /* 0x000fe200000000ff */
[----:B------:R-:W-:Y:S02]  /*5810*/  HADD2.F32 R14, -RZ, R14.H1_H1 ;  /* 0x3000000eff0e7230 */ /* 0x000fe40000004100 */
[----:B------:R-:W-:Y:S01]  /*5820*/  FMUL.FTZ R45, R37, R111 ;  /* 0x0000006f252d7220 */ /* 0x000fe20000410000 */
[----:B------:R-:W-:Y:S01]  /*5830*/  HADD2.F32 R6, -RZ, R6.H1_H1 ;  /* 0x30000006ff067230 */ /* 0x000fe20000004100 */
[----:B------:R-:W-:Y:S01]  /*5840*/  F2FP.F16.F32.PACK_AB R12, R43, R12 ;  /* 0x0000000c2b0c723e */ /* 0x000fe200000000ff */
[----:B------:R-:W-:Y:S02]  /*5850*/  HADD2.F32 R39, -RZ, R36.H0_H0 ;  /* 0x20000024ff277230 */ /* 0x000fe40000004100 */
[----:B------:R-:W-:Y:S01]  /*5860*/  FMUL.FTZ R47, R14, R41 ;  /* 0x000000290e2f7220 */ /* 0x000fe20000410000 */
[----:B------:R-:W-:Y:S01]  /*5870*/  FMUL.FTZ R36, R34, R111 ;  /* 0x0000006f22247220 */ /* 0x000fe20000410000 */
[----:B------:R-:W-:Y:S01]  /*5880*/  FMUL.FTZ R41, R6, R41 ;  /* 0x0000002906297220 */ /* 0x000fe20000410000 */
[----:B------:R-:W-:Y:S01]  /*5890*/  FFMA.FTZ R45, R34, R109, -R45 ;  /* 0x0000006d222d7223 */ /* 0x000fe2000001082d */
[----:B------:R-:W-:Y:S01]  /*58a0*/  FFMA.FTZ R6, R6, R39, -R47 ;  /* 0x0000002706067223 */ /* 0x000fe2000001082f */
[----:B------:R-:W-:Y:S01]  /*58b0*/  FFMA.FTZ R36, R37, R109, R36 ;  /* 0x0000006d25247223 */ /* 0x000fe20000010024 */
[----:B------:R-:W-:-:S03]  /*58c0*/  FFMA.FTZ R41, R14, R39, R41 ;  /* 0x000000270e297223 */ /* 0x000fc60000010029 */
[----:B------:R-:W-:Y:S02]  /*58d0*/  F2FP.F16.F32.PACK_AB R6, R6, R45 ;  /* 0x0000002d0606723e */ /* 0x000fe400000000ff */
[----:B------:R-:W-:-:S07]  /*58e0*/  F2FP.F16.F32.PACK_AB R14, R41, R36 ;  /* 0x00000024290e723e */ /* 0x000fce00000000ff */
.L_x_691:
[----:B------:R-:W-:Y:S05]  /*58f0*/  BSYNC B1 ;  /* 0x0000000000017941 */ /* 0x000fea0003800000 */
.L_x_690:
[----:B------:R-:W-:Y:S01]  /*5900*/  ISETP.GE.AND P2, PT, R11, R94, PT ;  /* 0x0000005e0b00720c */ /* 0x000fe20003f46270 */
[----:B0-----:R0:W-:Y:S02]  /*5910*/  ST.E.128 desc[UR40][R32.64], R4 ;  /* 0x0000000420007985 */ /* 0x0011e4000c101d28 */
[----:B0-----:R-:W-:Y:S02]  /*5920*/  IMAD.MOV.U32 R4, RZ, RZ, R96 ;  /* 0x000000ffff047224 */ /* 0x001fe400078e0060 */
[----:B------:R-:W-:-:S08]  /*5930*/  IMAD.MOV.U32 R5, RZ, RZ, R97 ;  /* 0x000000ffff057224 */ /* 0x000fd000078e0061 */
[----:B------:R-:W-:Y:S05]  /*5940*/  @P2 BRA `(.L_x_674) ;  /* 0x0000000400142947 */ /* 0x000fea0003800000 */
[----:B------:R-:W-:-:S05]  /*5950*/  IMAD.WIDE R4, R11, 0x2, R4 ;  /* 0x000000020b047825 */ /* 0x000fca00078e0204 */
[----:B----4-:R0:W-:Y:S01]  /*5960*/  ST.E.128 desc[UR40][R4.64], R12 ;  /* 0x0000000c04007985 */ /* 0x0101e2000c101d28 */
[----:B------:R-:W-:Y:S05]  /*5970*/  BRA `(.L_x_674) ;  /* 0x0000000400087947 */ /* 0x000fea0003800000 */
.L_x_655:
[----:B------:R-:W-:-:S13]  /*5980*/  ISETP.NE.AND P3, PT, R206, 0x3, PT ;  /* 0x00000003ce00780c */ /* 0x000fda0003f65270 */
[----:B------:R-:W-:Y:S05]  /*5990*/  @!P3 BRA `(.L_x_692) ;  /* 0x000000000004b947 */ /* 0x000fea0003800000 */
[----:B------:R-:W-:Y:S01]  /*59a0*/  BPT.TRAP 0x1 ;  /* 0x000000040000795c */ /* 0x000fe20000300000 */
.L_x_692:
[----:B------:R-:W-:Y:S01]  /*59b0*/  IMAD R87, R18, 0x8, R19 ;  /* 0x0000000812577824 */ /* 0x000fe200078e0213 */
[----:B------:R-:W-:Y:S01]  /*59c0*/  SHF.L.U32 R93, R204, 0x1f, RZ ;  /* 0x0000001fcc5d7819 */ /* 0x000fe200000006ff */
[----:B------:R-:W-:Y:S01]  /*59d0*/  BSSY B1, `(.L_x_693) ;  /* 0x0000004000017945 */ /* 0x000fe20003800000 */
[----:B------:R-:W-:Y:S02]  /*59e0*/  SHF.R.S32.HI R90, RZ, 0x1f, R89 ;  /* 0x0000001fff5a7819 */ /* 0x000fe40000011459 */
[----:B------:R-:W1:Y:S02]  /*59f0*/  SYNCS.PHASECHK.TRANS64.TRYWAIT P2, [R87+URZ+0x22890], R93 ;  /* 0x0228905d570075a7 */ /* 0x000e64000804017f */
[----:B-1----:R-:W-:Y:S05]  /*5a00*/  @!P2 BRA `(.L_x_694) ;  /* 0x00000154007ca947 */ /* 0x002fea0003800000 */
.L_x_938:
[----:B------:R-:W-:Y:S05]  /*5a10*/  BSYNC B1 ;  /* 0x0000000000017941 */ /* 0x000fea0003800000 */
.L_x_693:
[----:B------:R-:W-:Y:S01]  /*5a20*/  ULDC.64 UR4, c[0x0][0x300] ;  /* 0x0000c00000047ab9 */ /* 0x000fe20000000a00 */
[----:B-----5:R-:W-:Y:S01]  /*5a30*/  SHF.R.S32.HI R91, RZ, 0x1f, R88 ;  /* 0x0000001fff5b7819 */ /* 0x020fe20000011458 */
[----:B------:R-:W-:Y:S01]  /*5a40*/  IMAD R6, R90, UR4, RZ ;  /* 0x000000045a067c24 */ /* 0x000fe2000f8e02ff */
[----:B------:R-:W-:Y:S01]  /*5a50*/  ULDC.64 UR6, c[0x0][0x2e8] ;  /* 0x0000ba0000067ab9 */ /* 0x000fe20000000a00 */
[----:B0-----:R-:W-:-:S04]  /*5a60*/  IMAD.WIDE.U32 R4, R89, UR4, RZ ;  /* 0x0000000459047c25 */ /* 0x001fc8000f8e00ff */
[----:B------:R-:W-:Y:S01]  /*5a70*/  IMAD R7, R89, UR5, R6 ;  /* 0x0000000559077c24 */ /* 0x000fe2000f8e0206 */
[----:B------:R-:W-:Y:S01]  /*5a80*/  ULDC.64 UR4, c[0x0][0x310] ;  /* 0x0000c40000047ab9 */ /* 0x000fe20000000a00 */
[----:B------:R-:W-:Y:S02]  /*5a90*/  IMAD R92, R27, -0x60, R24 ;  /* 0xffffffa01b5c7824 */ /* 0x000fe400078e0218 */
[----:B------:R-:W-:Y:S02]  /*5aa0*/  IMAD R11, R91, UR4, RZ ;  /* 0x000000045b0b7c24 */ /* 0x000fe4000f8e02ff */
[----:B------:R-:W-:Y:S01]  /*5ab0*/  IMAD.IADD R5, R5, 0x1, R7 ;  /* 0x0000000105057824 */ /* 0x000fe200078e0207 */
[----:B------:R-:W-:Y:S01]  /*5ac0*/  VIMNMX R92, R92, 0x60, PT ;  /* 0x000000605c5c7848 */ /* 0x000fe20003fe0100 */
[C---:B------:R-:W-:Y:S02]  /*5ad0*/  IMAD R11, R88.reuse, UR5, R11 ;  /* 0x00000005580b7c24 */ /* 0x040fe4000f8e020b */
[----:B------:R-:W-:Y:S01]  /*5ae0*/  IMAD.WIDE.U32 R4, R88, UR4, R4 ;  /* 0x0000000458047c25 */ /* 0x000fe2000f8e0004 */
[----:B------:R-:W-:-:S03]  /*5af0*/  ULDC.64 UR4, c[0x0][0x308] ;  /* 0x0000c20000047ab9 */ /* 0x000fc60000000a00 */
[----:B------:R-:W-:Y:S02]  /*5b00*/  IMAD.IADD R5, R5, 0x1, R11 ;  /* 0x0000000105057824 */ /* 0x000fe400078e020b */
[----:B------:R-:W-:Y:S02]  /*5b10*/  IMAD.IADD R34, R92, 0x1, -R200 ;  /* 0x000000015c227824 */ /* 0x000fe400078e0ac8 */
[----:B------:R-:W-:Y:S01]  /*5b20*/  IMAD.WIDE.U32 R4, R201, UR4, R4 ;  /* 0x00000004c9047c25 */ /* 0x000fe2000f8e0004 */
[----:B------:R-:W-:-:S03]  /*5b30*/  UMOV UR4, 0xffffffff ;  /* 0xffffffff00047882 */ /* 0x000fc60000000000 */
[----:B------:R-:W-:Y:S01]  /*5b40*/  IMAD R33, R201, UR5, R5 ;  /* 0x00000005c9217c24 */ /* 0x000fe2000f8e0205 */
[----:B------:R-:W-:-:S04]  /*5b50*/  LEA R32, P2, R4, UR6, 0x1 ;  /* 0x0000000604207c11 */ /* 0x000fc8000f8408ff */
[----:B------:R-:W-:Y:S02]  /*5b60*/  LEA.HI.X R33, R4, UR7, R33, 0x1, P2 ;  /* 0x0000000704217c11 */ /* 0x000fe400090f0c21 */
[----:B------:R-:W-:Y:S01]  /*5b70*/  ISETP.GE.AND P2, PT, R34, 0x1, PT ;  /* 0x000000012200780c */ /* 0x000fe20003f46270 */
[----:B------:R-:W-:-:S12]  /*5b80*/  BRA.DIV UR4, `(.L_x_695) ;  /* 0x0000015604307947 */ /* 0x000fd8000b800000 */
[----:B------:R0:W2:Y:S04]  /*5b90*/  SHFL.IDX PT, R5, R33, RZ, 0x1c1f ;  /* 0x001c1fff21057589 */ /* 0x0000a800000e0000 */
[----:B------:R0:W3:Y:S02]  /*5ba0*/  SHFL.IDX PT, R7, R32, RZ, 0x1c1f ;  /* 0x001c1fff20077589 */ /* 0x0000e400000e0000 */
.L_x_942:
[----:B------:R-:W-:Y:S04]  /*5bb0*/  BSSY B1, `(.L_x_696) ;  /* 0x000000d000017945 */ /* 0x000fe80003800000 */
[----:B------:R-:W-:Y:S05]  /*5bc0*/  @!P2 BRA `(.L_x_697) ;  /* 0x00000000002ca947 */ /* 0x000fea0003800000 */
[----:B------:R-:W-:Y:S02]  /*5bd0*/  ULDC UR4, c[0x0][0x2f4] ;  /* 0x0000bd0000047ab9 */ /* 0x000fe40000000800 */
[----:B------:R-:W-:-:S13]  /*5be0*/  ISETP.GE.AND P2, PT, R16, UR4, PT ;  /* 0x0000000410007c0c */ /* 0x000fda000bf46270 */
[----:B---3--:R-:W-:-:S04]  /*5bf0*/  @!P2 LEA R14, P4, R16, R7, 0x1 ;  /* 0x00000007100ea211 */ /* 0x008fc800078808ff */
[----:B--2---:R-:W-:Y:S02]  /*5c00*/  @!P2 LEA.HI.X R15, R16, R5, R17, 0x1, P4 ;  /* 0x00000005100fa211 */ /* 0x004fe400020f0c11 */
[----:B------:R-:W-:-:S13]  /*5c10*/  ISETP.GE.AND P4, PT, R2, UR4, PT ;  /* 0x0000000402007c0c */ /* 0x000fda000bf86270 */
[----:B------:R-:W-:-:S04]  /*5c20*/  @!P4 LEA R12, P5, R2, R7, 0x1 ;  /* 0x00000007020cc211 */ /* 0x000fc800078a08ff */
[----:B------:R-:W-:Y:S02]  /*5c30*/  @!P4 LEA.HI.X R13, R2, R5, R202, 0x1, P5 ;  /* 0x00000005020dc211 */ /* 0x000fe400028f0cca */
[----:B------:R-:W2:Y:S04]  /*5c40*/  @!P2 LDS.128 R4, [R98] ;  /* 0x000000006204a984 */ /* 0x000ea80000000c00 */
[----:B--2---:R-:W-:Y:S04]  /*5c50*/  @!P2 ST.E.128 desc[UR40][R14.64], R4 ;  /* 0x000000040e00a985 */ /* 0x004fe8000c101d28 */
[----:B------:R-:W2:Y:S04]  /*5c60*/  @!P4 LDS.128 R4, [R96] ;  /* 0x000000006004c984 */ /* 0x000ea80000000c00 */
[----:B--2---:R4:W-:Y:S02]  /*5c70*/  @!P4 ST.E.128 desc[UR40][R12.64], R4 ;  /* 0x000000040c00c985 */ /* 0x0049e4000c101d28 */
.L_x_697:
[----:B------:R-:W-:Y:S05]  /*5c80*/  BSYNC B1 ;  /* 0x0000000000017941 */ /* 0x000fea0003800000 */
.L_x_696:
[----:B------:R-:W-:-:S03]  /*5c90*/  UMOV UR4, 0xffffffff ;  /* 0xffffffff00047882 */ /* 0x000fc60000000000 */
[----:B------:R-:W-:Y:S05]  /*5ca0*/  BRA.DIV UR4, `(.L_x_698) ;  /* 0x0000015604347947 */ /* 0x000fea000b800000 */
[----:B--2-4-:R2:W4:Y:S04]  /*5cb0*/  SHFL.IDX PT, R5, R33, 0x1, 0x1c1f ;  /* 0x003c1f0021057f89 */ /* 0x01452800000e0000 */
[----:B---3--:R2:W3:Y:S02]  /*5cc0*/  SHFL.IDX PT, R7, R32, 0x1, 0x1c1f ;  /* 0x003c1f0020077f89 */ /* 0x0084e400000e0000 */
.L_x_946:
[----:B------:R-:W-:-:S13]  /*5cd0*/  ISETP.GE.AND P2, PT, R34, 0x41, PT ;  /* 0x000000412200780c */ /* 0x000fda0003f46270 */
[----:B------:R-:W-:Y:S05]  /*5ce0*/  @!P2 BRA `(.L_x_674) ;  /* 0x00000000002ca947 */ /* 0x000fea0003800000 */
[----:B------:R-:W-:Y:S02]  /*5cf0*/  ULDC UR4, c[0x0][0x2f4] ;  /* 0x0000bd0000047ab9 */ /* 0x000fe40000000800 */
[----:B------:R-:W-:-:S13]  /*5d00*/  ISETP.GE.AND P2, PT, R16, UR4, PT ;  /* 0x0000000410007c0c */ /* 0x000fda000bf46270 */
[----:B---3--:R-:W-:-:S04]  /*5d10*/  @!P2 LEA R14, P4, R16, R7, 0x1 ;  /* 0x00000007100ea211 */ /* 0x008fc800078808ff */
[----:B----4-:R-:W-:Y:S02]  /*5d20*/  @!P2 LEA.HI.X R15, R16, R5, R17, 0x1, P4 ;  /* 0x00000005100fa211 */ /* 0x010fe400020f0c11 */
[----:B------:R-:W-:-:S13]  /*5d30*/  ISETP.GE.AND P4, PT, R2, UR4, PT ;  /* 0x0000000402007c0c */ /* 0x000fda000bf86270 */
[----:B------:R-:W-:-:S04]  /*5d40*/  @!P4 LEA R12, P5, R2, R7, 0x1 ;  /* 0x00000007020cc211 */ /* 0x000fc800078a08ff */
[----:B------:R-:W-:Y:S02]  /*5d50*/  @!P4 LEA.HI.X R13, R2, R5, R202, 0x1, P5 ;  /* 0x00000005020dc211 */ /* 0x000fe400028f0cca */
[----:B------:R-:W3:Y:S04]  /*5d60*/  @!P2 LDS.128 R4, [R98+0x2000] ;  /* 0x002000006204a984 */ /* 0x000ee80000000c00 */
[----:B---3--:R-:W-:Y:S04]  /*5d70*/  @!P2 ST.E.128 desc[UR40][R14.64], R4 ;  /* 0x000000040e00a985 */ /* 0x008fe8000c101d28 */
[----:B------:R-:W3:Y:S04]  /*5d80*/  @!P4 LDS.128 R4, [R96+0x2000] ;  /* 0x002000006004c984 */ /* 0x000ee80000000c00 */
[----:B---3--:R3:W-:Y:S02]  /*5d90*/  @!P4 ST.E.128 desc[UR40][R12.64], R4 ;  /* 0x000000040c00c985 */ /* 0x0087e4000c101d28 */
.L_x_674:
[----:B------:R-:W-:Y:S05]  /*5da0*/  BSYNC B0 ;  /* 0x0000000000007941 */ /* 0x000fea0003800000 */
.L_x_654:
[----:B0--34-:R-:W0:Y:S01]  /*5db0*/  S2R R4, SR_TID.X ;  /* 0x0000000000047919 */ /* 0x019e220000002100 */
[----:B------:R-:W-:Y:S01]  /*5dc0*/  @!PT LDS RZ, [RZ] ;  /* 0x00000000fffff984 */ /* 0x000fe20000000800 */
[----:B------:R-:W-:Y:S01]  /*5dd0*/  @!PT LDS RZ, [RZ] ;  /* 0x00000000fffff984 */ /* 0x000fe20000000800 */
[----:B------:R-:W-:Y:S01]  /*5de0*/  @!PT LDS RZ, [RZ] ;  /* 0x00000000fffff984 */ /* 0x000fe20000000800 */
[----:B------:R-:W-:Y:S01]  /*5df0*/  @!PT LDS RZ, [RZ] ;  /* 0x00000000fffff984 */ /* 0x000fe20000000800 */
[----:B------:R3:W-:Y:S06]  /*5e00*/  MEMBAR.ALL.CTA ;  /* 0x0000000000007992 */ /* 0x0007ec0000008000 */
[----:B---3--:R-:W3:Y:S01]  /*5e10*/  FENCE.VIEW.ASYNC.S ;  /* 0x00000000000073c6 */ /* 0x008ee20000000000 */
[----:B------:R-:W-:Y:S05]  /*5e20*/  WARPSYNC.ALL ;  /* 0x0000000000007948 */ /* 0x000fea0003800000 */
[----:B------:R-:W-:Y:S01]  /*5e30*/  BSSY B0, `(.L_x_699) ;  /* 0x0000009000007945 */ /* 0x000fe20003800000 */
[----:B0-----:R-:W-:Y:S01]  /*5e40*/  LOP3.LUT R4, R4, 0x7f, RZ, 0xc0, !PT ;  /* 0x0000007f04047812 */ /* 0x001fe200078ec0ff */
[----:B---3--:R0:W-:Y:S03]  /*5e50*/  BAR.SYNC.DEFER_BLOCKING R60, 0x80 ;  /* 0x0002003c0000751d */ /* 0x0081e60000010000 */
[----:B------:R-:W-:-:S13]  /*5e60*/  ISETP.NE.AND P2, PT, R4, RZ, PT ;  /* 0x000000ff0400720c */ /* 0x000fda0003f45270 */
[----:B------:R-:W-:-:S04]  /*5e70*/  @!P2 IADD3 R4, R87, 0x228a0, RZ ;  /* 0x000228a05704a810 */ /* 0x000fc80007ffe0ff */
[----:B------:R-:W-:-:S04]  /*5e80*/  @!P2 PRMT R4, RZ, 0x654, R4 ;  /* 0x00000654ff04a816 */ /* 0x000fc80000000004 */
[----:B------:R0:W-:Y:S01]  /*5e90*/  @!P2 SYNCS.ARRIVE.TRANS64.RED.A1T0 RZ, [R4+URZ], RZ ;  /* 0x000000ff04ffa9a7 */ /* 0x0001e2000810043f */
[----:B------:R-:W-:Y:S05]  /*5ea0*/  @!P3 BRA `(.L_x_700) ;  /* 0x000000000004b947 */ /* 0x000fea0003800000 */
[----:B------:R-:W-:Y:S01]  /*5eb0*/  BPT.TRAP 0x1 ;  /* 0x000000040000795c */ /* 0x000fe20000300000 */
.L_x_700:
[----:B------:R-:W-:Y:S05]  /*5ec0*/  BSYNC B0 ;  /* 0x0000000000007941 */ /* 0x000fea0003800000 */
.L_x_699:
[----:B------:R-:W3:Y:S01]  /*5ed0*/  SYNCS.PHASECHK.TRANS64.TRYWAIT P3, [R87+URZ+0x228b0], R93 ;  /* 0x0228b05d570075a7 */ /* 0x000ee2000806017f */
[----:B------:R-:W-:Y:S04]  /*5ee0*/  BSSY B0, `(.L_x_701) ;  /* 0x0000002000007945 */ /* 0x000fe80003800000 */
[----:B---3--:R-:W-:Y:S05]  /*5ef0*/  @!P3 BRA `(.L_x_702) ;  /* 0x0000015000ecb947 */ /* 0x008fea0003800000 */
.L_x_947:
[----:B------:R-:W-:Y:S05]  /*5f00*/  BSYNC B0 ;  /* 0x0000000000007941 */ /* 0x000fea0003800000 */
.L_x_701:
[----:B------:R-:W-:Y:S01]  /*5f10*/  ULDC.64 UR4, c[0x0][0x328] ;  /* 0x0000ca0000047ab9 */ /* 0x000fe20000000a00 */
[----:B------:R-:W-:Y:S01]  /*5f20*/  ULDC.64 UR6, c[0x0][0x318] ;  /* 0x0000c60000067ab9 */ /* 0x000fe20000000a00 */
[----:B------:R-:W-:Y:S01]  /*5f30*/  IMAD R90, R90, UR4, RZ ;  /* 0x000000045a5a7c24 */ /* 0x000fe2000f8e02ff */
[----:B------:R-:W-:Y:S01]  /*5f40*/  BSSY B0, `(.L_x_703) ;  /* 0x0000040000007945 */ /* 0x000fe20003800000 */
[----:B0-----:R-:W-:-:S04]  /*5f50*/  IMAD.WIDE.U32 R4, R89, UR4, RZ ;  /* 0x0000000459047c25 */ /* 0x001fc8000f8e00ff */
[----:B------:R-:W-:Y:S01]  /*5f60*/  IMAD R89, R89, UR5, R90 ;  /* 0x0000000559597c24 */ /* 0x000fe2000f8e025a */
[----:B------:R-:W-:Y:S01]  /*5f70*/  ULDC.64 UR4, c[0x0][0x338] ;  /* 0x0000ce0000047ab9 */ /* 0x000fe20000000a00 */
[----:B------:R-:W-:Y:S02]  /*5f80*/  IMAD.IADD R92, R92, 0x1, -R200 ;  /* 0x000000015c5c7824 */ /* 0x000fe400078e0ac8 */
[----:B------:R-:W-:Y:S02]  /*5f90*/  IMAD R91, R91, UR4, RZ ;  /* 0x000000045b5b7c24 */ /* 0x000fe4000f8e02ff */
[----:B------:R-:W-:Y:S02]  /*5fa0*/  IMAD.IADD R5, R5, 0x1, R89 ;  /* 0x0000000105057824 */ /* 0x000fe400078e0259 */
[C---:B------:R-:W-:Y:S02]  /*5fb0*/  IMAD R91, R88.reuse, UR5, R91 ;  /* 0x00000005585b7c24 */ /* 0x040fe4000f8e025b */
[----:B------:R-:W-:Y:S01]  /*5fc0*/  IMAD.WIDE.U32 R4, R88, UR4, R4 ;  /* 0x0000000458047c25 */ /* 0x000fe2000f8e0004 */
[----:B------:R-:W-:-:S03]  /*5fd0*/  ULDC.64 UR4, c[0x0][0x330] ;  /* 0x0000cc0000047ab9 */ /* 0x000fc60000000a00 */
[----:B------:R-:W-:Y:S02]  /*5fe0*/  IMAD.IADD R5, R5, 0x1, R91 ;  /* 0x0000000105057824 */ /* 0x000fe400078e025b */
[----:B------:R-:W-:Y:S02]  /*5ff0*/  IMAD R34, R18, 0x6000, R82 ;  /* 0x0000600012227824 */ /* 0x000fe400078e0252 */
[----:B------:R-:W-:-:S04]  /*6000*/  IMAD.WIDE.U32 R4, R201, UR4, R4 ;  /* 0x00000004c9047c25 */ /* 0x000fc8000f8e0004 */
[----:B------:R-:W-:Y:S01]  /*6010*/  IMAD R5, R201, UR5, R5 ;  /* 0x00000005c9057c24 */ /* 0x000fe2000f8e0205 */
[----:B------:R-:W-:-:S04]  /*6020*/  LEA R35, P3, R4, UR6, 0x1 ;  /* 0x0000000604237c11 */ /* 0x000fc8000f8608ff */
[----:B------:R-:W-:Y:S01]  /*6030*/  LEA.HI.X R36, R4, UR7, R5, 0x1, P3 ;  /* 0x0000000704247c11 */ /* 0x000fe200098f0c05 */
[----:B------:R-:W-:Y:S01]  /*6040*/  IMAD.IADD R4, R75, 0x1, R34 ;  /* 0x000000014b047824 */ /* 0x000fe200078e0222 */
[----:B------:R-:W-:Y:S01]  /*6050*/  ISETP.GE.AND P3, PT, R92, 0x1, PT ;  /* 0x000000015c00780c */ /* 0x000fe20003f66270 */
[----:B------:R0:W4:Y:S01]  /*6060*/  SHFL.IDX PT, R41, R35, RZ, 0x1c1f ;  /* 0x001c1fff23297589 */ /* 0x00012200000e0000 */
[--C-:B------:R-:W-:Y:S02]  /*6070*/  IMAD R34, R34, 0x2, R25.reuse ;  /* 0x0000000222227824 */ /* 0x100fe400078e0219 */
[----:B------:R-:W-:Y:S01]  /*6080*/  IMAD R11, R4, 0x2, R25 ;  /* 0x00000002040b7824 */ /* 0x000fe200078e0219 */
[----:B------:R0:W0:Y:S08]  /*6090*/  SHFL.IDX PT, R39, R36, RZ, 0x1c1f ;  /* 0x001c1fff24277589 */ /* 0x00003000000e0000 */
[----:B------:R-:W-:Y:S05]  /*60a0*/  @!P3 BRA `(.L_x_704) ;  /* 0x0000000000a4b947 */ /* 0x000fea0003800000 */
[----:B------:R-:W-:Y:S02]  /*60b0*/  ISETP.NE.AND P5, PT, R77, RZ, PT ;  /* 0x000000ff4d00720c */ /* 0x000fe40003fa5270 */
[----:B------:R-:W-:Y:S02]  /*60c0*/  ISETP.NE.AND P4, PT, R78, RZ, PT ;  /* 0x000000ff4e00720c */ /* 0x000fe40003f85270 */
[----:B------:R-:W-:-:S09]  /*60d0*/  PRMT R37, R10, 0x8880, RZ ;  /* 0x000088800a257816 */ /* 0x000fd200000000ff */
[----:B------:R-:W5:Y:S01]  /*60e0*/  @P5 LDS.128 R4, [R34] ;  /* 0x0000000022045984 */ /* 0x000f620000000c00 */
[----:B--2-4-:R-:W-:-:S04]  /*60f0*/  @P5 LEA R32, P3, R16, R41, 0x1 ;  /* 0x0000002910205211 */ /* 0x014fc800078608ff */
[----:B0-----:R-:W-:Y:S02]  /*6100*/  @P5 LEA.HI.X R33, R16, R39, R17, 0x1, P3 ;  /* 0x0000002710215211 */ /* 0x001fe400018f0c11 */
[----:B------:R-:W-:-:S04]  /*6110*/  @P4 LEA R14, P3, R2, R41, 0x1 ;  /* 0x00000029020e4211 */ /* 0x000fc800078608ff */
[----:B------:R-:W-:Y:S02]  /*6120*/  @P4 LEA.HI.X R15, R2, R39, R202, 0x1, P3 ;  /* 0x00000027020f4211 */ /* 0x000fe400018f0cca */
[----:B------:R-:W-:-:S13]  /*6130*/  ISETP.NE.AND P3, PT, R79, RZ, PT ;  /* 0x000000ff4f00720c */ /* 0x000fda0003f65270 */
[----:B------:R-:W-:-:S04]  /*6140*/  @P3 LEA R12, P6, R211, R41, 0x1 ;  /* 0x00000029d30c3211 */ /* 0x000fc800078c08ff */
[----:B------:R-:W-:Y:S01]  /*6150*/  @P3 LEA.HI.X R13, R211, R39, R220, 0x1, P6 ;  /* 0x00000027d30d3211 */ /* 0x000fe200030f0cdc */
[----:B-----5:R0:W-:Y:S01]  /*6160*/  @P5 ST.E.128 desc[UR40][R32.64], R4 ;  /* 0x0000000420005985 */ /* 0x0201e2000c101d28 */
[----:B------:R-:W-:-:S03]  /*6170*/  ISETP.NE.AND P5, PT, R80, RZ, PT ;  /* 0x000000ff5000720c */ /* 0x000fc60003fa5270 */
[----:B------:R-:W2:Y:S10]  /*6180*/  @P4 LDS.128 R4, [R11] ;  /* 0x000000000b044984 */ /* 0x000eb40000000c00 */
[----:B0-----:R-:W-:-:S04]  /*6190*/  @P5 LEA R32, P6, R210, R41, 0x1 ;  /* 0x00000029d2205211 */ /* 0x001fc800078c08ff */
[----:B------:R-:W-:Y:S01]  /*61a0*/  @P5 LEA.HI.X R33, R210, R39, R219, 0x1, P6 ;  /* 0x00000027d2215211 */ /* 0x000fe200030f0cdb */
[----:B--2---:R0:W-:Y:S01]  /*61b0*/  @P4 ST.E.128 desc[UR40][R14.64], R4 ;  /* 0x000000040e004985 */ /* 0x0041e2000c101d28 */
[----:B------:R-:W-:-:S03]  /*61c0*/  ISETP.NE.AND P4, PT, R81, RZ, PT ;  /* 0x000000ff5100720c */ /* 0x000fc60003f85270 */
[----:B------:R-:W2:Y:S10]  /*61d0*/  @P3 LDS.128 R4, [R34+0x3000] ;  /* 0x0030000022043984 */ /* 0x000eb40000000c00 */
        /* <DEDUP_REMOVED lines=13> */
[----:B------:R-:W-:-:S03]  /*62b0*/  ISETP.GT.AND P4, PT, R37, -0x1, PT ;  /* 0xffffffff2500780c */ /* 0x000fc60003f84270 */
[----:B------:R-:W2:Y:S10]  /*62c0*/  @P3 LDS.128 R4, [R11+0x6000] ;  /* 0x006000000b043984 */ /* 0x000eb40000000c00 */
[----:B0-----:R-:W-:-:S04]  /*62d0*/  @!P4 LEA R14, P6, R212, R41, 0x1 ;  /* 0x00000029d40ec211 */ /* 0x001fc800078c08ff */
[----:B------:R-:W-:Y:S01]  /*62e0*/  @!P4 LEA.HI.X R15, R212, R39, R215, 0x1, P6 ;  /* 0x00000027d40fc211 */ /* 0x000fe200030f0cd7 */
[----:B--2---:R-:W-:Y:S04]  /*62f0*/  @P3 ST.E.128 desc[UR40][R12.64], R4 ;  /* 0x000000040c003985 */ /* 0x004fe8000c101d28 */
[----:B------:R-:W0:Y:S04]  /*6300*/  @P5 LDS.128 R4, [R34+0x9000] ;  /* 0x0090000022045984 */ /* 0x000e280000000c00 */
[----:B0-----:R-:W-:Y:S04]  /*6310*/  @P5 ST.E.128 desc[UR40][R32.64], R4 ;  /* 0x0000000420005985 */ /* 0x001fe8000c101d28 */
[----:B------:R-:W0:Y:S04]  /*6320*/  @!P4 LDS.128 R4, [R11+0x9000] ;  /* 0x009000000b04c984 */ /* 0x000e280000000c00 */
[----:B0-----:R0:W-:Y:S02]  /*6330*/  @!P4 ST.E.128 desc[UR40][R14.64], R4 ;  /* 0x000000040e00c985 */ /* 0x0011e4000c101d28 */
.L_x_704:
[----:B------:R-:W-:Y:S05]  /*6340*/  BSYNC B0 ;  /* 0x0000000000007941 */ /* 0x000fea0003800000 */
.L_x_703:
[----:B------:R-:W-:Y:S01]  /*6350*/  ISETP.GE.AND P3, PT, R92, 0x41, PT ;  /* 0x000000415c00780c */ /* 0x000fe20003f66270 */
[----:B------:R1:W1:Y:S01]  /*6360*/  SHFL.IDX PT, R37, R36, 0x1, 0x1c1f ;  /* 0x003c1f0024257f89 */ /* 0x00026200000e0000 */
[----:B------:R-:W-:Y:S03]  /*6370*/  BSSY B0, `(.L_x_705) ;  /* 0x000002c000007945 */ /* 0x000fe60003800000 */
[----:B0-----:R-:W0:Y:S08]  /*6380*/  SHFL.IDX PT, R35, R35, 0x1, 0x1c1f ;  /* 0x003c1f0023237f89 */ /* 0x001e3000000e0000 */
[----:B------:R-:W-:Y:S05]  /*6390*/  @!P3 BRA `(.L_x_706) ;  /* 0x0000000000a4b947 */ /* 0x000fea0003800000 */
[----:B------:R-:W-:Y:S02]  /*63a0*/  ISETP.NE.AND P5, PT, R77, RZ, PT ;  /* 0x000000ff4d00720c */ /* 0x000fe40003fa5270 */
[----:B------:R-:W-:Y:S02]  /*63b0*/  ISETP.NE.AND P4, PT, R78, RZ, PT ;  /* 0x000000ff4e00720c */ /* 0x000fe40003f85270 */
[----:B-1----:R-:W-:-:S09]  /*63c0*/  PRMT R36, R10, 0x8880, RZ ;  /* 0x000088800a247816 */ /* 0x002fd200000000ff */
[----:B------:R-:W1:Y:S01]  /*63d0*/  @P5 LDS.128 R4, [R34+0x2000] ;  /* 0x0020000022045984 */ /* 0x000e620000000c00 */
[----:B0-2---:R-:W-:-:S04]  /*63e0*/  @P5 LEA R32, P3, R16, R35, 0x1 ;  /* 0x0000002310205211 */ /* 0x005fc800078608ff */
[----:B------:R-:W-:Y:S02]  /*63f0*/  @P5 LEA.HI.X R33, R16, R37, R17, 0x1, P3 ;  /* 0x0000002510215211 */ /* 0x000fe400018f0c11 */
[----:B------:R-:W-:-:S04]  /*6400*/  @P4 LEA R14, P3, R2, R35, 0x1 ;  /* 0x00000023020e4211 */ /* 0x000fc800078608ff */
[----:B------:R-:W-:Y:S02]  /*6410*/  @P4 LEA.HI.X R15, R2, R37, R202, 0x1, P3 ;  /* 0x00000025020f4211 */ /* 0x000fe400018f0cca */
[----:B------:R-:W-:-:S13]  /*6420*/  ISETP.NE.AND P3, PT, R79, RZ, PT ;  /* 0x000000ff4f00720c */ /* 0x000fda0003f65270 */
[----:B------:R-:W-:-:S04]  /*6430*/  @P3 LEA R12, P6, R211, R35, 0x1 ;  /* 0x00000023d30c3211 */ /* 0x000fc800078c08ff */
[----:B------:R-:W-:Y:S01]  /*6440*/  @P3 LEA.HI.X R13, R211, R37, R220, 0x1, P6 ;  /* 0x00000025d30d3211 */ /* 0x000fe200030f0cdc */
[----:B-1----:R0:W-:Y:S01]  /*6450*/  @P5 ST.E.128 desc[UR40][R32.64], R4 ;  /* 0x0000000420005985 */ /* 0x0021e2000c101d28 */
[----:B------:R-:W-:-:S03]  /*6460*/  ISETP.NE.AND P5, PT, R80, RZ, PT ;  /* 0x000000ff5000720c */ /* 0x000fc60003fa5270 */
[----:B------:R-:W1:Y:S10]  /*6470*/  @P4 LDS.128 R4, [R11+0x2000] ;  /* 0x002000000b044984 */ /* 0x000e740000000c00 */
[----:B0-----:R-:W-:-:S04]  /*6480*/  @P5 LEA R32, P6, R210, R35, 0x1 ;  /* 0x00000023d2205211 */ /* 0x001fc800078c08ff */
        /* <DEDUP_REMOVED lines=17> */
[----:B------:R-:W-:-:S03]  /*65a0*/  ISETP.GT.AND P4, PT, R36, -0x1, PT ;  /* 0xffffffff2400780c */ /* 0x000fc60003f84270 */
[----:B------:R-:W1:Y:S10]  /*65b0*/  @P3 LDS.128 R4, [R11+0x8000] ;  /* 0x008000000b043984 */ /* 0x000e740000000c00 */
[----:B0-----:R-:W-:-:S04]  /*65c0*/  @!P4 LEA R14, P6, R212, R35, 0x1 ;  /* 0x00000023d40ec211 */ /* 0x001fc800078c08ff */
[----:B------:R-:W-:Y:S01]  /*65d0*/  @!P4 LEA.HI.X R15, R212, R37, R215, 0x1, P6 ;  /* 0x00000025d40fc211 */ /* 0x000fe200030f0cd7 */
[----:B-1----:R-:W-:Y:S04]  /*65e0*/  @P3 ST.E.128 desc[UR40][R12.64], R4 ;  /* 0x000000040c003985 */ /* 0x002fe8000c101d28 */
[----:B------:R-:W0:Y:S04]  /*65f0*/  @P5 LDS.128 R4, [R34+0xb000] ;  /* 0x00b0000022045984 */ /* 0x000e280000000c00 */
[----:B0-----:R-:W-:Y:S04]  /*6600*/  @P5 ST.E.128 desc[UR40][R32.64], R4 ;  /* 0x0000000420005985 */ /* 0x001fe8000c101d28 */
[----:B------:R-:W0:Y:S04]  /*6610*/  @!P4 LDS.128 R4, [R11+0xb000] ;  /* 0x00b000000b04c984 */ /* 0x000e280000000c00 */
[----:B0-----:R0:W-:Y:S02]  /*6620*/  @!P4 ST.E.128 desc[UR40][R14.64], R4 ;  /* 0x000000040e00c985 */ /* 0x0011e4000c101d28 */
.L_x_706:
[----:B------:R-:W-:Y:S05]  /*6630*/  BSYNC B0 ;  /* 0x0000000000007941 */ /* 0x000fea0003800000 */
.L_x_705:
[----:B0-----:R-:W5:Y:S01]  /*6640*/  LDL R4, [R1] ;  /* 0x0000000001047983 */ /* 0x001f620000100800 */
[----:B-1-3--:R-:W-:Y:S02]  /*6650*/  @!P2 VIADD R87, R87, 0x228c0 ;  /* 0x000228c05757a836 */ /* 0x00afe40000000000 */
[----:B------:R-:W-:Y:S01]  /*6660*/  VIADD R18, R18, 0x1 ;  /* 0x0000000112127836 */ /* 0x000fe20000000000 */
[----:B------:R-:W-:Y:S01]  /*6670*/  @!PT LDS RZ, [RZ] ;  /* 0x00000000fffff984 */ /* 0x000fe20000000800 */
[----:B------:R-:W-:Y:S01]  /*6680*/  @!PT LDS RZ, [RZ] ;  /* 0x00000000fffff984 */ /* 0x000fe20000000800 */
[----:B------:R-:W-:Y:S01]  /*6690*/  @!PT LDS RZ, [RZ] ;  /* 0x00000000fffff984 */ /* 0x000fe20000000800 */
[----:B------:R-:W-:Y:S01]  /*66a0*/  @!PT LDS RZ, [RZ] ;  /* 0x00000000fffff984 */ /* 0x000fe20000000800 */
[----:B------:R0:W-:Y:S06]  /*66b0*/  MEMBAR.ALL.CTA ;  /* 0x0000000000007992 */ /* 0x0001ec0000008000 */
[----:B0-----:R-:W0:Y:S01]  /*66c0*/  FENCE.VIEW.ASYNC.S ;  /* 0x00000000000073c6 */ /* 0x001e220000000000 */
[----:B------:R-:W-:Y:S01]  /*66d0*/  @!P2 PRMT R87, RZ, 0x654, R87 ;  /* 0x00000654ff57a816 */ /* 0x000fe20000000057 */
[----:B0-----:R0:W-:Y:S06]  /*66e0*/  BAR.SYNC.DEFER_BLOCKING R60, 0x80 ;  /* 0x0002003c0000751d */ /* 0x0011ec0000010000 */
[----:B------:R0:W-:Y:S01]  /*66f0*/  @!P2 SYNCS.ARRIVE.TRANS64.RED.A1T0 RZ, [R87+URZ], RZ ;  /* 0x000000ff57ffa9a7 */ /* 0x0001e2000810043f */
[----:B------:R-:W-:-:S04]  /*6700*/  ISETP.NE.AND P2, PT, R18, 0x2, PT ;  /* 0x000000021200780c */ /* 0x000fc80003f45270 */
[----:B------:R-:W-:Y:S02]  /*6710*/  SEL R5, RZ, 0x1, P2 ;  /* 0x00000001ff057807 */ /* 0x000fe40001000000 */
[----:B------:R-:W-:Y:S02]  /*6720*/  SEL R18, R18, RZ, P2 ;  /* 0x000000ff12127207 */ /* 0x000fe40001000000 */
[----:B------:R-:W-:Y:S02]  /*6730*/  LOP3.LUT R204, R204, R5, RZ, 0x3c, !PT ;  /* 0x00000005cccc7212 */ /* 0x000fe400078e3cff */
[----:B-----5:R-:W-:-:S13]  /*6740*/  LOP3.LUT P3, RZ, R4, 0x2, RZ, 0xc0, !PT ;  /* 0x0000000204ff7812 */ /* 0x020fda000786c0ff */
[----:B0-----:R-:W-:Y:S05]  /*6750*/  @P3 BRA `(.L_x_707) ;  /* 0xffffffc400743947 */ /* 0x001fea000383ffff */
[----:B------:R-:W0:Y:S01]  /*6760*/  S2R R4, SR_TID.X ;  /* 0x0000000000047919 */ /* 0x000e220000002100 */
[----:B------:R-:W-:Y:S02]  /*6770*/  PLOP3.LUT P0, PT, PT, PT, PT, 0x8, 0x0 ;  /* 0x000000000000781c */ /* 0x000fe40003f0e170 */
[----:B0-----:R-:W-:-:S04]  /*6780*/  SHF.R.U32.HI R4, RZ, 0x7, R4 ;  /* 0x00000007ff047819 */ /* 0x001fc80000011604 */
[----:B------:R-:W-:-:S13]  /*6790*/  ISETP.NE.AND P3, PT, R4, 0x1, PT ;  /* 0x000000010400780c */ /* 0x000fda0003f65270 */
[----:B------:R-:W-:Y:S05]  /*67a0*/  @!P3 WARPSYNC.ALL ;  /* 0x000000000000b948 */ /* 0x000fea0003800000 */
[----:B------:R-:W-:Y:S06]  /*67b0*/  @!P3 BAR.ARV 0x9, 0x100 ;  /* 0x024400000000bb1d */ /* 0x000fec0000002000 */
.L_x_649:
[----:B------:R-:W-:Y:S01]  /*67c0*/  MOV R0, RZ ;  /* 0x000000ff00007202 */ /* 0x000fe20000000f00 */
[----:B------:R-:W-:Y:S06]  /*67d0*/  @P0 BRA `(.L_x_708) ;  /* 0x00000000000c0947 */ /* 0x000fec0003800000 */
[----:B------:R-:W0:Y:S01]  /*67e0*/  FENCE.VIEW.ASYNC.G ;  /* 0x00000000000073c6 */ /* 0x000e220000000100 */
[----:B------:R-:W-:Y:S05]  /*67f0*/  WARPSYNC.ALL ;  /* 0x0000000000007948 */ /* 0x000fea0003800000 */
[----:B0-----:R-:W-:Y:S06]  /*6800*/  BAR.ARV 0xc, 0x180 ;  /* 0x0306000000007b1d */ /* 0x001fec0000002000 */
.L_x_708:
[----:B------:R-:W3:Y:S01]  /*6810*/  LDL R3, [R1] ;  /* 0x0000000001037983 */ /* 0x000ee20000100800 */
[----:B------:R-:W-:Y:S01]  /*6820*/  BSSY B0, `(.L_x_709) ;  /* 0x0000021000007945 */ /* 0x000fe20003800000 */
[----:B---3--:R-:W-:-:S13]  /*6830*/  LOP3.LUT P0, RZ, R3, 0x8, RZ, 0xc0, !PT ;  /* 0x0000000803ff7812 */ /* 0x008fda000780c0ff */
[----:B------:R-:W-:Y:S05]  /*6840*/  @!P0 BRA `(.L_x_710) ;  /* 0x0000000000788947 */ /* 0x000fea0003800000 */
[----:B------:R-:W3:Y:S01]  /*6850*/  LDL R3, [R1+0x30] ;  /* 0x0000300001037983 */ /* 0x000ee20000100800 */
[----:B------:R-:W-:Y:S01]  /*6860*/  ULDC UR4, c[0x0][0x9f0] ;  /* 0x00027c0000047ab9 */ /* 0x000fe20000000800 */
[----:B---3--:R-:W-:-:S04]  /*6870*/  ISETP.NE.AND P0, PT, R3, RZ, PT ;  /* 0x000000ff0300720c */ /* 0x008fc80003f05270 */
[----:B------:R-:W-:-:S04]  /*6880*/  SEL R9, R3, UR4, P0 ;  /* 0x0000000403097c07 */ /* 0x000fc80008000000 */
[-C--:B------:R-:W-:Y:S02]  /*6890*/  IABS R6, R9.reuse ;  /* 0x0000000900067213 */ /* 0x080fe40000000000 */
[----:B------:R-:W-:Y:S02]  /*68a0*/  IADD3 R0, R177, -0x1, R9 ;  /* 0xffffffffb1007810 */ /* 0x000fe40007ffe009 */
[----:B------:R-:W0:Y:S01]  /*68b0*/  I2F.RP R3, R6 ;  /* 0x0000000600037306 */ /* 0x000e220000209400 */
[-C--:B------:R-:W-:Y:S02]  /*68c0*/  IABS R10, R9.reuse ;  /* 0x00000009000a7213 */ /* 0x080fe40000000000 */
[----:B------:R-:W-:Y:S02]  /*68d0*/  IABS R8, R0 ;  /* 0x0000000000087213 */ /* 0x000fe40000000000 */
[----:B------:R-:W-:-:S04]  /*68e0*/  LOP3.LUT R0, R0, R9, RZ, 0x3c, !PT ;  /* 0x0000000900007212 */ /* 0x000fc800078e3cff */
[----:B------:R-:W-:Y:S01]  /*68f0*/  ISETP.GE.AND P2, PT, R0, RZ, PT ;  /* 0x000000ff0000720c */ /* 0x000fe20003f46270 */
[----:B0-----:R-:W0:Y:S02]  /*6900*/  MUFU.RCP R3, R3 ;  /* 0x0000000300037308 */ /* 0x001e240000001000 */
[----:B0-----:R-:W-:Y:S02]  /*6910*/  VIADD R4, R3, 0xffffffe ;  /* 0x0ffffffe03047836 */ /* 0x001fe40000000000 */
[----:B------:R-:W-:-:S04]  /*6920*/  IMAD.MOV R3, RZ, RZ, -R10 ;  /* 0x000000ffff037224 */ /* 0x000fc800078e0a0a */
[----:B------:R0:W1:Y:S02]  /*6930*/  F2I.FTZ.U32.TRUNC.NTZ R5, R4 ;  /* 0x0000000400057305 */ /* 0x000064000021f000 */
[----:B0-----:R-:W-:Y:S02]  /*6940*/  IMAD.MOV.U32 R4, RZ, RZ, RZ ;  /* 0x000000ffff047224 */ /* 0x001fe400078e00ff */
        /* <DEDUP_REMOVED lines=11> */
[----:B------:R-:W-:-:S05]  /*6a00*/  IMAD.MOV.U32 R0, RZ, RZ, R5 ;  /* 0x000000ffff007224 */ /* 0x000fca00078e0005 */
[----:B------:R-:W-:Y:S02]  /*6a10*/  @!P2 IADD3 R0, -R0, RZ, RZ ;  /* 0x000000ff0000a210 */ /* 0x000fe40007ffe1ff */
[----:B------:R-:W-:-:S07]  /*6a20*/  @!P1 LOP3.LUT R0, RZ, R9, RZ, 0x33, !PT ;  /* 0x00000009ff009212 */ /* 0x000fce00078e33ff */
.L_x_710:
[----:B------:R-:W-:Y:S05]  /*6a30*/  BSYNC B0 ;  /* 0x0000000000007941 */ /* 0x000fea0003800000 */
.L_x_709:
[----:B------:R-:W3:Y:S01]  /*6a40*/  LDL R3, [R1+0x48] ;  /* 0x0000480001037983 */ /* 0x000ee20000100800 */
[----:B------:R-:W-:Y:S01]  /*6a50*/  PLOP3.LUT P0, PT, PT, PT, PT, 0x80, 0x0 ;  /* 0x000000000000781c */ /* 0x000fe20003f0f070 */
[----:B------:R-:W-:Y:S01]  /*6a60*/  IMAD.MOV.U32 R155, RZ, RZ, RZ ;  /* 0x000000ffff9b7224 */ /* 0x000fe200078e00ff */
[----:B------:R-:W-:Y:S01]  /*6a70*/  CS2R R150, SRZ ;  /* 0x0000000000967805 */ /* 0x000fe2000001ff00 */
[----:B------:R-:W-:Y:S01]  /*6a80*/  IMAD.MOV.U32 R156, RZ, RZ, RZ ;  /* 0x000000ffff9c7224 */ /* 0x000fe200078e00ff */
        /* <DEDUP_REMOVED lines=25> */
[----:B--2---:R-:W-:Y:S02]  /*6c20*/  CS2R R98, SRZ ;  /* 0x0000000000627805 */ /* 0x004fe4000001ff00 */
        /* <DEDUP_REMOVED lines=28> */
[----:B----4-:R-:W-:Y:S02]  /*6df0*/  CS2R R40, SRZ ;  /* 0x0000000000287805 */ /* 0x010fe4000001ff00 */
[----:B------:R-:W-:Y:S02]  /*6e00*/  CS2R R38, SRZ ;  /* 0x0000000000267805 */ /* 0x000fe4000001ff00 */
[----:B------:R-:W-:Y:S02]  /*6e10*/  CS2R R36, SRZ ;  /* 0x0000000000247805 */ /* 0x000fe4000001ff00 */
[----:B------:R-:W-:-:S02]  /*6e20*/  CS2R R34, SRZ ;  /* 0x0000000000227805 */ /* 0x000fc4000001ff00 */
[----:B------:R-:W-:Y:S02]  /*6e30*/  CS2R R32, SRZ ;  /* 0x0000000000207805 */ /* 0x000fe4000001ff00 */
[----:B------:R-:W-:Y:S02]  /*6e40*/  CS2R R30, SRZ ;  /* 0x00000000001e7805 */ /* 0x000fe4000001ff00 */
[----:B------:R-:W-:Y:S02]  /*6e50*/  CS2R R28, SRZ ;  /* 0x00000000001c7805 */ /* 0x000fe4000001ff00 */
[----:B------:R-:W-:Y:S02]  /*6e60*/  CS2R R26, SRZ ;  /* 0x00000000001a7805 */ /* 0x000fe4000001ff00 */
[----:B------:R-:W-:Y:S01]  /*6e70*/  CS2R R152, SRZ ;  /* 0x0000000000987805 */ /* 0x000fe2000001ff00 */
[----:B---3--:R-:W-:-:S05]  /*6e80*/  IMAD R3, R3, R0, RZ ;  /* 0x0000000003037224 */ /* 0x008fca00078e02ff */
[----:B------:R0:W-:Y:S01]  /*6e90*/  STL [R1+0x18], R3 ;  /* 0x0000180301007387 */ /* 0x0001e20000100800 */
[----:B------:R-:W-:-:S04]  /*6ea0*/  VIADDMNMX R177, R3, R0, R177, PT ;  /* 0x0000000003b17246 */ /* 0x000fc800038001b1 */
[----:B------:R-:W-:-:S13]  /*6eb0*/  ISETP.GT.AND P1, PT, R177, R3, PT ;  /* 0x00000003b100720c */ /* 0x000fda0003f24270 */
[----:B0-----:R-:W-:Y:S05]  /*6ec0*/  @!P1 BRA `(.L_x_711) ;  /* 0x0000007800509947 */ /* 0x001fea0003800000 */
[----:B------:R-:W0:Y:S01]  /*6ed0*/  S2R R30, SR_TID.X ;  /* 0x00000000001e7919 */ /* 0x000e220000002100 */
[----:B------:R-:W-:Y:S01]  /*6ee0*/  UMOV UR4, 0xffffffff ;  /* 0xffffffff00047882 */ /* 0x000fe20000000000 */
[----:B0-----:R-:W-:-:S05]  /*6ef0*/  VIADD R30, R30, 0xffffff80 ;  /* 0xffffff801e1e7836 */ /* 0x001fca0000000000 */
[----:B------:R-:W-:-:S04]  /*6f00*/  SHF.R.S32.HI R29, RZ, 0x1f, R30 ;  /* 0x0000001fff1d7819 */ /* 0x000fc8000001141e */
[----:B------:R-:W-:-:S04]  /*6f10*/  LEA.HI R13, R29, R30, RZ, 0x7 ;  /* 0x0000001e1d0d7211 */ /* 0x000fc800078f38ff */
[----:B------:R-:W-:Y:S01]  /*6f20*/  SHF.R.S32.HI R13, RZ, 0x7, R13 ;  /* 0x00000007ff0d7819 */ /* 0x000fe2000001140d */
[----:B------:R-:W-:Y:S06]  /*6f30*/  BRA.DIV UR4, `(.L_x_712) ;  /* 0x0000014204f07947 */ /* 0x000fec000b800000 */
[----:B------:R0:W1:Y:S02]  /*6f40*/  SHFL.IDX PT, R14, R13, RZ, 0x1f ;  /* 0x00001fff0d0e7589 */ /* 0x00006400000e0000 */
.L_x_950:
[----:B-1----:R-:W-:Y:S01]  /*6f50*/  LEA.HI R0, R14, R14, RZ, 0x1 ;  /* 0x0000000e0e007211 */ /* 0x002fe200078f08ff */
[----:B------:R-:W-:Y:S01]  /*6f60*/  VIADD R26, R19, 0x18400 ;  /* 0x00018400131a7836 */ /* 0x000fe20000000000 */
[----:B------:R-:W-:Y:S02]  /*6f70*/  BSSY B6, `(.L_x_713) ;  /* 0x0000018000067945 */ /* 0x000fe40003800000 */
[----:B------:R-:W-:Y:S02]  /*6f80*/  LOP3.LUT R3, R0, 0x1e, RZ, 0xc0, !PT ;  /* 0x0000001e00037812 */ /* 0x000fe400078ec0ff */
[----:B------:R-:W-:-:S03]  /*6f90*/  LOP3.LUT P0, RZ, R26, 0x1bf, RZ, 0xc0, !PT ;  /* 0x000001bf1aff7812 */ /* 0x000fc6000780c0ff */
[----:B------:R-:W-:-:S04]  /*6fa0*/  IMAD.IADD R3, R14, 0x1, -R3 ;  /* 0x000000010e037824 */ /* 0x000fc800078e0a03 */
[----:B------:R-:W-:-:S05]  /*6fb0*/  IMAD R3, R3, 0x2000, R26 ;  /* 0x0000200003037824 */ /* 0x000fca00078e021a */
[----:B------:R-:W-:-:S04]  /*6fc0*/  SHF.R.U32.HI R3, RZ, 0x4, R3 ;  /* 0x00000004ff037819 */ /* 0x000fc80000011603 */
[----:B------:R-:W-:Y:S01]  /*6fd0*/  LOP3.LUT R24, R3, 0x3fff, RZ, 0xc0, !PT ;  /* 0x00003fff03187812 */ /* 0x000fe200078ec0ff */
[----:B------:R-:W-:Y:S06]  /*6fe0*/  @!P0 BRA `(.L_x_714) ;  /* 0x0000000000408947 */ /* 0x000fec0003800000 */
[----:B------:R-:W-:Y:S01]  /*6ff0*/  MOV R14, 0x0 ;  /* 0x00000000000e7802 */ /* 0x000fe20000000f00 */
[----:B------:R-:W-:Y:S01]  /*7000*/  ULDC.64 UR4, c[0x4][0x98] ;  /* 0x0100260000047ab9 */ /* 0x000fe20000000a00 */
[----:B------:R-:W-:Y:S01]  /*7010*/  ULDC.64 UR6, c[0x4][0xa0] ;  /* 0x0100280000067ab9 */ /* 0x000fe20000000a00 */
[----:B------:R-:W-:Y:S01]  /*7020*/  IMAD.U32 R4, RZ, RZ, UR4 ;  /* 0x00000004ff047e24 */ /* 0x000fe2000f8e00ff */
[----:B------:R-:W-:Y:S01]  /*7030*/  MOV R6, UR6 ;  /* 0x0000000600067c02 */ /* 0x000fe20008000f00 */
[----:B------:R-:W-:Y:S01]  /*7040*/  IMAD.U32 R5, RZ, RZ, UR5 ;  /* 0x00000005ff057e24 */ /* 0x000fe2000f8e00ff */
[----:B------:R-:W1:Y:S01]  /*7050*/  LDC.64 R14, c[0x4][R14] ;  /* 0x010000000e0e7b82 */ /* 0x000e620000000a00 */
[----:B------:R-:W-:Y:S01]  /*7060*/  ULDC.64 UR4, c[0x4][0x38] ;  /* 0x01000e0000047ab9 */ /* 0x000fe20000000a00 */
[----:B------:R-:W-:Y:S02]  /*7070*/  IMAD.U32 R7, RZ, RZ, UR7 ;  /* 0x00000007ff077e24 */ /* 0x000fe4000f8e00ff */
[----:B------:R-:W-:-:S02]  /*7080*/  IMAD.U32 R10, RZ, RZ, UR4 ;  /* 0x00000004ff0a7e24 */ /* 0x000fc4000f8e00ff */
[----:B------:R-:W-:Y:S02]  /*7090*/  IMAD.U32 R11, RZ, RZ, UR5 ;  /* 0x00000005ff0b7e24 */ /* 0x000fe4000f8e00ff */
[----:B------:R-:W-:Y:S02]  /*70a0*/  IMAD.MOV.U32 R8, RZ, RZ, 0x70 ;  /* 0x00000070ff087424 */ /* 0x000fe400078e00ff */
[----:B------:R-:W-:Y:S02]  /*70b0*/  IMAD.MOV.U32 R12, RZ, RZ, 0x1 ;  /* 0x00000001ff0c7424 */ /* 0x000fe400078e00ff */
[----:B0-----:R-:W-:-:S07]  /*70c0*/  IMAD.MOV.U32 R13, RZ, RZ, RZ ;  /* 0x000000ffff0d7224 */ /* 0x001fce00078e00ff */
[----:B------:R-:W-:-:S07]  /*70d0*/  LEPC R20, `(.L_x_714) ;  /* 0x000000001014794e */ /* 0x000fce0000000000 */
[----:B-1---5:R-:W-:Y:S05]  /*70e0*/  CALL.ABS.NOINC R14 ;  /* 0x000000000e007343 */ /* 0x022fea0003c00000 */
.L_x_714:
[----:B------:R-:W-:Y:S05]  /*70f0*/  BSYNC B6 ;  /* 0x0000000000067941 */ /* 0x000fea0003800000 */
.L_x_713:
[----:B------:R-:W-:Y:S02]  /*7100*/  ULDC UR4, c[0x0][0x3f4] ;  /* 0x0000fd0000047ab9 */ /* 0x000fe40000000800 */
[----:B------:R-:W-:-:S13]  /*7110*/  ISETP.LT.AND P0, PT, RZ, UR4, PT ;  /* 0x00000004ff007c0c */ /* 0x000fda000bf01270 */
[----:B------:R-:W-:Y:S05]  /*7120*/  @P0 BRA `(.L_x_715) ;  /* 0x0000000000400947 */ /* 0x000fea0003800000 */
[----:B------:R-:W2:Y:S02]  /*7130*/  LDL R20, [R1+0x40] ;  /* 0x0000400001147983 */ /* 0x000ea40000100800 */
[----:B--2---:R-:W-:-:S04]  /*7140*/  LEA.HI R0, R20, R20, RZ, 0x1 ;  /* 0x0000001414007211 */ /* 0x004fc800078f08ff */
[----:B------:R-:W-:-:S05]  /*7150*/  LOP3.LUT R0, R0, 0xfffffffe, RZ, 0xc0, !PT ;  /* 0xfffffffe00007812 */ /* 0x000fca00078ec0ff */
[----:B------:R-:W-:-:S05]  /*7160*/  IMAD.IADD R0, R20, 0x1, -R0 ;  /* 0x0000000114007824 */ /* 0x000fca00078e0a00 */
[----:B------:R-:W-:-:S04]  /*7170*/  SHF.L.U32 R0, R0, 0x1f, RZ ;  /* 0x0000001f00007819 */ /* 0x000fc800000006ff */
[----:B------:R1:W2:Y:S03]  /*7180*/  SYNCS.PHASECHK.TRANS64.TRYWAIT P0, [R19+URZ+0x22800], R0 ;  /* 0x02280000130075a7 */ /* 0x0002a6000800017f */
[----:B--2---:R-:W-:Y:S05]  /*7190*/  @!P0 NANOSLEEP.SYNCS 0x989680 ;  /* 0x009896800000895d */ /* 0x004fea0003900000 */
[----:B------:R-:W2:Y:S01]  /*71a0*/  @!P0 SYNCS.PHASECHK.TRANS64 P0, [R19+URZ+0x22800], R0 ;  /* 0x02280000130085a7 */ /* 0x000ea2000800007f */
[----:B------:R-:W-:Y:S04]  /*71b0*/  BSSY B0, `(.L_x_716) ;  /* 0x0000006000007945 */ /* 0x000fe80003800000 */
[----:B--2---:R-:W-:Y:S05]  /*71c0*/  @P0 BRA `(.L_x_717) ;  /* 0x0000000000100947 */ /* 0x004fea0003800000 */
.L_x_718:
[----:B--2---:R2:W3:Y:S02]  /*71d0*/  SYNCS.PHASECHK.TRANS64.TRYWAIT P0, [R19+URZ+0x22800], R0 ;  /* 0x02280000130075a7 */ /* 0x0044e4000800017f */
[----:B---3--:R-:W-:Y:S05]  /*71e0*/  @!P0 NANOSLEEP.SYNCS 0x989680 ;  /* 0x009896800000895d */ /* 0x008fea0003900000 */
[----:B------:R-:W3:Y:S02]  /*71f0*/  @!P0 SYNCS.PHASECHK.TRANS64 P0, [R19+URZ+0x22800], R0 ;  /* 0x02280000130085a7 */ /* 0x000ee4000800007f */
[----:B---3--:R-:W-:Y:S05]  /*7200*/  @!P0 BRA `(.L_x_718) ;  /* 0xfffffffc00f08947 */ /* 0x008fea000383ffff */
.L_x_717:
[----:B------:R-:W-:Y:S05]  /*7210*/  BSYNC B0 ;  /* 0x0000000000007941 */ /* 0x000fea0003800000 */
.L_x_716:
[----:B------:R-:W-:Y:S05]  /*7220*/  BRA `(.L_x_719) ;  /* 0x0000002000ec7947 */ /* 0x000fea0003800000 */
.L_x_715:
[----:B-----5:R-:W-:Y:S01]  /*7230*/  SHF.R.S32.HI R0, RZ, 0x1f, R50 ;  /* 0x0000001fff007819 */ /* 0x020fe20000011432 */
[----:B------:R-:W-:Y:S01]  /*7240*/  ULDC.64 UR4, c[0x0][0x3f8] ;  /* 0x0000fe0000047ab9 */ /* 0x000fe20000000a00 */
[----:B------:R-:W-:Y:S01]  /*7250*/  ULDC.64 UR6, c[0x0][0x408] ;  /* 0x0001020000067ab9 */ /* 0x000fe20000000a00 */
[----:B------:R-:W-:Y:S01]  /*7260*/  LOP3.LUT P0, RZ, R26, 0x3ff, RZ, 0xc0, !PT ;  /* 0x000003ff1aff7812 */ /* 0x000fe2000780c0ff */
[----:B------:R-:W-:Y:S01]  /*7270*/  IMAD.WIDE.U32 R4, R50, UR4, RZ ;  /* 0x0000000432047c25 */ /* 0x000fe2000f8e00ff */
[----:B------:R-:W-:Y:S03]  /*7280*/  BSSY B6, `(.L_x_720) ;  /* 0x000001f000067945 */ /* 0x000fe60003800000 */
[C---:B------:R-:W-:Y:S02]  /*7290*/  IMAD R3, R0.reuse, UR4, RZ ;  /* 0x0000000400037c24 */ /* 0x040fe4000f8e02ff */
[----:B------:R-:W-:-:S02]  /*72a0*/  IMAD R9, R0, UR6, RZ ;  /* 0x0000000600097c24 */ /* 0x000fc4000f8e02ff */
[C---:B------:R-:W-:Y:S01]  /*72b0*/  IMAD R3, R50.reuse, UR5, R3 ;  /* 0x0000000532037c24 */ /* 0x040fe2000f8e0203 */
[----:B------:R-:W-:Y:S01]  /*72c0*/  ULDC.64 UR4, c[0x0][0x3e8] ;  /* 0x0000fa0000047ab9 */ /* 0x000fe20000000a00 */
[----:B------:R-:W-:Y:S01]  /*72d0*/  IMAD.WIDE.U32 R6, R50, UR6, RZ ;  /* 0x0000000632067c25 */ /* 0x000fe2000f8e00ff */
[----:B------:R-:W-:-:S03]  /*72e0*/  LEA R26, P1, R4, UR4, 0x1 ;  /* 0x00000004041a7c11 */ /* 0x000fc6000f8208ff */
[----:B------:R-:W-:Y:S01]  /*72f0*/  IMAD R9, R50, UR7, R9 ;  /* 0x0000000732097c24 */ /* 0x000fe2000f8e0209 */
[----:B------:R-:W-:Y:S01]  /*7300*/  ULDC.64 UR6, c[0x0][0x400] ;  /* 0x0001000000067ab9 */ /* 0x000fe20000000a00 */
[----:B------:R-:W-:Y:S01]  /*7310*/  IMAD.IADD R27, R3, 0x1, R5 ;  /* 0x00000001031b7824 */ /* 0x000fe200078e0205 */
[----:B------:R-:W-:Y:S02]  /*7320*/  LEA R28, P2, R6, UR6, 0x1 ;  /* 0x00000006061c7c11 */ /* 0x000fe4000f8408ff */
[----:B------:R-:W-:Y:S02]  /*7330*/  IADD3 R25, R9, R7, RZ ;  /* 0x0000000709197210 */ /* 0x000fe40007ffe0ff */
[----:B------:R-:W-:Y:S02]  /*7340*/  LEA.HI.X R27, R4, UR5, R27, 0x1, P1 ;  /* 0x00000005041b7c11 */ /* 0x000fe400088f0c1b */
[----:B------:R-:W-:Y:S01]  /*7350*/  LEA.HI.X R25, R6, UR7, R25, 0x1, P2 ;  /* 0x0000000706197c11 */ /* 0x000fe200090f0c19 */
[----:B------:R-:W-:Y:S06]  /*7360*/  @!P0 BRA `(.L_x_721) ;  /* 0x0000000000408947 */ /* 0x000fec0003800000 */
[----:B------:R-:W-:Y:S01]  /*7370*/  MOV R14, 0x0 ;  /* 0x00000000000e7802 */ /* 0x000fe20000000f00 */
[----:B------:R-:W-:Y:S01]  /*7380*/  ULDC.64 UR4, c[0x4][0x98] ;  /* 0x0100260000047ab9 */ /* 0x000fe20000000a00 */
[----:B------:R-:W-:Y:S01]  /*7390*/  ULDC.64 UR6, c[0x4][0xa0] ;  /* 0x0100280000067ab9 */ /* 0x000fe20000000a00 */
[----:B------:R-:W-:Y:S01]  /*73a0*/  IMAD.U32 R4, RZ, RZ, UR4 ;  /* 0x00000004ff047e24 */ /* 0x000fe2000f8e00ff */
[----:B0-----:R-:W-:Y:S01]  /*73b0*/  MOV R13, RZ ;  /* 0x000000ff000d7202 */ /* 0x001fe20000000f00 */
        /* <DEDUP_REMOVED lines=10> */
[----:B0-----:R-:W-:Y:S05]  /*7460*/  CALL.ABS.NOINC R14 ;  /* 0x000000000e007343 */ /* 0x001fea0003c00000 */
.L_x_721:
[----:B------:R-:W-:Y:S05]  /*7470*/  BSYNC B6 ;  /* 0x0000000000067941 */ /* 0x000fea0003800000 */
.L_x_720:
[----:B------:R-:W-:Y:S01]  /*7480*/  ULDC.U8 UR4, c[0x0][0x410] ;  /* 0x0001040000047ab9 */ /* 0x000fe20000000000 */
[----:B------:R-:W-:Y:S01]  /*7490*/  BSSY B0, `(.L_x_722) ;  /* 0x000020c000007945 */ /* 0x000fe20003800000 */
[----:B------:R-:W-:Y:S01]  /*74a0*/  ISETP.NE.AND P0, PT, RZ, UR4, PT ;  /* 0x00000004ff007c0c */ /* 0x000fe2000bf05270 */
[----:B------:R-:W-:-:S12]  /*74b0*/  IMAD R4, R49, 0x80, R200 ;  /* 0x0000008031047824 */ /* 0x000fd800078e02c8 */
[----:B------:R-:W-:Y:S05]  /*74c0*/  @!P0 BRA `(.L_x_723) ;  /* 0x0000001000288947 */ /* 0x000fea0003800000 */
[----:B------:R-:W-:-:S03]  /*74d0*/  UMOV UR4, 0xffffffff ;  /* 0xffffffff00047882 */ /* 0x000fc60000000000 */
[----:B------:R-:W-:Y:S05]  /*74e0*/  BRA.DIV UR4, `(.L_x_724) ;  /* 0x0000013e04a87947 */ /* 0x000fea000b800000 */
[----:B------:R1:W2:Y:S04]  /*74f0*/  SHFL.IDX PT, R0, R27, RZ, 0x1c1f ;  /* 0x001c1fff1b007589 */ /* 0x0002a800000e0000 */
[----:B------:R1:W3:Y:S04]  /*7500*/  SHFL.IDX PT, R3, R26, RZ, 0x1c1f ;  /* 0x001c1fff1a037589 */ /* 0x0002e800000e0000 */
[----:B------:R-:W4:Y:S04]  /*7510*/  SHFL.IDX PT, R25, R25, RZ, 0x1c1f ;  /* 0x001c1fff19197589 */ /* 0x000f2800000e0000 */
[----:B------:R1:W0:Y:S02]  /*7520*/  SHFL.IDX PT, R20, R28, RZ, 0x1c1f ;  /* 0x001c1fff1c147589 */ /* 0x00022400000e0000 */
.L_x_956:
[----:B-1----:R-:W5:Y:S01]  /*7530*/  LDL R28, [R1+0x40] ;  /* 0x00004000011c7983 */ /* 0x002f620000100800 */
[----:B------:R-:W-:Y:S01]  /*7540*/  ULDC UR4, c[0x0][0x448] ;  /* 0x0001120000047ab9 */ /* 0x000fe20000000800 */
[----:B------:R-:W-:Y:S01]  /*7550*/  LEA.HI R29, R29, R30, RZ, 0x2 ;  /* 0x0000001e1d1d7211 */ /* 0x000fe200078f10ff */
[----:B------:R-:W-:Y:S01]  /*7560*/  IMAD R26, R48, UR4, RZ ;  /* 0x00000004301a7c24 */ /* 0x000fe2000f8e02ff */
[----:B------:R-:W-:Y:S01]  /*7570*/  BSSY B1, `(.L_x_725) ;  /* 0x0000023000017945 */ /* 0x000fe20003800000 */
[----:B------:R-:W-:Y:S02]  /*7580*/  CS2R R6, SRZ ;  /* 0x0000000000067805 */ /* 0x000fe4000001ff00 */
[----:B------:R-:W-:Y:S02]  /*7590*/  CS2R R8, SRZ ;  /* 0x0000000000087805 */ /* 0x000fe4000001ff00 */
[----:B------:R-:W-:Y:S02]  /*75a0*/  SHF.R.S32.HI R29, RZ, 0x1f, R29 ;  /* 0x0000001fff1d7819 */ /* 0x000fe4000001141d */
[----:B------:R-:W-:Y:S01]  /*75b0*/  ISETP.GE.AND P0, PT, R4, R26, PT ;  /* 0x0000001a0400720c */ /* 0x000fe20003f06270 */
[----:B------:R-:W-:Y:S01]  /*75c0*/  IMAD R26, R49, -0x80, R26 ;  /* 0xffffff80311a7824 */ /* 0x000fe200078e021a */
[----:B------:R-:W-:-:S02]  /*75d0*/  CS2R R4, SRZ ;  /* 0x0000000000047805 */ /* 0x000fc4000001ff00 */
[----:B-----5:R-:W-:-:S04]  /*75e0*/  LEA.HI R10, R28, R28, RZ, 0x1 ;  /* 0x0000001c1c0a7211 */ /* 0x020fc800078f08ff */
[----:B------:R-:W-:Y:S02]  /*75f0*/  LOP3.LUT R27, R10, 0xfffffffe, RZ, 0xc0, !PT ;  /* 0xfffffffe0a1b7812 */ /* 0x000fe400078ec0ff */
[----:B------:R-:W-:-:S03]  /*7600*/  CS2R R10, SRZ ;  /* 0x00000000000a7805 */ /* 0x000fc6000001ff00 */
[----:B------:R-:W-:Y:S05]  /*7610*/  @P0 BRA `(.L_x_726) ;  /* 0x0000000000600947 */ /* 0x000fea0003800000 */
[----:B------:R-:W-:Y:S01]  /*7620*/  ULDC UR4, c[0x0][0x3f4] ;  /* 0x0000fd0000047ab9 */ /* 0x000fe20000000800 */
[C---:B------:R-:W-:Y:S01]  /*7630*/  IMAD.SHL.U32 R14, R205.reuse, 0x2, RZ ;  /* 0x00000002cd0e7824 */ /* 0x040fe200078e00ff */
[----:B------:R-:W-:Y:S01]  /*7640*/  ISETP.GE.AND P2, PT, R22, UR4, PT ;  /* 0x0000000416007c0c */ /* 0x000fe2000bf46270 */
[----:B---3--:R-:W-:Y:S01]  /*7650*/  IMAD.MOV.U32 R4, RZ, RZ, R3 ;  /* 0x000000ffff047224 */ /* 0x008fe200078e0003 */
[C---:B------:R-:W-:Y:S01]  /*7660*/  ISETP.GE.AND P3, PT, R205.reuse, UR4, PT ;  /* 0x00000004cd007c0c */ /* 0x040fe2000bf66270 */
[----:B--2---:R-:W-:Y:S01]  /*7670*/  IMAD.MOV.U32 R5, RZ, RZ, R0 ;  /* 0x000000ffff057224 */ /* 0x004fe200078e0000 */
[----:B------:R-:W-:Y:S02]  /*7680*/  SHF.R.S32.HI R6, RZ, 0x1f, R205 ;  /* 0x0000001fff067819 */ /* 0x000fe400000114cd */
[----:B------:R-:W-:Y:S01]  /*7690*/  CS2R R8, SRZ ;  /* 0x0000000000087805 */ /* 0x000fe2000001ff00 */
[----:B----4-:R-:W-:Y:S01]  /*76a0*/  IMAD.MOV.U32 R7, RZ, RZ, R25 ;  /* 0x000000ffff077224 */ /* 0x010fe200078e0019 */
[----:B------:R-:W-:Y:S01]  /*76b0*/  SHF.L.U64.HI R15, R205, 0x1, R6 ;  /* 0x00000001cd0f7819 */ /* 0x000fe20000010206 */
[----:B0-----:R-:W-:-:S04]  /*76c0*/  IMAD.MOV.U32 R6, RZ, RZ, R20 ;  /* 0x000000ffff067224 */ /* 0x001fc800078e0014 */
[----:B------:R-:W-:Y:S02]  /*76d0*/  @!P2 IMAD.WIDE R4, R22, 0x2, R4 ;  /* 0x000000021604a825 */ /* 0x000fe400078e0204 */
[-C--:B------:R-:W-:Y:S02]  /*76e0*/  @!P3 IADD3 R12, P0, R3, R14.reuse, RZ ;  /* 0x0000000e030cb210 */ /* 0x080fe40007f1e0ff */
[----:B------:R-:W-:Y:S01]  /*76f0*/  @!P3 IADD3 R14, P1, R20, R14, RZ ;  /* 0x0000000e140eb210 */ /* 0x000fe20007f3e0ff */
[----:B------:R0:W5:Y:S01]  /*7700*/  @!P2 LD.E.64 R8, desc[UR40][R4.64] ;  /* 0x000000280408a980 */ /* 0x000162000c101b00 */
[----:B------:R-:W-:Y:S01]  /*7710*/  @!P2 IMAD.WIDE R20, R22, 0x2, R6 ;  /* 0x000000021614a825 */ /* 0x000fe200078e0206 */
[----:B------:R-:W-:Y:S02]  /*7720*/  CS2R R10, SRZ ;  /* 0x00000000000a7805 */ /* 0x000fe4000001ff00 */
[----:B------:R-:W-:Y:S01]  /*7730*/  CS2R R6, SRZ ;  /* 0x0000000000067805 */ /* 0x000fe2000001ff00 */
[----:B------:R-:W-:-:S02]  /*7740*/  @!P3 IMAD.X R13, R0, 0x1, R15, P0 ;  /* 0x00000001000db824 */ /* 0x000fc400000e060f */
[----:B------:R-:W-:Y:S01]  /*7750*/  @!P3 IMAD.X R15, R25, 0x1, R15, P1 ;  /* 0x00000001190fb824 */ /* 0x000fe200008e060f */
[----:B0-----:R-:W-:Y:S02]  /*7760*/  CS2R R4, SRZ ;  /* 0x0000000000047805 */ /* 0x001fe4000001ff00 */
[----:B------:R1:W5:Y:S04]  /*7770*/  @!P3 LD.E.64 R10, desc[UR40][R12.64] ;  /* 0x000000280c0ab980 */ /* 0x000368000c101b00 */
[----:B------:R1:W5:Y:S04]  /*7780*/  @!P3 LD.E.64 R6, desc[UR40][R14.64] ;  /* 0x000000280e06b980 */ /* 0x000368000c101b00 */
[----:B------:R1:W5:Y:S02]  /*7790*/  @!P2 LD.E.64 R4, desc[UR40][R20.64] ;  /* 0x000000281404a980 */ /* 0x000364000c101b00 */
.L_x_726:
[----:B------:R-:W-:Y:S05]  /*77a0*/  BSYNC B1 ;  /* 0x0000000000017941 */ /* 0x000fea0003800000 */
.L_x_725:
[----:B-1----:R-:W4:Y:S01]  /*77b0*/  LDL R14, [R1+0x1c] ;  /* 0x00001c00010e7983 */ /* 0x002f220000100800 */
[----:B------:R-:W-:Y:S01]  /*77c0*/  IADD3 R27, R28, -R27, RZ ;  /* 0x8000001b1c1b7210 */ /* 0x000fe20007ffe0ff */
[----:B-----5:R-:W-:Y:S01]  /*77d0*/  IMAD.MOV.U32 R30, RZ, RZ, R8 ;  /* 0x000000ffff1e7224 */ /* 0x020fe200078e0008 */
[--C-:B------:R-:W-:Y:S02]  /*77e0*/  SHF.R.U64 R32, R8, 0x10, R9.reuse ;  /* 0x0000001008207819 */ /* 0x100fe40000001209 */
[----:B------:R-:W-:Y:S02]  /*77f0*/  SHF.L.U32 R8, R27, 0x1f, RZ ;  /* 0x0000001f1b087819 */ /* 0x000fe400000006ff */
[----:B------:R-:W-:Y:S02]  /*7800*/  LEA.HI R29, R29, R200, RZ, 0x3 ;  /* 0x000000c81d1d7211 */ /* 0x000fe400078f18ff */
[----:B------:R-:W1:Y:S02]  /*7810*/  SYNCS.PHASECHK.TRANS64.TRYWAIT P0, [R19+URZ+0x22800], R8 ;  /* 0x02280008130075a7 */ /* 0x000e64000800017f */
[----:B------:R-:W-:Y:S01]  /*7820*/  LOP3.LUT R29, R29, 0xfffffff8, RZ, 0xc0, !PT ;  /* 0xfffffff81d1d7812 */ /* 0x000fe200078ec0ff */
[----:B---3--:R-:W-:-:S04]  /*7830*/  IMAD.MOV.U32 R3, RZ, RZ, R9 ;  /* 0x000000ffff037224 */ /* 0x008fc800078e0009 */
[----:B------:R-:W-:-:S04]  /*7840*/  IMAD.IADD R29, R200, 0x1, -R29 ;  /* 0x00000001c81d7824 */ /* 0x000fc800078e0a1d */
[----:B--2---:R-:W-:Y:S01]  /*7850*/  IMAD.SHL.U32 R0, R29, 0x40, RZ ;  /* 0x000000401d007824 */ /* 0x004fe200078e00ff */
[----:B------:R-:W-:-:S04]  /*7860*/  PRMT R30, R30, 0x5410, R3 ;  /* 0x000054101e1e7816 */ /* 0x000fc80000000003 */
[----:B------:R-:W-:-:S04]  /*7870*/  LOP3.LUT R3, R0, 0x1c0, RZ, 0xc0, !PT ;  /* 0x000001c000037812 */ /* 0x000fc800078ec0ff */
[----:B------:R-:W-:Y:S02]  /*7880*/  LOP3.LUT R0, R3, 0x18, R16, 0xf8, !PT ;  /* 0x0000001803007812 */ /* 0x000fe400078ef810 */
[----:B------:R-:W-:Y:S01]  /*7890*/  SHF.R.U32.HI R3, RZ, 0x3, R3 ;  /* 0x00000003ff037819 */ /* 0x000fe20000011603 */
[----:B------:R-:W-:Y:S01]  /*78a0*/  IMAD.MOV.U32 R28, RZ, RZ, R4 ;  /* 0x000000ffff1c7224 */ /* 0x000fe200078e0004 */
[----:B0-----:R-:W-:Y:S02]  /*78b0*/  SHF.R.U32.HI R13, RZ, 0x10, R9 ;  /* 0x00000010ff0d7819 */ /* 0x001fe40000011609 */
[----:B------:R-:W-:Y:S01]  /*78c0*/  LOP3.LUT R0, R0, R3, RZ, 0x3c, !PT ;  /* 0x0000000300007212 */ /* 0x000fe200078e3cff */
[--C-:B------:R-:W-:Y:S01]  /*78d0*/  IMAD.MOV.U32 R9, RZ, RZ, R5.reuse ;  /* 0x000000ffff097224 */ /* 0x100fe200078e0005 */
[----:B------:R-:W-:Y:S01]  /*78e0*/  SHF.R.U64 R34, R4, 0x10, R5 ;  /* 0x0000001004227819 */ /* 0x000fe20000001205 */
[----:B------:R-:W-:Y:S01]  /*78f0*/  IMAD.MOV.U32 R4, RZ, RZ, R7 ;  /* 0x000000ffff047224 */ /* 0x000fe200078e0007 */
[----:B------:R-:W-:Y:S01]  /*7900*/  LOP3.LUT P2, RZ, R29, 0x4, RZ, 0xc0, !PT ;  /* 0x000000041dff7812 */ /* 0x000fe2000784c0ff */
[----:B------:R-:W-:Y:S01]  /*7910*/  IMAD.MOV.U32 R31, RZ, RZ, R10 ;  /* 0x000000ffff1f7224 */ /* 0x000fe200078e000a */
[--C-:B------:R-:W-:Y:S01]  /*7920*/  SHF.R.U64 R33, R10, 0x10, R11.reuse ;  /* 0x000000100a217819 */ /* 0x100fe2000000120b */
[----:B------:R-:W-:Y:S01]  /*7930*/  IMAD.MOV.U32 R12, RZ, RZ, R11 ;  /* 0x000000ffff0c7224 */ /* 0x000fe200078e000b */
[----:B------:R-:W-:-:S02]  /*7940*/  MOV R29, R6 ;  /* 0x00000006001d7202 */ /* 0x000fc40000000f00 */
[----:B------:R-:W-:Y:S01]  /*7950*/  PRMT R28, R28, 0x5410, R9 ;  /* 0x000054101c1c7816 */ /* 0x000fe20000000009 */
[----:B------:R-:W-:Y:S01]  /*7960*/  BSSY B1, `(.L_x_727) ;  /* 0x0000011000017945 */ /* 0x000fe20003800000 */
[----:B------:R-:W-:Y:S02]  /*7970*/  SHF.R.U32.HI R10, RZ, 0x10, R11 ;  /* 0x00000010ff0a7819 */ /* 0x000fe4000001160b */
[----:B------:R-:W-:Y:S02]  /*7980*/  SHF.R.U32.HI R5, RZ, 0x10, R5 ;  /* 0x00000010ff057819 */ /* 0x000fe40000011605 */
[----:B------:R-:W-:Y:S02]  /*7990*/  VIMNMX R9, R26, 0x80, PT ;  /* 0x000000801a097848 */ /* 0x000fe40003fe0100 */
[----:B------:R-:W-:Y:S02]  /*79a0*/  SHF.R.U64 R35, R6, 0x10, R7 ;  /* 0x0000001006237819 */ /* 0x000fe40000001207 */
[----:B------:R-:W-:-:S02]  /*79b0*/  PRMT R29, R29, 0x5410, R4 ;  /* 0x000054101d1d7816 */ /* 0x000fc40000000004 */
[----:B------:R-:W-:Y:S02]  /*79c0*/  SHF.R.U32.HI R6, RZ, 0x10, R7 ;  /* 0x00000010ff067819 */ /* 0x000fe40000011607 */
[----:B------:R-:W-:Y:S02]  /*79d0*/  PRMT R32, R32, 0x5410, R13 ;  /* 0x0000541020207816 */ /* 0x000fe4000000000d */
[----:B------:R-:W-:Y:S02]  /*79e0*/  PRMT R31, R31, 0x5410, R12 ;  /* 0x000054101f1f7816 */ /* 0x000fe4000000000c */
[----:B------:R-:W-:Y:S02]  /*79f0*/  PRMT R33, R33, 0x5410, R10 ;  /* 0x0000541021217816 */ /* 0x000fe4000000000a */
[----:B------:R-:W-:Y:S02]  /*7a00*/  PRMT R34, R34, 0x5410, R5 ;  /* 0x0000541022227816 */ /* 0x000fe40000000005 */
[----:B------:R-:W-:Y:S01]  /*7a10*/  ISETP.GE.AND P1, PT, R200, R9, PT ;  /* 0x00000009c800720c */ /* 0x000fe20003f26270 */
[----:B----4-:R-:W-:-:S04]  /*7a20*/  IMAD R0, R14, 0x200, R0 ;  /* 0x000002000e007824 */ /* 0x010fc800078e0200 */
[----:B------:R-:W-:-:S04]  /*7a30*/  IMAD R3, R0, 0x2, R19 ;  /* 0x0000000200037824 */ /* 0x000fc800078e0213 */
[C---:B------:R-:W-:Y:S02]  /*7a40*/  VIADD R4, R3.reuse, 0x18400 ;  /* 0x0001840003047836 */ /* 0x040fe40000000000 */
[----:B------:R-:W-:Y:S01]  /*7a50*/  VIADD R0, R3, 0x18440 ;  /* 0x0001844003007836 */ /* 0x000fe20000000000 */
[----:B-1----:R-:W-:Y:S06]  /*7a60*/  @!P0 BRA `(.L_x_728) ;  /* 0x0000013800bc8947 */ /* 0x002fec0003800000 */
.L_x_957:
[----:B------:R-:W-:Y:S05]  /*7a70*/  BSYNC B1 ;  /* 0x0000000000017941 */ /* 0x000fea0003800000 */
.L_x_727:
[----:B------:R-:W-:Y:S01]  /*7a80*/  BSSY B1, `(.L_x_729) ;  /* 0x0000057000017945 */ /* 0x000fe20003800000 */
[----:B------:R-:W-:Y:S01]  /*7a90*/  PRMT R35, R35, 0x5410, R6 ;  /* 0x0000541023237816 */ /* 0x000fe20000000006 */
[----:B------:R-:W-:Y:S02]  /*7aa0*/  @P2 VIADD R0, R4, 0xffffffc0 ;  /* 0xffffffc004002836 */ /* 0x000fe40000000000 */
[----:B------:R-:W-:Y:S05]  /*7ab0*/  @P1 BRA `(.L_x_730) ;  /* 0x00000004004c1947 */ /* 0x000fea0003800000 */
[----:B------:R-:W1:Y:S01]  /*7ac0*/  LDC R4, c[0x0][0x3f4] ;  /* 0x0000fd00ff047b82 */ /* 0x000e620000000800 */
[----:B------:R-:W-:Y:S01]  /*7ad0*/  BSSY B2, `(.L_x_731) ;  /* 0x000002a000027945 */ /* 0x000fe20003800000 */
[-C--:B-1----:R-:W-:Y:S02]  /*7ae0*/  ISETP.GE.AND P0, PT, R22, R4.reuse, PT ;  /* 0x000000041600720c */ /* 0x082fe40003f06270 */
[----:B------:R-:W-:-:S11]  /*7af0*/  ISETP.GE.AND P1, PT, R205, R4, PT ;  /* 0x00000004cd00720c */ /* 0x000fd60003f26270 */
[----:B------:R-:W-:Y:S05]  /*7b00*/  @P0 BRA `(.L_x_732) ;  /* 0x0000000000980947 */ /* 0x000fea0003800000 */
[----:B------:R-:W0:Y:S01]  /*7b10*/  LDS.128 R4, [R3+0x18400] ;  /* 0x0184000003047984 */ /* 0x000e220000000c00 */
[----:B------:R-:W-:Y:S02]  /*7b20*/  HADD2.F32 R15, -RZ, R28.H0_H0 ;  /* 0x2000001cff0f7230 */ /* 0x000fe40000004100 */
[----:B------:R-:W-:Y:S02]  /*7b30*/  HADD2.F32 R13, -RZ, R30.H0_H0 ;  /* 0x2000001eff0d7230 */ /* 0x000fe40000004100 */
[----:B------:R-:W-:Y:S02]  /*7b40*/  HADD2.F32 R14, -RZ, R32.H0_H0 ;  /* 0x20000020ff0e7230 */ /* 0x000fe40000004100 */
[----:B------:R-:W-:Y:S02]  /*7b50*/  HADD2.F32 R20, -RZ, R34.H0_H0 ;  /* 0x20000022ff147230 */ /* 0x000fe40000004100 */
[--C-:B0-----:R-:W-:Y:S02]  /*7b60*/  HADD2.F32 R8, -RZ, R4.reuse.H0_H0 ;  /* 0x20000004ff087230 */ /* 0x101fe40000004100 */
[----:B------:R-:W-:-:S02]  /*7b70*/  HADD2.F32 R4, -RZ, R4.H1_H1 ;  /* 0x30000004ff047230 */ /* 0x000fc40000004100 */
[--C-:B------:R-:W-:Y:S02]  /*7b80*/  HADD2.F32 R10, -RZ, R5.reuse.H0_H0 ;  /* 0x20000005ff0a7230 */ /* 0x100fe40000004100 */
[----:B------:R-:W-:Y:S02]  /*7b90*/  HADD2.F32 R5, -RZ, R5.H1_H1 ;  /* 0x30000005ff057230 */ /* 0x000fe40000004100 */
[C---:B------:R-:W-:Y:S01]  /*7ba0*/  FMUL.FTZ R21, R4.reuse, R15 ;  /* 0x0000000f04157220 */ /* 0x040fe20000410000 */
[----:B------:R-:W-:Y:S01]  /*7bb0*/  FMUL.FTZ R4, R4, R13 ;  /* 0x0000000d04047220 */ /* 0x000fe20000410000 */
[--C-:B------:R-:W-:Y:S02]  /*7bc0*/  HADD2.F32 R11, -RZ, R6.reuse.H0_H0 ;  /* 0x20000006ff0b7230 */ /* 0x100fe40000004100 */
[----:B------:R-:W-:Y:S02]  /*7bd0*/  HADD2.F32 R12, -RZ, R7.H0_H0 ;  /* 0x20000007ff0c7230 */ /* 0x000fe40000004100 */
[C---:B------:R-:W-:Y:S01]  /*7be0*/  FFMA.FTZ R26, R8.reuse, R15, R4 ;  /* 0x0000000f081a7223 */ /* 0x040fe20000010004 */
[C---:B------:R-:W-:Y:S01]  /*7bf0*/  FMUL.FTZ R25, R5.reuse, R20 ;  /* 0x0000001405197220 */ /* 0x040fe20000410000 */
[----:B------:R-:W-:Y:S01]  /*7c00*/  FFMA.FTZ R21, R8, R13, -R21 ;  /* 0x0000000d08157223 */ /* 0x000fe20000010815 */
[----:B------:R-:W-:Y:S01]  /*7c10*/  FMUL.FTZ R15, R5, R14 ;  /* 0x0000000e050f7220 */ /* 0x000fe20000410000 */
[----:B------:R-:W-:-:S02]  /*7c20*/  HADD2.F32 R6, -RZ, R6.H1_H1 ;  /* 0x30000006ff067230 */ /* 0x000fc40000004100 */
[C---:B------:R-:W-:Y:S01]  /*7c30*/  FFMA.FTZ R25, R10.reuse, R14, -R25 ;  /* 0x0000000e0a197223 */ /* 0x040fe20000010819 */
[----:B------:R-:W-:Y:S02]  /*7c40*/  HADD2.F32 R7, -RZ, R7.H1_H1 ;  /* 0x30000007ff077230 */ /* 0x000fe40000004100 */
[----:B------:R-:W-:Y:S01]  /*7c50*/  FFMA.FTZ R10, R10, R20, R15 ;  /* 0x000000140a0a7223 */ /* 0x000fe2000001000f */
[----:B------:R-:W-:Y:S02]  /*7c60*/  HADD2.F32 R8, -RZ, R28.H1_H1 ;  /* 0x3000001cff087230 */ /* 0x000fe40000004100 */
[----:B------:R-:W-:Y:S02]  /*7c70*/  HADD2.F32 R4, -RZ, R30.H1_H1 ;  /* 0x3000001eff047230 */ /* 0x000fe40000004100 */
[----:B------:R-:W-:Y:S02]  /*7c80*/  HADD2.F32 R13, -RZ, R34.H1_H1 ;  /* 0x30000022ff0d7230 */ /* 0x000fe40000004100 */
[----:B------:R-:W-:Y:S01]  /*7c90*/  FMUL.FTZ R14, R6, R8 ;  /* 0x00000008060e7220 */ /* 0x000fe20000410000 */
[----:B------:R-:W-:-:S02]  /*7ca0*/  HADD2.F32 R5, -RZ, R32.H1_H1 ;  /* 0x30000020ff057230 */ /* 0x000fc40000004100 */
[-C--:B------:R-:W-:Y:S01]  /*7cb0*/  FMUL.FTZ R15, R6, R4.reuse ;  /* 0x00000004060f7220 */ /* 0x080fe20000410000 */
[----:B------:R-:W-:Y:S01]  /*7cc0*/  FMUL.FTZ R27, R7, R13 ;  /* 0x0000000d071b7220 */ /* 0x000fe20000410000 */
[----:B------:R-:W-:Y:S01]  /*7cd0*/  FFMA.FTZ R6, R11, R4, -R14 ;  /* 0x000000040b067223 */ /* 0x000fe2000001080e */
[-C--:B------:R-:W-:Y:S01]  /*7ce0*/  FMUL.FTZ R20, R7, R5.reuse ;  /* 0x0000000507147220 */ /* 0x080fe20000410000 */
[----:B------:R-:W-:Y:S01]  /*7cf0*/  FFMA.FTZ R15, R11, R8, R15 ;  /* 0x000000080b0f7223 */ /* 0x000fe2000001000f */
[----:B------:R-:W-:Y:S01]  /*7d00*/  FFMA.FTZ R7, R12, R5, -R27 ;  /* 0x000000050c077223 */ /* 0x000fe2000001081b */
[----:B------:R-:W-:Y:S01]  /*7d10*/  F2FP.F16.F32.PACK_AB R4, R26, R21 ;  /* 0x000000151a04723e */ /* 0x000fe200000000ff */
[----:B------:R-:W-:Y:S01]  /*7d20*/  FFMA.FTZ R20, R12, R13, R20 ;  /* 0x0000000d0c147223 */ /* 0x000fe20000010014 */
[----:B------:R-:W-:Y:S02]  /*7d30*/  F2FP.F16.F32.PACK_AB R5, R10, R25 ;  /* 0x000000190a05723e */ /* 0x000fe400000000ff */
[----:B------:R-:W-:-:S02]  /*7d40*/  F2FP.F16.F32.PACK_AB R6, R15, R6 ;  /* 0x000000060f06723e */ /* 0x000fc400000000ff */
[----:B------:R-:W-:-:S05]  /*7d50*/  F2FP.F16.F32.PACK_AB R7, R20, R7 ;  /* 0x000000071407723e */ /* 0x000fca00000000ff */
[----:B------:R1:W-:Y:S02]  /*7d60*/  STS.128 [R3+0x18400], R4 ;  /* 0x0184000403007388 */ /* 0x0003e40000000c00 */
.L_x_732:
[----:B------:R-:W-:Y:S05]  /*7d70*/  BSYNC B2 ;  /* 0x0000000000027941 */ /* 0x000fea0003800000 */
.L_x_731:
[----:B------:R-:W-:Y:S05]  /*7d80*/  @P1 BRA `(.L_x_730) ;  /* 0x0000000000981947 */ /* 0x000fea0003800000 */
[----:B-1----:R-:W0:Y:S01]  /*7d90*/  LDS.128 R4, [R0] ;  /* 0x0000000000047984 */ /* 0x002e220000000c00 */
        /* <DEDUP_REMOVED lines=36> */
[----:B------:R2:W-:Y:S02]  /*7fe0*/  STS.128 [R0], R4 ;  /* 0x0000000400007388 */ /* 0x0005e40000000c00 */
.L_x_730:
[----:B------:R-:W-:Y:S05]  /*7ff0*/  BSYNC B1 ;  /* 0x0000000000017941 */ /* 0x000fea0003800000 */
.L_x_729:
[----:B-12---:R-:W-:-:S05]  /*8000*/  VIADD R4, R200, 0x40 ;  /* 0x00000040c8047836 */ /* 0x006fca0000000000 */
[----:B------:R-:W-:-:S13]  /*8010*/  ISETP.GE.AND P0, PT, R4, R9, PT ;  /* 0x000000090400720c */ /* 0x000fda0003f06270 */
        /* <DEDUP_REMOVED lines=11> */
[----:B------:R-:W-:Y:S02]  /*80d0*/  HADD2.F32 R26, -RZ, R28.H1_H1 ;  /* 0x3000001cff1a7230 */ /* 0x000fe40000004100 */
[----:B------:R-:W-:-:S02]  /*80e0*/  HADD2.F32 R27, -RZ, R34.H1_H1 ;  /* 0x30000022ff1b7230 */ /* 0x000fc40000004100 */
[--C-:B0-----:R-:W-:Y:S02]  /*80f0*/  HADD2.F32 R8, -RZ, R4.reuse.H0_H0 ;  /* 0x20000004ff087230 */ /* 0x101fe40000004100 */
[----:B------:R-:W-:Y:S02]  /*8100*/  HADD2.F32 R4, -RZ, R4.H1_H1 ;  /* 0x30000004ff047230 */ /* 0x000fe40000004100 */
[--C-:B------:R-:W-:Y:S02]  /*8110*/  HADD2.F32 R9, -RZ, R5.reuse.H0_H0 ;  /* 0x20000005ff097230 */ /* 0x100fe40000004100 */
[----:B------:R-:W-:Y:S02]  /*8120*/  HADD2.F32 R5, -RZ, R5.H1_H1 ;  /* 0x30000005ff057230 */ /* 0x000fe40000004100 */
[-C--:B------:R-:W-:Y:S01]  /*8130*/  FMUL.FTZ R13, R20, R4.reuse ;  /* 0x00000004140d7220 */ /* 0x080fe20000410000 */
[----:B------:R-:W-:Y:S01]  /*8140*/  FMUL.FTZ R15, R14, R4 ;  /* 0x000000040e0f7220 */ /* 0x000fe20000410000 */
[----:B------:R-:W-:-:S02]  /*8150*/  HADD2.F32 R10, -RZ, R6.H0_H0 ;  /* 0x20000006ff0a7230 */ /* 0x000fc40000004100 */
[-C--:B------:R-:W-:Y:S01]  /*8160*/  FMUL.FTZ R12, R25, R5.reuse ;  /* 0x00000005190c7220 */ /* 0x080fe20000410000 */
[-C--:B------:R-:W-:Y:S01]  /*8170*/  FFMA.FTZ R4, R14, R8.reuse, -R13 ;  /* 0x000000080e047223 */ /* 0x080fe2000001080d */
[----:B------:R-:W-:Y:S01]  /*8180*/  FFMA.FTZ R15, R20, R8, R15 ;  /* 0x00000008140f7223 */ /* 0x000fe2000001000f */
[C---:B------:R-:W-:Y:S01]  /*8190*/  FMUL.FTZ R8, R21.reuse, R5 ;  /* 0x0000000515087220 */ /* 0x040fe20000410000 */
[--C-:B------:R-:W-:Y:S02]  /*81a0*/  HADD2.F32 R11, -RZ, R7.reuse.H0_H0 ;  /* 0x20000007ff0b7230 */ /* 0x100fe40000004100 */
[-C--:B------:R-:W-:Y:S01]  /*81b0*/  FFMA.FTZ R5, R21, R9.reuse, -R12 ;  /* 0x0000000915057223 */ /* 0x080fe2000001080c */
[----:B------:R-:W-:Y:S02]  /*81c0*/  HADD2.F32 R6, -RZ, R6.H1_H1 ;  /* 0x30000006ff067230 */ /* 0x000fe40000004100 */
[----:B------:R-:W-:Y:S01]  /*81d0*/  FFMA.FTZ R8, R25, R9, R8 ;  /* 0x0000000919087223 */ /* 0x000fe20000010008 */
[----:B------:R-:W-:Y:S01]  /*81e0*/  HADD2.F32 R7, -RZ, R7.H1_H1 ;  /* 0x30000007ff077230 */ /* 0x000fe20000004100 */
[----:B------:R-:W-:Y:S01]  /*81f0*/  F2FP.F16.F32.PACK_AB R4, R15, R4 ;  /* 0x000000040f04723e */ /* 0x000fe200000000ff */
[----:B------:R-:W-:-:S02]  /*8200*/  HADD2.F32 R20, -RZ, R30.H1_H1 ;  /* 0x3000001eff147230 */ /* 0x000fc40000004100 */
[-C--:B------:R-:W-:Y:S01]  /*8210*/  FMUL.FTZ R9, R26, R6.reuse ;  /* 0x000000061a097220 */ /* 0x080fe20000410000 */
[----:B------:R-:W-:Y:S02]  /*8220*/  HADD2.F32 R21, -RZ, R32.H1_H1 ;  /* 0x30000020ff157230 */ /* 0x000fe40000004100 */
[----:B------:R-:W-:Y:S01]  /*8230*/  FMUL.FTZ R12, R27, R7 ;  /* 0x000000071b0c7220 */ /* 0x000fe20000410000 */
[----:B------:R-:W-:Y:S01]  /*8240*/  F2FP.F16.F32.PACK_AB R5, R8, R5 ;  /* 0x000000050805723e */ /* 0x000fe200000000ff */
[C---:B------:R-:W-:Y:S01]  /*8250*/  FMUL.FTZ R13, R20.reuse, R6 ;  /* 0x00000006140d7220 */ /* 0x040fe20000410000 */
[-C--:B------:R-:W-:Y:S01]  /*8260*/  FFMA.FTZ R6, R20, R10.reuse, -R9 ;  /* 0x0000000a14067223 */ /* 0x080fe20000010809 */
[C---:B------:R-:W-:Y:S01]  /*8270*/  FMUL.FTZ R14, R21.reuse, R7 ;  /* 0x00000007150e7220 */ /* 0x040fe20000410000 */
[-C--:B------:R-:W-:Y:S01]  /*8280*/  FFMA.FTZ R7, R21, R11.reuse, -R12 ;  /* 0x0000000b15077223 */ /* 0x080fe2000001080c */
[----:B------:R-:W-:Y:S02]  /*8290*/  FFMA.FTZ R13, R26, R10, R13 ;  /* 0x0000000a1a0d7223 */ /* 0x000fe4000001000d */
[----:B------:R-:W-:-:S03]  /*82a0*/  FFMA.FTZ R14, R27, R11, R14 ;  /* 0x0000000b1b0e7223 */ /* 0x000fc6000001000e */
[----:B------:R-:W-:Y:S02]  /*82b0*/  F2FP.F16.F32.PACK_AB R6, R13, R6 ;  /* 0x000000060d06723e */ /* 0x000fe400000000ff */
[----:B------:R-:W-:-:S05]  /*82c0*/  F2FP.F16.F32.PACK_AB R7, R14, R7 ;  /* 0x000000070e07723e */ /* 0x000fca00000000ff */
[----:B------:R1:W-:Y:S02]  /*82d0*/  STS.128 [R3+0x1a400], R4 ;  /* 0x01a4000403007388 */ /* 0x0003e40000000c00 */
.L_x_735:
[----:B------:R-:W-:Y:S05]  /*82e0*/  BSYNC B1 ;  /* 0x0000000000017941 */ /* 0x000fea0003800000 */
.L_x_734:
[----:B------:R-:W-:Y:S05]  /*82f0*/  @P1 BRA `(.L_x_733) ;  /* 0x0000001000941947 */ /* 0x000fea0003800000 */
[----:B-1----:R-:W1:Y:S01]  /*8300*/  LDS.128 R4, [R0+0x2000] ;  /* 0x0020000000047984 */ /* 0x002e620000000c00 */
[----:B------:R-:W-:Y:S02]  /*8310*/  HADD2.F32 R15, -RZ, R29.H0_H0 ;  /* 0x2000001dff0f7230 */ /* 0x000fe40000004100 */
[----:B------:R-:W-:Y:S02]  /*8320*/  HADD2.F32 R13, -RZ, R31.H0_H0 ;  /* 0x2000001fff0d7230 */ /* 0x000fe40000004100 */
[----:B------:R-:W-:Y:S02]  /*8330*/  HADD2.F32 R26, -RZ, R35.H0_H0 ;  /* 0x20000023ff1a7230 */ /* 0x000fe40000004100 */
[----:B------:R-:W-:Y:S02]  /*8340*/  HADD2.F32 R20, -RZ, R33.H0_H0 ;  /* 0x20000021ff147230 */ /* 0x000fe40000004100 */
[----:B------:R-:W-:Y:S02]  /*8350*/  HADD2.F32 R21, -RZ, R29.H1_H1 ;  /* 0x3000001dff157230 */ /* 0x000fe40000004100 */
[----:B------:R-:W-:-:S02]  /*8360*/  HADD2.F32 R28, -RZ, R35.H1_H1 ;  /* 0x30000023ff1c7230 */ /* 0x000fc40000004100 */
[--C-:B-1----:R-:W-:Y:S02]  /*8370*/  HADD2.F32 R3, -RZ, R4.reuse.H0_H0 ;  /* 0x20000004ff037230 */ /* 0x102fe40000004100 */
[----:B------:R-:W-:Y:S02]  /*8380*/  HADD2.F32 R4, -RZ, R4.H1_H1 ;  /* 0x30000004ff047230 */ /* 0x000fe40000004100 */
[--C-:B0-----:R-:W-:Y:S02]  /*8390*/  HADD2.F32 R8, -RZ, R5.reuse.H0_H0 ;  /* 0x20000005ff087230 */ /* 0x101fe40000004100 */
[----:B------:R-:W-:Y:S02]  /*83a0*/  HADD2.F32 R5, -RZ, R5.H1_H1 ;  /* 0x30000005ff057230 */ /* 0x000fe40000004100 */
[-C--:B------:R-:W-:Y:S01]  /*83b0*/  FMUL.FTZ R12, R15, R4.reuse ;  /* 0x000000040f0c7220 */ /* 0x080fe20000410000 */
[----:B------:R-:W-:Y:S01]  /*83c0*/  FMUL.FTZ R14, R13, R4 ;  /* 0x000000040d0e7220 */ /* 0x000fe20000410000 */
[----:B------:R-:W-:-:S02]  /*83d0*/  HADD2.F32 R9, -RZ, R6.H0_H0 ;  /* 0x20000006ff097230 */ /* 0x000fc40000004100 */
[----:B------:R-:W-:Y:S01]  /*83e0*/  FMUL.FTZ R11, R26, R5 ;  /* 0x000000051a0b7220 */ /* 0x000fe20000410000 */
[----:B------:R-:W-:Y:S01]  /*83f0*/  FFMA.FTZ R4, R13, R3, -R12 ;  /* 0x000000030d047223 */ /* 0x000fe2000001080c */
[--C-:B------:R-:W-:Y:S02]  /*8400*/  HADD2.F32 R10, -RZ, R7.reuse.H0_H0 ;  /* 0x20000007ff0a7230 */ /* 0x100fe40000004100 */
[C---:B------:R-:W-:Y:S01]  /*8410*/  FMUL.FTZ R13, R20.reuse, R5 ;  /* 0x00000005140d7220 */ /* 0x040fe20000410000 */
[----:B------:R-:W-:Y:S02]  /*8420*/  HADD2.F32 R6, -RZ, R6.H1_H1 ;  /* 0x30000006ff067230 */ /* 0x000fe40000004100 */
[----:B------:R-:W-:Y:S01]  /*8430*/  FFMA.FTZ R3, R15, R3, R14 ;  /* 0x000000030f037223 */ /* 0x000fe2000001000e */
[----:B------:R-:W-:Y:S02]  /*8440*/  HADD2.F32 R7, -RZ, R7.H1_H1 ;  /* 0x30000007ff077230 */ /* 0x000fe40000004100 */
[----:B------:R-:W-:Y:S01]  /*8450*/  FFMA.FTZ R5, R20, R8, -R11 ;  /* 0x0000000814057223 */ /* 0x000fe2000001080b */
[----:B------:R-:W-:-:S02]  /*8460*/  HADD2.F32 R15, -RZ, R31.H1_H1 ;  /* 0x3000001fff0f7230 */ /* 0x000fc40000004100 */
[----:B------:R-:W-:Y:S01]  /*8470*/  FFMA.FTZ R8, R26, R8, R13 ;  /* 0x000000081a087223 */ /* 0x000fe2000001000d */
[----:B------:R-:W-:Y:S02]  /*8480*/  HADD2.F32 R20, -RZ, R33.H1_H1 ;  /* 0x30000021ff147230 */ /* 0x000fe40000004100 */
[-C--:B------:R-:W-:Y:S01]  /*8490*/  FMUL.FTZ R12, R21, R6.reuse ;  /* 0x00000006150c7220 */ /* 0x080fe20000410000 */
[-C--:B------:R-:W-:Y:S01]  /*84a0*/  FMUL.FTZ R11, R28, R7.reuse ;  /* 0x000000071c0b7220 */ /* 0x080fe20000410000 */
[----:B------:R-:W-:Y:S01]  /*84b0*/  FMUL.FTZ R14, R15, R6 ;  /* 0x000000060f0e7220 */ /* 0x000fe20000410000 */
[----:B------:R-:W-:Y:S01]  /*84c0*/  F2FP.F16.F32.PACK_AB R4, R3, R4 ;  /* 0x000000040304723e */ /* 0x000fe200000000ff */
[C---:B------:R-:W-:Y:S01]  /*84d0*/  FMUL.FTZ R13, R20.reuse, R7 ;  /* 0x00000007140d7220 */ /* 0x040fe20000410000 */
[-C--:B------:R-:W-:Y:S01]  /*84e0*/  FFMA.FTZ R6, R15, R9.reuse, -R12 ;  /* 0x000000090f067223 */ /* 0x080fe2000001080c */
[-C--:B------:R-:W-:Y:S01]  /*84f0*/  FFMA.FTZ R7, R20, R10.reuse, -R11 ;  /* 0x0000000a14077223 */ /* 0x080fe2000001080b */
[----:B------:R-:W-:Y:S01]  /*8500*/  FFMA.FTZ R9, R21, R9, R14 ;  /* 0x0000000915097223 */ /* 0x000fe2000001000e */
[----:B------:R-:W-:Y:S01]  /*8510*/  FFMA.FTZ R10, R28, R10, R13 ;  /* 0x0000000a1c0a7223 */ /* 0x000fe2000001000d */
[----:B------:R-:W-:-:S03]  /*8520*/  F2FP.F16.F32.PACK_AB R5, R8, R5 ;  /* 0x000000050805723e */ /* 0x000fc600000000ff */
[----:B------:R-:W-:Y:S02]  /*8530*/  F2FP.F16.F32.PACK_AB R6, R9, R6 ;  /* 0x000000060906723e */ /* 0x000fe400000000ff */
[----:B------:R-:W-:-:S05]  /*8540*/  F2FP.F16.F32.PACK_AB R7, R10, R7 ;  /* 0x000000070a07723e */ /* 0x000fca00000000ff */
[----:B------:R2:W-:Y:S01]  /*8550*/  STS.128 [R0+0x2000], R4 ;  /* 0x0020000400007388 */ /* 0x0005e20000000c00 */
[----:B------:R-:W-:Y:S05]  /*8560*/  BRA `(.L_x_733) ;  /* 0x0000000c00f87947 */ /* 0x000fea0003800000 */
.L_x_723:
[----:B------:R-:W-:-:S03]  /*8570*/  UMOV UR4, 0xffffffff ;  /* 0xffffffff00047882 */ /* 0x000fc60000000000 */
[----:B------:R-:W-:Y:S05]  /*8580*/  BRA.DIV UR4, `(.L_x_736) ;  /* 0x0000013204087947 */ /* 0x000fea000b800000 */
[----:B------:R1:W2:Y:S04]  /*8590*/  SHFL.IDX PT, R0, R27, RZ, 0x1c1f ;  /* 0x001c1fff1b007589 */ /* 0x0002a800000e0000 */
[----:B------:R1:W3:Y:S04]  /*85a0*/  SHFL.IDX PT, R3, R26, RZ, 0x1c1f ;  /* 0x001c1fff1a037589 */ /* 0x0002e800000e0000 */
[----:B------:R1:W4:Y:S04]  /*85b0*/  SHFL.IDX PT, R20, R25, RZ, 0x1c1f ;  /* 0x001c1fff19147589 */ /* 0x00032800000e0000 */
[----:B------:R1:W0:Y:S02]  /*85c0*/  SHFL.IDX PT, R14, R28, RZ, 0x1c1f ;  /* 0x001c1fff1c0e7589 */ /* 0x00022400000e0000 */
.L_x_963:
[----:B------:R-:W5:Y:S01]  /*85d0*/  LDL R6, [R1+0x40] ;  /* 0x0000400001067983 */ /* 0x000f620000100800 */
[----:B------:R-:W-:Y:S01]  /*85e0*/  ULDC UR4, c[0x0][0x448] ;  /* 0x0001120000047ab9 */ /* 0x000fe20000000800 */
[----:B------:R-:W-:Y:S01]  /*85f0*/  BSSY B1, `(.L_x_737) ;  /* 0x0000019000017945 */ /* 0x000fe20003800000 */
[----:B------:R-:W-:Y:S01]  /*8600*/  IMAD R21, R48, UR4, RZ ;  /* 0x0000000430157c24 */ /* 0x000fe2000f8e02ff */
[----:B------:R-:W-:Y:S02]  /*8610*/  CS2R R10, SRZ ;  /* 0x00000000000a7805 */ /* 0x000fe4000001ff00 */
[----:B------:R-:W-:Y:S02]  /*8620*/  CS2R R8, SRZ ;  /* 0x0000000000087805 */ /* 0x000fe4000001ff00 */
[----:B------:R-:W-:Y:S01]  /*8630*/  ISETP.GE.AND P0, PT, R4, R21, PT ;  /* 0x000000150400720c */ /* 0x000fe20003f06270 */
[----:B------:R-:W-:Y:S01]  /*8640*/  IMAD R21, R49, -0x80, R21 ;  /* 0xffffff8031157824 */ /* 0x000fe200078e0215 */
[----:B-----5:R-:W-:-:S04]  /*8650*/  LEA.HI R5, R6, R6, RZ, 0x1 ;  /* 0x0000000606057211 */ /* 0x020fc800078f08ff */
[----:B------:R-:W-:-:S05]  /*8660*/  LOP3.LUT R5, R5, 0xfffffffe, RZ, 0xc0, !PT ;  /* 0xfffffffe05057812 */ /* 0x000fca00078ec0ff */
[----:B-1----:R-:W-:Y:S01]  /*8670*/  IMAD.IADD R26, R6, 0x1, -R5 ;  /* 0x00000001061a7824 */ /* 0x002fe200078e0a05 */
[----:B------:R-:W-:Y:S02]  /*8680*/  CS2R R6, SRZ ;  /* 0x0000000000067805 */ /* 0x000fe4000001ff00 */
[----:B------:R-:W-:Y:S02]  /*8690*/  CS2R R4, SRZ ;  /* 0x0000000000047805 */ /* 0x000fe4000001ff00 */
[----:B------:R-:W-:Y:S01]  /*86a0*/  SHF.L.U32 R26, R26, 0x1f, RZ ;  /* 0x0000001f1a1a7819 */ /* 0x000fe200000006ff */
[----:B------:R-:W-:Y:S06]  /*86b0*/  @P0 BRA `(.L_x_738) ;  /* 0x0000000000300947 */ /* 0x000fec0003800000 */
[----:B------:R-:W-:Y:S01]  /*86c0*/  ULDC UR4, c[0x0][0x3f4] ;  /* 0x0000fd0000047ab9 */ /* 0x000fe20000000800 */
[C---:B------:R-:W-:Y:S02]  /*86d0*/  SHF.L.U32 R15, R16.reuse, 0x1, RZ ;  /* 0x00000001100f7819 */ /* 0x040fe400000006ff */
[C---:B------:R-:W-:Y:S02]  /*86e0*/  ISETP.GE.AND P2, PT, R16.reuse, UR4, PT ;  /* 0x0000000410007c0c */ /* 0x040fe4000bf46270 */
[----:B------:R-:W-:Y:S02]  /*86f0*/  SHF.L.U64.HI R7, R16, 0x1, R17 ;  /* 0x0000000110077819 */ /* 0x000fe40000010211 */
[-C--:B---3--:R-:W-:Y:S02]  /*8700*/  IADD3 R12, P0, R3, R15.reuse, RZ ;  /* 0x0000000f030c7210 */ /* 0x088fe40007f1e0ff */
[----:B0-----:R-:W-:-:S03]  /*8710*/  IADD3 R14, P1, R14, R15, RZ ;  /* 0x0000000f0e0e7210 */ /* 0x001fc60007f3e0ff */
[--C-:B--2---:R-:W-:Y:S02]  /*8720*/  IMAD.X R13, R0, 0x1, R7.reuse, P0 ;  /* 0x00000001000d7824 */ /* 0x104fe400000e0607 */
[----:B----4-:R-:W-:Y:S01]  /*8730*/  IMAD.X R15, R20, 0x1, R7, P1 ;  /* 0x00000001140f7824 */ /* 0x010fe200008e0607 */
[----:B------:R-:W-:Y:S01]  /*8740*/  CS2R R6, SRZ ;  /* 0x0000000000067805 */ /* 0x000fe2000001ff00 */
[----:B------:R-:W-:Y:S06]  /*8750*/  @P2 BRA `(.L_x_738) ;  /* 0x0000000000082947 */ /* 0x000fec0003800000 */
[----:B------:R1:W5:Y:S04]  /*8760*/  LD.E.128 R8, desc[UR40][R12.64] ;  /* 0x000000280c087980 */ /* 0x000368000c101d00 */
[----:B------:R1:W5:Y:S02]  /*8770*/  LD.E.128 R4, desc[UR40][R14.64] ;  /* 0x000000280e047980 */ /* 0x000364000c101d00 */
.L_x_738:
[----:B------:R-:W-:Y:S05]  /*8780*/  BSYNC B1 ;  /* 0x0000000000017941 */ /* 0x000fea0003800000 */
.L_x_737:
[----:B------:R-:W4:Y:S01]  /*8790*/  SYNCS.PHASECHK.TRANS64.TRYWAIT P1, [R19+URZ+0x22800], R26 ;  /* 0x0228001a130075a7 */ /* 0x000f22000802017f */
[----:B-----5:R-:W-:Y:S01]  /*87a0*/  IMAD.MOV.U32 R40, RZ, RZ, R8 ;  /* 0x000000ffff287224 */ /* 0x020fe200078e0008 */
[--C-:B------:R-:W-:Y:S01]  /*87b0*/  SHF.R.U64 R41, R8, 0x10, R9.reuse ;  /* 0x0000001008297819 */ /* 0x100fe20000001209 */
[--C-:B-1----:R-:W-:Y:S01]  /*87c0*/  IMAD.MOV.U32 R12, RZ, RZ, R9.reuse ;  /* 0x000000ffff0c7224 */ /* 0x102fe200078e0009 */
[----:B0-----:R-:W-:Y:S01]  /*87d0*/  SHF.R.U32.HI R13, RZ, 0x10, R9 ;  /* 0x00000010ff0d7819 */ /* 0x001fe20000011609 */
[----:B--2---:R-:W-:Y:S01]  /*87e0*/  IMAD.MOV.U32 R0, RZ, RZ, R4 ;  /* 0x000000ffff007224 */ /* 0x004fe200078e0004 */
[----:B------:R-:W-:Y:S01]  /*87f0*/  SHF.R.U64 R43, R4, 0x10, R5 ;  /* 0x00000010042b7819 */ /* 0x000fe20000001205 */
[----:B------:R-:W-:Y:S01]  /*8800*/  IMAD.MOV.U32 R39, RZ, RZ, R10 ;  /* 0x000000ffff277224 */ /* 0x000fe200078e000a */
[--C-:B------:R-:W-:Y:S01]  /*8810*/  SHF.R.U64 R42, R10, 0x10, R11.reuse ;  /* 0x000000100a2a7819 */ /* 0x100fe2000000120b */
[----:B------:R-:W-:Y:S01]  /*8820*/  IMAD.MOV.U32 R9, RZ, RZ, R11 ;  /* 0x000000ffff097224 */ /* 0x000fe200078e000b */
[--C-:B------:R-:W-:Y:S01]  /*8830*/  SHF.R.U32.HI R4, RZ, 0x10, R5.reuse ;  /* 0x00000010ff047819 */ /* 0x100fe20000011605 */
[----:B------:R-:W-:Y:S01]  /*8840*/  IMAD.MOV.U32 R8, RZ, RZ, R5 ;  /* 0x000000ffff087224 */ /* 0x000fe200078e0005 */
[----:B------:R-:W-:Y:S01]  /*8850*/  MOV R37, R6 ;  /* 0x0000000600257202 */ /* 0x000fe20000000f00 */
[----:B------:R-:W-:Y:S01]  /*8860*/  IMAD.MOV.U32 R38, RZ, RZ, R7 ;  /* 0x000000ffff267224 */ /* 0x000fe200078e0007 */
[----:B------:R-:W-:Y:S01]  /*8870*/  VIMNMX R21, R21, 0x80, PT ;  /* 0x0000008015157848 */ /* 0x000fe20003fe0100 */
[----:B------:R-:W-:Y:S01]  /*8880*/  VIADD R14, R200, 0x40 ;  /* 0x00000040c80e7836 */ /* 0x000fe20000000000 */
[----:B---3--:R-:W0:Y:S01]  /*8890*/  LDC R3, c[0x0][0x3f4] ;  /* 0x0000fd00ff037b82 */ /* 0x008e220000000800 */
[----:B------:R-:W-:Y:S01]  /*88a0*/  SHF.R.U32.HI R10, RZ, 0x10, R11 ;  /* 0x00000010ff0a7819 */ /* 0x000fe2000001160b */
[----:B------:R-:W-:Y:S01]  /*88b0*/  BSSY B1, `(.L_x_739) ;  /* 0x0000010000017945 */ /* 0x000fe20003800000 */
[----:B------:R-:W-:-:S02]  /*88c0*/  SHF.R.U64 R44, R6, 0x10, R7 ;  /* 0x00000010062c7819 */ /* 0x000fc40000001207 */
[----:B------:R-:W-:Y:S02]  /*88d0*/  SHF.R.U32.HI R5, RZ, 0x10, R7 ;  /* 0x00000010ff057819 */ /* 0x000fe40000011607 */
[----:B------:R-:W-:Y:S02]  /*88e0*/  PRMT R37, R37, 0x5410, R0 ;  /* 0x0000541025257816 */ /* 0x000fe40000000000 */
[----:B------:R-:W-:Y:S02]  /*88f0*/  PRMT R40, R40, 0x5410, R12 ;  /* 0x0000541028287816 */ /* 0x000fe4000000000c */
[----:B------:R-:W-:Y:S02]  /*8900*/  PRMT R41, R41, 0x5410, R13 ;  /* 0x0000541029297816 */ /* 0x000fe4000000000d */
[----:B------:R-:W-:Y:S02]  /*8910*/  PRMT R39, R39, 0x5410, R9 ;  /* 0x0000541027277816 */ /* 0x000fe40000000009 */
[----:B------:R-:W-:-:S02]  /*8920*/  PRMT R42, R42, 0x5410, R10 ;  /* 0x000054102a2a7816 */ /* 0x000fc4000000000a */
[----:B------:R-:W-:Y:S02]  /*8930*/  PRMT R38, R38, 0x5410, R8 ;  /* 0x0000541026267816 */ /* 0x000fe40000000008 */
[----:B------:R-:W-:Y:S02]  /*8940*/  PRMT R43, R43, 0x5410, R4 ;  /* 0x000054102b2b7816 */ /* 0x000fe40000000004 */
[----:B------:R-:W-:Y:S02]  /*8950*/  PRMT R44, R44, 0x5410, R5 ;  /* 0x000054102c2c7816 */ /* 0x000fe40000000005 */
[C---:B0-----:R-:W-:Y:S01]  /*8960*/  ISETP.GE.AND P0, PT, R16.reuse, R3, PT ;  /* 0x000000031000720c */ /* 0x041fe20003f06270 */
[----:B------:R-:W-:-:S03]  /*8970*/  IMAD.IADD R0, R16, 0x1, R3 ;  /* 0x0000000110007824 */ /* 0x000fc600078e0203 */
[-C--:B------:R-:W-:Y:S02]  /*8980*/  ISETP.GE.OR P2, PT, R200, R21.reuse, P0 ;  /* 0x00000015c800720c */ /* 0x080fe40000746670 */
[----:B------:R-:W-:Y:S01]  /*8990*/  ISETP.GE.OR P0, PT, R14, R21, P0 ;  /* 0x000000150e00720c */ /* 0x000fe20000706670 */
[----:B----4-:R-:W-:-:S12]  /*89a0*/  @!P1 BRA `(.L_x_740) ;  /* 0x0000012c00709947 */ /* 0x010fd80003800000 */
.L_x_964:
[----:B------:R-:W-:Y:S05]  /*89b0*/  BSYNC B1 ;  /* 0x0000000000017941 */ /* 0x000fea0003800000 */
.L_x_739:
[----:B------:R-:W-:Y:S01]  /*89c0*/  BSSY B1, `(.L_x_741) ;  /* 0x000005f000017945 */ /* 0x000fe20003800000 */
[----:B------:R-:W-:-:S03]  /*89d0*/  LOP3.LUT R0, R0, 0x38, RZ, 0xc0, !PT ;  /* 0x0000003800007812 */ /* 0x000fc600078ec0ff */
[----:B------:R-:W-:Y:S05]  /*89e0*/  @P2 BRA `(.L_x_742) ;  /* 0x0000000400702947 */ /* 0x000fea0003800000 */
[----:B------:R-:W2:Y:S01]  /*89f0*/  LDL R8, [R1+0x1c] ;  /* 0x00001c0001087983 */ /* 0x000ea20000100800 */
[----:B------:R-:W-:Y:S01]  /*8a00*/  LEA.HI R29, R29, R30, RZ, 0x2 ;  /* 0x0000001e1d1d7211 */ /* 0x000fe200078f10ff */
[----:B0-----:R-:W-:Y:S02]  /*8a10*/  HADD2.F32 R26, -RZ, R40.H0_H0 ;  /* 0x20000028ff1a7230 */ /* 0x001fe40000004100 */
[----:B------:R-:W-:Y:S01]  /*8a20*/  HADD2.F32 R28, -RZ, R37.H1_H1 ;  /* 0x30000025ff1c7230 */ /* 0x000fe20000004100 */
[----:B------:R-:W-:Y:S01]  /*8a30*/  SHF.R.S32.HI R29, RZ, 0x1f, R29 ;  /* 0x0000001fff1d7819 */ /* 0x000fe2000001141d */
[----:B------:R-:W-:-:S03]  /*8a40*/  HADD2.F32 R27, -RZ, R43.H0_H0 ;  /* 0x2000002bff1b7230 */ /* 0x000fc60000004100 */
[----:B------:R-:W-:-:S04]  /*8a50*/  LEA.HI R29, R29, R200, RZ, 0x3 ;  /* 0x000000c81d1d7211 */ /* 0x000fc800078f18ff */
[----:B------:R-:W-:-:S05]  /*8a60*/  LOP3.LUT R29, R29, 0xfffffff8, RZ, 0xc0, !PT ;  /* 0xfffffff81d1d7812 */ /* 0x000fca00078ec0ff */
[----:B------:R-:W-:Y:S02]  /*8a70*/  IMAD.IADD R3, R200, 0x1, -R29 ;  /* 0x00000001c8037824 */ /* 0x000fe400078e0a1d */
[----:B------:R-:W-:Y:S02]  /*8a80*/  HADD2.F32 R29, -RZ, R38.H1_H1 ;  /* 0x30000026ff1d7230 */ /* 0x000fe40000004100 */
[----:B------:R-:W-:-:S05]  /*8a90*/  IMAD.SHL.U32 R3, R3, 0x40, RZ ;  /* 0x0000004003037824 */ /* 0x000fca00078e00ff */
[----:B------:R-:W-:-:S04]  /*8aa0*/  LOP3.LUT R5, R3, 0x1c0, RZ, 0xc0, !PT ;  /* 0x000001c003057812 */ /* 0x000fc800078ec0ff */
[----:B------:R-:W-:Y:S02]  /*8ab0*/  LOP3.LUT R3, R5, 0x38, R16, 0xf8, !PT ;  /* 0x0000003805037812 */ /* 0x000fe400078ef810 */
[----:B------:R-:W-:-:S04]  /*8ac0*/  SHF.R.U32.HI R6, RZ, 0x3, R5 ;  /* 0x00000003ff067819 */ /* 0x000fc80000011605 */
[----:B------:R-:W-:-:S05]  /*8ad0*/  LOP3.LUT R3, R3, R6, RZ, 0x3c, !PT ;  /* 0x0000000603037212 */ /* 0x000fca00078e3cff */
[----:B--2---:R-:W-:Y:S01]  /*8ae0*/  IMAD R4, R8, 0x200, R3 ;  /* 0x0000020008047824 */ /* 0x004fe200078e0203 */
[----:B------:R-:W-:-:S03]  /*8af0*/  LOP3.LUT R3, R6, R0, R5, 0x1e, !PT ;  /* 0x0000000006037212 */ /* 0x000fc600078e1e05 */
[----:B------:R-:W-:Y:S02]  /*8b00*/  IMAD R35, R4, 0x2, R19 ;  /* 0x0000000204237824 */ /* 0x000fe400078e0213 */
[----:B------:R-:W-:-:S03]  /*8b10*/  IMAD R8, R8, 0x200, R3 ;  /* 0x0000020008087824 */ /* 0x000fc600078e0203 */
[----:B------:R-:W0:Y:S02]  /*8b20*/  LDS.128 R4, [R35+0x18400] ;  /* 0x0184000023047984 */ /* 0x000e240000000c00 */
[----:B------:R-:W-:-:S05]  /*8b30*/  LEA R36, R8, R19, 0x1 ;  /* 0x0000001308247211 */ /* 0x000fca00078e08ff */
[----:B------:R-:W1:Y:S01]  /*8b40*/  LDS.128 R8, [R36+0x18400] ;  /* 0x0184000024087984 */ /* 0x000e620000000c00 */
[--C-:B0-----:R-:W-:Y:S02]  /*8b50*/  HADD2.F32 R3, -RZ, R4.reuse.H0_H0 ;  /* 0x20000004ff037230 */ /* 0x101fe40000004100 */
[----:B------:R-:W-:Y:S02]  /*8b60*/  HADD2.F32 R4, -RZ, R4.H1_H1 ;  /* 0x30000004ff047230 */ /* 0x000fe40000004100 */
[--C-:B------:R-:W-:Y:S02]  /*8b70*/  HADD2.F32 R12, -RZ, R5.reuse.H0_H0 ;  /* 0x20000005ff0c7230 */ /* 0x100fe40000004100 */
[----:B------:R-:W-:Y:S02]  /*8b80*/  HADD2.F32 R5, -RZ, R5.H1_H1 ;  /* 0x30000005ff057230 */ /* 0x000fe40000004100 */
[--C-:B-1----:R-:W-:Y:S02]  /*8b90*/  HADD2.F32 R15, -RZ, R8.reuse.H0_H0 ;  /* 0x20000008ff0f7230 */ /* 0x102fe40000004100 */
[----:B------:R-:W-:-:S02]  /*8ba0*/  HADD2.F32 R8, -RZ, R8.H1_H1 ;  /* 0x30000008ff087230 */ /* 0x000fc40000004100 */
[----:B------:R-:W-:Y:S02]  /*8bb0*/  HADD2.F32 R20, -RZ, R9.H0_H0 ;  /* 0x20000009ff147230 */ /* 0x000fe40000004100 */
[C---:B------:R-:W-:Y:S01]  /*8bc0*/  FMUL.FTZ R30, R15.reuse, R28 ;  /* 0x0000001c0f1e7220 */ /* 0x040fe20000410000 */
[-C--:B------:R-:W-:Y:S01]  /*8bd0*/  FMUL.FTZ R32, R15, R26.reuse ;  /* 0x0000001a0f207220 */ /* 0x080fe20000410000 */
[----:B------:R-:W-:Y:S02]  /*8be0*/  HADD2.F32 R15, -RZ, R41.H0_H0 ;  /* 0x20000029ff0f7230 */ /* 0x000fe40000004100 */
[C---:B------:R-:W-:Y:S01]  /*8bf0*/  FMUL.FTZ R31, R8.reuse, R27 ;  /* 0x0000001b081f7220 */ /* 0x040fe20000410000 */
[C---:B------:R-:W-:Y:S01]  /*8c00*/  FFMA.FTZ R30, R3.reuse, R26, -R30 ;  /* 0x0000001a031e7223 */ /* 0x040fe2000001081e */
[----:B------:R-:W-:Y:S01]  /*8c10*/  FFMA.FTZ R32, R3, R28, R32 ;  /* 0x0000001c03207223 */ /* 0x000fe20000010020 */
[----:B------:R-:W-:Y:S02]  /*8c20*/  HADD2.F32 R3, -RZ, R40.H1_H1 ;  /* 0x30000028ff037230 */ /* 0x000fe40000004100 */
[-C--:B------:R-:W-:Y:S01]  /*8c30*/  FMUL.FTZ R33, R8, R15.reuse ;  /* 0x0000000f08217220 */ /* 0x080fe20000410000 */
[----:B------:R-:W-:Y:S01]  /*8c40*/  FFMA.FTZ R31, R4, R15, -R31 ;  /* 0x0000000f041f7223 */ /* 0x000fe2000001081f */
[----:B------:R-:W-:Y:S01]  /*8c50*/  FMUL.FTZ R15, R20, R29 ;  /* 0x0000001d140f7220 */ /* 0x000fe20000410000 */
[----:B------:R-:W-:-:S02]  /*8c60*/  HADD2.F32 R9, -RZ, R9.H1_H1 ;  /* 0x30000009ff097230 */ /* 0x000fc40000004100 */
[----:B------:R-:W-:Y:S01]  /*8c70*/  FMUL.FTZ R20, R20, R3 ;  /* 0x0000000314147220 */ /* 0x000fe20000410000 */
[----:B------:R-:W-:Y:S02]  /*8c80*/  HADD2.F32 R26, -RZ, R43.H1_H1 ;  /* 0x3000002bff1a7230 */ /* 0x000fe40000004100 */
[----:B------:R-:W-:Y:S01]  /*8c90*/  FFMA.FTZ R33, R4, R27, R33 ;  /* 0x0000001b04217223 */ /* 0x000fe20000010021 */
[----:B------:R-:W-:Y:S02]  /*8ca0*/  HADD2.F32 R4, -RZ, R41.H1_H1 ;  /* 0x30000029ff047230 */ /* 0x000fe40000004100 */
[C---:B------:R-:W-:Y:S01]  /*8cb0*/  FFMA.FTZ R15, R12.reuse, R3, -R15 ;  /* 0x000000030c0f7223 */ /* 0x040fe2000001080f */
[----:B------:R-:W-:Y:S01]  /*8cc0*/  FFMA.FTZ R20, R12, R29, R20 ;  /* 0x0000001d0c147223 */ /* 0x000fe20000010014 */
[----:B------:R-:W-:Y:S02]  /*8cd0*/  HADD2.F32 R21, -RZ, R10.H0_H0 ;  /* 0x2000000aff157230 */ /* 0x000fe40000004100 */
[----:B------:R-:W-:Y:S01]  /*8ce0*/  FMUL.FTZ R28, R9, R26 ;  /* 0x0000001a091c7220 */ /* 0x000fe20000410000 */
[----:B------:R-:W-:-:S02]  /*8cf0*/  HADD2.F32 R8, -RZ, R39.H0_H0 ;  /* 0x20000027ff087230 */ /* 0x000fc40000004100 */
[-C--:B------:R-:W-:Y:S01]  /*8d00*/  FMUL.FTZ R34, R9, R4.reuse ;  /* 0x0000000409227220 */ /* 0x080fe20000410000 */
[----:B------:R-:W-:Y:S02]  /*8d10*/  HADD2.F32 R12, -RZ, R37.H0_H0 ;  /* 0x20000025ff0c7230 */ /* 0x000fe40000004100 */
[----:B------:R-:W-:Y:S01]  /*8d20*/  FFMA.FTZ R28, R5, R4, -R28 ;  /* 0x00000004051c7223 */ /* 0x000fe2000001081c */
[----:B------:R-:W-:Y:S02]  /*8d30*/  HADD2.F32 R10, -RZ, R10.H1_H1 ;  /* 0x3000000aff0a7230 */ /* 0x000fe40000004100 */
[C---:B------:R-:W-:Y:S01]  /*8d40*/  FMUL.FTZ R27, R21.reuse, R8 ;  /* 0x00000008151b7220 */ /* 0x040fe20000410000 */
[----:B------:R-:W-:Y:S02]  /*8d50*/  HADD2.F32 R9, -RZ, R44.H0_H0 ;  /* 0x2000002cff097230 */ /* 0x000fe40000004100 */
[----:B------:R-:W-:Y:S01]  /*8d60*/  FMUL.FTZ R4, R21, R12 ;  /* 0x0000000c15047220 */ /* 0x000fe20000410000 */
[----:B------:R-:W-:-:S02]  /*8d70*/  HADD2.F32 R13, -RZ, R6.H0_H0 ;  /* 0x20000006ff0d7230 */ /* 0x000fc40000004100 */
[----:B------:R-:W-:Y:S01]  /*8d80*/  FFMA.FTZ R21, R5, R26, R34 ;  /* 0x0000001a05157223 */ /* 0x000fe20000010022 */
[----:B------:R-:W-:Y:S02]  /*8d90*/  HADD2.F32 R6, -RZ, R6.H1_H1 ;  /* 0x30000006ff067230 */ /* 0x000fe40000004100 */
[C---:B------:R-:W-:Y:S01]  /*8da0*/  FMUL.FTZ R5, R10.reuse, R9 ;  /* 0x000000090a057220 */ /* 0x040fe20000410000 */
[----:B------:R-:W-:Y:S02]  /*8db0*/  HADD2.F32 R3, -RZ, R42.H0_H0 ;  /* 0x2000002aff037230 */ /* 0x000fe40000004100 */
[C---:B------:R-:W-:Y:S01]  /*8dc0*/  FFMA.FTZ R26, R13.reuse, R8, -R4 ;  /* 0x000000080d1a7223 */ /* 0x040fe20000010804 */
[----:B------:R-:W-:Y:S01]  /*8dd0*/  FFMA.FTZ R27, R13, R12, R27 ;  /* 0x0000000c0d1b7223 */ /* 0x000fe2000001001b */
[--C-:B------:R-:W-:Y:S02]  /*8de0*/  HADD2.F32 R25, -RZ, R11.reuse.H0_H0 ;  /* 0x2000000bff197230 */ /* 0x100fe40000004100 */
[-C--:B------:R-:W-:Y:S01]  /*8df0*/  FMUL.FTZ R29, R10, R3.reuse ;  /* 0x000000030a1d7220 */ /* 0x080fe20000410000 */
[----:B------:R-:W-:Y:S01]  /*8e00*/  FFMA.FTZ R13, R6, R3, -R5 ;  /* 0x00000003060d7223 */ /* 0x000fe20000010805 */
[----:B------:R-:W-:-:S02]  /*8e10*/  HADD2.F32 R11, -RZ, R11.H1_H1 ;  /* 0x3000000bff0b7230 */ /* 0x000fc40000004100 */
[----:B------:R-:W-:Y:S02]  /*8e20*/  HADD2.F32 R5, -RZ, R38.H0_H0 ;  /* 0x20000026ff057230 */ /* 0x000fe40000004100 */
[----:B------:R-:W-:Y:S01]  /*8e30*/  FFMA.FTZ R10, R6, R9, R29 ;  /* 0x00000009060a7223 */ /* 0x000fe2000001001d */
[----:B------:R-:W-:Y:S02]  /*8e40*/  HADD2.F32 R3, -RZ, R39.H1_H1 ;  /* 0x30000027ff037230 */ /* 0x000fe40000004100 */
[----:B------:R-:W-:Y:S02]  /*8e50*/  HADD2.F32 R8, -RZ, R44.H1_H1 ;  /* 0x3000002cff087230 */ /* 0x000fe40000004100 */
[C---:B------:R-:W-:Y:S01]  /*8e60*/  FMUL.FTZ R9, R25.reuse, R5 ;  /* 0x0000000519097220 */ /* 0x040fe20000410000 */
[----:B------:R-:W-:Y:S02]  /*8e70*/  HADD2.F32 R4, -RZ, R42.H1_H1 ;  /* 0x3000002aff047230 */ /* 0x000fe40000004100 */
[----:B------:R-:W-:Y:S01]  /*8e80*/  FMUL.FTZ R6, R25, R3 ;  /* 0x0000000319067220 */ /* 0x000fe20000410000 */
[----:B------:R-:W-:-:S02]  /*8e90*/  HADD2.F32 R14, -RZ, R7.H0_H0 ;  /* 0x20000007ff0e7230 */ /* 0x000fc40000004100 */
[C---:B------:R-:W-:Y:S01]  /*8ea0*/  FMUL.FTZ R12, R11.reuse, R8 ;  /* 0x000000080b0c7220 */ /* 0x040fe20000410000 */
[----:B------:R-:W-:Y:S02]  /*8eb0*/  HADD2.F32 R7, -RZ, R7.H1_H1 ;  /* 0x30000007ff077230 */ /* 0x000fe40000004100 */
[-C--:B------:R-:W-:Y:S01]  /*8ec0*/  FMUL.FTZ R25, R11, R4.reuse ;  /* 0x000000040b197220 */ /* 0x080fe20000410000 */
[----:B------:R-:W-:Y:S01]  /*8ed0*/  F2FP.F16.F32.PACK_AB R10, R10, R27 ;  /* 0x0000001b0a0a723e */ /* 0x000fe200000000ff */
[C---:B------:R-:W-:Y:S01]  /*8ee0*/  FFMA.FTZ R3, R14.reuse, R3, -R9 ;  /* 0x000000030e037223 */ /* 0x040fe20000010809 */
[----:B------:R-:W-:Y:S01]  /*8ef0*/  FFMA.FTZ R11, R14, R5, R6 ;  /* 0x000000050e0b7223 */ /* 0x000fe20000010006 */
[C---:B------:R-:W-:Y:S01]  /*8f00*/  FFMA.FTZ R12, R7.reuse, R4, -R12 ;  /* 0x00000004070c7223 */ /* 0x040fe2000001080c */
[----:B------:R-:W-:Y:S01]  /*8f10*/  FFMA.FTZ R14, R7, R8, R25 ;  /* 0x00000008070e7223 */ /* 0x000fe20000010019 */
[----:B------:R-:W-:Y:S02]  /*8f20*/  F2FP.F16.F32.PACK_AB R4, R31, R30 ;  /* 0x0000001e1f04723e */ /* 0x000fe400000000ff */
[----:B------:R-:W-:-:S02]  /*8f30*/  F2FP.F16.F32.PACK_AB R5, R28, R15 ;  /* 0x0000000f1c05723e */ /* 0x000fc400000000ff */
[----:B------:R-:W-:Y:S02]  /*8f40*/  F2FP.F16.F32.PACK_AB R6, R13, R26 ;  /* 0x0000001a0d06723e */ /* 0x000fe400000000ff */
[----:B------:R-:W-:Y:S02]  /*8f50*/  F2FP.F16.F32.PACK_AB R7, R12, R3 ;  /* 0x000000030c07723e */ /* 0x000fe400000000ff */
[----:B------:R-:W-:Y:S02]  /*8f60*/  F2FP.F16.F32.PACK_AB R8, R33, R32 ;  /* 0x000000202108723e */ /* 0x000fe400000000ff */
[----:B------:R-:W-:Y:S01]  /*8f70*/  F2FP.F16.F32.PACK_AB R9, R21, R20 ;  /* 0x000000141509723e */ /* 0x000fe200000000ff */
[----:B------:R1:W-:Y:S01]  /*8f80*/  STS.128 [R35+0x18400], R4 ;  /* 0x0184000423007388 */ /* 0x0003e20000000c00 */
[----:B------:R-:W-:-:S05]  /*8f90*/  F2FP.F16.F32.PACK_AB R11, R14, R11 ;  /* 0x0000000b0e0b723e */ /* 0x000fca00000000ff */
[----:B------:R1:W-:Y:S02]  /*8fa0*/  STS.128 [R36+0x18400], R8 ;  /* 0x0184000824007388 */ /* 0x0003e40000000c00 */
.L_x_742:
[----:B------:R-:W-:Y:S05]  /*8fb0*/  BSYNC B1 ;  /* 0x0000000000017941 */ /* 0x000fea0003800000 */
.L_x_741:
[----:B------:R-:W-:Y:S05]  /*8fc0*/  @P0 BRA `(.L_x_733) ;  /* 0x0000000400600947 */ /* 0x000fea0003800000 */
[----:B------:R-:W2:Y:S01]  /*8fd0*/  LDL R3, [R1+0x20] ;  /* 0x0000200001037983 */ /* 0x000ea20000100800 */
[C---:B-1----:R-:W-:Y:S02]  /*8fe0*/  VIADD R4, R200.reuse, 0x40 ;  /* 0x00000040c8047836 */ /* 0x042fe40000000000 */
[----:B------:R-:W-:Y:S01]  /*8ff0*/  VIADD R5, R200, 0x40 ;  /* 0x00000040c8057836 */ /* 0x000fe20000000000 */
[----:B------:R-:W3:Y:S01]  /*9000*/  LDL R45, [R1+0x150] ;  /* 0x00015000012d7983 */ /* 0x000ee20000100800 */
[----:B------:R-:W-:Y:S02]  /*9010*/  IMAD.SHL.U32 R4, R4, 0x40, RZ ;  /* 0x0000004004047824 */ /* 0x000fe400078e00ff */
[----:B------:R-:W-:-:S03]  /*9020*/  IMAD.SHL.U32 R5, R5, 0x40, RZ ;  /* 0x0000004005057824 */ /* 0x000fc600078e00ff */
[----:B------:R-:W-:Y:S02]  /*9030*/  LOP3.LUT R4, R4, 0x1c0, RZ, 0xc0, !PT ;  /* 0x000001c004047812 */ /* 0x000fe400078ec0ff */
[----:B------:R-:W-:Y:S02]  /*9040*/  LOP3.LUT R5, R5, 0x1c0, RZ, 0xc0, !PT ;  /* 0x000001c005057812 */ /* 0x000fe400078ec0ff */
[----:B------:R-:W-:-:S04]  /*9050*/  SHF.R.U32.HI R4, RZ, 0x3, R4 ;  /* 0x00000003ff047819 */ /* 0x000fc80000011604 */
[----:B------:R-:W-:Y:S01]  /*9060*/  LOP3.LUT R0, R4, R0, R5, 0x1e, !PT ;  /* 0x0000000004007212 */ /* 0x000fe200078e1e05 */
[----:B------:R-:W-:Y:S02]  /*9070*/  HADD2.F32 R27, -RZ, R40.H0_H0 ;  /* 0x20000028ff1b7230 */ /* 0x000fe40000004100 */
[----:B------:R-:W-:Y:S02]  /*9080*/  HADD2.F32 R29, -RZ, R37.H1_H1 ;  /* 0x30000025ff1d7230 */ /* 0x000fe40000004100 */
[----:B------:R-:W-:Y:S02]  /*9090*/  HADD2.F32 R34, -RZ, R43.H0_H0 ;  /* 0x2000002bff227230 */ /* 0x000fe40000004100 */
[----:B------:R-:W-:Y:S02]  /*90a0*/  HADD2.F32 R30, -RZ, R41.H0_H0 ;  /* 0x20000029ff1e7230 */ /* 0x000fe40000004100 */
[----:B------:R-:W-:Y:S02]  /*90b0*/  HADD2.F32 R36, -RZ, R38.H1_H1 ;  /* 0x30000026ff247230 */ /* 0x000fe40000004100 */
[----:B------:R-:W-:-:S02]  /*90c0*/  HADD2.F32 R32, -RZ, R40.H1_H1 ;  /* 0x30000028ff207230 */ /* 0x000fc40000004100 */
[----:B------:R-:W-:Y:S02]  /*90d0*/  HADD2.F32 R35, -RZ, R43.H1_H1 ;  /* 0x3000002bff237230 */ /* 0x000fe40000004100 */
[----:B------:R-:W-:Y:S02]  /*90e0*/  HADD2.F32 R31, -RZ, R41.H1_H1 ;  /* 0x30000029ff1f7230 */ /* 0x000fe40000004100 */
[----:B------:R-:W-:Y:S02]  /*90f0*/  HADD2.F32 R37, -RZ, R37.H0_H0 ;  /* 0x20000025ff257230 */ /* 0x000fe40000004100 */
[----:B------:R-:W-:Y:S02]  /*9100*/  HADD2.F32 R33, -RZ, R39.H0_H0 ;  /* 0x20000027ff217230 */ /* 0x000fe40000004100 */
[----:B--2---:R-:W-:-:S04]  /*9110*/  IMAD.IADD R0, R3, 0x1, R0 ;  /* 0x0000000103007824 */ /* 0x004fc800078e0200 */
[----:B------:R-:W-:Y:S01]  /*9120*/  IMAD R0, R0, 0x2, R19 ;  /* 0x0000000200007824 */ /* 0x000fe200078e0213 */
[----:B---3--:R-:W1:Y:S04]  /*9130*/  LDS.128 R4, [R45+0x18400] ;  /* 0x018400002d047984 */ /* 0x008e680000000c00 */
[----:B------:R-:W2:Y:S01]  /*9140*/  LDS.128 R8, [R0+0x18400] ;  /* 0x0184000000087984 */ /* 0x000ea20000000c00 */
[----:B-1----:R-:W-:Y:S02]  /*9150*/  HADD2.F32 R3, -RZ, R4.H0_H0 ;  /* 0x20000004ff037230 */ /* 0x002fe40000004100 */
[--C-:B--2---:R-:W-:Y:S02]  /*9160*/  HADD2.F32 R15, -RZ, R8.reuse.H0_H0 ;  /* 0x20000008ff0f7230 */ /* 0x104fe40000004100 */
[----:B------:R-:W-:-:S03]  /*9170*/  HADD2.F32 R8, -RZ, R8.H1_H1 ;  /* 0x30000008ff087230 */ /* 0x000fc60000004100 */
[-C--:B0-----:R-:W-:Y:S01]  /*9180*/  FMUL.FTZ R26, R29, R15.reuse ;  /* 0x0000000f1d1a7220 */ /* 0x081fe20000410000 */
[C---:B------:R-:W-:Y:S01]  /*9190*/  FMUL.FTZ R28, R27.reuse, R15 ;  /* 0x0000000f1b1c7220 */ /* 0x040fe20000410000 */
[--C-:B------:R-:W-:Y:S02]  /*91a0*/  HADD2.F32 R20, -RZ, R9.reuse.H0_H0 ;  /* 0x20000009ff147230 */ /* 0x100fe40000004100 */
[-C--:B------:R-:W-:Y:S01]  /*91b0*/  FMUL.FTZ R15, R34, R8.reuse ;  /* 0x00000008220f7220 */ /* 0x080fe20000410000 */
[----:B------:R-:W-:Y:S02]  /*91c0*/  HADD2.F32 R4, -RZ, R4.H1_H1 ;  /* 0x30000004ff047230 */ /* 0x000fe40000004100 */
[-C--:B------:R-:W-:Y:S01]  /*91d0*/  FFMA.FTZ R26, R27, R3.reuse, -R26 ;  /* 0x000000031b1a7223 */ /* 0x080fe2000001081a */
[----:B------:R-:W-:Y:S01]  /*91e0*/  FFMA.FTZ R28, R29, R3, R28 ;  /* 0x000000031d1c7223 */ /* 0x000fe2000001001c */
[----:B------:R-:W-:Y:S02]  /*91f0*/  HADD2.F32 R9, -RZ, R9.H1_H1 ;  /* 0x30000009ff097230 */ /* 0x000fe40000004100 */
[----:B------:R-:W-:Y:S01]  /*9200*/  FMUL.FTZ R3, R30, R8 ;  /* 0x000000081e037220 */ /* 0x000fe20000410000 */
[----:B------:R-:W-:-:S02]  /*9210*/  HADD2.F32 R12, -RZ, R5.H0_H0 ;  /* 0x20000005ff0c7230 */ /* 0x000fc40000004100 */
[----:B------:R-:W-:Y:S01]  /*9220*/  FMUL.FTZ R27, R36, R20 ;  /* 0x00000014241b7220 */ /* 0x000fe20000410000 */
[----:B------:R-:W-:Y:S02]  /*9230*/  HADD2.F32 R5, -RZ, R5.H1_H1 ;  /* 0x30000005ff057230 */ /* 0x000fe40000004100 */
[----:B------:R-:W-:Y:S01]  /*9240*/  FFMA.FTZ R15, R30, R4, -R15 ;  /* 0x000000041e0f7223 */ /* 0x000fe2000001080f */
[--C-:B------:R-:W-:Y:S02]  /*9250*/  HADD2.F32 R21, -RZ, R10.reuse.H0_H0 ;  /* 0x2000000aff157230 */ /* 0x100fe40000004100 */
[----:B------:R-:W-:Y:S01]  /*9260*/  FMUL.FTZ R29, R32, R20 ;  /* 0x00000014201d7220 */ /* 0x000fe20000410000 */
[----:B------:R-:W-:Y:S01]  /*9270*/  FFMA.FTZ R3, R34, R4, R3 ;  /* 0x0000000422037223 */ /* 0x000fe20000010003 */
[----:B------:R-:W-:Y:S02]  /*9280*/  HADD2.F32 R10, -RZ, R10.H1_H1 ;  /* 0x3000000aff0a7230 */ /* 0x000fe40000004100 */
[-C--:B------:R-:W-:Y:S01]  /*9290*/  FMUL.FTZ R4, R35, R9.reuse ;  /* 0x0000000923047220 */ /* 0x080fe20000410000 */
[----:B------:R-:W-:Y:S01]  /*92a0*/  FMUL.FTZ R8, R31, R9 ;  /* 0x000000091f087220 */ /* 0x000fe20000410000 */
[----:B------:R-:W-:-:S02]  /*92b0*/  HADD2.F32 R34, -RZ, R44.H0_H0 ;  /* 0x2000002cff227230 */ /* 0x000fc40000004100 */
[-C--:B------:R-:W-:Y:S01]  /*92c0*/  FFMA.FTZ R27, R32, R12.reuse, -R27 ;  /* 0x0000000c201b7223 */ /* 0x080fe2000001081b */
[----:B------:R-:W-:Y:S02]  /*92d0*/  HADD2.F32 R13, -RZ, R6.H0_H0 ;  /* 0x20000006ff0d7230 */ /* 0x000fe40000004100 */
[----:B------:R-:W-:Y:S01]  /*92e0*/  FFMA.FTZ R29, R36, R12, R29 ;  /* 0x0000000c241d7223 */ /* 0x000fe2000001001d */
[----:B------:R-:W-:Y:S02]  /*92f0*/  HADD2.F32 R32, -RZ, R42.H0_H0 ;  /* 0x2000002aff207230 */ /* 0x000fe40000004100 */
[-C--:B------:R-:W-:Y:S01]  /*9300*/  FFMA.FTZ R12, R31, R5.reuse, -R4 ;  /* 0x000000051f0c7223 */ /* 0x080fe20000010804 */
[----:B------:R-:W-:Y:S02]  /*9310*/  HADD2.F32 R6, -RZ, R6.H1_H1 ;  /* 0x30000006ff067230 */ /* 0x000fe40000004100 */
[----:B------:R-:W-:Y:S01]  /*9320*/  FFMA.FTZ R20, R35, R5, R8 ;  /* 0x0000000523147223 */ /* 0x000fe20000010008 */
[-C--:B------:R-:W-:Y:S01]  /*9330*/  FMUL.FTZ R5, R34, R10.reuse ;  /* 0x0000000a22057220 */ /* 0x080fe20000410000 */
[----:B------:R-:W-:Y:S01]  /*9340*/  FMUL.FTZ R4, R37, R21 ;  /* 0x0000001525047220 */ /* 0x000fe20000410000 */
[----:B------:R-:W-:Y:S01]  /*9350*/  FMUL.FTZ R9, R32, R10 ;  /* 0x0000000a20097220 */ /* 0x000fe20000410000 */
[----:B------:R-:W-:-:S02]  /*9360*/  HADD2.F32 R25, -RZ, R11.H0_H0 ;  /* 0x2000000bff197230 */ /* 0x000fc40000004100 */
[----:B------:R-:W-:Y:S01]  /*9370*/  FFMA.FTZ R10, R32, R6, -R5 ;  /* 0x00000006200a7223 */ /* 0x000fe20000010805 */
[C---:B------:R-:W-:Y:S01]  /*9380*/  FMUL.FTZ R30, R33.reuse, R21 ;  /* 0x00000015211e7220 */ /* 0x040fe20000410000 */
[----:B------:R-:W-:Y:S02]  /*9390*/  HADD2.F32 R32, -RZ, R38.H0_H0 ;  /* 0x20000026ff207230 */ /* 0x000fe40000004100 */
[----:B------:R-:W-:Y:S01]  /*93a0*/  FFMA.FTZ R21, R33, R13, -R4 ;  /* 0x0000000d21157223 */ /* 0x000fe20000010804 */
[----:B------:R-:W-:Y:S02]  /*93b0*/  HADD2.F32 R8, -RZ, R39.H1_H1 ;  /* 0x30000027ff087230 */ /* 0x000fe40000004100 */
[----:B------:R-:W-:Y:S02]  /*93c0*/  HADD2.F32 R11, -RZ, R11.H1_H1 ;  /* 0x3000000bff0b7230 */ /* 0x000fe40000004100 */
[----:B------:R-:W-:Y:S02]  /*93d0*/  HADD2.F32 R33, -RZ, R44.H1_H1 ;  /* 0x3000002cff217230 */ /* 0x000fe40000004100 */
[----:B------:R-:W-:-:S02]  /*93e0*/  HADD2.F32 R31, -RZ, R42.H1_H1 ;  /* 0x3000002aff1f7230 */ /* 0x000fc40000004100 */
[----:B------:R-:W-:Y:S01]  /*93f0*/  FMUL.FTZ R5, R32, R25 ;  /* 0x0000001920057220 */ /* 0x000fe20000410000 */
[--C-:B------:R-:W-:Y:S02]  /*9400*/  HADD2.F32 R14, -RZ, R7.reuse.H0_H0 ;  /* 0x20000007ff0e7230 */ /* 0x100fe40000004100 */
[----:B------:R-:W-:Y:S01]  /*9410*/  FFMA.FTZ R30, R37, R13, R30 ;  /* 0x0000000d251e7223 */ /* 0x000fe2000001001e */
[----:B------:R-:W-:Y:S02]  /*9420*/  HADD2.F32 R7, -RZ, R7.H1_H1 ;  /* 0x30000007ff077230 */ /* 0x000fe40000004100 */
[----:B------:R-:W-:Y:S01]  /*9430*/  FMUL.FTZ R25, R8, R25 ;  /* 0x0000001908197220 */ /* 0x000fe20000410000 */
[----:B------:R-:W-:Y:S01]  /*9440*/  FFMA.FTZ R13, R34, R6, R9 ;  /* 0x00000006220d7223 */ /* 0x000fe20000010009 */
[-C--:B------:R-:W-:Y:S01]  /*9450*/  FMUL.FTZ R4, R33, R11.reuse ;  /* 0x0000000b21047220 */ /* 0x080fe20000410000 */
        /* <DEDUP_REMOVED lines=8> */
[----:B------:R-:W-:Y:S02]  /*94e0*/  F2FP.F16.F32.PACK_AB R7, R14, R11 ;  /* 0x0000000b0e07723e */ /* 0x000fe400000000ff */
[----:B------:R-:W-:Y:S02]  /*94f0*/  F2FP.F16.F32.PACK_AB R8, R3, R28 ;  /* 0x0000001c0308723e */ /* 0x000fe400000000ff */
[----:B------:R-:W-:Y:S02]  /*9500*/  F2FP.F16.F32.PACK_AB R9, R20, R29 ;  /* 0x0000001d1409723e */ /* 0x000fe400000000ff */
[----:B------:R-:W-:-:S02]  /*9510*/  F2FP.F16.F32.PACK_AB R10, R13, R30 ;  /* 0x0000001e0d0a723e */ /* 0x000fc400000000ff */
[----:B------:R-:W-:Y:S01]  /*9520*/  F2FP.F16.F32.PACK_AB R11, R32, R25 ;  /* 0x00000019200b723e */ /* 0x000fe200000000ff */
[----:B------:R3:W-:Y:S04]  /*9530*/  STS.128 [R45+0x18400], R4 ;  /* 0x018400042d007388 */ /* 0x0007e80000000c00 */
[----:B------:R3:W-:Y:S02]  /*9540*/  STS.128 [R0+0x18400], R8 ;  /* 0x0184000800007388 */ /* 0x0007e40000000c00 */
.L_x_733:
[----:B------:R-:W-:Y:S05]  /*9550*/  BSYNC B0 ;  /* 0x0000000000007941 */ /* 0x000fea0003800000 */
.L_x_722:
[----:B------:R-:W-:Y:S01]  /*9560*/  @!PT LDS RZ, [RZ] ;  /* 0x00000000fffff984 */ /* 0x000fe20000000800 */
[----:B------:R-:W-:Y:S01]  /*9570*/  @!PT LDS RZ, [RZ] ;  /* 0x00000000fffff984 */ /* 0x000fe20000000800 */
[----:B------:R-:W-:Y:S01]  /*9580*/  @!PT LDS RZ, [RZ] ;  /* 0x00000000fffff984 */ /* 0x000fe20000000800 */
[----:B------:R-:W-:Y:S01]  /*9590*/  @!PT LDS RZ, [RZ] ;  /* 0x00000000fffff984 */ /* 0x000fe20000000800 */
[----:B------:R4:W-:Y:S06]  /*95a0*/  MEMBAR.ALL.CTA ;  /* 0x0000000000007992 */ /* 0x0009ec0000008000 */
[----:B----4-:R-:W4:Y:S01]  /*95b0*/  FENCE.VIEW.ASYNC.S ;  /* 0x00000000000073c6 */ /* 0x010f220000000000 */
[----:B------:R-:W-:Y:S05]  /*95c0*/  WARPSYNC.ALL ;  /* 0x0000000000007948 */ /* 0x000fea0003800000 */
[----:B----4-:R-:W-:Y:S06]  /*95d0*/  BAR.SYNC.DEFER_BLOCKING 0xd, 0x100 ;  /* 0x0344000000007b1d */ /* 0x010fec0000010000 */
.L_x_719:
[----:B-123--:R-:W1:Y:S01]  /*95e0*/  S2R R0, SR_TID.X ;  /* 0x0000000000007919 */ /* 0x00ee620000002100 */
[----:B------:R-:W-:Y:S01]  /*95f0*/  ISETP.NE.AND P0, PT, R206, 0x3, PT ;  /* 0x00000003ce00780c */ /* 0x000fe20003f05270 */
[----:B------:R-:W-:Y:S05]  /*9600*/  WARPSYNC.ALL ;  /* 0x0000000000007948 */ /* 0x000fea0003800000 */
[----:B-1----:R-:W-:-:S05]  /*9610*/  SHF.R.U32.HI R0, RZ, 0x7, R0 ;  /* 0x00000007ff007819 */ /* 0x002fca0000011600 */
[----:B------:R-:W-:-:S05]  /*9620*/  VIADD R12, R0, 0x8 ;  /* 0x00000008000c7836 */ /* 0x000fca0000000000 */
[----:B------:R1:W-:Y:S06]  /*9630*/  BAR.SYNC.DEFER_BLOCKING R12, 0x100 ;  /* 0x0004000c0000751d */ /* 0x0003ec0000010000 */
[----:B------:R-:W-:Y:S05]  /*9640*/  @!P0 BRA `(.L_x_743) ;  /* 0x0000000000048947 */ /* 0x000fea0003800000 */
[----:B------:R-:W-:Y:S01]  /*9650*/  BPT.TRAP 0x1 ;  /* 0x000000040000795c */ /* 0x000fe20000300000 */
.L_x_743:
[----:B------:R-:W-:Y:S01]  /*9660*/  IMAD R3, R203, 0x8, R19 ;  /* 0x00000008cb037824 */ /* 0x000fe200078e0213 */
[----:B------:R-:W-:-:S04]  /*9670*/  SHF.L.U32 R20, R214, 0x1f, RZ ;  /* 0x0000001fd6147819 */ /* 0x000fc800000006ff */
[----:B------:R2:W3:Y:S01]  /*9680*/  SYNCS.PHASECHK.TRANS64.TRYWAIT P1, [R3+URZ+0x22830], R20 ;  /* 0x02283014030075a7 */ /* 0x0004e2000802017f */
[----:B------:R-:W-:Y:S05]  /*9690*/  @!P0 BRA `(.L_x_744) ;  /* 0x0000000000048947 */ /* 0x000fea0003800000 */
[----:B------:R-:W-:Y:S01]  /*96a0*/  BPT.TRAP 0x1 ;  /* 0x000000040000795c */ /* 0x000fe20000300000 */
.L_x_744:
[----:B------:R-:W-:Y:S01]  /*96b0*/  IADD3 R0, R19, 0x1c400, RZ ;  /* 0x0001c40013007810 */ /* 0x000fe20007ffe0ff */
[----:B------:R-:W-:Y:S01]  /*96c0*/  IMAD.MOV.U32 R5, RZ, RZ, 0x40000040 ;  /* 0x40000040ff057424 */ /* 0x000fe200078e00ff */
[----:B------:R-:W-:Y:S02]  /*96d0*/  LOP3.LUT R4, R24, 0x10000, RZ, 0xfc, !PT ;  /* 0x0001000018047812 */ /* 0x000fe400078efcff */
[----:B------:R-:W-:-:S04]  /*96e0*/  SHF.R.U32.HI R0, RZ, 0x4, R0 ;  /* 0x00000004ff007819 */ /* 0x000fc80000011600 */
[----:B------:R-:W-:-:S04]  /*96f0*/  LOP3.LUT R0, R0, 0x3fff, RZ, 0xc0, !PT ;  /* 0x00003fff00007812 */ /* 0x000fc800078ec0ff */
[----:B------:R-:W-:-:S05]  /*9700*/  LOP3.LUT R0, R0, 0x10000, RZ, 0xfc, !PT ;  /* 0x0001000000007812 */ /* 0x000fca00078efcff */
[----:B------:R4:W-:Y:S01]  /*9710*/  STL [R1+0x14], R0 ;  /* 0x0000140001007387 */ /* 0x0009e20000100800 */
[----:B---3--:R-:W-:Y:S05]  /*9720*/  @P1 BRA `(.L_x_745) ;  /* 0x0000000000081947 */ /* 0x008fea0003800000 */
[----:B------:R-:W3:Y:S02]  /*9730*/  SYNCS.PHASECHK.TRANS64.TRYWAIT P1, [R3+URZ+0x22830], R20 ;  /* 0x02283014030075a7 */ /* 0x000ee4000802017f */
[----:B---3--:R-:W-:Y:S05]  /*9740*/  @!P1 BRA `(.L_x_746) ;  /* 0x00000120001c9947 */ /* 0x008fea0003800000 */
.L_x_745:
[----:B----4-:R-:W4:Y:S01]  /*9750*/  LDL R0, [R1+0x14] ;  /* 0x0000140001007983 */ /* 0x010f220000100800 */
[----:B------:R-:W-:Y:S01]  /*9760*/  IMAD.MOV.U32 R7, RZ, RZ, 0x40000040 ;  /* 0x40000040ff077424 */ /* 0x000fe200078e00ff */
[----:B------:R-:W-:Y:S05]  /*9770*/  WARPSYNC.ALL ;  /* 0x0000000000007948 */ /* 0x000fea0003800000 */
[C---:B------:R-:W-:Y:S01]  /*9780*/  R2UR UR4, R4.reuse ;  /* 0x00000000040472ca */ /* 0x040fe200000e0000 */
[----:B0----5:R-:W-:Y:S01]  /*9790*/  WARPGROUP.ARRIVE ;  /* 0x00000000000079c5 */ /* 0x021fe20000000000 */
[----:B------:R-:W-:Y:S01]  /*97a0*/  R2UR UR5, R5 ;  /* 0x00000000050572ca */ /* 0x000fe200000e0000 */
[----:B------:R-:W-:Y:S01]  /*97b0*/  VIADD R224, R4, 0x2 ;  /* 0x0000000204e07836 */ /* 0x000fe20000000000 */
[----:B------:R-:W-:Y:S01]  /*97c0*/  R2UR UR7, R7 ;  /* 0x00000000070772ca */ /* 0x000fe200000e0000 */
[----:B------:R-:W-:Y:S01]  /*97d0*/  IMAD.MOV.U32 R225, RZ, RZ, 0x40000040 ;  /* 0x40000040ffe17424 */ /* 0x000fe200078e00ff */
[----:B------:R-:W-:Y:S01]  /*97e0*/  MOV R223, 0x40000040 ;  /* 0x4000004000df7802 */ /* 0x000fe20000000f00 */
[----:B------:R-:W-:-:S02]  /*97f0*/  IMAD.MOV.U32 R9, RZ, RZ, 0x40000040 ;  /* 0x40000040ff097424 */ /* 0x000fc400078e00ff */
[C---:B------:R-:W-:Y:S02]  /*9800*/  VIADD R222, R4.reuse, 0x4 ;  /* 0x0000000404de7836 */ /* 0x040fe40000000000 */
[----:B------:R-:W-:Y:S02]  /*9810*/  VIADD R10, R4, 0x6 ;  /* 0x00000006040a7836 */ /* 0x000fe40000000000 */
[----:B------:R-:W-:Y:S02]  /*9820*/  IMAD.MOV.U32 R11, RZ, RZ, 0x40000040 ;  /* 0x40000040ff0b7424 */ /* 0x000fe400078e00ff */
[----:B------:R-:W-:Y:S02]  /*9830*/  IMAD.MOV.U32 R7, RZ, RZ, 0x40000040 ;  /* 0x40000040ff077424 */ /* 0x000fe400078e00ff */
[----:B----4-:R-:W-:Y:S02]  /*9840*/  IMAD R6, R203, 0x300, R0 ;  /* 0x00000300cb067824 */ /* 0x010fe400078e0200 */
[----:B------:R-:W0:Y:S02]  /*9850*/  S2R R0, SR_TID.X ;  /* 0x0000000000007919 */ /* 0x000e240000002100 */
[C---:B------:R-:W-:Y:S01]  /*9860*/  VIADD R8, R6.reuse, 0x2 ;  /* 0x0000000206087836 */ /* 0x040fe20000000000 */
[----:B------:R-:W-:-:S13]  /*9870*/  R2UR UR6, R6 ;  /* 0x00000000060672ca */ /* 0x000fda00000e0000 */
[----:B------:R-:W-:Y:S01]  /*9880*/  HGMMA.64x96x16.F32 R24, gdesc[UR4], RZ, !UPT, gsb0 ;  /* 0x01600000041879f0 */ /* 0x000fe2000c0008ff */
[----:B------:R-:W-:Y:S02]  /*9890*/  R2UR UR4, R224 ;  /* 0x00000000e00472ca */ /* 0x000fe400000e0000 */
[----:B------:R-:W-:Y:S02]  /*98a0*/  R2UR UR5, R225 ;  /* 0x00000000e10572ca */ /* 0x000fe400000e0000 */
[----:B------:R-:W-:Y:S01]  /*98b0*/  R2UR UR6, R8 ;  /* 0x00000000080672ca */ /* 0x000fe200000e0000 */
[C---:B------:R-:W-:Y:S01]  /*98c0*/  VIADD R8, R6.reuse, 0x4 ;  /* 0x0000000406087836 */ /* 0x040fe20000000000 */
[----:B------:R-:W-:Y:S01]  /*98d0*/  R2UR UR7, R9 ;  /* 0x00000000090772ca */ /* 0x000fe200000e0000 */
[----:B------:R-:W-:Y:S02]  /*98e0*/  IMAD.MOV.U32 R9, RZ, RZ, 0x40000040 ;  /* 0x40000040ff097424 */ /* 0x000fe400078e00ff */
[----:B------:R-:W-:Y:S01]  /*98f0*/  VIADD R6, R6, 0x6 ;  /* 0x0000000606067836 */ /* 0x000fe20000000000 */
[----:B0-----:R-:W-:Y:S01]  /*9900*/  SHF.R.U32.HI R0, RZ, 0x7, R0 ;  /* 0x00000007ff007819 */ /* 0x001fe20000011600 */
[----:B------:R-:W-:-:S02]  /*9910*/  WARPGROUP.DEPBAR.LE gsb0, 0x0 ;  /* 0x00008000000079c5 */ /* 0x000fc40000010000 */
[----:B------:R-:W-:-:S06]  /*9920*/  WARPGROUP.ARRIVE ;  /* 0x00000000000079c5 */ /* 0x000fcc0000000000 */
[----:B------:R-:W-:Y:S01]  /*9930*/  HGMMA.64x96x16.F32 R24, gdesc[UR4], R24, gsb0 ;  /* 0x01600000041879f0 */ /* 0x000fe20008000818 */
[----:B------:R-:W-:Y:S02]  /*9940*/  R2UR UR4, R222 ;  /* 0x00000000de0472ca */ /* 0x000fe400000e0000 */
[----:B------:R-:W-:Y:S02]  /*9950*/  R2UR UR5, R223 ;  /* 0x00000000df0572ca */ /* 0x000fe400000e0000 */
[----:B------:R-:W-:Y:S02]  /*9960*/  R2UR UR6, R8 ;  /* 0x00000000080672ca */ /* 0x000fe400000e0000 */
[----:B------:R-:W-:Y:S02]  /*9970*/  R2UR UR7, R9 ;  /* 0x00000000090772ca */ /* 0x000fe400000e0000 */
[----:B------:R-:W-:Y:S01]  /*9980*/  IADD3 R9, -R0, 0xb, RZ ;  /* 0x0000000b00097810 */ /* 0x000fe20007ffe1ff */
[----:B------:R-:W-:-:S02]  /*9990*/  WARPGROUP.DEPBAR.LE gsb0, 0x0 ;  /* 0x00008000000079c5 */ /* 0x000fc40000010000 */
[----:B------:R-:W-:-:S08]  /*99a0*/  WARPGROUP.ARRIVE ;  /* 0x00000000000079c5 */ /* 0x000fd00000000000 */
[----:B------:R-:W-:Y:S01]  /*99b0*/  HGMMA.64x96x16.F32 R24, gdesc[UR4], R24, gsb0 ;  /* 0x01600000041879f0 */ /* 0x000fe20008000818 */
[----:B------:R-:W-:Y:S02]  /*99c0*/  R2UR UR4, R10 ;  /* 0x000000000a0472ca */ /* 0x000fe400000e0000 */
[----:B------:R-:W-:Y:S02]  /*99d0*/  R2UR UR5, R11 ;  /* 0x000000000b0572ca */ /* 0x000fe400000e0000 */
[----:B------:R-:W-:Y:S02]  /*99e0*/  R2UR UR6, R6 ;  /* 0x00000000060672ca */ /* 0x000fe400000e0000 */
[----:B------:R-:W-:Y:S01]  /*99f0*/  R2UR UR7, R7 ;  /* 0x00000000070772ca */ /* 0x000fe200000e0000 */
[----:B------:R-:W-:Y:S02]  /*9a00*/  WARPGROUP.DEPBAR.LE gsb0, 0x0 ;  /* 0x00008000000079c5 */ /* 0x000fe40000010000 */
[----:B------:R-:W-:-:S10]  /*9a10*/  WARPGROUP.ARRIVE ;  /* 0x00000000000079c5 */ /* 0x000fd40000000000 */
[----:B------:R-:W-:Y:S03]  /*9a20*/  HGMMA.64x96x16.F32 R24, gdesc[UR4], R24, gsb0 ;  /* 0x01600000041879f0 */ /* 0x000fe60008000818 */
[----:B------:R-:W-:Y:S02]  /*9a30*/  WARPGROUP.DEPBAR.LE gsb0, 0x0 ;  /* 0x00008000000079c5 */ /* 0x000fe40000010000 */
[----:B------:R0:W-:Y:S06]  /*9a40*/  BAR.ARV R9, 0x100 ;  /* 0x000400090000751d */ /* 0x0001ec0000002000 */
[----:B------:R-:W-:Y:S05]  /*9a50*/  @!P0 BRA `(.L_x_747) ;  /* 0x0000000000048947 */ /* 0x000fea0003800000 */
[----:B------:R-:W-:Y:S01]  /*9a60*/  BPT.TRAP 0x1 ;  /* 0x000000040000795c */ /* 0x000fe20000300000 */
.L_x_747:
[----:B------:R-:W4:Y:S01]  /*9a70*/  LDL R73, [R1+0x4c] ;  /* 0x00004c0001497983 */ /* 0x000f220000100800 */
[----:B------:R-:W-:Y:S01]  /*9a80*/  ULDC UR4, c[0x0][0x9d8] ;  /* 0x0002760000047ab9 */ /* 0x000fe20000000800 */
[----:B------:R-:W-:Y:S01]  /*9a90*/  ULDC UR5, c[0x0][0x988] ;  /* 0x0002620000057ab9 */ /* 0x000fe20000000800 */
[----:B------:R-:W-:Y:S01]  /*9aa0*/  FMUL.FTZ R15, R24, UR4 ;  /* 0x00000004180f7c20 */ /* 0x000fe20008410000 */
[----:B------:R-:W-:Y:S01]  /*9ab0*/  FMUL.FTZ R24, R25, UR4 ;  /* 0x0000000419187c20 */ /* 0x000fe20008410000 */
[----:B------:R-:W-:Y:S01]  /*9ac0*/  FMUL.FTZ R72, R28, UR4 ;  /* 0x000000041c487c20 */ /* 0x000fe20008410000 */
[----:B------:R-:W-:Y:S01]  /*9ad0*/  FMUL.FTZ R29, R29, UR4 ;  /* 0x000000041d1d7c20 */ /* 0x000fe20008410000 */
[----:B------:R-:W-:Y:S01]  /*9ae0*/  FMUL.FTZ R25, R55, UR4 ;  /* 0x0000000437197c20 */ /* 0x000fe20008410000 */
[----:B------:R-:W-:Y:S01]  /*9af0*/  IMAD R55, R177, -0x60, R154 ;  /* 0xffffffa0b1377824 */ /* 0x000fe200078e029a */
[----:B------:R-:W5:Y:S01]  /*9b00*/  MUFU.TANH R15, R15 ;  /* 0x0000000f000f7308 */ /* 0x000f620000002400 */
[----:B------:R-:W-:Y:S01]  /*9b10*/  FMUL.FTZ R0, R26, UR4 ;  /* 0x000000041a007c20 */ /* 0x000fe20008410000 */
        /* <DEDUP_REMOVED lines=30> */
[----:B------:R-:W0:Y:S01]  /*9d00*/  MUFU.TANH R0, R0 ;  /* 0x0000000000007308 */ /* 0x000e220000002400 */
        /* <DEDUP_REMOVED lines=15> */
[----:B------:R-:W0:Y:S08]  /*9e00*/  MUFU.TANH R6, R6 ;  /* 0x0000000600067308 */ /* 0x000e300000002400 */
        /* <DEDUP_REMOVED lines=29> */
[----:B------:R-:W0:Y:S01]  /*9fe0*/  MUFU.TANH R56, R56 ;  /* 0x0000003800387308 */ /* 0x000e220000002400 */
[----:B----4-:R-:W-:-:S02]  /*9ff0*/  IADD3 R55, -R73, 0x60, R55 ;  /* 0x0000006049377810 */ /* 0x010fc40007ffe137 */
[----:B------:R-:W4:Y:S02]  /*a000*/  S2R R73, SR_CgaCtaId ;  /* 0x0000000000497919 */ /* 0x000f240000008800 */
[----:B------:R-:W-:-:S03]  /*a010*/  ISETP.GT.AND P2, PT, R55, RZ, PT ;  /* 0x000000ff3700720c */ /* 0x000fc60003f44270 */
[----:B------:R-:W4:Y:S01]  /*a020*/  MUFU.TANH R57, R57 ;  /* 0x0000003900397308 */ /* 0x000f220000002400 */
[C---:B------:R-:W-:Y:S02]  /*a030*/  ISETP.GT.AND P3, PT, R55.reuse, 0x1, PT ;  /* 0x000000013700780c */ /* 0x040fe40003f64270 */
[----:B------:R-:W-:Y:S02]  /*a040*/  ISETP.GT.AND P4, PT, R55, 0x8, PT ;  /* 0x000000083700780c */ /* 0x000fe40003f84270 */
[----:B-----5:R-:W-:Y:S02]  /*a050*/  FSEL R15, R15, -INF , P2 ;  /* 0xff8000000f0f7808 */ /* 0x020fe40001000000 */
[----:B-1----:R-:W-:Y:S01]  /*a060*/  FSEL R24, R24, -INF , P3 ;  /* 0xff80000018187808 */ /* 0x002fe20001800000 */
[----:B------:R-:W1:Y:S01]  /*a070*/  MUFU.TANH R21, R21 ;  /* 0x0000001500157308 */ /* 0x000e620000002400 */
[----:B------:R-:W-:Y:S02]  /*a080*/  ISETP.GT.AND P5, PT, R55, 0x9, PT ;  /* 0x000000093700780c */ /* 0x000fe40003fa4270 */
[----:B--2---:R-:W-:-:S02]  /*a090*/  FSEL R42, R72, -INF , P4 ;  /* 0xff800000482a7808 */ /* 0x004fc40002000000 */
[----:B------:R-:W-:Y:S02]  /*a0a0*/  FMNMX.FTZ R65, R15, R24, !PT ;  /* 0x000000180f417209 */ /* 0x000fe40007810000 */
[----:B------:R-:W-:Y:S01]  /*a0b0*/  ISETP.GT.AND P1, PT, R55, 0x10, PT ;  /* 0x000000103700780c */ /* 0x000fe20003f24270 */
[----:B------:R-:W2:Y:S01]  /*a0c0*/  MUFU.TANH R59, R59 ;  /* 0x0000003b003b7308 */ /* 0x000ea20000002400 */
[----:B---3--:R-:W-:Y:S01]  /*a0d0*/  FSEL R40, R29, -INF , P5 ;  /* 0xff8000001d287808 */ /* 0x008fe20002800000 */
[----:B------:R-:W-:Y:S01]  /*a0e0*/  FMUL.FTZ R29, R71, UR4 ;  /* 0x00000004471d7c20 */ /* 0x000fe20008410000 */
[----:B------:R-:W-:Y:S02]  /*a0f0*/  FMNMX.FTZ R65, R42, R65, !PT ;  /* 0x000000412a417209 */ /* 0x000fe40007810000 */
[----:B0-----:R-:W-:Y:S02]  /*a100*/  FSEL R0, R0, -INF , P2 ;  /* 0xff80000000007808 */ /* 0x001fe40001000000 */
[----:B------:R-:W-:Y:S01]  /*a110*/  ISETP.GT.AND P2, PT, R55, 0x11, PT ;  /* 0x000000113700780c */ /* 0x000fe20003f44270 */
[----:B------:R-:W0:Y:S01]  /*a120*/  MUFU.TANH R60, R60 ;  /* 0x0000003c003c7308 */ /* 0x000e220000002400 */
[----:B------:R-:W-:-:S02]  /*a130*/  FSEL R62, R30, -INF , P1 ;  /* 0xff8000001e3e7808 */ /* 0x000fc40000800000 */
[----:B------:R-:W-:Y:S02]  /*a140*/  FMNMX.FTZ R65, R40, R65, !PT ;  /* 0x0000004128417209 */ /* 0x000fe40007810000 */
[----:B------:R-:W-:Y:S02]  /*a150*/  FSEL R6, R6, -INF , P3 ;  /* 0xff80000006067808 */ /* 0x000fe40001800000 */
[----:B------:R-:W-:Y:S01]  /*a160*/  ISETP.GT.AND P3, PT, R55, 0x18, PT ;  /* 0x000000183700780c */ /* 0x000fe20003f64270 */
[----:B------:R-:W3:Y:S01]  /*a170*/  MUFU.TANH R61, R61 ;  /* 0x0000003d003d7308 */ /* 0x000ee20000002400 */
[----:B------:R-:W-:Y:S02]  /*a180*/  FSEL R72, R31, -INF , P2 ;  /* 0xff8000001f487808 */ /* 0x000fe40001000000 */
[----:B------:R-:W-:Y:S02]  /*a190*/  FMNMX.FTZ R65, R62, R65, !PT ;  /* 0x000000413e417209 */ /* 0x000fe40007810000 */
[----:B------:R-:W-:-:S02]  /*a1a0*/  FSEL R8, R8, -INF , P4 ;  /* 0xff80000008087808 */ /* 0x000fc40002000000 */
[----:B------:R-:W-:Y:S01]  /*a1b0*/  ISETP.GT.AND P4, PT, R55, 0x19, PT ;  /* 0x000000193700780c */ /* 0x000fe20003f84270 */
[----:B------:R-:W5:Y:S01]  /*a1c0*/  MUFU.TANH R104, R104 ;  /* 0x0000006800687308 */ /* 0x000f620000002400 */
[----:B------:R-:W-:Y:S02]  /*a1d0*/  FSEL R78, R33, -INF , P3 ;  /* 0xff800000214e7808 */ /* 0x000fe40001800000 */
[----:B------:R-:W-:Y:S02]  /*a1e0*/  FMNMX.FTZ R65, R72, R65, !PT ;  /* 0x0000004148417209 */ /* 0x000fe40007810000 */
[----:B------:R-:W-:Y:S02]  /*a1f0*/  FSEL R30, R14, -INF , P5 ;  /* 0xff8000000e1e7808 */ /* 0x000fe40002800000 */
[----:B------:R-:W-:Y:S01]  /*a200*/  ISETP.GT.AND P5, PT, R55, 0x20, PT ;  /* 0x000000203700780c */ /* 0x000fe20003fa4270 */
[----:B------:R-:W-:Y:S01]  /*a210*/  MUFU.TANH R63, R63 ;  /* 0x0000003f003f7308 */ /* 0x000fe20000002400 */
[----:B------:R-:W-:-:S02]  /*a220*/  FSEL R80, R34, -INF , P4 ;  /* 0xff80000022507808 */ /* 0x000fc40002000000 */
[----:B------:R-:W-:Y:S02]  /*a230*/  FMNMX.FTZ R65, R78, R65, !PT ;  /* 0x000000414e417209 */ /* 0x000fe40007810000 */
[----:B------:R-:W-:Y:S02]  /*a240*/  FSEL R32, R32, -INF , P1 ;  /* 0xff80000020207808 */ /* 0x000fe40000800000 */
[----:B------:R-:W-:Y:S01]  /*a250*/  ISETP.GT.AND P1, PT, R55, 0x21, PT ;  /* 0x000000213700780c */ /* 0x000fe20003f24270 */
[----:B------:R-:W-:Y:S01]  /*a260*/  MUFU.TANH R66, R66 ;  /* 0x0000004200427308 */ /* 0x000fe20000002400 */
[----:B------:R-:W-:Y:S02]  /*a270*/  FSEL R74, R35, -INF , P5 ;  /* 0xff800000234a7808 */ /* 0x000fe40002800000 */
[----:B------:R-:W-:Y:S02]  /*a280*/  FMNMX.FTZ R65, R80, R65, !PT ;  /* 0x0000004150417209 */ /* 0x000fe40007810000 */
[----:B------:R-:W-:Y:S01]  /*a290*/  FSEL R34, R13, -INF , P2 ;  /* 0xff8000000d227808 */ /* 0x000fe20001000000 */
[----:B------:R-:W-:Y:S01]  /*a2a0*/  IMAD.U32 R13, RZ, RZ, UR5 ;  /* 0x00000005ff0d7e24 */ /* 0x000fe2000f8e00ff */
[----:B------:R-:W-:Y:S01]  /*a2b0*/  ISETP.GT.AND P2, PT, R55, 0x28, PT ;  /* 0x000000283700780c */ /* 0x000fe20003f44270 */
[----:B------:R-:W5:Y:S01]  /*a2c0*/  MUFU.TANH R67, R67 ;  /* 0x0000004300437308 */ /* 0x000f620000002400 */
[----:B------:R-:W-:-:S02]  /*a2d0*/  FSEL R64, R37, -INF , P1 ;  /* 0xff80000025407808 */ /* 0x000fc40000800000 */
[----:B------:R-:W-:Y:S02]  /*a2e0*/  FMNMX.FTZ R65, R74, R65, !PT ;  /* 0x000000414a417209 */ /* 0x000fe40007810000 */
[----:B------:R-:W-:Y:S02]  /*a2f0*/  FSEL R36, R36, -INF , P3 ;  /* 0xff80000024247808 */ /* 0x000fe40001800000 */
[----:B------:R-:W-:Y:S01]  /*a300*/  ISETP.GT.AND P3, PT, R55, 0x29, PT ;  /* 0x000000293700780c */ /* 0x000fe20003f64270 */
[----:B------:R-:W5:Y:S01]  /*a310*/  MUFU.TANH R70, R70 ;  /* 0x0000004600467308 */ /* 0x000f620000002400 */
        /* <DEDUP_REMOVED lines=8> */
[----:B------:R-:W-:Y:S02]  /*a3a0*/  ISETP.GT.AND P5, PT, R55, 0x31, PT ;  /* 0x000000313700780c */ /* 0x000fe40003fa4270 */
[----:B------:R-:W-:-:S02]  /*a3b0*/  FSEL R82, R43, -INF , P4 ;  /* 0xff8000002b527808 */ /* 0x000fc40002000000 */
[----:B------:R-:W-:Y:S02]  /*a3c0*/  FMNMX.FTZ R65, R76, R65, !PT ;  /* 0x000000414c417209 */ /* 0x000fe40007810000 */
[----:B------:R-:W-:Y:S02]  /*a3d0*/  FSEL R44, R27, -INF , P1 ;  /* 0xff8000001b2c7808 */ /* 0x000fe40000800000 */
[----:B------:R-:W-:Y:S02]  /*a3e0*/  ISETP.GT.AND P1, PT, R55, 0x38, PT ;  /* 0x000000383700780c */ /* 0x000fe40003f24270 */
[----:B------:R-:W-:Y:S02]  /*a3f0*/  FSEL R84, R45, -INF , P5 ;  /* 0xff8000002d547808 */ /* 0x000fe40002800000 */
[----:B------:R-:W-:Y:S02]  /*a400*/  FMNMX.FTZ R65, R82, R65, !PT ;  /* 0x0000004152417209 */ /* 0x000fe40007810000 */
[----:B------:R-:W-:-:S02]  /*a410*/  FSEL R46, R46, -INF , P2 ;  /* 0xff8000002e2e7808 */ /* 0x000fc40001000000 */
[----:B------:R-:W-:Y:S02]  /*a420*/  ISETP.GT.AND P2, PT, R55, 0x39, PT ;  /* 0x000000393700780c */ /* 0x000fe40003f44270 */
        /* <DEDUP_REMOVED lines=24> */
[----:B----4-:R-:W-:Y:S02]  /*a5b0*/  FSEL R98, R57, -INF , P2 ;  /* 0xff80000039627808 */ /* 0x010fe40001000000 */
[----:B------:R-:W-:Y:S02]  /*a5c0*/  FMNMX.FTZ R65, R96, R65, !PT ;  /* 0x0000004160417209 */ /* 0x000fe40007810000 */
[----:B-1----:R-:W-:Y:S02]  /*a5d0*/  FSEL R58, R21, -INF , P4 ;  /* 0xff800000153a7808 */ /* 0x002fe40002000000 */
[----:B------:R-:W-:Y:S02]  /*a5e0*/  ISETP.GT.AND P4, PT, R55, 0x58, PT ;  /* 0x000000583700780c */ /* 0x000fe40003f84270 */
[----:B--2---:R-:W-:-:S02]  /*a5f0*/  FSEL R100, R59, -INF , P3 ;  /* 0xff8000003b647808 */ /* 0x004fc40001800000 */
[----:B------:R-:W-:Y:S02]  /*a600*/  FMNMX.FTZ R65, R98, R65, !PT ;  /* 0x0000004162417209 */ /* 0x000fe40007810000 */
[----:B0-----:R-:W-:Y:S02]  /*a610*/  FSEL R60, R60, -INF , P5 ;  /* 0xff8000003c3c7808 */ /* 0x001fe40002800000 */
[----:B------:R-:W-:Y:S02]  /*a620*/  ISETP.GT.AND P5, PT, R55, 0x59, PT ;  /* 0x000000593700780c */ /* 0x000fe40003fa4270 */
[----:B---3--:R-:W-:Y:S02]  /*a630*/  FSEL R102, R61, -INF , P4 ;  /* 0xff8000003d667808 */ /* 0x008fe40002000000 */
[----:B------:R-:W-:Y:S02]  /*a640*/  FMNMX.FTZ R65, R100, R65, !PT ;  /* 0x0000004164417209 */ /* 0x000fe40007810000 */
[----:B-----5:R-:W-:-:S02]  /*a650*/  FSEL R104, R104, -INF , P5 ;  /* 0xff80000068687808 */ /* 0x020fc40002800000 */
[----:B------:R-:W-:-:S04]  /*a660*/  FMNMX.FTZ R65, R102, R65, !PT ;  /* 0x0000004166417209 */ /* 0x000fc80007810000 */
[----:B------:R-:W-:-:S05]  /*a670*/  FMNMX.FTZ R65, R104, R65, !PT ;  /* 0x0000004168417209 */ /* 0x000fca0007810000 */
[----:B------:R-:W0:Y:S02]  /*a680*/  SHFL.BFLY PT, R14, R65, 0x2, 0x1f ;  /* 0x0c401f00410e7f89 */ /* 0x000e2400000e0000 */
[----:B0-----:R-:W-:-:S05]  /*a690*/  FMNMX.FTZ R7, R65, R14, !PT ;  /* 0x0000000e41077209 */ /* 0x001fca0007810000 */
[----:B------:R-:W0:Y:S02]  /*a6a0*/  SHFL.BFLY PT, R14, R7, 0x1, 0x1f ;  /* 0x0c201f00070e7f89 */ /* 0x000e2400000e0000 */
[----:B0-----:R-:W-:Y:S02]  /*a6b0*/  FMNMX.FTZ R14, R7, R14, !PT ;  /* 0x0000000e070e7209 */ /* 0x001fe40007810000 */
[----:B------:R-:W-:Y:S02]  /*a6c0*/  FMNMX.FTZ R7, R0, R6, !PT ;  /* 0x0000000600077209 */ /* 0x000fe40007810000 */
[C---:B------:R-:W-:Y:S01]  /*a6d0*/  FSETP.NEU.FTZ.AND P6, PT, R14.reuse, -INF , PT ;  /* 0xff8000000e00780b */ /* 0x040fe20003fdd000 */
[----:B------:R-:W-:Y:S01]  /*a6e0*/  FMUL.FTZ R27, R14, R13 ;  /* 0x0000000d0e1b7220 */ /* 0x000fe20000410000 */
[----:B------:R-:W-:-:S04]  /*a6f0*/  FMNMX.FTZ R7, R8, R7, !PT ;  /* 0x0000000708077209 */ /* 0x000fc80007810000 */
[----:B------:R-:W-:Y:S02]  /*a700*/  FMNMX.FTZ R7, R30, R7, !PT ;  /* 0x000000071e077209 */ /* 0x000fe40007810000 */
[----:B------:R-:W-:Y:S02]  /*a710*/  FSEL R27, R27, RZ, P6 ;  /* 0x000000ff1b1b7208 */ /* 0x000fe40003000000 */
[----:B------:R-:W-:-:S03]  /*a720*/  FMNMX.FTZ R7, R32, R7, !PT ;  /* 0x0000000720077209 */ /* 0x000fc60007810000 */
[--C-:B------:R-:W-:Y:S01]  /*a730*/  FFMA.FTZ R152, R15, R13, -R27.reuse ;  /* 0x0000000d0f987223 */ /* 0x100fe2000001081b */
[----:B------:R-:W-:Y:S01]  /*a740*/  FMNMX.FTZ R15, R34, R7, !PT ;  /* 0x00000007220f7209 */ /* 0x000fe20007810000 */
[-CC-:B------:R-:W-:Y:S01]  /*a750*/  FFMA.FTZ R24, R24, R13.reuse, -R27.reuse ;  /* 0x0000000d18187223 */ /* 0x180fe2000001081b */
[-CC-:B------:R-:W-:Y:S01]  /*a760*/  FFMA.FTZ R40, R40, R13.reuse, -R27.reuse ;  /* 0x0000000d28287223 */ /* 0x180fe2000001081b */
[--C-:B------:R-:W-:Y:S01]  /*a770*/  FFMA.FTZ R154, R42, R13, -R27.reuse ;  /* 0x0000000d2a9a7223 */ /* 0x100fe2000001081b */
[----:B------:R-:W-:Y:S01]  /*a780*/  FMNMX.FTZ R15, R36, R15, !PT ;  /* 0x0000000f240f7209 */ /* 0x000fe20007810000 */
[----:B------:R0:W-:Y:S01]  /*a790*/  MUFU.EX2 R7, R24 ;  /* 0x0000001800077308 */ /* 0x0001e20000000800 */
[----:B------:R-:W-:Y:S01]  /*a7a0*/  FSEL R42, R67, -INF , P3 ;  /* 0xff800000432a7808 */ /* 0x000fe20001800000 */
[--C-:B------:R-:W-:Y:S01]  /*a7b0*/  FFMA.FTZ R156, R62, R13, -R27.reuse ;  /* 0x0000000d3e9c7223 */ /* 0x100fe2000001081b */
[----:B------:R-:W-:Y:S01]  /*a7c0*/  FMNMX.FTZ R15, R28, R15, !PT ;  /* 0x0000000f1c0f7209 */ /* 0x000fe20007810000 */
[-CC-:B------:R-:W-:Y:S01]  /*a7d0*/  FFMA.FTZ R33, R64, R13.reuse, -R27.reuse ;  /* 0x0000000d40217223 */ /* 0x180fe2000001081b */
[----:B------:R-:W-:Y:S01]  /*a7e0*/  FSEL R62, R70, -INF , P4 ;  /* 0xff800000463e7808 */ /* 0x000fe20002000000 */
[--C-:B------:R-:W-:Y:S01]  /*a7f0*/  FFMA.FTZ R72, R72, R13, -R27.reuse ;  /* 0x0000000d48487223 */ /* 0x100fe2000001081b */
[----:B------:R-:W-:Y:S01]  /*a800*/  FMNMX.FTZ R15, R38, R15, !PT ;  /* 0x0000000f260f7209 */ /* 0x000fe20007810000 */
[----:B------:R-:W1:Y:S01]  /*a810*/  MUFU.EX2 R152, R152 ;  /* 0x0000009800987308 */ /* 0x000e620000000800 */
[----:B0-----:R-:W-:Y:S01]  /*a820*/  FSEL R24, R63, -INF , P1 ;  /* 0xff8000003f187808 */ /* 0x001fe20000800000 */
[--C-:B------:R-:W-:Y:S01]  /*a830*/  FFMA.FTZ R158, R78, R13, -R27.reuse ;  /* 0x0000000d4e9e7223 */ /* 0x100fe2000001081b */
[----:B------:R-:W-:Y:S01]  /*a840*/  FMNMX.FTZ R21, R44, R15, !PT ;  /* 0x0000000f2c157209 */ /* 0x000fe20007810000 */
[-CC-:B------:R-:W-:Y:S01]  /*a850*/  FFMA.FTZ R80, R80, R13.reuse, -R27.reuse ;  /* 0x0000000d50507223 */ /* 0x180fe2000001081b */
[----:B------:R-:W-:Y:S01]  /*a860*/  FSEL R64, R29, -INF , P5 ;  /* 0xff8000001d407808 */ /* 0x000fe20002800000 */
[--C-:B------:R-:W-:Y:S01]  /*a870*/  FFMA.FTZ R160, R74, R13, -R27.reuse ;  /* 0x0000000d4aa07223 */ /* 0x100fe2000001081b */
[----:B------:R-:W-:Y:S01]  /*a880*/  FMNMX.FTZ R21, R46, R21, !PT ;  /* 0x000000152e157209 */ /* 0x000fe20007810000 */
[----:B------:R0:W-:Y:S01]  /*a890*/  MUFU.EX2 R15, R40 ;  /* 0x00000028000f7308 */ /* 0x0001e20000000800 */
[-CC-:B------:R-:W-:Y:S01]  /*a8a0*/  FFMA.FTZ R162, R68, R13.reuse, -R27.reuse ;  /* 0x0000000d44a27223 */ /* 0x180fe2000001081b */
[--C-:B------:R-:W-:Y:S01]  /*a8b0*/  FFMA.FTZ R164, R82, R13, -R27.reuse ;  /* 0x0000000d52a47223 */ /* 0x100fe2000001081b */
[----:B------:R-:W-:Y:S01]  /*a8c0*/  FMNMX.FTZ R21, R26, R21, !PT ;  /* 0x000000151a157209 */ /* 0x000fe20007810000 */
[-CC-:B------:R-:W-:Y:S01]  /*a8d0*/  FFMA.FTZ R84, R84, R13.reuse, -R27.reuse ;  /* 0x0000000d54547223 */ /* 0x180fe2000001081b */
[-CC-:B------:R-:W-:Y:S01]  /*a8e0*/  FFMA.FTZ R166, R86, R13.reuse, -R27.reuse ;  /* 0x0000000d56a67223 */ /* 0x180fe2000001081b */
[----:B------:R-:W-:Y:S01]  /*a8f0*/  FFMA.FTZ R35, R88, R13, -R27 ;  /* 0x0000000d58237223 */ /* 0x000fe2000001081b */
[----:B------:R-:W-:Y:S01]  /*a900*/  FMNMX.FTZ R21, R48, R21, !PT ;  /* 0x0000001530157209 */ /* 0x000fe20007810000 */
[----:B------:R-:W2:Y:S01]  /*a910*/  MUFU.EX2 R154, R154 ;  /* 0x0000009a009a7308 */ /* 0x000ea20000000800 */
[----:B0-----:R-:W-:Y:S01]  /*a920*/  FSEL R40, R66, -INF , P2 ;  /* 0xff80000042287808 */ /* 0x001fe20001000000 */
[----:B-1----:R-:W-:Y:S01]  /*a930*/  FADD.FTZ R45, R152, R7 ;  /* 0x00000007982d7221 */ /* 0x002fe20000010000 */
[----:B------:R-:W-:Y:S01]  /*a940*/  FMNMX.FTZ R25, R50, R21, !PT ;  /* 0x0000001532197209 */ /* 0x000fe20007810000 */
[-CC-:B------:R-:W-:Y:S01]  /*a950*/  FFMA.FTZ R168, R90, R13.reuse, -R27.reuse ;  /* 0x0000000d5aa87223 */ /* 0x180fe2000001081b */
[----:B------:R-:W-:Y:S01]  /*a960*/  F2FP.F16.F32.PACK_AB R152, R7, R152 ;  /* 0x000000980798723e */ /* 0x000fe200000000ff */
[--C-:B------:R-:W-:Y:S01]  /*a970*/  FFMA.FTZ R170, R94, R13, -R27.reuse ;  /* 0x0000000d5eaa7223 */ /* 0x100fe2000001081b */
[----:B------:R-:W-:Y:S01]  /*a980*/  FMNMX.FTZ R25, R52, R25, !PT ;  /* 0x0000001934197209 */ /* 0x000fe20007810000 */
[----:B------:R-:W0:Y:S01]  /*a990*/  MUFU.EX2 R156, R156 ;  /* 0x0000009c009c7308 */ /* 0x000e220000000800 */
[-CC-:B------:R-:W-:Y:S01]  /*a9a0*/  FFMA.FTZ R39, R96, R13.reuse, -R27.reuse ;  /* 0x0000000d60277223 */ /* 0x180fe2000001081b */
[--C-:B------:R-:W-:Y:S01]  /*a9b0*/  FFMA.FTZ R172, R98, R13, -R27.reuse ;  /* 0x0000000d62ac7223 */ /* 0x100fe2000001081b */
[----:B------:R-:W-:Y:S01]  /*a9c0*/  FMNMX.FTZ R25, R54, R25, !PT ;  /* 0x0000001936197209 */ /* 0x000fe20007810000 */
[-CC-:B------:R-:W-:Y:S01]  /*a9d0*/  FFMA.FTZ R100, R100, R13.reuse, -R27.reuse ;  /* 0x0000000d64647223 */ /* 0x180fe2000001081b */
[----:B------:R-:W-:-:S02]  /*a9e0*/  FFMA.FTZ R174, R102, R13, -R27 ;  /* 0x0000000d66ae7223 */ /* 0x000fc4000001081b */
[----:B------:R-:W-:Y:S01]  /*a9f0*/  FMNMX.FTZ R25, R56, R25, !PT ;  /* 0x0000001938197209 */ /* 0x000fe20007810000 */
[----:B------:R-:W1:Y:S03]  /*aa00*/  MUFU.EX2 R21, R72 ;  /* 0x0000004800157308 */ /* 0x000e660000000800 */
[----:B------:R-:W-:-:S04]  /*aa10*/  FMNMX.FTZ R31, R58, R25, !PT ;  /* 0x000000193a1f7209 */ /* 0x000fc80007810000 */
[----:B------:R-:W-:Y:S01]  /*aa20*/  FMNMX.FTZ R31, R60, R31, !PT ;  /* 0x0000001f3c1f7209 */ /* 0x000fe20007810000 */
[----:B------:R-:W3:Y:S03]  /*aa30*/  MUFU.EX2 R158, R158 ;  /* 0x0000009e009e7308 */ /* 0x000ee60000000800 */
[----:B------:R-:W-:-:S04]  /*aa40*/  FMNMX.FTZ R31, R24, R31, !PT ;  /* 0x0000001f181f7209 */ /* 0x000fc80007810000 */
[----:B------:R-:W-:Y:S01]  /*aa50*/  FMNMX.FTZ R31, R40, R31, !PT ;  /* 0x0000001f281f7209 */ /* 0x000fe20007810000 */
[----:B------:R-:W4:Y:S03]  /*aa60*/  MUFU.EX2 R25, R80 ;  /* 0x0000005000197308 */ /* 0x000f260000000800 */
[----:B------:R-:W-:-:S04]  /*aa70*/  FMNMX.FTZ R31, R42, R31, !PT ;  /* 0x0000001f2a1f7209 */ /* 0x000fc80007810000 */
[----:B------:R-:W-:Y:S01]  /*aa80*/  FMNMX.FTZ R31, R62, R31, !PT ;  /* 0x0000001f3e1f7209 */ /* 0x000fe20007810000 */
[----:B------:R-:W-:Y:S03]  /*aa90*/  MUFU.EX2 R160, R160 ;  /* 0x000000a000a07308 */ /* 0x000fe60000000800 */
[----:B------:R-:W-:Y:S01]  /*aaa0*/  FMNMX.FTZ R37, R64, R31, !PT ;  /* 0x0000001f40257209 */ /* 0x000fe20007810000 */
[----:B------:R-:W-:-:S04]  /*aab0*/  FFMA.FTZ R31, R76, R13, -R27 ;  /* 0x0000000d4c1f7223 */ /* 0x000fc8000001081b */
[----:B------:R-:W5:Y:S01]  /*aac0*/  SHFL.BFLY PT, R66, R37, 0x2, 0x1f ;  /* 0x0c401f0025427f89 */ /* 0x000f6200000e0000 */
[----:B------:R-:W-:Y:S08]  /*aad0*/  MUFU.EX2 R29, R33 ;  /* 0x00000021001d7308 */ /* 0x000ff00000000800 */
[----:B------:R-:W-:Y:S08]  /*aae0*/  MUFU.EX2 R162, R162 ;  /* 0x000000a200a27308 */ /* 0x000ff00000000800 */
[----:B------:R-:W-:Y:S01]  /*aaf0*/  MUFU.EX2 R31, R31 ;  /* 0x0000001f001f7308 */ /* 0x000fe20000000800 */
[----:B-----5:R-:W-:-:S07]  /*ab00*/  FMNMX.FTZ R66, R37, R66, !PT ;  /* 0x0000004225427209 */ /* 0x020fce0007810000 */
[----:B------:R-:W-:Y:S01]  /*ab10*/  MUFU.EX2 R164, R164 ;  /* 0x000000a400a47308 */ /* 0x000fe20000000800 */
[-CC-:B------:R-:W-:Y:S01]  /*ab20*/  FFMA.FTZ R37, R92, R13.reuse, -R27.reuse ;  /* 0x0000000d5c257223 */ /* 0x180fe2000001081b */
[----:B------:R-:W-:Y:S01]  /*ab30*/  FFMA.FTZ R27, R104, R13, -R27 ;  /* 0x0000000d681b7223 */ /* 0x000fe2000001081b */
[----:B------:R-:W5:Y:S05]  /*ab40*/  SHFL.BFLY PT, R41, R66, 0x1, 0x1f ;  /* 0x0c201f0042297f89 */ /* 0x000f6a00000e0000 */
[----:B------:R-:W-:Y:S08]  /*ab50*/  MUFU.EX2 R33, R84 ;  /* 0x0000005400217308 */ /* 0x000ff00000000800 */
[----:B------:R-:W-:Y:S08]  /*ab60*/  MUFU.EX2 R166, R166 ;  /* 0x000000a600a67308 */ /* 0x000ff00000000800 */
[----:B------:R-:W-:Y:S01]  /*ab70*/  MUFU.EX2 R35, R35 ;  /* 0x0000002300237308 */ /* 0x000fe20000000800 */
[----:B-----5:R-:W-:-:S04]  /*ab80*/  FMNMX.FTZ R176, R66, R41, !PT ;  /* 0x0000002942b07209 */ /* 0x020fc80007810000 */
[C---:B------:R-:W-:Y:S01]  /*ab90*/  FSETP.NEU.FTZ.AND P1, PT, R176.reuse, -INF , PT ;  /* 0xff800000b000780b */ /* 0x040fe20003f3d000 */
[----:B------:R-:W-:Y:S02]  /*aba0*/  FMUL.FTZ R43, R176, R13 ;  /* 0x0000000db02b7220 */ /* 0x000fe40000410000 */
[----:B------:R-:W-:Y:S03]  /*abb0*/  MUFU.EX2 R168, R168 ;  /* 0x000000a800a87308 */ /* 0x000fe60000000800 */
[----:B------:R-:W-:-:S05]  /*abc0*/  FSEL R43, R43, RZ, P1 ;  /* 0x000000ff2b2b7208 */ /* 0x000fca0000800000 */
[----:B------:R-:W-:Y:S01]  /*abd0*/  MUFU.EX2 R37, R37 ;  /* 0x0000002500257308 */ /* 0x000fe20000000800 */
[-CC-:B------:R-:W-:Y:S01]  /*abe0*/  FFMA.FTZ R153, R0, R13.reuse, -R43.reuse ;  /* 0x0000000d00997223 */ /* 0x180fe2000001082b */
[-CC-:B------:R-:W-:Y:S01]  /*abf0*/  FFMA.FTZ R0, R6, R13.reuse, -R43.reuse ;  /* 0x0000000d06007223 */ /* 0x180fe2000001082b */
[-CC-:B------:R-:W-:Y:S01]  /*ac00*/  FFMA.FTZ R155, R8, R13.reuse, -R43.reuse ;  /* 0x0000000d089b7223 */ /* 0x180fe2000001082b */
[-CC-:B------:R-:W-:Y:S01]  /*ac10*/  FFMA.FTZ R6, R30, R13.reuse, -R43.reuse ;  /* 0x0000000d1e067223 */ /* 0x180fe2000001082b */
[-CC-:B------:R-:W-:Y:S01]  /*ac20*/  FFMA.FTZ R157, R32, R13.reuse, -R43.reuse ;  /* 0x0000000d209d7223 */ /* 0x180fe2000001082b */
[-C--:B------:R-:W-:Y:S01]  /*ac30*/  FFMA.FTZ R30, R34, R13.reuse, -R43 ;  /* 0x0000000d221e7223 */ /* 0x080fe2000001082b */
[----:B--2---:R-:W-:Y:S01]  /*ac40*/  FADD.FTZ R8, R154, R45 ;  /* 0x0000002d9a087221 */ /* 0x004fe20000010000 */
[----:B------:R-:W-:Y:S01]  /*ac50*/  MUFU.EX2 R153, R153 ;  /* 0x0000009900997308 */ /* 0x000fe20000000800 */
[-CC-:B------:R-:W-:Y:S01]  /*ac60*/  FFMA.FTZ R159, R36, R13.reuse, -R43.reuse ;  /* 0x0000000d249f7223 */ /* 0x180fe2000001082b */
[-CC-:B------:R-:W-:Y:S01]  /*ac70*/  FFMA.FTZ R28, R28, R13.reuse, -R43.reuse ;  /* 0x0000000d1c1c7223 */ /* 0x180fe2000001082b */
[----:B------:R-:W-:Y:S01]  /*ac80*/  FADD.FTZ R45, R15, R8 ;  /* 0x000000080f2d7221 */ /* 0x000fe20000010000 */
[-CC-:B------:R-:W-:Y:S01]  /*ac90*/  FFMA.FTZ R161, R38, R13.reuse, -R43.reuse ;  /* 0x0000000d26a17223 */ /* 0x180fe2000001082b */
[-CC-:B------:R-:W-:Y:S01]  /*aca0*/  FFMA.FTZ R32, R44, R13.reuse, -R43.reuse ;  /* 0x0000000d2c207223 */ /* 0x180fe2000001082b */
[-C--:B------:R-:W-:Y:S01]  /*acb0*/  FFMA.FTZ R163, R46, R13.reuse, -R43 ;  /* 0x0000000d2ea37223 */ /* 0x080fe2000001082b */
[----:B0-----:R-:W-:Y:S01]  /*acc0*/  FADD.FTZ R36, R156, R45 ;  /* 0x0000002d9c247221 */ /* 0x001fe20000010000 */
[----:B------:R-:W0:Y:S01]  /*acd0*/  MUFU.EX2 R0, R0 ;  /* 0x0000000000007308 */ /* 0x000e220000000800 */
[-CC-:B------:R-:W-:Y:S01]  /*ace0*/  FFMA.FTZ R26, R26, R13.reuse, -R43.reuse ;  /* 0x0000000d1a1a7223 */ /* 0x180fe2000001082b */
[-CC-:B------:R-:W-:Y:S01]  /*acf0*/  FFMA.FTZ R165, R48, R13.reuse, -R43.reuse ;  /* 0x0000000d30a57223 */ /* 0x180fe2000001082b */
[----:B-1----:R-:W-:Y:S01]  /*ad00*/  FADD.FTZ R47, R21, R36 ;  /* 0x00000024152f7221 */ /* 0x002fe20000010000 */
[-CC-:B------:R-:W-:Y:S01]  /*ad10*/  FFMA.FTZ R34, R50, R13.reuse, -R43.reuse ;  /* 0x0000000d32227223 */ /* 0x180fe2000001082b */
[-CC-:B------:R-:W-:Y:S01]  /*ad20*/  FFMA.FTZ R167, R52, R13.reuse, -R43.reuse ;  /* 0x0000000d34a77223 */ /* 0x180fe2000001082b */
[-C--:B------:R-:W-:Y:S01]  /*ad30*/  FFMA.FTZ R36, R54, R13.reuse, -R43 ;  /* 0x0000000d36247223 */ /* 0x080fe2000001082b */
[----:B---3--:R-:W-:Y:S01]  /*ad40*/  FADD.FTZ R38, R158, R47 ;  /* 0x0000002f9e267221 */ /* 0x008fe20000010000 */
[----:B------:R-:W1:Y:S01]  /*ad50*/  MUFU.EX2 R155, R155 ;  /* 0x0000009b009b7308 */ /* 0x000e620000000800 */
[-CC-:B------:R-:W-:Y:S01]  /*ad60*/  FFMA.FTZ R169, R56, R13.reuse, -R43.reuse ;  /* 0x0000000d38a97223 */ /* 0x180fe2000001082b */
[-CC-:B------:R-:W-:Y:S01]  /*ad70*/  FFMA.FTZ R171, R60, R13.reuse, -R43.reuse ;  /* 0x0000000d3cab7223 */ /* 0x180fe2000001082b */
[----:B----4-:R-:W-:Y:S01]  /*ad80*/  FADD.FTZ R47, R25, R38 ;  /* 0x00000026192f7221 */ /* 0x010fe20000010000 */
[-CC-:B------:R-:W-:Y:S01]  /*ad90*/  FFMA.FTZ R38, R58, R13.reuse, -R43.reuse ;  /* 0x0000000d3a267223 */ /* 0x180fe2000001082b */
[-CC-:B------:R-:W-:Y:S01]  /*ada0*/  FFMA.FTZ R24, R24, R13.reuse, -R43.reuse ;  /* 0x0000000d18187223 */ /* 0x180fe2000001082b */
[-CC-:B------:R-:W-:Y:S01]  /*adb0*/  FFMA.FTZ R40, R40, R13.reuse, -R43.reuse ;  /* 0x0000000d28287223 */ /* 0x180fe2000001082b */
[-CC-:B------:R-:W-:Y:S01]  /*adc0*/  FFMA.FTZ R42, R42, R13.reuse, -R43.reuse ;  /* 0x0000000d2a2a7223 */ /* 0x180fe2000001082b */
[----:B------:R-:W2:Y:S01]  /*add0*/  MUFU.EX2 R6, R6 ;  /* 0x0000000600067308 */ /* 0x000ea20000000800 */
[----:B0-----:R-:W-:Y:S01]  /*ade0*/  FADD.FTZ R8, R153, R0 ;  /* 0x0000000099087221 */ /* 0x001fe20000010000 */
[-CC-:B------:R-:W-:Y:S01]  /*adf0*/  FFMA.FTZ R62, R62, R13.reuse, -R43.reuse ;  /* 0x0000000d3e3e7223 */ /* 0x180fe2000001082b */
[----:B------:R-:W-:Y:S01]  /*ae00*/  F2FP.F16.F32.PACK_AB R154, R15, R154 ;  /* 0x0000009a0f9a723e */ /* 0x000fe200000000ff */
[----:B------:R-:W-:Y:S01]  /*ae10*/  FFMA.FTZ R43, R64, R13, -R43 ;  /* 0x0000000d402b7223 */ /* 0x000fe2000001082b */
[----:B------:R-:W-:-:S02]  /*ae20*/  F2FP.F16.F32.PACK_AB R153, R0, R153 ;  /* 0x000000990099723e */ /* 0x000fc400000000ff */
[----:B------:R-:W-:Y:S01]  /*ae30*/  F2FP.F16.F32.PACK_AB R156, R21, R156 ;  /* 0x0000009c159c723e */ /* 0x000fe200000000ff */
[----:B------:R-:W0:Y:S01]  /*ae40*/  MUFU.EX2 R157, R157 ;  /* 0x0000009d009d7308 */ /* 0x000e220000000800 */
[----:B-1----:R-:W-:Y:S01]  /*ae50*/  FADD.FTZ R45, R155, R8 ;  /* 0x000000089b2d7221 */ /* 0x002fe20000010000 */
[----:B------:R-:W-:-:S06]  /*ae60*/  F2FP.F16.F32.PACK_AB R158, R25, R158 ;  /* 0x0000009e199e723e */ /* 0x000fcc00000000ff */
[----:B------:R-:W1:Y:S01]  /*ae70*/  MUFU.EX2 R30, R30 ;  /* 0x0000001e001e7308 */ /* 0x000e620000000800 */
[C---:B--2---:R-:W-:Y:S01]  /*ae80*/  FADD.FTZ R8, R6.reuse, R45 ;  /* 0x0000002d06087221 */ /* 0x044fe20000010000 */
[----:B------:R-:W-:-:S06]  /*ae90*/  F2FP.F16.F32.PACK_AB R155, R6, R155 ;  /* 0x0000009b069b723e */ /* 0x000fcc00000000ff */
[----:B------:R-:W2:Y:S01]  /*aea0*/  MUFU.EX2 R159, R159 ;  /* 0x0000009f009f7308 */ /* 0x000ea20000000800 */
[----:B0-----:R-:W-:Y:S01]  /*aeb0*/  FADD.FTZ R45, R157, R8 ;  /* 0x000000089d2d7221 */ /* 0x001fe20000010000 */
[----:B------:R-:W-:Y:S01]  /*aec0*/  FADD.FTZ R8, R160, R47 ;  /* 0x0000002fa0087221 */ /* 0x000fe20000010000 */
[----:B------:R-:W-:-:S03]  /*aed0*/  F2FP.F16.F32.PACK_AB R160, R29, R160 ;  /* 0x000000a01da0723e */ /* 0x000fc600000000ff */
[----:B------:R-:W-:Y:S01]  /*aee0*/  FADD.FTZ R47, R29, R8 ;  /* 0x000000081d2f7221 */ /* 0x000fe20000010000 */
[----:B------:R-:W-:Y:S01]  /*aef0*/  VIADD R8, R3, 0x22840 ;  /* 0x0002284003087836 */ /* 0x000fe20000000000 */
[----:B------:R-:W0:Y:S01]  /*af00*/  MUFU.EX2 R28, R28 ;  /* 0x0000001c001c7308 */ /* 0x000e220000000800 */
[----:B-1----:R-:W-:Y:S01]  /*af10*/  FADD.FTZ R44, R30, R45 ;  /* 0x0000002d1e2c7221 */ /* 0x002fe20000010000 */
[----:B------:R-:W-:Y:S01]  /*af20*/  FADD.FTZ R46, R162, R47 ;  /* 0x0000002fa22e7221 */ /* 0x000fe20000010000 */
[----:B------:R-:W-:Y:S02]  /*af30*/  F2FP.F16.F32.PACK_AB R162, R31, R162 ;  /* 0x000000a21fa2723e */ /* 0x000fe400000000ff */
[----:B------:R-:W-:Y:S01]  /*af40*/  PRMT R8, R73, 0x654, R8 ;  /* 0x0000065449087816 */ /* 0x000fe20000000008 */
[----:B------:R-:W-:Y:S01]  /*af50*/  FADD.FTZ R47, R31, R46 ;  /* 0x0000002e1f2f7221 */ /* 0x000fe20000010000 */
[----:B------:R-:W-:Y:S01]  /*af60*/  F2FP.F16.F32.PACK_AB R157, R30, R157 ;  /* 0x0000009d1e9d723e */ /* 0x000fe200000000ff */
[----:B------:R-:W1:Y:S01]  /*af70*/  MUFU.EX2 R161, R161 ;  /* 0x000000a100a17308 */ /* 0x000e620000000800 */
[----:B--2---:R-:W-:Y:S01]  /*af80*/  FADD.FTZ R45, R159, R44 ;  /* 0x0000002c9f2d7221 */ /* 0x004fe20000010000 */
[----:B------:R2:W-:Y:S06]  /*af90*/  SYNCS.ARRIVE.TRANS64.RED.A1T0 RZ, [R8+URZ], RZ ;  /* 0x000000ff08ff79a7 */ /* 0x0005ec000810043f */
[----:B------:R-:W2:Y:S01]  /*afa0*/  MUFU.EX2 R32, R32 ;  /* 0x0000002000207308 */ /* 0x000ea20000000800 */
[C---:B0-----:R-:W-:Y:S01]  /*afb0*/  FADD.FTZ R44, R28.reuse, R45 ;  /* 0x0000002d1c2c7221 */ /* 0x041fe20000010000 */
[----:B------:R-:W-:-:S06]  /*afc0*/  F2FP.F16.F32.PACK_AB R159, R28, R159 ;  /* 0x0000009f1c9f723e */ /* 0x000fcc00000000ff */
[----:B------:R-:W0:Y:S01]  /*afd0*/  MUFU.EX2 R163, R163 ;  /* 0x000000a300a37308 */ /* 0x000e220000000800 */
[----:B-1----:R-:W-:Y:S01]  /*afe0*/  FADD.FTZ R45, R161, R44 ;  /* 0x0000002ca12d7221 */ /* 0x002fe20000010000 */
[----:B------:R-:W-:Y:S01]  /*aff0*/  FADD.FTZ R44, R164, R47 ;  /* 0x0000002fa42c7221 */ /* 0x000fe20000010000 */
[----:B------:R-:W-:-:S03]  /*b000*/  F2FP.F16.F32.PACK_AB R164, R33, R164 ;  /* 0x000000a421a4723e */ /* 0x000fc600000000ff */
[----:B------:R-:W-:Y:S02]  /*b010*/  FADD.FTZ R47, R33, R44 ;  /* 0x0000002c212f7221 */ /* 0x000fe40000010000 */
[----:B------:R-:W1:Y:S01]  /*b020*/  MUFU.EX2 R26, R26 ;  /* 0x0000001a001a7308 */ /* 0x000e620000000800 */
[----:B--2---:R-:W-:Y:S01]  /*b030*/  FADD.FTZ R8, R32, R45 ;  /* 0x0000002d20087221 */ /* 0x004fe20000010000 */
[----:B------:R-:W-:Y:S01]  /*b040*/  FADD.FTZ R44, R166, R47 ;  /* 0x0000002fa62c7221 */ /* 0x000fe20000010000 */
[----:B------:R-:W-:Y:S02]  /*b050*/  F2FP.F16.F32.PACK_AB R166, R35, R166 ;  /* 0x000000a623a6723e */ /* 0x000fe400000000ff */
[----:B------:R-:W-:-:S03]  /*b060*/  F2FP.F16.F32.PACK_AB R161, R32, R161 ;  /* 0x000000a120a1723e */ /* 0x000fc600000000ff */
[----:B------:R-:W2:Y:S01]  /*b070*/  MUFU.EX2 R165, R165 ;  /* 0x000000a500a57308 */ /* 0x000ea20000000800 */
[----:B0-----:R-:W-:-:S07]  /*b080*/  FADD.FTZ R45, R163, R8 ;  /* 0x00000008a32d7221 */ /* 0x001fce0000010000 */
[----:B------:R-:W0:Y:S01]  /*b090*/  MUFU.EX2 R34, R34 ;  /* 0x0000002200227308 */ /* 0x000e220000000800 */
[C---:B-1----:R-:W-:Y:S01]  /*b0a0*/  FADD.FTZ R8, R26.reuse, R45 ;  /* 0x0000002d1a087221 */ /* 0x042fe20000010000 */
[----:B------:R-:W-:Y:S01]  /*b0b0*/  FADD.FTZ R45, R35, R44 ;  /* 0x0000002c232d7221 */ /* 0x000fe20000010000 */
[----:B------:R-:W-:-:S03]  /*b0c0*/  F2FP.F16.F32.PACK_AB R163, R26, R163 ;  /* 0x000000a31aa3723e */ /* 0x000fc600000000ff */
[----:B------:R-:W-:Y:S01]  /*b0d0*/  FADD.FTZ R44, R168, R45 ;  /* 0x0000002da82c7221 */ /* 0x000fe20000010000 */
[----:B------:R-:W-:Y:S01]  /*b0e0*/  F2FP.F16.F32.PACK_AB R168, R37, R168 ;  /* 0x000000a825a8723e */ /* 0x000fe200000000ff */
[----:B------:R-:W1:Y:S01]  /*b0f0*/  MUFU.EX2 R167, R167 ;  /* 0x000000a700a77308 */ /* 0x000e620000000800 */
[----:B--2---:R-:W-:Y:S01]  /*b100*/  FADD.FTZ R7, R165, R8 ;  /* 0x00000008a5077221 */ /* 0x004fe20000010000 */
[----:B------:R-:W-:-:S06]  /*b110*/  FADD.FTZ R15, R37, R44 ;  /* 0x0000002c250f7221 */ /* 0x000fcc0000010000 */
[----:B------:R-:W2:Y:S01]  /*b120*/  MUFU.EX2 R36, R36 ;  /* 0x0000002400247308 */ /* 0x000ea20000000800 */
[C---:B0-----:R-:W-:Y:S01]  /*b130*/  FADD.FTZ R8, R34.reuse, R7 ;  /* 0x0000000722087221 */ /* 0x041fe20000010000 */
[----:B------:R-:W-:-:S06]  /*b140*/  F2FP.F16.F32.PACK_AB R165, R34, R165 ;  /* 0x000000a522a5723e */ /* 0x000fcc00000000ff */
[----:B------:R-:W0:Y:S01]  /*b150*/  MUFU.EX2 R169, R169 ;  /* 0x000000a900a97308 */ /* 0x000e220000000800 */
[----:B-1----:R-:W-:-:S07]  /*b160*/  FADD.FTZ R7, R167, R8 ;  /* 0x00000008a7077221 */ /* 0x002fce0000010000 */
[----:B------:R-:W1:Y:S01]  /*b170*/  MUFU.EX2 R38, R38 ;  /* 0x0000002600267308 */ /* 0x000e620000000800 */
[C---:B--2---:R-:W-:Y:S01]  /*b180*/  FADD.FTZ R8, R36.reuse, R7 ;  /* 0x0000000724087221 */ /* 0x044fe20000010000 */
[----:B------:R-:W-:-:S06]  /*b190*/  F2FP.F16.F32.PACK_AB R167, R36, R167 ;  /* 0x000000a724a7723e */ /* 0x000fcc00000000ff */
[----:B------:R-:W2:Y:S01]  /*b1a0*/  MUFU.EX2 R170, R170 ;  /* 0x000000aa00aa7308 */ /* 0x000ea20000000800 */
[----:B0-----:R-:W-:-:S07]  /*b1b0*/  FADD.FTZ R7, R169, R8 ;  /* 0x00000008a9077221 */ /* 0x001fce0000010000 */
[----:B------:R-:W0:Y:S01]  /*b1c0*/  MUFU.EX2 R171, R171 ;  /* 0x000000ab00ab7308 */ /* 0x000e220000000800 */
[C---:B-1----:R-:W-:Y:S01]  /*b1d0*/  FADD.FTZ R8, R38.reuse, R7 ;  /* 0x0000000726087221 */ /* 0x042fe20000010000 */
[----:B------:R-:W-:-:S06]  /*b1e0*/  F2FP.F16.F32.PACK_AB R169, R38, R169 ;  /* 0x000000a926a9723e */ /* 0x000fcc00000000ff */
[----:B------:R-:W1:Y:S01]  /*b1f0*/  MUFU.EX2 R39, R39 ;  /* 0x0000002700277308 */ /* 0x000e620000000800 */
[----:B--2---:R-:W-:-:S07]  /*b200*/  FADD.FTZ R44, R170, R15 ;  /* 0x0000000faa2c7221 */ /* 0x004fce0000010000 */
[----:B------:R-:W2:Y:S01]  /*b210*/  MUFU.EX2 R24, R24 ;  /* 0x0000001800187308 */ /* 0x000ea20000000800 */
[----:B0-----:R-:W-:-:S07]  /*b220*/  FADD.FTZ R7, R171, R8 ;  /* 0x00000008ab077221 */ /* 0x001fce0000010000 */
[----:B------:R-:W0:Y:S01]  /*b230*/  MUFU.EX2 R172, R172 ;  /* 0x000000ac00ac7308 */ /* 0x000e220000000800 */
[C---:B-1----:R-:W-:Y:S01]  /*b240*/  FADD.FTZ R15, R39.reuse, R44 ;  /* 0x0000002c270f7221 */ /* 0x042fe20000010000 */
[----:B------:R-:W-:-:S06]  /*b250*/  F2FP.F16.F32.PACK_AB R170, R39, R170 ;  /* 0x000000aa27aa723e */ /* 0x000fcc00000000ff */
[----:B------:R-:W1:Y:S01]  /*b260*/  MUFU.EX2 R40, R40 ;  /* 0x0000002800287308 */ /* 0x000e620000000800 */
[C---:B--2---:R-:W-:Y:S01]  /*b270*/  FADD.FTZ R7, R24.reuse, R7 ;  /* 0x0000000718077221 */ /* 0x044fe20000010000 */
[----:B------:R-:W-:-:S06]  /*b280*/  F2FP.F16.F32.PACK_AB R171, R24, R171 ;  /* 0x000000ab18ab723e */ /* 0x000fcc00000000ff */
[----:B------:R-:W2:Y:S01]  /*b290*/  MUFU.EX2 R41, R100 ;  /* 0x0000006400297308 */ /* 0x000ea20000000800 */
[----:B0-----:R-:W-:-:S07]  /*b2a0*/  FADD.FTZ R44, R172, R15 ;  /* 0x0000000fac2c7221 */ /* 0x001fce0000010000 */
[----:B------:R-:W0:Y:S01]  /*b2b0*/  MUFU.EX2 R173, R42 ;  /* 0x0000002a00ad7308 */ /* 0x000e220000000800 */
[----:B-1----:R-:W-:-:S07]  /*b2c0*/  FADD.FTZ R0, R40, R7 ;  /* 0x0000000728007221 */ /* 0x002fce0000010000 */
[----:B------:R-:W1:Y:S01]  /*b2d0*/  MUFU.EX2 R174, R174 ;  /* 0x000000ae00ae7308 */ /* 0x000e620000000800 */
[C---:B--2---:R-:W-:Y:S01]  /*b2e0*/  FADD.FTZ R15, R41.reuse, R44 ;  /* 0x0000002c290f7221 */ /* 0x044fe20000010000 */
[----:B------:R-:W-:-:S06]  /*b2f0*/  F2FP.F16.F32.PACK_AB R172, R41, R172 ;  /* 0x000000ac29ac723e */ /* 0x000fcc00000000ff */
[----:B------:R-:W2:Y:S01]  /*b300*/  MUFU.EX2 R62, R62 ;  /* 0x0000003e003e7308 */ /* 0x000ea20000000800 */
[C---:B0-----:R-:W-:Y:S01]  /*b310*/  FADD.FTZ R7, R173.reuse, R0 ;  /* 0x00000000ad077221 */ /* 0x041fe20000010000 */
[----:B------:R-:W-:-:S06]  /*b320*/  F2FP.F16.F32.PACK_AB R173, R173, R40 ;  /* 0x00000028adad723e */ /* 0x000fcc00000000ff */
[----:B------:R-:W0:Y:S01]  /*b330*/  MUFU.EX2 R27, R27 ;  /* 0x0000001b001b7308 */ /* 0x000e220000000800 */
[----:B-1----:R-:W-:-:S07]  /*b340*/  FADD.FTZ R8, R174, R15 ;  /* 0x0000000fae087221 */ /* 0x002fce0000010000 */
[----:B------:R-:W1:Y:S01]  /*b350*/  MUFU.EX2 R43, R43 ;  /* 0x0000002b002b7308 */ /* 0x000e620000000800 */
[----:B--2---:R-:W-:Y:S01]  /*b360*/  FADD.FTZ R0, R62, R7 ;  /* 0x000000073e007221 */ /* 0x004fe20000010000 */
[C---:B0-----:R-:W-:Y:S01]  /*b370*/  FADD.FTZ R8, R27.reuse, R8 ;  /* 0x000000081b087221 */ /* 0x041fe20000010000 */
[----:B------:R-:W-:Y:S02]  /*b380*/  F2FP.F16.F32.PACK_AB R174, R27, R174 ;  /* 0x000000ae1bae723e */ /* 0x000fe400000000ff */
[C---:B-1----:R-:W-:Y:S01]  /*b390*/  FADD.FTZ R0, R43.reuse, R0 ;  /* 0x000000002b007221 */ /* 0x042fe20000010000 */
[----:B------:R-:W-:Y:S01]  /*b3a0*/  F2FP.F16.F32.PACK_AB R175, R43, R62 ;  /* 0x0000003e2baf723e */ /* 0x000fe200000000ff */
[----:B------:R-:W-:Y:S06]  /*b3b0*/  @!P0 BRA `(.L_x_748) ;  /* 0x0000000000048947 */ /* 0x000fec0003800000 */
[----:B------:R-:W-:Y:S01]  /*b3c0*/  BPT.TRAP 0x1 ;  /* 0x000000040000795c */ /* 0x000fe20000300000 */
.L_x_748:
[----:B------:R0:W1:Y:S01]  /*b3d0*/  SYNCS.PHASECHK.TRANS64.TRYWAIT P1, [R3+URZ+0x22850], R20 ;  /* 0x02285014030075a7 */ /* 0x000062000802017f */
[----:B------:R-:W-:Y:S05]  /*b3e0*/  @!P0 BRA `(.L_x_749) ;  /* 0x0000000000048947 */ /* 0x000fea0003800000 */
[----:B------:R-:W-:Y:S01]  /*b3f0*/  BPT.TRAP 0x1 ;  /* 0x000000040000795c */ /* 0x000fe20000300000 */
.L_x_749:
[----:B------:R-:W-:Y:S04]  /*b400*/  BSSY B0, `(.L_x_750) ;  /* 0x0000004000007945 */ /* 0x000fe80003800000 */
[----:B-1----:R-:W-:Y:S05]  /*b410*/  @P1 BRA `(.L_x_751) ;  /* 0x0000000000081947 */ /* 0x002fea0003800000 */
[----:B------:R-:W1:Y:S02]  /*b420*/  SYNCS.PHASECHK.TRANS64.TRYWAIT P1, [R3+URZ+0x22850], R20 ;  /* 0x02285014030075a7 */ /* 0x000e64000802017f */
[----:B-1----:R-:W-:Y:S05]  /*b430*/  @!P1 BRA `(.L_x_752) ;  /* 0x0000010000f49947 */ /* 0x002fea0003800000 */
.L_x_751:
[----:B------:R-:W-:Y:S05]  /*b440*/  BSYNC B0 ;  /* 0x0000000000007941 */ /* 0x000fea0003800000 */
.L_x_750:
[----:B------:R-:W-:Y:S05]  /*b450*/  WARPSYNC.ALL ;  /* 0x0000000000007948 */ /* 0x000fea0003800000 */
[----:B------:R-:W-:Y:S01]  /*b460*/  VIADD R6, R19, 0x400 ;  /* 0x0000040013067836 */ /* 0x000fe20000000000 */
[----:B------:R2:W-:Y:S01]  /*b470*/  BAR.SYNC.DEFER_BLOCKING R12, 0x100 ;  /* 0x0004000c0000751d */ /* 0x0005e20000010000 */
[----:B------:R-:W-:Y:S02]  /*b480*/  IMAD.MOV.U32 R7, RZ, RZ, 0x40000040 ;  /* 0x40000040ff077424 */ /* 0x000fe400078e00ff */
[----:B------:R-:W-:Y:S01]  /*b490*/  IMAD.MOV.U32 R25, RZ, RZ, 0x40000040 ;  /* 0x40000040ff197424 */ /* 0x000fe200078e00ff */
[----:B------:R-:W-:Y:S01]  /*b4a0*/  SHF.R.U32.HI R6, RZ, 0x4, R6 ;  /* 0x00000004ff067819 */ /* 0x000fe20000011606 */
[----:B------:R-:W-:Y:S01]  /*b4b0*/  IMAD.MOV.U32 R27, RZ, RZ, 0x40000040 ;  /* 0x40000040ff1b7424 */ /* 0x000fe200078e00ff */
[----:B------:R-:W-:Y:S01]  /*b4c0*/  R2UR UR7, R7 ;  /* 0x00000000070772ca */ /* 0x000fe200000e0000 */
[----:B------:R-:W-:Y:S01]  /*b4d0*/  IMAD.MOV.U32 R21, RZ, RZ, 0x40000040 ;  /* 0x40000040ff157424 */ /* 0x000fe200078e00ff */
[----:B------:R-:W-:-:S02]  /*b4e0*/  LOP3.LUT R6, R6, 0x3fff, RZ, 0xc0, !PT ;  /* 0x00003fff06067812 */ /* 0x000fc400078ec0ff */
[C---:B------:R-:W-:Y:S02]  /*b4f0*/  R2UR UR11, R25.reuse ;  /* 0x00000000190b72ca */ /* 0x040fe400000e0000 */
[----:B------:R-:W-:Y:S02]  /*b500*/  LOP3.LUT R15, R6, 0x3000000, RZ, 0xfc, !PT ;  /* 0x03000000060f7812 */ /* 0x000fe400078efcff */
[----:B------:R-:W-:Y:S02]  /*b510*/  R2UR UR19, R25 ;  /* 0x00000000191372ca */ /* 0x000fe400000e0000 */
[----:B------:R-:W-:Y:S01]  /*b520*/  R2UR UR23, R27 ;  /* 0x000000001b1772ca */ /* 0x000fe200000e0000 */
[----:B------:R-:W-:Y:S01]  /*b530*/  IMAD R6, R203, 0xc00, R15 ;  /* 0x00000c00cb067824 */ /* 0x000fe200078e020f */
[----:B------:R-:W-:Y:S01]  /*b540*/  R2UR UR15, R21 ;  /* 0x00000000150f72ca */ /* 0x000fe200000e0000 */
[----:B------:R2:W-:Y:S01]  /*b550*/  STL [R1+0x10], R15 ;  /* 0x0000100f01007387 */ /* 0x0005e20000100800 */
[----:B------:R-:W-:Y:S01]  /*b560*/  R2UR UR27, R7 ;  /* 0x00000000071b72ca */ /* 0x000fe200000e0000 */
[C---:B------:R-:W-:Y:S01]  /*b570*/  VIADD R26, R6.reuse, 0x200 ;  /* 0x00000200061a7836 */ /* 0x040fe20000000000 */
[C---:B------:R-:W-:Y:S01]  /*b580*/  IADD3 R24, R6.reuse, 0x80, RZ ;  /* 0x0000008006187810 */ /* 0x040fe20007ffe0ff */
[C---:B01----:R-:W-:Y:S01]  /*b590*/  VIADD R20, R6.reuse, 0x100 ;  /* 0x0000010006147836 */ /* 0x043fe20000000000 */
[----:B------:R-:W-:-:S02]  /*b5a0*/  R2UR UR6, R6 ;  /* 0x00000000060672ca */ /* 0x000fc400000e0000 */
[----:B------:R-:W-:Y:S01]  /*b5b0*/  R2UR UR10, R24 ;  /* 0x00000000180a72ca */ /* 0x000fe200000e0000 */
[----:B------:R-:W-:Y:S01]  /*b5c0*/  VIADD R24, R6, 0x180 ;  /* 0x0000018006187836 */ /* 0x000fe20000000000 */
[----:B------:R-:W-:Y:S01]  /*b5d0*/  R2UR UR22, R26 ;  /* 0x000000001a1672ca */ /* 0x000fe200000e0000 */
[----:B------:R-:W-:Y:S01]  /*b5e0*/  VIADD R6, R6, 0x280 ;  /* 0x0000028006067836 */ /* 0x000fe20000000000 */
[----:B------:R-:W-:Y:S02]  /*b5f0*/  R2UR UR14, R20 ;  /* 0x00000000140e72ca */ /* 0x000fe400000e0000 */
[----:B------:R-:W-:Y:S02]  /*b600*/  R2UR UR18, R24 ;  /* 0x00000000181272ca */ /* 0x000fe400000e0000 */
[----:B------:R-:W-:Y:S01]  /*b610*/  WARPGROUP.ARRIVE ;  /* 0x00000000000079c5 */ /* 0x000fe20000000000 */
[----:B------:R-:W-:-:S05]  /*b620*/  R2UR UR26, R6 ;  /* 0x00000000061a72ca */ /* 0x000fca00000e0000 */
[----:B------:R-:W-:Y:S03]  /*b630*/  HGMMA.64x256x16.F32 R24, R152, gdesc[UR4].tnspB, RZ, !UPT, gsb0 ;  /* 0x43e0000498187df0 */ /* 0x000fe6000c0008ff */
[----:B------:R-:W-:Y:S02]  /*b640*/  WARPGROUP.DEPBAR.LE gsb0, 0x0 ;  /* 0x00008000000079c5 */ /* 0x000fe40000010000 */
[----:B------:R-:W-:-:S15]  /*b650*/  WARPGROUP.ARRIVE ;  /* 0x00000000000079c5 */ /* 0x000fde0000000000 */
[----:B------:R-:W-:-:S08]  /*b660*/  NOP ;  /* 0x0000000000007918 */ /* 0x000fd00000000000 */
[----:B------:R-:W-:Y:S03]  /*b670*/  HGMMA.64x256x16.F32 R24, R156, gdesc[UR8].tnspB, R24, gsb0 ;  /* 0x43e000089c187df0 */ /* 0x000fe60008000818 */
        /* <DEDUP_REMOVED lines=17> */
[----:B--2---:R-:W-:Y:S05]  /*b790*/  @!P0 BRA `(.L_x_753) ;  /* 0x0000000000048947 */ /* 0x004fea0003800000 */
[----:B------:R-:W-:Y:S01]  /*b7a0*/  BPT.TRAP 0x1 ;  /* 0x000000040000795c */ /* 0x000fe20000300000 */
.L_x_753:
[----:B------:R-:W2:Y:S01]  /*b7b0*/  LDL R6, [R1+0x18] ;  /* 0x0000180001067983 */ /* 0x000ea20000100800 */
[----:B------:R-:W0:Y:S01]  /*b7c0*/  S2R R7, SR_CgaCtaId ;  /* 0x0000000000077919 */ /* 0x000e220000008800 */
[----:B------:R-:W-:Y:S01]  /*b7d0*/  IADD3 R3, R3, 0x22860, RZ ;  /* 0x0002286003037810 */ /* 0x000fe20007ffe0ff */
[----:B------:R-:W-:-:S03]  /*b7e0*/  ULDC UR36, c[0x0][0x9d8] ;  /* 0x0002760000247ab9 */ /* 0x000fc60000000800 */
[----:B0-----:R-:W-:-:S04]  /*b7f0*/  PRMT R3, R7, 0x654, R3 ;  /* 0x0000065407037816 */ /* 0x001fc80000000003 */
[----:B------:R0:W-:Y:S02]  /*b800*/  SYNCS.ARRIVE.TRANS64.RED.A1T0 RZ, [R3+URZ], RZ ;  /* 0x000000ff03ff79a7 */ /* 0x0001e4000810043f */
[----:B0-----:R-:W-:-:S05]  /*b810*/  VIADD R3, R177, 0xfffffffe ;  /* 0xfffffffeb1037836 */ /* 0x001fca0000000000 */
[----:B--2---:R-:W-:-:S13]  /*b820*/  ISETP.GE.AND P1, PT, R3, R6, PT ;  /* 0x000000060300720c */ /* 0x004fda0003f26270 */
[----:B------:R-:W-:Y:S05]  /*b830*/  @!P1 BRA `(.L_x_754) ;  /* 0x0000002400649947 */ /* 0x000fea0003800000 */
[----:B------:R-:W-:Y:S02]  /*b840*/  IMAD.MOV.U32 R12, RZ, RZ, R176 ;  /* 0x000000ffff0c7224 */ /* 0x000fe400078e00b0 */
[----:B------:R-:W-:-:S07]  /*b850*/  IMAD.MOV.U32 R15, RZ, RZ, R14 ;  /* 0x000000ffff0f7224 */ /* 0x000fce00078e000e */
.L_x_766:
[----:B0-----:R-:W2:Y:S01]  /*b860*/  LDL R6, [R1+0x18] ;  /* 0x0000180001067983 */ /* 0x001ea20000100800 */
[----:B------:R-:W-:Y:S01]  /*b870*/  VIADD R203, R203, 0x1 ;  /* 0x00000001cbcb7836 */ /* 0x000fe20000000000 */
[----:B------:R-:W-:Y:S05]  /*b880*/  YIELD ;  /* 0x0000000000007946 */ /* 0x000fea0003800000 */
[----:B------:R-:W-:-:S04]  /*b890*/  ISETP.NE.AND P2, PT, R203, 0x2, PT ;  /* 0x00000002cb00780c */ /* 0x000fc80003f45270 */
[----:B------:R-:W-:Y:S02]  /*b8a0*/  SEL R203, R203, RZ, P2 ;  /* 0x000000ffcbcb7207 */ /* 0x000fe40001000000 */
[C---:B--2---:R-:W-:Y:S01]  /*b8b0*/  ISETP.GT.AND P1, PT, R3.reuse, R6, PT ;  /* 0x000000060300720c */ /* 0x044fe20003f24270 */
[----:B------:R-:W-:Y:S01]  /*b8c0*/  VIADD R3, R3, 0xffffffff ;  /* 0xffffffff03037836 */ /* 0x000fe20000000000 */
[----:B------:R-:W-:-:S04]  /*b8d0*/  SEL R6, RZ, 0x1, P2 ;  /* 0x00000001ff067807 */ /* 0x000fc80001000000 */
[----:B------:R-:W-:Y:S01]  /*b8e0*/  LOP3.LUT R214, R214, R6, RZ, 0x3c, !PT ;  /* 0x00000006d6d67212 */ /* 0x000fe200078e3cff */
[----:B------:R-:W-:Y:S06]  /*b8f0*/  @!P0 BRA `(.L_x_755) ;  /* 0x0000000000048947 */ /* 0x000fec0003800000 */
[----:B------:R-:W-:Y:S01]  /*b900*/  BPT.TRAP 0x1 ;  /* 0x000000040000795c */ /* 0x000fe20000300000 */
.L_x_755:
[----:B------:R-:W-:Y:S01]  /*b910*/  IMAD R6, R203, 0x8, R19 ;  /* 0x00000008cb067824 */ /* 0x000fe200078e0213 */
[----:B------:R-:W-:-:S04]  /*b920*/  SHF.L.U32 R7, R214, 0x1f, RZ ;  /* 0x0000001fd6077819 */ /* 0x000fc800000006ff */
[----:B------:R0:W1:Y:S01]  /*b930*/  SYNCS.PHASECHK.TRANS64.TRYWAIT P2, [R6+URZ+0x22830], R7 ;  /* 0x02283007060075a7 */ /* 0x000062000804017f */
[----:B------:R-:W-:Y:S05]  /*b940*/  @!P0 BRA `(.L_x_756) ;  /* 0x0000000000048947 */ /* 0x000fea0003800000 */
[----:B------:R-:W-:Y:S01]  /*b950*/  BPT.TRAP 0x1 ;  /* 0x000000040000795c */ /* 0x000fe20000300000 */
.L_x_756:
[----:B------:R-:W2:Y:S01]  /*b960*/  LDL R9, [R1+0x14] ;  /* 0x0000140001097983 */ /* 0x000ea20000100800 */
[----:B------:R-:W-:Y:S02]  /*b970*/  IMAD.MOV.U32 R155, RZ, RZ, 0x40000040 ;  /* 0x40000040ff9b7424 */ /* 0x000fe400078e00ff */
[----:B--2---:R-:W-:Y:S01]  /*b980*/  IMAD R154, R203, 0x300, R9 ;  /* 0x00000300cb9a7824 */ /* 0x004fe200078e0209 */
[----:B-1----:R-:W-:Y:S06]  /*b990*/  @P2 BRA `(.L_x_757) ;  /* 0x0000000000082947 */ /* 0x002fec0003800000 */
[----:B------:R-:W1:Y:S02]  /*b9a0*/  SYNCS.PHASECHK.TRANS64.TRYWAIT P2, [R6+URZ+0x22830], R7 ;  /* 0x02283007060075a7 */ /* 0x000e64000804017f */
[----:B-1----:R-:W-:Y:S05]  /*b9b0*/  @!P2 BRA `(.L_x_758) ;  /* 0x000000fc00a8a947 */ /* 0x002fea0003800000 */
.L_x_757:
[----:B------:R-:W-:Y:S05]  /*b9c0*/  WARPSYNC.ALL ;  /* 0x0000000000007948 */ /* 0x000fea0003800000 */
[C---:B------:R-:W-:Y:S01]  /*b9d0*/  R2UR UR6, R154.reuse ;  /* 0x000000009a0672ca */ /* 0x040fe200000e0000 */
[----:B------:R-:W-:Y:S01]  /*b9e0*/  VIADD R152, R154, 0x2 ;  /* 0x000000029a987836 */ /* 0x000fe20000000000 */
[----:B------:R-:W-:Y:S01]  /*b9f0*/  R2UR UR7, R155 ;  /* 0x000000009b0772ca */ /* 0x000fe200000e0000 */
[----:B------:R-:W-:Y:S01]  /*ba00*/  IMAD.MOV.U32 R153, RZ, RZ, 0x40000040 ;  /* 0x40000040ff997424 */ /* 0x000fe200078e00ff */
[----:B------:R-:W-:Y:S01]  /*ba10*/  R2UR UR4, R4 ;  /* 0x00000000040472ca */ /* 0x000fe200000e0000 */
[----:B------:R-:W-:Y:S01]  /*ba20*/  IMAD.MOV.U32 R155, RZ, RZ, 0x40000040 ;  /* 0x40000040ff9b7424 */ /* 0x000fe200078e00ff */
[----:B------:R-:W-:Y:S01]  /*ba30*/  R2UR UR5, R5 ;  /* 0x00000000050572ca */ /* 0x000fe200000e0000 */
[----:B------:R-:W-:Y:S01]  /*ba40*/  IMAD.MOV.U32 R21, RZ, RZ, 0x40000040 ;  /* 0x40000040ff157424 */ /* 0x000fe200078e00ff */
[C---:B------:R-:W-:Y:S01]  /*ba50*/  IADD3 R20, R154.reuse, 0x4, RZ ;  /* 0x000000049a147810 */ /* 0x040fe20007ffe0ff */
[----:B------:R-:W-:Y:S01]  /*ba60*/  VIADD R154, R154, 0x6 ;  /* 0x000000069a9a7836 */ /* 0x000fe20000000000 */
[----:B------:R-:W-:Y:S01]  /*ba70*/  R2UR UR10, R152 ;  /* 0x00000000980a72ca */ /* 0x000fe200000e0000 */
[----:B------:R-:W2:Y:S01]  /*ba80*/  S2R R9, SR_TID.X ;  /* 0x0000000000097919 */ /* 0x000ea20000002100 */
[----:B------:R-:W-:-:S02]  /*ba90*/  R2UR UR11, R153 ;  /* 0x00000000990b72ca */ /* 0x000fc400000e0000 */
[----:B------:R-:W-:Y:S02]  /*baa0*/  R2UR UR18, R154 ;  /* 0x000000009a1272ca */ /* 0x000fe400000e0000 */
[----:B------:R-:W-:Y:S02]  /*bab0*/  R2UR UR19, R155 ;  /* 0x000000009b1372ca */ /* 0x000fe400000e0000 */
[----:B------:R-:W-:Y:S01]  /*bac0*/  WARPGROUP.ARRIVE ;  /* 0x00000000000079c5 */ /* 0x000fe20000000000 */
[----:B------:R-:W-:Y:S02]  /*bad0*/  R2UR UR8, R224 ;  /* 0x00000000e00872ca */ /* 0x000fe400000e0000 */
[----:B------:R-:W-:Y:S02]  /*bae0*/  R2UR UR9, R225 ;  /* 0x00000000e10972ca */ /* 0x000fe400000e0000 */
[----:B------:R-:W-:Y:S01]  /*baf0*/  R2UR UR14, R20 ;  /* 0x00000000140e72ca */ /* 0x000fe200000e0000 */
[----:B------:R-:W-:Y:S01]  /*bb00*/  HGMMA.64x96x16.F32 R152, gdesc[UR4], RZ, !UPT, gsb0 ;  /* 0x01600000049879f0 */ /* 0x000fe2000c0008ff */
[----:B------:R-:W-:-:S02]  /*bb10*/  R2UR UR15, R21 ;  /* 0x00000000150f72ca */ /* 0x000fc400000e0000 */
[----:B------:R-:W-:Y:S02]  /*bb20*/  R2UR UR12, R222 ;  /* 0x00000000de0c72ca */ /* 0x000fe400000e0000 */
[----:B------:R-:W-:Y:S02]  /*bb30*/  R2UR UR13, R223 ;  /* 0x00000000df0d72ca */ /* 0x000fe400000e0000 */
[----:B------:R-:W-:Y:S02]  /*bb40*/  R2UR UR16, R10 ;  /* 0x000000000a1072ca */ /* 0x000fe400000e0000 */
[----:B------:R-:W-:Y:S02]  /*bb50*/  R2UR UR17, R11 ;  /* 0x000000000b1172ca */ /* 0x000fe400000e0000 */
[----:B--2---:R-:W-:-:S04]  /*bb60*/  SHF.R.U32.HI R9, RZ, 0x7, R9 ;  /* 0x00000007ff097819 */ /* 0x004fc80000011609 */
        /* <DEDUP_REMOVED lines=14> */
.L_x_759:
        /* <DEDUP_REMOVED lines=17> */
[----:B------:R-:W-:Y:S01]  /*bd60*/  FMUL.FTZ R177, R181, UR36 ;  /* 0x00000024b5b17c20 */ /* 0x000fe20008410000 */
[----:B------:R-:W-:Y:S01]  /*bd70*/  FMUL.FTZ R180, R184, UR36 ;  /* 0x00000024b8b47c20 */ /* 0x000fe20008410000 */
[----:B------:R-:W-:Y:S01]  /*bd80*/  FMUL.FTZ R181, R185, UR36 ;  /* 0x00000024b9b57c20 */ /* 0x000fe20008410000 */
[----:B------:R-:W-:Y:S01]  /*bd90*/  FMUL.FTZ R184, R188, UR36 ;  /* 0x00000024bcb87c20 */ /* 0x000fe20008410000 */
[----:B------:R-:W-:Y:S01]  /*bda0*/  FMUL.FTZ R185, R189, UR36 ;  /* 0x00000024bdb97c20 */ /* 0x000fe20008410000 */
[----:B------:R-:W5:Y:S01]  /*bdb0*/  MUFU.TANH R152, R152 ;  /* 0x0000009800987308 */ /* 0x000f620000002400 */
        /* <DEDUP_REMOVED lines=16> */
[----:B-----5:R-:W-:Y:S01]  /*bec0*/  FMNMX.FTZ R13, R152, R13, !PT ;  /* 0x0000000d980d7209 */ /* 0x020fe20007810000 */
        /* <DEDUP_REMOVED lines=10> */
[----:B------:R-:W-:-:S04]  /*bf70*/  FMUL.FTZ R198, R198, UR36 ;  /* 0x00000024c6c67c20 */ /* 0x000fc80008410000 */
[----:B------:R-:W3:Y:S01]  /*bf80*/  MUFU.TANH R160, R160 ;  /* 0x000000a000a07308 */ /* 0x000ee20000002400 */
[----:B----4-:R-:W-:-:S07]  /*bf90*/  FMNMX.FTZ R13, R156, R13, !PT ;  /* 0x0000000d9c0d7209 */ /* 0x010fce0007810000 */
[----:B------:R-:W4:Y:S01]  /*bfa0*/  MUFU.TANH R161, R161 ;  /* 0x000000a100a17308 */ /* 0x000f220000002400 */
[----:B-----5:R-:W-:-:S07]  /*bfb0*/  FMNMX.FTZ R13, R157, R13, !PT ;  /* 0x0000000d9d0d7209 */ /* 0x020fce0007810000 */
[----:B------:R-:W5:Y:S01]  /*bfc0*/  MUFU.TANH R164, R164 ;  /* 0x000000a400a47308 */ /* 0x000f620000002400 */
[----:B---3--:R-:W-:-:S07]  /*bfd0*/  FMNMX.FTZ R13, R160, R13, !PT ;  /* 0x0000000da00d7209 */ /* 0x008fce0007810000 */
        /* <DEDUP_REMOVED lines=33> */
[----:B-----5:R-:W-:-:S05]  /*c1f0*/  FMNMX.FTZ R14, R193, R13, !PT ;  /* 0x0000000dc10e7209 */ /* 0x020fca0007810000 */
[----:B------:R-:W5:Y:S02]  /*c200*/  SHFL.BFLY PT, R13, R14, 0x2, 0x1f ;  /* 0x0c401f000e0d7f89 */ /* 0x000f6400000e0000 */
[----:B------:R-:W-:Y:S01]  /*c210*/  MUFU.TANH R226, R226 ;  /* 0x000000e200e27308 */ /* 0x000fe20000002400 */
[----:B---3--:R-:W-:-:S07]  /*c220*/  IMAD.MOV.U32 R170, RZ, RZ, R154 ;  /* 0x000000ffffaa7224 */ /* 0x008fce00078e009a */
[----:B------:R-:W-:Y:S08]  /*c230*/  MUFU.TANH R197, R197 ;  /* 0x000000c500c57308 */ /* 0x000ff00000002400 */
[----:B------:R-:W-:Y:S01]  /*c240*/  MUFU.TANH R196, R196 ;  /* 0x000000c400c47308 */ /* 0x000fe20000002400 */
[----:B-----5:R-:W-:-:S07]  /*c250*/  FMNMX.FTZ R14, R14, R13, !PT ;  /* 0x0000000d0e0e7209 */ /* 0x020fce0007810000 */
[----:B------:R-:W-:Y:S01]  /*c260*/  MUFU.TANH R229, R229 ;  /* 0x000000e500e57308 */ /* 0x000fe20000002400 */
[----:B------:R-:W3:Y:S07]  /*c270*/  SHFL.BFLY PT, R13, R14, 0x1, 0x1f ;  /* 0x0c201f000e0d7f89 */ /* 0x000eee00000e0000 */
[----:B------:R-:W-:Y:S08]  /*c280*/  MUFU.TANH R228, R228 ;  /* 0x000000e400e47308 */ /* 0x000ff00000002400 */
[----:B------:R-:W-:Y:S08]  /*c290*/  MUFU.TANH R227, R227 ;  /* 0x000000e300e37308 */ /* 0x000ff00000002400 */
[----:B------:R-:W-:Y:S01]  /*c2a0*/  MUFU.TANH R221, R221 ;  /* 0x000000dd00dd7308 */ /* 0x000fe20000002400 */
[----:B---3--:R-:W-:-:S02]  /*c2b0*/  FMNMX.FTZ R14, R14, R13, !PT ;  /* 0x0000000d0e0e7209 */ /* 0x008fc40007810000 */
[----:B------:R-:W3:Y:S03]  /*c2c0*/  LDC R13, c[0x0][0x988] ;  /* 0x00026200ff0d7b82 */ /* 0x000ee60000000800 */
[C---:B------:R-:W-:Y:S01]  /*c2d0*/  FADD.FTZ R15, -R14.reuse, R15 ;  /* 0x0000000f0e0f7221 */ /* 0x040fe20000010100 */
[----:B---3--:R-:W-:-:S03]  /*c2e0*/  FMUL.FTZ R154, R14, R13 ;  /* 0x0000000d0e9a7220 */ /* 0x008fc60000410000 */
[-C--:B------:R-:W-:Y:S01]  /*c2f0*/  FMUL.FTZ R15, R15, R13.reuse ;  /* 0x0000000d0f0f7220 */ /* 0x080fe20000410000 */
[-CC-:B------:R-:W-:Y:S01]  /*c300*/  FFMA.FTZ R20, R20, R13.reuse, -R154.reuse ;  /* 0x0000000d14147223 */ /* 0x180fe2000001089a */
[-CC-:B------:R-:W-:Y:S01]  /*c310*/  FFMA.FTZ R155, R21, R13.reuse, -R154.reuse ;  /* 0x0000000d159b7223 */ /* 0x180fe2000001089a */
[----:B------:R-:W-:-:S03]  /*c320*/  FFMA.FTZ R21, R152, R13, -R154 ;  /* 0x0000000d98157223 */ /* 0x000fc6000001089a */
[----:B------:R-:W-:Y:S01]  /*c330*/  MUFU.EX2 R15, R15 ;  /* 0x0000000f000f7308 */ /* 0x000fe20000000800 */
[-CC-:B------:R-:W-:Y:S01]  /*c340*/  FFMA.FTZ R153, R153, R13.reuse, -R154.reuse ;  /* 0x0000000d99997223 */ /* 0x180fe2000001089a */
[-CC-:B------:R-:W-:Y:S01]  /*c350*/  FFMA.FTZ R156, R156, R13.reuse, -R154.reuse ;  /* 0x0000000d9c9c7223 */ /* 0x180fe2000001089a */
[-CC-:B------:R-:W-:Y:S01]  /*c360*/  FFMA.FTZ R157, R157, R13.reuse, -R154.reuse ;  /* 0x0000000d9d9d7223 */ /* 0x180fe2000001089a */
[-CC-:B------:R-:W-:Y:S01]  /*c370*/  FFMA.FTZ R160, R160, R13.reuse, -R154.reuse ;  /* 0x0000000da0a07223 */ /* 0x180fe2000001089a */
[-CC-:B------:R-:W-:Y:S01]  /*c380*/  FFMA.FTZ R161, R161, R13.reuse, -R154.reuse ;  /* 0x0000000da1a17223 */ /* 0x180fe2000001089a */
[-CC-:B------:R-:W-:Y:S01]  /*c390*/  FFMA.FTZ R164, R164, R13.reuse, -R154.reuse ;  /* 0x0000000da4a47223 */ /* 0x180fe2000001089a */
[-CC-:B------:R-:W-:Y:S01]  /*c3a0*/  FFMA.FTZ R165, R165, R13.reuse, -R154.reuse ;  /* 0x0000000da5a57223 */ /* 0x180fe2000001089a */
[----:B------:R3:W5:Y:S01]  /*c3b0*/  MUFU.EX2 R152, R20 ;  /* 0x0000001400987308 */ /* 0x0007620000000800 */
[-CC-:B------:R-:W-:Y:S01]  /*c3c0*/  FFMA.FTZ R168, R168, R13.reuse, -R154.reuse ;  /* 0x0000000da8a87223 */ /* 0x180fe2000001089a */
[-CC-:B------:R-:W-:Y:S01]  /*c3d0*/  FFMA.FTZ R169, R169, R13.reuse, -R154.reuse ;  /* 0x0000000da9a97223 */ /* 0x180fe2000001089a */
[-CC-:B------:R-:W-:Y:S01]  /*c3e0*/  FFMA.FTZ R172, R172, R13.reuse, -R154.reuse ;  /* 0x0000000dacac7223 */ /* 0x180fe2000001089a */
[-CC-:B------:R-:W-:Y:S01]  /*c3f0*/  FFMA.FTZ R173, R173, R13.reuse, -R154.reuse ;  /* 0x0000000dadad7223 */ /* 0x180fe2000001089a */
[-CC-:B------:R-:W-:Y:S01]  /*c400*/  FFMA.FTZ R176, R176, R13.reuse, -R154.reuse ;  /* 0x0000000db0b07223 */ /* 0x180fe2000001089a */
[-CC-:B------:R-:W-:Y:S01]  /*c410*/  FFMA.FTZ R177, R177, R13.reuse, -R154.reuse ;  /* 0x0000000db1b17223 */ /* 0x180fe2000001089a */
[----:B------:R-:W-:Y:S01]  /*c420*/  FFMA.FTZ R180, R180, R13, -R154 ;  /* 0x0000000db4b47223 */ /* 0x000fe2000001089a */
[----:B------:R0:W1:Y:S01]  /*c430*/  MUFU.EX2 R158, R155 ;  /* 0x0000009b009e7308 */ /* 0x0000620000000800 */
[----:B---3--:R-:W-:Y:S01]  /*c440*/  FMUL.FTZ R20, R171, UR36 ;  /* 0x00000024ab147c20 */ /* 0x008fe20008410000 */
[----:B----4-:R-:W-:-:S02]  /*c450*/  IMAD.MOV.U32 R171, RZ, RZ, R159 ;  /* 0x000000ffffab7224 */ /* 0x010fc400078e009f */
[-CC-:B------:R-:W-:Y:S01]  /*c460*/  FFMA.FTZ R181, R181, R13.reuse, -R154.reuse ;  /* 0x0000000db5b57223 */ /* 0x180fe2000001089a */
[-CC-:B------:R-:W-:Y:S01]  /*c470*/  FFMA.FTZ R184, R184, R13.reuse, -R154.reuse ;  /* 0x0000000db8b87223 */ /* 0x180fe2000001089a */
[-CC-:B------:R-:W-:Y:S01]  /*c480*/  FFMA.FTZ R185, R185, R13.reuse, -R154.reuse ;  /* 0x0000000db9b97223 */ /* 0x180fe2000001089a */
[-CC-:B------:R-:W-:Y:S01]  /*c490*/  FFMA.FTZ R188, R188, R13.reuse, -R154.reuse ;  /* 0x0000000dbcbc7223 */ /* 0x180fe2000001089a */
[-CC-:B------:R-:W-:Y:S01]  /*c4a0*/  FFMA.FTZ R189, R189, R13.reuse, -R154.reuse ;  /* 0x0000000dbdbd7223 */ /* 0x180fe2000001089a */
[----:B------:R3:W4:Y:S01]  /*c4b0*/  MUFU.EX2 R159, R21 ;  /* 0x00000015009f7308 */ /* 0x0007220000000800 */
[-CC-:B------:R-:W-:Y:S01]  /*c4c0*/  FFMA.FTZ R192, R192, R13.reuse, -R154.reuse ;  /* 0x0000000dc0c07223 */ /* 0x180fe2000001089a */
[----:B------:R-:W-:Y:S01]  /*c4d0*/  FFMA.FTZ R193, R193, R13, -R154 ;  /* 0x0000000dc1c17223 */ /* 0x000fe2000001089a */
[----:B-----5:R-:W-:Y:S01]  /*c4e0*/  FFMA.FTZ R154, R15, R8, R152 ;  /* 0x000000080f9a7223 */ /* 0x020fe20000010098 */
[----:B0-----:R-:W-:Y:S01]  /*c4f0*/  FMUL.FTZ R155, R174, UR36 ;  /* 0x00000024ae9b7c20 */ /* 0x001fe20008410000 */
[----:B------:R-:W-:Y:S01]  /*c500*/  FMUL.FTZ R8, R175, UR36 ;  /* 0x00000024af087c20 */ /* 0x000fe20008410000 */
[-C--:B------:R-:W-:Y:S01]  /*c510*/  FMUL.FTZ R24, R24, R15.reuse ;  /* 0x0000000f18187220 */ /* 0x080fe20000410000 */
[-C--:B------:R-:W-:Y:S01]  /*c520*/  FMUL.FTZ R25, R25, R15.reuse ;  /* 0x0000000f19197220 */ /* 0x080fe20000410000 */
[----:B------:R4:W0:Y:S01]  /*c530*/  MUFU.EX2 R162, R153 ;  /* 0x0000009900a27308 */ /* 0x0008220000000800 */
[----:B-1----:R-:W-:Y:S01]  /*c540*/  FADD.FTZ R154, R158, R154 ;  /* 0x0000009a9e9a7221 */ /* 0x002fe20000010000 */
[----:B---3--:R-:W-:Y:S01]  /*c550*/  FMUL.FTZ R21, R178, UR36 ;  /* 0x00000024b2157c20 */ /* 0x008fe20008410000 */
[----:B------:R-:W-:Y:S01]  /*c560*/  F2FP.F16.F32.PACK_AB R152, R158, R152 ;  /* 0x000000989e98723e */ /* 0x000fe200000000ff */
[----:B------:R-:W-:Y:S01]  /*c570*/  FMUL.FTZ R158, R179, UR36 ;  /* 0x00000024b39e7c20 */ /* 0x000fe20008410000 */
[----:B------:R-:W-:Y:S01]  /*c580*/  FMUL.FTZ R179, R199, UR36 ;  /* 0x00000024c7b37c20 */ /* 0x000fe20008410000 */
[-C--:B------:R-:W-:Y:S01]  /*c590*/  FMUL.FTZ R28, R28, R15.reuse ;  /* 0x0000000f1c1c7220 */ /* 0x080fe20000410000 */
[-C--:B------:R-:W-:Y:S01]  /*c5a0*/  FMUL.FTZ R29, R29, R15.reuse ;  /* 0x0000000f1d1d7220 */ /* 0x080fe20000410000 */
[----:B------:R-:W1:Y:S01]  /*c5b0*/  MUFU.TANH R20, R20 ;  /* 0x0000001400147308 */ /* 0x000e620000002400 */
[----:B----4-:R-:W-:Y:S01]  /*c5c0*/  FADD.FTZ R153, R159, R154 ;  /* 0x0000009a9f997221 */ /* 0x010fe20000010000 */
[-C--:B------:R-:W-:Y:S01]  /*c5d0*/  FMUL.FTZ R32, R32, R15.reuse ;  /* 0x0000000f20207220 */ /* 0x080fe20000410000 */
[-C--:B------:R-:W-:Y:S01]  /*c5e0*/  FMUL.FTZ R33, R33, R15.reuse ;  /* 0x0000000f21217220 */ /* 0x080fe20000410000 */
[-C--:B------:R-:W-:Y:S01]  /*c5f0*/  FMUL.FTZ R36, R36, R15.reuse ;  /* 0x0000000f24247220 */ /* 0x080fe20000410000 */
[-C--:B------:R-:W-:Y:S01]  /*c600*/  FMUL.FTZ R37, R37, R15.reuse ;  /* 0x0000000f25257220 */ /* 0x080fe20000410000 */
[-C--:B------:R-:W-:Y:S01]  /*c610*/  FMUL.FTZ R40, R40, R15.reuse ;  /* 0x0000000f28287220 */ /* 0x080fe20000410000 */
[----:B------:R-:W-:Y:S01]  /*c620*/  FMUL.FTZ R41, R41, R15 ;  /* 0x0000000f29297220 */ /* 0x000fe20000410000 */
[----:B------:R-:W3:Y:S01]  /*c630*/  MUFU.TANH R155, R155 ;  /* 0x0000009b009b7308 */ /* 0x000ee20000002400 */
[C---:B0-----:R-:W-:Y:S01]  /*c640*/  FADD.FTZ R153, R162.reuse, R153 ;  /* 0x00000099a2997221 */ /* 0x041fe20000010000 */
[----:B------:R-:W-:Y:S01]  /*c650*/  F2FP.F16.F32.PACK_AB R154, R162, R159 ;  /* 0x0000009fa29a723e */ /* 0x000fe200000000ff */
[----:B------:R-:W-:Y:S01]  /*c660*/  FMUL.FTZ R159, R182, UR36 ;  /* 0x00000024b69f7c20 */ /* 0x000fe20008410000 */
        /* <DEDUP_REMOVED lines=11> */
[----:B------:R-:W-:Y:S01]  /*c720*/  FMUL.FTZ R57, R57, R15 ;  /* 0x0000000f39397220 */ /* 0x000fe20000410000 */
[----:B------:R-:W-:Y:S01]  /*c730*/  FMNMX.FTZ R163, R171, R163, !PT ;  /* 0x000000a3aba37209 */ /* 0x000fe20007810000 */
[----:B------:R-:W4:Y:S01]  /*c740*/  MUFU.TANH R21, R21 ;  /* 0x0000001500157308 */ /* 0x000f220000002400 */
[-C--:B------:R-:W-:Y:S01]  /*c750*/  FMUL.FTZ R60, R60, R15.reuse ;  /* 0x0000000f3c3c7220 */ /* 0x080fe20000410000 */
[----:B------:R-:W-:Y:S01]  /*c760*/  FMUL.FTZ R61, R61, R15 ;  /* 0x0000000f3d3d7220 */ /* 0x000fe20000410000 */
        /* <DEDUP_REMOVED lines=11> */
[----:B------:R-:W-:Y:S01]  /*c820*/  FMUL.FTZ R77, R77, R15 ;  /* 0x0000000f4d4d7220 */ /* 0x000fe20000410000 */
[----:B------:R-:W-:Y:S01]  /*c830*/  FMNMX.FTZ R167, R227, R167, !PT ;  /* 0x000000a7e3a77209 */ /* 0x000fe20007810000 */
[----:B------:R2:W-:Y:S01]  /*c840*/  MUFU.TANH R166, R187 ;  /* 0x000000bb00a67308 */ /* 0x0005e20000002400 */
[-C--:B------:R-:W-:Y:S01]  /*c850*/  FMUL.FTZ R80, R80, R15.reuse ;  /* 0x0000000f50507220 */ /* 0x080fe20000410000 */
[-C--:B------:R-:W-:Y:S01]  /*c860*/  FMUL.FTZ R81, R81, R15.reuse ;  /* 0x0000000f51517220 */ /* 0x080fe20000410000 */
[-C--:B------:R-:W-:Y:S01]  /*c870*/  FMUL.FTZ R84, R84, R15.reuse ;  /* 0x0000000f54547220 */ /* 0x080fe20000410000 */
[-C--:B------:R-:W-:Y:S01]  /*c880*/  FMUL.FTZ R85, R85, R15.reuse ;  /* 0x0000000f55557220 */ /* 0x080fe20000410000 */
[-C--:B------:R-:W-:Y:S01]  /*c890*/  FMUL.FTZ R88, R88, R15.reuse ;  /* 0x0000000f58587220 */ /* 0x080fe20000410000 */
[-C--:B------:R-:W-:Y:S01]  /*c8a0*/  FMUL.FTZ R89, R89, R15.reuse ;  /* 0x0000000f59597220 */ /* 0x080fe20000410000 */
[----:B------:R-:W-:Y:S01]  /*c8b0*/  FMUL.FTZ R92, R92, R15 ;  /* 0x0000000f5c5c7220 */ /* 0x000fe20000410000 */
[----:B------:R-:W5:Y:S01]  /*c8c0*/  MUFU.TANH R159, R159 ;  /* 0x0000009f009f7308 */ /* 0x000f620000002400 */
[----:B--2---:R-:W-:Y:S01]  /*c8d0*/  IMAD.MOV.U32 R187, RZ, RZ, R170 ;  /* 0x000000ffffbb7224 */ /* 0x004fe200078e00aa */
[----:B------:R-:W-:Y:S01]  /*c8e0*/  FMNMX.FTZ R170, R221, R167, !PT ;  /* 0x000000a7ddaa7209 */ /* 0x000fe20007810000 */
[-C--:B------:R-:W-:Y:S01]  /*c8f0*/  FMUL.FTZ R93, R93, R15.reuse ;  /* 0x0000000f5d5d7220 */ /* 0x080fe20000410000 */
[-C--:B------:R-:W-:Y:S01]  /*c900*/  FMUL.FTZ R96, R96, R15.reuse ;  /* 0x0000000f60607220 */ /* 0x080fe20000410000 */
[-C--:B------:R-:W-:Y:S01]  /*c910*/  FMUL.FTZ R97, R97, R15.reuse ;  /* 0x0000000f61617220 */ /* 0x080fe20000410000 */
[----:B-1----:R-:W-:Y:S01]  /*c920*/  FMNMX.FTZ R170, R20, R170, !PT ;  /* 0x000000aa14aa7209 */ /* 0x002fe20007810000 */
[-C--:B------:R-:W-:Y:S01]  /*c930*/  FMUL.FTZ R100, R100, R15.reuse ;  /* 0x0000000f64647220 */ /* 0x080fe20000410000 */
[----:B------:R1:W-:Y:S01]  /*c940*/  MUFU.TANH R167, R190 ;  /* 0x000000be00a77308 */ /* 0x0003e20000002400 */
[-C--:B------:R-:W-:Y:S01]  /*c950*/  FMUL.FTZ R101, R101, R15.reuse ;  /* 0x0000000f65657220 */ /* 0x080fe20000410000 */
[-C--:B------:R-:W-:Y:S01]  /*c960*/  FMUL.FTZ R104, R104, R15.reuse ;  /* 0x0000000f68687220 */ /* 0x080fe20000410000 */
[-C--:B------:R-:W-:Y:S01]  /*c970*/  FMUL.FTZ R105, R105, R15.reuse ;  /* 0x0000000f69697220 */ /* 0x080fe20000410000 */
[-C--:B------:R-:W-:Y:S01]  /*c980*/  FMUL.FTZ R108, R108, R15.reuse ;  /* 0x0000000f6c6c7220 */ /* 0x080fe20000410000 */
[-C--:B------:R-:W-:Y:S01]  /*c990*/  FMUL.FTZ R109, R109, R15.reuse ;  /* 0x0000000f6d6d7220 */ /* 0x080fe20000410000 */
[-C--:B------:R-:W-:Y:S01]  /*c9a0*/  FMUL.FTZ R112, R112, R15.reuse ;  /* 0x0000000f70707220 */ /* 0x080fe20000410000 */
[-C--:B------:R-:W-:Y:S01]  /*c9b0*/  FMUL.FTZ R113, R113, R15.reuse ;  /* 0x0000000f71717220 */ /* 0x080fe20000410000 */
[----:B------:R-:W2:Y:S01]  /*c9c0*/  MUFU.TANH R162, R183 ;  /* 0x000000b700a27308 */ /* 0x000ea20000002400 */
[----:B-1----:R-:W-:Y:S01]  /*c9d0*/  IMAD.MOV.U32 R190, RZ, RZ, R171 ;  /* 0x000000ffffbe7224 */ /* 0x002fe200078e00ab */
[----:B---3--:R-:W-:Y:S01]  /*c9e0*/  FMNMX.FTZ R171, R155, R170, !PT ;  /* 0x000000aa9bab7209 */ /* 0x008fe20007810000 */
[-C--:B------:R-:W-:Y:S01]  /*c9f0*/  FMUL.FTZ R116, R116, R15.reuse ;  /* 0x0000000f74747220 */ /* 0x080fe20000410000 */
[-C--:B------:R-:W-:Y:S01]  /*ca00*/  FMUL.FTZ R117, R117, R15.reuse ;  /* 0x0000000f75757220 */ /* 0x080fe20000410000 */
[----:B------:R-:W-:Y:S01]  /*ca10*/  FMUL.FTZ R120, R120, R15 ;  /* 0x0000000f78787220 */ /* 0x000fe20000410000 */
[----:B0-----:R-:W-:Y:S01]  /*ca20*/  FMNMX.FTZ R171, R8, R171, !PT ;  /* 0x000000ab08ab7209 */ /* 0x001fe20007810000 */
[-C--:B------:R-:W-:Y:S01]  /*ca30*/  FMUL.FTZ R121, R121, R15.reuse ;  /* 0x0000000f79797220 */ /* 0x080fe20000410000 */
[----:B------:R-:W0:Y:S01]  /*ca40*/  MUFU.TANH R163, R186 ;  /* 0x000000ba00a37308 */ /* 0x000e220000002400 */
[----:B------:R-:W-:Y:S01]  /*ca50*/  FMUL.FTZ R124, R124, R15 ;  /* 0x0000000f7c7c7220 */ /* 0x000fe20000410000 */
[----:B----4-:R-:W-:Y:S01]  /*ca60*/  FMNMX.FTZ R174, R21, R171, !PT ;  /* 0x000000ab15ae7209 */ /* 0x010fe20007810000 */
[-C--:B------:R-:W-:Y:S01]  /*ca70*/  FMUL.FTZ R125, R125, R15.reuse ;  /* 0x0000000f7d7d7220 */ /* 0x080fe20000410000 */
[-C--:B------:R-:W-:Y:S01]  /*ca80*/  FMUL.FTZ R128, R128, R15.reuse ;  /* 0x0000000f80807220 */ /* 0x080fe20000410000 */
[-C--:B------:R-:W-:Y:S01]  /*ca90*/  FMUL.FTZ R129, R129, R15.reuse ;  /* 0x0000000f81817220 */ /* 0x080fe20000410000 */
[----:B-----5:R-:W-:Y:S01]  /*caa0*/  FMNMX.FTZ R174, R158, R174, !PT ;  /* 0x000000ae9eae7209 */ /* 0x020fe20007810000 */
[-C--:B------:R-:W-:Y:S01]  /*cab0*/  FMUL.FTZ R132, R132, R15.reuse ;  /* 0x0000000f84847220 */ /* 0x080fe20000410000 */
[----:B------:R-:W1:Y:S01]  /*cac0*/  MUFU.TANH R170, R191 ;  /* 0x000000bf00aa7308 */ /* 0x000e620000002400 */
[-C--:B------:R-:W-:Y:S01]  /*cad0*/  FMUL.FTZ R133, R133, R15.reuse ;  /* 0x0000000f85857220 */ /* 0x080fe20000410000 */
[----:B------:R-:W-:Y:S01]  /*cae0*/  FMNMX.FTZ R175, R159, R174, !PT ;  /* 0x000000ae9faf7209 */ /* 0x000fe20007810000 */
[-C--:B------:R-:W-:Y:S01]  /*caf0*/  FMUL.FTZ R136, R136, R15.reuse ;  /* 0x0000000f88887220 */ /* 0x080fe20000410000 */
[-C--:B------:R-:W-:Y:S01]  /*cb00*/  FMUL.FTZ R137, R137, R15.reuse ;  /* 0x0000000f89897220 */ /* 0x080fe20000410000 */
[----:B------:R-:W-:Y:S01]  /*cb10*/  FMUL.FTZ R140, R140, R15 ;  /* 0x0000000f8c8c7220 */ /* 0x000fe20000410000 */
[----:B--2---:R-:W-:Y:S01]  /*cb20*/  FMNMX.FTZ R175, R162, R175, !PT ;  /* 0x000000afa2af7209 */ /* 0x004fe20007810000 */
[-C--:B------:R-:W-:Y:S01]  /*cb30*/  FMUL.FTZ R141, R141, R15.reuse ;  /* 0x0000000f8d8d7220 */ /* 0x080fe20000410000 */
[----:B------:R-:W2:Y:S01]  /*cb40*/  MUFU.TANH R171, R194 ;  /* 0x000000c200ab7308 */ /* 0x000ea20000002400 */
[----:B------:R-:W-:Y:S01]  /*cb50*/  FMUL.FTZ R144, R144, R15 ;  /* 0x0000000f90907220 */ /* 0x000fe20000410000 */
[----:B0-----:R-:W-:Y:S01]  /*cb60*/  FMNMX.FTZ R178, R163, R175, !PT ;  /* 0x000000afa3b27209 */ /* 0x001fe20007810000 */
[-C--:B------:R-:W-:Y:S01]  /*cb70*/  FMUL.FTZ R145, R145, R15.reuse ;  /* 0x0000000f91917220 */ /* 0x080fe20000410000 */
[-C--:B------:R-:W-:Y:S01]  /*cb80*/  FMUL.FTZ R148, R148, R15.reuse ;  /* 0x0000000f94947220 */ /* 0x080fe20000410000 */
[----:B------:R-:W-:Y:S01]  /*cb90*/  FMUL.FTZ R149, R149, R15 ;  /* 0x0000000f95957220 */ /* 0x000fe20000410000 */
[----:B------:R-:W-:-:S02]  /*cba0*/  FMNMX.FTZ R178, R166, R178, !PT ;  /* 0x000000b2a6b27209 */ /* 0x000fc40007810000 */
[----:B------:R-:W0:Y:S02]  /*cbb0*/  MUFU.TANH R174, R195 ;  /* 0x000000c300ae7308 */ /* 0x000e240000002400 */
[----:B------:R-:W-:-:S04]  /*cbc0*/  FMNMX.FTZ R178, R167, R178, !PT ;  /* 0x000000b2a7b27209 */ /* 0x000fc80007810000 */
[----:B-1----:R-:W-:Y:S02]  /*cbd0*/  FMNMX.FTZ R178, R170, R178, !PT ;  /* 0x000000b2aab27209 */ /* 0x002fe40007810000 */
[----:B------:R1:W3:Y:S02]  /*cbe0*/  MUFU.TANH R175, R198 ;  /* 0x000000c600af7308 */ /* 0x0002e40000002400 */
[----:B--2---:R-:W-:-:S06]  /*cbf0*/  FMNMX.FTZ R178, R171, R178, !PT ;  /* 0x000000b2abb27209 */ /* 0x004fcc0007810000 */
[----:B------:R-:W2:Y:S01]  /*cc00*/  MUFU.TANH R179, R179 ;  /* 0x000000b300b37308 */ /* 0x000ea20000002400 */
[----:B0-----:R-:W-:Y:S01]  /*cc10*/  FMNMX.FTZ R178, R174, R178, !PT ;  /* 0x000000b2aeb27209 */ /* 0x001fe20007810000 */
[----:B-1----:R-:W0:Y:S06]  /*cc20*/  S2R R198, SR_CgaCtaId ;  /* 0x0000000000c67919 */ /* 0x002e2c0000008800 */
[----:B------:R-:W1:Y:S01]  /*cc30*/  MUFU.EX2 R156, R156 ;  /* 0x0000009c009c7308 */ /* 0x000e620000000800 */
[----:B---3--:R-:W-:-:S07]  /*cc40*/  FMNMX.FTZ R178, R175, R178, !PT ;  /* 0x000000b2afb27209 */ /* 0x008fce0007810000 */
[----:B------:R-:W3:Y:S01]  /*cc50*/  MUFU.EX2 R157, R157 ;  /* 0x0000009d009d7308 */ /* 0x000ee20000000800 */
[----:B--2---:R-:W-:-:S05]  /*cc60*/  FMNMX.FTZ R182, R179, R178, !PT ;  /* 0x000000b2b3b67209 */ /* 0x004fca0007810000 */
[----:B------:R-:W2:Y:S02]  /*cc70*/  SHFL.BFLY PT, R178, R182, 0x2, 0x1f ;  /* 0x0c401f00b6b27f89 */ /* 0x000ea400000e0000 */
[----:B------:R-:W-:Y:S01]  /*cc80*/  MUFU.EX2 R160, R160 ;  /* 0x000000a000a07308 */ /* 0x000fe20000000800 */
[----:B-1----:R-:W-:-:S07]  /*cc90*/  FADD.FTZ R153, R156, R153 ;  /* 0x000000999c997221 */ /* 0x002fce0000010000 */
[----:B------:R-:W-:Y:S01]  /*cca0*/  MUFU.EX2 R161, R161 ;  /* 0x000000a100a17308 */ /* 0x000fe20000000800 */
[----:B---3--:R-:W-:-:S07]  /*ccb0*/  F2FP.F16.F32.PACK_AB R156, R157, R156 ;  /* 0x0000009c9d9c723e */ /* 0x008fce00000000ff */
[----:B------:R-:W-:Y:S01]  /*ccc0*/  MUFU.EX2 R164, R164 ;  /* 0x000000a400a47308 */ /* 0x000fe20000000800 */
[----:B--2---:R-:W-:-:S07]  /*ccd0*/  FMNMX.FTZ R182, R182, R178, !PT ;  /* 0x000000b2b6b67209 */ /* 0x004fce0007810000 */
[----:B------:R-:W-:Y:S01]  /*cce0*/  MUFU.EX2 R178, R165 ;  /* 0x000000a500b27308 */ /* 0x000fe20000000800 */
[----:B------:R-:W1:Y:S07]  /*ccf0*/  SHFL.BFLY PT, R183, R182, 0x1, 0x1f ;  /* 0x0c201f00b6b77f89 */ /* 0x000e6e00000e0000 */
[----:B------:R-:W-:Y:S08]  /*cd00*/  MUFU.EX2 R165, R169 ;  /* 0x000000a900a57308 */ /* 0x000ff00000000800 */
[----:B------:R1:W-:Y:S08]  /*cd10*/  MUFU.EX2 R169, R176 ;  /* 0x000000b000a97308 */ /* 0x0003f00000000800 */
[----:B------:R-:W-:Y:S01]  /*cd20*/  MUFU.EX2 R168, R168 ;  /* 0x000000a800a87308 */ /* 0x000fe20000000800 */
[----:B-1----:R-:W-:-:S05]  /*cd30*/  FMNMX.FTZ R176, R182, R183, !PT ;  /* 0x000000b7b6b07209 */ /* 0x002fca0007810000 */
[C---:B------:R-:W-:Y:S01]  /*cd40*/  FADD.FTZ R12, -R176.reuse, R12 ;  /* 0x0000000cb00c7221 */ /* 0x040fe20000010100 */
[-C--:B------:R-:W-:Y:S01]  /*cd50*/  FMUL.FTZ R194, R176, R13.reuse ;  /* 0x0000000db0c27220 */ /* 0x080fe20000410000 */
[----:B------:R-:W-:Y:S02]  /*cd60*/  MUFU.EX2 R172, R172 ;  /* 0x000000ac00ac7308 */ /* 0x000fe40000000800 */
[-C--:B------:R-:W-:Y:S01]  /*cd70*/  FMUL.FTZ R12, R12, R13.reuse ;  /* 0x0000000d0c0c7220 */ /* 0x080fe20000410000 */
[-CC-:B------:R-:W-:Y:S01]  /*cd80*/  FFMA.FTZ R183, R226, R13.reuse, -R194.reuse ;  /* 0x0000000de2b77223 */ /* 0x180fe200000108c2 */
[-CC-:B------:R-:W-:Y:S01]  /*cd90*/  FFMA.FTZ R186, R197, R13.reuse, -R194.reuse ;  /* 0x0000000dc5ba7223 */ /* 0x180fe200000108c2 */
[-CC-:B------:R-:W-:Y:S01]  /*cda0*/  FFMA.FTZ R182, R196, R13.reuse, -R194.reuse ;  /* 0x0000000dc4b67223 */ /* 0x180fe200000108c2 */
[-CC-:B------:R-:W-:Y:S01]  /*cdb0*/  FFMA.FTZ R197, R190, R13.reuse, -R194.reuse ;  /* 0x0000000dbec57223 */ /* 0x180fe200000108c2 */
[-CC-:B------:R-:W-:Y:S01]  /*cdc0*/  FFMA.FTZ R20, R20, R13.reuse, -R194.reuse ;  /* 0x0000000d14147223 */ /* 0x180fe200000108c2 */
[----:B------:R-:W1:Y:S01]  /*cdd0*/  MUFU.EX2 R12, R12 ;  /* 0x0000000c000c7308 */ /* 0x000e620000000800 */
[-CC-:B------:R-:W-:Y:S01]  /*cde0*/  FFMA.FTZ R155, R155, R13.reuse, -R194.reuse ;  /* 0x0000000d9b9b7223 */ /* 0x180fe200000108c2 */
[-CC-:B------:R-:W-:Y:S01]  /*cdf0*/  FFMA.FTZ R191, R187, R13.reuse, -R194.reuse ;  /* 0x0000000dbbbf7223 */ /* 0x180fe200000108c2 */
[-CC-:B------:R-:W-:Y:S01]  /*ce00*/  FFMA.FTZ R196, R229, R13.reuse, -R194.reuse ;  /* 0x0000000de5c47223 */ /* 0x180fe200000108c2 */
[-CC-:B------:R-:W-:Y:S01]  /*ce10*/  FFMA.FTZ R187, R228, R13.reuse, -R194.reuse ;  /* 0x0000000de4bb7223 */ /* 0x180fe200000108c2 */
[-CC-:B------:R-:W-:Y:S01]  /*ce20*/  FFMA.FTZ R195, R227, R13.reuse, -R194.reuse ;  /* 0x0000000de3c37223 */ /* 0x180fe200000108c2 */
[-CC-:B------:R-:W-:Y:S01]  /*ce30*/  FFMA.FTZ R190, R221, R13.reuse, -R194.reuse ;  /* 0x0000000dddbe7223 */ /* 0x180fe200000108c2 */
[-CC-:B------:R-:W-:Y:S01]  /*ce40*/  FFMA.FTZ R8, R8, R13.reuse, -R194.reuse ;  /* 0x0000000d08087223 */ /* 0x180fe200000108c2 */
[----:B------:R-:W2:Y:S01]  /*ce50*/  MUFU.EX2 R183, R183 ;  /* 0x000000b700b77308 */ /* 0x000ea20000000800 */
[-CC-:B------:R-:W-:Y:S01]  /*ce60*/  FFMA.FTZ R21, R21, R13.reuse, -R194.reuse ;  /* 0x0000000d15157223 */ /* 0x180fe200000108c2 */
[-CC-:B------:R-:W-:Y:S01]  /*ce70*/  FFMA.FTZ R158, R158, R13.reuse, -R194.reuse ;  /* 0x0000000d9e9e7223 */ /* 0x180fe200000108c2 */
[-CC-:B------:R-:W-:Y:S01]  /*ce80*/  FFMA.FTZ R159, R159, R13.reuse, -R194.reuse ;  /* 0x0000000d9f9f7223 */ /* 0x180fe200000108c2 */
[-CC-:B------:R-:W-:Y:S01]  /*ce90*/  FFMA.FTZ R162, R162, R13.reuse, -R194.reuse ;  /* 0x0000000da2a27223 */ /* 0x180fe200000108c2 */
[-CC-:B------:R-:W-:Y:S01]  /*cea0*/  FFMA.FTZ R163, R163, R13.reuse, -R194.reuse ;  /* 0x0000000da3a37223 */ /* 0x180fe200000108c2 */
[-CC-:B------:R-:W-:Y:S01]  /*ceb0*/  FFMA.FTZ R166, R166, R13.reuse, -R194.reuse ;  /* 0x0000000da6a67223 */ /* 0x180fe200000108c2 */
[-CC-:B------:R-:W-:Y:S01]  /*cec0*/  FFMA.FTZ R167, R167, R13.reuse, -R194.reuse ;  /* 0x0000000da7a77223 */ /* 0x180fe200000108c2 */
[----:B------:R-:W3:Y:S01]  /*ced0*/  MUFU.EX2 R186, R186 ;  /* 0x000000ba00ba7308 */ /* 0x000ee20000000800 */
[-CC-:B------:R-:W-:Y:S01]  /*cee0*/  FFMA.FTZ R170, R170, R13.reuse, -R194.reuse ;  /* 0x0000000daaaa7223 */ /* 0x180fe200000108c2 */
[-CC-:B------:R-:W-:Y:S01]  /*cef0*/  FFMA.FTZ R171, R171, R13.reuse, -R194.reuse ;  /* 0x0000000dabab7223 */ /* 0x180fe200000108c2 */
[-CC-:B------:R-:W-:Y:S01]  /*cf00*/  FFMA.FTZ R174, R174, R13.reuse, -R194.reuse ;  /* 0x0000000daeae7223 */ /* 0x180fe200000108c2 */
[-CC-:B------:R-:W-:Y:S01]  /*cf10*/  FFMA.FTZ R175, R175, R13.reuse, -R194.reuse ;  /* 0x0000000dafaf7223 */ /* 0x180fe200000108c2 */
[----:B------:R-:W-:Y:S01]  /*cf20*/  FFMA.FTZ R179, R179, R13, -R194 ;  /* 0x0000000db3b37223 */ /* 0x000fe200000108c2 */
[-C--:B-1----:R-:W-:Y:S01]  /*cf30*/  FMUL.FTZ R26, R26, R12.reuse ;  /* 0x0000000c1a1a7220 */ /* 0x082fe20000410000 */
[----:B------:R-:W-:Y:S01]  /*cf40*/  FMUL.FTZ R27, R27, R12 ;  /* 0x0000000c1b1b7220 */ /* 0x000fe20000410000 */
[----:B------:R-:W1:Y:S01]  /*cf50*/  MUFU.EX2 R182, R182 ;  /* 0x000000b600b67308 */ /* 0x000e620000000800 */
[----:B--2---:R-:W-:Y:S01]  /*cf60*/  FFMA.FTZ R0, R12, R0, R183 ;  /* 0x000000000c007223 */ /* 0x004fe200000100b7 */
        /* <DEDUP_REMOVED lines=22> */
[----:B------:R4:W-:Y:S01]  /*d0d0*/  MUFU.EX2 R20, R155 ;  /* 0x0000009b00147308 */ /* 0x0009e20000000800 */
        /* <DEDUP_REMOVED lines=8> */
[----:B----4-:R-:W-:Y:S01]  /*d160*/  IADD3 R155, R6, 0x22840, RZ ;  /* 0x00022840069b7810 */ /* 0x010fe20007ffe0ff */
[-C--:B------:R-:W-:Y:S01]  /*d170*/  FMUL.FTZ R83, R83, R12.reuse ;  /* 0x0000000c53537220 */ /* 0x080fe20000410000 */
[-C--:B------:R-:W-:Y:S01]  /*d180*/  FMUL.FTZ R86, R86, R12.reuse ;  /* 0x0000000c56567220 */ /* 0x080fe20000410000 */
[-C--:B------:R-:W-:Y:S01]  /*d190*/  FMUL.FTZ R87, R87, R12.reuse ;  /* 0x0000000c57577220 */ /* 0x080fe20000410000 */
[----:B0-----:R-:W-:Y:S01]  /*d1a0*/  PRMT R155, R198, 0x654, R155 ;  /* 0x00000654c69b7816 */ /* 0x001fe2000000009b */
[-C--:B------:R-:W-:Y:S01]  /*d1b0*/  FMUL.FTZ R90, R90, R12.reuse ;  /* 0x0000000c5a5a7220 */ /* 0x080fe20000410000 */
[-C--:B------:R-:W-:Y:S01]  /*d1c0*/  FMUL.FTZ R91, R91, R12.reuse ;  /* 0x0000000c5b5b7220 */ /* 0x080fe20000410000 */
[----:B------:R0:W-:Y:S01]  /*d1d0*/  MUFU.EX2 R198, R158 ;  /* 0x0000009e00c67308 */ /* 0x0001e20000000800 */
[----:B------:R1:W-:Y:S01]  /*d1e0*/  SYNCS.ARRIVE.TRANS64.RED.A1T0 RZ, [R155+URZ], RZ ;  /* 0x000000ff9bff79a7 */ /* 0x0003e2000810043f */
[-C--:B------:R-:W-:Y:S01]  /*d1f0*/  FMUL.FTZ R94, R94, R12.reuse ;  /* 0x0000000c5e5e7220 */ /* 0x080fe20000410000 */
[-C--:B------:R-:W-:Y:S01]  /*d200*/  FMUL.FTZ R95, R95, R12.reuse ;  /* 0x0000000c5f5f7220 */ /* 0x080fe20000410000 */
[-C--:B------:R-:W-:Y:S01]  /*d210*/  FMUL.FTZ R98, R98, R12.reuse ;  /* 0x0000000c62627220 */ /* 0x080fe20000410000 */
[-C--:B------:R-:W-:Y:S01]  /*d220*/  FMUL.FTZ R99, R99, R12.reuse ;  /* 0x0000000c63637220 */ /* 0x080fe20000410000 */
[-C--:B------:R-:W-:Y:S01]  /*d230*/  FMUL.FTZ R102, R102, R12.reuse ;  /* 0x0000000c66667220 */ /* 0x080fe20000410000 */
[-C--:B------:R-:W-:Y:S01]  /*d240*/  FMUL.FTZ R103, R103, R12.reuse ;  /* 0x0000000c67677220 */ /* 0x080fe20000410000 */
[----:B------:R-:W4:Y:S01]  /*d250*/  MUFU.EX2 R196, R196 ;  /* 0x000000c400c47308 */ /* 0x000f220000000800 */
[----:B0-----:R-:W-:Y:S01]  /*d260*/  FADD.FTZ R158, R157, R153 ;  /* 0x000000999d9e7221 */ /* 0x001fe20000010000 */
[----:B---3--:R-:W-:Y:S01]  /*d270*/  FADD.FTZ R153, R186, R0 ;  /* 0x00000000ba997221 */ /* 0x008fe20000010000 */
[-C--:B------:R-:W-:Y:S01]  /*d280*/  FMUL.FTZ R106, R106, R12.reuse ;  /* 0x0000000c6a6a7220 */ /* 0x080fe20000410000 */
[-C--:B------:R-:W-:Y:S01]  /*d290*/  FMUL.FTZ R107, R107, R12.reuse ;  /* 0x0000000c6b6b7220 */ /* 0x080fe20000410000 */
[----:B------:R-:W-:Y:S01]  /*d2a0*/  FADD.FTZ R158, R160, R158 ;  /* 0x0000009ea09e7221 */ /* 0x000fe20000010000 */
[----:B-1----:R-:W-:Y:S01]  /*d2b0*/  FADD.FTZ R155, R182, R153 ;  /* 0x00000099b69b7221 */ /* 0x002fe20000010000 */
[----:B------:R-:W-:Y:S01]  /*d2c0*/  F2FP.F16.F32.PACK_AB R153, R186, R183 ;  /* 0x000000b7ba99723e */ /* 0x000fe200000000ff */
[----:B------:R-:W0:Y:S01]  /*d2d0*/  MUFU.EX2 R187, R187 ;  /* 0x000000bb00bb7308 */ /* 0x000e220000000800 */
[-C--:B------:R-:W-:Y:S01]  /*d2e0*/  FMUL.FTZ R110, R110, R12.reuse ;  /* 0x0000000c6e6e7220 */ /* 0x080fe20000410000 */
[----:B--2---:R-:W-:Y:S01]  /*d2f0*/  FADD.FTZ R155, R197, R155 ;  /* 0x0000009bc59b7221 */ /* 0x004fe20000010000 */
[-C--:B------:R-:W-:Y:S01]  /*d300*/  FMUL.FTZ R111, R111, R12.reuse ;  /* 0x0000000c6f6f7220 */ /* 0x080fe20000410000 */
[-C--:B------:R-:W-:Y:S01]  /*d310*/  FMUL.FTZ R114, R114, R12.reuse ;  /* 0x0000000c72727220 */ /* 0x080fe20000410000 */
[----:B------:R-:W-:Y:S01]  /*d320*/  FMUL.FTZ R115, R115, R12 ;  /* 0x0000000c73737220 */ /* 0x000fe20000410000 */
[----:B-----5:R-:W-:Y:S01]  /*d330*/  FADD.FTZ R157, R191, R155 ;  /* 0x0000009bbf9d7221 */ /* 0x020fe20000010000 */
[----:B------:R-:W-:Y:S01]  /*d340*/  F2FP.F16.F32.PACK_AB R155, R197, R182 ;  /* 0x000000b6c59b723e */ /* 0x000fe200000000ff */
        /* <DEDUP_REMOVED lines=20> */
[----:B------:R-:W-:-:S04]  /*d490*/  FMUL.FTZ R151, R151, R12 ;  /* 0x0000000c97977220 */ /* 0x000fc80000410000 */
[----:B------:R3:W-:Y:S01]  /*d4a0*/  MUFU.EX2 R183, R162 ;  /* 0x000000a200b77308 */ /* 0x0007e20000000800 */
[C---:B----4-:R-:W-:Y:S01]  /*d4b0*/  FADD.FTZ R159, R196.reuse, R157 ;  /* 0x0000009dc49f7221 */ /* 0x050fe20000010000 */
[----:B------:R-:W-:-:S03]  /*d4c0*/  F2FP.F16.F32.PACK_AB R157, R196, R191 ;  /* 0x000000bfc49d723e */ /* 0x000fc600000000ff */
[----:B0-----:R-:W-:-:S03]  /*d4d0*/  FADD.FTZ R159, R187, R159 ;  /* 0x0000009fbb9f7221 */ /* 0x001fc60000010000 */
[----:B------:R-:W0:Y:S01]  /*d4e0*/  MUFU.EX2 R8, R8 ;  /* 0x0000000800087308 */ /* 0x000e220000000800 */
[C---:B---3--:R-:W-:Y:S01]  /*d4f0*/  FADD.FTZ R162, R161.reuse, R158 ;  /* 0x0000009ea1a27221 */ /* 0x048fe20000010000 */
[----:B------:R-:W-:Y:S01]  /*d500*/  F2FP.F16.F32.PACK_AB R158, R161, R160 ;  /* 0x000000a0a19e723e */ /* 0x000fe200000000ff */
[C---:B-1----:R-:W-:Y:S01]  /*d510*/  FADD.FTZ R160, R195.reuse, R159 ;  /* 0x0000009fc3a07221 */ /* 0x042fe20000010000 */
[----:B------:R-:W-:Y:S01]  /*d520*/  F2FP.F16.F32.PACK_AB R159, R195, R187 ;  /* 0x000000bbc39f723e */ /* 0x000fe200000000ff */
[----:B------:R-:W-:Y:S02]  /*d530*/  FADD.FTZ R162, R164, R162 ;  /* 0x000000a2a4a27221 */ /* 0x000fe40000010000 */
[----:B--2---:R-:W-:Y:S01]  /*d540*/  FADD.FTZ R161, R190, R160 ;  /* 0x000000a0bea17221 */ /* 0x004fe20000010000 */
[----:B------:R-:W-:Y:S01]  /*d550*/  MUFU.EX2 R21, R21 ;  /* 0x0000001500157308 */ /* 0x000fe20000000800 */
[C---:B------:R-:W-:Y:S01]  /*d560*/  FADD.FTZ R162, R178.reuse, R162 ;  /* 0x000000a2b2a27221 */ /* 0x040fe20000010000 */
[----:B------:R-:W-:-:S03]  /*d570*/  F2FP.F16.F32.PACK_AB R160, R178, R164 ;  /* 0x000000a4b2a0723e */ /* 0x000fc600000000ff */
[----:B------:R-:W-:-:S03]  /*d580*/  FADD.FTZ R162, R168, R162 ;  /* 0x000000a2a8a27221 */ /* 0x000fc60000010000 */
[----:B------:R-:W1:Y:S01]  /*d590*/  MUFU.EX2 R173, R173 ;  /* 0x000000ad00ad7308 */ /* 0x000e620000000800 */
[C---:B------:R-:W-:Y:S01]  /*d5a0*/  FADD.FTZ R164, R165.reuse, R162 ;  /* 0x000000a2a5a47221 */ /* 0x040fe20000010000 */
[----:B------:R-:W-:-:S06]  /*d5b0*/  F2FP.F16.F32.PACK_AB R162, R165, R168 ;  /* 0x000000a8a5a2723e */ /* 0x000fcc00000000ff */
[----:B------:R2:W-:Y:S08]  /*d5c0*/  MUFU.EX2 R182, R163 ;  /* 0x000000a300b67308 */ /* 0x0005f00000000800 */
[----:B------:R-:W3:Y:S01]  /*d5d0*/  MUFU.EX2 R177, R177 ;  /* 0x000000b100b17308 */ /* 0x000ee20000000800 */
[C---:B--2---:R-:W-:Y:S01]  /*d5e0*/  FADD.FTZ R163, R194.reuse, R161 ;  /* 0x000000a1c2a37221 */ /* 0x044fe20000010000 */
[----:B------:R-:W-:-:S03]  /*d5f0*/  F2FP.F16.F32.PACK_AB R161, R194, R190 ;  /* 0x000000bec2a1723e */ /* 0x000fc600000000ff */
[----:B------:R-:W-:-:S03]  /*d600*/  FADD.FTZ R163, R20, R163 ;  /* 0x000000a314a37221 */ /* 0x000fc60000010000 */
[----:B------:R-:W-:Y:S01]  /*d610*/  MUFU.EX2 R180, R180 ;  /* 0x000000b400b47308 */ /* 0x000fe20000000800 */
[C---:B0-----:R-:W-:Y:S01]  /*d620*/  FADD.FTZ R165, R8.reuse, R163 ;  /* 0x000000a308a57221 */ /* 0x041fe20000010000 */
[----:B------:R-:W-:Y:S01]  /*d630*/  F2FP.F16.F32.PACK_AB R163, R8, R20 ;  /* 0x0000001408a3723e */ /* 0x000fe200000000ff */
[----:B------:R-:W-:Y:S01]  /*d640*/  FADD.FTZ R20, R172, R164 ;  /* 0x000000a4ac147221 */ /* 0x000fe20000010000 */
[----:B-1----:R-:W-:Y:S01]  /*d650*/  F2FP.F16.F32.PACK_AB R164, R173, R172 ;  /* 0x000000acada4723e */ /* 0x002fe200000000ff */
[----:B------:R-:W-:Y:S02]  /*d660*/  FADD.FTZ R165, R21, R165 ;  /* 0x000000a515a57221 */ /* 0x000fe40000010000 */
[----:B------:R-:W-:Y:S01]  /*d670*/  FADD.FTZ R20, R173, R20 ;  /* 0x00000014ad147221 */ /* 0x000fe20000010000 */
[----:B------:R-:W0:Y:S03]  /*d680*/  MUFU.EX2 R181, R181 ;  /* 0x000000b500b57308 */ /* 0x000e260000000800 */
[----:B------:R-:W-:-:S04]  /*d690*/  FADD.FTZ R20, R169, R20 ;  /* 0x00000014a9147221 */ /* 0x000fc80000010000 */
[----:B---3--:R-:W-:Y:S01]  /*d6a0*/  FADD.FTZ R20, R177, R20 ;  /* 0x00000014b1147221 */ /* 0x008fe20000010000 */
[----:B------:R1:W2:Y:S08]  /*d6b0*/  MUFU.EX2 R186, R166 ;  /* 0x000000a600ba7308 */ /* 0x0002b00000000800 */
[----:B------:R-:W-:Y:S01]  /*d6c0*/  MUFU.EX2 R184, R184 ;  /* 0x000000b800b87308 */ /* 0x000fe20000000800 */
[C---:B-1----:R-:W-:Y:S01]  /*d6d0*/  FADD.FTZ R166, R198.reuse, R165 ;  /* 0x000000a5c6a67221 */ /* 0x042fe20000010000 */
[----:B------:R-:W-:-:S02]  /*d6e0*/  F2FP.F16.F32.PACK_AB R165, R198, R21 ;  /* 0x00000015c6a5723e */ /* 0x000fc400000000ff */
[----:B0-----:R-:W-:Y:S01]  /*d6f0*/  F2FP.F16.F32.PACK_AB R168, R181, R180 ;  /* 0x000000b4b5a8723e */ /* 0x001fe200000000ff */
[----:B------:R-:W-:Y:S01]  /*d700*/  FADD.FTZ R21, R0, R166 ;  /* 0x000000a600157221 */ /* 0x000fe20000010000 */
[----:B------:R-:W-:Y:S02]  /*d710*/  F2FP.F16.F32.PACK_AB R166, R177, R169 ;  /* 0x000000a9b1a6723e */ /* 0x000fe400000000ff */
[----:B------:R0:W1:Y:S01]  /*d720*/  MUFU.EX2 R178, R167 ;  /* 0x000000a700b27308 */ /* 0x0000620000000800 */
[----:B------:R-:W-:Y:S01]  /*d730*/  FADD.FTZ R21, R183, R21 ;  /* 0x00000015b7157221 */ /* 0x000fe20000010000 */
[----:B--2---:R-:W-:-:S03]  /*d740*/  F2FP.F16.F32.PACK_AB R169, R186, R182 ;  /* 0x000000b6baa9723e */ /* 0x004fc600000000ff */
[----:B------:R-:W-:-:S03]  /*d750*/  FADD.FTZ R21, R182, R21 ;  /* 0x00000015b6157221 */ /* 0x000fc60000010000 */
[----:B------:R-:W2:Y:S01]  /*d760*/  MUFU.EX2 R185, R185 ;  /* 0x000000b900b97308 */ /* 0x000ea20000000800 */
[----:B0-----:R-:W-:Y:S01]  /*d770*/  F2FP.F16.F32.PACK_AB R167, R183, R0 ;  /* 0x00000000b7a7723e */ /* 0x001fe200000000ff */
[----:B------:R-:W-:Y:S01]  /*d780*/  FADD.FTZ R0, R180, R20 ;  /* 0x00000014b4007221 */ /* 0x000fe20000010000 */
[----:B------:R-:W-:-:S03]  /*d790*/  FADD.FTZ R21, R186, R21 ;  /* 0x00000015ba157221 */ /* 0x000fc60000010000 */
[----:B------:R-:W-:Y:S02]  /*d7a0*/  FADD.FTZ R0, R181, R0 ;  /* 0x00000000b5007221 */ /* 0x000fe40000010000 */
[----:B------:R0:W3:Y:S01]  /*d7b0*/  MUFU.EX2 R8, R170 ;  /* 0x000000aa00087308 */ /* 0x0000e20000000800 */
[----:B-1----:R-:W-:Y:S01]  /*d7c0*/  FADD.FTZ R21, R178, R21 ;  /* 0x00000015b2157221 */ /* 0x002fe20000010000 */
[----:B------:R-:W-:-:S06]  /*d7d0*/  FADD.FTZ R0, R184, R0 ;  /* 0x00000000b8007221 */ /* 0x000fcc0000010000 */
[----:B------:R-:W1:Y:S01]  /*d7e0*/  MUFU.EX2 R188, R188 ;  /* 0x000000bc00bc7308 */ /* 0x000e620000000800 */
[C---:B--2---:R-:W-:Y:S01]  /*d7f0*/  FADD.FTZ R0, R185.reuse, R0 ;  /* 0x00000000b9007221 */ /* 0x044fe20000010000 */
[----:B0-----:R-:W-:-:S06]  /*d800*/  F2FP.F16.F32.PACK_AB R170, R185, R184 ;  /* 0x000000b8b9aa723e */ /* 0x001fcc00000000ff */
[----:B------:R0:W2:Y:S01]  /*d810*/  MUFU.EX2 R173, R171 ;  /* 0x000000ab00ad7308 */ /* 0x0000a20000000800 */
[----:B---3--:R-:W-:-:S07]  /*d820*/  FADD.FTZ R21, R8, R21 ;  /* 0x0000001508157221 */ /* 0x008fce0000010000 */
[----:B------:R-:W3:Y:S01]  /*d830*/  MUFU.EX2 R189, R189 ;  /* 0x000000bd00bd7308 */ /* 0x000ee20000000800 */
[----:B-1----:R-:W-:Y:S01]  /*d840*/  FADD.FTZ R0, R188, R0 ;  /* 0x00000000bc007221 */ /* 0x002fe20000010000 */
[----:B0-----:R-:W-:-:S06]  /*d850*/  F2FP.F16.F32.PACK_AB R171, R8, R178 ;  /* 0x000000b208ab723e */ /* 0x001fcc00000000ff */
[----:B------:R-:W0:Y:S01]  /*d860*/  MUFU.EX2 R174, R174 ;  /* 0x000000ae00ae7308 */ /* 0x000e220000000800 */
[----:B--2---:R-:W-:-:S07]  /*d870*/  FADD.FTZ R21, R173, R21 ;  /* 0x00000015ad157221 */ /* 0x004fce0000010000 */
[----:B------:R-:W1:Y:S01]  /*d880*/  MUFU.EX2 R192, R192 ;  /* 0x000000c000c07308 */ /* 0x000e620000000800 */
[C---:B---3--:R-:W-:Y:S01]  /*d890*/  FADD.FTZ R0, R189.reuse, R0 ;  /* 0x00000000bd007221 */ /* 0x048fe20000010000 */
        /* <DEDUP_REMOVED lines=14> */
.L_x_760:
[----:B------:R0:W1:Y:S01]  /*d980*/  SYNCS.PHASECHK.TRANS64.TRYWAIT P2, [R6+URZ+0x22850], R7 ;  /* 0x02285007060075a7 */ /* 0x000062000804017f */
[----:B------:R-:W-:Y:S05]  /*d990*/  @!P0 BRA `(.L_x_761) ;  /* 0x0000000000048947 */ /* 0x000fea0003800000 */
[----:B------:R-:W-:Y:S01]  /*d9a0*/  BPT.TRAP 0x1 ;  /* 0x000000040000795c */ /* 0x000fe20000300000 */
.L_x_761:
[----:B------:R-:W-:Y:S04]  /*d9b0*/  BSSY B0, `(.L_x_762) ;  /* 0x0000004000007945 */ /* 0x000fe80003800000 */
[----:B-1----:R-:W-:Y:S05]  /*d9c0*/  @P2 BRA `(.L_x_763) ;  /* 0x0000000000082947 */ /* 0x002fea0003800000 */
[----:B------:R-:W1:Y:S02]  /*d9d0*/  SYNCS.PHASECHK.TRANS64.TRYWAIT P2, [R6+URZ+0x22850], R7 ;  /* 0x02285007060075a7 */ /* 0x000e64000804017f */
[----:B-1----:R-:W-:Y:S05]  /*d9e0*/  @!P2 BRA `(.L_x_764) ;  /* 0x000000dc00b0a947 */ /* 0x002fea0003800000 */
.L_x_763:
[----:B------:R-:W-:Y:S05]  /*d9f0*/  BSYNC B0 ;  /* 0x0000000000007941 */ /* 0x000fea0003800000 */
.L_x_762:
[----:B------:R-:W2:Y:S01]  /*da00*/  LDL R12, [R1+0x10] ;  /* 0x00001000010c7983 */ /* 0x000ea20000100800 */
[----:B------:R-:W-:Y:S05]  /*da10*/  WARPSYNC.ALL ;  /* 0x0000000000007948 */ /* 0x000fea0003800000 */
[----:B------:R-:W-:-:S05]  /*da20*/  IMAD.MOV.U32 R21, RZ, RZ, 0x40000040 ;  /* 0x40000040ff157424 */ /* 0x000fca00078e00ff */
[----:B------:R-:W-:Y:S01]  /*da30*/  R2UR UR7, R21 ;  /* 0x00000000150772ca */ /* 0x000fe200000e0000 */
[----:B------:R-:W-:Y:S02]  /*da40*/  IMAD.MOV.U32 R21, RZ, RZ, 0x40000040 ;  /* 0x40000040ff157424 */ /* 0x000fe400078e00ff */
[----:B--2---:R-:W-:Y:S02]  /*da50*/  IMAD R20, R203, 0xc00, R12 ;  /* 0x00000c00cb147824 */ /* 0x004fe400078e020c */
[----:B------:R-:W2:Y:S03]  /*da60*/  S2R R12, SR_TID.X ;  /* 0x00000000000c7919 */ /* 0x000ea60000002100 */
[----:B------:R-:W-:Y:S02]  /*da70*/  R2UR UR6, R20 ;  /* 0x00000000140672ca */ /* 0x000fe400000e0000 */
[----:B--2---:R-:W-:-:S05]  /*da80*/  SHF.R.U32.HI R12, RZ, 0x7, R12 ;  /* 0x00000007ff0c7819 */ /* 0x004fca000001160c */
[----:B01----:R-:W-:-:S05]  /*da90*/  VIADD R7, R12, 0x8 ;  /* 0x000000080c077836 */ /* 0x003fca0000000000 */
[----:B------:R0:W-:Y:S06]  /*daa0*/  BAR.SYNC.DEFER_BLOCKING R7, 0x100 ;  /* 0x000400070000751d */ /* 0x0001ec0000010000 */
[----:B------:R-:W-:-:S06]  /*dab0*/  WARPGROUP.ARRIVE ;  /* 0x00000000000079c5 */ /* 0x000fcc0000000000 */
[----:B------:R-:W-:Y:S03]  /*dac0*/  HGMMA.64x256x16.F32 R24, R152, gdesc[UR4].tnspB, R24, gsb0 ;  /* 0x43e0000498187df0 */ /* 0x000fe60008000818 */
[----:B------:R-:W-:Y:S02]  /*dad0*/  WARPGROUP.DEPBAR.LE gsb0, 0x0 ;  /* 0x00008000000079c5 */ /* 0x000fe40000010000 */
[----:B------:R-:W-:Y:S01]  /*dae0*/  VIADD R152, R20, 0x80 ;  /* 0x0000008014987836 */ /* 0x000fe20000000000 */
[----:B------:R-:W-:Y:S01]  /*daf0*/  WARPGROUP.ARRIVE ;  /* 0x00000000000079c5 */ /* 0x000fe20000000000 */
[----:B------:R-:W-:-:S03]  /*db00*/  IMAD.MOV.U32 R153, RZ, RZ, 0x40000040 ;  /* 0x40000040ff997424 */ /* 0x000fc600078e00ff */
[----:B------:R-:W-:Y:S01]  /*db10*/  R2UR UR6, R152 ;  /* 0x00000000980672ca */ /* 0x000fe200000e0000 */
[----:B------:R-:W-:Y:S01]  /*db20*/  VIADD R152, R20, 0x100 ;  /* 0x0000010014987836 */ /* 0x000fe20000000000 */
[----:B------:R-:W-:Y:S01]  /*db30*/  R2UR UR7, R153 ;  /* 0x00000000990772ca */ /* 0x000fe200000e0000 */
[----:B------:R-:W-:-:S15]  /*db40*/  IMAD.MOV.U32 R153, RZ, RZ, 0x40000040 ;  /* 0x40000040ff997424 */ /* 0x000fde00078e00ff */
[----:B------:R-:W-:Y:S01]  /*db50*/  HGMMA.64x256x16.F32 R24, R156, gdesc[UR4].tnspB, R24, gsb0 ;  /* 0x43e000049c187df0 */ /* 0x000fe20008000818 */
[----:B------:R-:W-:Y:S01]  /*db60*/  R2UR UR6, R152 ;  /* 0x00000000980672ca */ /* 0x000fe200000e0000 */
[----:B------:R-:W-:Y:S01]  /*db70*/  VIADD R152, R20, 0x180 ;  /* 0x0000018014987836 */ /* 0x000fe20000000000 */
[----:B------:R-:W-:Y:S01]  /*db80*/  R2UR UR7, R153 ;  /* 0x00000000990772ca */ /* 0x000fe200000e0000 */
[----:B------:R-:W-:Y:S01]  /*db90*/  IMAD.MOV.U32 R153, RZ, RZ, 0x40000040 ;  /* 0x40000040ff997424 */ /* 0x000fe200078e00ff */
[----:B------:R-:W-:Y:S02]  /*dba0*/  WARPGROUP.DEPBAR.LE gsb0, 0x0 ;  /* 0x00008000000079c5 */ /* 0x000fe40000010000 */
[----:B------:R-:W-:-:S15]  /*dbb0*/  WARPGROUP.ARRIVE ;  /* 0x00000000000079c5 */ /* 0x000fde0000000000 */
[----:B------:R-:W-:-:S06]  /*dbc0*/  NOP ;  /* 0x0000000000007918 */ /* 0x000fcc0000000000 */
[----:B------:R-:W-:Y:S01]  /*dbd0*/  HGMMA.64x256x16.F32 R24, R160, gdesc[UR4].tnspB, R24, gsb0 ;  /* 0x43e00004a0187df0 */ /* 0x000fe20008000818 */
[----:B------:R-:W-:Y:S02]  /*dbe0*/  R2UR UR6, R152 ;  /* 0x00000000980672ca */ /* 0x000fe400000e0000 */
[----:B------:R-:W-:Y:S01]  /*dbf0*/  R2UR UR7, R153 ;  /* 0x00000000990772ca */ /* 0x000fe200000e0000 */
[----:B------:R-:W-:Y:S01]  /*dc00*/  IMAD.MOV.U32 R153, RZ, RZ, 0x40000040 ;  /* 0x40000040ff997424 */ /* 0x000fe200078e00ff */
[C---:B------:R-:W-:Y:S01]  /*dc10*/  IADD3 R152, R20.reuse, 0x200, RZ ;  /* 0x0000020014987810 */ /* 0x040fe20007ffe0ff */
[----:B------:R-:W-:Y:S01]  /*dc20*/  VIADD R20, R20, 0x280 ;  /* 0x0000028014147836 */ /* 0x000fe20000000000 */
[----:B------:R-:W-:Y:S02]  /*dc30*/  WARPGROUP.DEPBAR.LE gsb0, 0x0 ;  /* 0x00008000000079c5 */ /* 0x000fe40000010000 */
[----:B------:R-:W-:-:S15]  /*dc40*/  WARPGROUP.ARRIVE ;  /* 0x00000000000079c5 */ /* 0x000fde0000000000 */
[----:B------:R-:W-:-:S04]  /*dc50*/  NOP ;  /* 0x0000000000007918 */ /* 0x000fc80000000000 */
[----:B------:R-:W-:Y:S01]  /*dc60*/  HGMMA.64x256x16.F32 R24, R164, gdesc[UR4].tnspB, R24, gsb0 ;  /* 0x43e00004a4187df0 */ /* 0x000fe20008000818 */
[----:B------:R-:W-:Y:S02]  /*dc70*/  R2UR UR6, R152 ;  /* 0x00000000980672ca */ /* 0x000fe400000e0000 */
[----:B------:R-:W-:Y:S01]  /*dc80*/  R2UR UR7, R153 ;  /* 0x00000000990772ca */ /* 0x000fe200000e0000 */
[----:B------:R-:W-:Y:S02]  /*dc90*/  WARPGROUP.DEPBAR.LE gsb0, 0x0 ;  /* 0x00008000000079c5 */ /* 0x000fe40000010000 */
[----:B------:R-:W-:-:S15]  /*dca0*/  WARPGROUP.ARRIVE ;  /* 0x00000000000079c5 */ /* 0x000fde0000000000 */
[----:B------:R-:W-:-:S07]  /*dcb0*/  NOP ;  /* 0x0000000000007918 */ /* 0x000fce0000000000 */
[----:B------:R-:W-:Y:S01]  /*dcc0*/  HGMMA.64x256x16.F32 R24, R168, gdesc[UR4].tnspB, R24, gsb0 ;  /* 0x43e00004a8187df0 */ /* 0x000fe20008000818 */
[----:B------:R-:W-:Y:S02]  /*dcd0*/  R2UR UR6, R20 ;  /* 0x00000000140672ca */ /* 0x000fe400000e0000 */
[----:B------:R-:W-:Y:S01]  /*dce0*/  R2UR UR7, R21 ;  /* 0x00000000150772ca */ /* 0x000fe200000e0000 */
[----:B------:R-:W-:Y:S02]  /*dcf0*/  WARPGROUP.DEPBAR.LE gsb0, 0x0 ;  /* 0x00008000000079c5 */ /* 0x000fe40000010000 */
[----:B------:R-:W-:-:S15]  /*dd00*/  WARPGROUP.ARRIVE ;  /* 0x00000000000079c5 */ /* 0x000fde0000000000 */
[----:B------:R-:W-:-:S07]  /*dd10*/  NOP ;  /* 0x0000000000007918 */ /* 0x000fce0000000000 */
[----:B------:R-:W-:Y:S03]  /*dd20*/  HGMMA.64x256x16.F32 R24, R172, gdesc[UR4].tnspB, R24, gsb0 ;  /* 0x43e00004ac187df0 */ /* 0x000fe60008000818 */
[----:B------:R-:W-:Y:S02]  /*dd30*/  WARPGROUP.DEPBAR.LE gsb0, 0x0 ;  /* 0x00008000000079c5 */ /* 0x000fe40000010000 */
[----:B0-----:R-:W-:Y:S05]  /*dd40*/  @!P0 BRA `(.L_x_765) ;  /* 0x0000000000048947 */ /* 0x001fea0003800000 */
[----:B------:R-:W-:Y:S01]  /*dd50*/  BPT.TRAP 0x1 ;  /* 0x000000040000795c */ /* 0x000fe20000300000 */
.L_x_765:
[----:B------:R-:W0:Y:S01]  /*dd60*/  S2R R7, SR_CgaCtaId ;  /* 0x0000000000077919 */ /* 0x000e220000008800 */
[----:B------:R-:W-:Y:S02]  /*dd70*/  VIADD R6, R6, 0x22860 ;  /* 0x0002286006067836 */ /* 0x000fe40000000000 */
[----:B------:R-:W-:Y:S02]  /*dd80*/  IMAD.MOV.U32 R12, RZ, RZ, R176 ;  /* 0x000000ffff0c7224 */ /* 0x000fe400078e00b0 */
[----:B------:R-:W-:Y:S01]  /*dd90*/  IMAD.MOV.U32 R15, RZ, RZ, R14 ;  /* 0x000000ffff0f7224 */ /* 0x000fe200078e000e */
[----:B0-----:R-:W-:-:S04]  /*dda0*/  PRMT R6, R7, 0x654, R6 ;  /* 0x0000065407067816 */ /* 0x001fc80000000006 */
[----:B------:R0:W-:Y:S01]  /*ddb0*/  SYNCS.ARRIVE.TRANS64.RED.A1T0 RZ, [R6+URZ], RZ ;  /* 0x000000ff06ff79a7 */ /* 0x0001e2000810043f */
[----:B------:R-:W-:Y:S05]  /*ddc0*/  @P1 BRA `(.L_x_766) ;  /* 0xffffffd800a41947 */ /* 0x000fea000383ffff */
.L_x_754:
[----:B0-----:R-:W2:Y:S01]  /*ddd0*/  LDL.LU R6, [R1+0x40] ;  /* 0x0000400001067983 */ /* 0x001ea20000300800 */
[----:B------:R-:W-:Y:S05]  /*dde0*/  WARPSYNC.ALL ;  /* 0x0000000000007948 */ /* 0x000fea0003800000 */
[----:B------:R-:W0:Y:S01]  /*ddf0*/  SHFL.BFLY PT, R3, R8, 0x2, 0x1f ;  /* 0x0c401f0008037f89 */ /* 0x000e2200000e0000 */
[----:B------:R-:W-:Y:S02]  /*de00*/  IMAD.MOV.U32 R156, RZ, RZ, -0x800000 ;  /* 0xff800000ff9c7424 */ /* 0x000fe400078e00ff */
[----:B------:R-:W-:Y:S02]  /*de10*/  VIADD R203, R203, 0x1 ;  /* 0x00000001cbcb7836 */ /* 0x000fe40000000000 */
[----:B------:R-:W-:Y:S01]  /*de20*/  IMAD.MOV.U32 R155, RZ, RZ, -0x800000 ;  /* 0xff800000ff9b7424 */ /* 0x000fe200078e00ff */
[----:B------:R1:W-:Y:S08]  /*de30*/  BAR.ARV R9, 0x100 ;  /* 0x000400090000751d */ /* 0x0003f00000002000 */
[----:B------:R-:W-:Y:S06]  /*de40*/  BAR.ARV 0x8, 0x180 ;  /* 0x0206000000007b1d */ /* 0x000fec0000002000 */
[----:B------:R-:W-:Y:S01]  /*de50*/  ISETP.NE.AND P1, PT, R203, 0x2, PT ;  /* 0x00000002cb00780c */ /* 0x000fe20003f25270 */
[----:B0-----:R-:W-:-:S03]  /*de60*/  FADD.FTZ R3, R3, R8 ;  /* 0x0000000803037221 */ /* 0x001fc60000010000 */
[----:B------:R-:W-:Y:S02]  /*de70*/  SEL R203, R203, RZ, P1 ;  /* 0x000000ffcbcb7207 */ /* 0x000fe40000800000 */
[----:B------:R-:W0:Y:S02]  /*de80*/  SHFL.BFLY PT, R4, R3, 0x1, 0x1f ;  /* 0x0c201f0003047f89 */ /* 0x000e2400000e0000 */
[----:B0-----:R-:W-:Y:S01]  /*de90*/  FADD.FTZ R4, R3, R4 ;  /* 0x0000000403047221 */ /* 0x001fe20000010000 */
[----:B------:R-:W-:-:S04]  /*dea0*/  IMAD.MOV.U32 R3, RZ, RZ, RZ ;  /* 0x000000ffff037224 */ /* 0x000fc800078e00ff */
[----:B------:R-:W-:-:S13]  /*deb0*/  FSETP.NE.FTZ.AND P0, PT, R4, RZ, PT ;  /* 0x000000ff0400720b */ /* 0x000fda0003f15000 */
[----:B------:R-:W0:Y:S01]  /*dec0*/  @P0 MUFU.RCP R3, R4 ;  /* 0x0000000400030308 */ /* 0x000e220000001000 */
[----:B------:R-:W-:-:S07]  /*ded0*/  @P0 FMUL.FTZ R5, R13, 0.69314718246459960938 ;  /* 0x3f3172180d050820 */ /* 0x000fce0000410000 */
[----:B------:R-:W3:Y:S01]  /*dee0*/  @P0 MUFU.LG2 R4, R4 ;  /* 0x0000000400040308 */ /* 0x000ee20000000c00 */
[-C--:B0-----:R-:W-:Y:S01]  /*def0*/  FMUL.FTZ R152, R24, R3.reuse ;  /* 0x0000000318987220 */ /* 0x081fe20000410000 */
[-C--:B------:R-:W-:Y:S01]  /*df00*/  FMUL.FTZ R153, R25, R3.reuse ;  /* 0x0000000319997220 */ /* 0x080fe20000410000 */
[-C--:B------:R-:W-:Y:S01]  /*df10*/  FMUL.FTZ R28, R28, R3.reuse ;  /* 0x000000031c1c7220 */ /* 0x080fe20000410000 */
[-C--:B------:R-:W-:Y:S01]  /*df20*/  FMUL.FTZ R29, R29, R3.reuse ;  /* 0x000000031d1d7220 */ /* 0x080fe20000410000 */
[-C--:B------:R-:W-:Y:S01]  /*df30*/  FMUL.FTZ R32, R32, R3.reuse ;  /* 0x0000000320207220 */ /* 0x080fe20000410000 */
[-C--:B------:R-:W-:Y:S01]  /*df40*/  FMUL.FTZ R33, R33, R3.reuse ;  /* 0x0000000321217220 */ /* 0x080fe20000410000 */
[-C--:B------:R-:W-:Y:S01]  /*df50*/  FMUL.FTZ R36, R36, R3.reuse ;  /* 0x0000000324247220 */ /* 0x080fe20000410000 */
[-C--:B------:R-:W-:Y:S01]  /*df60*/  FMUL.FTZ R37, R37, R3.reuse ;  /* 0x0000000325257220 */ /* 0x080fe20000410000 */
[----:B---3--:R-:W-:Y:S01]  /*df70*/  @P0 FMUL.FTZ R4, R4, 0.69314718246459960938 ;  /* 0x3f31721804040820 */ /* 0x008fe20000410000 */
[-C--:B------:R-:W-:Y:S01]  /*df80*/  FMUL.FTZ R40, R40, R3.reuse ;  /* 0x0000000328287220 */ /* 0x080fe20000410000 */
[-C--:B------:R-:W-:Y:S01]  /*df90*/  FMUL.FTZ R41, R41, R3.reuse ;  /* 0x0000000329297220 */ /* 0x080fe20000410000 */
[-C--:B------:R-:W-:Y:S01]  /*dfa0*/  FMUL.FTZ R44, R44, R3.reuse ;  /* 0x000000032c2c7220 */ /* 0x080fe20000410000 */
[----:B------:R-:W-:Y:S01]  /*dfb0*/  @P0 FFMA.FTZ R156, R5, R14, R4 ;  /* 0x0000000e059c0223 */ /* 0x000fe20000010004 */
[-C--:B------:R-:W-:Y:S01]  /*dfc0*/  FMUL.FTZ R45, R45, R3.reuse ;  /* 0x000000032d2d7220 */ /* 0x080fe20000410000 */
[----:B------:R-:W0:Y:S01]  /*dfd0*/  SHFL.BFLY PT, R4, R0, 0x2, 0x1f ;  /* 0x0c401f0000047f89 */ /* 0x000e2200000e0000 */
        /* <DEDUP_REMOVED lines=23> */
[----:B0-----:R-:W-:Y:S01]  /*e150*/  FADD.FTZ R4, R4, R0 ;  /* 0x0000000004047221 */ /* 0x001fe20000010000 */
[-C--:B------:R-:W-:Y:S01]  /*e160*/  FMUL.FTZ R93, R93, R3.reuse ;  /* 0x000000035d5d7220 */ /* 0x080fe20000410000 */
[-C--:B------:R-:W-:Y:S01]  /*e170*/  FMUL.FTZ R96, R96, R3.reuse ;  /* 0x0000000360607220 */ /* 0x080fe20000410000 */
[-C--:B------:R-:W-:Y:S01]  /*e180*/  FMUL.FTZ R97, R97, R3.reuse ;  /* 0x0000000361617220 */ /* 0x080fe20000410000 */
        /* <DEDUP_REMOVED lines=26> */
[----:B------:R-:W-:Y:S01]  /*e330*/  MOV R0, RZ ;  /* 0x000000ff00007202 */ /* 0x000fe20000000f00 */
[-C--:B------:R-:W-:Y:S01]  /*e340*/  FMUL.FTZ R148, R148, R3.reuse ;  /* 0x0000000394947220 */ /* 0x080fe20000410000 */
[----:B------:R-:W-:-:S02]  /*e350*/  FMUL.FTZ R149, R149, R3 ;  /* 0x0000000395957220 */ /* 0x000fc40000410000 */
        /* <DEDUP_REMOVED lines=15> */
[----:B------:R-:W-:Y:S01]  /*e450*/  FMUL.FTZ R46, R46, R0 ;  /* 0x000000002e2e7220 */ /* 0x000fe20000410000 */
[----:B------:R-:W-:Y:S01]  /*e460*/  @P0 FFMA.FTZ R155, R13, R176, R4 ;  /* 0x000000b00d9b0223 */ /* 0x000fe20000010004 */
        /* <DEDUP_REMOVED lines=53> */
[----:B------:R-:W-:-:S02]  /*e7c0*/  SEL R0, RZ, 0x1, P1 ;  /* 0x00000001ff007807 */ /* 0x000fc40000800000 */
[----:B------:R-:W-:Y:S02]  /*e7d0*/  PLOP3.LUT P0, PT, PT, PT, PT, 0x8, 0x0 ;  /* 0x000000000000781c */ /* 0x000fe40003f0e170 */
[----:B------:R-:W-:Y:S01]  /*e7e0*/  LOP3.LUT R214, R214, R0, RZ, 0x3c, !PT ;  /* 0x00000000d6d67212 */ /* 0x000fe200078e3cff */
[----:B--2---:R-:W-:-:S05]  /*e7f0*/  VIADD R6, R6, 0x1 ;  /* 0x0000000106067836 */ /* 0x004fca0000000000 */
[----:B------:R1:W-:Y:S05]  /*e800*/  STL [R1+0x40], R6 ;  /* 0x0000400601007387 */ /* 0x0003ea0000100800 */
.L_x_711:
[----:B------:R-:W-:Y:S05]  /*e810*/  WARPSYNC.ALL ;  /* 0x0000000000007948 */ /* 0x000fea0003800000 */
[----:B------:R-:W0:Y:S01]  /*e820*/  S2R R0, SR_CgaCtaId ;  /* 0x0000000000007919 */ /* 0x000e220000008800 */
[----:B------:R-:W-:Y:S01]  /*e830*/  MOV R19, 0x400 ;  /* 0x0000040000137802 */ /* 0x000fe20000000f00 */
[----:B------:R-:W-:Y:S01]  /*e840*/  BSSY B0, `(.L_x_767) ;  /* 0x0000521000007945 */ /* 0x000fe20003800000 */
[----:B------:R-:W-:Y:S02]  /*e850*/  BAR.SYNC.DEFER_BLOCKING 0x5, 0x180 ;  /* 0x0146000000007b1d */ /* 0x000fe40000010000 */
[----:B0-----:R-:W-:-:S05]  /*e860*/  LEA R19, R0, R19, 0x18 ;  /* 0x0000001300137211 */ /* 0x001fca00078ec0ff */
[----:B-----5:R0:W2:Y:S01]  /*e870*/  LDS.128 R48, [R19+0x228d0] ;  /* 0x0228d00013307984 */ /* 0x0200a20000000c00 */
[----:B------:R-:W-:Y:S06]  /*e880*/  BAR.ARV 0x4, 0x180 ;  /* 0x0106000000007b1d */ /* 0x000fec0000002000 */
[----:B------:R-:W-:Y:S05]  /*e890*/  @P0 BRA `(.L_x_768) ;  /* 0x0000004000100947 */ /* 0x000fea0003800000 */
[----:B------:R-:W3:Y:S01]  /*e8a0*/  LDL R3, [R1+0x15c] ;  /* 0x00015c0001037983 */ /* 0x000ee20000100800 */
[----:B------:R-:W-:-:S03]  /*e8b0*/  ULDC UR4, c[0x0][0xad4] ;  /* 0x0002b50000047ab9 */ /* 0x000fc60000000800 */
[----:B------:R-:W4:Y:S01]  /*e8c0*/  LDL.LU R10, [R1+0x30] ;  /* 0x00003000010a7983 */ /* 0x000f220000300800 */
[----:B------:R-:W0:Y:S01]  /*e8d0*/  S2R R0, SR_SWINHI ;  /* 0x0000000000007919 */ /* 0x000e220000002f00 */
[----:B------:R-:W-:Y:S02]  /*e8e0*/  F2FP.F16.F32.PACK_AB R11, R31, R30 ;  /* 0x0000001e1f0b723e */ /* 0x000fe400000000ff */
[----:B------:R-:W-:Y:S01]  /*e8f0*/  F2FP.F16.F32.PACK_AB R12, R33, R32 ;  /* 0x00000020210c723e */ /* 0x000fe200000000ff */
[----:B------:R-:W4:Y:S01]  /*e900*/  LDL.LU R154, [R1+0x38] ;  /* 0x00003800019a7983 */ /* 0x000f220000300800 */
[----:B------:R-:W-:Y:S02]  /*e910*/  F2FP.F16.F32.PACK_AB R13, R35, R34 ;  /* 0x00000022230d723e */ /* 0x000fe400000000ff */
[----:B------:R-:W-:Y:S01]  /*e920*/  F2FP.F16.F32.PACK_AB R14, R37, R36 ;  /* 0x00000024250e723e */ /* 0x000fe200000000ff */
[----:B--2---:R-:W2:Y:S01]  /*e930*/  LDL.LU R48, [R1+0x3c] ;  /* 0x00003c0001307983 */ /* 0x004ea20000300800 */
[----:B-1----:R-:W-:-:S02]  /*e940*/  MOV R6, R19 ;  /* 0x0000001300067202 */ /* 0x002fc40000000f00 */
[----:B0-----:R-:W-:Y:S02]  /*e950*/  MOV R7, R0 ;  /* 0x0000000000077202 */ /* 0x001fe40000000f00 */
[----:B------:R-:W-:Y:S01]  /*e960*/  F2FP.F16.F32.PACK_AB R15, R39, R38 ;  /* 0x00000026270f723e */ /* 0x000fe200000000ff */
[----:B---3--:R-:W-:Y:S01]  /*e970*/  IMAD.WIDE R20, R3, 0x2, R6 ;  /* 0x0000000203147825 */ /* 0x008fe200078e0206 */
[----:B----4-:R-:W-:-:S03]  /*e980*/  ISETP.NE.AND P0, PT, R10, RZ, PT ;  /* 0x000000ff0a00720c */ /* 0x010fc60003f05270 */
[----:B------:R-:W-:Y:S01]  /*e990*/  IMAD.MOV.U32 R9, RZ, RZ, R21 ;  /* 0x000000ffff097224 */ /* 0x000fe200078e0015 */
[----:B------:R-:W-:-:S04]  /*e9a0*/  LOP3.LUT R0, R20, 0x380, RZ, 0xc0, !PT ;  /* 0x0000038014007812 */ /* 0x000fc800078ec0ff */
[----:B------:R-:W-:-:S04]  /*e9b0*/  SHF.R.U64 R0, R0, 0x3, RZ ;  /* 0x0000000300007819 */ /* 0x000fc800000012ff */
[----:B------:R-:W-:Y:S02]  /*e9c0*/  LOP3.LUT R8, R0, R20, RZ, 0x3c, !PT ;  /* 0x0000001400087212 */ /* 0x000fe400078e3cff */
[----:B------:R-:W-:Y:S01]  /*e9d0*/  SEL R0, R10, UR4, P0 ;  /* 0x000000040a007c07 */ /* 0x000fe20008000000 */
[----:B------:R-:W-:Y:S05]  /*e9e0*/  WARPSYNC.ALL ;  /* 0x0000000000007948 */ /* 0x000fea0003800000 */
[----:B------:R-:W-:Y:S01]  /*e9f0*/  MOV R3, R8 ;  /* 0x0000000800037202 */ /* 0x000fe20000000f00 */
[----:B------:R-:W-:Y:S01]  /*ea00*/  ULDC.64 UR4, c[0x0][0xc00] ;  /* 0x0003000000047ab9 */ /* 0x000fe20000000a00 */
[----:B------:R-:W-:Y:S01]  /*ea10*/  F2FP.F16.F32.PACK_AB R8, R153, R152 ;  /* 0x000000989908723e */ /* 0x000fe200000000ff */
[----:B------:R-:W-:Y:S01]  /*ea20*/  ULDC.64 UR6, c[0x0][0xc08] ;  /* 0x0003020000067ab9 */ /* 0x000fe20000000a00 */
[----:B------:R-:W-:-:S02]  /*ea30*/  F2FP.F16.F32.PACK_AB R9, R27, R26 ;  /* 0x0000001a1b09723e */ /* 0x000fc400000000ff */
[----:B------:R-:W-:Y:S01]  /*ea40*/  F2FP.F16.F32.PACK_AB R10, R29, R28 ;  /* 0x0000001c1d0a723e */ /* 0x000fe200000000ff */
[----:B------:R-:W-:Y:S06]  /*ea50*/  BAR.SYNC.DEFER_BLOCKING 0x1, 0x100 ;  /* 0x0044000000007b1d */ /* 0x000fec0000010000 */
[----:B------:R0:W-:Y:S02]  /*ea60*/  STSM.16.M88.4 [R3], R8 ;  /* 0x0000000803007844 */ /* 0x0001e40000000200 */
[----:B0-----:R-:W-:-:S04]  /*ea70*/  IADD3 R8, P0, R20, 0x20, RZ ;  /* 0x0000002014087810 */ /* 0x001fc80007f1e0ff */
[----:B------:R-:W-:Y:S01]  /*ea80*/  LOP3.LUT R3, R8, 0x380, RZ, 0xc0, !PT ;  /* 0x0000038008037812 */ /* 0x000fe200078ec0ff */
[----:B------:R-:W-:-:S03]  /*ea90*/  IMAD.X R9, RZ, RZ, R21, P0 ;  /* 0x000000ffff097224 */ /* 0x000fc600000e0615 */
[----:B------:R-:W-:-:S04]  /*eaa0*/  SHF.R.U64 R3, R3, 0x3, RZ ;  /* 0x0000000303037819 */ /* 0x000fc800000012ff */
[----:B------:R-:W-:-:S04]  /*eab0*/  LOP3.LUT R8, R3, R8, RZ, 0x3c, !PT ;  /* 0x0000000803087212 */ /* 0x000fc800078e3cff */
[----:B------:R-:W-:-:S05]  /*eac0*/  MOV R8, R8 ;  /* 0x0000000800087202 */ /* 0x000fca0000000f00 */
[----:B------:R0:W-:Y:S02]  /*ead0*/  STSM.16.M88.4 [R8], R12 ;  /* 0x0000000c08007844 */ /* 0x0001e40000000200 */
[----:B0-----:R-:W-:-:S04]  /*eae0*/  IADD3 R8, P0, R20, 0x40, RZ ;  /* 0x0000004014087810 */ /* 0x001fc80007f1e0ff */
[----:B------:R-:W-:Y:S01]  /*eaf0*/  LOP3.LUT R3, R8, 0x380, RZ, 0xc0, !PT ;  /* 0x0000038008037812 */ /* 0x000fe200078ec0ff */
[----:B------:R-:W-:-:S03]  /*eb00*/  IMAD.X R9, RZ, RZ, R21, P0 ;  /* 0x000000ffff097224 */ /* 0x000fc600000e0615 */
[----:B------:R-:W-:-:S04]  /*eb10*/  SHF.R.U64 R3, R3, 0x3, RZ ;  /* 0x0000000303037819 */ /* 0x000fc800000012ff */
[----:B------:R-:W-:Y:S02]  /*eb20*/  LOP3.LUT R8, R3, R8, RZ, 0x3c, !PT ;  /* 0x0000000803087212 */ /* 0x000fe400078e3cff */
[----:B------:R-:W-:Y:S02]  /*eb30*/  F2FP.F16.F32.PACK_AB R10, R45, R44 ;  /* 0x0000002c2d0a723e */ /* 0x000fe400000000ff */
[----:B------:R-:W-:Y:S02]  /*eb40*/  MOV R3, R8 ;  /* 0x0000000800037202 */ /* 0x000fe40000000f00 */
[----:B------:R-:W-:Y:S02]  /*eb50*/  F2FP.F16.F32.PACK_AB R8, R41, R40 ;  /* 0x000000282908723e */ /* 0x000fe400000000ff */
[----:B------:R-:W-:Y:S02]  /*eb60*/  F2FP.F16.F32.PACK_AB R9, R43, R42 ;  /* 0x0000002a2b09723e */ /* 0x000fe400000000ff */
[----:B------:R-:W-:-:S05]  /*eb70*/  F2FP.F16.F32.PACK_AB R11, R47, R46 ;  /* 0x0000002e2f0b723e */ /* 0x000fca00000000ff */
        /* <DEDUP_REMOVED lines=24> */
[----:B------:R-:W-:-:S04]  /*ed00*/  LOP3.LUT R3, R8, 0x380, RZ, 0xc0, !PT ;  /* 0x0000038008037812 */ /* 0x000fc800078ec0ff */
[----:B------:R-:W-:Y:S02]  /*ed10*/  SHF.R.U64 R3, R3, 0x3, RZ ;  /* 0x0000000303037819 */ /* 0x000fe400000012ff */
[----:B------:R-:W-:Y:S02]  /*ed20*/  IADD3.X R9, RZ, R21, RZ, P0, !PT ;  /* 0x00000015ff097210 */ /* 0x000fe400007fe4ff */
[----:B------:R-:W-:Y:S02]  /*ed30*/  LOP3.LUT R8, R3, R8, RZ, 0x3c, !PT ;  /* 0x0000000803087212 */ /* 0x000fe400078e3cff */
[----:B------:R-:W-:Y:S02]  /*ed40*/  F2FP.F16.F32.PACK_AB R12, R65, R64 ;  /* 0x00000040410c723e */ /* 0x000fe400000000ff */
[----:B------:R-:W-:Y:S02]  /*ed50*/  MOV R8, R8 ;  /* 0x0000000800087202 */ /* 0x000fe40000000f00 */
[----:B------:R-:W-:-:S02]  /*ed60*/  F2FP.F16.F32.PACK_AB R13, R67, R66 ;  /* 0x00000042430d723e */ /* 0x000fc400000000ff */
        /* <DEDUP_REMOVED lines=112> */
[----:B------:R0:W-:Y:S01]  /*f470*/  STSM.16.M88.4 [R20], R12 ;  /* 0x0000000c14007844 */ /* 0x0001e20000000200 */
[----:B------:R-:W-:Y:S01]  /*f480*/  BAR.SYNC.DEFER_BLOCKING 0x1, 0x100 ;  /* 0x0044000000007b1d */ /* 0x000fe20000010000 */
[----:B------:R-:W-:-:S04]  /*f490*/  ISETP.NE.U32.AND P1, PT, RZ, UR4, PT ;  /* 0x00000004ff007c0c */ /* 0x000fc8000bf25070 */
[----:B------:R-:W-:Y:S02]  /*f4a0*/  ISETP.NE.AND.EX P1, PT, RZ, UR5, PT, P1 ;  /* 0x00000005ff007c0c */ /* 0x000fe4000bf25310 */
[----:B------:R-:W-:Y:S01]  /*f4b0*/  IADD3 R10, P0, R154, UR4, RZ ;  /* 0x000000049a0a7c10 */ /* 0x000fe2000ff1e0ff */
[----:B------:R-:W-:-:S03]  /*f4c0*/  IMAD.MOV.U32 R9, RZ, RZ, RZ ;  /* 0x000000ffff097224 */ /* 0x000fc600078e00ff */
[----:B--2---:R-:W-:-:S07]  /*f4d0*/  IADD3.X R11, R48, UR5, RZ, P0, !PT ;  /* 0x00000005300b7c10 */ /* 0x004fce00087fe4ff */
[----:B------:R-:W5:Y:S01]  /*f4e0*/  @P1 LDG.E R9, desc[UR40][R10.64] ;  /* 0x000000280a091981 */ /* 0x000f62000c1e1900 */
[----:B------:R-:W-:-:S04]  /*f4f0*/  ISETP.NE.U32.AND P0, PT, RZ, UR6, PT ;  /* 0x00000006ff007c0c */ /* 0x000fc8000bf05070 */
[----:B------:R-:W-:-:S13]  /*f500*/  ISETP.NE.AND.EX P0, PT, RZ, UR7, PT, P0 ;  /* 0x00000007ff007c0c */ /* 0x000fda000bf05300 */
[----:B0-----:R-:W-:Y:S01]  /*f510*/  @P0 IADD3 R12, P2, R154, UR6, RZ ;  /* 0x000000069a0c0c10 */ /* 0x001fe2000ff5e0ff */
[----:B------:R-:W-:-:S03]  /*f520*/  ULDC UR6, c[0x0][0xa88] ;  /* 0x0002a20000067ab9 */ /* 0x000fc60000000800 */
[----:B------:R-:W-:Y:S02]  /*f530*/  @P0 IADD3.X R13, R48, UR7, RZ, P2, !PT ;  /* 0x00000007300d0c10 */ /* 0x000fe400097fe4ff */
[----:B------:R-:W-:Y:S01]  /*f540*/  ISETP.GT.AND P2, PT, R0, 0x1, PT ;  /* 0x000000010000780c */ /* 0x000fe20003f44270 */
[----:B------:R-:W-:Y:S02]  /*f550*/  IMAD.MOV.U32 R0, RZ, RZ, 0x9b8 ;  /* 0x000009b8ff007424 */ /* 0x000fe400078e00ff */
[----:B------:R-:W-:-:S03]  /*f560*/  IMAD.U32 R20, RZ, RZ, UR6 ;  /* 0x00000006ff147e24 */ /* 0x000fc6000f8e00ff */
[----:B------:R-:W-:-:S03]  /*f570*/  SEL R0, R0, 0x978, P2 ;  /* 0x0000097800007807 */ /* 0x000fc60001000000 */
[----:B------:R0:W5:Y:S01]  /*f580*/  @P0 LDG.E R20, desc[UR40][R12.64] ;  /* 0x000000280c140981 */ /* 0x000162000c1e1900 */
[----:B------:R1:W2:Y:S08]  /*f590*/  LDC.64 R14, c[0x0][R0+0x220] ;  /* 0x00008800000e7b82 */ /* 0x0002b00000000a00 */
[----:B0-----:R1:W0:Y:S01]  /*f5a0*/  LDC.64 R12, c[0x0][R0+0x218] ;  /* 0x00008600000c7b82 */ /* 0x0012220000000a00 */
[----:B------:R-:W-:Y:S05]  /*f5b0*/  @P0 BRA `(.L_x_769) ;  /* 0x0000000000100947 */ /* 0x000fea0003800000 */
[----:B------:R-:W-:Y:S05]  /*f5c0*/  @!P1 BRA `(.L_x_769) ;  /* 0x00000000000c9947 */ /* 0x000fea0003800000 */
[----:B-----5:R-:W3:Y:S04]  /*f5d0*/  LDG.E R20, desc[UR40][R10.64] ;  /* 0x000000280a147981 */ /* 0x020ee8000c1e1900 */
[----:B------:R-:W3:Y:S02]  /*f5e0*/  LDG.E R10, desc[UR40][R10.64+0x4] ;  /* 0x000004280a0a7981 */ /* 0x000ee4000c1e1900 */
[----:B---3--:R-:W-:-:S07]  /*f5f0*/  IMAD.IADD R20, R10, 0x1, -R20 ;  /* 0x000000010a147824 */ /* 0x008fce00078e0a14 */
.L_x_769:
[----:B------:R-:W3:Y:S01]  /*f600*/  LDL.LU R8, [R1+0x34] ;  /* 0x0000340001087983 */ /* 0x000ee20000300800 */
[----:B------:R-:W4:Y:S03]  /*f610*/  LDC R158, c[0x0][0xbe8] ;  /* 0x0002fa00ff9e7b82 */ /* 0x000f260000000800 */
[----:B------:R-:W2:Y:S04]  /*f620*/  LDL.LU R3, [R1+0xcc] ;  /* 0x0000cc0001037983 */ /* 0x000ea80000300800 */
[----:B------:R-:W2:Y:S04]  /*f630*/  LDL R159, [R1+0x48] ;  /* 0x00004800019f7983 */ /* 0x000ea80000100800 */
[----:B------:R-:W2:Y:S04]  /*f640*/  LDL R163, [R1+0x158] ;  /* 0x0001580001a37983 */ /* 0x000ea80000100800 */
[----:B------:R-:W2:Y:S04]  /*f650*/  LDL R160, [R1+0x44] ;  /* 0x0000440001a07983 */ /* 0x000ea80000100800 */
[----:B------:R-:W2:Y:S04]  /*f660*/  LDL R162, [R1+0x154] ;  /* 0x0001540001a27983 */ /* 0x000ea80000100800 */
[----:B------:R-:W2:Y:S01]  /*f670*/  LDL R161, [R1+0xd0] ;  /* 0x0000d00001a17983 */ /* 0x000ea20000100800 */
[----:B------:R-:W1:Y:S01]  /*f680*/  LDC.64 R10, c[0x0][R0+0x228] ;  /* 0x00008a00000a7b82 */ /* 0x000e620000000a00 */
[----:B----4-:R-:W-:-:S02]  /*f690*/  ISETP.NE.AND P1, PT, R158, 0x1, PT ;  /* 0x000000019e00780c */ /* 0x010fc40003f25270 */
[----:B------:R-:W-:-:S04]  /*f6a0*/  ISETP.NE.U32.AND P0, PT, RZ, UR4, PT ;  /* 0x00000004ff007c0c */ /* 0x000fc8000bf05070 */
[----:B------:R-:W-:-:S07]  /*f6b0*/  ISETP.NE.AND.EX P0, PT, RZ, UR5, PT, P0 ;  /* 0x00000005ff007c0c */ /* 0x000fce000bf05300 */
[----:B------:R-:W4:Y:S01]  /*f6c0*/  @P1 LDC R154, c[0x0][0xbec] ;  /* 0x0002fb00ff9a1b82 */ /* 0x000f220000000800 */
[-C--:B0-----:R-:W-:Y:S02]  /*f6d0*/  IMAD R21, R13, R201.reuse, RZ ;  /* 0x000000c90d157224 */ /* 0x081fe400078e02ff */
[----:B------:R-:W-:-:S05]  /*f6e0*/  IMAD.WIDE.U32 R12, R12, R201, RZ ;  /* 0x000000c90c0c7225 */ /* 0x000fca00078e00ff */
[----:B------:R-:W0:Y:S01]  /*f6f0*/  @P1 LDC R157, c[0x0][0xbf0] ;  /* 0x0002fc00ff9d1b82 */ /* 0x000e220000000800 */
[----:B------:R-:W-:Y:S01]  /*f700*/  IMAD.IADD R48, R13, 0x1, R21 ;  /* 0x000000010d307824 */ /* 0x000fe200078e0215 */
[----:B---3--:R-:W-:Y:S02]  /*f710*/  SEL R8, R8, RZ, !P0 ;  /* 0x000000ff08087207 */ /* 0x008fe40004000000 */
[----:B--2---:R-:W-:-:S03]  /*f720*/  SEL R3, R3, RZ, !P0 ;  /* 0x000000ff03037207 */ /* 0x004fc60004000000 */
[----:B------:R-:W-:-:S04]  /*f730*/  IMAD R15, R15, R8, RZ ;  /* 0x000000080f0f7224 */ /* 0x000fc800078e02ff */
[C---:B------:R-:W-:Y:S02]  /*f740*/  IMAD R3, R14.reuse, R3, R15 ;  /* 0x000000030e037224 */ /* 0x040fe400078e020f */
[----:B------:R-:W-:-:S04]  /*f750*/  IMAD.WIDE.U32 R14, R14, R8, RZ ;  /* 0x000000080e0e7225 */ /* 0x000fc800078e00ff */
[----:B------:R-:W-:Y:S01]  /*f760*/  IMAD.IADD R15, R15, 0x1, R3 ;  /* 0x000000010f0f7824 */ /* 0x000fe200078e0203 */
[--C-:B-----5:R-:W-:Y:S02]  /*f770*/  IADD3 R14, P0, P3, R14, R12, R9.reuse ;  /* 0x0000000c0e0e7210 */ /* 0x120fe40007b1e009 */
[----:B------:R-:W-:Y:S02]  /*f780*/  SHF.R.S32.HI R3, RZ, 0x1f, R9 ;  /* 0x0000001fff037819 */ /* 0x000fe40000011409 */
[----:B------:R-:W-:Y:S02]  /*f790*/  SEL R12, R159, RZ, P2 ;  /* 0x000000ff9f0c7207 */ /* 0x000fe40001000000 */
[----:B------:R-:W-:Y:S01]  /*f7a0*/  IADD3.X R15, R15, R48, R3, P0, P3 ;  /* 0x000000300f0f7210 */ /* 0x000fe200007e6403 */
[----:B------:R-:W-:Y:S02]  /*f7b0*/  IMAD R48, R160, 0x80, R163 ;  /* 0x00000080a0307824 */ /* 0x000fe400078e02a3 */
[----:B-1----:R-:W-:-:S02]  /*f7c0*/  IMAD R21, R11, R12, RZ ;  /* 0x0000000c0b157224 */ /* 0x002fc400078e02ff */
[----:B------:R-:W-:-:S04]  /*f7d0*/  IMAD.WIDE.U32 R12, R10, R12, RZ ;  /* 0x0000000c0a0c7225 */ /* 0x000fc800078e00ff */
[----:B----4-:R-:W-:Y:S01]  /*f7e0*/  @P1 IMAD.HI.U32 R10, R48, R154, RZ ;  /* 0x0000009a300a1227 */ /* 0x010fe200078e00ff */
[----:B------:R-:W-:-:S04]  /*f7f0*/  MOV R154, R48 ;  /* 0x00000030009a7202 */ /* 0x000fc80000000f00 */
[----:B0-----:R-:W-:Y:S02]  /*f800*/  @P1 SHF.R.U32.HI R154, RZ, R157, R10 ;  /* 0x0000009dff9a1219 */ /* 0x001fe4000001160a */
[----:B------:R0:W1:Y:S01]  /*f810*/  LDC.64 R10, c[0x0][R0+0x210] ;  /* 0x00008400000a7b82 */ /* 0x0000620000000a00 */
[----:B------:R-:W-:Y:S01]  /*f820*/  IMAD.IADD R21, R13, 0x1, R21 ;  /* 0x000000010d157824 */ /* 0x000fe200078e0215 */
[----:B------:R-:W-:Y:S02]  /*f830*/  IADD3 R12, P0, P3, R154, R14, R12 ;  /* 0x0000000e9a0c7210 */ /* 0x000fe40007b1e00c */
[----:B0-----:R-:W-:-:S04]  /*f840*/  SHF.R.S32.HI R0, RZ, 0x1f, R154 ;  /* 0x0000001fff007819 */ /* 0x001fc8000001149a */
[----:B------:R-:W-:Y:S02]  /*f850*/  IADD3.X R13, R0, R15, R21, P0, P3 ;  /* 0x0000000f000d7210 */ /* 0x000fe400007e6415 */
[----:B------:R-:W0:Y:S01]  /*f860*/  LDC.64 R14, c[0x0][0xba8] ;  /* 0x0002ea00ff0e7b82 */ /* 0x000e220000000a00 */
[----:B------:R-:W-:-:S04]  /*f870*/  IMAD.MOV R21, RZ, RZ, -R154 ;  /* 0x000000ffff157224 */ /* 0x000fc800078e0a9a */
[----:B------:R-:W-:-:S05]  /*f880*/  IMAD R21, R158, R21, R48 ;  /* 0x000000159e157224 */ /* 0x000fca00078e0230 */
[----:B------:R-:W-:Y:S01]  /*f890*/  SHF.R.S32.HI R0, RZ, 0x1f, R21 ;  /* 0x0000001fff007819 */ /* 0x000fe20000011415 */
[----:B0-----:R-:W0:Y:S08]  /*f8a0*/  @!P2 LDC R14, c[0x0][0xb50] ;  /* 0x0002d400ff0eab82 */ /* 0x001e300000000800 */
[----:B------:R-:W2:Y:S01]  /*f8b0*/  @!P2 LDC R15, c[0x0][0xb54] ;  /* 0x0002d500ff0fab82 */ /* 0x000ea20000000800 */
[----:B-1----:R-:W-:-:S02]  /*f8c0*/  IMAD R11, R11, R21, RZ ;  /* 0x000000150b0b7224 */ /* 0x002fc400078e02ff */
[----:B------:R-:W-:-:S04]  /*f8d0*/  IMAD.WIDE.U32 R12, R10, R21, R12 ;  /* 0x000000150a0c7225 */ /* 0x000fc800078e000c */
[----:B------:R-:W-:-:S04]  /*f8e0*/  IMAD R0, R10, R0, R11 ;  /* 0x000000000a007224 */ /* 0x000fc800078e020b */
[----:B------:R-:W-:Y:S01]  /*f8f0*/  IMAD.IADD R0, R13, 0x1, R0 ;  /* 0x000000010d007824 */ /* 0x000fe200078e0200 */
[----:B0-----:R-:W-:-:S04]  /*f900*/  LEA R14, P0, R12, R14, 0x2 ;  /* 0x0000000e0c0e7211 */ /* 0x001fc800078010ff */
[----:B--2---:R-:W-:Y:S01]  /*f910*/  LEA.HI.X R0, R12, R15, R0, 0x2, P0 ;  /* 0x0000000f0c007211 */ /* 0x004fe200000f1400 */
[----:B------:R-:W-:Y:S01]  /*f920*/  SHFL.IDX PT, R10, R14, RZ, 0x1c1f ;  /* 0x001c1fff0e0a7589 */ /* 0x000fe200000e0000 */
[----:B------:R-:W-:-:S03]  /*f930*/  IMAD R21, R160, 0x80, R162 ;  /* 0x00000080a0157824 */ /* 0x000fc600078e02a2 */
[----:B------:R-:W0:Y:S04]  /*f940*/  SHFL.IDX PT, R11, R0, RZ, 0x1c1f ;  /* 0x001c1fff000b7589 */ /* 0x000e2800000e0000 */
[----:B------:R-:W-:Y:S04]  /*f950*/  SHFL.IDX PT, R12, R14, 0x1, 0x1c1f ;  /* 0x003c1f000e0c7f89 */ /* 0x000fe800000e0000 */
[----:B------:R1:W2:Y:S01]  /*f960*/  SHFL.IDX PT, R13, R0, 0x1, 0x1c1f ;  /* 0x003c1f00000d7f89 */ /* 0x0002a200000e0000 */
[----:B------:R-:W-:Y:S01]  /*f970*/  LOP3.LUT P0, RZ, R161, 0x3, RZ, 0xc0, !PT ;  /* 0x00000003a1ff7812 */ /* 0x000fe2000780c0ff */
[----:B-1----:R-:W-:-:S02]  /*f980*/  IMAD R0, R20, R158, RZ ;  /* 0x0000009e14007224 */ /* 0x002fc400078e02ff */
[----:B------:R-:W-:-:S03]  /*f990*/  VIADD R20, R21, 0x8 ;  /* 0x0000000815147836 */ /* 0x000fc60000000000 */
[-C--:B------:R-:W-:Y:S02]  /*f9a0*/  ISETP.GE.OR P3, PT, R21, R0.reuse, P0 ;  /* 0x000000001500720c */ /* 0x080fe40000766670 */
[----:B------:R-:W-:-:S11]  /*f9b0*/  ISETP.GE.OR P0, PT, R20, R0, P0 ;  /* 0x000000001400720c */ /* 0x000fd60000706670 */
[----:B0-----:R0:W-:Y:S04]  /*f9c0*/  @!P3 ST.E desc[UR40][R10.64], R156 ;  /* 0x0000009c0a00b985 */ /* 0x0011e8000c101928 */
[----:B--2---:R0:W-:Y:S01]  /*f9d0*/  @!P0 ST.E desc[UR40][R12.64], R155 ;  /* 0x0000009b0c008985 */ /* 0x0041e2000c101928 */
[----:B------:R-:W-:Y:S05]  /*f9e0*/  @P2 BRA `(.L_x_770) ;  /* 0x00000010009c2947 */ /* 0x000fea0003800000 */
[----:B0-----:R-:W0:Y:S01]  /*f9f0*/  S2R R12, SR_TID.X ;  /* 0x00000000000c7919 */ /* 0x001e220000002100 */
[----:B------:R-:W-:Y:S01]  /*fa00*/  ULDC.64 UR4, c[0x0][0xaa0] ;  /* 0x0002a80000047ab9 */ /* 0x000fe20000000a00 */
[----:B------:R-:W1:Y:S01]  /*fa10*/  @P1 LDC R14, c[0x0][0xbf0] ;  /* 0x0002fc00ff0e1b82 */ /* 0x000e620000000800 */
[----:B0-----:R-:W-:-:S05]  /*fa20*/  VIADD R12, R12, 0xffffff80 ;  /* 0xffffff800c0c7836 */ /* 0x001fca0000000000 */
[----:B------:R-:W-:-:S04]  /*fa30*/  SHF.R.S32.HI R13, RZ, 0x1f, R12 ;  /* 0x0000001fff0d7819 */ /* 0x000fc8000001140c */
[----:B------:R-:W-:-:S04]  /*fa40*/  LEA.HI R13, R13, R12, RZ, 0x3 ;  /* 0x0000000c0d0d7211 */ /* 0x000fc800078f18ff */
[----:B------:R-:W-:-:S05]  /*fa50*/  SHF.R.S32.HI R20, RZ, 0x3, R13 ;  /* 0x00000003ff147819 */ /* 0x000fca000001140d */
[----:B------:R-:W-:-:S04]  /*fa60*/  IMAD R5, R20, 0x40, R207 ;  /* 0x0000004014057824 */ /* 0x000fc800078e02cf */
[----:B------:R-:W-:-:S03]  /*fa70*/  IMAD.WIDE R6, R5, 0x2, R6 ;  /* 0x0000000205067825 */ /* 0x000fc600078e0206 */
[C---:B------:R-:W-:Y:S02]  /*fa80*/  IADD3 R41, P5, R6.reuse, 0x5000, RZ ;  /* 0x0000500006297810 */ /* 0x040fe40007fbe0ff */
[C---:B------:R-:W-:Y:S02]  /*fa90*/  IADD3 R25, P0, R6.reuse, 0x1000, RZ ;  /* 0x0000100006197810 */ /* 0x040fe40007f1e0ff */
[----:B------:R-:W-:Y:S02]  /*faa0*/  LOP3.LUT R40, R41, 0x380, RZ, 0xc0, !PT ;  /* 0x0000038029287812 */ /* 0x000fe400078ec0ff */
[C---:B------:R-:W-:Y:S02]  /*fab0*/  IADD3 R29, P2, R6.reuse, 0x2000, RZ ;  /* 0x00002000061d7810 */ /* 0x040fe40007f5e0ff */
[C---:B------:R-:W-:Y:S02]  /*fac0*/  IADD3 R33, P3, R6.reuse, 0x3000, RZ ;  /* 0x0000300006217810 */ /* 0x040fe40007f7e0ff */
[----:B------:R-:W-:-:S02]  /*fad0*/  IADD3 R37, P4, R6, 0x4000, RZ ;  /* 0x0000400006257810 */ /* 0x000fc40007f9e0ff */
[----:B------:R-:W-:Y:S02]  /*fae0*/  SHF.R.U64 R40, R40, 0x3, RZ ;  /* 0x0000000328287819 */ /* 0x000fe400000012ff */
[----:B------:R-:W-:Y:S02]  /*faf0*/  LOP3.LUT R24, R25, 0x380, RZ, 0xc0, !PT ;  /* 0x0000038019187812 */ /* 0x000fe400078ec0ff */
[----:B------:R-:W-:Y:S02]  /*fb00*/  LOP3.LUT R28, R29, 0x380, RZ, 0xc0, !PT ;  /* 0x000003801d1c7812 */ /* 0x000fe400078ec0ff */
[----:B------:R-:W-:Y:S02]  /*fb10*/  LOP3.LUT R32, R33, 0x380, RZ, 0xc0, !PT ;  /* 0x0000038021207812 */ /* 0x000fe400078ec0ff */
[----:B------:R-:W-:Y:S02]  /*fb20*/  LOP3.LUT R36, R37, 0x380, RZ, 0xc0, !PT ;  /* 0x0000038025247812 */ /* 0x000fe400078ec0ff */
[----:B------:R-:W-:Y:S01]  /*fb30*/  LOP3.LUT R40, R40, R41, RZ, 0x3c, !PT ;  /* 0x0000002928287212 */ /* 0x000fe200078e3cff */
[----:B------:R-:W-:Y:S01]  /*fb40*/  IMAD.X R41, RZ, RZ, R7, P5 ;  /* 0x000000ffff297224 */ /* 0x000fe200028e0607 */
[----:B------:R-:W-:-:S02]  /*fb50*/  IADD3 R65, P5, R6, 0xa000, RZ ;  /* 0x0000a00006417810 */ /* 0x000fc40007fbe0ff */
[----:B------:R-:W-:Y:S02]  /*fb60*/  SHF.R.U64 R24, R24, 0x3, RZ ;  /* 0x0000000318187819 */ /* 0x000fe400000012ff */
[----:B------:R-:W-:Y:S01]  /*fb70*/  SHF.R.U64 R28, R28, 0x3, RZ ;  /* 0x000000031c1c7819 */ /* 0x000fe200000012ff */
[----:B------:R-:W-:Y:S01]  /*fb80*/  IMAD R10, R3, UR4, RZ ;  /* 0x00000004030a7c24 */ /* 0x000fe2000f8e02ff */
[----:B------:R-:W-:Y:S01]  /*fb90*/  SHF.R.U64 R32, R32, 0x3, RZ ;  /* 0x0000000320207819 */ /* 0x000fe200000012ff */
[----:B------:R-:W5:Y:S01]  /*fba0*/  LD.E.128 R40, desc[UR40][R40.64] ;  /* 0x0000002828287980 */ /* 0x000f62000c101d00 */
[----:B------:R-:W-:Y:S02]  /*fbb0*/  SHF.R.U64 R36, R36, 0x3, RZ ;  /* 0x0000000324247819 */ /* 0x000fe400000012ff */
[----:B------:R-:W-:Y:S02]  /*fbc0*/  LOP3.LUT R64, R65, 0x380, RZ, 0xc0, !PT ;  /* 0x0000038041407812 */ /* 0x000fe400078ec0ff */
[----:B------:R-:W-:Y:S01]  /*fbd0*/  LOP3.LUT R24, R24, R25, RZ, 0x3c, !PT ;  /* 0x0000001918187212 */ /* 0x000fe200078e3cff */
[----:B------:R-:W-:Y:S01]  /*fbe0*/  IMAD.X R25, RZ, RZ, R7, P0 ;  /* 0x000000ffff197224 */ /* 0x000fe200000e0607 */
[----:B------:R-:W-:-:S02]  /*fbf0*/  LOP3.LUT R28, R28, R29, RZ, 0x3c, !PT ;  /* 0x0000001d1c1c7212 */ /* 0x000fc400078e3cff */
[----:B------:R-:W-:Y:S01]  /*fc00*/  LOP3.LUT R32, R32, R33, RZ, 0x3c, !PT ;  /* 0x0000002120207212 */ /* 0x000fe200078e3cff */
[--C-:B------:R-:W-:Y:S01]  /*fc10*/  IMAD.X R33, RZ, RZ, R7.reuse, P3 ;  /* 0x000000ffff217224 */ /* 0x100fe200018e0607 */
[----:B------:R-:W-:Y:S01]  /*fc20*/  LOP3.LUT R36, R36, R37, RZ, 0x3c, !PT ;  /* 0x0000002524247212 */ /* 0x000fe200078e3cff */
[----:B------:R-:W-:Y:S01]  /*fc30*/  IMAD.X R37, RZ, RZ, R7, P4 ;  /* 0x000000ffff257224 */ /* 0x000fe200020e0607 */
[----:B------:R-:W-:Y:S02]  /*fc40*/  IADD3.X R29, RZ, R7, RZ, P2, !PT ;  /* 0x00000007ff1d7210 */ /* 0x000fe400017fe4ff */
[C---:B------:R-:W-:Y:S01]  /*fc50*/  LOP3.LUT R15, R6.reuse, 0x380, RZ, 0xc0, !PT ;  /* 0x00000380060f7812 */ /* 0x040fe200078ec0ff */
[----:B------:R-:W-:Y:S01]  /*fc60*/  IMAD R3, R9, UR5, R10 ;  /* 0x0000000509037c24 */ /* 0x000fe2000f8e020a */
[C---:B------:R-:W-:Y:S01]  /*fc70*/  IADD3 R45, P0, R6.reuse, 0x6000, RZ ;  /* 0x00006000062d7810 */ /* 0x040fe20007f1e0ff */
[----:B------:R-:W5:Y:S01]  /*fc80*/  LD.E.128 R24, desc[UR40][R24.64] ;  /* 0x0000002818187980 */ /* 0x000f62000c101d00 */
[----:B------:R-:W-:-:S02]  /*fc90*/  IADD3 R53, P2, R6, 0x7000, RZ ;  /* 0x0000700006357810 */ /* 0x000fc40007f5e0ff */
[C---:B------:R-:W-:Y:S01]  /*fca0*/  IADD3 R57, P3, R6.reuse, 0x8000, RZ ;  /* 0x0000800006397810 */ /* 0x040fe20007f7e0ff */
[----:B------:R-:W5:Y:S01]  /*fcb0*/  LD.E.128 R28, desc[UR40][R28.64] ;  /* 0x000000281c1c7980 */ /* 0x000f62000c101d00 */
[----:B------:R-:W-:Y:S02]  /*fcc0*/  IADD3 R61, P4, R6, 0x9000, RZ ;  /* 0x00009000063d7810 */ /* 0x000fe40007f9e0ff */
[----:B------:R-:W-:Y:S01]  /*fcd0*/  SHF.R.U64 R64, R64, 0x3, RZ ;  /* 0x0000000340407819 */ /* 0x000fe200000012ff */
[----:B------:R-:W5:Y:S01]  /*fce0*/  LD.E.128 R32, desc[UR40][R32.64] ;  /* 0x0000002820207980 */ /* 0x000f62000c101d00 */
[----:B------:R-:W-:Y:S02]  /*fcf0*/  LOP3.LUT R44, R45, 0x380, RZ, 0xc0, !PT ;  /* 0x000003802d2c7812 */ /* 0x000fe400078ec0ff */
[----:B------:R-:W-:Y:S01]  /*fd00*/  LOP3.LUT R52, R53, 0x380, RZ, 0xc0, !PT ;  /* 0x0000038035347812 */ /* 0x000fe200078ec0ff */
[----:B------:R-:W5:Y:S01]  /*fd10*/  LD.E.128 R36, desc[UR40][R36.64] ;  /* 0x0000002824247980 */ /* 0x000f62000c101d00 */
[----:B------:R-:W-:-:S02]  /*fd20*/  LOP3.LUT R56, R57, 0x380, RZ, 0xc0, !PT ;  /* 0x0000038039387812 */ /* 0x000fc400078ec0ff */
[----:B------:R-:W-:Y:S02]  /*fd30*/  LOP3.LUT R60, R61, 0x380, RZ, 0xc0, !PT ;  /* 0x000003803d3c7812 */ /* 0x000fe400078ec0ff */
[----:B------:R-:W-:Y:S01]  /*fd40*/  LOP3.LUT R64, R64, R65, RZ, 0x3c, !PT ;  /* 0x0000004140407212 */ /* 0x000fe200078e3cff */
[--C-:B------:R-:W-:Y:S01]  /*fd50*/  IMAD.X R65, RZ, RZ, R7.reuse, P5 ;  /* 0x000000ffff417224 */ /* 0x100fe200028e0607 */
[----:B------:R-:W-:Y:S02]  /*fd60*/  IADD3 R11, P5, R6, 0xf000, RZ ;  /* 0x0000f000060b7810 */ /* 0x000fe40007fbe0ff */
[----:B------:R-:W-:Y:S02]  /*fd70*/  SHF.R.U64 R44, R44, 0x3, RZ ;  /* 0x000000032c2c7819 */ /* 0x000fe400000012ff */
[----:B------:R-:W-:Y:S01]  /*fd80*/  SHF.R.U64 R52, R52, 0x3, RZ ;  /* 0x0000000334347819 */ /* 0x000fe200000012ff */
[----:B------:R-:W-:Y:S01]  /*fd90*/  IMAD.X R85, RZ, RZ, R7, P5 ;  /* 0x000000ffff557224 */ /* 0x000fe200028e0607 */
[----:B------:R-:W-:Y:S01]  /*fda0*/  SHF.R.U64 R56, R56, 0x3, RZ ;  /* 0x0000000338387819 */ /* 0x000fe200000012ff */
[----:B------:R-:W5:Y:S01]  /*fdb0*/  LD.E.128 R64, desc[UR40][R64.64] ;  /* 0x0000002840407980 */ /* 0x000f62000c101d00 */
[----:B------:R-:W-:-:S02]  /*fdc0*/  SHF.R.U64 R60, R60, 0x3, RZ ;  /* 0x000000033c3c7819 */ /* 0x000fc400000012ff */
[----:B------:R-:W-:Y:S02]  /*fdd0*/  SHF.R.U64 R15, R15, 0x3, RZ ;  /* 0x000000030f0f7819 */ /* 0x000fe400000012ff */
[----:B------:R-:W-:Y:S02]  /*fde0*/  LOP3.LUT R5, R11, 0x380, RZ, 0xc0, !PT ;  /* 0x000003800b057812 */ /* 0x000fe400078ec0ff */
        /* <DEDUP_REMOVED lines=8> */
[C---:B------:R-:W-:Y:S01]  /*fe70*/  IADD3 R69, P0, R6.reuse, 0xb000, RZ ;  /* 0x0000b00006457810 */ /* 0x040fe20007f1e0ff */
[----:B------:R-:W5:Y:S01]  /*fe80*/  LD.E.128 R44, desc[UR40][R44.64] ;  /* 0x000000282c2c7980 */ /* 0x000f62000c101d00 */
[----:B------:R-:W-:-:S02]  /*fe90*/  IADD3 R73, P2, R6, 0xc000, RZ ;  /* 0x0000c00006497810 */ /* 0x000fc40007f5e0ff */
[C---:B------:R-:W-:Y:S01]  /*fea0*/  IADD3 R77, P3, R6.reuse, 0xd000, RZ ;  /* 0x0000d000064d7810 */ /* 0x040fe20007f7e0ff */
[----:B------:R-:W5:Y:S01]  /*feb0*/  LD.E.128 R52, desc[UR40][R52.64] ;  /* 0x0000002834347980 */ /* 0x000f62000c101d00 */
[----:B------:R-:W-:Y:S02]  /*fec0*/  IADD3 R81, P4, R6, 0xe000, RZ ;  /* 0x0000e00006517810 */ /* 0x000fe40007f9e0ff */
[----:B------:R-:W-:Y:S01]  /*fed0*/  LOP3.LUT R4, R15, R6, RZ, 0x3c, !PT ;  /* 0x000000060f047212 */ /* 0x000fe200078e3cff */
[----:B------:R-:W5:Y:S01]  /*fee0*/  LD.E.128 R56, desc[UR40][R56.64] ;  /* 0x0000002838387980 */ /* 0x000f62000c101d00 */
[----:B------:R-:W-:Y:S01]  /*fef0*/  SHF.R.U64 R6, R5, 0x3, RZ ;  /* 0x0000000305067819 */ /* 0x000fe200000012ff */
[----:B------:R-:W0:Y:S01]  /*ff00*/  @P1 LDC R15, c[0x0][0xbec] ;  /* 0x0002fb00ff0f1b82 */ /* 0x000e220000000800 */
[----:B------:R-:W-:Y:S01]  /*ff10*/  LOP3.LUT R13, R13, 0xfffffff8, RZ, 0xc0, !PT ;  /* 0xfffffff80d0d7812 */ /* 0x000fe200078ec0ff */
[----:B------:R-:W-:Y:S01]  /*ff20*/  IMAD.MOV.U32 R5, RZ, RZ, R7 ;  /* 0x000000ffff057224 */ /* 0x000fe200078e0007 */
[----:B------:R-:W-:Y:S01]  /*ff30*/  LOP3.LUT R84, R6, R11, RZ, 0x3c, !PT ;  /* 0x0000000b06547212 */ /* 0x000fe200078e3cff */
[----:B------:R-:W-:Y:S01]  /*ff40*/  IMAD.WIDE.U32 R10, R9, UR4, RZ ;  /* 0x00000004090a7c25 */ /* 0x000fe2000f8e00ff */
[----:B------:R-:W-:Y:S01]  /*ff50*/  LOP3.LUT R68, R69, 0x380, RZ, 0xc0, !PT ;  /* 0x0000038045447812 */ /* 0x000fe200078ec0ff */
[----:B------:R-:W-:Y:S01]  /*ff60*/  ULDC.64 UR4, c[0x0][0xae8] ;  /* 0x0002ba0000047ab9 */ /* 0x000fe20000000a00 */
[----:B------:R-:W-:Y:S01]  /*ff70*/  LOP3.LUT R72, R73, 0x380, RZ, 0xc0, !PT ;  /* 0x0000038049487812 */ /* 0x000fe200078ec0ff */
[----:B------:R-:W-:Y:S01]  /*ff80*/  IMAD.IADD R11, R11, 0x1, R3 ;  /* 0x000000010b0b7824 */ /* 0x000fe200078e0203 */
[----:B------:R-:W-:Y:S01]  /*ff90*/  LOP3.LUT R76, R77, 0x380, RZ, 0xc0, !PT ;  /* 0x000003804d4c7812 */ /* 0x000fe200078ec0ff */
[----:B------:R-:W-:Y:S01]  /*ffa0*/  IMAD.IADD R3, R12, 0x1, -R13 ;  /* 0x000000010c037824 */ /* 0x000fe200078e0a0d */
[----:B------:R-:W-:Y:S01]  /*ffb0*/  LOP3.LUT R80, R81, 0x380, RZ, 0xc0, !PT ;  /* 0x0000038051507812 */ /* 0x000fe200078ec0ff */
[----:B------:R-:W-:Y:S01]  /*ffc0*/  IMAD.WIDE.U32 R10, R201, UR4, R10 ;  /* 0x00000004c90a7c25 */ /* 0x000fe2000f8e000a */
[----:B------:R-:W-:Y:S01]  /*ffd0*/  SHF.R.U64 R68, R68, 0x3, RZ ;  /* 0x0000000344447819 */ /* 0x000fe200000012ff */
[----:B------:R-:W5:Y:S01]  /*ffe0*/  LD.E.128 R60, desc[UR40][R60.64] ;  /* 0x000000283c3c7980 */ /* 0x000f62000c101d00 */
[----:B------:R-:W-:Y:S01]  /*fff0*/  SHF.R.U64 R72, R72, 0x3, RZ ;  /* 0x0000000348487819 */ /* 0x000fe200000012ff */
[----:B------:R-:W-:Y:S01]  /*10000*/  IMAD R3, R3, 0x20, R20 ;  /* 0x0000002003037824 */ /* 0x000fe200078e0214 */
[----:B------:R-:W-:Y:S01]  /*10010*/  SHF.R.U64 R76, R76, 0x3, RZ ;  /* 0x000000034c4c7819 */ /* 0x000fe200000012ff */
[----:B------:R-:W5:Y:S01]  /*10020*/  LD.E.128 R84, desc[UR40][R84.64] ;  /* 0x0000002854547980 */ /* 0x000f62000c101d00 */
[----:B------:R-:W-:-:S02]  /*10030*/  SHF.R.U64 R80, R80, 0x3, RZ ;  /* 0x0000000350507819 */ /* 0x000fc400000012ff */
[----:B------:R-:W-:Y:S02]  /*10040*/  LEA R12, R160, R3, 0x7 ;  /* 0x00000003a00c7211 */ /* 0x000fe400078e38ff */
[----:B------:R-:W-:Y:S01]  /*10050*/  SHF.R.S32.HI R9, RZ, 0x1f, R8 ;  /* 0x0000001fff097819 */ /* 0x000fe20000011408 */
[----:B------:R-:W-:Y:S01]  /*10060*/  IMAD R11, R201, UR5, R11 ;  /* 0x00000005c90b7c24 */ /* 0x000fe2000f8e020b */
[----:B------:R-:W-:Y:S01]  /*10070*/  LOP3.LUT R68, R68, R69, RZ, 0x3c, !PT ;  /* 0x0000004544447212 */ /* 0x000fe200078e3cff */
[----:B0-----:R-:W-:Y:S01]  /*10080*/  @P1 IMAD.HI.U32 R3, R12, R15, RZ ;  /* 0x0000000f0c031227 */ /* 0x001fe200078e00ff */
[----:B------:R-:W-:Y:S01]  /*10090*/  LOP3.LUT R72, R72, R73, RZ, 0x3c, !PT ;  /* 0x0000004948487212 */ /* 0x000fe200078e3cff */
[----:B------:R-:W-:Y:S01]  /*100a0*/  ULDC.64 UR4, c[0x0][0xaf0] ;  /* 0x0002bc0000047ab9 */ /* 0x000fe20000000a00 */
[----:B------:R-:W-:Y:S01]  /*100b0*/  LOP3.LUT R76, R76, R77, RZ, 0x3c, !PT ;  /* 0x0000004d4c4c7212 */ /* 0x000fe200078e3cff */
[--C-:B------:R-:W-:Y:S01]  /*100c0*/  IMAD.X R73, RZ, RZ, R7.reuse, P2 ;  /* 0x000000ffff497224 */ /* 0x100fe200010e0607 */
[----:B------:R-:W-:Y:S01]  /*100d0*/  LOP3.LUT R80, R80, R81, RZ, 0x3c, !PT ;  /* 0x0000005150507212 */ /* 0x000fe200078e3cff */
[--C-:B------:R-:W-:Y:S01]  /*100e0*/  IMAD.X R77, RZ, RZ, R7.reuse, P3 ;  /* 0x000000ffff4d7224 */ /* 0x100fe200018e0607 */
[----:B------:R-:W-:Y:S01]  /*100f0*/  IADD3.X R69, RZ, R7, RZ, P0, !PT ;  /* 0x00000007ff457210 */ /* 0x000fe200007fe4ff */
[----:B------:R-:W-:-:S02]  /*10100*/  IMAD.X R81, RZ, RZ, R7, P4 ;  /* 0x000000ffff517224 */ /* 0x000fc400020e0607 */
[----:B------:R-:W-:Y:S01]  /*10110*/  IMAD R9, R9, UR4, RZ ;  /* 0x0000000409097c24 */ /* 0x000fe2000f8e02ff */
[----:B------:R-:W5:Y:S01]  /*10120*/  LD.E.128 R4, desc[UR40][R4.64] ;  /* 0x0000002804047980 */ /* 0x000f62000c101d00 */
[----:B------:R-:W-:Y:S01]  /*10130*/  IMAD.MOV.U32 R13, RZ, RZ, R12 ;  /* 0x000000ffff0d7224 */ /* 0x000fe200078e000c */
[----:B-1----:R-:W-:Y:S01]  /*10140*/  @P1 SHF.R.U32.HI R13, RZ, R14, R3 ;  /* 0x0000000eff0d1219 */ /* 0x002fe20000011603 */
[C---:B------:R-:W-:Y:S01]  /*10150*/  IMAD R15, R8.reuse, UR5, R9 ;  /* 0x00000005080f7c24 */ /* 0x040fe2000f8e0209 */
[----:B------:R-:W5:Y:S01]  /*10160*/  LD.E.128 R68, desc[UR40][R68.64] ;  /* 0x0000002844447980 */ /* 0x000f62000c101d00 */
[----:B------:R-:W-:Y:S01]  /*10170*/  IMAD.WIDE.U32 R8, R8, UR4, R10 ;  /* 0x0000000408087c25 */ /* 0x000fe2000f8e000a */
[--C-:B------:R-:W-:Y:S01]  /*10180*/  SHF.R.S32.HI R3, RZ, 0x1f, R13.reuse ;  /* 0x0000001fff037819 */ /* 0x100fe2000001140d */
[----:B------:R-:W-:Y:S01]  /*10190*/  ULDC.64 UR4, c[0x0][0xae0] ;  /* 0x0002b80000047ab9 */ /* 0x000fe20000000a00 */
[----:B------:R-:W5:Y:S01]  /*101a0*/  LD.E.128 R72, desc[UR40][R72.64] ;  /* 0x0000002848487980 */ /* 0x000f62000c101d00 */
[----:B------:R-:W-:-:S03]  /*101b0*/  IMAD.MOV R11, RZ, RZ, -R13 ;  /* 0x000000ffff0b7224 */ /* 0x000fc600078e0a0d */
        /* <DEDUP_REMOVED lines=8> */
[----:B------:R-:W-:-:S02]  /*10240*/  IMAD.IADD R9, R9, 0x1, R15 ;  /* 0x0000000109097824 */ /* 0x000fc400078e020f */
[----:B------:R-:W-:Y:S02]  /*10250*/  IMAD R10, R3, UR4, RZ ;  /* 0x00000004030a7c24 */ /* 0x000fe4000f8e02ff */
[----:B------:R-:W-:Y:S02]  /*10260*/  IMAD R11, R158, R11, R12 ;  /* 0x0000000b9e0b7224 */ /* 0x000fe400078e020c */
[----:B------:R-:W-:-:S04]  /*10270*/  IMAD.WIDE.U32 R8, R13, UR4, R8 ;  /* 0x000000040d087c25 */ /* 0x000fc8000f8e0008 */
[----:B------:R-:W-:Y:S01]  /*10280*/  IMAD R13, R13, UR5, R10 ;  /* 0x000000050d0d7c24 */ /* 0x000fe2000f8e020a */
[----:B------:R-:W-:Y:S01]  /*10290*/  SHF.R.S32.HI R10, RZ, 0x1f, R11 ;  /* 0x0000001fff0a7819 */ /* 0x000fe2000001140b */
[----:B------:R-:W-:Y:S01]  /*102a0*/  ULDC.64 UR4, c[0x0][0xad8] ;  /* 0x0002b60000047ab9 */ /* 0x000fe20000000a00 */
[----:B------:R-:W-:Y:S02]  /*102b0*/  VIADD R3, R19, 0x22820 ;  /* 0x0002282013037836 */ /* 0x000fe40000000000 */
[----:B------:R-:W-:Y:S02]  /*102c0*/  IMAD.IADD R9, R9, 0x1, R13 ;  /* 0x0000000109097824 */ /* 0x000fe400078e020d */
[----:B------:R-:W-:Y:S01]  /*102d0*/  IMAD R10, R10, UR4, RZ ;  /* 0x000000040a0a7c24 */ /* 0x000fe2000f8e02ff */
[----:B------:R-:W-:Y:S01]  /*102e0*/  PRMT R3, RZ, 0x654, R3 ;  /* 0x00000654ff037816 */ /* 0x000fe20000000003 */
[----:B------:R-:W-:-:S04]  /*102f0*/  IMAD.WIDE.U32 R8, R11, UR4, R8 ;  /* 0x000000040b087c25 */ /* 0x000fc8000f8e0008 */
[----:B------:R-:W-:Y:S01]  /*10300*/  IMAD R21, R11, UR5, R10 ;  /* 0x000000050b157c24 */ /* 0x000fe2000f8e020a */
[----:B------:R-:W-:Y:S01]  /*10310*/  ULDC.64 UR4, c[0x0][0xa80] ;  /* 0x0002a00000047ab9 */ /* 0x000fe20000000a00 */
[----:B0-----:R0:W-:Y:S02]  /*10320*/  SYNCS.ARRIVE.TRANS64.RED.A1T0 RZ, [R3+URZ], RZ ;  /* 0x000000ff03ff79a7 */ /* 0x0011e4000810043f */
[----:B------:R-:W-:Y:S01]  /*10330*/  IMAD.IADD R21, R9, 0x1, R21 ;  /* 0x0000000109157824 */ /* 0x000fe200078e0215 */
[----:B0-----:R-:W-:Y:S01]  /*10340*/  LEA R3, P0, R8, UR4, 0x1 ;  /* 0x0000000408037c11 */ /* 0x001fe2000f8008ff */
[----:B------:R-:W-:-:S03]  /*10350*/  UMOV UR4, 0xffffffff ;  /* 0xffffffff00047882 */ /* 0x000fc60000000000 */
[----:B------:R-:W-:Y:S01]  /*10360*/  LEA.HI.X R21, R8, UR5, R21, 0x1, P0 ;  /* 0x0000000508157c11 */ /* 0x000fe200080f0c15 */
[----:B------:R-:W-:Y:S08]  /*10370*/  BRA.DIV UR4, `(.L_x_771) ;  /* 0x000000b604607947 */ /* 0x000ff0000b800000 */
[----:B------:R0:W1:Y:S04]  /*10380*/  SHFL.IDX PT, R48, R21, RZ, 0x181f ;  /* 0x00181fff15307589 */ /* 0x00006800000e0000 */
[----:B------:R0:W2:Y:S02]  /*10390*/  SHFL.IDX PT, R14, R3, RZ, 0x181f ;  /* 0x00181fff030e7589 */ /* 0x0000a400000e0000 */
.L_x_967:
[----:B------:R-:W-:Y:S01]  /*103a0*/  IMAD R89, R160, 0x80, R20 ;  /* 0x00000080a0597824 */ /* 0x000fe200078e0214 */
[----:B------:R-:W-:Y:S04]  /*103b0*/  BSSY B1, `(.L_x_772) ;  /* 0x000001e000017945 */ /* 0x000fe80003800000 */
[----:B------:R-:W-:-:S13]  /*103c0*/  ISETP.GE.AND P0, PT, R89, R0, PT ;  /* 0x000000005900720c */ /* 0x000fda0003f06270 */
[----:B------:R-:W-:Y:S05]  /*103d0*/  @P0 BRA `(.L_x_773) ;  /* 0x00000000006c0947 */ /* 0x000fea0003800000 */
[C---:B------:R-:W-:Y:S01]  /*103e0*/  VIADD R15, R207.reuse, 0x40 ;  /* 0x00000040cf0f7836 */ /* 0x040fe20000000000 */
[----:B------:R-:W-:Y:S01]  /*103f0*/  ULDC UR4, c[0x0][0xac8] ;  /* 0x0002b20000047ab9 */ /* 0x000fe20000000800 */
[C---:B------:R-:W-:Y:S01]  /*10400*/  IADD3 R91, R207.reuse, 0x80, RZ ;  /* 0x00000080cf5b7810 */ /* 0x040fe20007ffe0ff */
[C---:B------:R-:W-:Y:S01]  /*10410*/  VIADD R88, R207.reuse, 0xc0 ;  /* 0x000000c0cf587836 */ /* 0x040fe20000000000 */
[C---:B------:R-:W-:Y:S01]  /*10420*/  ISETP.GE.AND P3, PT, R207.reuse, UR4, PT ;  /* 0x00000004cf007c0c */ /* 0x040fe2000bf66270 */
[----:B------:R-:W-:Y:S01]  /*10430*/  VIADD R93, R207, 0x40 ;  /* 0x00000040cf5d7836 */ /* 0x000fe20000000000 */
[----:B------:R-:W-:Y:S01]  /*10440*/  ISETP.GE.AND P2, PT, R15, UR4, PT ;  /* 0x000000040f007c0c */ /* 0x000fe2000bf46270 */
[----:B------:R-:W-:Y:S01]  /*10450*/  VIADD R92, R207, 0x80 ;  /* 0x00000080cf5c7836 */ /* 0x000fe20000000000 */
[----:B------:R-:W-:Y:S01]  /*10460*/  ISETP.GE.AND P1, PT, R91, UR4, PT ;  /* 0x000000045b007c0c */ /* 0x000fe2000bf26270 */
[----:B------:R-:W-:Y:S01]  /*10470*/  VIADD R90, R207, 0xc0 ;  /* 0x000000c0cf5a7836 */ /* 0x000fe20000000000 */
[----:B------:R-:W-:-:S02]  /*10480*/  ISETP.GE.AND P0, PT, R88, UR4, PT ;  /* 0x0000000458007c0c */ /* 0x000fc4000bf06270 */
[----:B------:R-:W-:Y:S02]  /*10490*/  SHF.R.S32.HI R12, RZ, 0x1f, R207 ;  /* 0x0000001fff0c7819 */ /* 0x000fe400000114cf */
[----:B------:R-:W-:Y:S02]  /*104a0*/  SHF.R.S32.HI R93, RZ, 0x1f, R93 ;  /* 0x0000001fff5d7819 */ /* 0x000fe4000001145d */
[----:B------:R-:W-:Y:S02]  /*104b0*/  SHF.R.S32.HI R92, RZ, 0x1f, R92 ;  /* 0x0000001fff5c7819 */ /* 0x000fe4000001145c */
[-C--:B--2---:R-:W-:Y:S02]  /*104c0*/  @!P3 LEA R8, P5, R207, R14.reuse, 0x1 ;  /* 0x0000000ecf08b211 */ /* 0x084fe400078a08ff */
[----:B------:R-:W-:Y:S02]  /*104d0*/  @!P2 LEA R10, P4, R15, R14, 0x1 ;  /* 0x0000000e0f0aa211 */ /* 0x000fe400078808ff */
[----:B-1----:R-:W-:-:S02]  /*104e0*/  @!P3 LEA.HI.X R9, R207, R48, R12, 0x1, P5 ;  /* 0x00000030cf09b211 */ /* 0x002fc400028f0c0c */
[----:B------:R-:W-:Y:S02]  /*104f0*/  @!P1 LEA R12, P5, R91, R14, 0x1 ;  /* 0x0000000e5b0c9211 */ /* 0x000fe400078a08ff */
[----:B------:R-:W-:Y:S01]  /*10500*/  @!P2 LEA.HI.X R11, R15, R48, R93, 0x1, P4 ;  /* 0x000000300f0ba211 */ /* 0x000fe200020f0c5d */
[----:B-----5:R3:W-:Y:S01]  /*10510*/  @!P3 ST.E.128 desc[UR40][R8.64], R4 ;  /* 0x000000040800b985 */ /* 0x0207e2000c101d28 */
[----:B------:R-:W-:Y:S02]  /*10520*/  SHF.R.S32.HI R90, RZ, 0x1f, R90 ;  /* 0x0000001fff5a7819 */ /* 0x000fe4000001145a */
[C---:B------:R-:W-:Y:S01]  /*10530*/  @!P0 LEA R14, P4, R88.reuse, R14, 0x1 ;  /* 0x0000000e580e8211 */ /* 0x040fe200078808ff */
[----:B------:R3:W-:Y:S01]  /*10540*/  @!P2 ST.E.128 desc[UR40][R10.64], R36 ;  /* 0x000000240a00a985 */ /* 0x0007e2000c101d28 */
[-C--:B------:R-:W-:Y:S02]  /*10550*/  @!P1 LEA.HI.X R13, R91, R48.reuse, R92, 0x1, P5 ;  /* 0x000000305b0d9211 */ /* 0x080fe400028f0c5c */
[----:B------:R-:W-:-:S03]  /*10560*/  @!P0 LEA.HI.X R15, R88, R48, R90, 0x1, P4 ;  /* 0x00000030580f8211 */ /* 0x000fc600020f0c5a */
[----:B------:R3:W-:Y:S04]  /*10570*/  @!P1 ST.E.128 desc[UR40][R12.64], R56 ;  /* 0x000000380c009985 */ /* 0x0007e8000c101d28 */
[----:B------:R3:W-:Y:S02]  /*10580*/  @!P0 ST.E.128 desc[UR40][R14.64], R72 ;  /* 0x000000480e008985 */ /* 0x0007e4000c101d28 */
.L_x_773:
[----:B------:R-:W-:Y:S05]  /*10590*/  BSYNC B1 ;  /* 0x0000000000017941 */ /* 0x000fea0003800000 */
.L_x_772:
[----:B------:R-:W-:-:S03]  /*105a0*/  UMOV UR4, 0xffffffff ;  /* 0xffffffff00047882 */ /* 0x000fc60000000000 */
[----:B------:R-:W-:Y:S05]  /*105b0*/  BRA.DIV UR4, `(.L_x_774) ;  /* 0x000000b604047947 */ /* 0x000fea000b800000 */
[----:B------:R4:W0:Y:S04]  /*105c0*/  SHFL.IDX PT, R20, R21, 0x1, 0x181f ;  /* 0x00381f0015147f89 */ /* 0x00082800000e0000 */
[----:B--23--:R4:W2:Y:S02]  /*105d0*/  SHFL.IDX PT, R14, R3, 0x1, 0x181f ;  /* 0x00381f00030e7f89 */ /* 0x00c8a400000e0000 */
.L_x_971:
[----:B-----5:R-:W-:Y:S01]  /*105e0*/  VIADD R5, R89, 0x20 ;  /* 0x0000002059057836 */ /* 0x020fe20000000000 */
[----:B------:R-:W-:Y:S04]  /*105f0*/  BSSY B1, `(.L_x_775) ;  /* 0x000001e000017945 */ /* 0x000fe80003800000 */
[----:B------:R-:W-:-:S13]  /*10600*/  ISETP.GE.AND P0, PT, R5, R0, PT ;  /* 0x000000000500720c */ /* 0x000fda0003f06270 */
[----:B------:R-:W-:Y:S05]  /*10610*/  @P0 BRA `(.L_x_776) ;  /* 0x00000000006c0947 */ /* 0x000fea0003800000 */
[C---:B------:R-:W-:Y:S01]  /*10620*/  VIADD R10, R207.reuse, 0x40 ;  /* 0x00000040cf0a7836 */ /* 0x040fe20000000000 */
        /* <DEDUP_REMOVED lines=8> */
[----:B------:R-:W-:Y:S02]  /*106b0*/  ISETP.GE.AND P0, PT, R12, UR4, PT ;  /* 0x000000040c007c0c */ /* 0x000fe4000bf06270 */
[----:B------:R-:W-:-:S02]  /*106c0*/  SHF.R.S32.HI R8, RZ, 0x1f, R207 ;  /* 0x0000001fff087819 */ /* 0x000fc400000114cf */
[----:B------:R-:W-:Y:S02]  /*106d0*/  SHF.R.S32.HI R11, RZ, 0x1f, R11 ;  /* 0x0000001fff0b7819 */ /* 0x000fe4000001140b */
[C---:B------:R-:W-:Y:S02]  /*106e0*/  IADD3 R13, R207.reuse, 0xc0, RZ ;  /* 0x000000c0cf0d7810 */ /* 0x040fe40007ffe0ff */
[CC--:B--2---:R-:W-:Y:S02]  /*106f0*/  @!P3 LEA R4, P5, R207.reuse, R14.reuse, 0x1 ;  /* 0x0000000ecf04b211 */ /* 0x0c4fe400078a08ff */
[----:B------:R-:W-:Y:S02]  /*10700*/  @!P2 LEA R6, P4, R10, R14, 0x1 ;  /* 0x0000000e0a06a211 */ /* 0x000fe400078808ff */
[----:B0-----:R-:W-:Y:S02]  /*10710*/  @!P3 LEA.HI.X R5, R207, R20, R8, 0x1, P5 ;  /* 0x00000014cf05b211 */ /* 0x001fe400028f0c08 */
[----:B------:R-:W-:-:S02]  /*10720*/  @!P1 LEA R8, P5, R15, R14, 0x1 ;  /* 0x0000000e0f089211 */ /* 0x000fc400078a08ff */
[----:B------:R-:W-:Y:S01]  /*10730*/  SHF.R.S32.HI R36, RZ, 0x1f, R36 ;  /* 0x0000001fff247819 */ /* 0x000fe20000011424 */
[----:B------:R3:W-:Y:S01]  /*10740*/  @!P3 ST.E.128 desc[UR40][R4.64], R24 ;  /* 0x000000180400b985 */ /* 0x0007e2000c101d28 */
[----:B------:R-:W-:Y:S02]  /*10750*/  @!P2 LEA.HI.X R7, R10, R20, R11, 0x1, P4 ;  /* 0x000000140a07a211 */ /* 0x000fe400020f0c0b */
[----:B------:R-:W-:Y:S02]  /*10760*/  SHF.R.S32.HI R13, RZ, 0x1f, R13 ;  /* 0x0000001fff0d7819 */ /* 0x000fe4000001140d */
[C---:B------:R-:W-:Y:S01]  /*10770*/  @!P0 LEA R10, P4, R12.reuse, R14, 0x1 ;  /* 0x0000000e0c0a8211 */ /* 0x040fe200078808ff */
[----:B------:R3:W-:Y:S01]  /*10780*/  @!P2 ST.E.128 desc[UR40][R6.64], R40 ;  /* 0x000000280600a985 */ /* 0x0007e2000c101d28 */
[-C--:B------:R-:W-:Y:S02]  /*10790*/  @!P1 LEA.HI.X R9, R15, R20.reuse, R36, 0x1, P5 ;  /* 0x000000140f099211 */ /* 0x080fe400028f0c24 */
[----:B------:R-:W-:-:S03]  /*107a0*/  @!P0 LEA.HI.X R11, R12, R20, R13, 0x1, P4 ;  /* 0x000000140c0b8211 */ /* 0x000fc600020f0c0d */
[----:B------:R3:W-:Y:S04]  /*107b0*/  @!P1 ST.E.128 desc[UR40][R8.64], R60 ;  /* 0x0000003c08009985 */ /* 0x0007e8000c101d28 */
[----:B------:R3:W-:Y:S02]  /*107c0*/  @!P0 ST.E.128 desc[UR40][R10.64], R76 ;  /* 0x0000004c0a008985 */ /* 0x0007e4000c101d28 */
.L_x_776:
[----:B------:R-:W-:Y:S05]  /*107d0*/  BSYNC B1 ;  /* 0x0000000000017941 */ /* 0x000fea0003800000 */
.L_x_775:
[----:B------:R-:W-:-:S03]  /*107e0*/  UMOV UR4, 0xffffffff ;  /* 0xffffffff00047882 */ /* 0x000fc60000000000 */
[----:B------:R-:W-:Y:S05]  /*107f0*/  BRA.DIV UR4, `(.L_x_777) ;  /* 0x000000b204bc7947 */ /* 0x000fea000b800000 */
[----:B0-----:R0:W0:Y:S04]  /*10800*/  SHFL.IDX PT, R20, R21, 0x2, 0x181f ;  /* 0x00581f0015147f89 */ /* 0x00102800000e0000 */
[----:B--2---:R2:W0:Y:S02]  /*10810*/  SHFL.IDX PT, R14, R3, 0x2, 0x181f ;  /* 0x00581f00030e7f89 */ /* 0x00442400000e0000 */
.L_x_975:
[----:B---3--:R-:W-:Y:S01]  /*10820*/  VIADD R5, R89, 0x40 ;  /* 0x0000004059057836 */ /* 0x008fe20000000000 */
        /* <DEDUP_REMOVED lines=16> */
[CC--:B0-----:R-:W-:Y:S02]  /*10930*/  @!P3 LEA R4, P5, R207.reuse, R14.reuse, 0x1 ;  /* 0x0000000ecf04b211 */ /* 0x0c1fe400078a08ff */
[----:B------:R-:W-:Y:S02]  /*10940*/  @!P2 LEA R6, P4, R10, R14, 0x1 ;  /* 0x0000000e0a06a211 */ /* 0x000fe400078808ff */
[----:B------:R-:W-:Y:S02]  /*10950*/  @!P3 LEA.HI.X R5, R207, R20, R8, 0x1, P5 ;  /* 0x00000014cf05b211 */ /* 0x000fe400028f0c08 */
        /* <DEDUP_REMOVED lines=11> */
.L_x_779:
[----:B------:R-:W-:Y:S05]  /*10a10*/  BSYNC B1 ;  /* 0x0000000000017941 */ /* 0x000fea0003800000 */
.L_x_778:
[----:B------:R-:W-:-:S03]  /*10a20*/  UMOV UR4, 0xffffffff ;  /* 0xffffffff00047882 */ /* 0x000fc60000000000 */
[----:B------:R-:W-:Y:S05]  /*10a30*/  BRA.DIV UR4, `(.L_x_780) ;  /* 0x000000b204747947 */ /* 0x000fea000b800000 */
[----:B---3--:R3:W1:Y:S04]  /*10a40*/  SHFL.IDX PT, R10, R21, 0x3, 0x181f ;  /* 0x00781f00150a7f89 */ /* 0x00866800000e0000 */
[----:B0-----:R3:W0:Y:S02]  /*10a50*/  SHFL.IDX PT, R14, R3, 0x3, 0x181f ;  /* 0x00781f00030e7f89 */ /* 0x00162400000e0000 */
.L_x_979:
[----:B--234-:R-:W-:-:S05]  /*10a60*/  VIADD R3, R89, 0x60 ;  /* 0x0000006059037836 */ /* 0x01cfca0000000000 */
[----:B------:R-:W-:-:S13]  /*10a70*/  ISETP.GE.AND P0, PT, R3, R0, PT ;  /* 0x000000000300720c */ /* 0x000fda0003f06270 */
[----:B------:R-:W-:Y:S05]  /*10a80*/  @P0 BRA `(.L_x_781) ;  /* 0x0000002c00f00947 */ /* 0x000fea0003800000 */
[C---:B------:R-:W-:Y:S01]  /*10a90*/  VIADD R13, R207.reuse, 0x40 ;  /* 0x00000040cf0d7836 */ /* 0x040fe20000000000 */
[----:B------:R-:W-:Y:S01]  /*10aa0*/  ULDC UR4, c[0x0][0xac8] ;  /* 0x0002b20000047ab9 */ /* 0x000fe20000000800 */
[C---:B------:R-:W-:Y:S01]  /*10ab0*/  VIADD R11, R207.reuse, 0x80 ;  /* 0x00000080cf0b7836 */ /* 0x040fe20000000000 */
[C---:B------:R-:W-:Y:S01]  /*10ac0*/  ISETP.GE.AND P3, PT, R207.reuse, UR4, PT ;  /* 0x00000004cf007c0c */ /* 0x040fe2000bf66270 */
[----:B------:R-:W-:Y:S01]  /*10ad0*/  VIADD R15, R207, 0x40 ;  /* 0x00000040cf0f7836 */ /* 0x000fe20000000000 */
[----:B------:R-:W-:Y:S01]  /*10ae0*/  ISETP.GE.AND P4, PT, R13, UR4, PT ;  /* 0x000000040d007c0c */ /* 0x000fe2000bf86270 */
[----:B------:R-:W-:Y:S01]  /*10af0*/  VIADD R12, R207, 0x80 ;  /* 0x00000080cf0c7836 */ /* 0x000fe20000000000 */
[----:B------:R-:W-:Y:S02]  /*10b00*/  ISETP.GE.AND P5, PT, R11, UR4, PT ;  /* 0x000000040b007c0c */ /* 0x000fe4000bfa6270 */
[----:B------:R-:W-:Y:S02]  /*10b10*/  SHF.R.S32.HI R20, RZ, 0x1f, R207 ;  /* 0x0000001fff147819 */ /* 0x000fe400000114cf */
[----:B------:R-:W-:-:S02]  /*10b20*/  SHF.R.S32.HI R15, RZ, 0x1f, R15 ;  /* 0x0000001fff0f7819 */ /* 0x000fc4000001140f */
[----:B------:R-:W-:-:S03]  /*10b30*/  SHF.R.S32.HI R12, RZ, 0x1f, R12 ;  /* 0x0000001fff0c7819 */ /* 0x000fc6000001140c */
[-C--:B0-----:R-:W-:Y:S02]  /*10b40*/  @!P3 LEA R4, P0, R207, R14.reuse, 0x1 ;  /* 0x0000000ecf04b211 */ /* 0x081fe400078008ff */
[-C--:B------:R-:W-:Y:S02]  /*10b50*/  @!P4 LEA R6, P1, R13, R14.reuse, 0x1 ;  /* 0x0000000e0d06c211 */ /* 0x080fe400078208ff */
[----:B------:R-:W-:Y:S02]  /*10b60*/  @!P5 LEA R8, P2, R11, R14, 0x1 ;  /* 0x0000000e0b08d211 */ /* 0x000fe400078408ff */
[-C--:B-1----:R-:W-:Y:S02]  /*10b70*/  @!P3 LEA.HI.X R5, R207, R10.reuse, R20, 0x1, P0 ;  /* 0x0000000acf05b211 */ /* 0x082fe400000f0c14 */
[-C--:B------:R-:W-:Y:S02]  /*10b80*/  @!P4 LEA.HI.X R7, R13, R10.reuse, R15, 0x1, P1 ;  /* 0x0000000a0d07c211 */ /* 0x080fe400008f0c0f */
[----:B------:R-:W-:Y:S01]  /*10b90*/  @!P5 LEA.HI.X R9, R11, R10, R12, 0x1, P2 ;  /* 0x0000000a0b09d211 */ /* 0x000fe200010f0c0c */
[----:B------:R0:W-:Y:S01]  /*10ba0*/  @!P3 ST.E.128 desc[UR40][R4.64], R32 ;  /* 0x000000200400b985 */ /* 0x0001e2000c101d28 */
[----:B------:R-:W-:-:S03]  /*10bb0*/  VIADD R11, R207, 0xc0 ;  /* 0x000000c0cf0b7836 */ /* 0x000fc60000000000 */
[----:B------:R0:W-:Y:S02]  /*10bc0*/  @!P4 ST.E.128 desc[UR40][R6.64], R52 ;  /* 0x000000340600c985 */ /* 0x0001e4000c101d28 */
[----:B------:R-:W-:Y:S02]  /*10bd0*/  ISETP.GE.AND P0, PT, R11, UR4, PT ;  /* 0x000000040b007c0c */ /* 0x000fe4000bf06270 */
[----:B------:R0:W-:Y:S11]  /*10be0*/  @!P5 ST.E.128 desc[UR40][R8.64], R68 ;  /* 0x000000440800d985 */ /* 0x0001f6000c101d28 */
[----:B------:R-:W-:Y:S05]  /*10bf0*/  @P0 BRA `(.L_x_781) ;  /* 0x0000002c00940947 */ /* 0x000fea0003800000 */
[----:B------:R-:W-:Y:S01]  /*10c00*/  VIADD R12, R207, 0xc0 ;  /* 0x000000c0cf0c7836 */ /* 0x000fe20000000000 */
[----:B0-----:R-:W-:-:S04]  /*10c10*/  LEA R4, P0, R11, R14, 0x1 ;  /* 0x0000000e0b047211 */ /* 0x001fc800078008ff */
[----:B------:R-:W-:-:S04]  /*10c20*/  SHF.R.S32.HI R12, RZ, 0x1f, R12 ;  /* 0x0000001fff0c7819 */ /* 0x000fc8000001140c */
[----:B------:R-:W-:-:S05]  /*10c30*/  LEA.HI.X R5, R11, R10, R12, 0x1, P0 ;  /* 0x0000000a0b057211 */ /* 0x000fca00000f0c0c */
[----:B------:R0:W-:Y:S01]  /*10c40*/  ST.E.128 desc[UR40][R4.64], R84 ;  /* 0x0000005404007985 */ /* 0x0001e2000c101d28 */
[----:B------:R-:W-:Y:S05]  /*10c50*/  BRA `(.L_x_781) ;  /* 0x0000002c007c7947 */ /* 0x000fea0003800000 */
.L_x_770:
[----:B------:R-:W1:Y:S01]  /*10c60*/  @P1 LDC R7, c[0x0][0xbec] ;  /* 0x0002fb00ff071b82 */ /* 0x000e620000000800 */
[----:B------:R-:W-:Y:S01]  /*10c70*/  ULDC.64 UR4, c[0x0][0xb08] ;  /* 0x0002c20000047ab9 */ /* 0x000fe20000000a00 */
[----:B0-----:R-:W-:Y:S02]  /*10c80*/  IMAD.MOV.U32 R10, RZ, RZ, R48 ;  /* 0x000000ffff0a7224 */ /* 0x001fe400078e0030 */
[----:B------:R-:W-:-:S04]  /*10c90*/  IMAD R3, R3, UR4, RZ ;  /* 0x0000000403037c24 */ /* 0x000fc8000f8e02ff */
[----:B------:R-:W0:Y:S01]  /*10ca0*/  @P1 LDC R6, c[0x0][0xbf0] ;  /* 0x0002fc00ff061b82 */ /* 0x000e220000000800 */
[----:B------:R-:W-:Y:S02]  /*10cb0*/  IMAD R3, R9, UR5, R3 ;  /* 0x0000000509037c24 */ /* 0x000fe4000f8e0203 */
[----:B-1----:R-:W-:-:S05]  /*10cc0*/  @P1 IMAD.HI.U32 R7, R48, R7, RZ ;  /* 0x0000000730071227 */ /* 0x002fca00078e00ff */
[----:B0-----:R-:W-:Y:S01]  /*10cd0*/  @P1 SHF.R.U32.HI R10, RZ, R6, R7 ;  /* 0x00000006ff0a1219 */ /* 0x001fe20000011607 */
[----:B------:R-:W-:Y:S01]  /*10ce0*/  IMAD.WIDE.U32 R6, R9, UR4, RZ ;  /* 0x0000000409067c25 */ /* 0x000fe2000f8e00ff */
[----:B------:R-:W-:-:S03]  /*10cf0*/  ULDC.64 UR4, c[0x0][0xb38] ;  /* 0x0002ce0000047ab9 */ /* 0x000fc60000000a00 */
[----:B------:R-:W-:Y:S01]  /*10d00*/  VIADD R9, R19, 0x22820 ;  /* 0x0002282013097836 */ /* 0x000fe20000000000 */
[----:B------:R-:W-:Y:S02]  /*10d10*/  IADD3 R7, R7, R3, RZ ;  /* 0x0000000307077210 */ /* 0x000fe40007ffe0ff */
[----:B------:R-:W-:Y:S02]  /*10d20*/  SHF.R.S32.HI R3, RZ, 0x1f, R8 ;  /* 0x0000001fff037819 */ /* 0x000fe40000011408 */
[----:B------:R-:W-:Y:S01]  /*10d30*/  PRMT R9, RZ, 0x654, R9 ;  /* 0x00000654ff097816 */ /* 0x000fe20000000009 */
[----:B------:R-:W-:-:S03]  /*10d40*/  IMAD.WIDE.U32 R6, R201, UR4, R6 ;  /* 0x00000004c9067c25 */ /* 0x000fc6000f8e0006 */
[----:B------:R0:W-:Y:S01]  /*10d50*/  SYNCS.ARRIVE.TRANS64.RED.A1T0 RZ, [R9+URZ], RZ ;  /* 0x000000ff09ff79a7 */ /* 0x0001e2000810043f */
[----:B------:R-:W-:Y:S01]  /*10d60*/  IMAD R7, R201, UR5, R7 ;  /* 0x00000005c9077c24 */ /* 0x000fe2000f8e0207 */
[----:B------:R-:W-:Y:S02]  /*10d70*/  ULDC.64 UR4, c[0x0][0xb40] ;  /* 0x0002d00000047ab9 */ /* 0x000fe40000000a00 */
[----:B------:R-:W-:Y:S02]  /*10d80*/  IMAD R3, R3, UR4, RZ ;  /* 0x0000000403037c24 */ /* 0x000fe4000f8e02ff */
[----:B------:R-:W-:-:S04]  /*10d90*/  IMAD.WIDE.U32 R6, R8, UR4, R6 ;  /* 0x0000000408067c25 */ /* 0x000fc8000f8e0006 */
[----:B------:R-:W-:Y:S01]  /*10da0*/  IMAD R3, R8, UR5, R3 ;  /* 0x0000000508037c24 */ /* 0x000fe2000f8e0203 */
[----:B------:R-:W-:Y:S01]  /*10db0*/  ULDC.64 UR4, c[0x0][0xb48] ;  /* 0x0002d20000047ab9 */ /* 0x000fe20000000a00 */
[--C-:B------:R-:W-:Y:S02]  /*10dc0*/  SHF.R.S32.HI R8, RZ, 0x1f, R10.reuse ;  /* 0x0000001fff087819 */ /* 0x100fe4000001140a */
[----:B------:R-:W-:Y:S02]  /*10dd0*/  IMAD.IADD R7, R7, 0x1, R3 ;  /* 0x0000000107077824 */ /* 0x000fe400078e0203 */
[----:B------:R-:W-:Y:S02]  /*10de0*/  IMAD.MOV R3, RZ, RZ, -R10 ;  /* 0x000000ffff037224 */ /* 0x000fe400078e0a0a */
[----:B------:R-:W-:-:S04]  /*10df0*/  IMAD.WIDE.U32 R6, R159, UR4, R6 ;  /* 0x000000049f067c25 */ /* 0x000fc8000f8e0006 */
[----:B------:R-:W-:Y:S01]  /*10e00*/  IMAD R7, R159, UR5, R7 ;  /* 0x000000059f077c24 */ /* 0x000fe2000f8e0207 */
[----:B------:R-:W-:Y:S01]  /*10e10*/  ULDC.64 UR4, c[0x0][0xb30] ;  /* 0x0002cc0000047ab9 */ /* 0x000fe20000000a00 */
[----:B------:R-:W-:Y:S02]  /*10e20*/  IMAD R3, R158, R3, R48 ;  /* 0x000000039e037224 */ /* 0x000fe400078e0230 */
[----:B------:R-:W-:Y:S02]  /*10e30*/  IMAD R8, R8, UR4, RZ ;  /* 0x0000000408087c24 */ /* 0x000fe4000f8e02ff */
[----:B------:R-:W-:-:S04]  /*10e40*/  IMAD.WIDE.U32 R6, R10, UR4, R6 ;  /* 0x000000040a067c25 */ /* 0x000fc8000f8e0006 */
[----:B------:R-:W-:Y:S01]  /*10e50*/  IMAD R8, R10, UR5, R8 ;  /* 0x000000050a087c24 */ /* 0x000fe2000f8e0208 */
[----:B------:R-:W-:-:S03]  /*10e60*/  ULDC.64 UR4, c[0x0][0xb28] ;  /* 0x0002ca0000047ab9 */ /* 0x000fc60000000a00 */
[----:B------:R-:W-:Y:S01]  /*10e70*/  IMAD.IADD R7, R7, 0x1, R8 ;  /* 0x0000000107077824 */ /* 0x000fe200078e0208 */
[----:B------:R-:W-:Y:S01]  /*10e80*/  SHF.R.S32.HI R8, RZ, 0x1f, R3 ;  /* 0x0000001fff087819 */ /* 0x000fe20000011403 */
[----:B------:R-:W-:-:S04]  /*10e90*/  IMAD.WIDE.U32 R6, R3, UR4, R6 ;  /* 0x0000000403067c25 */ /* 0x000fc8000f8e0006 */
[----:B------:R-:W-:-:S04]  /*10ea0*/  IMAD R8, R8, UR4, RZ ;  /* 0x0000000408087c24 */ /* 0x000fc8000f8e02ff */
[----:B------:R-:W-:Y:S01]  /*10eb0*/  IMAD R8, R3, UR5, R8 ;  /* 0x0000000503087c24 */ /* 0x000fe2000f8e0208 */
[----:B------:R-:W-:Y:S02]  /*10ec0*/  ULDC.64 UR4, c[0x0][0xb00] ;  /* 0x0002c00000047ab9 */ /* 0x000fe40000000a00 */
[----:B------:R-:W-:Y:S01]  /*10ed0*/  LEA R3, P0, R6, UR4, 0x2 ;  /* 0x0000000406037c11 */ /* 0x000fe2000f8010ff */
[----:B------:R-:W-:Y:S01]  /*10ee0*/  IMAD.IADD R8, R7, 0x1, R8 ;  /* 0x0000000107087824 */ /* 0x000fe200078e0208 */
[----:B------:R-:W-:-:S04]  /*10ef0*/  UMOV UR4, 0xffffffff ;  /* 0xffffffff00047882 */ /* 0x000fc80000000000 */
[----:B------:R-:W-:Y:S01]  /*10f00*/  LEA.HI.X R10, R6, UR5, R8, 0x2, P0 ;  /* 0x00000005060a7c11 */ /* 0x000fe200080f1408 */
[----:B0-----:R-:W-:Y:S06]  /*10f10*/  BRA.DIV UR4, `(.L_x_782) ;  /* 0x000000ae04847947 */ /* 0x001fec000b800000 */
[----:B------:R0:W1:Y:S04]  /*10f20*/  SHFL.IDX PT, R48, R10, RZ, 0x1c1f ;  /* 0x001c1fff0a307589 */ /* 0x00006800000e0000 */
[----:B------:R0:W2:Y:S02]  /*10f30*/  SHFL.IDX PT, R11, R3, RZ, 0x1c1f ;  /* 0x001c1fff030b7589 */ /* 0x0000a400000e0000 */
.L_x_982:
[----:B------:R-:W-:Y:S01]  /*10f40*/  ISETP.GE.AND P0, PT, R21, R0, PT ;  /* 0x000000001500720c */ /* 0x000fe20003f06270 */
[----:B------:R-:W-:-:S12]  /*10f50*/  BSSY B1, `(.L_x_783) ;  /* 0x00000c3000017945 */ /* 0x000fd80003800000 */
[----:B------:R-:W-:Y:S05]  /*10f60*/  @P0 BRA `(.L_x_784) ;  /* 0x0000000c00040947 */ /* 0x000fea0003800000 */
[----:B------:R-:W3:Y:S01]  /*10f70*/  LDL R157, [R1+0x4c] ;  /* 0x00004c00019d7983 */ /* 0x000ee20000100800 */
[----:B------:R-:W-:-:S03]  /*10f80*/  ULDC UR4, c[0x0][0xac8] ;  /* 0x0002b20000047ab9 */ /* 0x000fc60000000800 */
[----:B------:R-:W4:Y:S04]  /*10f90*/  LDL R12, [R1+0xc8] ;  /* 0x0000c800010c7983 */ /* 0x000f280000100800 */
[----:B------:R-:W5:Y:S04]  /*10fa0*/  LDL R155, [R1+0x14c] ;  /* 0x00014c00019b7983 */ /* 0x000f680000100800 */
        /* <DEDUP_REMOVED lines=8> */
[----:B------:R-:W5:Y:S01]  /*11030*/  LDL R21, [R1+0xb0] ;  /* 0x0000b00001157983 */ /* 0x000f620000100800 */
[----:B---3--:R-:W-:-:S13]  /*11040*/  ISETP.GE.AND P0, PT, R157, UR4, PT ;  /* 0x000000049d007c0c */ /* 0x008fda000bf06270 */
[----:B--2---:R-:W-:Y:S02]  /*11050*/  @!P0 IMAD.MOV.U32 R6, RZ, RZ, R11 ;  /* 0x000000ffff068224 */ /* 0x004fe400078e000b */
[----:B-1----:R-:W-:Y:S02]  /*11060*/  @!P0 IMAD.MOV.U32 R7, RZ, RZ, R48 ;  /* 0x000000ffff078224 */ /* 0x002fe400078e0030 */
[----:B------:R-:W-:Y:S02]  /*11070*/  @!P0 IMAD.WIDE R6, R157, 0x4, R6 ;  /* 0x000000049d068825 */ /* 0x000fe400078e0206 */
[----:B------:R-:W2:Y:S04]  /*11080*/  LDL R157, [R1+0x13c] ;  /* 0x00013c00019d7983 */ /* 0x000ea80000100800 */
[----:B------:R1:W-:Y:S01]  /*11090*/  @!P0 ST.E.64 desc[UR40][R6.64], R152 ;  /* 0x0000009806008985 */ /* 0x0003e2000c101b28 */
[----:B----4-:R-:W-:-:S13]  /*110a0*/  ISETP.GE.AND P0, PT, R12, UR4, PT ;  /* 0x000000040c007c0c */ /* 0x010fda000bf06270 */
[C---:B-1----:R-:W-:Y:S01]  /*110b0*/  @!P0 LEA R6, P1, R12.reuse, R11, 0x2 ;  /* 0x0000000b0c068211 */ /* 0x042fe200078210ff */
[----:B------:R-:W3:Y:S03]  /*110c0*/  LDL R153, [R1+0x134] ;  /* 0x0001340001997983 */ /* 0x000ee60000100800 */
[----:B-----5:R-:W-:Y:S01]  /*110d0*/  @!P0 LEA.HI.X R7, R12, R48, R155, 0x2, P1 ;  /* 0x000000300c078211 */ /* 0x020fe200008f149b */
[----:B------:R-:W4:Y:S04]  /*110e0*/  LDL R152, [R1+0x9c] ;  /* 0x00009c0001987983 */ /* 0x000f280000100800 */
[----:B------:R-:W5:Y:S04]  /*110f0*/  LDL R155, [R1+0x138] ;  /* 0x00013800019b7983 */ /* 0x000f680000100800 */
[----:B------:R1:W-:Y:S01]  /*11100*/  @!P0 ST.E.64 desc[UR40][R6.64], R28 ;  /* 0x0000001c06008985 */ /* 0x0003e2000c101b28 */
[----:B------:R-:W-:-:S02]  /*11110*/  ISETP.GE.AND P0, PT, R8, UR4, PT ;  /* 0x0000000408007c0c */ /* 0x000fc4000bf06270 */
[----:B------:R-:W-:Y:S01]  /*11120*/  ISETP.GE.AND P1, PT, R13, UR4, PT ;  /* 0x000000040d007c0c */ /* 0x000fe2000bf26270 */
[----:B------:R-:W3:Y:S10]  /*11130*/  LDL R12, [R1+0xac] ;  /* 0x0000ac00010c7983 */ /* 0x000ef40000100800 */
[C---:B-1----:R-:W-:Y:S01]  /*11140*/  @!P0 LEA R6, P2, R8.reuse, R11, 0x2 ;  /* 0x0000000b08068211 */ /* 0x042fe200078410ff */
[----:B------:R-:W4:Y:S03]  /*11150*/  LDL R29, [R1+0xa4] ;  /* 0x0000a400011d7983 */ /* 0x000f260000100800 */
[----:B------:R-:W-:Y:S01]  /*11160*/  @!P0 LEA.HI.X R7, R8, R48, R158, 0x2, P2 ;  /* 0x0000003008078211 */ /* 0x000fe200010f149e */
[----:B------:R-:W4:Y:S04]  /*11170*/  LDL R28, [R1+0x124] ;  /* 0x00012400011c7983 */ /* 0x000f280000100800 */
[----:B------:R1:W-:Y:S01]  /*11180*/  @!P0 ST.E.64 desc[UR40][R6.64], R32 ;  /* 0x0000002006008985 */ /* 0x0003e2000c101b28 */
[----:B------:R-:W-:-:S03]  /*11190*/  ISETP.GE.AND P0, PT, R9, UR4, PT ;  /* 0x0000000409007c0c */ /* 0x000fc6000bf06270 */
[----:B------:R-:W4:Y:S01]  /*111a0*/  LDL R8, [R1+0xa8] ;  /* 0x0000a80001087983 */ /* 0x000f220000100800 */
[----:B-1----:R-:W-:-:S03]  /*111b0*/  @!P1 LEA R6, P2, R13, R11, 0x2 ;  /* 0x0000000b0d069211 */ /* 0x002fc600078410ff */
[----:B------:R-:W4:Y:S01]  /*111c0*/  LDL R32, [R1+0x90] ;  /* 0x0000900001207983 */ /* 0x000f220000100800 */
[----:B------:R-:W-:-:S03]  /*111d0*/  @!P1 LEA.HI.X R7, R13, R48, R15, 0x2, P2 ;  /* 0x000000300d079211 */ /* 0x000fc600010f140f */
[----:B------:R-:W4:Y:S04]  /*111e0*/  LDL R33, [R1+0x8c] ;  /* 0x00008c0001217983 */ /* 0x000f280000100800 */
        /* <DEDUP_REMOVED lines=13> */
[----:B------:R-:W4:Y:S04]  /*112c0*/  LDL R41, [R1+0x120] ;  /* 0x0001200001297983 */ /* 0x000f280000100800 */
[----:B------:R-:W4:Y:S01]  /*112d0*/  LDL R40, [R1+0x118] ;  /* 0x0001180001287983 */ /* 0x000f220000100800 */
[----:B--2---:R-:W-:-:S05]  /*112e0*/  @!P1 LEA.HI.X R7, R156, R48, R157, 0x2, P2 ;  /* 0x000000309c079211 */ /* 0x004fca00010f149d */
[----:B------:R1:W-:Y:S02]  /*112f0*/  @!P1 ST.E.64 desc[UR40][R6.64], R44 ;  /* 0x0000002c06009985 */ /* 0x0003e4000c101b28 */
[C---:B-1----:R-:W-:Y:S02]  /*11300*/  @!P0 LEA R6, P2, R154.reuse, R11, 0x2 ;  /* 0x0000000b9a068211 */ /* 0x042fe400078410ff */
[----:B------:R-:W2:Y:S04]  /*11310*/  LDL R45, [R1+0x70] ;  /* 0x00007000012d7983 */ /* 0x000ea80000100800 */
[----:B------:R-:W2:Y:S01]  /*11320*/  LDL R44, [R1+0xec] ;  /* 0x0000ec00012c7983 */ /* 0x000ea20000100800 */
[----:B-----5:R-:W-:-:S05]  /*11330*/  @!P0 LEA.HI.X R7, R154, R48, R155, 0x2, P2 ;  /* 0x000000309a078211 */ /* 0x020fca00010f149b */
[----:B------:R1:W-:Y:S04]  /*11340*/  @!P0 ST.E.64 desc[UR40][R6.64], R24 ;  /* 0x0000001806008985 */ /* 0x0003e8000c101b28 */
[----:B-1----:R-:W5:Y:S04]  /*11350*/  LDL R25, [R1+0x11c] ;  /* 0x00011c0001197983 */ /* 0x002f680000100800 */
[----:B------:R-:W2:Y:S01]  /*11360*/  LDL R24, [R1+0x114] ;  /* 0x0001140001187983 */ /* 0x000ea20000100800 */
[----:B------:R-:W-:Y:S02]  /*11370*/  ISETP.GE.AND P1, PT, R21, UR4, PT ;  /* 0x0000000415007c0c */ /* 0x000fe4000bf26270 */
[----:B---3--:R-:W-:-:S11]  /*11380*/  ISETP.GE.AND P0, PT, R12, UR4, PT ;  /* 0x000000040c007c0c */ /* 0x008fd6000bf06270 */
[----:B------:R-:W-:-:S04]  /*11390*/  @!P1 LEA R6, P2, R21, R11, 0x2 ;  /* 0x0000000b15069211 */ /* 0x000fc800078410ff */
[-C--:B------:R-:W-:Y:S02]  /*113a0*/  @!P1 LEA.HI.X R7, R21, R48.reuse, R153, 0x2, P2 ;  /* 0x0000003015079211 */ /* 0x080fe400010f1499 */
[----:B----4-:R-:W-:Y:S01]  /*113b0*/  ISETP.GE.AND P3, PT, R29, UR4, PT ;  /* 0x000000041d007c0c */ /* 0x010fe2000bf66270 */
[----:B------:R-:W3:Y:S04]  /*113c0*/  LDL R21, [R1+0x84] ;  /* 0x0000840001157983 */ /* 0x000ee80000100800 */
[----:B------:R1:W-:Y:S01]  /*113d0*/  @!P1 ST.E.64 desc[UR40][R6.64], R52 ;  /* 0x0000003406009985 */ /* 0x0003e2000c101b28 */
[----:B------:R-:W-:Y:S02]  /*113e0*/  ISETP.GE.AND P1, PT, R8, UR4, PT ;  /* 0x0000000408007c0c */ /* 0x000fe4000bf26270 */
[C---:B-1----:R-:W-:Y:S01]  /*113f0*/  @!P0 LEA R6, P2, R12.reuse, R11, 0x2 ;  /* 0x0000000b0c068211 */ /* 0x042fe200078410ff */
[----:B------:R-:W4:Y:S03]  /*11400*/  LDL R53, [R1+0x74] ;  /* 0x0000740001357983 */ /* 0x000f260000100800 */
[----:B------:R-:W-:Y:S01]  /*11410*/  @!P0 LEA.HI.X R7, R12, R48, R13, 0x2, P2 ;  /* 0x000000300c078211 */ /* 0x000fe200010f140d */
[----:B------:R-:W4:Y:S04]  /*11420*/  LDL R52, [R1+0xf4] ;  /* 0x0000f40001347983 */ /* 0x000f280000100800 */
[----:B------:R-:W3:Y:S04]  /*11430*/  LDL R12, [R1+0x88] ;  /* 0x00008800010c7983 */ /* 0x000ee80000100800 */
[----:B------:R1:W-:Y:S01]  /*11440*/  @!P0 ST.E.64 desc[UR40][R6.64], R56 ;  /* 0x0000003806008985 */ /* 0x0003e2000c101b28 */
[----:B------:R-:W-:-:S03]  /*11450*/  ISETP.GE.AND P2, PT, R15, UR4, PT ;  /* 0x000000040f007c0c */ /* 0x000fc6000bf46270 */
[----:B------:R-:W4:Y:S01]  /*11460*/  LDL R13, [R1+0x80] ;  /* 0x00008000010d7983 */ /* 0x000f220000100800 */
[----:B-1----:R-:W-:-:S03]  /*11470*/  @!P1 LEA R6, P0, R8, R11, 0x2 ;  /* 0x0000000b08069211 */ /* 0x002fc600078010ff */
[----:B------:R-:W4:Y:S01]  /*11480*/  LDL R56, [R1+0xf8] ;  /* 0x0000f80001387983 */ /* 0x000f220000100800 */
[----:B------:R-:W-:-:S05]  /*11490*/  @!P1 LEA.HI.X R7, R8, R48, R9, 0x2, P0 ;  /* 0x0000003008079211 */ /* 0x000fca00000f1409 */
[----:B------:R1:W-:Y:S01]  /*114a0*/  @!P1 ST.E.64 desc[UR40][R6.64], R60 ;  /* 0x0000003c06009985 */ /* 0x0003e2000c101b28 */
[----:B------:R-:W-:Y:S02]  /*114b0*/  ISETP.GE.AND P1, PT, R14, UR4, PT ;  /* 0x000000040e007c0c */ /* 0x000fe4000bf26270 */
[-C--:B------:R-:W-:Y:S02]  /*114c0*/  @!P2 LEA R8, P5, R15, R11.reuse, 0x2 ;  /* 0x0000000b0f08a211 */ /* 0x080fe400078a10ff */
[----:B-1----:R-:W-:-:S04]  /*114d0*/  @!P3 LEA R6, P4, R29, R11, 0x2 ;  /* 0x0000000b1d06b211 */ /* 0x002fc800078810ff */
[-C--:B------:R-:W-:Y:S02]  /*114e0*/  @!P3 LEA.HI.X R7, R29, R48.reuse, R36, 0x2, P4 ;  /* 0x000000301d07b211 */ /* 0x080fe400020f1424 */
[----:B------:R-:W4:Y:S01]  /*114f0*/  LDL R29, [R1+0x10c] ;  /* 0x00010c00011d7983 */ /* 0x000f220000100800 */
[----:B------:R-:W-:-:S03]  /*11500*/  @!P2 LEA.HI.X R9, R15, R48, R28, 0x2, P5 ;  /* 0x000000300f09a211 */ /* 0x000fc600028f141c */
[----:B------:R-:W4:Y:S01]  /*11510*/  LDL R36, [R1+0x110] ;  /* 0x0001100001247983 */ /* 0x000f220000100800 */
[----:B------:R-:W-:-:S03]  /*11520*/  ISETP.GE.AND P0, PT, R152, UR4, PT ;  /* 0x0000000498007c0c */ /* 0x000fc6000bf06270 */
[----:B------:R-:W-:Y:S04]  /*11530*/  @!P3 ST.E.64 desc[UR40][R6.64], R64 ;  /* 0x000000400600b985 */ /* 0x000fe8000c101b28 */
[----:B------:R1:W-:Y:S01]  /*11540*/  @!P2 ST.E.64 desc[UR40][R8.64], R68 ;  /* 0x000000440800a985 */ /* 0x0003e2000c101b28 */
[----:B------:R-:W-:-:S03]  /*11550*/  ISETP.GE.AND P2, PT, R32, UR4, PT ;  /* 0x0000000420007c0c */ /* 0x000fc6000bf46270 */
[----:B------:R-:W4:Y:S04]  /*11560*/  LDL R28, [R1+0x7c] ;  /* 0x00007c00011c7983 */ /* 0x000f280000100800 */
[----:B------:R-:W4:Y:S01]  /*11570*/  LDL R15, [R1+0x78] ;  /* 0x00007800010f7983 */ /* 0x000f220000100800 */
[-C--:B-1----:R-:W-:Y:S02]  /*11580*/  @!P1 LEA R8, P5, R14, R11.reuse, 0x2 ;  /* 0x0000000b0e089211 */ /* 0x082fe400078a10ff */
[----:B------:R-:W-:-:S04]  /*11590*/  @!P0 LEA R6, P4, R152, R11, 0x2 ;  /* 0x0000000b98068211 */ /* 0x000fc800078810ff */
[-C--:B------:R-:W-:Y:S02]  /*115a0*/  @!P0 LEA.HI.X R7, R152, R48.reuse, R41, 0x2, P4 ;  /* 0x0000003098078211 */ /* 0x080fe400020f1429 */
[----:B------:R-:W-:Y:S01]  /*115b0*/  ISETP.GE.AND P3, PT, R37, UR4, PT ;  /* 0x0000000425007c0c */ /* 0x000fe2000bf66270 */
[----:B------:R-:W4:Y:S04]  /*115c0*/  LDL R41, [R1+0x68] ;  /* 0x0000680001297983 */ /* 0x000f280000100800 */
[----:B------:R-:W-:Y:S01]  /*115d0*/  @!P0 ST.E.64 desc[UR40][R6.64], R72 ;  /* 0x0000004806008985 */ /* 0x000fe2000c101b28 */
[----:B-----5:R-:W-:-:S03]  /*115e0*/  @!P1 LEA.HI.X R9, R14, R48, R25, 0x2, P5 ;  /* 0x000000300e099211 */ /* 0x020fc600028f1419 */
[----:B------:R-:W5:Y:S04]  /*115f0*/  LDL R14, [R1+0x104] ;  /* 0x00010400010e7983 */ /* 0x000f680000100800 */
[----:B------:R-:W5:Y:S04]  /*11600*/  LDL R25, [R1+0x108] ;  /* 0x0001080001197983 */ /* 0x000f680000100800 */
[----:B------:R1:W-:Y:S02]  /*11610*/  @!P1 ST.E.64 desc[UR40][R8.64], R76 ;  /* 0x0000004c08009985 */ /* 0x0003e4000c101b28 */
[----:B-1----:R-:W-:-:S04]  /*11620*/  @!P2 LEA R8, P5, R32, R11, 0x2 ;  /* 0x0000000b2008a211 */ /* 0x002fc800078a10ff */
[-C--:B--2---:R-:W-:Y:S02]  /*11630*/  @!P2 LEA.HI.X R9, R32, R48.reuse, R24, 0x2, P5 ;  /* 0x000000302009a211 */ /* 0x084fe400028f1418 */
[----:B------:R-:W2:Y:S04]  /*11640*/  LDL R32, [R1+0x100] ;  /* 0x0001000001207983 */ /* 0x000ea80000100800 */
[----:B------:R-:W2:Y:S01]  /*11650*/  LDL R24, [R1+0xfc] ;  /* 0x0000fc0001187983 */ /* 0x000ea20000100800 */
[----:B------:R-:W-:Y:S02]  /*11660*/  @!P3 LEA R6, P4, R37, R11, 0x2 ;  /* 0x0000000b2506b211 */ /* 0x000fe400078810ff */
[----:B------:R-:W-:Y:S02]  /*11670*/  ISETP.GE.AND P0, PT, R33, UR4, PT ;  /* 0x0000000421007c0c */ /* 0x000fe4000bf06270 */
[----:B------:R-:W-:-:S02]  /*11680*/  @!P3 LEA.HI.X R7, R37, R48, R40, 0x2, P4 ;  /* 0x000000302507b211 */ /* 0x000fc400020f1428 */
[----:B------:R-:W2:Y:S01]  /*11690*/  LDL R37, [R1+0x64] ;  /* 0x0000640001257983 */ /* 0x000ea20000100800 */
[----:B---3--:R-:W-:-:S03]  /*116a0*/  ISETP.GE.AND P1, PT, R12, UR4, PT ;  /* 0x000000040c007c0c */ /* 0x008fc6000bf26270 */
[----:B------:R-:W-:Y:S04]  /*116b0*/  @!P3 ST.E.64 desc[UR40][R6.64], R80 ;  /* 0x000000500600b985 */ /* 0x000fe8000c101b28 */
[----:B------:R1:W-:Y:S01]  /*116c0*/  @!P2 ST.E.64 desc[UR40][R8.64], R84 ;  /* 0x000000540800a985 */ /* 0x0003e2000c101b28 */
[----:B----4-:R-:W-:-:S03]  /*116d0*/  ISETP.GE.AND P2, PT, R13, UR4, PT ;  /* 0x000000040d007c0c */ /* 0x010fc6000bf46270 */
[----:B------:R-:W3:Y:S02]  /*116e0*/  LDL R40, [R1+0xe8] ;  /* 0x0000e80001287983 */ /* 0x000ee40000100800 */
[CC--:B-1----:R-:W-:Y:S02]  /*116f0*/  @!P1 LEA R8, P5, R12.reuse, R11.reuse, 0x2 ;  /* 0x0000000b0c089211 */ /* 0x0c2fe400078a10ff */
[----:B------:R-:W-:Y:S02]  /*11700*/  @!P0 LEA R6, P4, R33, R11, 0x2 ;  /* 0x0000000b21068211 */ /* 0x000fe400078810ff */
[----:B------:R-:W-:Y:S02]  /*11710*/  ISETP.GE.AND P3, PT, R21, UR4, PT ;  /* 0x0000000415007c0c */ /* 0x000fe4000bf66270 */
[-C--:B------:R-:W-:Y:S02]  /*11720*/  @!P1 LEA.HI.X R9, R12, R48.reuse, R29, 0x2, P5 ;  /* 0x000000300c099211 */ /* 0x080fe400028f141d */
[----:B------:R-:W4:Y:S01]  /*11730*/  LDL R12, [R1+0x6c] ;  /* 0x00006c00010c7983 */ /* 0x000f220000100800 */
[----:B------:R-:W-:-:S03]  /*11740*/  @!P0 LEA.HI.X R7, R33, R48, R36, 0x2, P4 ;  /* 0x0000003021078211 */ /* 0x000fc600020f1424 */
[----:B------:R-:W3:Y:S04]  /*11750*/  LDL R33, [R1+0x60] ;  /* 0x0000600001217983 */ /* 0x000ee80000100800 */
[----:B------:R-:W-:Y:S04]  /*11760*/  @!P0 ST.E.64 desc[UR40][R6.64], R88 ;  /* 0x0000005806008985 */ /* 0x000fe8000c101b28 */
[----:B------:R1:W-:Y:S01]  /*11770*/  @!P1 ST.E.64 desc[UR40][R8.64], R92 ;  /* 0x0000005c08009985 */ /* 0x0003e2000c101b28 */
[----:B------:R-:W-:-:S03]  /*11780*/  ISETP.GE.AND P0, PT, R28, UR4, PT ;  /* 0x000000041c007c0c */ /* 0x000fc6000bf06270 */
[----:B------:R-:W3:Y:S04]  /*11790*/  LDL R29, [R1+0x5c] ;  /* 0x00005c00011d7983 */ /* 0x000ee80000100800 */
[----:B------:R-:W3:Y:S01]  /*117a0*/  LDL R36, [R1+0xe4] ;  /* 0x0000e40001247983 */ /* 0x000ee20000100800 */
[-C--:B-1----:R-:W-:Y:S02]  /*117b0*/  @!P2 LEA R8, P5, R13, R11.reuse, 0x2 ;  /* 0x0000000b0d08a211 */ /* 0x082fe400078a10ff */
[----:B------:R-:W-:Y:S02]  /*117c0*/  @!P3 LEA R6, P4, R21, R11, 0x2 ;  /* 0x0000000b1506b211 */ /* 0x000fe400078810ff */
[----:B------:R-:W-:Y:S02]  /*117d0*/  ISETP.GE.AND P1, PT, R15, UR4, PT ;  /* 0x000000040f007c0c */ /* 0x000fe4000bf26270 */
[----:B-----5:R-:W-:-:S02]  /*117e0*/  @!P2 LEA.HI.X R9, R13, R48, R14, 0x2, P5 ;  /* 0x000000300d09a211 */ /* 0x020fc400028f140e */
[----:B------:R-:W5:Y:S04]  /*117f0*/  LDL R13, [R1+0xf0] ;  /* 0x0000f000010d7983 */ /* 0x000f680000100800 */
[----:B------:R-:W5:Y:S01]  /*11800*/  LDL R14, [R1+0x58] ;  /* 0x00005800010e7983 */ /* 0x000f620000100800 */
[----:B------:R-:W-:-:S03]  /*11810*/  @!P3 LEA.HI.X R7, R21, R48, R25, 0x2, P4 ;  /* 0x000000301507b211 */ /* 0x000fc600020f1419 */
[----:B------:R-:W5:Y:S04]  /*11820*/  LDL R25, [R1+0x54] ;  /* 0x0000540001197983 */ /* 0x000f680000100800 */
[----:B------:R-:W5:Y:S04]  /*11830*/  LDL R21, [R1+0x50] ;  /* 0x0000500001157983 */ /* 0x000f680000100800 */
[----:B------:R1:W-:Y:S04]  /*11840*/  @!P3 ST.E.64 desc[UR40][R6.64], R96 ;  /* 0x000000600600b985 */ /* 0x0003e8000c101b28 */
[----:B------:R0:W-:Y:S01]  /*11850*/  @!P2 ST.E.64 desc[UR40][R8.64], R100 ;  /* 0x000000640800a985 */ /* 0x0001e2000c101b28 */
[----:B-1----:R-:W-:-:S02]  /*11860*/  @!P0 LEA R6, P5, R28, R11, 0x2 ;  /* 0x0000000b1c068211 */ /* 0x002fc400078a10ff */
[C---:B0-----:R-:W-:Y:S02]  /*11870*/  @!P1 LEA R8, P2, R15.reuse, R11, 0x2 ;  /* 0x0000000b0f089211 */ /* 0x041fe400078410ff */
[-C--:B--2---:R-:W-:Y:S02]  /*11880*/  @!P0 LEA.HI.X R7, R28, R48.reuse, R32, 0x2, P5 ;  /* 0x000000301c078211 */ /* 0x084fe400028f1420 */
[----:B------:R-:W-:Y:S01]  /*11890*/  @!P1 LEA.HI.X R9, R15, R48, R24, 0x2, P2 ;  /* 0x000000300f099211 */ /* 0x000fe200010f1418 */
[----:B------:R-:W2:Y:S04]  /*118a0*/  LDL R32, [R1+0xe0] ;  /* 0x0000e00001207983 */ /* 0x000ea80000100800 */
[----:B------:R-:W2:Y:S04]  /*118b0*/  LDL R15, [R1+0xdc] ;  /* 0x0000dc00010f7983 */ /* 0x000ea80000100800 */
[----:B------:R-:W2:Y:S04]  /*118c0*/  LDL R28, [R1+0xd8] ;  /* 0x0000d800011c7983 */ /* 0x000ea80000100800 */
[----:B------:R-:W2:Y:S01]  /*118d0*/  LDL R24, [R1+0xd4] ;  /* 0x0000d40001187983 */ /* 0x000ea20000100800 */
[----:B------:R-:W-:-:S02]  /*118e0*/  ISETP.GE.AND P3, PT, R53, UR4, PT ;  /* 0x0000000435007c0c */ /* 0x000fc4000bf66270 */
[----:B------:R-:W-:Y:S01]  /*118f0*/  ISETP.GE.AND P4, PT, R45, UR4, PT ;  /* 0x000000042d007c0c */ /* 0x000fe2000bf86270 */
[----:B------:R0:W-:Y:S04]  /*11900*/  @!P0 ST.E.64 desc[UR40][R6.64], R104 ;  /* 0x0000006806008985 */ /* 0x0001e8000c101b28 */
[----:B------:R1:W-:Y:S01]  /*11910*/  @!P1 ST.E.64 desc[UR40][R8.64], R108 ;  /* 0x0000006c08009985 */ /* 0x0003e2000c101b28 */
[----:B------:R-:W-:-:S05]  /*11920*/  ISETP.GE.AND P1, PT, R41, UR4, PT ;  /* 0x0000000429007c0c */ /* 0x000fca000bf26270 */
[-C--:B0-----:R-:W-:Y:S02]  /*11930*/  @!P3 LEA R6, P0, R53, R11.reuse, 0x2 ;  /* 0x0000000b3506b211 */ /* 0x081fe400078010ff */
[----:B-1----:R-:W-:Y:S02]  /*11940*/  @!P4 LEA R8, P5, R45, R11, 0x2 ;  /* 0x0000000b2d08c211 */ /* 0x002fe400078a10ff */
[-C--:B------:R-:W-:Y:S02]  /*11950*/  @!P3 LEA.HI.X R7, R53, R48.reuse, R56, 0x2, P0 ;  /* 0x000000303507b211 */ /* 0x080fe400000f1438 */
[----:B------:R-:W-:Y:S02]  /*11960*/  ISETP.GE.AND P0, PT, R37, UR4, PT ;  /* 0x0000000425007c0c */ /* 0x000fe4000bf06270 */
[----:B------:R-:W-:Y:S01]  /*11970*/  @!P4 LEA.HI.X R9, R45, R48, R52, 0x2, P5 ;  /* 0x000000302d09c211 */ /* 0x000fe200028f1434 */
[----:B------:R-:W-:Y:S04]  /*11980*/  @!P3 ST.E.64 desc[UR40][R6.64], R112 ;  /* 0x000000700600b985 */ /* 0x000fe8000c101b28 */
[----:B------:R0:W-:Y:S01]  /*11990*/  @!P4 ST.E.64 desc[UR40][R8.64], R116 ;  /* 0x000000740800c985 */ /* 0x0001e2000c101b28 */
[----:B----4-:R-:W-:-:S02]  /*119a0*/  ISETP.GE.AND P2, PT, R12, UR4, PT ;  /* 0x000000040c007c0c */ /* 0x010fc4000bf46270 */
[----:B---3--:R-:W-:Y:S02]  /*119b0*/  ISETP.GE.AND P4, PT, R33, UR4, PT ;  /* 0x0000000421007c0c */ /* 0x008fe4000bf86270 */
[----:B0-----:R-:W-:-:S09]  /*119c0*/  @!P1 LEA R8, P5, R41, R11, 0x2 ;  /* 0x0000000b29089211 */ /* 0x001fd200078a10ff */
[CC--:B------:R-:W-:Y:S02]  /*119d0*/  @!P2 LEA R6, P3, R12.reuse, R11.reuse, 0x2 ;  /* 0x0000000b0c06a211 */ /* 0x0c0fe400078610ff */
[-C--:B------:R-:W-:Y:S02]  /*119e0*/  @!P1 LEA.HI.X R9, R41, R48.reuse, R44, 0x2, P5 ;  /* 0x0000003029099211 */ /* 0x080fe400028f142c */
[----:B-----5:R-:W-:Y:S02]  /*119f0*/  @!P2 LEA.HI.X R7, R12, R48, R13, 0x2, P3 ;  /* 0x000000300c07a211 */ /* 0x020fe400018f140d */
[----:B------:R-:W-:-:S03]  /*11a00*/  @!P0 LEA R12, P3, R37, R11, 0x2 ;  /* 0x0000000b250c8211 */ /* 0x000fc600078610ff */
[----:B------:R0:W-:Y:S01]  /*11a10*/  @!P2 ST.E.64 desc[UR40][R6.64], R120 ;  /* 0x000000780600a985 */ /* 0x0001e2000c101b28 */
[----:B------:R-:W-:Y:S02]  /*11a20*/  ISETP.GE.AND P2, PT, R29, UR4, PT ;  /* 0x000000041d007c0c */ /* 0x000fe4000bf46270 */
[----:B------:R-:W-:Y:S02]  /*11a30*/  @!P0 LEA.HI.X R13, R37, R48, R40, 0x2, P3 ;  /* 0x00000030250d8211 */ /* 0x000fe400018f1428 */
[----:B------:R-:W-:Y:S01]  /*11a40*/  ISETP.GE.AND P3, PT, R14, UR4, PT ;  /* 0x000000040e007c0c */ /* 0x000fe2000bf66270 */
[----:B------:R1:W-:Y:S01]  /*11a50*/  @!P1 ST.E.64 desc[UR40][R8.64], R124 ;  /* 0x0000007c08009985 */ /* 0x0003e2000c101b28 */
[----:B------:R-:W-:-:S03]  /*11a60*/  ISETP.GE.AND P1, PT, R25, UR4, PT ;  /* 0x0000000419007c0c */ /* 0x000fc6000bf26270 */
[----:B------:R3:W-:Y:S01]  /*11a70*/  @!P0 ST.E.64 desc[UR40][R12.64], R128 ;  /* 0x000000800c008985 */ /* 0x0007e2000c101b28 */
[----:B------:R-:W-:Y:S02]  /*11a80*/  ISETP.GE.AND P0, PT, R21, UR4, PT ;  /* 0x0000000415007c0c */ /* 0x000fe4000bf06270 */
[----:B0-----:R-:W-:-:S04]  /*11a90*/  @!P4 LEA R6, P5, R33, R11, 0x2 ;  /* 0x0000000b2106c211 */ /* 0x001fc800078a10ff */
[----:B------:R-:W-:Y:S02]  /*11aa0*/  @!P4 LEA.HI.X R7, R33, R48, R36, 0x2, P5 ;  /* 0x000000302107c211 */ /* 0x000fe400028f1424 */
[----:B-1----:R-:W-:-:S03]  /*11ab0*/  @!P2 LEA R8, P5, R29, R11, 0x2 ;  /* 0x0000000b1d08a211 */ /* 0x002fc600078a10ff */
[----:B------:R0:W-:Y:S01]  /*11ac0*/  @!P4 ST.E.64 desc[UR40][R6.64], R132 ;  /* 0x000000840600c985 */ /* 0x0001e2000c101b28 */
[CC--:B---3--:R-:W-:Y:S02]  /*11ad0*/  @!P3 LEA R12, P4, R14.reuse, R11.reuse, 0x2 ;  /* 0x0000000b0e0cb211 */ /* 0x0c8fe400078810ff */
[-C--:B--2---:R-:W-:Y:S02]  /*11ae0*/  @!P2 LEA.HI.X R9, R29, R48.reuse, R32, 0x2, P5 ;  /* 0x000000301d09a211 */ /* 0x084fe400028f1420 */
[-C--:B0-----:R-:W-:Y:S02]  /*11af0*/  @!P1 LEA R6, P5, R25, R11.reuse, 0x2 ;  /* 0x0000000b19069211 */ /* 0x081fe400078a10ff */
[-C--:B------:R-:W-:Y:S02]  /*11b00*/  @!P3 LEA.HI.X R13, R14, R48.reuse, R15, 0x2, P4 ;  /* 0x000000300e0db211 */ /* 0x080fe400020f140f */
[----:B------:R-:W-:Y:S02]  /*11b10*/  @!P0 LEA R14, P4, R21, R11, 0x2 ;  /* 0x0000000b150e8211 */ /* 0x000fe400078810ff */
[-C--:B------:R-:W-:Y:S01]  /*11b20*/  @!P1 LEA.HI.X R7, R25, R48.reuse, R28, 0x2, P5 ;  /* 0x0000003019079211 */ /* 0x080fe200028f141c */
[----:B------:R3:W-:Y:S01]  /*11b30*/  @!P2 ST.E.64 desc[UR40][R8.64], R136 ;  /* 0x000000880800a985 */ /* 0x0007e2000c101b28 */
[----:B------:R-:W-:-:S03]  /*11b40*/  @!P0 LEA.HI.X R15, R21, R48, R24, 0x2, P4 ;  /* 0x00000030150f8211 */ /* 0x000fc600020f1418 */
[----:B------:R3:W-:Y:S04]  /*11b50*/  @!P3 ST.E.64 desc[UR40][R12.64], R140 ;  /* 0x0000008c0c00b985 */ /* 0x0007e8000c101b28 */
[----:B------:R3:W-:Y:S04]  /*11b60*/  @!P1 ST.E.64 desc[UR40][R6.64], R144 ;  /* 0x0000009006009985 */ /* 0x0007e8000c101b28 */
[----:B------:R3:W-:Y:S02]  /*11b70*/  @!P0 ST.E.64 desc[UR40][R14.64], R148 ;  /* 0x000000940e008985 */ /* 0x0007e4000c101b28 */
.L_x_784:
[----:B------:R-:W-:Y:S05]  /*11b80*/  BSYNC B1 ;  /* 0x0000000000017941 */ /* 0x000fea0003800000 */
.L_x_783:
[----:B------:R-:W-:-:S03]  /*11b90*/  UMOV UR4, 0xffffffff ;  /* 0xffffffff00047882 */ /* 0x000fc60000000000 */
[----:B------:R-:W-:Y:S05]  /*11ba0*/  BRA.DIV UR4, `(.L_x_785) ;  /* 0x000000a204987947 */ /* 0x000fea000b800000 */
[----:B0-----:R-:W0:Y:S04]  /*11bb0*/  SHFL.IDX PT, R10, R10, 0x1, 0x1c1f ;  /* 0x003c1f000a0a7f89 */ /* 0x001e2800000e0000 */
[----:B------:R-:W4:Y:S02]  /*11bc0*/  SHFL.IDX PT, R3, R3, 0x1, 0x1c1f ;  /* 0x003c1f0003037f89 */ /* 0x000f2400000e0000 */
.L_x_986:
[----:B------:R-:W-:-:S13]  /*11bd0*/  ISETP.GE.AND P0, PT, R20, R0, PT ;  /* 0x000000001400720c */ /* 0x000fda0003f06270 */
[----:B------:R-:W-:Y:S05]  /*11be0*/  @P0 BRA `(.L_x_781) ;  /* 0x0000001c00980947 */ /* 0x000fea0003800000 */
[----:B------:R-:W5:Y:S01]  /*11bf0*/  LDL R60, [R1+0x4c] ;  /* 0x00004c00013c7983 */ /* 0x000f620000100800 */
[----:B------:R-:W-:-:S03]  /*11c00*/  ULDC UR4, c[0x0][0xac8] ;  /* 0x0002b20000047ab9 */ /* 0x000fc60000000800 */
[----:B------:R-:W4:Y:S04]  /*11c10*/  LDL R73, [R1+0xc8] ;  /* 0x0000c80001497983 */ /* 0x000f280000100800 */
[----:B------:R-:W4:Y:S04]  /*11c20*/  LDL R52, [R1+0x84] ;  /* 0x0000840001347983 */ /* 0x000f280000100800 */
[----:B------:R-:W4:Y:S04]  /*11c30*/  LDL R41, [R1+0x78] ;  /* 0x0000780001297983 */ /* 0x000f280000100800 */
[----:B------:R-:W4:Y:S04]  /*11c40*/  LDL R36, [R1+0x70] ;  /* 0x0000700001247983 */ /* 0x000f280000100800 */
[----:B---3--:R-:W3:Y:S04]  /*11c50*/  LDL R7, [R1+0x7c] ;  /* 0x00007c0001077983 */ /* 0x008ee80000100800 */
[----:B------:R-:W3:Y:S04]  /*11c60*/  LDL R6, [R1+0xec] ;  /* 0x0000ec0001067983 */ /* 0x000ee80000100800 */
        /* <DEDUP_REMOVED lines=19> */
[----:B-1----:R-:W3:Y:S04]  /*11da0*/  LDL R48, [R1+0xf8] ;  /* 0x0000f80001307983 */ /* 0x002ee80000100800 */
        /* <DEDUP_REMOVED lines=10> */
[----:B--2---:R-:W2:Y:S01]  /*11e50*/  LDL R11, [R1+0x50] ;  /* 0x00005000010b7983 */ /* 0x004ea20000100800 */
[----:B-----5:R-:W-:-:S02]  /*11e60*/  ISETP.GE.AND P2, PT, R60, UR4, PT ;  /* 0x000000043c007c0c */ /* 0x020fc4000bf46270 */
[----:B----4-:R-:W-:Y:S01]  /*11e70*/  ISETP.GE.AND P3, PT, R73, UR4, PT ;  /* 0x0000000449007c0c */ /* 0x010fe2000bf66270 */
[----:B------:R-:W-:Y:S01]  /*11e80*/  IMAD.MOV.U32 R57, RZ, RZ, R52 ;  /* 0x000000ffff397224 */ /* 0x000fe200078e0034 */
[----:B------:R-:W-:Y:S01]  /*11e90*/  MOV R52, R41 ;  /* 0x0000002900347202 */ /* 0x000fe20000000f00 */
[----:B------:R-:W-:Y:S02]  /*11ea0*/  IMAD.MOV.U32 R41, RZ, RZ, R36 ;  /* 0x000000ffff297224 */ /* 0x000fe400078e0024 */
[----:B---3--:R-:W-:-:S06]  /*11eb0*/  IMAD.MOV.U32 R56, RZ, RZ, R7 ;  /* 0x000000ffff387224 */ /* 0x008fcc00078e0007 */
[----:B0-----:R-:W-:Y:S02]  /*11ec0*/  @!P2 IMAD.MOV.U32 R7, RZ, RZ, R10 ;  /* 0x000000ffff07a224 */ /* 0x001fe400078e000a */
[----:B------:R-:W-:Y:S02]  /*11ed0*/  IMAD.MOV.U32 R36, RZ, RZ, R6 ;  /* 0x000000ffff247224 */ /* 0x000fe400078e0006 */
[----:B------:R-:W-:-:S04]  /*11ee0*/  @!P2 IMAD.MOV.U32 R6, RZ, RZ, R3 ;  /* 0x000000ffff06a224 */ /* 0x000fc800078e0003 */
[----:B------:R-:W-:-:S04]  /*11ef0*/  @!P2 IMAD.WIDE R6, R60, 0x4, R6 ;  /* 0x000000043c06a825 */ /* 0x000fc800078e0206 */
[----:B------:R-:W-:Y:S02]  /*11f00*/  IMAD.MOV.U32 R60, RZ, RZ, R57 ;  /* 0x000000ffff3c7224 */ /* 0x000fe400078e0039 */
[----:B------:R-:W-:Y:S01]  /*11f10*/  IMAD.MOV.U32 R57, RZ, RZ, R8 ;  /* 0x000000ffff397224 */ /* 0x000fe200078e0008 */
[C---:B------:R-:W-:Y:S01]  /*11f20*/  @!P3 LEA R8, P4, R73.reuse, R3, 0x2 ;  /* 0x000000034908b211 */ /* 0x040fe200078810ff */
[----:B------:R-:W-:Y:S02]  /*11f30*/  IMAD.MOV.U32 R61, RZ, RZ, R25 ;  /* 0x000000ffff3d7224 */ /* 0x000fe400078e0019 */
[----:B------:R-:W-:Y:S01]  /*11f40*/  IMAD.MOV.U32 R25, RZ, RZ, R15 ;  /* 0x000000ffff197224 */ /* 0x000fe200078e000f */
[----:B------:R-:W-:Y:S02]  /*11f50*/  MOV R15, R9 ;  /* 0x00000009000f7202 */ /* 0x000fe40000000f00 */
[----:B------:R-:W-:Y:S02]  /*11f60*/  @!P3 LEA.HI.X R9, R73, R10, R85, 0x2, P4 ;  /* 0x0000000a4909b211 */ /* 0x000fe400020f1455 */
[----:B------:R-:W3:Y:S01]  /*11f70*/  LDL R85, [R1+0x144] ;  /* 0x0001440001557983 */ /* 0x000ee20000100800 */
[----:B------:R-:W-:-:S03]  /*11f80*/  ISETP.GE.AND P0, PT, R76, UR4, PT ;  /* 0x000000044c007c0c */ /* 0x000fc6000bf06270 */
[----:B------:R-:W4:Y:S04]  /*11f90*/  LDL R73, [R1+0x140] ;  /* 0x0001400001497983 */ /* 0x000f280000100800 */
[----:B------:R-:W-:Y:S04]  /*11fa0*/  @!P2 ST.E.64 desc[UR40][R6.64], R26 ;  /* 0x0000001a0600a985 */ /* 0x000fe8000c101b28 */
[----:B------:R0:W-:Y:S02]  /*11fb0*/  @!P3 ST.E.64 desc[UR40][R8.64], R30 ;  /* 0x0000001e0800b985 */ /* 0x0001e4000c101b28 */
[----:B0-----:R-:W-:-:S02]  /*11fc0*/  @!P0 LEA R8, P4, R76, R3, 0x2 ;  /* 0x000000034c088211 */ /* 0x001fc400078810ff */
[----:B------:R-:W-:Y:S02]  /*11fd0*/  ISETP.GE.AND P1, PT, R64, UR4, PT ;  /* 0x0000000440007c0c */ /* 0x000fe4000bf26270 */
[----:B---3--:R-:W-:Y:S02]  /*11fe0*/  @!P0 LEA.HI.X R9, R76, R10, R85, 0x2, P4 ;  /* 0x0000000a4c098211 */ /* 0x008fe400020f1455 */
[----:B------:R-:W3:Y:S01]  /*11ff0*/  LDL R85, [R1+0x13c] ;  /* 0x00013c0001557983 */ /* 0x000ee20000100800 */
[----:B------:R-:W-:-:S08]  /*12000*/  ISETP.GE.AND P2, PT, R69, UR4, PT ;  /* 0x0000000445007c0c */ /* 0x000fd0000bf46270 */
[CC--:B------:R-:W-:Y:S01]  /*12010*/  @!P1 LEA R6, P5, R64.reuse, R3.reuse, 0x2 ;  /* 0x0000000340069211 */ /* 0x0c0fe200078a10ff */
[----:B------:R-:W5:Y:S03]  /*12020*/  LDL R76, [R1+0x98] ;  /* 0x00009800014c7983 */ /* 0x000f660000100800 */
[----:B------:R-:W-:Y:S02]  /*12030*/  @!P1 LEA.HI.X R7, R64, R10, R72, 0x2, P5 ;  /* 0x0000000a40079211 */ /* 0x000fe400028f1448 */
[----:B------:R-:W-:Y:S01]  /*12040*/  ISETP.GE.AND P3, PT, R81, UR4, PT ;  /* 0x0000000451007c0c */ /* 0x000fe2000bf66270 */
[----:B------:R-:W2:Y:S04]  /*12050*/  LDL R72, [R1+0x9c] ;  /* 0x00009c0001487983 */ /* 0x000ea80000100800 */
[----:B------:R0:W-:Y:S04]  /*12060*/  @!P1 ST.E.64 desc[UR40][R6.64], R34 ;  /* 0x0000002206009985 */ /* 0x0001e8000c101b28 */
[----:B------:R1:W-:Y:S01]  /*12070*/  @!P0 ST.E.64 desc[UR40][R8.64], R38 ;  /* 0x0000002608008985 */ /* 0x0003e2000c101b28 */
[----:B0-----:R-:W-:-:S04]  /*12080*/  @!P2 LEA R6, P5, R69, R3, 0x2 ;  /* 0x000000034506a211 */ /* 0x001fc800078a10ff */
[----:B----4-:R-:W-:Y:S02]  /*12090*/  @!P2 LEA.HI.X R7, R69, R10, R73, 0x2, P5 ;  /* 0x0000000a4507a211 */ /* 0x010fe400028f1449 */
[----:B------:R-:W4:Y:S01]  /*120a0*/  LDL R73, [R1+0x138] ;  /* 0x0001380001497983 */ /* 0x000f220000100800 */
[----:B-1----:R-:W-:Y:S02]  /*120b0*/  @!P3 LEA R8, P4, R81, R3, 0x2 ;  /* 0x000000035108b211 */ /* 0x002fe400078810ff */
[----:B------:R-:W-:Y:S01]  /*120c0*/  ISETP.GE.AND P1, PT, R65, UR4, PT ;  /* 0x0000000441007c0c */ /* 0x000fe2000bf26270 */
[----:B------:R-:W-:Y:S01]  /*120d0*/  IMAD.MOV.U32 R64, RZ, RZ, R60 ;  /* 0x000000ffff407224 */ /* 0x000fe200078e003c */
[----:B------:R0:W-:Y:S01]  /*120e0*/  @!P2 ST.E.64 desc[UR40][R6.64], R42 ;  /* 0x0000002a0600a985 */ /* 0x0001e2000c101b28 */
[----:B------:R-:W-:-:S03]  /*120f0*/  ISETP.GE.AND P0, PT, R84, UR4, PT ;  /* 0x0000000454007c0c */ /* 0x000fc6000bf06270 */
[----:B------:R-:W5:Y:S01]  /*12100*/  LDL R69, [R1+0x94] ;  /* 0x0000940001457983 */ /* 0x000f620000100800 */
[----:B---3--:R-:W-:-:S03]  /*12110*/  @!P3 LEA.HI.X R9, R81, R10, R85, 0x2, P4 ;  /* 0x0000000a5109b211 */ /* 0x008fc600020f1455 */
[----:B------:R-:W3:Y:S04]  /*12120*/  LDL R60, [R1+0xa0] ;  /* 0x0000a000013c7983 */ /* 0x000ee80000100800 */
[----:B------:R-:W2:Y:S01]  /*12130*/  LDL R81, [R1+0x130] ;  /* 0x0001300001517983 */ /* 0x000ea20000100800 */
[----:B------:R-:W-:Y:S02]  /*12140*/  ISETP.GE.AND P2, PT, R77, UR4, PT ;  /* 0x000000044d007c0c */ /* 0x000fe4000bf46270 */
[C---:B0-----:R-:W-:Y:S01]  /*12150*/  @!P1 LEA R6, P5, R65.reuse, R3, 0x2 ;  /* 0x0000000341069211 */ /* 0x041fe200078a10ff */
[----:B------:R-:W5:Y:S04]  /*12160*/  LDL R85, [R1+0x134] ;  /* 0x0001340001557983 */ /* 0x000f680000100800 */
[----:B------:R0:W-:Y:S01]  /*12170*/  @!P3 ST.E.64 desc[UR40][R8.64], R46 ;  /* 0x0000002e0800b985 */ /* 0x0001e2000c101b28 */
[----:B----4-:R-:W-:-:S02]  /*12180*/  @!P1 LEA.HI.X R7, R65, R10, R73, 0x2, P5 ;  /* 0x0000000a41079211 */ /* 0x010fc400028f1449 */
[----:B0-----:R-:W-:Y:S02]  /*12190*/  @!P0 LEA R8, P4, R84, R3, 0x2 ;  /* 0x0000000354088211 */ /* 0x001fe400078810ff */
[----:B------:R-:W-:Y:S01]  /*121a0*/  ISETP.GE.AND P3, PT, R80, UR4, PT ;  /* 0x0000000450007c0c */ /* 0x000fe2000bf66270 */
[----:B------:R0:W-:Y:S01]  /*121b0*/  @!P1 ST.E.64 desc[UR40][R6.64], R4 ;  /* 0x0000000406009985 */ /* 0x0001e2000c101b28 */
[----:B------:R-:W-:-:S03]  /*121c0*/  IMAD.MOV.U32 R65, RZ, RZ, R61 ;  /* 0x000000ffff417224 */ /* 0x000fc600078e003d */
[----:B------:R-:W4:Y:S01]  /*121d0*/  LDL R73, [R1+0x90] ;  /* 0x0000900001497983 */ /* 0x000f220000100800 */
[----:B0-----:R-:W-:-:S03]  /*121e0*/  @!P2 LEA R4, P5, R77, R3, 0x2 ;  /* 0x000000034d04a211 */ /* 0x001fc600078a10ff */
[----:B------:R-:W4:Y:S01]  /*121f0*/  LDL R61, [R1+0x8c] ;  /* 0x00008c00013d7983 */ /* 0x000f220000100800 */
[----:B--2---:R-:W-:-:S03]  /*12200*/  @!P2 LEA.HI.X R5, R77, R10, R81, 0x2, P5 ;  /* 0x0000000a4d05a211 */ /* 0x004fc600028f1451 */
[----:B------:R-:W2:Y:S01]  /*12210*/  LDL R77, [R1+0x128] ;  /* 0x00012800014d7983 */ /* 0x000ea20000100800 */
[----:B------:R-:W-:Y:S02]  /*12220*/  ISETP.GE.AND P1, PT, R68, UR4, PT ;  /* 0x0000000444007c0c */ /* 0x000fe4000bf26270 */
[----:B-----5:R-:W-:Y:S01]  /*12230*/  @!P0 LEA.HI.X R9, R84, R10, R85, 0x2, P4 ;  /* 0x0000000a54098211 */ /* 0x020fe200020f1455 */
[----:B------:R-:W5:Y:S04]  /*12240*/  LDL R81, [R1+0x12c] ;  /* 0x00012c0001517983 */ /* 0x000f680000100800 */
[----:B------:R-:W-:Y:S04]  /*12250*/  @!P0 ST.E.64 desc[UR40][R8.64], R54 ;  /* 0x0000003608008985 */ /* 0x000fe8000c101b28 */
[----:B------:R0:W-:Y:S02]  /*12260*/  @!P2 ST.E.64 desc[UR40][R4.64], R58 ;  /* 0x0000003a0400a985 */ /* 0x0001e4000c101b28 */
[----:B0-----:R-:W-:-:S04]  /*12270*/  @!P1 LEA R4, P5, R68, R3, 0x2 ;  /* 0x0000000344049211 */ /* 0x001fc800078a10ff */
[-C--:B--2---:R-:W-:Y:S02]  /*12280*/  @!P1 LEA.HI.X R5, R68, R10.reuse, R77, 0x2, P5 ;  /* 0x0000000a44059211 */ /* 0x084fe400028f144d */
[----:B------:R-:W2:Y:S01]  /*12290*/  LDL R77, [R1+0x120] ;  /* 0x00012000014d7983 */ /* 0x000ea20000100800 */
[----:B------:R-:W-:Y:S02]  /*122a0*/  ISETP.GE.AND P2, PT, R72, UR4, PT ;  /* 0x0000000448007c0c */ /* 0x000fe4000bf46270 */
[CC--:B------:R-:W-:Y:S01]  /*122b0*/  @!P3 LEA R6, P4, R80.reuse, R3.reuse, 0x2 ;  /* 0x000000035006b211 */ /* 0x0c0fe200078810ff */
[----:B------:R-:W4:Y:S03]  /*122c0*/  LDL R68, [R1+0x88] ;  /* 0x0000880001447983 */ /* 0x000f260000100800 */
[----:B-----5:R-:W-:Y:S02]  /*122d0*/  @!P3 LEA.HI.X R7, R80, R10, R81, 0x2, P4 ;  /* 0x0000000a5007b211 */ /* 0x020fe400020f1451 */
[----:B------:R-:W5:Y:S04]  /*122e0*/  LDL R80, [R1+0x124] ;  /* 0x0001240001507983 */ /* 0x000f680000100800 */
[----:B------:R-:W-:Y:S04]  /*122f0*/  @!P3 ST.E.64 desc[UR40][R6.64], R62 ;  /* 0x0000003e0600b985 */ /* 0x000fe8000c101b28 */
[----:B------:R0:W-:Y:S02]  /*12300*/  @!P1 ST.E.64 desc[UR40][R4.64], R66 ;  /* 0x0000004204009985 */ /* 0x0001e4000c101b28 */
[----:B0-----:R-:W-:-:S04]  /*12310*/  @!P2 LEA R4, P5, R72, R3, 0x2 ;  /* 0x000000034804a211 */ /* 0x001fc800078a10ff */
[----:B--2---:R-:W-:Y:S02]  /*12320*/  @!P2 LEA.HI.X R5, R72, R10, R77, 0x2, P5 ;  /* 0x0000000a4805a211 */ /* 0x004fe400028f144d */
[----:B------:R-:W2:Y:S01]  /*12330*/  LDL R72, [R1+0x118] ;  /* 0x0001180001487983 */ /* 0x000ea20000100800 */
[----:B---3--:R-:W-:-:S03]  /*12340*/  ISETP.GE.AND P0, PT, R60, UR4, PT ;  /* 0x000000043c007c0c */ /* 0x008fc6000bf06270 */
[----:B------:R-:W3:Y:S01]  /*12350*/  LDL R77, [R1+0x11c] ;  /* 0x00011c00014d7983 */ /* 0x000ee20000100800 */
[----:B------:R-:W-:-:S09]  /*12360*/  ISETP.GE.AND P1, PT, R69, UR4, PT ;  /* 0x0000000445007c0c */ /* 0x000fd2000bf26270 */
[----:B------:R-:W-:-:S04]  /*12370*/  @!P0 LEA R6, P4, R60, R3, 0x2 ;  /* 0x000000033c068211 */ /* 0x000fc800078810ff */
[----:B-----5:R-:W-:Y:S02]  /*12380*/  @!P0 LEA.HI.X R7, R60, R10, R80, 0x2, P4 ;  /* 0x0000000a3c078211 */ /* 0x020fe400020f1450 */
[----:B------:R-:W-:Y:S01]  /*12390*/  ISETP.GE.AND P3, PT, R76, UR4, PT ;  /* 0x000000044c007c0c */ /* 0x000fe2000bf66270 */
[----:B------:R-:W5:Y:S04]  /*123a0*/  LDL R60, [R1+0x80] ;  /* 0x00008000013c7983 */ /* 0x000f680000100800 */
[----:B------:R-:W-:Y:S04]  /*123b0*/  @!P0 ST.E.64 desc[UR40][R6.64], R70 ;  /* 0x0000004606008985 */ /* 0x000fe8000c101b28 */
[----:B------:R0:W-:Y:S02]  /*123c0*/  @!P2 ST.E.64 desc[UR40][R4.64], R74 ;  /* 0x0000004a0400a985 */ /* 0x0001e4000c101b28 */
[----:B0-----:R-:W-:-:S04]  /*123d0*/  @!P1 LEA R4, P5, R69, R3, 0x2 ;  /* 0x0000000345049211 */ /* 0x001fc800078a10ff */
[-C--:B--2---:R-:W-:Y:S02]  /*123e0*/  @!P1 LEA.HI.X R5, R69, R10.reuse, R72, 0x2, P5 ;  /* 0x0000000a45059211 */ /* 0x084fe400028f1448 */
[----:B------:R-:W2:Y:S01]  /*123f0*/  LDL R72, [R1+0x110] ;  /* 0x0001100001487983 */ /* 0x000ea20000100800 */
[C---:B------:R-:W-:Y:S02]  /*12400*/  @!P3 LEA R6, P4, R76.reuse, R3, 0x2 ;  /* 0x000000034c06b211 */ /* 0x040fe400078810ff */
[----:B----4-:R-:W-:Y:S01]  /*12410*/  ISETP.GE.AND P2, PT, R61, UR4, PT ;  /* 0x000000043d007c0c */ /* 0x010fe2000bf46270 */
[----:B------:R-:W4:Y:S01]  /*12420*/  LDL R69, [R1+0x10c] ;  /* 0x00010c0001457983 */ /* 0x000f220000100800 */
[----:B---3--:R-:W-:-:S03]  /*12430*/  @!P3 LEA.HI.X R7, R76, R10, R77, 0x2, P4 ;  /* 0x0000000a4c07b211 */ /* 0x008fc600020f144d */
[----:B------:R-:W3:Y:S04]  /*12440*/  LDL R76, [R1+0x114] ;  /* 0x00011400014c7983 */ /* 0x000ee80000100800 */
[----:B------:R-:W-:Y:S04]  /*12450*/  @!P3 ST.E.64 desc[UR40][R6.64], R78 ;  /* 0x0000004e0600b985 */ /* 0x000fe8000c101b28 */
[----:B------:R0:W-:Y:S02]  /*12460*/  @!P1 ST.E.64 desc[UR40][R4.64], R82 ;  /* 0x0000005204009985 */ /* 0x0001e4000c101b28 */
[----:B0-----:R-:W-:-:S02]  /*12470*/  @!P2 LEA R4, P5, R61, R3, 0x2 ;  /* 0x000000033d04a211 */ /* 0x001fc400078a10ff */
[----:B------:R-:W-:Y:S02]  /*12480*/  ISETP.GE.AND P0, PT, R73, UR4, PT ;  /* 0x0000000449007c0c */ /* 0x000fe4000bf06270 */
[----:B--2---:R-:W-:Y:S02]  /*12490*/  @!P2 LEA.HI.X R5, R61, R10, R72, 0x2, P5 ;  /* 0x0000000a3d05a211 */ /* 0x004fe400028f1448 */
[----:B------:R-:W2:Y:S01]  /*124a0*/  LDL R61, [R1+0x104] ;  /* 0x00010400013d7983 */ /* 0x000ea20000100800 */
[----:B------:R-:W-:-:S08]  /*124b0*/  ISETP.GE.AND P3, PT, R68, UR4, PT ;  /* 0x0000000444007c0c */ /* 0x000fd0000bf66270 */
[C---:B------:R-:W-:Y:S02]  /*124c0*/  @!P0 LEA R6, P4, R73.reuse, R3, 0x2 ;  /* 0x0000000349068211 */ /* 0x040fe400078810ff */
[----:B------:R-:W-:Y:S02]  /*124d0*/  ISETP.GE.AND P1, PT, R64, UR4, PT ;  /* 0x0000000440007c0c */ /* 0x000fe4000bf26270 */
[----:B---3--:R-:W-:-:S05]  /*124e0*/  @!P0 LEA.HI.X R7, R73, R10, R76, 0x2, P4 ;  /* 0x0000000a49078211 */ /* 0x008fca00020f144c */
[----:B------:R0:W-:Y:S01]  /*124f0*/  @!P0 ST.E.64 desc[UR40][R6.64], R86 ;  /* 0x0000005606008985 */ /* 0x0001e2000c101b28 */
[----:B-----5:R-:W-:-:S03]  /*12500*/  ISETP.GE.AND P0, PT, R60, UR4, PT ;  /* 0x000000043c007c0c */ /* 0x020fc6000bf06270 */
[----:B------:R1:W-:Y:S01]  /*12510*/  @!P2 ST.E.64 desc[UR40][R4.64], R90 ;  /* 0x0000005a0400a985 */ /* 0x0003e2000c101b28 */
[----:B------:R-:W-:Y:S02]  /*12520*/  ISETP.GE.AND P2, PT, R56, UR4, PT ;  /* 0x0000000438007c0c */ /* 0x000fe4000bf46270 */
[-C--:B0-----:R-:W-:Y:S02]  /*12530*/  @!P3 LEA R6, P4, R68, R3.reuse, 0x2 ;  /* 0x000000034406b211 */ /* 0x081fe400078810ff */
[----:B-1----:R-:W-:Y:S02]  /*12540*/  @!P1 LEA R4, P5, R64, R3, 0x2 ;  /* 0x0000000340049211 */ /* 0x002fe400078a10ff */
[-C--:B----4-:R-:W-:Y:S02]  /*12550*/  @!P3 LEA.HI.X R7, R68, R10.reuse, R69, 0x2, P4 ;  /* 0x0000000a4407b211 */ /* 0x090fe400020f1445 */
[----:B------:R-:W-:Y:S02]  /*12560*/  @!P1 LEA.HI.X R5, R64, R10, R65, 0x2, P5 ;  /* 0x0000000a40059211 */ /* 0x000fe400028f1441 */
[----:B------:R-:W-:Y:S01]  /*12570*/  ISETP.GE.AND P4, PT, R52, UR4, PT ;  /* 0x0000000434007c0c */ /* 0x000fe2000bf86270 */
[----:B------:R0:W-:Y:S01]  /*12580*/  @!P3 ST.E.64 desc[UR40][R6.64], R94 ;  /* 0x0000005e0600b985 */ /* 0x0001e2000c101b28 */
[----:B------:R-:W-:-:S03]  /*12590*/  ISETP.GE.AND P3, PT, R45, UR4, PT ;  /* 0x000000042d007c0c */ /* 0x000fc6000bf66270 */
[----:B------:R1:W-:Y:S01]  /*125a0*/  @!P1 ST.E.64 desc[UR40][R4.64], R98 ;  /* 0x0000006204009985 */ /* 0x0003e2000c101b28 */
[-C--:B0-----:R-:W-:Y:S02]  /*125b0*/  @!P0 LEA R6, P5, R60, R3.reuse, 0x2 ;  /* 0x000000033c068211 */ /* 0x081fe400078a10ff */
[----:B-1----:R-:W-:-:S04]  /*125c0*/  @!P2 LEA R4, P1, R56, R3, 0x2 ;  /* 0x000000033804a211 */ /* 0x002fc800078210ff */
[-C--:B------:R-:W-:Y:S02]  /*125d0*/  @!P2 LEA.HI.X R5, R56, R10.reuse, R57, 0x2, P1 ;  /* 0x0000000a3805a211 */ /* 0x080fe400008f1439 */
[----:B------:R-:W-:Y:S02]  /*125e0*/  ISETP.GE.AND P1, PT, R41, UR4, PT ;  /* 0x0000000429007c0c */ /* 0x000fe4000bf26270 */
[----:B--2---:R-:W-:-:S05]  /*125f0*/  @!P0 LEA.HI.X R7, R60, R10, R61, 0x2, P5 ;  /* 0x0000000a3c078211 */ /* 0x004fca00028f143d */
[----:B------:R0:W-:Y:S04]  /*12600*/  @!P0 ST.E.64 desc[UR40][R6.64], R102 ;  /* 0x0000006606008985 */ /* 0x0001e8000c101b28 */
[----:B------:R1:W-:Y:S01]  /*12610*/  @!P2 ST.E.64 desc[UR40][R4.64], R106 ;  /* 0x0000006a0400a985 */ /* 0x0003e2000c101b28 */
[----:B------:R-:W-:Y:S02]  /*12620*/  ISETP.GE.AND P2, PT, R37, UR4, PT ;  /* 0x0000000425007c0c */ /* 0x000fe4000bf46270 */
[CC--:B0-----:R-:W-:Y:S02]  /*12630*/  @!P4 LEA R6, P0, R52.reuse, R3.reuse, 0x2 ;  /* 0x000000033406c211 */ /* 0x0c1fe400078010ff */
[----:B-1----:R-:W-:Y:S02]  /*12640*/  @!P3 LEA R4, P5, R45, R3, 0x2 ;  /* 0x000000032d04b211 */ /* 0x002fe400078a10ff */
[----:B------:R-:W-:-:S02]  /*12650*/  @!P4 LEA.HI.X R7, R52, R10, R53, 0x2, P0 ;  /* 0x0000000a3407c211 */ /* 0x000fc400000f1435 */
[----:B------:R-:W-:Y:S02]  /*12660*/  ISETP.GE.AND P0, PT, R33, UR4, PT ;  /* 0x0000000421007c0c */ /* 0x000fe4000bf06270 */
[----:B------:R-:W-:Y:S01]  /*12670*/  @!P3 LEA.HI.X R5, R45, R10, R48, 0x2, P5 ;  /* 0x0000000a2d05b211 */ /* 0x000fe200028f1430 */
[----:B------:R0:W-:Y:S04]  /*12680*/  @!P4 ST.E.64 desc[UR40][R6.64], R110 ;  /* 0x0000006e0600c985 */ /* 0x0001e8000c101b28 */
[----:B------:R1:W-:Y:S01]  /*12690*/  @!P3 ST.E.64 desc[UR40][R4.64], R114 ;  /* 0x000000720400b985 */ /* 0x0003e2000c101b28 */
[----:B------:R-:W-:Y:S02]  /*126a0*/  ISETP.GE.AND P3, PT, R29, UR4, PT ;  /* 0x000000041d007c0c */ /* 0x000fe4000bf66270 */
[----:B0-----:R-:W-:-:S02]  /*126b0*/  @!P1 LEA R6, P4, R41, R3, 0x2 ;  /* 0x0000000329069211 */ /* 0x001fc400078810ff */
[-C--:B-1----:R-:W-:Y:S02]  /*126c0*/  @!P2 LEA R4, P5, R37, R3.reuse, 0x2 ;  /* 0x000000032504a211 */ /* 0x082fe400078a10ff */
[-C--:B------:R-:W-:Y:S02]  /*126d0*/  @!P1 LEA.HI.X R7, R41, R10.reuse, R44, 0x2, P4 ;  /* 0x0000000a29079211 */ /* 0x080fe400020f142c */
[----:B------:R-:W-:Y:S02]  /*126e0*/  @!P0 LEA R8, P4, R33, R3, 0x2 ;  /* 0x0000000321088211 */ /* 0x000fe400078810ff */
[-C--:B------:R-:W-:Y:S01]  /*126f0*/  @!P2 LEA.HI.X R5, R37, R10.reuse, R40, 0x2, P5 ;  /* 0x0000000a2505a211 */ /* 0x080fe200028f1428 */
[----:B------:R-:W-:Y:S01]  /*12700*/  @!P1 ST.E.64 desc[UR40][R6.64], R118 ;  /* 0x0000007606009985 */ /* 0x000fe2000c101b28 */
[----:B------:R-:W-:Y:S02]  /*12710*/  ISETP.GE.AND P1, PT, R25, UR4, PT ;  /* 0x0000000419007c0c */ /* 0x000fe4000bf26270 */
[----:B------:R-:W-:-:S02]  /*12720*/  @!P0 LEA.HI.X R9, R33, R10, R36, 0x2, P4 ;  /* 0x0000000a21098211 */ /* 0x000fc400020f1424 */
[----:B------:R-:W-:Y:S01]  /*12730*/  ISETP.GE.AND P4, PT, R12, UR4, PT ;  /* 0x000000040c007c0c */ /* 0x000fe2000bf86270 */
[----:B------:R0:W-:Y:S01]  /*12740*/  @!P2 ST.E.64 desc[UR40][R4.64], R122 ;  /* 0x0000007a0400a985 */ /* 0x0001e2000c101b28 */
[----:B------:R-:W-:-:S03]  /*12750*/  ISETP.GE.AND P2, PT, R21, UR4, PT ;  /* 0x0000000415007c0c */ /* 0x000fc6000bf46270 */
[----:B------:R1:W-:Y:S01]  /*12760*/  @!P0 ST.E.64 desc[UR40][R8.64], R126 ;  /* 0x0000007e08008985 */ /* 0x0003e2000c101b28 */
[----:B------:R-:W-:Y:S02]  /*12770*/  ISETP.GE.AND P0, PT, R14, UR4, PT ;  /* 0x000000040e007c0c */ /* 0x000fe4000bf06270 */
[----:B0-----:R-:W-:-:S04]  /*12780*/  @!P3 LEA R4, P5, R29, R3, 0x2 ;  /* 0x000000031d04b211 */ /* 0x001fc800078a10ff */
[----:B------:R-:W-:Y:S02]  /*12790*/  @!P3 LEA.HI.X R5, R29, R10, R32, 0x2, P5 ;  /* 0x0000000a1d05b211 */ /* 0x000fe400028f1420 */
[----:B------:R-:W-:-:S03]  /*127a0*/  @!P1 LEA R6, P5, R25, R3, 0x2 ;  /* 0x0000000319069211 */ /* 0x000fc600078a10ff */
[----:B------:R0:W-:Y:S01]  /*127b0*/  @!P3 ST.E.64 desc[UR40][R4.64], R130 ;  /* 0x000000820400b985 */ /* 0x0001e2000c101b28 */
[----:B------:R-:W-:Y:S02]  /*127c0*/  @!P1 LEA.HI.X R7, R25, R10, R28, 0x2, P5 ;  /* 0x0000000a19079211 */ /* 0x000fe400028f141c */
[-C--:B-1----:R-:W-:Y:S02]  /*127d0*/  @!P2 LEA R8, P5, R21, R3.reuse, 0x2 ;  /* 0x000000031508a211 */ /* 0x082fe400078a10ff */
[----:B0-----:R-:W-:-:S04]  /*127e0*/  @!P4 LEA R4, P3, R12, R3, 0x2 ;  /* 0x000000030c04c211 */ /* 0x001fc800078610ff */
[-C--:B------:R-:W-:Y:S02]  /*127f0*/  @!P4 LEA.HI.X R5, R12, R10.reuse, R13, 0x2, P3 ;  /* 0x0000000a0c05c211 */ /* 0x080fe400018f140d */
[C---:B------:R-:W-:Y:S02]  /*12800*/  @!P0 LEA R12, P3, R14.reuse, R3, 0x2 ;  /* 0x000000030e0c8211 */ /* 0x040fe400078610ff */
[-C--:B------:R-:W-:Y:S02]  /*12810*/  @!P2 LEA.HI.X R9, R21, R10.reuse, R24, 0x2, P5 ;  /* 0x0000000a1509a211 */ /* 0x080fe400028f1418 */
[----:B------:R-:W-:Y:S01]  /*12820*/  @!P0 LEA.HI.X R13, R14, R10, R15, 0x2, P3 ;  /* 0x0000000a0e0d8211 */ /* 0x000fe200018f140f */
[----:B------:R0:W-:Y:S04]  /*12830*/  @!P1 ST.E.64 desc[UR40][R6.64], R134 ;  /* 0x0000008606009985 */ /* 0x0001e8000c101b28 */
[----:B------:R0:W-:Y:S04]  /*12840*/  @!P4 ST.E.64 desc[UR40][R4.64], R138 ;  /* 0x0000008a0400c985 */ /* 0x0001e8000c101b28 */
[----:B------:R0:W-:Y:S04]  /*12850*/  @!P2 ST.E.64 desc[UR40][R8.64], R142 ;  /* 0x0000008e0800a985 */ /* 0x0001e8000c101b28 */
[----:B------:R0:W-:Y:S01]  /*12860*/  @!P0 ST.E.64 desc[UR40][R12.64], R146 ;  /* 0x000000920c008985 */ /* 0x0001e2000c101b28 */
[----:B------:R-:W-:-:S13]  /*12870*/  ISETP.GE.AND P0, PT, R11, UR4, PT ;  /* 0x000000040b007c0c */ /* 0x000fda000bf06270 */
[----:B0-----:R-:W-:Y:S05]  /*12880*/  @P0 BRA `(.L_x_781) ;  /* 0x0000001000700947 */ /* 0x001fea0003800000 */
[----:B------:R-:W2:Y:S01]  /*12890*/  LDL R14, [R1+0xd4] ;  /* 0x0000d400010e7983 */ /* 0x000ea20000100800 */
[----:B------:R-:W-:-:S04]  /*128a0*/  LEA R4, P0, R11, R3, 0x2 ;  /* 0x000000030b047211 */ /* 0x000fc800078010ff */
[----:B--2---:R-:W-:-:S05]  /*128b0*/  LEA.HI.X R5, R11, R10, R14, 0x2, P0 ;  /* 0x0000000a0b057211 */ /* 0x004fca00000f140e */
[----:B------:R0:W-:Y:S01]  /*128c0*/  ST.E.64 desc[UR40][R4.64], R150 ;  /* 0x0000009604007985 */ /* 0x0001e2000c101b28 */
[----:B------:R-:W-:Y:S05]  /*128d0*/  BRA `(.L_x_781) ;  /* 0x00000010005c7947 */ /* 0x000fea0003800000 */
.L_x_768:
[----:B-1----:R-:W3:Y:S01]  /*128e0*/  LDL.LU R6, [R1+0x38] ;  /* 0x0000380001067983 */ /* 0x002ee20000300800 */
[----:B------:R-:W-:Y:S01]  /*128f0*/  ULDC.64 UR6, c[0x0][0xc08] ;  /* 0x0003020000067ab9 */ /* 0x000fe20000000a00 */
[----:B------:R-:W-:Y:S02]  /*12900*/  ULDC.64 UR4, c[0x0][0xc00] ;  /* 0x0003000000047ab9 */ /* 0x000fe40000000a00 */
[----:B------:R-:W4:Y:S04]  /*12910*/  LDL.LU R0, [R1+0x3c] ;  /* 0x00003c0001007983 */ /* 0x000f280000300800 */
[----:B------:R-:W2:Y:S01]  /*12920*/  LDL R8, [R1+0x30] ;  /* 0x0000300001087983 */ /* 0x000ea20000100800 */
[----:B------:R-:W-:Y:S01]  /*12930*/  ISETP.NE.U32.AND P1, PT, RZ, UR6, PT ;  /* 0x00000006ff007c0c */ /* 0x000fe2000bf25070 */
[----:B------:R-:W-:Y:S01]  /*12940*/  IMAD.MOV.U32 R3, RZ, RZ, RZ ;  /* 0x000000ffff037224 */ /* 0x000fe200078e00ff */
[----:B------:R-:W-:-:S02]  /*12950*/  ISETP.NE.U32.AND P0, PT, RZ, UR4, PT ;  /* 0x00000004ff007c0c */ /* 0x000fc4000bf05070 */
[----:B------:R-:W-:Y:S02]  /*12960*/  ISETP.NE.AND.EX P1, PT, RZ, UR7, PT, P1 ;  /* 0x00000007ff007c0c */ /* 0x000fe4000bf25310 */
[----:B------:R-:W-:Y:S02]  /*12970*/  ISETP.NE.AND.EX P0, PT, RZ, UR5, PT, P0 ;  /* 0x00000005ff007c0c */ /* 0x000fe4000bf05300 */
[----:B---3--:R-:W-:Y:S01]  /*12980*/  IADD3 R4, P2, R6, UR4, RZ ;  /* 0x0000000406047c10 */ /* 0x008fe2000ff5e0ff */
[----:B------:R-:W-:-:S03]  /*12990*/  ULDC UR4, c[0x0][0xa88] ;  /* 0x0002a20000047ab9 */ /* 0x000fc60000000800 */
[----:B----4-:R-:W-:-:S05]  /*129a0*/  IADD3.X R5, R0, UR5, RZ, P2, !PT ;  /* 0x0000000500057c10 */ /* 0x010fca00097fe4ff */
[----:B------:R-:W-:Y:S01]  /*129b0*/  @P1 IADD3 R6, P2, R6, UR6, RZ ;  /* 0x0000000606061c10 */ /* 0x000fe2000ff5e0ff */
[----:B------:R-:W-:Y:S01]  /*129c0*/  IMAD.U32 R21, RZ, RZ, UR4 ;  /* 0x00000004ff157e24 */ /* 0x000fe2000f8e00ff */
[----:B------:R1:W5:Y:S02]  /*129d0*/  @P0 LDG.E R3, desc[UR40][R4.64] ;  /* 0x0000002804030981 */ /* 0x000364000c1e1900 */
[----:B------:R-:W-:-:S05]  /*129e0*/  @P1 IADD3.X R7, R0, UR7, RZ, P2, !PT ;  /* 0x0000000700071c10 */ /* 0x000fca00097fe4ff */
[----:B------:R1:W5:Y:S01]  /*129f0*/  @P1 LDG.E R21, desc[UR40][R6.64] ;  /* 0x0000002806151981 */ /* 0x000362000c1e1900 */
[----:B--2---:R-:W-:Y:S01]  /*12a00*/  ISETP.NE.AND P2, PT, R8, RZ, PT ;  /* 0x000000ff0800720c */ /* 0x004fe20003f45270 */
[----:B------:R-:W2:-:S12]  /*12a10*/  S2R R0, SR_TID.X ;  /* 0x0000000000007919 */ /* 0x000e980000002100 */
[----:B------:R-:W3:Y:S01]  /*12a20*/  @!P2 LDC R8, c[0x0][0xad4] ;  /* 0x0002b500ff08ab82 */ /* 0x000ee20000000800 */
[----:B--2---:R-:W-:Y:S01]  /*12a30*/  VIADD R30, R0, 0xffffff80 ;  /* 0xffffff80001e7836 */ /* 0x004fe20000000000 */
[----:B---3--:R1:W-:Y:S01]  /*12a40*/  @!P2 STL [R1+0x30], R8 ;  /* 0x000030080100a387 */ /* 0x0083e20000100800 */
[----:B------:R-:W-:-:S03]  /*12a50*/  ISETP.GT.AND P2, PT, R8, 0x1, PT ;  /* 0x000000010800780c */ /* 0x000fc60003f44270 */
[----:B------:R-:W-:Y:S01]  /*12a60*/  ISETP.GT.AND P3, PT, R30, 0x7f, PT ;  /* 0x0000007f1e00780c */ /* 0x000fe20003f64270 */
[----:B------:R-:W-:-:S12]  /*12a70*/  @P1 BRA `(.L_x_786) ;  /* 0x0000000000101947 */ /* 0x000fd80003800000 */
[----:B------:R-:W-:Y:S05]  /*12a80*/  @!P0 BRA `(.L_x_786) ;  /* 0x00000000000c8947 */ /* 0x000fea0003800000 */
[----:B------:R-:W2:Y:S04]  /*12a90*/  LDG.E R0, desc[UR40][R4.64] ;  /* 0x0000002804007981 */ /* 0x000ea8000c1e1900 */
[----:B-----5:R-:W2:Y:S02]  /*12aa0*/  LDG.E R21, desc[UR40][R4.64+0x4] ;  /* 0x0000042804157981 */ /* 0x020ea4000c1e1900 */
[----:B--2---:R-:W-:-:S07]  /*12ab0*/  IMAD.IADD R21, R21, 0x1, -R0 ;  /* 0x0000000115157824 */ /* 0x004fce00078e0a00 */
.L_x_786:
[----:B-1----:R-:W2:Y:S04]  /*12ac0*/  LDL.LU R4, [R1+0x34] ;  /* 0x0000340001047983 */ /* 0x002ea80000300800 */
[----:B------:R-:W3:Y:S01]  /*12ad0*/  LDL.LU R0, [R1+0xcc] ;  /* 0x0000cc0001007983 */ /* 0x000ee20000300800 */
[----:B------:R-:W-:Y:S01]  /*12ae0*/  BSSY B1, `(.L_x_787) ;  /* 0x0000039000017945 */ /* 0x000fe20003800000 */
[----:B-----5:R-:W-:Y:S02]  /*12af0*/  SHF.R.S32.HI R24, RZ, 0x1f, R3 ;  /* 0x0000001fff187819 */ /* 0x020fe40000011403 */
[----:B--2---:R-:W-:Y:S02]  /*12b00*/  SEL R31, R4, RZ, !P0 ;  /* 0x000000ff041f7207 */ /* 0x004fe40004000000 */
[----:B---3--:R-:W-:Y:S01]  /*12b10*/  SEL R26, R0, RZ, !P0 ;  /* 0x000000ff001a7207 */ /* 0x008fe20004000000 */
[----:B------:R-:W-:Y:S06]  /*12b20*/  @P3 BRA `(.L_x_788) ;  /* 0x0000000000d03947 */ /* 0x000fec0003800000 */
[----:B------:R-:W2:Y:S01]  /*12b30*/  LDL R4, [R1+0x44] ;  /* 0x0000440001047983 */ /* 0x000ea20000100800 */
[----:B------:R-:W1:Y:S01]  /*12b40*/  LDC R28, c[0x0][0xbe8] ;  /* 0x0002fa00ff1c7b82 */ /* 0x000e620000000800 */
[----:B------:R-:W2:Y:S02]  /*12b50*/  S2R R0, SR_TID.X ;  /* 0x0000000000007919 */ /* 0x000ea40000002100 */
[----:B--2---:R-:W-:Y:S02]  /*12b60*/  IMAD R0, R4, 0x80, R0 ;  /* 0x0000008004007824 */ /* 0x004fe400078e0200 */
[----:B-1----:R-:W-:-:S03]  /*12b70*/  IMAD R4, R21, R28, RZ ;  /* 0x0000001c15047224 */ /* 0x002fc600078e02ff */
[----:B------:R-:W-:-:S04]  /*12b80*/  IADD3 R33, R0, -0x80, RZ ;  /* 0xffffff8000217810 */ /* 0x000fc80007ffe0ff */
[----:B------:R-:W-:-:S13]  /*12b90*/  ISETP.GE.AND P0, PT, R33, R4, PT ;  /* 0x000000042100720c */ /* 0x000fda0003f06270 */
[----:B------:R-:W-:Y:S05]  /*12ba0*/  @P0 BRA `(.L_x_788) ;  /* 0x0000000000b00947 */ /* 0x000fea0003800000 */
[----:B------:R-:W2:Y:S01]  /*12bb0*/  LDL.LU R32, [R1+0x48] ;  /* 0x0000480001207983 */ /* 0x000ea20000300800 */
[----:B------:R-:W-:Y:S01]  /*12bc0*/  IMAD.MOV.U32 R20, RZ, RZ, 0x9b8 ;  /* 0x000009b8ff147424 */ /* 0x000fe200078e00ff */
[----:B------:R-:W-:Y:S01]  /*12bd0*/  ISETP.GT.AND P0, PT, R8, 0x1, PT ;  /* 0x000000010800780c */ /* 0x000fe20003f04270 */
[----:B------:R-:W1:Y:S01]  /*12be0*/  LDC.64 R10, c[0x0][0xba8] ;  /* 0x0002ea00ff0a7b82 */ /* 0x000e620000000a00 */
[----:B------:R-:W-:Y:S01]  /*12bf0*/  ISETP.NE.AND P1, PT, R28, 0x1, PT ;  /* 0x000000011c00780c */ /* 0x000fe20003f25270 */
[----:B------:R-:W-:Y:S01]  /*12c00*/  IMAD.MOV.U32 R25, RZ, RZ, R33 ;  /* 0x000000ffff197224 */ /* 0x000fe200078e0021 */
[----:B------:R-:W-:-:S05]  /*12c10*/  SEL R20, R20, 0x978, P0 ;  /* 0x0000097814147807 */ /* 0x000fca0000000000 */
[----:B------:R-:W3:Y:S08]  /*12c20*/  LDC.64 R4, c[0x0][R20+0x220] ;  /* 0x0000880014047b82 */ /* 0x000ef00000000a00 */
[----:B------:R-:W4:Y:S08]  /*12c30*/  LDC.64 R12, c[0x0][R20+0x218] ;  /* 0x00008600140c7b82 */ /* 0x000f300000000a00 */
[----:B------:R-:W5:Y:S08]  /*12c40*/  LDC.64 R6, c[0x0][R20+0x228] ;  /* 0x00008a0014067b82 */ /* 0x000f700000000a00 */
[----:B------:R-:W0:Y:S08]  /*12c50*/  @P1 LDC R0, c[0x0][0xbec] ;  /* 0x0002fb00ff001b82 */ /* 0x000e300000000800 */
[----:B------:R-:W5:Y:S08]  /*12c60*/  LDC.64 R8, c[0x0][R20+0x210] ;  /* 0x0000840014087b82 */ /* 0x000f700000000a00 */
[----:B------:R-:W5:Y:S01]  /*12c70*/  @P1 LDC R29, c[0x0][0xbf0] ;  /* 0x0002fc00ff1d1b82 */ /* 0x000f620000000800 */
[----:B0-----:R-:W-:-:S07]  /*12c80*/  @P1 IMAD.HI.U32 R0, R33, R0, RZ ;  /* 0x0000000021001227 */ /* 0x001fce00078e00ff */
[----:B-1----:R-:W0:Y:S01]  /*12c90*/  @!P0 LDC R10, c[0x0][0xb50] ;  /* 0x0002d400ff0a8b82 */ /* 0x002e220000000800 */
[-C--:B---3--:R-:W-:Y:S02]  /*12ca0*/  IMAD R5, R5, R31.reuse, RZ ;  /* 0x0000001f05057224 */ /* 0x088fe400078e02ff */
[----:B------:R-:W-:-:S05]  /*12cb0*/  IMAD.WIDE.U32 R14, R4, R31, RZ ;  /* 0x0000001f040e7225 */ /* 0x000fca00078e00ff */
[----:B------:R-:W1:Y:S01]  /*12cc0*/  @!P0 LDC R11, c[0x0][0xb54] ;  /* 0x0002d500ff0b8b82 */ /* 0x000e620000000800 */
[-C--:B----4-:R-:W-:Y:S02]  /*12cd0*/  IMAD R27, R13, R201.reuse, RZ ;  /* 0x000000c90d1b7224 */ /* 0x090fe400078e02ff */
[----:B------:R-:W-:Y:S01]  /*12ce0*/  IMAD.WIDE.U32 R12, R12, R201, RZ ;  /* 0x000000c90c0c7225 */ /* 0x000fe200078e00ff */
[----:B-----5:R-:W-:-:S03]  /*12cf0*/  @P1 SHF.R.U32.HI R25, RZ, R29, R0 ;  /* 0x0000001dff191219 */ /* 0x020fc60000011600 */
[----:B------:R-:W-:Y:S01]  /*12d00*/  IMAD R29, R4, R26, R5 ;  /* 0x0000001a041d7224 */ /* 0x000fe200078e0205 */
[----:B------:R-:W-:Y:S01]  /*12d10*/  IADD3 R12, P1, P3, R14, R12, R3 ;  /* 0x0000000c0e0c7210 */ /* 0x000fe20007b3e003 */
[----:B------:R-:W-:Y:S02]  /*12d20*/  IMAD.IADD R27, R13, 0x1, R27 ;  /* 0x000000010d1b7824 */ /* 0x000fe400078e021b */
[----:B------:R-:W-:Y:S02]  /*12d30*/  IMAD.MOV R0, RZ, RZ, -R25 ;  /* 0x000000ffff007224 */ /* 0x000fe400078e0a19 */
[----:B------:R-:W-:Y:S01]  /*12d40*/  IMAD.IADD R29, R15, 0x1, R29 ;  /* 0x000000010f1d7824 */ /* 0x000fe200078e021d */
[----:B--2---:R-:W-:-:S05]  /*12d50*/  SEL R5, R32, RZ, P0 ;  /* 0x000000ff20057207 */ /* 0x004fca0000000000 */
[-C--:B------:R-:W-:Y:S02]  /*12d60*/  IMAD R13, R7, R5.reuse, RZ ;  /* 0x00000005070d7224 */ /* 0x080fe400078e02ff */
[----:B------:R-:W-:-:S04]  /*12d70*/  IMAD.WIDE.U32 R6, R6, R5, RZ ;  /* 0x0000000506067225 */ /* 0x000fc800078e00ff */
[----:B------:R-:W-:Y:S01]  /*12d80*/  IMAD R5, R28, R0, R33 ;  /* 0x000000001c057224 */ /* 0x000fe200078e0221 */
[----:B------:R-:W-:Y:S01]  /*12d90*/  IADD3.X R0, R29, R27, R24, P1, P3 ;  /* 0x0000001b1d007210 */ /* 0x000fe20000fe6418 */
[----:B------:R-:W-:Y:S01]  /*12da0*/  IMAD.IADD R13, R7, 0x1, R13 ;  /* 0x00000001070d7824 */ /* 0x000fe200078e020d */
[----:B------:R-:W-:Y:S02]  /*12db0*/  IADD3 R6, P0, P1, R25, R12, R6 ;  /* 0x0000000c19067210 */ /* 0x000fe4000791e006 */
[----:B------:R-:W-:-:S04]  /*12dc0*/  SHF.R.S32.HI R25, RZ, 0x1f, R25 ;  /* 0x0000001fff197819 */ /* 0x000fc80000011419 */
[----:B------:R-:W-:Y:S01]  /*12dd0*/  IADD3.X R7, R25, R0, R13, P0, P1 ;  /* 0x0000000019077210 */ /* 0x000fe200007e240d */
[-C--:B------:R-:W-:Y:S01]  /*12de0*/  IMAD R0, R9, R5.reuse, RZ ;  /* 0x0000000509007224 */ /* 0x080fe200078e02ff */
[----:B------:R-:W-:Y:S01]  /*12df0*/  SHF.R.S32.HI R13, RZ, 0x1f, R5 ;  /* 0x0000001fff0d7819 */ /* 0x000fe20000011405 */
[----:B------:R-:W-:-:S04]  /*12e00*/  IMAD.WIDE.U32 R6, R8, R5, R6 ;  /* 0x0000000508067225 */ /* 0x000fc800078e0006 */
[----:B------:R-:W-:Y:S01]  /*12e10*/  IMAD R13, R8, R13, R0 ;  /* 0x0000000d080d7224 */ /* 0x000fe200078e0200 */
[----:B0-----:R-:W-:Y:S01]  /*12e20*/  LEA R10, P0, R6, R10, 0x2 ;  /* 0x0000000a060a7211 */ /* 0x001fe200078010ff */
[----:B------:R-:W-:Y:S02]  /*12e30*/  IMAD.MOV.U32 R5, RZ, RZ, -0x800000 ;  /* 0xff800000ff057424 */ /* 0x000fe400078e00ff */
[----:B------:R-:W-:-:S05]  /*12e40*/  IMAD.IADD R0, R7, 0x1, R13 ;  /* 0x0000000107007824 */ /* 0x000fca00078e020d */
[----:B-1----:R-:W-:-:S05]  /*12e50*/  LEA.HI.X R11, R6, R11, R0, 0x2, P0 ;  /* 0x0000000b060b7211 */ /* 0x002fca00000f1400 */
[----:B------:R1:W-:Y:S02]  /*12e60*/  STG.E desc[UR40][R10.64], R5 ;  /* 0x000000050a007986 */ /* 0x0003e4000c101928 */
.L_x_788:
[----:B------:R-:W-:Y:S05]  /*12e70*/  BSYNC B1 ;  /* 0x0000000000017941 */ /* 0x000fea0003800000 */
.L_x_787:
[----:B------:R-:W-:Y:S05]  /*12e80*/  @P2 BRA `(.L_x_781) ;  /* 0x0000000800f02947 */ /* 0x000fea0003800000 */
[----:B------:R-:W2:Y:S01]  /*12e90*/  LDL R25, [R1+0x44] ;  /* 0x0000440001197983 */ /* 0x000ea20000100800 */
[----:B------:R-:W3:Y:S01]  /*12ea0*/  LDC R8, c[0x0][0xbe8] ;  /* 0x0002fa00ff087b82 */ /* 0x000ee20000000800 */
[----:B-1----:R-:W-:Y:S01]  /*12eb0*/  SHF.R.S32.HI R5, RZ, 0x1f, R30 ;  /* 0x0000001fff057819 */ /* 0x002fe2000001141e */
[----:B------:R-:W-:Y:S01]  /*12ec0*/  ULDC.64 UR4, c[0x0][0xaa0] ;  /* 0x0002a80000047ab9 */ /* 0x000fe20000000a00 */
[----:B------:R-:W-:Y:S01]  /*12ed0*/  ULDC.64 UR6, c[0x0][0xaf0] ;  /* 0x0002bc0000067ab9 */ /* 0x000fe20000000a00 */
[----:B------:R-:W-:Y:S01]  /*12ee0*/  IMAD R0, R24, UR4, RZ ;  /* 0x0000000418007c24 */ /* 0x000fe2000f8e02ff */
[----:B------:R-:W-:Y:S01]  /*12ef0*/  LEA.HI R6, R5, R30, RZ, 0x3 ;  /* 0x0000001e05067211 */ /* 0x000fe200078f18ff */
[----:B------:R-:W-:-:S03]  /*12f00*/  IMAD.WIDE.U32 R4, R3, UR4, RZ ;  /* 0x0000000403047c25 */ /* 0x000fc6000f8e00ff */
[----:B------:R-:W-:Y:S01]  /*12f10*/  LOP3.LUT R9, R6, 0xfffffff8, RZ, 0xc0, !PT ;  /* 0xfffffff806097812 */ /* 0x000fe200078ec0ff */
[----:B------:R-:W-:Y:S01]  /*12f20*/  IMAD R7, R3, UR5, R0 ;  /* 0x0000000503077c24 */ /* 0x000fe2000f8e0200 */
[----:B------:R-:W-:Y:S01]  /*12f30*/  SHF.R.S32.HI R24, RZ, 0x3, R6 ;  /* 0x00000003ff187819 */ /* 0x000fe20000011406 */
[----:B------:R-:W-:Y:S01]  /*12f40*/  ULDC.64 UR4, c[0x0][0xae8] ;  /* 0x0002ba0000047ab9 */ /* 0x000fe20000000a00 */
[----:B------:R-:W-:Y:S01]  /*12f50*/  IADD3 R9, R30, -R9, RZ ;  /* 0x800000091e097210 */ /* 0x000fe20007ffe0ff */
[----:B------:R-:W-:Y:S02]  /*12f60*/  IMAD.IADD R5, R5, 0x1, R7 ;  /* 0x0000000105057824 */ /* 0x000fe400078e0207 */
[----:B------:R-:W-:Y:S02]  /*12f70*/  IMAD R6, R26, UR6, RZ ;  /* 0x000000061a067c24 */ /* 0x000fe4000f8e02ff */
[----:B------:R-:W-:Y:S02]  /*12f80*/  IMAD R0, R9, 0x20, R24 ;  /* 0x0000002009007824 */ /* 0x000fe400078e0218 */
[----:B------:R-:W-:Y:S01]  /*12f90*/  IMAD.WIDE.U32 R4, R201, UR4, R4 ;  /* 0x00000004c9047c25 */ /* 0x000fe2000f8e0004 */
[----:B---3--:R-:W-:-:S03]  /*12fa0*/  ISETP.NE.AND P0, PT, R8, 0x1, PT ;  /* 0x000000010800780c */ /* 0x008fc60003f05270 */
[----:B------:R-:W-:Y:S01]  /*12fb0*/  IMAD R5, R201, UR5, R5 ;  /* 0x00000005c9057c24 */ /* 0x000fe2000f8e0205 */
[----:B------:R-:W-:Y:S01]  /*12fc0*/  ULDC.64 UR4, c[0x0][0xae0] ;  /* 0x0002b80000047ab9 */ /* 0x000fe20000000a00 */
[C---:B------:R-:W-:Y:S02]  /*12fd0*/  IMAD R7, R31.reuse, UR7, R6 ;  /* 0x000000071f077c24 */ /* 0x040fe4000f8e0206 */
[----:B------:R-:W-:-:S04]  /*12fe0*/  IMAD.WIDE.U32 R4, R31, UR6, R4 ;  /* 0x000000061f047c25 */ /* 0x000fc8000f8e0004 */
[----:B------:R-:W-:Y:S02]  /*12ff0*/  IMAD.IADD R5, R5, 0x1, R7 ;  /* 0x0000000105057824 */ /* 0x000fe400078e0207 */
[----:B------:R-:W1:Y:S08]  /*13000*/  @P0 LDC R10, c[0x0][0xbec] ;  /* 0x0002fb00ff0a0b82 */ /* 0x000e700000000800 */
[----:B------:R-:W3:Y:S01]  /*13010*/  @P0 LDC R11, c[0x0][0xbf0] ;  /* 0x0002fc00ff0b0b82 */ /* 0x000ee20000000800 */
[----:B--2---:R-:W-:-:S04]  /*13020*/  IMAD R9, R25, 0x80, R0 ;  /* 0x0000008019097824 */ /* 0x004fc800078e0200 */
[----:B-1----:R-:W-:-:S04]  /*13030*/  @P0 IMAD.HI.U32 R0, R9, R10, RZ ;  /* 0x0000000a09000227 */ /* 0x002fc800078e00ff */
[----:B------:R-:W-:Y:S01]  /*13040*/  IMAD.MOV.U32 R3, RZ, RZ, R9 ;  /* 0x000000ffff037224 */ /* 0x000fe200078e0009 */
[----:B---3--:R-:W-:-:S04]  /*13050*/  @P0 SHF.R.U32.HI R3, RZ, R11, R0 ;  /* 0x0000000bff030219 */ /* 0x008fc80000011600 */
        /* <DEDUP_REMOVED lines=14> */
[----:B------:R-:W-:Y:S01]  /*13140*/  IMAD.IADD R5, R5, 0x1, R7 ;  /* 0x0000000105057824 */ /* 0x000fe200078e0207 */
[----:B------:R-:W-:-:S04]  /*13150*/  UMOV UR4, 0xffffffff ;  /* 0xffffffff00047882 */ /* 0x000fc80000000000 */
[----:B------:R-:W-:Y:S01]  /*13160*/  LEA.HI.X R20, R4, UR5, R5, 0x1, P0 ;  /* 0x0000000504147c11 */ /* 0x000fe200080f0c05 */
[----:B------:R-:W-:Y:S06]  /*13170*/  BRA.DIV UR4, `(.L_x_789) ;  /* 0x0000008e04707947 */ /* 0x000fec000b800000 */
[----:B------:R1:W2:Y:S04]  /*13180*/  SHFL.IDX PT, R0, R20, RZ, 0x181f ;  /* 0x00181fff14007589 */ /* 0x0002a800000e0000 */
[----:B------:R1:W3:Y:S02]  /*13190*/  SHFL.IDX PT, R14, R3, RZ, 0x181f ;  /* 0x00181fff030e7589 */ /* 0x0002e400000e0000 */
.L_x_989:
[----:B------:R-:W-:Y:S01]  /*131a0*/  IMAD R21, R21, R8, RZ ;  /* 0x0000000815157224 */ /* 0x000fe200078e02ff */
[----:B------:R-:W-:Y:S01]  /*131b0*/  LEA R24, R25, R24, 0x7 ;  /* 0x0000001819187211 */ /* 0x000fe200078e38ff */
[----:B------:R-:W-:Y:S03]  /*131c0*/  BSSY B1, `(.L_x_790) ;  /* 0x000001e000017945 */ /* 0x000fe60003800000 */
        /* <DEDUP_REMOVED lines=10> */
[C---:B------:R-:W-:Y:S01]  /*13270*/  VIADD R25, R207.reuse, 0x80 ;  /* 0x00000080cf197836 */ /* 0x040fe20000000000 */
[----:B------:R-:W-:Y:S01]  /*13280*/  ISETP.GE.AND P0, PT, R12, UR4, PT ;  /* 0x000000040c007c0c */ /* 0x000fe2000bf06270 */
[----:B------:R-:W-:Y:S01]  /*13290*/  VIADD R13, R207, 0xc0 ;  /* 0x000000c0cf0d7836 */ /* 0x000fe20000000000 */
[----:B------:R-:W-:-:S02]  /*132a0*/  SHF.R.S32.HI R9, RZ, 0x1f, R207 ;  /* 0x0000001fff097819 */ /* 0x000fc400000114cf */
[----:B------:R-:W-:Y:S02]  /*132b0*/  SHF.R.S32.HI R11, RZ, 0x1f, R11 ;  /* 0x0000001fff0b7819 */ /* 0x000fe4000001140b */
[----:B------:R-:W-:Y:S02]  /*132c0*/  SHF.R.S32.HI R25, RZ, 0x1f, R25 ;  /* 0x0000001fff197819 */ /* 0x000fe40000011419 */
[CC--:B---3--:R-:W-:Y:S02]  /*132d0*/  @!P3 LEA R4, P5, R207.reuse, R14.reuse, 0x1 ;  /* 0x0000000ecf04b211 */ /* 0x0c8fe400078a08ff */
[----:B------:R-:W-:Y:S02]  /*132e0*/  @!P2 LEA R6, P4, R10, R14, 0x1 ;  /* 0x0000000e0a06a211 */ /* 0x000fe400078808ff */
[----:B--2---:R-:W-:Y:S02]  /*132f0*/  @!P3 LEA.HI.X R5, R207, R0, R9, 0x1, P5 ;  /* 0x00000000cf05b211 */ /* 0x004fe400028f0c09 */
[----:B------:R-:W-:-:S02]  /*13300*/  @!P1 LEA R8, P5, R15, R14, 0x1 ;  /* 0x0000000e0f089211 */ /* 0x000fc400078a08ff */
[----:B------:R-:W-:Y:S01]  /*13310*/  @!P2 LEA.HI.X R7, R10, R0, R11, 0x1, P4 ;  /* 0x000000000a07a211 */ /* 0x000fe200020f0c0b */
[----:B------:R4:W-:Y:S01]  /*13320*/  @!P3 ST.E.128 desc[UR40][R4.64], RZ ;  /* 0x000000ff0400b985 */ /* 0x0009e2000c101d28 */
[----:B------:R-:W-:Y:S02]  /*13330*/  SHF.R.S32.HI R13, RZ, 0x1f, R13 ;  /* 0x0000001fff0d7819 */ /* 0x000fe4000001140d */
[C---:B------:R-:W-:Y:S01]  /*13340*/  @!P0 LEA R10, P4, R12.reuse, R14, 0x1 ;  /* 0x0000000e0c0a8211 */ /* 0x040fe200078808ff */
[----:B------:R4:W-:Y:S01]  /*13350*/  @!P2 ST.E.128 desc[UR40][R6.64], RZ ;  /* 0x000000ff0600a985 */ /* 0x0009e2000c101d28 */
[-C--:B------:R-:W-:Y:S02]  /*13360*/  @!P1 LEA.HI.X R9, R15, R0.reuse, R25, 0x1, P5 ;  /* 0x000000000f099211 */ /* 0x080fe400028f0c19 */
[----:B------:R-:W-:-:S03]  /*13370*/  @!P0 LEA.HI.X R11, R12, R0, R13, 0x1, P4 ;  /* 0x000000000c0b8211 */ /* 0x000fc600020f0c0d */
[----:B------:R4:W-:Y:S04]  /*13380*/  @!P1 ST.E.128 desc[UR40][R8.64], RZ ;  /* 0x000000ff08009985 */ /* 0x0009e8000c101d28 */
[----:B------:R4:W-:Y:S02]  /*13390*/  @!P0 ST.E.128 desc[UR40][R10.64], RZ ;  /* 0x000000ff0a008985 */ /* 0x0009e4000c101d28 */
.L_x_791:
[----:B------:R-:W-:Y:S05]  /*133a0*/  BSYNC B1 ;  /* 0x0000000000017941 */ /* 0x000fea0003800000 */
.L_x_790:
[----:B------:R-:W-:-:S03]  /*133b0*/  UMOV UR4, 0xffffffff ;  /* 0xffffffff00047882 */ /* 0x000fc60000000000 */
[----:B------:R-:W-:Y:S05]  /*133c0*/  BRA.DIV UR4, `(.L_x_792) ;  /* 0x0000008e04107947 */ /* 0x000fea000b800000 */
[----:B--2---:R2:W0:Y:S04]  /*133d0*/  SHFL.IDX PT, R0, R20, 0x1, 0x181f ;  /* 0x00381f0014007f89 */ /* 0x00442800000e0000 */
[----:B---3--:R2:W3:Y:S02]  /*133e0*/  SHFL.IDX PT, R14, R3, 0x1, 0x181f ;  /* 0x00381f00030e7f89 */ /* 0x0084e400000e0000 */
.L_x_993:
[----:B----4-:R-:W-:Y:S01]  /*133f0*/  VIADD R4, R24, 0x20 ;  /* 0x0000002018047836 */ /* 0x010fe20000000000 */
        /* <DEDUP_REMOVED lines=8> */
[C---:B------:R-:W-:Y:S01]  /*13480*/  VIADD R11, R207.reuse, 0x40 ;  /* 0x00000040cf0b7836 */ /* 0x040fe20000000000 */
        /* <DEDUP_REMOVED lines=8> */
[CC--:B---3--:R-:W-:Y:S02]  /*13510*/  @!P3 LEA R4, P5, R207.reuse, R14.reuse, 0x1 ;  /* 0x0000000ecf04b211 */ /* 0x0c8fe400078a08ff */
[----:B------:R-:W-:Y:S02]  /*13520*/  @!P2 LEA R6, P4, R10, R14, 0x1 ;  /* 0x0000000e0a06a211 */ /* 0x000fe400078808ff */
[----:B0-----:R-:W-:-:S02]  /*13530*/  @!P3 LEA.HI.X R5, R207, R0, R8, 0x1, P5 ;  /* 0x00000000cf05b211 */ /* 0x001fc400028f0c08 */
[C---:B------:R-:W-:Y:S02]  /*13540*/  @!P1 LEA R8, P5, R15.reuse, R14, 0x1 ;  /* 0x0000000e0f089211 */ /* 0x040fe400078a08ff */
        /* <DEDUP_REMOVED lines=9> */
.L_x_794:
[----:B------:R-:W-:Y:S05]  /*135e0*/  BSYNC B1 ;  /* 0x0000000000017941 */ /* 0x000fea0003800000 */
.L_x_793:
[----:B------:R-:W-:-:S03]  /*135f0*/  UMOV UR4, 0xffffffff ;  /* 0xffffffff00047882 */ /* 0x000fc60000000000 */
[----:B------:R-:W-:Y:S05]  /*13600*/  BRA.DIV UR4, `(.L_x_795) ;  /* 0x0000008a04c87947 */ /* 0x000fea000b800000 */
[----:B0-----:R0:W0:Y:S04]  /*13610*/  SHFL.IDX PT, R0, R20, 0x2, 0x181f ;  /* 0x00581f0014007f89 */ /* 0x00102800000e0000 */
[----:B---3--:R3:W0:Y:S02]  /*13620*/  SHFL.IDX PT, R14, R3, 0x2, 0x181f ;  /* 0x00581f00030e7f89 */ /* 0x00862400000e0000 */
.L_x_997:
[----:B----4-:R-:W-:Y:S01]  /*13630*/  VIADD R4, R24, 0x40 ;  /* 0x0000004018047836 */ /* 0x010fe20000000000 */
        /* <DEDUP_REMOVED lines=21> */
[----:B------:R4:W-:Y:S01]  /*13790*/  @!P3 ST.E.128 desc[UR40][R4.64], RZ ;  /* 0x000000ff0400b985 */ /* 0x0009e2000c101d28 */
[----:B------:R-:W-:Y:S02]  /*137a0*/  @!P2 LEA.HI.X R7, R10, R0, R11, 0x1, P4 ;  /* 0x000000000a07a211 */ /* 0x000fe400020f0c0b */
[----:B------:R-:W-:Y:S02]  /*137b0*/  SHF.R.S32.HI R13, RZ, 0x1f, R13 ;  /* 0x0000001fff0d7819 */ /* 0x000fe4000001140d */
[C---:B------:R-:W-:Y:S01]  /*137c0*/  @!P0 LEA R10, P4, R12.reuse, R14, 0x1 ;  /* 0x0000000e0c0a8211 */ /* 0x040fe200078808ff */
[----:B------:R4:W-:Y:S01]  /*137d0*/  @!P2 ST.E.128 desc[UR40][R6.64], RZ ;  /* 0x000000ff0600a985 */ /* 0x0009e2000c101d28 */
[-C--:B------:R-:W-:Y:S02]  /*137e0*/  @!P1 LEA.HI.X R9, R15, R0.reuse, R25, 0x1, P5 ;  /* 0x000000000f099211 */ /* 0x080fe400028f0c19 */
[----:B------:R-:W-:-:S03]  /*137f0*/  @!P0 LEA.HI.X R11, R12, R0, R13, 0x1, P4 ;  /* 0x000000000c0b8211 */ /* 0x000fc600020f0c0d */
[----:B------:R4:W-:Y:S04]  /*13800*/  @!P1 ST.E.128 desc[UR40][R8.64], RZ ;  /* 0x000000ff08009985 */ /* 0x0009e8000c101d28 */
[----:B------:R4:W-:Y:S02]  /*13810*/  @!P0 ST.E.128 desc[UR40][R10.64], RZ ;  /* 0x000000ff0a008985 */ /* 0x0009e4000c101d28 */
.L_x_797:
[----:B------:R-:W-:Y:S05]  /*13820*/  BSYNC B1 ;  /* 0x0000000000017941 */ /* 0x000fea0003800000 */
.L_x_796:
[----:B------:R-:W-:-:S03]  /*13830*/  UMOV UR4, 0xffffffff ;  /* 0xffffffff00047882 */ /* 0x000fc60000000000 */
[----:B------:R-:W-:Y:S05]  /*13840*/  BRA.DIV UR4, `(.L_x_798) ;  /* 0x0000008a04807947 */ /* 0x000fea000b800000 */
[----:B0-----:R0:W0:Y:S04]  /*13850*/  SHFL.IDX PT, R0, R20, 0x3, 0x181f ;  /* 0x00781f0014007f89 */ /* 0x00102800000e0000 */
[----:B------:R0:W0:Y:S02]  /*13860*/  SHFL.IDX PT, R14, R3, 0x3, 0x181f ;  /* 0x00781f00030e7f89 */ /* 0x00002400000e0000 */
.L_x_1001:
[----:B0123--:R-:W-:-:S05]  /*13870*/  VIADD R3, R24, 0x60 ;  /* 0x0000006018037836 */ /* 0x00ffca0000000000 */
[----:B------:R-:W-:-:S13]  /*13880*/  ISETP.GE.AND P0, PT, R3, R21, PT ;  /* 0x000000150300720c */ /* 0x000fda0003f06270 */
[----:B------:R-:W-:Y:S05]  /*13890*/  @P0 BRA `(.L_x_781) ;  /* 0x00000000006c0947 */ /* 0x000fea0003800000 */
[C---:B----4-:R-:W-:Y:S01]  /*138a0*/  VIADD R10, R207.reuse, 0x40 ;  /* 0x00000040cf0a7836 */ /* 0x050fe20000000000 */
        /* <DEDUP_REMOVED lines=12> */
[CC--:B------:R-:W-:Y:S02]  /*13970*/  @!P3 LEA R4, P5, R207.reuse, R14.reuse, 0x1 ;  /* 0x0000000ecf04b211 */ /* 0x0c0fe400078a08ff */
        /* <DEDUP_REMOVED lines=13> */
.L_x_781:
[----:B------:R-:W-:Y:S05]  /*13a50*/  BSYNC B0 ;  /* 0x0000000000007941 */ /* 0x000fea0003800000 */
.L_x_767:
[----:B------:R-:W-:Y:S02]  /*13a60*/  ULDC UR4, c[0x0][0xc3c] ;  /* 0x00030f0000047ab9 */ /* 0x000fe40000000800 */
[----:B------:R-:W-:-:S13]  /*13a70*/  ISETP.GE.AND P0, PT, R51, UR4, PT ;  /* 0x0000000433007c0c */ /* 0x000fda000bf06270 */
[----:B------:R-:W-:Y:S05]  /*13a80*/  @!P0 BRA `(.L_x_799) ;  /* 0xfffffedc007c8947 */ /* 0x000fea000383ffff */
[----:B------:R-:W-:Y:S05]  /*13a90*/  BRA `(.L_x_643) ;  /* 0x0000007000007947 */ /* 0x000fea0003800000 */
.L_x_641:
[----:B------:R-:W-:-:S08]  /*13aa0*/  NOP ;  /* 0x0000000000007918 */ /* 0x000fd00000000000 */
[----:B------:R-:W0:-:S00]  /*13ab0*/  USETMAXREG.DEALLOC.CTAPOOL 0x28 ;  /* 0x00000028000079c8 */ /* 0x000e0000080e0500 */
[----:B0-----:R-:W2:Y:S01]  /*13ac0*/  LDL.LU R3, [R1] ;  /* 0x0000000001037983 */ /* 0x001ea20000300800 */
[----:B------:R-:W-:Y:S01]  /*13ad0*/  LOP3.LUT R2, R2, 0x3, RZ, 0xc0, !PT ;  /* 0x0000000302027812 */ /* 0x000fe200078ec0ff */
[----:B------:R-:W-:-:S05]  /*13ae0*/  IMAD.MOV.U32 R6, RZ, RZ, RZ ;  /* 0x000000ffff067224 */ /* 0x000fca00078e00ff */
[----:B------:R-:W0:Y:S02]  /*13af0*/  SHFL.IDX PT, R2, R2, RZ, 0x1f ;  /* 0x00001fff02027589 */ /* 0x000e2400000e0000 */
[----:B0-----:R-:W-:Y:S02]  /*13b00*/  ISETP.NE.AND P0, PT, R2, RZ, PT ;  /* 0x000000ff0200720c */ /* 0x001fe40003f05270 */
[----:B--2---:R-:W-:-:S11]  /*13b10*/  LOP3.LUT R3, R3, 0xffffff7f, RZ, 0xc0, !PT ;  /* 0xffffff7f03037812 */ /* 0x004fd600078ec0ff */
[----:B------:R-:W-:-:S05]  /*13b20*/  @P0 LOP3.LUT R3, R3, 0x80, RZ, 0xfc, !PT ;  /* 0x0000008003030812 */ /* 0x000fca00078efcff */
[----:B------:R0:W-:Y:S01]  /*13b30*/  STL [R1], R3 ;  /* 0x0000000301007387 */ /* 0x0001e20000100800 */
[----:B------:R-:W-:Y:S05]  /*13b40*/  @!P0 BRA `(.L_x_800) ;  /* 0x00000000001c8947 */ /* 0x000fea0003800000 */
[----:B------:R-:W1:Y:S08]  /*13b50*/  S2UR UR5, SR_CgaCtaId ;  /* 0x00000000000579c3 */ /* 0x000e700000008800 */
[----:B------:R-:W-:Y:S06]  /*13b60*/  BAR.SYNC.DEFER_BLOCKING 0x5, 0x180 ;  /* 0x0146000000007b1d */ /* 0x000fec0000010000 */
[----:B------:R-:W-:-:S02]  /*13b70*/  UMOV UR4, 0x400 ;  /* 0x0000040000047882 */ /* 0x000fc40000000000 */
[----:B-1----:R-:W-:-:S09]  /*13b80*/  ULEA UR4, UR5, UR4, 0x18 ;  /* 0x0000000405047291 */ /* 0x002fd2000f8ec03f */
[----:B------:R-:W1:Y:S01]  /*13b90*/  LDS.128 R16, [UR4+0x228d0] ;  /* 0x0228d004ff107984 */ /* 0x000e620008000c00 */
[----:B------:R-:W-:Y:S06]  /*13ba0*/  BAR.ARV 0x4, 0x180 ;  /* 0x0106000000007b1d */ /* 0x000fec0000002000 */
[----:B------:R-:W-:Y:S05]  /*13bb0*/  BRA `(.L_x_801) ;  /* 0x0000000800947947 */ /* 0x000fea0003800000 */
.L_x_800:
[----:B------:R-:W-:Y:S01]  /*13bc0*/  LOP3.LUT R7, R0, 0x1f, RZ, 0xc0, !PT ;  /* 0x0000001f00077812 */ /* 0x000fe200078ec0ff */
[----:B------:R-:W-:Y:S01]  /*13bd0*/  ULDC UR4, c[0x0][0xc3c] ;  /* 0x00030f0000047ab9 */ /* 0x000fe20000000800 */
[----:B------:R-:W-:Y:S01]  /*13be0*/  IMAD.MOV.U32 R9, RZ, RZ, RZ ;  /* 0x000000ffff097224 */ /* 0x000fe200078e00ff */
[----:B------:R-:W1:Y:S01]  /*13bf0*/  S2UR UR6, SR_CTAID.X ;  /* 0x00000000000679c3 */ /* 0x000e620000002500 */
[----:B------:R-:W-:Y:S01]  /*13c00*/  ISETP.NE.AND P0, PT, R7, 0x1f, PT ;  /* 0x0000001f0700780c */ /* 0x000fe20003f05270 */
[----:B------:R-:W-:-:S03]  /*13c10*/  ULDC UR5, c[0x0][0xc38] ;  /* 0x00030e0000057ab9 */ /* 0x000fc60000000800 */
[----:B------:R-:W-:-:S13]  /*13c20*/  ISETP.GE.OR P1, PT, R7, UR4, !P0 ;  /* 0x0000000407007c0c */ /* 0x000fda000c726670 */
[----:B------:R-:W2:Y:S08]  /*13c30*/  @!P1 LDC.64 R4, c[0x0][0xc80] ;  /* 0x00032000ff049b82 */ /* 0x000eb00000000a00 */
[----:B0-----:R-:W0:Y:S01]  /*13c40*/  @!P1 LDC.64 R2, c[0x0][0xc78] ;  /* 0x00031e00ff029b82 */ /* 0x001e220000000a00 */
[----:B--2---:R-:W-:-:S05]  /*13c50*/  @!P1 IMAD.WIDE.U32 R4, R7, 0x4, R4 ;  /* 0x0000000407049825 */ /* 0x004fca00078e0004 */
[----:B------:R-:W2:Y:S01]  /*13c60*/  @!P1 LDG.E R6, desc[UR40][R4.64] ;  /* 0x0000002804069981 */ /* 0x000ea2000c1e1900 */
[----:B0-----:R-:W-:-:S05]  /*13c70*/  @!P1 IMAD.WIDE.U32 R2, R7, 0x4, R2 ;  /* 0x0000000407029825 */ /* 0x001fca00078e0002 */
[----:B------:R-:W2:Y:S01]  /*13c80*/  @!P1 LDG.E R9, desc[UR40][R2.64] ;  /* 0x0000002802099981 */ /* 0x000ea2000c1e1900 */
[C---:B------:R-:W-:Y:S02]  /*13c90*/  ISETP.NE.AND P1, PT, R7.reuse, RZ, PT ;  /* 0x000000ff0700720c */ /* 0x040fe40003f25270 */
[C---:B------:R-:W-:Y:S02]  /*13ca0*/  ISETP.GE.U32.AND P2, PT, R7.reuse, 0x2, PT ;  /* 0x000000020700780c */ /* 0x040fe40003f46070 */
[C---:B------:R-:W-:Y:S02]  /*13cb0*/  ISETP.GE.U32.AND P3, PT, R7.reuse, 0x4, PT ;  /* 0x000000040700780c */ /* 0x040fe40003f66070 */
[C---:B------:R-:W-:Y:S02]  /*13cc0*/  ISETP.GE.U32.AND P4, PT, R7.reuse, 0x8, PT ;  /* 0x000000080700780c */ /* 0x040fe40003f86070 */
[----:B------:R-:W-:Y:S01]  /*13cd0*/  ISETP.GE.U32.AND P5, PT, R7, 0x10, PT ;  /* 0x000000100700780c */ /* 0x000fe20003fa6070 */
[----:B------:R-:W-:Y:S01]  /*13ce0*/  UMOV UR4, URZ ;  /* 0x0000003f00047c82 */ /* 0x000fe20008000000 */
        /* <DEDUP_REMOVED lines=17> */
[----:B0-----:R-:W-:-:S05]  /*13e00*/  IMAD R8, R8, UR5, RZ ;  /* 0x0000000508087c24 */ /* 0x001fca000f8e02ff */
[----:B-1----:R-:W-:Y:S01]  /*13e10*/  ISETP.GT.AND P6, PT, R8, UR6, PT ;  /* 0x0000000608007c0c */ /* 0x002fe2000bfc4270 */
[----:B------:R-:W-:-:S12]  /*13e20*/  IMAD.MOV.U32 R3, RZ, RZ, R8 ;  /* 0x000000ffff037224 */ /* 0x000fd800078e0008 */
[----:B------:R-:W-:Y:S05]  /*13e30*/  @P6 BRA `(.L_x_802) ;  /* 0x0000000000a06947 */ /* 0x000fea0003800000 */
[----:B------:R-:W-:Y:S01]  /*13e40*/  MOV R8, R3 ;  /* 0x0000000300087202 */ /* 0x000fe20000000f00 */
[----:B------:R-:W-:Y:S01]  /*13e50*/  UMOV UR4, URZ ;  /* 0x0000003f00047c82 */ /* 0x000fe20008000000 */
[----:B------:R-:W-:-:S05]  /*13e60*/  ULDC UR5, c[0x0][0xc38] ;  /* 0x00030e0000057ab9 */ /* 0x000fca0000000800 */
.L_x_804:
[----:B------:R-:W0:Y:S01]  /*13e70*/  LDC R2, c[0x0][0xc3c] ;  /* 0x00030f00ff027b82 */ /* 0x000e220000000800 */
[----:B------:R-:W-:Y:S01]  /*13e80*/  UIADD3 UR4, UR4, 0x1f, URZ ;  /* 0x0000001f04047890 */ /* 0x000fe2000fffe03f */
[----:B------:R-:W-:Y:S02]  /*13e90*/  ULDC UR7, c[0x0][0xc3c] ;  /* 0x00030f0000077ab9 */ /* 0x000fe40000000800 */
[----:B------:R-:W-:-:S03]  /*13ea0*/  IMAD.U32 R19, RZ, RZ, UR7 ;  /* 0x00000007ff137e24 */ /* 0x000fc6000f8e00ff */
        /* <DEDUP_REMOVED lines=26> */
[----:B0-----:R-:W-:-:S04]  /*14050*/  SEL R2, R2, RZ, P5 ;  /* 0x000000ff02027207 */ /* 0x001fc80002800000 */
[----:B------:R-:W-:-:S05]  /*14060*/  IADD3 R5, R3, R2, RZ ;  /* 0x0000000203057210 */ /* 0x000fca0007ffe0ff */
[----:B------:R-:W0:Y:S02]  /*14070*/  SHFL.IDX PT, R2, R5, 0x1f, 0x1f ;  /* 0x03e01f0005027f89 */ /* 0x000e2400000e0000 */
[----:B0-----:R-:W-:-:S04]  /*14080*/  IMAD R3, R2, UR5, RZ ;  /* 0x0000000502037c24 */ /* 0x001fc8000f8e02ff */
[----:B------:R-:W-:-:S05]  /*14090*/  IMAD.IADD R8, R3, 0x1, R8 ;  /* 0x0000000103087824 */ /* 0x000fca00078e0208 */
[----:B------:R-:W-:-:S13]  /*140a0*/  ISETP.GT.AND P6, PT, R8, UR6, PT ;  /* 0x0000000608007c0c */ /* 0x000fda000bfc4270 */
[----:B------:R-:W-:Y:S05]  /*140b0*/  @!P6 BRA `(.L_x_804) ;  /* 0xfffffffc006ce947 */ /* 0x000fea000383ffff */
.L_x_802:
        /* <DEDUP_REMOVED lines=18> */
.L_x_805:
[----:B-1----:R-:W-:Y:S01]  /*141e0*/  IMAD R16, R16, UR5, R11 ;  /* 0x0000000510107c24 */ /* 0x002fe2000f8e020b */
[----:B0-----:R-:W-:Y:S01]  /*141f0*/  IABS R5, R9 ;  /* 0x0000000900057213 */ /* 0x001fe20000000000 */
[----:B------:R-:W-:Y:S01]  /*14200*/  IMAD.MOV.U32 R11, RZ, RZ, R12 ;  /* 0x000000ffff0b7224 */ /* 0x000fe200078e000c */
[----:B------:R-:W-:Y:S01]  /*14210*/  IABS R12, R6 ;  /* 0x00000006000c7213 */ /* 0x000fe20000000000 */
[----:B------:R-:W-:Y:S01]  /*14220*/  IMAD.MOV.U32 R2, RZ, RZ, RZ ;  /* 0x000000ffff027224 */ /* 0x000fe200078e00ff */
[----:B------:R-:W-:Y:S01]  /*14230*/  IADD3 R17, -R16, UR6, RZ ;  /* 0x0000000610117c10 */ /* 0x000fe2000fffe1ff */
[----:B------:R-:W-:Y:S01]  /*14240*/  IMAD R11, R11, R4, RZ ;  /* 0x000000040b0b7224 */ /* 0x000fe200078e02ff */
[----:B------:R-:W-:Y:S01]  /*14250*/  IADD3 R12, RZ, -R12, RZ ;  /* 0x8000000cff0c7210 */ /* 0x000fe20007ffe0ff */
[----:B------:R-:W0:Y:S01]  /*14260*/  I2F.RP R8, R5 ;  /* 0x0000000500087306 */ /* 0x000e220000209400 */
[----:B------:R-:W-:Y:S01]  /*14270*/  IABS R10, R17 ;  /* 0x00000011000a7213 */ /* 0x000fe20000000000 */
[----:B------:R-:W-:-:S04]  /*14280*/  IMAD.HI.U32 R2, R3, R11, R2 ;  /* 0x0000000b03027227 */ /* 0x000fc800078e0002 */
[----:B------:R-:W-:Y:S02]  /*14290*/  IMAD.MOV.U32 R3, RZ, RZ, R10 ;  /* 0x000000ffff037224 */ /* 0x000fe400078e000a */
[----:B------:R-:W-:Y:S02]  /*142a0*/  IMAD.MOV.U32 R10, RZ, RZ, R12 ;  /* 0x000000ffff0a7224 */ /* 0x000fe400078e000c */
[----:B------:R-:W-:-:S04]  /*142b0*/  IMAD.HI.U32 R2, R2, R3, RZ ;  /* 0x0000000302027227 */ /* 0x000fc800078e00ff */
[----:B------:R-:W-:Y:S01]  /*142c0*/  IMAD R3, R2, R10, R3 ;  /* 0x0000000a02037224 */ /* 0x000fe200078e0203 */
[----:B0-----:R-:W0:Y:S01]  /*142d0*/  MUFU.RCP R8, R8 ;  /* 0x0000000800087308 */ /* 0x001e220000001000 */
[----:B------:R-:W-:-:S03]  /*142e0*/  VIADD R19, R19, UR4 ;  /* 0x0000000413137c36 */ /* 0x000fc60008000000 */
[----:B------:R-:W-:-:S13]  /*142f0*/  ISETP.GT.U32.AND P1, PT, R4, R3, PT ;  /* 0x000000030400720c */ /* 0x000fda0003f24070 */
[----:B------:R-:W-:Y:S02]  /*14300*/  @!P1 IMAD.IADD R3, R3, 0x1, -R4 ;  /* 0x0000000103039824 */ /* 0x000fe400078e0a04 */
[----:B0-----:R-:W-:Y:S02]  /*14310*/  VIADD R10, R8, 0xffffffe ;  /* 0x0ffffffe080a7836 */ /* 0x001fe40000000000 */
[----:B------:R-:W-:Y:S01]  /*14320*/  @!P1 VIADD R2, R2, 0x1 ;  /* 0x0000000102029836 */ /* 0x000fe20000000000 */
[----:B------:R-:W-:Y:S02]  /*14330*/  ISETP.GE.U32.AND P0, PT, R3, R4, PT ;  /* 0x000000040300720c */ /* 0x000fe40003f06070 */
[----:B------:R-:W-:Y:S01]  /*14340*/  LOP3.LUT R4, R17, R6, RZ, 0x3c, !PT ;  /* 0x0000000611047212 */ /* 0x000fe200078e3cff */
[----:B------:R0:W1:Y:S01]  /*14350*/  F2I.FTZ.U32.TRUNC.NTZ R3, R10 ;  /* 0x0000000a00037305 */ /* 0x000062000021f000 */
[----:B------:R-:W-:Y:S02]  /*14360*/  ISETP.NE.AND P1, PT, R6, RZ, PT ;  /* 0x000000ff0600720c */ /* 0x000fe40003f25270 */
[----:B------:R-:W-:-:S02]  /*14370*/  ISETP.GE.AND P2, PT, R4, RZ, PT ;  /* 0x000000ff0400720c */ /* 0x000fc40003f46270 */
[----:B0-----:R-:W-:-:S05]  /*14380*/  IABS R10, R9 ;  /* 0x00000009000a7213 */ /* 0x001fca0000000000 */
[----:B------:R-:W-:-:S04]  /*14390*/  @P0 VIADD R2, R2, 0x1 ;  /* 0x0000000102020836 */ /* 0x000fc80000000000 */
[----:B------:R-:W-:Y:S02]  /*143a0*/  IMAD.MOV.U32 R8, RZ, RZ, R2 ;  /* 0x000000ffff087224 */ /* 0x000fe400078e0002 */
[----:B-1----:R-:W-:Y:S02]  /*143b0*/  IMAD.MOV R2, RZ, RZ, -R3 ;  /* 0x000000ffff027224 */ /* 0x002fe400078e0a03 */
[----:B------:R-:W-:Y:S01]  /*143c0*/  IMAD.MOV R10, RZ, RZ, -R10 ;  /* 0x000000ffff0a7224 */ /* 0x000fe200078e0a0a */
[----:B------:R-:W-:Y:S01]  /*143d0*/  @!P2 IADD3 R8, -R8, RZ, RZ ;  /* 0x000000ff0808a210 */ /* 0x000fe20007ffe1ff */
[----:B------:R-:W-:Y:S01]  /*143e0*/  IMAD R11, R2, R5, RZ ;  /* 0x00000005020b7224 */ /* 0x000fe200078e02ff */
[----:B------:R-:W-:Y:S01]  /*143f0*/  @!P1 LOP3.LUT R8, RZ, R6, RZ, 0x33, !PT ;  /* 0x00000006ff089212 */ /* 0x000fe200078e33ff */
[----:B------:R-:W-:-:S03]  /*14400*/  IMAD.MOV.U32 R2, RZ, RZ, RZ ;  /* 0x000000ffff027224 */ /* 0x000fc600078e00ff */
[----:B------:R-:W-:Y:S01]  /*14410*/  IABS R4, R8 ;  /* 0x0000000800047213 */ /* 0x000fe20000000000 */
[----:B------:R-:W-:-:S04]  /*14420*/  IMAD.HI.U32 R2, R3, R11, R2 ;  /* 0x0000000b03027227 */ /* 0x000fc800078e0002 */
[----:B------:R-:W-:Y:S02]  /*14430*/  IMAD.MOV.U32 R3, RZ, RZ, R4 ;  /* 0x000000ffff037224 */ /* 0x000fe400078e0004 */
[----:B------:R-:W-:Y:S02]  /*14440*/  IMAD.MOV.U32 R4, RZ, RZ, R10 ;  /* 0x000000ffff047224 */ /* 0x000fe400078e000a */
[----:B------:R-:W-:-:S04]  /*14450*/  IMAD.HI.U32 R2, R2, R3, RZ ;  /* 0x0000000302027227 */ /* 0x000fc800078e00ff */
[----:B------:R-:W-:Y:S01]  /*14460*/  IMAD R4, R2, R4, R3 ;  /* 0x0000000402047224 */ /* 0x000fe200078e0203 */
[----:B------:R-:W-:Y:S01]  /*14470*/  LOP3.LUT R3, R8, R9, RZ, 0x3c, !PT ;  /* 0x0000000908037212 */ /* 0x000fe200078e3cff */
[----:B------:R-:W-:-:S03]  /*14480*/  IMAD R6, R6, R8, RZ ;  /* 0x0000000806067224 */ /* 0x000fc600078e02ff */
[----:B------:R-:W-:Y:S01]  /*14490*/  ISETP.GT.U32.AND P1, PT, R5, R4, PT ;  /* 0x000000040500720c */ /* 0x000fe20003f24070 */
[----:B------:R-:W-:Y:S01]  /*144a0*/  IMAD.IADD R17, R17, 0x1, -R6 ;  /* 0x0000000111117824 */ /* 0x000fe200078e0a06 */
[----:B------:R-:W-:-:S11]  /*144b0*/  ISETP.GE.AND P2, PT, R3, RZ, PT ;  /* 0x000000ff0300720c */ /* 0x000fd60003f46270 */
[----:B------:R-:W-:Y:S02]  /*144c0*/  @!P1 IMAD.IADD R4, R4, 0x1, -R5 ;  /* 0x0000000104049824 */ /* 0x000fe400078e0a05 */
[----:B------:R-:W-:Y:S01]  /*144d0*/  @!P1 VIADD R2, R2, 0x1 ;  /* 0x0000000102029836 */ /* 0x000fe20000000000 */
[----:B------:R-:W-:Y:S02]  /*144e0*/  ISETP.NE.AND P1, PT, R9, RZ, PT ;  /* 0x000000ff0900720c */ /* 0x000fe40003f25270 */
[----:B------:R-:W-:-:S13]  /*144f0*/  ISETP.GE.U32.AND P0, PT, R4, R5, PT ;  /* 0x000000050400720c */ /* 0x000fda0003f06070 */
[----:B------:R-:W-:-:S04]  /*14500*/  @P0 VIADD R2, R2, 0x1 ;  /* 0x0000000102020836 */ /* 0x000fc80000000000 */
[----:B------:R-:W-:Y:S01]  /*14510*/  @!P2 IMAD.MOV R2, RZ, RZ, -R2 ;  /* 0x000000ffff02a224 */ /* 0x000fe200078e0a02 */
[----:B------:R-:W-:-:S04]  /*14520*/  @!P1 LOP3.LUT R2, RZ, R9, RZ, 0x33, !PT ;  /* 0x00000009ff029212 */ /* 0x000fc800078e33ff */
[----:B------:R-:W-:-:S05]  /*14530*/  IADD3 R18, -R2, RZ, RZ ;  /* 0x000000ff02127210 */ /* 0x000fca0007ffe1ff */
[C---:B------:R-:W-:Y:S02]  /*14540*/  IMAD R18, R9.reuse, R18, R8 ;  /* 0x0000001209127224 */ /* 0x040fe400078e0208 */
[----:B------:R-:W-:-:S04]  /*14550*/  IMAD R9, R9, 0x1000000, R2 ;  /* 0x0100000009097824 */ /* 0x000fc800078e0202 */
[----:B------:R-:W-:Y:S01]  /*14560*/  IMAD R18, R18, 0x10000, R9 ;  /* 0x0001000012127824 */ /* 0x000fe200078e0209 */
[----:B------:R-:W-:Y:S06]  /*14570*/  BRA `(.L_x_806) ;  /* 0x00000000000c7947 */ /* 0x000fec0003800000 */
.L_x_803:
[----:B------:R-:W-:Y:S02]  /*14580*/  IMAD.MOV.U32 R17, RZ, RZ, RZ ;  /* 0x000000ffff117224 */ /* 0x000fe400078e00ff */
[----:B------:R-:W-:Y:S02]  /*14590*/  IMAD.U32 R16, RZ, RZ, UR6 ;  /* 0x00000006ff107e24 */ /* 0x000fe4000f8e00ff */
[----:B------:R-:W-:-:S07]  /*145a0*/  IMAD.MOV.U32 R18, RZ, RZ, RZ ;  /* 0x000000ffff127224 */ /* 0x000fce00078e00ff */
.L_x_806:
[----:B------:R-:W-:-:S13]  /*145b0*/  ISETP.NE.AND P0, PT, R7, RZ, PT ;  /* 0x000000ff0700720c */ /* 0x000fda0003f05270 */
[----:B------:R-:W0:Y:S01]  /*145c0*/  @!P0 S2R R3, SR_CgaCtaId ;  /* 0x0000000000038919 */ /* 0x000e220000008800 */
[----:B------:R-:W-:-:S04]  /*145d0*/  @!P0 MOV R2, 0x400 ;  /* 0x0000040000028802 */ /* 0x000fc80000000f00 */
[----:B0-----:R-:W-:-:S05]  /*145e0*/  @!P0 LEA R2, R3, R2, 0x18 ;  /* 0x0000000203028211 */ /* 0x001fca00078ec0ff */
[----:B------:R2:W-:Y:S01]  /*145f0*/  @!P0 STS.128 [R2+0x228d0], R16 ;  /* 0x0228d01002008388 */ /* 0x0005e20000000c00 */
[----:B------:R-:W-:Y:S06]  /*14600*/  BAR.ARV 0x5, 0x180 ;  /* 0x0146000000007b1d */ /* 0x000fec0000002000 */
.L_x_801:
[----:B------:R3:W-:Y:S01]  /*14610*/  STL [R1+0x24], RZ ;  /* 0x000024ff01007387 */ /* 0x0007e20000100800 */
[----:B------:R-:W-:Y:S01]  /*14620*/  ULDC UR4, c[0x0][0xc3c] ;  /* 0x00030f0000047ab9 */ /* 0x000fe20000000800 */
[----:B------:R-:W-:Y:S01]  /*14630*/  IMAD.MOV.U32 R25, RZ, RZ, 0x1 ;  /* 0x00000001ff197424 */ /* 0x000fe200078e00ff */
[----:B-1----:R-:W-:Y:S02]  /*14640*/  ISETP.GE.AND P0, PT, R19, UR4, PT ;  /* 0x0000000413007c0c */ /* 0x002fe4000bf06270 */
[----:B------:R-:W-:-:S11]  /*14650*/  MOV R24, RZ ;  /* 0x000000ff00187202 */ /* 0x000fd60000000f00 */
[----:B---3--:R-:W-:Y:S05]  /*14660*/  @P0 BRA `(.L_x_807) ;  /* 0x0000006000340947 */ /* 0x008fea0003800000 */
[----:B------:R-:W1:Y:S01]  /*14670*/  S2UR UR5, SR_CgaCtaId ;  /* 0x00000000000579c3 */ /* 0x000e620000008800 */
[C---:B--2---:R-:W-:Y:S01]  /*14680*/  IMAD.SHL.U32 R2, R0.reuse, 0x8, RZ ;  /* 0x0000000800027824 */ /* 0x044fe200078e00ff */
[----:B------:R-:W-:Y:S01]  /*14690*/  LOP3.LUT R4, R0, 0x7f, RZ, 0xc0, !PT ;  /* 0x0000007f00047812 */ /* 0x000fe200078ec0ff */
[----:B------:R-:W-:Y:S01]  /*146a0*/  UMOV UR4, 0x400 ;  /* 0x0000040000047882 */ /* 0x000fe20000000000 */
[----:B------:R2:W-:Y:S01]  /*146b0*/  STL [R1+0x24], RZ ;  /* 0x000024ff01007387 */ /* 0x0005e20000100800 */
[----:B------:R-:W-:Y:S01]  /*146c0*/  BSSY B8, `(.L_x_807) ;  /* 0x0000607000087945 */ /* 0x000fe20003800000 */
[----:B0-----:R-:W-:Y:S01]  /*146d0*/  LOP3.LUT R3, R2, 0x1f8, RZ, 0xc0, !PT ;  /* 0x000001f802037812 */ /* 0x001fe200078ec0ff */
[----:B------:R-:W-:Y:S01]  /*146e0*/  IMAD.SHL.U32 R28, R4, 0x8, RZ ;  /* 0x00000008041c7824 */ /* 0x000fe200078e00ff */
[----:B------:R-:W-:Y:S01]  /*146f0*/  LOP3.LUT R2, R2, 0x38, RZ, 0xc0, !PT ;  /* 0x0000003802027812 */ /* 0x000fe200078ec0ff */
[----:B------:R-:W-:Y:S01]  /*14700*/  IMAD.MOV.U32 R26, RZ, RZ, 0x1 ;  /* 0x00000001ff1a7424 */ /* 0x000fe200078e00ff */
[----:B------:R-:W-:Y:S01]  /*14710*/  LOP3.LUT R3, R3, 0x38, R0, 0x78, !PT ;  /* 0x0000003803037812 */ /* 0x000fe200078e7800 */
[----:B------:R-:W-:Y:S01]  /*14720*/  IMAD.SHL.U32 R0, R0, 0x10, RZ ;  /* 0x0000001000007824 */ /* 0x000fe200078e00ff */
[----:B------:R-:W-:Y:S01]  /*14730*/  ULDC.64 UR38, c[0x0][0x198] ;  /* 0x0000660000267ab9 */ /* 0x000fe20000000a00 */
[----:B------:R-:W-:Y:S01]  /*14740*/  IMAD.MOV.U32 R23, RZ, RZ, RZ ;  /* 0x000000ffff177224 */ /* 0x000fe200078e00ff */
[----:B------:R-:W-:Y:S01]  /*14750*/  LOP3.LUT R28, R3, 0x200, R28, 0xf8, !PT ;  /* 0x00000200031c7812 */ /* 0x000fe200078ef81c */
[----:B------:R-:W-:Y:S01]  /*14760*/  IMAD.MOV.U32 R24, RZ, RZ, RZ ;  /* 0x000000ffff187224 */ /* 0x000fe200078e00ff */
[----:B------:R-:W-:Y:S01]  /*14770*/  SHF.R.U32.HI R3, RZ, 0x3, R4 ;  /* 0x00000003ff037819 */ /* 0x000fe20000011604 */
[----:B------:R-:W-:Y:S01]  /*14780*/  IMAD.MOV.U32 R25, RZ, RZ, 0x1 ;  /* 0x00000001ff197424 */ /* 0x000fe200078e00ff */
[----:B------:R-:W-:Y:S01]  /*14790*/  LOP3.LUT R4, R37, 0x2, RZ, 0xfc, !PT ;  /* 0x0000000225047812 */ /* 0x000fe200078efcff */
[----:B------:R-:W-:Y:S01]  /*147a0*/  ULDC UR36, c[0x0][0xc] ;  /* 0x0000030000247ab9 */ /* 0x000fe20000000800 */
[----:B------:R-:W-:-:S02]  /*147b0*/  LOP3.LUT R3, R3, 0x70, R0, 0xf8, !PT ;  /* 0x0000007003037812 */ /* 0x000fc400078ef800 */
[C---:B------:R-:W-:Y:S01]  /*147c0*/  LOP3.LUT R0, R2.reuse, 0x40, RZ, 0xfc, !PT ;  /* 0x0000004002007812 */ /* 0x040fe200078efcff */
[----:B-1----:R-:W-:Y:S01]  /*147d0*/  ULEA UR4, UR5, UR4, 0x18 ;  /* 0x0000000405047291 */ /* 0x002fe2000f8ec03f */
[C---:B------:R-:W-:Y:S02]  /*147e0*/  LOP3.LUT R3, R2.reuse, 0x80, RZ, 0xfc, !PT ;  /* 0x0000008002037812 */ /* 0x040fe400078efcff */
[----:B------:R-:W-:-:S03]  /*147f0*/  LOP3.LUT R2, R2, 0xc0, RZ, 0xfc, !PT ;  /* 0x000000c002027812 */ /* 0x000fc600078efcff */
[----:B------:R-:W-:-:S05]  /*14800*/  IMAD.U32 R22, RZ, RZ, UR4 ;  /* 0x00000004ff167e24 */ /* 0x000fca000f8e00ff */
[----:B------:R-:W-:-:S05]  /*14810*/  LEA R0, R28, R22, 0x1 ;  /* 0x000000161c007211 */ /* 0x000fca00078e08ff */
[----:B------:R2:W-:Y:S02]  /*14820*/  STL [R1+0x4], R0 ;  /* 0x0000040001007387 */ /* 0x0005e40000100800 */
.L_x_908:
[----:B------:R-:W0:Y:S02]  /*14830*/  LDC.64 R34, c[0x0][0xc88] ;  /* 0x00032200ff227b82 */ /* 0x000e240000000a00 */
[----:B0-----:R-:W-:-:S06]  /*14840*/  IMAD.WIDE R34, R19, 0x4, R34 ;  /* 0x0000000413227825 */ /* 0x001fcc00078e0222 */
[----:B--2---:R-:W2:Y:S01]  /*14850*/  LDG.E R34, desc[UR40][R34.64] ;  /* 0x0000002822227981 */ /* 0x004ea2000c1e1900 */
[----:B------:R-:W-:Y:S05]  /*14860*/  YIELD ;  /* 0x0000000000007946 */ /* 0x000fea0003800000 */
[----:B------:R-:W-:Y:S01]  /*14870*/  ULDC.64 UR4, c[0x0][0xa28] ;  /* 0x00028a0000047ab9 */ /* 0x000fe20000000a00 */
[----:B------:R-:W-:Y:S01]  /*14880*/  IMAD.MOV.U32 R30, RZ, RZ, RZ ;  /* 0x000000ffff1e7224 */ /* 0x000fe200078e00ff */
[----:B------:R-:W-:Y:S01]  /*14890*/  ISETP.NE.U32.AND P0, PT, RZ, UR4, PT ;  /* 0x00000004ff007c0c */ /* 0x000fe2000bf05070 */
[----:B-1----:R-:W-:Y:S01]  /*148a0*/  IMAD.MOV.U32 R6, RZ, RZ, RZ ;  /* 0x000000ffff067224 */ /* 0x002fe200078e00ff */
[----:B------:R-:W-:Y:S01]  /*148b0*/  ULDC.64 UR8, c[0x0][0xa18] ;  /* 0x0002860000087ab9 */ /* 0x000fe20000000a00 */
[----:B------:R-:W-:Y:S01]  /*148c0*/  ULDC.64 UR6, c[0x0][0xa10] ;  /* 0x0002840000067ab9 */ /* 0x000fe20000000a00 */
[----:B------:R-:W-:-:S02]  /*148d0*/  ISETP.NE.AND.EX P0, PT, RZ, UR5, PT, P0 ;  /* 0x00000005ff007c0c */ /* 0x000fc4000bf05300 */
[----:B--2---:R-:W-:-:S11]  /*148e0*/  SHF.R.S32.HI R0, RZ, 0x1f, R34 ;  /* 0x0000001fff007819 */ /* 0x004fd60000011422 */
[C---:B------:R-:W-:Y:S01]  /*148f0*/  @P0 LEA R2, P1, R34.reuse, UR4, 0x2 ;  /* 0x0000000422020c11 */ /* 0x040fe2000f8210ff */
[C---:B------:R-:W-:Y:S01]  /*14900*/  IMAD.SHL.U32 R31, R34.reuse, 0x4, RZ ;  /* 0x00000004221f7824 */ /* 0x040fe200078e00ff */
[C-C-:B------:R-:W-:Y:S01]  /*14910*/  SHF.L.U64.HI R32, R34.reuse, 0x2, R0.reuse ;  /* 0x0000000222207819 */ /* 0x140fe20000010200 */
[----:B------:R0:W-:Y:S01]  /*14920*/  STL [R1+0x14], R0 ;  /* 0x0000140001007387 */ /* 0x0001e20000100800 */
[----:B------:R-:W-:Y:S01]  /*14930*/  @P0 LEA.HI.X R3, R34, UR5, R0, 0x2, P1 ;  /* 0x0000000522030c11 */ /* 0x000fe200088f1400 */
[----:B------:R-:W-:-:S04]  /*14940*/  ULDC.64 UR4, c[0x0][0xa00] ;  /* 0x0002800000047ab9 */ /* 0x000fc80000000a00 */
[----:B------:R1:W5:Y:S01]  /*14950*/  @P0 LDG.E R30, desc[UR40][R2.64] ;  /* 0x00000028021e0981 */ /* 0x000362000c1e1900 */
[----:B------:R-:W-:Y:S02]  /*14960*/  ISETP.NE.U32.AND P0, PT, RZ, UR4, PT ;  /* 0x00000004ff007c0c */ /* 0x000fe4000bf05070 */
[----:B------:R-:W-:Y:S01]  /*14970*/  ISETP.NE.U32.AND P1, PT, RZ, UR8, PT ;  /* 0x00000008ff007c0c */ /* 0x000fe2000bf25070 */
[----:B0-----:R-:W-:Y:S01]  /*14980*/  IMAD.MOV.U32 R0, RZ, RZ, RZ ;  /* 0x000000ffff007224 */ /* 0x001fe200078e00ff */
[----:B------:R-:W-:Y:S02]  /*14990*/  ISETP.NE.AND.EX P0, PT, RZ, UR5, PT, P0 ;  /* 0x00000005ff007c0c */ /* 0x000fe4000bf05300 */
[----:B------:R-:W-:Y:S02]  /*149a0*/  ISETP.NE.AND.EX P1, PT, RZ, UR9, PT, P1 ;  /* 0x00000009ff007c0c */ /* 0x000fe4000bf25310 */
[----:B------:R-:W-:Y:S02]  /*149b0*/  ISETP.NE.U32.AND P2, PT, RZ, UR6, PT ;  /* 0x00000006ff007c0c */ /* 0x000fe4000bf45070 */
[----:B-1----:R-:W-:-:S02]  /*149c0*/  IADD3 R2, P3, R31, UR4, RZ ;  /* 0x000000041f027c10 */ /* 0x002fc4000ff7e0ff */
[----:B------:R-:W-:Y:S02]  /*149d0*/  ISETP.NE.AND.EX P2, PT, RZ, UR7, PT, P2 ;  /* 0x00000007ff007c0c */ /* 0x000fe4000bf45320 */
[----:B------:R-:W-:Y:S02]  /*149e0*/  IADD3.X R3, R32, UR5, RZ, P3, !PT ;  /* 0x0000000520037c10 */ /* 0x000fe40009ffe4ff */
[----:B---3--:R-:W-:-:S03]  /*149f0*/  IADD3 R4, P4, R31, UR6, RZ ;  /* 0x000000061f047c10 */ /* 0x008fc6000ff9e0ff */
[----:B------:R-:W2:Y:S01]  /*14a00*/  @P0 LDG.E R6, desc[UR40][R2.64] ;  /* 0x0000002802060981 */ /* 0x000ea2000c1e1900 */
[----:B------:R-:W-:Y:S01]  /*14a10*/  ULDC UR4, c[0x0][0x288] ;  /* 0x0000a20000047ab9 */ /* 0x000fe20000000800 */
[----:B------:R-:W-:Y:S01]  /*14a20*/  IADD3.X R5, R32, UR7, RZ, P4, !PT ;  /* 0x0000000720057c10 */ /* 0x000fe2000a7fe4ff */
[----:B------:R-:W-:Y:S01]  /*14a30*/  IMAD.U32 R8, RZ, RZ, UR4 ;  /* 0x00000004ff087e24 */ /* 0x000fe2000f8e00ff */
[----:B------:R-:W-:-:S03]  /*14a40*/  ULDC.64 UR4, c[0x0][0x418] ;  /* 0x0001060000047ab9 */ /* 0x000fc60000000a00 */
[----:B------:R-:W5:Y:S04]  /*14a50*/  @P2 LDG.E R0, desc[UR40][R4.64] ;  /* 0x0000002804002981 */ /* 0x000f68000c1e1900 */
[----:B--2---:R0:W-:Y:S02]  /*14a60*/  STL [R1+0xc], R6 ;  /* 0x00000c0601007387 */ /* 0x0041e40000100800 */
[----:B0-----:R-:W-:-:S04]  /*14a70*/  @P1 IADD3 R6, P3, R31, UR8, RZ ;  /* 0x000000081f061c10 */ /* 0x001fc8000ff7e0ff */
[----:B------:R-:W-:-:S05]  /*14a80*/  @P1 IADD3.X R7, R32, UR9, RZ, P3, !PT ;  /* 0x0000000920071c10 */ /* 0x000fca0009ffe4ff */
[----:B------:R0:W2:Y:S01]  /*14a90*/  @P1 LDG.E R8, desc[UR40][R6.64] ;  /* 0x0000002806081981 */ /* 0x0000a2000c1e1900 */
[----:B------:R-:W-:-:S03]  /*14aa0*/  UISETP.NE.U32.AND UP0, UPT, UR4, URZ, UPT ;  /* 0x0000003f0400728c */ /* 0x000fc6000bf05070 */
[----:B------:R-:W-:Y:S01]  /*14ab0*/  ULDC UR4, c[0x0][0x424] ;  /* 0x0001090000047ab9 */ /* 0x000fe20000000800 */
[----:B------:R-:W-:-:S03]  /*14ac0*/  UISETP.NE.AND.EX UP0, UPT, UR5, URZ, UPT, UP0 ;  /* 0x0000003f0500728c */ /* 0x000fc6000bf05300 */
[----:B------:R-:W-:Y:S01]  /*14ad0*/  ULDC UR5, c[0x0][0x2f0] ;  /* 0x0000bc0000057ab9 */ /* 0x000fe20000000800 */
[----:B------:R-:W-:-:S04]  /*14ae0*/  USEL UR4, UR4, 0x1, UP0 ;  /* 0x0000000104047887 */ /* 0x000fc80008000000 */
[----:B------:R-:W-:-:S03]  /*14af0*/  UIMAD UR4, UR4, UR5, URZ ;  /* 0x00000005040472a4 */ /* 0x000fc6000f8e023f */
[----:B------:R-:W-:Y:S02]  /*14b00*/  ULDC UR5, c[0x0][0x348] ;  /* 0x0000d20000057ab9 */ /* 0x000fe40000000800 */
[----:B0-----:R-:W-:Y:S01]  /*14b10*/  IMAD.U32 R6, RZ, RZ, UR5 ;  /* 0x00000005ff067e24 */ /* 0x001fe2000f8e00ff */
[----:B--2---:R0:W-:Y:S02]  /*14b20*/  STL [R1+0x18], R8 ;  /* 0x0000180801007387 */ /* 0x0041e40000100800 */
[----:B0-----:R-:W-:Y:S01]  /*14b30*/  IMAD.U32 R8, RZ, RZ, UR4 ;  /* 0x00000004ff087e24 */ /* 0x001fe2000f8e00ff */
[----:B----4-:R-:W-:Y:S06]  /*14b40*/  @P1 BRA `(.L_x_808) ;  /* 0x0000000000141947 */ /* 0x010fec0003800000 */
[----:B------:R-:W-:Y:S05]  /*14b50*/  @!P0 BRA `(.L_x_808) ;  /* 0x0000000000108947 */ /* 0x000fea0003800000 */
[----:B------:R-:W2:Y:S04]  /*14b60*/  LDG.E R7, desc[UR40][R2.64] ;  /* 0x0000002802077981 */ /* 0x000ea8000c1e1900 */
[----:B------:R-:W2:Y:S02]  /*14b70*/  LDG.E R10, desc[UR40][R2.64+0x4] ;  /* 0x00000428020a7981 */ /* 0x000ea4000c1e1900 */
[----:B--2---:R-:W-:-:S05]  /*14b80*/  IMAD.IADD R2, R10, 0x1, -R7 ;  /* 0x000000010a027824 */ /* 0x004fca00078e0a07 */
[----:B------:R0:W-:Y:S02]  /*14b90*/  STL [R1+0x18], R2 ;  /* 0x0000180201007387 */ /* 0x0001e40000100800 */
.L_x_808:
[----:B------:R-:W-:Y:S01]  /*14ba0*/  ULDC.64 UR4, c[0x0][0xa20] ;  /* 0x0002880000047ab9 */ /* 0x000fe20000000a00 */
[C---:B------:R-:W-:Y:S02]  /*14bb0*/  LOP3.LUT R7, R18.reuse, 0xff000000, RZ, 0xc0, !PT ;  /* 0xff00000012077812 */ /* 0x040fe400078ec0ff */
[----:B------:R-:W-:Y:S02]  /*14bc0*/  ISETP.NE.U32.AND P0, PT, RZ, UR4, PT ;  /* 0x00000004ff007c0c */ /* 0x000fe4000bf05070 */
[----:B------:R-:W-:Y:S02]  /*14bd0*/  SHF.R.U32.HI R7, RZ, 0x8, R7 ;  /* 0x00000008ff077819 */ /* 0x000fe40000011607 */
[----:B------:R-:W-:Y:S02]  /*14be0*/  ISETP.NE.AND.EX P0, PT, RZ, UR5, PT, P0 ;  /* 0x00000005ff007c0c */ /* 0x000fe4000bf05300 */
[C---:B0-----:R-:W-:Y:S02]  /*14bf0*/  LOP3.LUT R2, R18.reuse, 0xff0000, RZ, 0xc0, !PT ;  /* 0x00ff000012027812 */ /* 0x041fe400078ec0ff */
[----:B------:R-:W-:-:S02]  /*14c00*/  LOP3.LUT R18, R18, 0xffff, RZ, 0xc0, !PT ;  /* 0x0000ffff12127812 */ /* 0x000fc400078ec0ff */
[----:B------:R-:W-:Y:S02]  /*14c10*/  LEA.HI R7, R2, R7, RZ, 0x10 ;  /* 0x0000000702077211 */ /* 0x000fe400078f80ff */
[----:B------:R-:W-:-:S05]  /*14c20*/  MOV R27, R34 ;  /* 0x00000022001b7202 */ /* 0x000fca0000000f00 */
[----:B------:R-:W-:Y:S05]  /*14c30*/  @!P0 BRA `(.L_x_809) ;  /* 0x0000000000108947 */ /* 0x000fea0003800000 */
[----:B------:R-:W-:-:S04]  /*14c40*/  IADD3 R2, P0, R31, UR4, RZ ;  /* 0x000000041f027c10 */ /* 0x000fc8000ff1e0ff */
[----:B------:R-:W-:-:S05]  /*14c50*/  IADD3.X R3, R32, UR5, RZ, P0, !PT ;  /* 0x0000000520037c10 */ /* 0x000fca00087fe4ff */
[----:B------:R0:W5:Y:S01]  /*14c60*/  LDG.E R8, desc[UR40][R2.64] ;  /* 0x0000002802087981 */ /* 0x000162000c1e1900 */
[----:B------:R-:W-:Y:S05]  /*14c70*/  BRA `(.L_x_810) ;  /* 0x0000000000247947 */ /* 0x000fea0003800000 */
.L_x_809:
[----:B------:R-:W-:Y:S02]  /*14c80*/  ULDC.64 UR4, c[0x0][0xa08] ;  /* 0x0002820000047ab9 */ /* 0x000fe40000000a00 */
[----:B------:R-:W-:-:S04]  /*14c90*/  ISETP.NE.U32.AND P0, PT, RZ, UR4, PT ;  /* 0x00000004ff007c0c */ /* 0x000fc8000bf05070 */
[----:B------:R-:W-:-:S13]  /*14ca0*/  ISETP.NE.AND.EX P0, PT, RZ, UR5, PT, P0 ;  /* 0x00000005ff007c0c */ /* 0x000fda000bf05300 */
[----:B------:R-:W-:Y:S05]  /*14cb0*/  @!P0 BRA `(.L_x_810) ;  /* 0x0000000000148947 */ /* 0x000fea0003800000 */
[----:B------:R-:W0:Y:S02]  /*14cc0*/  LDC.64 R2, c[0x0][0xa08] ;  /* 0x00028200ff027b82 */ /* 0x000e240000000a00 */
[----:B0-----:R-:W-:-:S05]  /*14cd0*/  IMAD.WIDE R2, R27, 0x4, R2 ;  /* 0x000000041b027825 */ /* 0x001fca00078e0202 */
[----:B------:R-:W2:Y:S04]  /*14ce0*/  LDG.E R8, desc[UR40][R2.64] ;  /* 0x0000002802087981 */ /* 0x000ea8000c1e1900 */
[----:B------:R-:W2:Y:S02]  /*14cf0*/  LDG.E R2, desc[UR40][R2.64+0x4] ;  /* 0x0000042802027981 */ /* 0x000ea4000c1e1900 */
[----:B--2---:R-:W-:-:S07]  /*14d00*/  IMAD.IADD R8, R2, 0x1, -R8 ;  /* 0x0000000102087824 */ /* 0x004fce00078e0a08 */
.L_x_810:
[----:B0-----:R-:W2:Y:S04]  /*14d10*/  @P2 LDG.E R2, desc[UR40][R4.64] ;  /* 0x0000002804022981 */ /* 0x001ea8000c1e1900 */
[----:B------:R0:W2:Y:S01]  /*14d20*/  @P2 LDG.E R4, desc[UR40][R4.64+0x4] ;  /* 0x0000042804042981 */ /* 0x0000a2000c1e1900 */
[----:B-----5:R-:W-:Y:S01]  /*14d30*/  IMAD.IADD R8, R8, 0x1, -R30 ;  /* 0x0000000108087824 */ /* 0x020fe200078e0a1e */
[----:B------:R-:W-:Y:S01]  /*14d40*/  BSSY B0, `(.L_x_811) ;  /* 0x000002a000007945 */ /* 0x000fe20003800000 */
[----:B------:R-:W-:Y:S02]  /*14d50*/  LOP3.LUT R29, R7, 0xff, RZ, 0xc0, !PT ;  /* 0x000000ff071d7812 */ /* 0x000fe400078ec0ff */
[----:B0-----:R-:W-:Y:S01]  /*14d60*/  SHF.R.U32.HI R5, RZ, 0x10, R7 ;  /* 0x00000010ff057819 */ /* 0x001fe20000011607 */
[----:B--2---:R-:W-:-:S04]  /*14d70*/  @P2 IMAD.IADD R6, R4, 0x1, -R2 ;  /* 0x0000000104062824 */ /* 0x004fc800078e0a02 */
[----:B------:R-:W-:-:S04]  /*14d80*/  IMAD.IADD R3, R8, 0x1, R6 ;  /* 0x0000000108037824 */ /* 0x000fc800078e0206 */
[C---:B------:R-:W-:Y:S01]  /*14d90*/  VIADD R4, R3.reuse, 0x5f ;  /* 0x0000005f03047836 */ /* 0x040fe20000000000 */
[----:B------:R-:W-:Y:S01]  /*14da0*/  ISETP.GE.AND P1, PT, R3, 0x1, PT ;  /* 0x000000010300780c */ /* 0x000fe20003f26270 */
[----:B------:R0:W-:Y:S02]  /*14db0*/  STL [R1+0x8], R3 ;  /* 0x0000080301007387 */ /* 0x0001e40000100800 */
[----:B------:R-:W-:-:S05]  /*14dc0*/  IMAD.HI R4, R4, 0x2aaaaaab, RZ ;  /* 0x2aaaaaab04047827 */ /* 0x000fca00078e02ff */
[----:B------:R-:W-:Y:S01]  /*14dd0*/  SHF.R.U32.HI R2, RZ, 0x1f, R4 ;  /* 0x0000001fff027819 */ /* 0x000fe20000011604 */
[----:B0-----:R-:W-:-:S03]  /*14de0*/  IMAD.MOV.U32 R3, RZ, RZ, RZ ;  /* 0x000000ffff037224 */ /* 0x001fc600078e00ff */
[----:B------:R-:W-:Y:S01]  /*14df0*/  LEA.HI.SX32 R4, R4, R2, 0x1c ;  /* 0x0000000204047211 */ /* 0x000fe200078fe2ff */
[----:B------:R-:W-:Y:S06]  /*14e00*/  @!P1 BRA `(.L_x_812) ;  /* 0x0000000000749947 */ /* 0x000fec0003800000 */
[----:B------:R-:W-:Y:S01]  /*14e10*/  ISETP.NE.AND P0, PT, R5, RZ, PT ;  /* 0x000000ff0500720c */ /* 0x000fe20003f05270 */
[----:B------:R-:W-:-:S03]  /*14e20*/  ULDC UR4, c[0x0][0x9f0] ;  /* 0x00027c0000047ab9 */ /* 0x000fc60000000800 */
[----:B------:R-:W-:-:S04]  /*14e30*/  SEL R7, R5, UR4, P0 ;  /* 0x0000000405077c07 */ /* 0x000fc80008000000 */
[----:B------:R-:W-:Y:S02]  /*14e40*/  IABS R10, R7 ;  /* 0x00000007000a7213 */ /* 0x000fe40000000000 */
[----:B------:R-:W-:Y:S02]  /*14e50*/  IADD3 R9, R7, -0x1, R4 ;  /* 0xffffffff07097810 */ /* 0x000fe40007ffe004 */
[----:B------:R-:W0:Y:S08]  /*14e60*/  I2F.RP R2, R10 ;  /* 0x0000000a00027306 */ /* 0x000e300000209400 */
[----:B0-----:R-:W0:Y:S02]  /*14e70*/  MUFU.RCP R2, R2 ;  /* 0x0000000200027308 */ /* 0x001e240000001000 */
[----:B0-----:R-:W-:-:S06]  /*14e80*/  VIADD R2, R2, 0xffffffe ;  /* 0x0ffffffe02027836 */ /* 0x001fcc0000000000 */
[----:B------:R0:W1:Y:S02]  /*14e90*/  F2I.FTZ.U32.TRUNC.NTZ R3, R2 ;  /* 0x0000000200037305 */ /* 0x000064000021f000 */
[----:B0-----:R-:W-:-:S04]  /*14ea0*/  LOP3.LUT R2, R9, R7, RZ, 0x3c, !PT ;  /* 0x0000000709027212 */ /* 0x001fc800078e3cff */
[----:B------:R-:W-:Y:S01]  /*14eb0*/  ISETP.GE.AND P4, PT, R2, RZ, PT ;  /* 0x000000ff0200720c */ /* 0x000fe20003f86270 */
[----:B-1----:R-:W-:-:S04]  /*14ec0*/  IMAD.MOV R2, RZ, RZ, -R3 ;  /* 0x000000ffff027224 */ /* 0x002fc800078e0a03 */
[----:B------:R-:W-:Y:S01]  /*14ed0*/  IMAD R11, R2, R10, RZ ;  /* 0x0000000a020b7224 */ /* 0x000fe200078e02ff */
[----:B------:R-:W-:-:S05]  /*14ee0*/  MOV R2, RZ ;  /* 0x000000ff00027202 */ /* 0x000fca0000000f00 */
        /* <DEDUP_REMOVED lines=15> */
.L_x_812:
[----:B------:R-:W-:Y:S05]  /*14fe0*/  BSYNC B0 ;  /* 0x0000000000007941 */ /* 0x000fea0003800000 */
.L_x_811:
[-C--:B------:R-:W-:Y:S01]  /*14ff0*/  IMAD R2, R29, R3.reuse, RZ ;  /* 0x000000031d027224 */ /* 0x080fe200078e02ff */
[----:B------:R-:W-:Y:S04]  /*15000*/  BSSY B0, `(.L_x_813) ;  /* 0x0000131000007945 */ /* 0x000fe80003800000 */
[C---:B------:R-:W-:Y:S01]  /*15010*/  VIADDMNMX R3, R2.reuse, R3, R4, PT ;  /* 0x0000000302037246 */ /* 0x040fe20003800104 */
[----:B------:R-:W-:-:S04]  /*15020*/  IMAD R2, R2, 0x60, -R8 ;  /* 0x0000006002027824 */ /* 0x000fc800078e0a08 */
[----:B------:R-:W-:Y:S01]  /*15030*/  IMAD R3, R3, 0x60, -R8 ;  /* 0x0000006003037824 */ /* 0x000fe200078e0a08 */
[----:B------:R-:W-:-:S04]  /*15040*/  VIMNMX R2, RZ, R2, !PT ;  /* 0x00000002ff027248 */ /* 0x000fc80007fe0100 */
[----:B------:R-:W-:-:S04]  /*15050*/  VIMNMX R3, R3, R6, PT ;  /* 0x0000000603037248 */ /* 0x000fc80003fe0100 */
[----:B------:R-:W-:-:S13]  /*15060*/  ISETP.GT.AND P0, PT, R3, R2, PT ;  /* 0x000000020300720c */ /* 0x000fda0003f04270 */
[----:B------:R-:W-:Y:S02]  /*15070*/  @P0 VIADD R6, R3, 0x5f ;  /* 0x0000005f03060836 */ /* 0x000fe40000000000 */
[----:B------:R-:W-:-:S04]  /*15080*/  IMAD.WIDE.U32 R2, R2, -0x55555555, RZ ;  /* 0xaaaaaaab02027825 */ /* 0x000fc800078e00ff */
[----:B------:R-:W-:Y:S01]  /*15090*/  @P0 IMAD.HI R6, R6, 0x2aaaaaab, RZ ;  /* 0x2aaaaaab06060827 */ /* 0x000fe200078e02ff */
[----:B------:R-:W-:-:S04]  /*150a0*/  SHF.R.U32.HI R7, RZ, 0x6, R3 ;  /* 0x00000006ff077819 */ /* 0x000fc80000011603 */
[----:B------:R-:W-:Y:S01]  /*150b0*/  @P0 SHF.R.U32.HI R3, RZ, 0x1f, R6 ;  /* 0x0000001fff030819 */ /* 0x000fe20000011606 */
[----:B------:R-:W-:-:S03]  /*150c0*/  IMAD.MOV.U32 R2, RZ, RZ, R7 ;  /* 0x000000ffff027224 */ /* 0x000fc600078e0007 */
[----:B------:R-:W-:Y:S02]  /*150d0*/  @P0 LEA.HI.SX32 R2, R6, R3, 0x1c ;  /* 0x0000000306020211 */ /* 0x000fe400078fe2ff */
[----:B------:R-:W-:Y:S02]  /*150e0*/  PLOP3.LUT P0, PT, PT, PT, PT, 0x80, 0x0 ;  /* 0x000000000000781c */ /* 0x000fe40003f0f070 */
[----:B------:R-:W-:-:S13]  /*150f0*/  ISETP.GT.AND P3, PT, R2, R7, PT ;  /* 0x000000070200720c */ /* 0x000fda0003f64270 */
[----:B------:R-:W-:Y:S05]  /*15100*/  @!P3 BRA `(.L_x_814) ;  /* 0x000000100080b947 */ /* 0x000fea0003800000 */
[----:B------:R-:W-:Y:S01]  /*15110*/  UMOV UR4, 0xffffffff ;  /* 0xffffffff00047882 */ /* 0x000fe20000000000 */
[----:B------:R-:W-:Y:S02]  /*15120*/  SEL R6, R27, RZ, !P2 ;  /* 0x000000ff1b067207 */ /* 0x000fe40005000000 */
[----:B------:R-:W-:Y:S05]  /*15130*/  BRA.DIV UR4, `(.L_x_815) ;  /* 0x00000072048c7947 */ /* 0x000fea000b800000 */
[----:B------:R-:W0:Y:S02]  /*15140*/  S2R R3, SR_TID.X ;  /* 0x0000000000037919 */ /* 0x000e240000002100 */
[----:B0-----:R-:W-:-:S04]  /*15150*/  SHF.R.U32.HI R3, RZ, 0x5, R3 ;  /* 0x00000005ff037819 */ /* 0x001fc80000011603 */
[----:B------:R-:W-:-:S05]  /*15160*/  LOP3.LUT R3, R3, 0x3, RZ, 0xc0, !PT ;  /* 0x0000000303037812 */ /* 0x000fca00078ec0ff */
[----:B------:R0:W1:Y:S02]  /*15170*/  SHFL.IDX PT, R14, R3, RZ, 0x1f ;  /* 0x00001fff030e7589 */ /* 0x00006400000e0000 */
.L_x_1004:
[----:B-1----:R-:W-:Y:S02]  /*15180*/  ISETP.NE.AND P0, PT, R14, RZ, PT ;  /* 0x000000ff0e00720c */ /* 0x002fe40003f05270 */
[----:B------:R-:W-:-:S11]  /*15190*/  PLOP3.LUT P6, PT, PT, PT, PT, 0x8, 0x0 ;  /* 0x000000000000781c */ /* 0x000fd60003fce170 */
[----:B------:R-:W-:Y:S05]  /*151a0*/  @P0 BRA `(.L_x_816) ;  /* 0x00000000000c0947 */ /* 0x000fea0003800000 */
[----:B------:R-:W-:-:S03]  /*151b0*/  UMOV UR4, 0xffffffff ;  /* 0xffffffff00047882 */ /* 0x000fc60000000000 */
[----:B------:R-:W-:Y:S05]  /*151c0*/  BRA.DIV UR4, `(.L_x_817) ;  /* 0x00000072049c7947 */ /* 0x000fea000b800000 */
[----:B------:R-:W-:-:S13]  /*151d0*/  ELECT P6, URZ, PT ;  /* 0x00000000003f782f */ /* 0x000fda00038c0000 */
.L_x_816:
[----:B0-----:R-:W2:Y:S01]  /*151e0*/  LDL R3, [R1+0x24] ;  /* 0x0000240001037983 */ /* 0x001ea20000100800 */
[----:B------:R-:W-:Y:S01]  /*151f0*/  BSSY B1, `(.L_x_818) ;  /* 0x0000008000017945 */ /* 0x000fe20003800000 */
[----:B--2---:R-:W-:-:S04]  /*15200*/  IADD3 R3, R3, 0x1, RZ ;  /* 0x0000000103037810 */ /* 0x004fc80007ffe0ff */
[----:B------:R-:W-:-:S04]  /*15210*/  LEA.HI R8, R3, R3, RZ, 0x1 ;  /* 0x0000000303087211 */ /* 0x000fc800078f08ff */
[----:B------:R-:W-:-:S05]  /*15220*/  LOP3.LUT R8, R8, 0xfffffffe, RZ, 0xc0, !PT ;  /* 0xfffffffe08087812 */ /* 0x000fca00078ec0ff */
[----:B------:R-:W-:-:S05]  /*15230*/  IMAD.IADD R3, R3, 0x1, -R8 ;  /* 0x0000000103037824 */ /* 0x000fca00078e0a08 */
[----:B------:R-:W-:-:S04]  /*15240*/  SHF.L.U32 R3, R3, 0x1f, RZ ;  /* 0x0000001f03037819 */ /* 0x000fc800000006ff */
[----:B------:R-:W0:Y:S02]  /*15250*/  SYNCS.PHASECHK.TRANS64.TRYWAIT P0, [R22+URZ+0x22820], R3 ;  /* 0x02282003160075a7 */ /* 0x000e24000800017f */
[----:B0-----:R-:W-:Y:S05]  /*15260*/  @!P0 BRA `(.L_x_819) ;  /* 0x0000007000948947 */ /* 0x001fea0003800000 */
.L_x_1007:
[----:B------:R-:W-:Y:S05]  /*15270*/  BSYNC B1 ;  /* 0x0000000000017941 */ /* 0x000fea0003800000 */
.L_x_818:
[----:B------:R-:W-:Y:S04]  /*15280*/  BSSY B1, `(.L_x_820) ;  /* 0x000007b000017945 */ /* 0x000fe80003800000 */
[----:B------:R-:W-:Y:S05]  /*15290*/  @!P6 BRA `(.L_x_821) ;  /* 0x0000000400e4e947 */ /* 0x000fea0003800000 */
[----:B0-----:R-:W-:Y:S01]  /*152a0*/  IMAD R3, R23, 0x8, R22 ;  /* 0x0000000817037824 */ /* 0x001fe200078e0216 */
[----:B------:R-:W-:Y:S01]  /*152b0*/  SHF.L.U32 R8, R26, 0x1f, RZ ;  /* 0x0000001f1a087819 */ /* 0x000fe200000006ff */
[----:B------:R-:W0:Y:S01]  /*152c0*/  S2R R9, SR_TID.X ;  /* 0x0000000000097919 */ /* 0x000e220000002100 */
[----:B------:R-:W-:Y:S02]  /*152d0*/  BSSY B2, `(.L_x_822) ;  /* 0x0000005000027945 */ /* 0x000fe40003800000 */
[----:B------:R-:W1:Y:S01]  /*152e0*/  SYNCS.PHASECHK.TRANS64.TRYWAIT P0, [R3+URZ+0x228a0], R8 ;  /* 0x0228a008030075a7 */ /* 0x000e62000800017f */
[----:B0-----:R-:W-:-:S04]  /*152f0*/  LOP3.LUT R9, R9, 0x7f, RZ, 0xc0, !PT ;  /* 0x0000007f09097812 */ /* 0x001fc800078ec0ff */
[----:B------:R-:W-:Y:S01]  /*15300*/  ISETP.NE.AND P2, PT, R9, RZ, PT ;  /* 0x000000ff0900720c */ /* 0x000fe20003f45270 */
[----:B-1----:R-:W-:-:S12]  /*15310*/  @!P0 BRA `(.L_x_823) ;  /* 0x00000070007c8947 */ /* 0x002fd80003800000 */
.L_x_1008:
[----:B------:R-:W-:Y:S05]  /*15320*/  BSYNC B2 ;  /* 0x0000000000027941 */ /* 0x000fea0003800000 */
.L_x_822:
[----:B------:R-:W-:Y:S04]  /*15330*/  BSSY B2, `(.L_x_824) ;  /* 0x0000009000027945 */ /* 0x000fe80003800000 */
[----:B------:R-:W-:Y:S05]  /*15340*/  @P2 BRA `(.L_x_825) ;  /* 0x00000000001c2947 */ /* 0x000fea0003800000 */
[----:B------:R-:W1:Y:S01]  /*15350*/  S2R R10, SR_TID.X ;  /* 0x00000000000a7919 */ /* 0x000e620000002100 */
[----:B------:R-:W-:-:S04]  /*15360*/  IMAD.MOV.U32 R9, RZ, RZ, 0x3000 ;  /* 0x00003000ff097424 */ /* 0x000fc800078e00ff */
[----:B------:R2:W-:Y:S01]  /*15370*/  SYNCS.ARRIVE.TRANS64 RZ, [R3+URZ+0x22890], R9 ;  /* 0x0228900903ff79a7 */ /* 0x0005e2000800003f */
[----:B-1----:R-:W-:-:S04]  /*15380*/  LOP3.LUT R10, R10, 0x1f, RZ, 0xc0, !PT ;  /* 0x0000001f0a0a7812 */ /* 0x002fc800078ec0ff */
[----:B------:R-:W-:-:S13]  /*15390*/  ISETP.NE.AND P0, PT, R10, RZ, PT ;  /* 0x000000ff0a00720c */ /* 0x000fda0003f05270 */
[----:B--2---:R-:W-:Y:S05]  /*153a0*/  @!P0 BRA `(.L_x_825) ;  /* 0x0000000000048947 */ /* 0x004fea0003800000 */
[----:B------:R-:W-:Y:S01]  /*153b0*/  BPT.TRAP 0x1 ;  /* 0x000000040000795c */ /* 0x000fe20000300000 */
.L_x_825:
[----:B------:R-:W-:Y:S05]  /*153c0*/  BSYNC B2 ;  /* 0x0000000000027941 */ /* 0x000fea0003800000 */
.L_x_824:
[----:B------:R-:W-:Y:S01]  /*153d0*/  IMAD.MOV.U32 R14, RZ, RZ, RZ ;  /* 0x000000ffff0e7224 */ /* 0x000fe200078e00ff */
[----:B------:R-:W-:Y:S01]  /*153e0*/  UIADD3 UR4, UP0, UR38, 0x570, URZ ;  /* 0x0000057026047890 */ /* 0x000fe2000ff1e03f */
[----:B------:R-:W-:Y:S01]  /*153f0*/  IMAD R9, R2, 0x60, R0 ;  /* 0x0000006002097824 */ /* 0x000fe200078e0200 */
[----:B------:R-:W-:Y:S01]  /*15400*/  PLOP3.LUT P0, PT, PT, PT, PT, 0x80, 0x0 ;  /* 0x000000000000781c */ /* 0x000fe20003f0f070 */
[----:B------:R-:W-:Y:S01]  /*15410*/  IMAD R10, R23, 0x3000, R22 ;  /* 0x00003000170a7824 */ /* 0x000fe200078e0216 */
[----:B------:R-:W-:Y:S01]  /*15420*/  R2UR UR10, R14 ;  /* 0x000000000e0a72ca */ /* 0x000fe200000e0000 */
[----:B------:R-:W-:Y:S01]  /*15430*/  VIADD R9, R9, 0xffffffa0 ;  /* 0xffffffa009097836 */ /* 0x000fe20000000000 */
[----:B------:R-:W-:Y:S01]  /*15440*/  UIADD3.X UR5, URZ, UR39, URZ, UP0, !UPT ;  /* 0x000000273f057290 */ /* 0x000fe200087fe43f */
[----:B------:R-:W-:Y:S01]  /*15450*/  VIADD R10, R10, 0x1c400 ;  /* 0x0001c4000a0a7836 */ /* 0x000fe20000000000 */
[----:B------:R-:W-:Y:S01]  /*15460*/  UMOV UR6, 0x0 ;  /* 0x0000000000067882 */ /* 0x000fe20000000000 */
[----:B------:R-:W-:Y:S01]  /*15470*/  VIADD R11, R3, 0x22890 ;  /* 0x00022890030b7836 */ /* 0x000fe20000000000 */
[----:B------:R-:W-:-:S09]  /*15480*/  UMOV UR7, 0x12f00000 ;  /* 0x12f0000000077882 */ /* 0x000fd20000000000 */
.L_x_826:
[----:B------:R-:W-:-:S13]  /*15490*/  @P0 ELECT P3, URZ, PT ;  /* 0x00000000003f082f */ /* 0x000fda0003860000 */
[----:B------:R-:W-:Y:S02]  /*154a0*/  @P3 R2UR UR13, R6 ;  /* 0x00000000060d32ca */ /* 0x000fe400000e0000 */
[----:B------:R-:W-:Y:S02]  /*154b0*/  @P3 R2UR UR12, R18 ;  /* 0x00000000120c32ca */ /* 0x000fe400000e0000 */
[----:B------:R-:W-:Y:S02]  /*154c0*/  @P3 R2UR UR11, R9 ;  /* 0x00000000090b32ca */ /* 0x000fe400000e0000 */
[----:B------:R-:W-:Y:S02]  /*154d0*/  @P3 R2UR UR9, R11 ;  /* 0x000000000b0932ca */ /* 0x000fe400000e0000 */
[----:B------:R-:W-:Y:S02]  /*154e0*/  @P3 R2UR UR8, R10 ;  /* 0x000000000a0832ca */ /* 0x000fe400000e0000 */
[----:B------:R-:W-:-:S02]  /*154f0*/  @P3 PLOP3.LUT P0, PT, P3, PT, PT, 0x8, 0x0 ;  /* 0x000000000000381c */ /* 0x000fc40001f0e170 */
[----:B------:R-:W-:-:S09]  /*15500*/  PLOP3.LUT P3, PT, PT, PT, PT, 0x8, 0x0 ;  /* 0x000000000000781c */ /* 0x000fd20003f6e170 */
[----:B------:R1:W-:Y:S02]  /*15510*/  UTMALDG.4D [UR8], [UR4], desc[UR6] ;  /* 0x00000608040075b4 */ /* 0x0003e40008019000 */
[----:B-1----:R-:W-:Y:S05]  /*15520*/  @P0 BRA.U.ANY `(.L_x_826) ;  /* 0xfffffffd00d80947 */ /* 0x002fea000393ffff */
[----:B------:R-:W1:Y:S01]  /*15530*/  SYNCS.PHASECHK.TRANS64.TRYWAIT P0, [R3+URZ+0x228c0], R8 ;  /* 0x0228c008030075a7 */ /* 0x000e62000800017f */
[----:B------:R-:W-:Y:S04]  /*15540*/  BSSY B2, `(.L_x_827) ;  /* 0x0000002000027945 */ /* 0x000fe80003800000 */
[----:B-1----:R-:W-:Y:S05]  /*15550*/  @!P0 BRA `(.L_x_828) ;  /* 0x0000007000008947 */ /* 0x002fea0003800000 */
.L_x_1009:
[----:B------:R-:W-:Y:S05]  /*15560*/  BSYNC B2 ;  /* 0x0000000000027941 */ /* 0x000fea0003800000 */
.L_x_827:
[----:B------:R-:W-:Y:S01]  /*15570*/  BSSY B2, `(.L_x_829) ;  /* 0x000000b000027945 */ /* 0x000fe20003800000 */
[----:B------:R-:W-:Y:S01]  /*15580*/  IMAD.MOV.U32 R12, RZ, RZ, 0x0 ;  /* 0x00000000ff0c7424 */ /* 0x000fe200078e00ff */
[----:B------:R-:W-:Y:S02]  /*15590*/  MOV R13, 0x12f00000 ;  /* 0x12f00000000d7802 */ /* 0x000fe40000000f00 */
[----:B------:R-:W-:Y:S05]  /*155a0*/  @P2 BRA `(.L_x_830) ;  /* 0x00000000001c2947 */ /* 0x000fea0003800000 */
[----:B------:R-:W2:Y:S01]  /*155b0*/  S2R R10, SR_TID.X ;  /* 0x00000000000a7919 */ /* 0x000ea20000002100 */
[----:B01----:R-:W-:-:S04]  /*155c0*/  IMAD.MOV.U32 R8, RZ, RZ, 0xc000 ;  /* 0x0000c000ff087424 */ /* 0x003fc800078e00ff */
[----:B------:R3:W-:Y:S01]  /*155d0*/  SYNCS.ARRIVE.TRANS64 RZ, [R3+URZ+0x228b0], R8 ;  /* 0x0228b00803ff79a7 */ /* 0x0007e2000800003f */
[----:B--2---:R-:W-:-:S04]  /*155e0*/  LOP3.LUT R10, R10, 0x1f, RZ, 0xc0, !PT ;  /* 0x0000001f0a0a7812 */ /* 0x004fc800078ec0ff */
[----:B------:R-:W-:-:S13]  /*155f0*/  ISETP.NE.AND P0, PT, R10, RZ, PT ;  /* 0x000000ff0a00720c */ /* 0x000fda0003f05270 */
[----:B---3--:R-:W-:Y:S05]  /*15600*/  @!P0 BRA `(.L_x_830) ;  /* 0x0000000000048947 */ /* 0x008fea0003800000 */
[----:B------:R-:W-:Y:S01]  /*15610*/  BPT.TRAP 0x1 ;  /* 0x000000040000795c */ /* 0x000fe20000300000 */
.L_x_830:
[----:B------:R-:W-:Y:S05]  /*15620*/  BSYNC B2 ;  /* 0x0000000000027941 */ /* 0x000fea0003800000 */
.L_x_829:
[----:B------:R-:W-:Y:S01]  /*15630*/  R2UR UR10, R14 ;  /* 0x000000000e0a72ca */ /* 0x000fe200000e0000 */
[----:B01----:R-:W-:Y:S01]  /*15640*/  IMAD R8, R23, 0xc000, R22 ;  /* 0x0000c00017087824 */ /* 0x003fe200078e0216 */
[----:B------:R-:W-:Y:S01]  /*15650*/  R2UR UR6, R12 ;  /* 0x000000000c0672ca */ /* 0x000fe200000e0000 */
[----:B------:R-:W-:Y:S01]  /*15660*/  UIADD3 UR4, UP0, UR38, 0x670, URZ ;  /* 0x0000067026047890 */ /* 0x000fe2000ff1e03f */
[----:B------:R-:W-:Y:S01]  /*15670*/  R2UR UR7, R13 ;  /* 0x000000000d0772ca */ /* 0x000fe200000e0000 */
[----:B------:R-:W-:Y:S01]  /*15680*/  VIADD R3, R3, 0x228b0 ;  /* 0x000228b003037836 */ /* 0x000fe20000000000 */
[----:B------:R-:W-:Y:S01]  /*15690*/  PLOP3.LUT P0, PT, PT, PT, PT, 0x80, 0x0 ;  /* 0x000000000000781c */ /* 0x000fe20003f0f070 */
[----:B------:R-:W-:Y:S01]  /*156a0*/  VIADD R10, R8, 0x400 ;  /* 0x00000400080a7836 */ /* 0x000fe20000000000 */
[----:B------:R-:W-:-:S12]  /*156b0*/  UIADD3.X UR5, URZ, UR39, URZ, UP0, !UPT ;  /* 0x000000273f057290 */ /* 0x000fd800087fe43f */
.L_x_831:
        /* <DEDUP_REMOVED lines=9> */
[----:B0-----:R-:W-:Y:S05]  /*15750*/  @P0 BRA.U.ANY `(.L_x_831) ;  /* 0xfffffffd00d80947 */ /* 0x001fea000393ffff */
[----:B------:R-:W-:Y:S01]  /*15760*/  R2UR UR6, R12 ;  /* 0x000000000c0672ca */ /* 0x000fe200000e0000 */
[----:B------:R-:W-:Y:S01]  /*15770*/  VIADD R10, R8, 0x3400 ;  /* 0x00003400080a7836 */ /* 0x000fe20000000000 */
[----:B------:R-:W-:Y:S01]  /*15780*/  R2UR UR7, R13 ;  /* 0x000000000d0772ca */ /* 0x000fe200000e0000 */
[----:B------:R-:W-:Y:S01]  /*15790*/  UMOV UR10, 0x40 ;  /* 0x00000040000a7882 */ /* 0x000fe20000000000 */
[----:B------:R-:W-:-:S13]  /*157a0*/  PLOP3.LUT P0, PT, PT, PT, PT, 0x80, 0x0 ;  /* 0x000000000000781c */ /* 0x000fda0003f0f070 */
.L_x_832:
        /* <DEDUP_REMOVED lines=15> */
.L_x_833:
        /* <DEDUP_REMOVED lines=15> */
.L_x_834:
        /* <DEDUP_REMOVED lines=10> */
.L_x_821:
[----:B------:R-:W-:Y:S05]  /*15a30*/  BSYNC B1 ;  /* 0x0000000000017941 */ /* 0x000fea0003800000 */
.L_x_820:
[----:B------:R-:W-:Y:S01]  /*15a40*/  VIADD R11, R2, 0xfffffffe ;  /* 0xfffffffe020b7836 */ /* 0x000fe20000000000 */
[----:B------:R-:W-:Y:S01]  /*15a50*/  PLOP3.LUT P0, PT, PT, PT, PT, 0x8, 0x0 ;  /* 0x000000000000781c */ /* 0x000fe20003f0e170 */
[----:B------:R-:W-:-:S03]  /*15a60*/  VIADD R23, R23, 0x1 ;  /* 0x0000000117177836 */ /* 0x000fc60000000000 */
[----:B------:R-:W-:Y:S02]  /*15a70*/  ISETP.GE.AND P3, PT, R11, R7, PT ;  /* 0x000000070b00720c */ /* 0x000fe40003f66270 */
[----:B------:R-:W-:-:S04]  /*15a80*/  ISETP.NE.AND P2, PT, R23, 0x2, PT ;  /* 0x000000021700780c */ /* 0x000fc80003f45270 */
[----:B------:R-:W-:Y:S02]  /*15a90*/  SEL R2, RZ, 0x1, P2 ;  /* 0x00000001ff027807 */ /* 0x000fe40001000000 */
[----:B------:R-:W-:Y:S02]  /*15aa0*/  SEL R23, R23, RZ, P2 ;  /* 0x000000ff17177207 */ /* 0x000fe40001000000 */
[----:B------:R-:W-:-:S03]  /*15ab0*/  LOP3.LUT R26, R26, R2, RZ, 0x3c, !PT ;  /* 0x000000021a1a7212 */ /* 0x000fc600078e3cff */
[----:B------:R-:W-:Y:S05]  /*15ac0*/  @!P3 BRA `(.L_x_814) ;  /* 0x000000080010b947 */ /* 0x000fea0003800000 */
.L_x_850:
[----:B------:R-:W-:Y:S05]  /*15ad0*/  YIELD ;  /* 0x0000000000007946 */ /* 0x000fea0003800000 */
[----:B------:R-:W-:Y:S04]  /*15ae0*/  BSSY B1, `(.L_x_835) ;  /* 0x000007a000017945 */ /* 0x000fe80003800000 */
[----:B------:R-:W-:Y:S05]  /*15af0*/  @!P6 BRA `(.L_x_836) ;  /* 0x0000000400e0e947 */ /* 0x000fea0003800000 */
[----:B------:R-:W-:Y:S01]  /*15b00*/  LEA R8, R23, R22, 0x3 ;  /* 0x0000001617087211 */ /* 0x000fe200078e18ff */
[----:B0-----:R-:W0:Y:S01]  /*15b10*/  S2R R3, SR_TID.X ;  /* 0x0000000000037919 */ /* 0x001e220000002100 */
[----:B------:R-:W-:Y:S01]  /*15b20*/  SHF.L.U32 R2, R26, 0x1f, RZ ;  /* 0x0000001f1a027819 */ /* 0x000fe200000006ff */
[----:B------:R-:W-:Y:S03]  /*15b30*/  BSSY B2, `(.L_x_837) ;  /* 0x0000005000027945 */ /* 0x000fe60003800000 */
[----:B------:R-:W1:Y:S01]  /*15b40*/  SYNCS.PHASECHK.TRANS64.TRYWAIT P2, [R8+URZ+0x228a0], R2 ;  /* 0x0228a002080075a7 */ /* 0x000e62000804017f */
[----:B0-----:R-:W-:-:S04]  /*15b50*/  LOP3.LUT R3, R3, 0x7f, RZ, 0xc0, !PT ;  /* 0x0000007f03037812 */ /* 0x001fc800078ec0ff */
[----:B------:R-:W-:Y:S01]  /*15b60*/  ISETP.NE.AND P3, PT, R3, RZ, PT ;  /* 0x000000ff0300720c */ /* 0x000fe20003f65270 */
[----:B-1----:R-:W-:-:S12]  /*15b70*/  @!P2 BRA `(.L_x_838) ;  /* 0x00000068008ca947 */ /* 0x002fd80003800000 */
.L_x_1010:
[----:B------:R-:W-:Y:S05]  /*15b80*/  BSYNC B2 ;  /* 0x0000000000027941 */ /* 0x000fea0003800000 */
.L_x_837:
        /* <DEDUP_REMOVED lines=9> */
.L_x_840:
[----:B------:R-:W-:Y:S05]  /*15c20*/  BSYNC B2 ;  /* 0x0000000000027941 */ /* 0x000fea0003800000 */
.L_x_839:
        /* <DEDUP_REMOVED lines=10> */
[----:B------:R-:W-:-:S10]  /*15cd0*/  UMOV UR7, 0x12f00000 ;  /* 0x12f0000000077882 */ /* 0x000fd40000000000 */
.L_x_841:
        /* <DEDUP_REMOVED lines=13> */
.L_x_1011:
[----:B------:R-:W-:Y:S05]  /*15db0*/  BSYNC B2 ;  /* 0x0000000000027941 */ /* 0x000fea0003800000 */
.L_x_842:
[----:B------:R-:W-:Y:S01]  /*15dc0*/  BSSY B2, `(.L_x_844) ;  /* 0x000000b000027945 */ /* 0x000fe20003800000 */
[----:B01----:R-:W-:Y:S02]  /*15dd0*/  IMAD.MOV.U32 R2, RZ, RZ, 0x0 ;  /* 0x00000000ff027424 */ /* 0x003fe400078e00ff */
[----:B------:R-:W-:Y:S01]  /*15de0*/  IMAD.MOV.U32 R3, RZ, RZ, 0x12f00000 ;  /* 0x12f00000ff037424 */ /* 0x000fe200078e00ff */
[----:B------:R-:W-:Y:S06]  /*15df0*/  @P3 BRA `(.L_x_845) ;  /* 0x00000000001c3947 */ /* 0x000fec0003800000 */
[----:B------:R-:W0:Y:S01]  /*15e00*/  S2R R13, SR_TID.X ;  /* 0x00000000000d7919 */ /* 0x000e220000002100 */
[----:B------:R-:W-:-:S04]  /*15e10*/  IMAD.MOV.U32 R9, RZ, RZ, 0xc000 ;  /* 0x0000c000ff097424 */ /* 0x000fc800078e00ff */
[----:B------:R1:W-:Y:S01]  /*15e20*/  SYNCS.ARRIVE.TRANS64 RZ, [R8+URZ+0x228b0], R9 ;  /* 0x0228b00908ff79a7 */ /* 0x0003e2000800003f */
[----:B0-----:R-:W-:-:S04]  /*15e30*/  LOP3.LUT R13, R13, 0x1f, RZ, 0xc0, !PT ;  /* 0x0000001f0d0d7812 */ /* 0x001fc800078ec0ff */
[----:B------:R-:W-:-:S13]  /*15e40*/  ISETP.NE.AND P2, PT, R13, RZ, PT ;  /* 0x000000ff0d00720c */ /* 0x000fda0003f45270 */
[----:B-1----:R-:W-:Y:S05]  /*15e50*/  @!P2 BRA `(.L_x_845) ;  /* 0x000000000004a947 */ /* 0x002fea0003800000 */
[----:B------:R-:W-:Y:S01]  /*15e60*/  BPT.TRAP 0x1 ;  /* 0x000000040000795c */ /* 0x000fe20000300000 */
.L_x_845:
[----:B------:R-:W-:Y:S05]  /*15e70*/  BSYNC B2 ;  /* 0x0000000000027941 */ /* 0x000fea0003800000 */
.L_x_844:
[----:B------:R-:W-:Y:S01]  /*15e80*/  R2UR UR6, R2 ;  /* 0x00000000020672ca */ /* 0x000fe200000e0000 */
[----:B------:R-:W-:Y:S01]  /*15e90*/  IMAD R9, R23, 0xc000, R22 ;  /* 0x0000c00017097824 */ /* 0x000fe200078e0216 */
[----:B------:R-:W-:Y:S01]  /*15ea0*/  R2UR UR7, R3 ;  /* 0x00000000030772ca */ /* 0x000fe200000e0000 */
[----:B------:R-:W-:Y:S01]  /*15eb0*/  UIADD3 UR4, UP0, UR38, 0x670, URZ ;  /* 0x0000067026047890 */ /* 0x000fe2000ff1e03f */
[----:B------:R-:W-:Y:S01]  /*15ec0*/  R2UR UR10, R12 ;  /* 0x000000000c0a72ca */ /* 0x000fe200000e0000 */
[----:B------:R-:W-:Y:S01]  /*15ed0*/  VIADD R8, R8, 0x228b0 ;  /* 0x000228b008087836 */ /* 0x000fe20000000000 */
[----:B------:R-:W-:Y:S01]  /*15ee0*/  PLOP3.LUT P2, PT, PT, PT, PT, 0x80, 0x0 ;  /* 0x000000000000781c */ /* 0x000fe20003f4f070 */
[----:B------:R-:W-:Y:S01]  /*15ef0*/  UIADD3.X UR5, URZ, UR39, URZ, UP0, !UPT ;  /* 0x000000273f057290 */ /* 0x000fe200087fe43f */
[----:B------:R-:W-:-:S11]  /*15f00*/  IADD3 R12, R9, 0x400, RZ ;  /* 0x00000400090c7810 */ /* 0x000fd60007ffe0ff */
.L_x_846:
        /* <DEDUP_REMOVED lines=15> */
.L_x_847:
        /* <DEDUP_REMOVED lines=15> */
.L_x_848:
        /* <DEDUP_REMOVED lines=15> */
.L_x_849:
        /* <DEDUP_REMOVED lines=10> */
.L_x_836:
[----:B------:R-:W-:Y:S05]  /*16280*/  BSYNC B1 ;  /* 0x0000000000017941 */ /* 0x000fea0003800000 */
.L_x_835:
[----:B------:R-:W-:Y:S01]  /*16290*/  ISETP.GT.AND P3, PT, R11, R7, PT ;  /* 0x000000070b00720c */ /* 0x000fe20003f64270 */
[----:B------:R-:W-:Y:S02]  /*162a0*/  VIADD R23, R23, 0x1 ;  /* 0x0000000117177836 */ /* 0x000fe40000000000 */
[----:B------:R-:W-:-:S03]  /*162b0*/  VIADD R11, R11, 0xffffffff ;  /* 0xffffffff0b0b7836 */ /* 0x000fc60000000000 */
[----:B------:R-:W-:-:S04]  /*162c0*/  ISETP.NE.AND P2, PT, R23, 0x2, PT ;  /* 0x000000021700780c */ /* 0x000fc80003f45270 */
[----:B------:R-:W-:Y:S02]  /*162d0*/  SEL R2, RZ, 0x1, P2 ;  /* 0x00000001ff027807 */ /* 0x000fe40001000000 */
[----:B------:R-:W-:Y:S02]  /*162e0*/  SEL R23, R23, RZ, P2 ;  /* 0x000000ff17177207 */ /* 0x000fe40001000000 */
[----:B------:R-:W-:Y:S01]  /*162f0*/  LOP3.LUT R26, R26, R2, RZ, 0x3c, !PT ;  /* 0x000000021a1a7212 */ /* 0x000fe200078e3cff */
[----:B------:R-:W-:Y:S06]  /*16300*/  @P3 BRA `(.L_x_850) ;  /* 0xfffffff400f03947 */ /* 0x000fec000383ffff */
.L_x_814:
[----:B------:R-:W-:Y:S05]  /*16310*/  BSYNC B0 ;  /* 0x0000000000007941 */ /* 0x000fea0003800000 */
.L_x_813:
[----:B------:R-:W-:Y:S05]  /*16320*/  @!P0 WARPSYNC.ALL ;  /* 0x0000000000008948 */ /* 0x000fea0003800000 */
[----:B------:R-:W-:Y:S01]  /*16330*/  @!P0 BAR.SYNC.DEFER_BLOCKING 0xc, 0x180 ;  /* 0x0306000000008b1d */ /* 0x000fe20000010000 */
[----:B------:R-:W-:-:S05]  /*16340*/  IMAD.MOV.U32 R0, RZ, RZ, RZ ;  /* 0x000000ffff007224 */ /* 0x000fca00078e00ff */
[----:B------:R-:W-:Y:S04]  /*16350*/  BSSY B0, `(.L_x_851) ;  /* 0x000001e000007945 */ /* 0x000fe80003800000 */
[----:B------:R-:W-:Y:S05]  /*16360*/  @!P1 BRA `(.L_x_852) ;  /* 0x0000000000709947 */ /* 0x000fea0003800000 */
[----:B------:R-:W-:-:S13]  /*16370*/  ISETP.NE.AND P0, PT, R5, RZ, PT ;  /* 0x000000ff0500720c */ /* 0x000fda0003f05270 */
[----:B------:R-:W1:Y:S02]  /*16380*/  @!P0 LDC R5, c[0x0][0x9f0] ;  /* 0x00027c00ff058b82 */ /* 0x000e640000000800 */
[-C--:B-1----:R-:W-:Y:S02]  /*16390*/  IABS R0, R5.reuse ;  /* 0x0000000500007213 */ /* 0x082fe40000000000 */
[----:B------:R-:W-:Y:S02]  /*163a0*/  IABS R7, R5 ;  /* 0x0000000500077213 */ /* 0x000fe40000000000 */
[----:B------:R-:W1:Y:S03]  /*163b0*/  I2F.RP R2, R0 ;  /* 0x0000000000027306 */ /* 0x000e660000209400 */
[----:B------:R-:W-:-:S05]  /*163c0*/  IMAD.MOV R7, RZ, RZ, -R7 ;  /* 0x000000ffff077224 */ /* 0x000fca00078e0a07 */
[----:B-1----:R-:W1:Y:S02]  /*163d0*/  MUFU.RCP R2, R2 ;  /* 0x0000000200027308 */ /* 0x002e640000001000 */
[----:B-1----:R-:W-:-:S06]  /*163e0*/  VIADD R2, R2, 0xffffffe ;  /* 0x0ffffffe02027836 */ /* 0x002fcc0000000000 */
[----:B0-----:R-:W0:Y:S02]  /*163f0*/  F2I.FTZ.U32.TRUNC.NTZ R3, R2 ;  /* 0x0000000200037305 */ /* 0x001e24000021f000 */
[----:B0-----:R-:W-:-:S04]  /*16400*/  IMAD.MOV R2, RZ, RZ, -R3 ;  /* 0x000000ffff027224 */ /* 0x001fc800078e0a03 */
[----:B------:R-:W-:Y:S01]  /*16410*/  IMAD R6, R2, R0, RZ ;  /* 0x0000000002067224 */ /* 0x000fe200078e02ff */
[----:B------:R-:W-:-:S05]  /*16420*/  MOV R2, RZ ;  /* 0x000000ff00027202 */ /* 0x000fca0000000f00 */
[----:B------:R-:W-:Y:S01]  /*16430*/  IMAD.HI.U32 R6, R3, R6, R2 ;  /* 0x0000000603067227 */ /* 0x000fe200078e0002 */
[----:B------:R-:W-:-:S04]  /*16440*/  IADD3 R3, R4, -0x1, R5 ;  /* 0xffffffff04037810 */ /* 0x000fc80007ffe005 */
[----:B------:R-:W-:Y:S02]  /*16450*/  IABS R2, R3 ;  /* 0x0000000300027213 */ /* 0x000fe40000000000 */
[----:B------:R-:W-:-:S03]  /*16460*/  LOP3.LUT R3, R3, R5, RZ, 0x3c, !PT ;  /* 0x0000000503037212 */ /* 0x000fc600078e3cff */
[----:B------:R-:W-:Y:S01]  /*16470*/  IMAD.HI.U32 R6, R6, R2, RZ ;  /* 0x0000000206067227 */ /* 0x000fe200078e00ff */
[----:B------:R-:W-:-:S03]  /*16480*/  ISETP.GE.AND P2, PT, R3, RZ, PT ;  /* 0x000000ff0300720c */ /* 0x000fc60003f46270 */
        /* <DEDUP_REMOVED lines=10> */
.L_x_852:
[----:B------:R-:W-:Y:S05]  /*16530*/  BSYNC B0 ;  /* 0x0000000000007941 */ /* 0x000fea0003800000 */
.L_x_851:
[-C--:B------:R-:W-:Y:S01]  /*16540*/  IMAD R29, R29, R0.reuse, RZ ;  /* 0x000000001d1d7224 */ /* 0x080fe200078e02ff */
[----:B------:R-:W-:Y:S04]  /*16550*/  BSSY B7, `(.L_x_853) ;  /* 0x000035a000077945 */ /* 0x000fe80003800000 */
[----:B------:R-:W-:-:S04]  /*16560*/  VIADDMNMX R35, R29, R0, R4, PT ;  /* 0x000000001d237246 */ /* 0x000fc80003800104 */
[----:B------:R-:W-:Y:S01]  /*16570*/  ISETP.GT.AND P0, PT, R35, R29, PT ;  /* 0x0000001d2300720c */ /* 0x000fe20003f04270 */
[----:B------:R1:W-:-:S12]  /*16580*/  STL [R1+0x20], R35 ;  /* 0x0000202301007387 */ /* 0x0003d80000100800 */
[----:B-1----:R-:W-:Y:S05]  /*16590*/  @P0 BRA `(.L_x_854) ;  /* 0x0000000000440947 */ /* 0x002fea0003800000 */
[----:B------:R-:W1:Y:S02]  /*165a0*/  S2R R2, SR_TID.X ;  /* 0x0000000000027919 */ /* 0x000e640000002100 */
[----:B-1----:R-:W-:-:S04]  /*165b0*/  LOP3.LUT R2, R2, 0x7f, RZ, 0xc0, !PT ;  /* 0x0000007f02027812 */ /* 0x002fc800078ec0ff */
[----:B------:R-:W-:-:S13]  /*165c0*/  ISETP.NE.AND P0, PT, R2, RZ, PT ;  /* 0x000000ff0200720c */ /* 0x000fda0003f05270 */
[----:B------:R-:W-:Y:S05]  /*165d0*/  @P0 BRA `(.L_x_855) ;  /* 0x0000003400440947 */ /* 0x000fea0003800000 */
[----:B------:R-:W1:Y:S01]  /*165e0*/  S2R R5, SR_LANEID ;  /* 0x0000000000057919 */ /* 0x000e620000000000 */
[----:B------:R-:W-:Y:S01]  /*165f0*/  VOTEU.ANY UR4, UPT, PT ;  /* 0x0000000000047886 */ /* 0x000fe200038e0100 */
[----:B0-----:R-:W0:Y:S01]  /*16600*/  LDC.64 R2, c[0x0][0xc60] ;  /* 0x00031800ff027b82 */ /* 0x001e220000000a00 */
[----:B------:R-:W1:Y:S02]  /*16610*/  FLO.U32 R0, UR4 ;  /* 0x0000000400007d00 */ /* 0x000e6400080e0000 */
[----:B-1----:R-:W-:-:S06]  /*16620*/  ISETP.EQ.U32.AND P0, PT, R0, R5, PT ;  /* 0x000000050000720c */ /* 0x002fcc0003f02070 */
[----:B------:R-:W0:Y:S07]  /*16630*/  POPC R5, UR4 ;  /* 0x0000000400057d09 */ /* 0x000e2e0008000000 */
[----:B0-----:R-:W2:Y:S01]  /*16640*/  @P0 ATOMG.E.ADD.STRONG.GPU PT, R3, desc[UR40][R2.64], R5 ;  /* 0x00000005020309a8 */ /* 0x001ea200081ee1e8 */
[----:B------:R-:W0:Y:S02]  /*16650*/  S2R R4, SR_LTMASK ;  /* 0x0000000000047919 */ /* 0x000e240000003900 */
[----:B0-----:R-:W-:-:S04]  /*16660*/  LOP3.LUT R4, R4, UR4, RZ, 0xc0, !PT ;  /* 0x0000000404047c12 */ /* 0x001fc8000f8ec0ff */
[----:B------:R-:W0:Y:S01]  /*16670*/  POPC R7, R4 ;  /* 0x0000000400077309 */ /* 0x000e220000000000 */
[----:B--2---:R-:W0:Y:S02]  /*16680*/  SHFL.IDX PT, R0, R3, R0, 0x1f ;  /* 0x00001f0003007589 */ /* 0x004e2400000e0000 */
[----:B0-----:R-:W-:Y:S01]  /*16690*/  IADD3 R16, R0, UR36, R7 ;  /* 0x0000002400107c10 */ /* 0x001fe2000fffe007 */
[----:B------:R-:W-:Y:S06]  /*166a0*/  BRA `(.L_x_855) ;  /* 0x0000003400107947 */ /* 0x000fec0003800000 */
.L_x_854:
        /* <DEDUP_REMOVED lines=8> */
[----:B------:R-:W-:Y:S01]  /*16730*/  IMAD.U32 R4, RZ, RZ, UR6 ;  /* 0x00000006ff047e24 */ /* 0x000fe2000f8e00ff */
[----:B------:R-:W-:Y:S01]  /*16740*/  MOV R5, UR7 ;  /* 0x0000000700057c02 */ /* 0x000fe20008000f00 */
[----:B0-----:R-:W0:Y:S01]  /*16750*/  LDC.64 R2, c[0x4][R2] ;  /* 0x0100000002027b82 */ /* 0x001e220000000a00 */
        /* <DEDUP_REMOVED lines=8> */
[----:B0-----:R-:W-:Y:S05]  /*167e0*/  CALL.ABS.NOINC R2 ;  /* 0x0000000002007343 */ /* 0x001fea0003c00000 */
.L_x_857:
[----:B------:R-:W-:Y:S05]  /*167f0*/  BSYNC B6 ;  /* 0x0000000000067941 */ /* 0x000fea0003800000 */
.L_x_856:
        /* <DEDUP_REMOVED lines=8> */
[----:B0-----:R0:W1:Y:S01]  /*16880*/  LDC.64 R2, c[0x4][R33] ;  /* 0x0100000021027b82 */ /* 0x0010620000000a00 */
[----:B------:R-:W-:Y:S01]  /*16890*/  MOV R4, UR6 ;  /* 0x0000000600047c02 */ /* 0x000fe20008000f00 */
        /* <DEDUP_REMOVED lines=10> */
.L_x_860:
[----:B------:R0:W1:Y:S01]  /*16940*/  LDC.64 R2, c[0x4][R33] ;  /* 0x0100000021027b82 */ /* 0x0000620000000a00 */
[----:B------:R-:W-:Y:S01]  /*16950*/  ULDC.64 UR4, c[0x4][0x98] ;  /* 0x0100260000047ab9 */ /* 0x000fe20000000a00 */
[----:B------:R-:W-:Y:S01]  /*16960*/  ULDC.64 UR6, c[0x4][0xa0] ;  /* 0x0100280000067ab9 */ /* 0x000fe20000000a00 */
[----:B------:R-:W-:Y:S01]  /*16970*/  ULDC.64 UR8, c[0x4][0x18] ;  /* 0x0100060000087ab9 */ /* 0x000fe20000000a00 */
[----:B------:R-:W-:Y:S01]  /*16980*/  MOV R4, UR4 ;  /* 0x0000000400047c02 */ /* 0x000fe20008000f00 */
[----:B------:R-:W-:Y:S02]  /*16990*/  IMAD.U32 R5, RZ, RZ, UR5 ;  /* 0x00000005ff057e24 */ /* 0x000fe4000f8e00ff */
        /* <DEDUP_REMOVED lines=9> */
.L_x_859:
[----:B------:R-:W-:Y:S05]  /*16a30*/  BSYNC B6 ;  /* 0x0000000000067941 */ /* 0x000fea0003800000 */
.L_x_858:
[----:B------:R-:W2:Y:S01]  /*16a40*/  LDL.LU R21, [R1] ;  /* 0x0000000001157983 */ /* 0x000ea20000300800 */
[----:B------:R-:W-:Y:S01]  /*16a50*/  ULDC.64 UR4, c[0x0][0x9f8] ;  /* 0x00027e0000047ab9 */ /* 0x000fe20000000a00 */
[----:B------:R-:W1:Y:S02]  /*16a60*/  LDC R8, c[0x0][0x430] ;  /* 0x00010c00ff087b82 */ /* 0x000e640000000800 */
[----:B------:R-:W3:Y:S01]  /*16a70*/  LDL R20, [R1+0x8] ;  /* 0x0000080001147983 */ /* 0x000ee20000100800 */
[----:B------:R-:W-:Y:S01]  /*16a80*/  ISETP.NE.U32.AND P0, PT, RZ, UR4, PT ;  /* 0x00000004ff007c0c */ /* 0x000fe2000bf05070 */
[----:B------:R-:W4:Y:S03]  /*16a90*/  S2R R33, SR_TID.X ;  /* 0x0000000000217919 */ /* 0x000f260000002100 */
[----:B------:R-:W-:-:S13]  /*16aa0*/  ISETP.NE.AND.EX P0, PT, RZ, UR5, PT, P0 ;  /* 0x00000005ff007c0c */ /* 0x000fda000bf05300 */
[----:B------:R-:W-:Y:S01]  /*16ab0*/  @P0 IADD3 R2, P1, R31, UR4, RZ ;  /* 0x000000041f020c10 */ /* 0x000fe2000ff3e0ff */
[----:B------:R-:W1:Y:S01]  /*16ac0*/  S2R R10, SR_TID.X ;  /* 0x00000000000a7919 */ /* 0x000e620000002100 */
[----:B------:R-:W-:Y:S01]  /*16ad0*/  VIADD R0, R35, 0xffffffff ;  /* 0xffffffff23007836 */ /* 0x000fe20000000000 */
[----:B------:R-:W-:Y:S01]  /*16ae0*/  LOP3.LUT R9, R37, 0x2, RZ, 0xfc, !PT ;  /* 0x0000000225097812 */ /* 0x000fe200078efcff */
[----:B------:R-:W-:Y:S01]  /*16af0*/  ULDC UR4, c[0x0][0x320] ;  /* 0x0000c80000047ab9 */ /* 0x000fe20000000800 */
[----:B0-----:R-:W-:-:S05]  /*16b00*/  @P0 IADD3.X R3, R32, UR5, RZ, P1, !PT ;  /* 0x0000000520030c10 */ /* 0x001fca0008ffe4ff */
[----:B------:R0:W2:Y:S01]  /*16b10*/  @P0 LDG.E R27, desc[UR40][R2.64] ;  /* 0x00000028021b0981 */ /* 0x0000a2000c1e1900 */
[----:B----4-:R-:W-:-:S04]  /*16b20*/  LOP3.LUT R33, R33, 0x7f, RZ, 0xc0, !PT ;  /* 0x0000007f21217812 */ /* 0x010fc800078ec0ff */
[----:B------:R-:W-:Y:S02]  /*16b30*/  SHF.R.U32.HI R33, RZ, 0x3, R33 ;  /* 0x00000003ff217819 */ /* 0x000fe40000011621 */
[----:B-1----:R-:W-:Y:S02]  /*16b40*/  ISETP.NE.AND P1, PT, R8, 0x1, PT ;  /* 0x000000010800780c */ /* 0x002fe40003f25270 */
[----:B------:R-:W-:-:S04]  /*16b50*/  SHF.L.U32 R10, R10, 0x4, RZ ;  /* 0x000000040a0a7819 */ /* 0x000fc800000006ff */
[----:B------:R-:W-:-:S07]  /*16b60*/  LOP3.LUT R10, R33, 0x70, R10, 0xf8, !PT ;  /* 0x00000070210a7812 */ /* 0x000fce00078ef80a */
[----:B------:R-:W1:Y:S01]  /*16b70*/  @P1 LDC R5, c[0x0][0x434] ;  /* 0x00010d00ff051b82 */ /* 0x000e620000000800 */
[----:B------:R-:W-:-:S07]  /*16b80*/  IMAD R36, R0, 0x60, R10 ;  /* 0x0000006000247824 */ /* 0x000fce00078e020a */
[----:B------:R-:W4:Y:S01]  /*16b90*/  @P1 LDC R4, c[0x0][0x438] ;  /* 0x00010e00ff041b82 */ /* 0x000f220000000800 */
[----:B------:R-:W-:Y:S01]  /*16ba0*/  IMAD.MOV.U32 R35, RZ, RZ, RZ ;  /* 0x000000ffff237224 */ /* 0x000fe200078e00ff */
[----:B------:R-:W-:Y:S01]  /*16bb0*/  UMOV UR5, 0xffffffff ;  /* 0xffffffff00057882 */ /* 0x000fe20000000000 */
[----:B---3--:R-:W-:-:S04]  /*16bc0*/  ISETP.GE.AND P0, PT, R36, R20, PT ;  /* 0x000000142400720c */ /* 0x008fc80003f06270 */
[----:B------:R-:W-:Y:S01]  /*16bd0*/  ISETP.GT.U32.OR P0, PT, R10, 0x5f, P0 ;  /* 0x0000005f0a00780c */ /* 0x000fe20000704470 */
[----:B------:R-:W-:-:S12]  /*16be0*/  IMAD.IADD R36, R36, 0x1, R30 ;  /* 0x0000000124247824 */ /* 0x000fd800078e021e */
[----:B0-----:R-:W0:Y:S01]  /*16bf0*/  @!P0 LDC.64 R2, c[0x0][0x428] ;  /* 0x00010a00ff028b82 */ /* 0x001e220000000a00 */
[----:B-1----:R-:W-:-:S04]  /*16c00*/  @P1 IMAD.HI.U32 R5, R36, R5, RZ ;  /* 0x0000000524051227 */ /* 0x002fc800078e00ff */
[----:B------:R-:W-:Y:S01]  /*16c10*/  IMAD.MOV.U32 R6, RZ, RZ, R36 ;  /* 0x000000ffff067224 */ /* 0x000fe200078e0024 */
[----:B----4-:R-:W-:Y:S02]  /*16c20*/  @P1 SHF.R.U32.HI R6, RZ, R4, R5 ;  /* 0x00000004ff061219 */ /* 0x010fe40000011605 */
[----:B--2---:R-:W-:-:S03]  /*16c30*/  SHF.R.S32.HI R33, RZ, 0x1f, R27 ;  /* 0x0000001fff217819 */ /* 0x004fc6000001141b */
[--C-:B------:R-:W-:Y:S01]  /*16c40*/  @!P0 IMAD.MOV.U32 R4, RZ, RZ, R6.reuse ;  /* 0x000000ffff048224 */ /* 0x100fe200078e0006 */
[----:B------:R-:W-:Y:S01]  /*16c50*/  @!P0 SHF.R.S32.HI R5, RZ, 0x1f, R6 ;  /* 0x0000001fff058819 */ /* 0x000fe20000011406 */
[-C--:B0-----:R-:W-:Y:S02]  /*16c60*/  @!P0 IMAD R7, R33, R2.reuse, RZ ;  /* 0x0000000221078224 */ /* 0x081fe400078e02ff */
[----:B------:R-:W-:-:S04]  /*16c70*/  @!P0 IMAD.WIDE.U32 R4, R27, R2, R4 ;  /* 0x000000021b048225 */ /* 0x000fc800078e0004 */
[----:B------:R-:W-:Y:S02]  /*16c80*/  @!P0 IMAD R7, R27, R3, R7 ;  /* 0x000000031b078224 */ /* 0x000fe400078e0207 */
[----:B------:R-:W0:Y:S02]  /*16c90*/  @!P0 LDC.64 R2, c[0x0][0x418] ;  /* 0x00010600ff028b82 */ /* 0x000e240000000a00 */
[----:B------:R-:W-:Y:S01]  /*16ca0*/  @!P0 IMAD.IADD R7, R5, 0x1, R7 ;  /* 0x0000000105078824 */ /* 0x000fe200078e0207 */
[----:B0-----:R-:W-:-:S04]  /*16cb0*/  @!P0 LEA R2, P1, R4, R2, 0x2 ;  /* 0x0000000204028211 */ /* 0x001fc800078210ff */
[----:B------:R-:W-:-:S05]  /*16cc0*/  @!P0 LEA.HI.X R3, R4, R3, R7, 0x2, P1 ;  /* 0x0000000304038211 */ /* 0x000fca00008f1407 */
[----:B------:R0:W5:Y:S01]  /*16cd0*/  @!P0 LDG.E R35, desc[UR40][R2.64] ;  /* 0x0000002802238981 */ /* 0x000162000c1e1900 */
[----:B------:R-:W-:Y:S02]  /*16ce0*/  ISETP.NE.AND P0, PT, R9, 0x3, PT ;  /* 0x000000030900780c */ /* 0x000fe40003f05270 */
[----:B------:R-:W1:Y:S01]  /*16cf0*/  S2R R9, SR_TID.X ;  /* 0x0000000000097919 */ /* 0x000e620000002100 */
[----:B------:R-:W-:Y:S02]  /*16d00*/  ISETP.GT.U32.AND P1, PT, R10, 0x5f, PT ;  /* 0x0000005f0a00780c */ /* 0x000fe40003f24070 */
[----:B------:R-:W2:Y:S01]  /*16d10*/  S2R R10, SR_TID.X ;  /* 0x00000000000a7919 */ /* 0x000ea20000002100 */
[----:B------:R-:W-:-:S10]  /*16d20*/  LOP3.LUT R21, R21, 0xffffffdf, RZ, 0xc0, !PT ;  /* 0xffffffdf15157812 */ /* 0x000fd400078ec0ff */
[----:B------:R-:W-:-:S04]  /*16d30*/  @P1 LOP3.LUT R21, R21, 0x20, RZ, 0xfc, !PT ;  /* 0x0000002015151812 */ /* 0x000fc800078efcff */
[----:B------:R-:W-:Y:S01]  /*16d40*/  LOP3.LUT R21, R21, 0xffffffbf, RZ, 0xc0, !PT ;  /* 0xffffffbf15157812 */ /* 0x000fe200078ec0ff */
[----:B-1----:R-:W-:Y:S01]  /*16d50*/  IMAD.SHL.U32 R9, R9, 0x8, RZ ;  /* 0x0000000809097824 */ /* 0x002fe200078e00ff */
[----:B--2---:R-:W-:-:S04]  /*16d60*/  SHF.L.U32 R10, R10, 0x3, RZ ;  /* 0x000000030a0a7819 */ /* 0x004fc800000006ff */
[----:B------:R-:W-:Y:S02]  /*16d70*/  LOP3.LUT R9, R9, 0x38, RZ, 0xc0, !PT ;  /* 0x0000003809097812 */ /* 0x000fe400078ec0ff */
[----:B------:R-:W-:Y:S02]  /*16d80*/  LOP3.LUT R10, R10, 0x38, RZ, 0xc0, !PT ;  /* 0x000000380a0a7812 */ /* 0x000fe400078ec0ff */
[----:B------:R-:W-:Y:S02]  /*16d90*/  ISETP.GE.AND P1, PT, R9, UR4, PT ;  /* 0x0000000409007c0c */ /* 0x000fe4000bf26270 */
[----:B------:R-:W-:Y:S02]  /*16da0*/  LOP3.LUT R10, R10, 0x40, RZ, 0xfc, !PT ;  /* 0x000000400a0a7812 */ /* 0x000fe400078efcff */
[----:B------:R-:W-:Y:S02]  /*16db0*/  @P0 LOP3.LUT R21, R21, 0x40, RZ, 0xfc, !PT ;  /* 0x0000004015150812 */ /* 0x000fe400078efcff */
[----:B------:R-:W-:-:S02]  /*16dc0*/  ISETP.GE.AND P2, PT, R10, UR4, PT ;  /* 0x000000040a007c0c */ /* 0x000fc4000bf46270 */
[----:B------:R-:W-:Y:S02]  /*16dd0*/  LOP3.LUT R21, R21, 0xffffffef, RZ, 0xc0, !PT ;  /* 0xffffffef15157812 */ /* 0x000fe400078ec0ff */
[----:B------:R-:W-:-:S03]  /*16de0*/  LOP3.LUT R10, R9, 0x80, RZ, 0xfc, !PT ;  /* 0x00000080090a7812 */ /* 0x000fc600078efcff */
[----:B------:R-:W-:-:S04]  /*16df0*/  @P1 LOP3.LUT R21, R21, 0x10, RZ, 0xfc, !PT ;  /* 0x0000001015151812 */ /* 0x000fc800078efcff */
[----:B------:R-:W-:Y:S02]  /*16e00*/  LOP3.LUT R21, R21, 0xfffffff7, RZ, 0xc0, !PT ;  /* 0xfffffff715157812 */ /* 0x000fe400078ec0ff */
[----:B------:R-:W-:Y:S02]  /*16e10*/  LOP3.LUT R9, R9, 0xc0, RZ, 0xfc, !PT ;  /* 0x000000c009097812 */ /* 0x000fe400078efcff */
[----:B------:R-:W-:Y:S02]  /*16e20*/  ISETP.GE.AND P3, PT, R10, UR4, PT ;  /* 0x000000040a007c0c */ /* 0x000fe4000bf66270 */
[----:B------:R-:W-:Y:S02]  /*16e30*/  @P2 LOP3.LUT R21, R21, 0x8, RZ, 0xfc, !PT ;  /* 0x0000000815152812 */ /* 0x000fe400078efcff */
[----:B------:R-:W-:Y:S02]  /*16e40*/  ISETP.GE.AND P2, PT, R9, UR4, PT ;  /* 0x0000000409007c0c */ /* 0x000fe4000bf46270 */
[----:B------:R-:W-:-:S04]  /*16e50*/  LOP3.LUT R21, R21, 0xfffffffd, RZ, 0xc0, !PT ;  /* 0xfffffffd15157812 */ /* 0x000fc800078ec0ff */
[----:B------:R-:W-:-:S04]  /*16e60*/  LOP3.LUT R21, R21, 0xfffffffb, RZ, 0xc0, !PT ;  /* 0xfffffffb15157812 */ /* 0x000fc800078ec0ff */
[----:B------:R-:W-:-:S04]  /*16e70*/  @P3 LOP3.LUT R21, R21, 0x4, RZ, 0xfc, !PT ;  /* 0x0000000415153812 */ /* 0x000fc800078efcff */
[----:B------:R-:W-:-:S05]  /*16e80*/  @P2 LOP3.LUT R21, R21, 0x2, RZ, 0xfc, !PT ;  /* 0x0000000215152812 */ /* 0x000fca00078efcff */
[----:B------:R1:W-:Y:S01]  /*16e90*/  STL [R1], R21 ;  /* 0x0000001501007387 */ /* 0x0003e20000100800 */
[----:B0-----:R-:W-:-:S04]  /*16ea0*/  IMAD.MOV R2, RZ, RZ, -R6 ;  /* 0x000000ffff027224 */ /* 0x001fc800078e0a06 */
[----:B------:R-:W-:Y:S01]  /*16eb0*/  IMAD R36, R8, R2, R36 ;  /* 0x0000000208247224 */ /* 0x000fe200078e0224 */
[----:B------:R-:W-:Y:S06]  /*16ec0*/  BRA.DIV UR5, `(.L_x_861) ;  /* 0x0000005605e07947 */ /* 0x000fec000b800000 */
.L_x_1014:
[----:B------:R-:W-:Y:S01]  /*16ed0*/  SEL R7, RZ, 0x1, P1 ;  /* 0x00000001ff077807 */ /* 0x000fe20000800000 */
[----:B------:R-:W-:Y:S06]  /*16ee0*/  @!P0 BRA `(.L_x_862) ;  /* 0x0000000000048947 */ /* 0x000fec0003800000 */
[----:B------:R-:W-:Y:S01]  /*16ef0*/  BPT.TRAP 0x1 ;  /* 0x000000040000795c */ /* 0x000fe20000300000 */
.L_x_862:
[----:B------:R-:W-:Y:S01]  /*16f00*/  IMAD R32, R0, -0x60, R20 ;  /* 0xffffffa000207824 */ /* 0x000fe200078e0214 */
[----:B------:R-:W-:Y:S01]  /*16f10*/  SHF.L.U32 R0, R25, 0x1f, RZ ;  /* 0x0000001f19007819 */ /* 0x000fe200000006ff */
[----:B------:R-:W-:Y:S01]  /*16f20*/  IMAD R31, R24, 0x8, R22 ;  /* 0x00000008181f7824 */ /* 0x000fe200078e0216 */
[----:B------:R-:W-:Y:S03]  /*16f30*/  BSSY B0, `(.L_x_863) ;  /* 0x0000003000007945 */ /* 0x000fe60003800000 */
[----:B------:R-:W0:Y:S02]  /*16f40*/  SYNCS.PHASECHK.TRANS64.TRYWAIT P0, [R31+URZ+0x22840], R0 ;  /* 0x022840001f0075a7 */ /* 0x000e24000800017f */
[----:B0-----:R-:W-:Y:S05]  /*16f50*/  @!P0 BRA `(.L_x_864) ;  /* 0x0000005400f08947 */ /* 0x001fea0003800000 */
.L_x_1015:
[----:B------:R-:W-:Y:S05]  /*16f60*/  BSYNC B0 ;  /* 0x0000000000007941 */ /* 0x000fea0003800000 */
.L_x_863:
[----:B------:R-:W2:Y:S01]  /*16f70*/  LDL.LU R6, [R1] ;  /* 0x0000000001067983 */ /* 0x000ea20000300800 */
[----:B0-----:R-:W-:Y:S01]  /*16f80*/  SHF.R.S32.HI R0, RZ, 0x1f, R36 ;  /* 0x0000001fff007819 */ /* 0x001fe20000011424 */
[----:B------:R-:W-:Y:S01]  /*16f90*/  ULDC.64 UR4, c[0x0][0x300] ;  /* 0x0000c00000047ab9 */ /* 0x000fe20000000a00 */
[----:B-----5:R-:W-:Y:S01]  /*16fa0*/  SHF.R.S32.HI R4, RZ, 0x1f, R35 ;  /* 0x0000001fff047819 */ /* 0x020fe20000011423 */
[----:B------:R-:W0:Y:S01]  /*16fb0*/  S2R R8, SR_TID.X ;  /* 0x0000000000087919 */ /* 0x000e220000002100 */
[----:B------:R-:W-:Y:S01]  /*16fc0*/  IMAD.WIDE.U32 R2, R36, UR4, RZ ;  /* 0x0000000424027c25 */ /* 0x000fe2000f8e00ff */
[----:B------:R-:W-:Y:S01]  /*16fd0*/  ULDC.64 UR6, c[0x0][0x2e8] ;  /* 0x0000ba0000067ab9 */ /* 0x000fe20000000a00 */
[----:B------:R3:W-:Y:S04]  /*16fe0*/  STL [R1+0x28], R0 ;  /* 0x0000280001007387 */ /* 0x0007e80000100800 */
[----:B------:R4:W-:Y:S01]  /*16ff0*/  STL [R1+0x2c], R4 ;  /* 0x00002c0401007387 */ /* 0x0009e20000100800 */
[----:B---3--:R-:W-:-:S04]  /*17000*/  IMAD R0, R0, UR4, RZ ;  /* 0x0000000400007c24 */ /* 0x008fc8000f8e02ff */
[----:B------:R-:W-:Y:S01]  /*17010*/  IMAD R0, R36, UR5, R0 ;  /* 0x0000000524007c24 */ /* 0x000fe2000f8e0200 */
[----:B------:R-:W-:-:S03]  /*17020*/  ULDC.64 UR4, c[0x0][0x310] ;  /* 0x0000c40000047ab9 */ /* 0x000fc60000000a00 */
[----:B------:R-:W-:Y:S02]  /*17030*/  IMAD.IADD R3, R3, 0x1, R0 ;  /* 0x0000000103037824 */ /* 0x000fe400078e0200 */
[----:B------:R-:W-:Y:S02]  /*17040*/  IMAD R0, R4, UR4, RZ ;  /* 0x0000000404007c24 */ /* 0x000fe4000f8e02ff */
[C---:B------:R-:W-:Y:S01]  /*17050*/  IMAD.WIDE.U32 R2, R35.reuse, UR4, R2 ;  /* 0x0000000423027c25 */ /* 0x040fe2000f8e0002 */
[----:B----4-:R-:W3:Y:S03]  /*17060*/  S2R R4, SR_TID.X ;  /* 0x0000000000047919 */ /* 0x010ee60000002100 */
[----:B------:R-:W-:Y:S01]  /*17070*/  IMAD R0, R35, UR5, R0 ;  /* 0x0000000523007c24 */ /* 0x000fe2000f8e0200 */
[----:B------:R-:W-:Y:S01]  /*17080*/  ULDC.64 UR4, c[0x0][0x308] ;  /* 0x0000c20000047ab9 */ /* 0x000fe20000000a00 */
[----:B0-----:R-:W-:-:S02]  /*17090*/  IMAD.SHL.U32 R8, R8, 0x8, RZ ;  /* 0x0000000808087824 */ /* 0x001fc400078e00ff */
[----:B------:R-:W-:-:S03]  /*170a0*/  IMAD.IADD R3, R3, 0x1, R0 ;  /* 0x0000000103037824 */ /* 0x000fc600078e0200 */
[----:B------:R-:W-:Y:S01]  /*170b0*/  LOP3.LUT R8, R8, 0x38, RZ, 0xc0, !PT ;  /* 0x0000003808087812 */ /* 0x000fe200078ec0ff */
[----:B------:R-:W-:Y:S01]  /*170c0*/  IMAD.WIDE.U32 R2, R18, UR4, R2 ;  /* 0x0000000412027c25 */ /* 0x000fe2000f8e0002 */
[----:B------:R-:W-:Y:S02]  /*170d0*/  ULDC UR4, c[0x0][0x2f4] ;  /* 0x0000bd0000047ab9 */ /* 0x000fe40000000800 */
[----:B------:R-:W-:Y:S02]  /*170e0*/  ISETP.GE.AND P2, PT, R8, UR4, PT ;  /* 0x0000000408007c0c */ /* 0x000fe4000bf46270 */
[----:B------:R-:W-:Y:S02]  /*170f0*/  LEA R0, P0, R2, UR6, 0x1 ;  /* 0x0000000602007c11 */ /* 0x000fe4000f8008ff */
[----:B---3--:R-:W-:-:S04]  /*17100*/  LOP3.LUT R4, R4, 0x7f, RZ, 0xc0, !PT ;  /* 0x0000007f04047812 */ /* 0x008fc800078ec0ff */
[----:B------:R-:W-:Y:S01]  /*17110*/  SHF.R.U32.HI R5, RZ, 0x3, R4 ;  /* 0x00000003ff057819 */ /* 0x000fe20000011604 */
[----:B------:R-:W-:Y:S01]  /*17120*/  IMAD R4, R18, UR5, R3 ;  /* 0x0000000512047c24 */ /* 0x000fe2000f8e0203 */
[----:B------:R-:W-:-:S03]  /*17130*/  UMOV UR5, 0xffffffff ;  /* 0xffffffff00057882 */ /* 0x000fc60000000000 */
[----:B------:R-:W-:Y:S01]  /*17140*/  IMAD.IADD R32, R32, 0x1, -R5 ;  /* 0x0000000120207824 */ /* 0x000fe200078e0a05 */
[----:B------:R-:W-:Y:S01]  /*17150*/  LEA.HI.X R4, R2, UR7, R4, 0x1, P0 ;  /* 0x0000000702047c11 */ /* 0x000fe200080f0c04 */
[----:B------:R-:W-:-:S03]  /*17160*/  IMAD R5, R24, 0x1800, R28 ;  /* 0x0000180018057824 */ /* 0x000fc600078e021c */
[----:B------:R-:W-:Y:S02]  /*17170*/  ISETP.GE.AND P0, PT, R32, 0x1, PT ;  /* 0x000000012000780c */ /* 0x000fe40003f06270 */
[----:B--2---:R-:W-:-:S04]  /*17180*/  LOP3.LUT R6, R6, 0xfffffffe, RZ, 0xc0, !PT ;  /* 0xfffffffe06067812 */ /* 0x004fc800078ec0ff */
[----:B------:R-:W-:-:S05]  /*17190*/  @P2 LOP3.LUT R6, R6, 0x1, RZ, 0xfc, !PT ;  /* 0x0000000106062812 */ /* 0x000fca00078efcff */
[----:B------:R0:W-:Y:S01]  /*171a0*/  STL [R1], R6 ;  /* 0x0000000601007387 */ /* 0x0001e20000100800 */
[----:B------:R-:W-:Y:S05]  /*171b0*/  BRA.DIV UR5, `(.L_x_865) ;  /* 0x00000056056c7947 */ /* 0x000fea000b800000 */
[----:B------:R-:W2:Y:S01]  /*171c0*/  SHFL.IDX PT, R3, R0, RZ, 0x181f ;  /* 0x00181fff00037589 */ /* 0x000ea200000e0000 */
[----:B0-----:R-:W-:-:S03]  /*171d0*/  @P0 IMAD R6, R5, 0x2, R22 ;  /* 0x0000000205060824 */ /* 0x001fc600078e0216 */
[----:B------:R-:W0:Y:S01]  /*171e0*/  SHFL.IDX PT, R2, R4, RZ, 0x181f ;  /* 0x00181fff04027589 */ /* 0x000e2200000e0000 */
[----:B--2---:R-:W-:-:S05]  /*171f0*/  @P0 LEA R3, P1, R8, R3, 0x1 ;  /* 0x0000000308030211 */ /* 0x004fca00078208ff */
[----:B0-----:R-:W-:-:S05]  /*17200*/  @P0 IMAD.X R2, RZ, RZ, R2, P1 ;  /* 0x000000ffff020224 */ /* 0x001fca00008e0602 */
[----:B------:R-:W-:-:S04]  /*17210*/  @P0 LOP3.LUT R3, R3, R2, RZ, 0x3c, !PT ;  /* 0x0000000203030212 */ /* 0x000fc800078e3cff */
[----:B------:R-:W-:-:S04]  /*17220*/  @P0 LOP3.LUT R2, R3, R2, RZ, 0x3c, !PT ;  /* 0x0000000203020212 */ /* 0x000fc800078e3cff */
[----:B------:R-:W-:-:S05]  /*17230*/  @P0 LOP3.LUT R3, R3, R2, RZ, 0x3c, !PT ;  /* 0x0000000203030212 */ /* 0x000fca00078e3cff */
[----:B------:R-:W-:Y:S01]  /*17240*/  @!PT LDS RZ, [RZ] ;  /* 0x00000000fffff984 */ /* 0x000fe20000000800 */
[----:B------:R0:W-:Y:S01]  /*17250*/  @P0 LDGSTS.E.BYPASS.LTC128B.128 [R6+0x1c400], desc[UR40][R2.64], !P2 ;  /* 0x1c40000002060fae */ /* 0x0001e2000d101d68 */
[----:B------:R-:W-:-:S03]  /*17260*/  ISETP.GE.AND P0, PT, R32, 0x11, PT ;  /* 0x000000112000780c */ /* 0x000fc60003f06270 */
[----:B0-----:R-:W0:Y:S10]  /*17270*/  SHFL.IDX PT, R3, R0, 0x1, 0x181f ;  /* 0x00381f0000037f89 */ /* 0x001e3400000e0000 */
[----:B------:R-:W-:Y:S01]  /*17280*/  @P0 LEA R6, R5, R22, 0x1 ;  /* 0x0000001605060211 */ /* 0x000fe200078e08ff */
[----:B------:R-:W2:Y:S01]  /*17290*/  SHFL.IDX PT, R2, R4, 0x1, 0x181f ;  /* 0x00381f0004027f89 */ /* 0x000ea200000e0000 */
[----:B0-----:R-:W-:-:S05]  /*172a0*/  @P0 LEA R3, P1, R8, R3, 0x1 ;  /* 0x0000000308030211 */ /* 0x001fca00078208ff */
[----:B--2---:R-:W-:-:S05]  /*172b0*/  @P0 IMAD.X R2, RZ, RZ, R2, P1 ;  /* 0x000000ffff020224 */ /* 0x004fca00008e0602 */
[----:B------:R-:W-:-:S04]  /*172c0*/  @P0 LOP3.LUT R3, R3, R2, RZ, 0x3c, !PT ;  /* 0x0000000203030212 */ /* 0x000fc800078e3cff */
[----:B------:R-:W-:-:S04]  /*172d0*/  @P0 LOP3.LUT R2, R3, R2, RZ, 0x3c, !PT ;  /* 0x0000000203020212 */ /* 0x000fc800078e3cff */
[----:B------:R-:W-:-:S05]  /*172e0*/  @P0 LOP3.LUT R3, R3, R2, RZ, 0x3c, !PT ;  /* 0x0000000203030212 */ /* 0x000fca00078e3cff */
[----:B------:R0:W-:Y:S01]  /*172f0*/  @P0 LDGSTS.E.BYPASS.LTC128B.128 [R6+0x1cc00], desc[UR40][R2.64], !P2 ;  /* 0x1cc0000002060fae */ /* 0x0001e2000d101d68 */
[----:B------:R-:W-:-:S03]  /*17300*/  ISETP.GE.AND P0, PT, R32, 0x21, PT ;  /* 0x000000212000780c */ /* 0x000fc60003f06270 */
[----:B0-----:R-:W0:Y:S10]  /*17310*/  SHFL.IDX PT, R3, R0, 0x2, 0x181f ;  /* 0x00581f0000037f89 */ /* 0x001e3400000e0000 */
[----:B------:R-:W-:Y:S01]  /*17320*/  @P0 IMAD R6, R5, 0x2, R22 ;  /* 0x0000000205060824 */ /* 0x000fe200078e0216 */
        /* <DEDUP_REMOVED lines=20> */
[----:B------:R-:W2:Y:S04]  /*17470*/  SHFL.IDX PT, R2, R4, 0x4, 0x181f ;  /* 0x00981f0004027f89 */ /* 0x000ea800000e0000 */
[----:B------:R-:W3:Y:S04]  /*17480*/  SHFL.IDX PT, R4, R4, 0x5, 0x181f ;  /* 0x00b81f0004047f89 */ /* 0x000ee800000e0000 */
[----:B------:R-:W4:Y:S01]  /*17490*/  SHFL.IDX PT, R0, R0, 0x5, 0x181f ;  /* 0x00b81f0000007f89 */ /* 0x000f2200000e0000 */
[----:B0-----:R-:W-:-:S05]  /*174a0*/  @P0 LEA R3, P1, R8, R3, 0x1 ;  /* 0x0000000308030211 */ /* 0x001fca00078208ff */
[----:B--2---:R-:W-:-:S05]  /*174b0*/  @P0 IMAD.X R2, RZ, RZ, R2, P1 ;  /* 0x000000ffff020224 */ /* 0x004fca00008e0602 */
[----:B------:R-:W-:-:S04]  /*174c0*/  @P0 LOP3.LUT R3, R3, R2, RZ, 0x3c, !PT ;  /* 0x0000000203030212 */ /* 0x000fc800078e3cff */
[----:B------:R-:W-:-:S04]  /*174d0*/  @P0 LOP3.LUT R2, R3, R2, RZ, 0x3c, !PT ;  /* 0x0000000203020212 */ /* 0x000fc800078e3cff */
[----:B------:R-:W-:-:S05]  /*174e0*/  @P0 LOP3.LUT R3, R3, R2, RZ, 0x3c, !PT ;  /* 0x0000000203030212 */ /* 0x000fca00078e3cff */
[----:B---34-:R2:W-:Y:S02]  /*174f0*/  @P0 LDGSTS.E.BYPASS.LTC128B.128 [R6+0x1e400], desc[UR40][R2.64], !P2 ;  /* 0x1e40000002060fae */ /* 0x0185e4000d101d68 */
.L_x_1029:
[----:B------:R-:W-:-:S13]  /*17500*/  ISETP.GE.AND P0, PT, R32, 0x51, PT ;  /* 0x000000512000780c */ /* 0x000fda0003f06270 */
[----:B0-2---:R-:W-:Y:S01]  /*17510*/  @P0 LEA R2, P1, R8, R0, 0x1 ;  /* 0x0000000008020211 */ /* 0x005fe200078208ff */
        /* <DEDUP_REMOVED lines=8> */
.L_x_866:
[----:B------:R-:W-:Y:S02]  /*175a0*/  PLOP3.LUT P1, PT, P1, P0, PT, 0xa2, 0x0 ;  /* 0x000000000000781c */ /* 0x000fe40000f21472 */
[----:B------:R-:W-:-:S08]  /*175b0*/  @P0 R2UR P1, UR4, R31 ;  /* 0x000000001f0402ca */ /* 0x000fd00000020000 */
[----:B------:R-:W-:-:S05]  /*175c0*/  @P0 PLOP3.LUT P0, PT, P1, PT, PT, 0x80, 0x0 ;  /* 0x000000000000081c */ /* 0x000fca0000f0f070 */
[----:B------:R-:W-:Y:S01]  /*175d0*/  @!P1 SYNCS.ARRIVE.TRANS64.RED.A0T1 RZ, [UR4+0x22830], RZ ;  /* 0x022830ffffff99a7 */ /* 0x000fe20008200404 */
[----:B------:R-:W-:Y:S07]  /*175e0*/  @!P1 ARRIVES.LDGSTSBAR.64.TRANSCNT [UR4+0x22830] ;  /* 0x02283000ff0099b0 */ /* 0x000fee0008000a84 */
[----:B------:R-:W-:Y:S05]  /*175f0*/  @P0 BRA.U.ANY `(.L_x_866) ;  /* 0xfffffffd00e80947 */ /* 0x000fea000393ffff */
[----:B------:R-:W-:Y:S01]  /*17600*/  NOP ;  /* 0x0000000000007918 */ /* 0x000fe20000000000 */
[----:B------:R-:W-:-:S04]  /*17610*/  LOP3.LUT R0, R37, 0x2, RZ, 0xfc, !PT ;  /* 0x0000000225007812 */ /* 0x000fc800078efcff */
[----:B------:R-:W-:-:S13]  /*17620*/  ISETP.NE.AND P2, PT, R0, 0x3, PT ;  /* 0x000000030000780c */ /* 0x000fda0003f45270 */
[----:B------:R-:W-:Y:S05]  /*17630*/  @!P2 BRA `(.L_x_867) ;  /* 0x000000000004a947 */ /* 0x000fea0003800000 */
[----:B------:R-:W-:Y:S01]  /*17640*/  BPT.TRAP 0x1 ;  /* 0x000000040000795c */ /* 0x000fe20000300000 */
.L_x_867:
[----:B------:R2:W5:Y:S01]  /*17650*/  LDL R0, [R1] ;  /* 0x0000000001007983 */ /* 0x0005620000100800 */
[----:B------:R2:W-:Y:S03]  /*17660*/  SYNCS.ARRIVE.TRANS64.A1T0 RZ, [R31+URZ+0x22830], RZ ;  /* 0x022830ff1fff79a7 */ /* 0x0005e6000810003f */
[----:B------:R2:W5:Y:S04]  /*17670*/  LDL.LU R4, [R1+0x14] ;  /* 0x0000140001047983 */ /* 0x0005680000300800 */
[----:B0-----:R2:W5:Y:S02]  /*17680*/  LDL.LU R3, [R1+0xc] ;  /* 0x00000c0001037983 */ /* 0x0015640000300800 */
[----:B------:R-:W-:Y:S05]  /*17690*/  WARPSYNC.ALL ;  /* 0x0000000000007948 */ /* 0x000fea0003800000 */
[----:B------:R-:W-:Y:S01]  /*176a0*/  ULDC.64 UR4, c[0x0][0xa00] ;  /* 0x0002800000047ab9 */ /* 0x000fe20000000a00 */
[----:B------:R-:W-:Y:S01]  /*176b0*/  BSSY B6, `(.L_x_868) ;  /* 0x000002b000067945 */ /* 0x000fe20003800000 */
[----:B------:R-:W-:Y:S01]  /*176c0*/  BAR.SYNC.DEFER_BLOCKING 0x8, 0x180 ;  /* 0x0206000000007b1d */ /* 0x000fe20000010000 */
[C---:B-----5:R-:W-:Y:S02]  /*176d0*/  LOP3.LUT P0, RZ, R0.reuse, 0x4, RZ, 0xc0, !PT ;  /* 0x0000000400ff7812 */ /* 0x060fe4000780c0ff */
[----:B------:R-:W-:-:S02]  /*176e0*/  LOP3.LUT P2, RZ, R0, 0x8, RZ, 0xc0, !PT ;  /* 0x0000000800ff7812 */ /* 0x000fc4000784c0ff */
[----:B------:R-:W-:Y:S02]  /*176f0*/  SEL R2, RZ, 0x4, P0 ;  /* 0x00000004ff027807 */ /* 0x000fe40000000000 */
[----:B------:R-:W-:Y:S02]  /*17700*/  ISETP.NE.U32.AND P0, PT, RZ, UR4, PT ;  /* 0x00000004ff007c0c */ /* 0x000fe4000bf05070 */
[----:B------:R-:W-:Y:S02]  /*17710*/  LOP3.LUT P1, RZ, R0, 0x2, RZ, 0xc0, !PT ;  /* 0x0000000200ff7812 */ /* 0x000fe4000782c0ff */
[----:B------:R-:W-:Y:S01]  /*17720*/  ISETP.NE.AND.EX P0, PT, RZ, UR5, PT, P0 ;  /* 0x00000005ff007c0c */ /* 0x000fe2000bf05300 */
[----:B------:R-:W-:Y:S01]  /*17730*/  ULDC.64 UR4, c[0x0][0x298] ;  /* 0x0000a60000047ab9 */ /* 0x000fe20000000a00 */
[----:B------:R-:W-:Y:S02]  /*17740*/  SEL R0, RZ, 0x2, P2 ;  /* 0x00000002ff007807 */ /* 0x000fe40001000000 */
[----:B------:R-:W-:-:S02]  /*17750*/  SEL R5, R34, RZ, !P0 ;  /* 0x000000ff22057207 */ /* 0x000fc40004000000 */
[----:B------:R-:W-:Y:S02]  /*17760*/  IADD3 R0, R2, R0, R7 ;  /* 0x0000000002007210 */ /* 0x000fe40007ffe007 */
[----:B------:R-:W-:Y:S01]  /*17770*/  SEL R34, RZ, 0x8, P1 ;  /* 0x00000008ff227807 */ /* 0x000fe20000800000 */
[----:B------:R0:W-:Y:S01]  /*17780*/  STL [R1+0x1c], R5 ;  /* 0x00001c0501007387 */ /* 0x0001e20000100800 */
[----:B------:R-:W-:Y:S02]  /*17790*/  SEL R2, R4, RZ, !P0 ;  /* 0x000000ff04027207 */ /* 0x000fe40004000000 */
[----:B------:R-:W-:Y:S02]  /*177a0*/  IADD3 R34, R0, R34, RZ ;  /* 0x0000002200227210 */ /* 0x000fe40007ffe0ff */
[----:B------:R-:W-:Y:S01]  /*177b0*/  SHF.R.S32.HI R0, RZ, 0x1f, R3 ;  /* 0x0000001fff007819 */ /* 0x000fe20000011403 */
[----:B------:R3:W-:Y:S04]  /*177c0*/  STL [R1+0x34], R2 ;  /* 0x0000340201007387 */ /* 0x0007e80000100800 */
[----:B------:R-:W-:-:S02]  /*177d0*/  IMAD R0, R0, UR4, RZ ;  /* 0x0000000400007c24 */ /* 0x000fc4000f8e02ff */
[----:B0-----:R-:W-:-:S04]  /*177e0*/  IMAD.WIDE.U32 R4, R3, UR4, RZ ;  /* 0x0000000403047c25 */ /* 0x001fc8000f8e00ff */
[----:B------:R-:W-:Y:S01]  /*177f0*/  IMAD R0, R3, UR5, R0 ;  /* 0x0000000503007c24 */ /* 0x000fe2000f8e0200 */
[----:B------:R0:W-:Y:S01]  /*17800*/  STL.64 [R1+0x8], R4 ;  /* 0x0000080401007387 */ /* 0x0001e20000100a00 */
[----:B---3--:R-:W-:Y:S02]  /*17810*/  VIADD R2, R22, 0x18400 ;  /* 0x0001840016027836 */ /* 0x008fe40000000000 */
[----:B------:R-:W-:-:S03]  /*17820*/  IMAD.IADD R0, R5, 0x1, R0 ;  /* 0x0000000105007824 */ /* 0x000fc600078e0200 */
[----:B------:R-:W-:Y:S02]  /*17830*/  LOP3.LUT P0, RZ, R2, 0x3ff, RZ, 0xc0, !PT ;  /* 0x000003ff02ff7812 */ /* 0x000fe4000780c0ff */
[----:B------:R0:W-:Y:S11]  /*17840*/  STL [R1+0x14], R0 ;  /* 0x0000140001007387 */ /* 0x0001f60000100800 */
[----:B0-----:R-:W-:Y:S05]  /*17850*/  @!P0 BRA `(.L_x_869) ;  /* 0x0000000000408947 */ /* 0x001fea0003800000 */
[----:B------:R-:W-:Y:S01]  /*17860*/  MOV R2, 0x0 ;  /* 0x0000000000027802 */ /* 0x000fe20000000f00 */
[----:B------:R-:W-:Y:S01]  /*17870*/  ULDC.64 UR4, c[0x4][0x98] ;  /* 0x0100260000047ab9 */ /* 0x000fe20000000a00 */
[----:B------:R-:W-:Y:S01]  /*17880*/  ULDC.64 UR6, c[0x4][0xa0] ;  /* 0x0100280000067ab9 */ /* 0x000fe20000000a00 */
[----:B------:R-:W-:Y:S01]  /*17890*/  ULDC.64 UR8, c[0x4][0x20] ;  /* 0x0100080000087ab9 */ /* 0x000fe20000000a00 */
[----:B------:R-:W-:Y:S01]  /*178a0*/  IMAD.U32 R4, RZ, RZ, UR4 ;  /* 0x00000004ff047e24 */ /* 0x000fe2000f8e00ff */
[----:B------:R-:W-:Y:S01]  /*178b0*/  MOV R8, 0x70 ;  /* 0x0000007000087802 */ /* 0x000fe20000000f00 */
[----:B------:R-:W0:Y:S01]  /*178c0*/  LDC.64 R2, c[0x4][R2] ;  /* 0x0100000002027b82 */ /* 0x000e220000000a00 */
[----:B------:R-:W-:Y:S02]  /*178d0*/  IMAD.U32 R5, RZ, RZ, UR5 ;  /* 0x00000005ff057e24 */ /* 0x000fe4000f8e00ff */
[----:B------:R-:W-:Y:S02]  /*178e0*/  IMAD.U32 R6, RZ, RZ, UR6 ;  /* 0x00000006ff067e24 */ /* 0x000fe4000f8e00ff */
[----:B------:R-:W-:-:S02]  /*178f0*/  IMAD.U32 R7, RZ, RZ, UR7 ;  /* 0x00000007ff077e24 */ /* 0x000fc4000f8e00ff */
[----:B------:R-:W-:Y:S02]  /*17900*/  IMAD.U32 R10, RZ, RZ, UR8 ;  /* 0x00000008ff0a7e24 */ /* 0x000fe4000f8e00ff */
[----:B------:R-:W-:Y:S02]  /*17910*/  IMAD.U32 R11, RZ, RZ, UR9 ;  /* 0x00000009ff0b7e24 */ /* 0x000fe4000f8e00ff */
[----:B------:R-:W-:Y:S02]  /*17920*/  IMAD.MOV.U32 R12, RZ, RZ, 0x1 ;  /* 0x00000001ff0c7424 */ /* 0x000fe400078e00ff */
[----:B------:R-:W-:-:S07]  /*17930*/  IMAD.MOV.U32 R13, RZ, RZ, RZ ;  /* 0x000000ffff0d7224 */ /* 0x000fce00078e00ff */
[----:B-1----:R-:W-:-:S07]  /*17940*/  LEPC R20, `(.L_x_869) ;  /* 0x000000001014794e */ /* 0x002fce0000000000 */
[----:B0-2---:R-:W-:Y:S05]  /*17950*/  CALL.ABS.NOINC R2 ;  /* 0x0000000002007343 */ /* 0x005fea0003c00000 */
.L_x_869:
[----:B------:R-:W-:Y:S05]  /*17960*/  BSYNC B6 ;  /* 0x0000000000067941 */ /* 0x000fea0003800000 */
.L_x_868:
[----:B------:R-:W3:Y:S01]  /*17970*/  LDL.LU R0, [R1+0x14] ;  /* 0x0000140001007983 */ /* 0x000ee20000300800 */
[----:B------:R-:W-:Y:S01]  /*17980*/  ULDC.64 UR4, c[0x0][0x2d8] ;  /* 0x0000b60000047ab9 */ /* 0x000fe20000000a00 */
[----:B------:R-:W0:Y:S02]  /*17990*/  LDC R7, c[0x0][0x448] ;  /* 0x00011200ff077b82 */ /* 0x000e240000000800 */
[----:B------:R-:W3:Y:S04]  /*179a0*/  LDL.LU.64 R2, [R1+0x8] ;  /* 0x0000080001027983 */ /* 0x000ee80000300a00 */
[----:B-1----:R-:W4:Y:S04]  /*179b0*/  LDL.LU R21, [R1+0x34] ;  /* 0x0000340001157983 */ /* 0x002f280000300800 */
[----:B------:R-:W2:Y:S01]  /*179c0*/  LDL.LU R20, [R1+0x1c] ;  /* 0x00001c0001147983 */ /* 0x000ea20000300800 */
[----:B------:R-:W-:-:S03]  /*179d0*/  IMAD.SHL.U32 R17, R17, 0x80, RZ ;  /* 0x0000008011117824 */ /* 0x000fc600078e00ff */
[----:B------:R1:W5:Y:S01]  /*179e0*/  LDL R8, [R1+0x4] ;  /* 0x0000040001087983 */ /* 0x0003620000100800 */
[----:B0-----:R-:W-:-:S13]  /*179f0*/  ISETP.NE.AND P0, PT, R7, 0x1, PT ;  /* 0x000000010700780c */ /* 0x001fda0003f05270 */
[----:B------:R-:W0:Y:S01]  /*17a00*/  @P0 LDC R4, c[0x0][0x44c] ;  /* 0x00011300ff040b82 */ /* 0x000e220000000800 */
[----:B---3--:R-:W-:Y:S02]  /*17a10*/  IMAD.MOV.U32 R3, RZ, RZ, R0 ;  /* 0x000000ffff037224 */ /* 0x008fe400078e0000 */
[----:B------:R-:W-:-:S04]  /*17a20*/  IMAD.WIDE.U32 R2, R18, UR4, R2 ;  /* 0x0000000412027c25 */ /* 0x000fc8000f8e0002 */
[----:B------:R-:W-:Y:S01]  /*17a30*/  IMAD R3, R18, UR5, R3 ;  /* 0x0000000512037c24 */ /* 0x000fe2000f8e0203 */
[----:B------:R-:W-:Y:S02]  /*17a40*/  ULDC.64 UR4, c[0x0][0x2e0] ;  /* 0x0000b80000047ab9 */ /* 0x000fe40000000a00 */
[----:B----4-:R-:W-:Y:S02]  /*17a50*/  IMAD R0, R21, UR4, RZ ;  /* 0x0000000415007c24 */ /* 0x010fe4000f8e02ff */
[----:B--2---:R-:W-:-:S04]  /*17a60*/  IMAD.WIDE.U32 R2, R20, UR4, R2 ;  /* 0x0000000414027c25 */ /* 0x004fc8000f8e0002 */
[----:B------:R-:W-:Y:S01]  /*17a70*/  IMAD R0, R20, UR5, R0 ;  /* 0x0000000514007c24 */ /* 0x000fe2000f8e0200 */
[----:B------:R-:W2:Y:S01]  /*17a80*/  S2R R9, SR_TID.X ;  /* 0x0000000000097919 */ /* 0x000ea20000002100 */
[----:B------:R-:W-:Y:S02]  /*17a90*/  ULDC.64 UR4, c[0x0][0x2d0] ;  /* 0x0000b40000047ab9 */ /* 0x000fe40000000a00 */
[----:B------:R-:W-:Y:S01]  /*17aa0*/  IMAD.IADD R3, R3, 0x1, R0 ;  /* 0x0000000103037824 */ /* 0x000fe200078e0200 */
[----:B------:R-:W3:Y:S01]  /*17ab0*/  S2R R20, SR_TID.X ;  /* 0x0000000000147919 */ /* 0x000ee20000002100 */
[----:B------:R-:W4:Y:S01]  /*17ac0*/  @P0 LDC R0, c[0x0][0x450] ;  /* 0x00011400ff000b82 */ /* 0x000f220000000800 */
[----:B---3--:R-:W-:-:S04]  /*17ad0*/  LOP3.LUT R20, R20, 0x7f, RZ, 0xc0, !PT ;  /* 0x0000007f14147812 */ /* 0x008fc800078ec0ff */
[----:B------:R-:W-:Y:S02]  /*17ae0*/  SHF.R.U32.HI R21, RZ, 0x3, R20 ;  /* 0x00000003ff157819 */ /* 0x000fe40000011614 */
[----:B------:R-:W3:Y:S02]  /*17af0*/  S2R R20, SR_TID.X ;  /* 0x0000000000147919 */ /* 0x000ee40000002100 */
[----:B---3--:R-:W-:-:S05]  /*17b00*/  IMAD.SHL.U32 R20, R20, 0x10, RZ ;  /* 0x0000001014147824 */ /* 0x008fca00078e00ff */
[----:B------:R-:W-:-:S04]  /*17b10*/  LOP3.LUT R20, R21, 0x70, R20, 0xf8, !PT ;  /* 0x0000007015147812 */ /* 0x000fc800078ef814 */
[----:B------:R-:W-:Y:S02]  /*17b20*/  LOP3.LUT R5, R20, R17, RZ, 0xfc, !PT ;  /* 0x0000001114057212 */ /* 0x000fe400078efcff */
[----:B------:R1:W5:Y:S03]  /*17b30*/  LDL R20, [R1+0x18] ;  /* 0x0000180001147983 */ /* 0x0003660000100800 */
[----:B0-----:R-:W-:-:S04]  /*17b40*/  @P0 IMAD.HI.U32 R6, R5, R4, RZ ;  /* 0x0000000405060227 */ /* 0x001fc800078e00ff */
[----:B------:R-:W-:Y:S01]  /*17b50*/  IMAD.MOV.U32 R4, RZ, RZ, R5 ;  /* 0x000000ffff047224 */ /* 0x000fe200078e0005 */
[----:B----4-:R-:W-:Y:S01]  /*17b60*/  @P0 SHF.R.U32.HI R4, RZ, R0, R6 ;  /* 0x00000000ff040219 */ /* 0x010fe20000011606 */
        /* <DEDUP_REMOVED lines=8> */
[----:B------:R-:W-:-:S03]  /*17bf0*/  ULDC.64 UR4, c[0x0][0x2c8] ;  /* 0x0000b20000047ab9 */ /* 0x000fc60000000a00 */
[----:B------:R-:W-:Y:S01]  /*17c00*/  IADD3 R3, R3, R5, RZ ;  /* 0x0000000503037210 */ /* 0x000fe20007ffe0ff */
[----:B------:R-:W-:Y:S02]  /*17c10*/  IMAD R4, R4, UR4, RZ ;  /* 0x0000000404047c24 */ /* 0x000fe4000f8e02ff */
[----:B------:R-:W-:-:S04]  /*17c20*/  IMAD.WIDE.U32 R2, R0, UR4, R2 ;  /* 0x0000000400027c25 */ /* 0x000fc8000f8e0002 */
[----:B------:R-:W-:Y:S01]  /*17c30*/  IMAD R4, R0, UR5, R4 ;  /* 0x0000000500047c24 */ /* 0x000fe2000f8e0204 */
[----:B------:R-:W-:Y:S01]  /*17c40*/  ULDC.64 UR4, c[0x0][0x280] ;  /* 0x0000a00000047ab9 */ /* 0x000fe20000000a00 */
[----:B--2---:R-:W-:Y:S01]  /*17c50*/  IMAD.SHL.U32 R9, R9, 0x8, RZ ;  /* 0x0000000809097824 */ /* 0x004fe200078e00ff */
[C---:B------:R-:W-:Y:S01]  /*17c60*/  LEA R0, P0, R2.reuse, UR4, 0x1 ;  /* 0x0000000402007c11 */ /* 0x040fe2000f8008ff */
[----:B------:R-:W-:Y:S01]  /*17c70*/  IMAD.IADD R4, R3, 0x1, R4 ;  /* 0x0000000103047824 */ /* 0x000fe200078e0204 */
[----:B------:R-:W-:Y:S02]  /*17c80*/  ULDC UR4, c[0x0][0x2b8] ;  /* 0x0000ae0000047ab9 */ /* 0x000fe40000000800 */
[----:B------:R-:W-:Y:S02]  /*17c90*/  LOP3.LUT R9, R9, 0x38, RZ, 0xc0, !PT ;  /* 0x0000003809097812 */ /* 0x000fe400078ec0ff */
[----:B------:R-:W-:Y:S01]  /*17ca0*/  LEA.HI.X R4, R2, UR5, R4, 0x1, P0 ;  /* 0x0000000502047c11 */ /* 0x000fe200080f0c04 */
[----:B------:R-:W-:Y:S01]  /*17cb0*/  UMOV UR5, 0xffffffff ;  /* 0xffffffff00057882 */ /* 0x000fe20000000000 */
[----:B0-----:R-:W-:-:S02]  /*17cc0*/  LOP3.LUT R21, R21, 0x7f, RZ, 0xc0, !PT ;  /* 0x0000007f15157812 */ /* 0x001fc400078ec0ff */
[----:B------:R-:W-:Y:S02]  /*17cd0*/  ISETP.GE.AND P1, PT, R9, UR4, PT ;  /* 0x0000000409007c0c */ /* 0x000fe4000bf26270 */
[----:B------:R-:W-:Y:S01]  /*17ce0*/  SHF.R.U32.HI R10, RZ, 0x3, R21 ;  /* 0x00000003ff0a7819 */ /* 0x000fe20000011615 */
[----:B-1----:R-:W-:Y:S10]  /*17cf0*/  BRA.DIV UR5, `(.L_x_870) ;  /* 0x00000052059c7947 */ /* 0x002ff4000b800000 */
[----:B------:R-:W0:Y:S01]  /*17d00*/  SHFL.IDX PT, R3, R0, RZ, 0x181f ;  /* 0x00181fff00037589 */ /* 0x000e2200000e0000 */
[----:B-----5:R-:W-:Y:S02]  /*17d10*/  IMAD R5, R20, R7, RZ ;  /* 0x0000000714057224 */ /* 0x020fe400078e02ff */
[----:B------:R-:W-:Y:S01]  /*17d20*/  IMAD.IADD R17, R10, 0x1, R17 ;  /* 0x000000010a117824 */ /* 0x000fe200078e0211 */
[----:B------:R-:W1:Y:S03]  /*17d30*/  SHFL.IDX PT, R2, R4, RZ, 0x181f ;  /* 0x00181fff04027589 */ /* 0x000e6600000e0000 */
[C---:B------:R-:W-:Y:S01]  /*17d40*/  VIADD R6, R17.reuse, 0x10 ;  /* 0x0000001011067836 */ /* 0x040fe20000000000 */
[----:B------:R-:W-:-:S13]  /*17d50*/  ISETP.GE.AND P0, PT, R17, R5, PT ;  /* 0x000000051100720c */ /* 0x000fda0003f06270 */
[----:B0-----:R-:W-:-:S05]  /*17d60*/  @!P0 LEA R3, P2, R9, R3, 0x1 ;  /* 0x0000000309038211 */ /* 0x001fca00078408ff */
[----:B-1----:R-:W-:-:S05]  /*17d70*/  @!P0 IMAD.X R2, RZ, RZ, R2, P2 ;  /* 0x000000ffff028224 */ /* 0x002fca00010e0602 */
[----:B------:R-:W-:-:S04]  /*17d80*/  @!P0 LOP3.LUT R3, R3, R2, RZ, 0x3c, !PT ;  /* 0x0000000203038212 */ /* 0x000fc800078e3cff */
[----:B------:R-:W-:-:S04]  /*17d90*/  @!P0 LOP3.LUT R2, R3, R2, RZ, 0x3c, !PT ;  /* 0x0000000203028212 */ /* 0x000fc800078e3cff */
[----:B------:R-:W-:-:S05]  /*17da0*/  @!P0 LOP3.LUT R3, R3, R2, RZ, 0x3c, !PT ;  /* 0x0000000203038212 */ /* 0x000fca00078e3cff */
[----:B------:R-:W-:Y:S01]  /*17db0*/  @!PT LDS RZ, [RZ] ;  /* 0x00000000fffff984 */ /* 0x000fe20000000800 */
        /* <DEDUP_REMOVED lines=11> */
[----:B------:R-:W-:Y:S02]  /*17e70*/  ISETP.GE.AND P0, PT, R6, R5, PT ;  /* 0x000000050600720c */ /* 0x000fe40003f06270 */
[----:B------:R-:W-:Y:S01]  /*17e80*/  IADD3 R6, R17, 0x30, RZ ;  /* 0x0000003011067810 */ /* 0x000fe20007ffe0ff */
        /* <DEDUP_REMOVED lines=41> */
[----:B------:R-:W2:Y:S04]  /*18120*/  SHFL.IDX PT, R4, R4, 0x7, 0x181f ;  /* 0x00f81f0004047f89 */ /* 0x000ea800000e0000 */
[----:B------:R-:W3:Y:S01]  /*18130*/  SHFL.IDX PT, R0, R0, 0x7, 0x181f ;  /* 0x00f81f0000007f89 */ /* 0x000ee200000e0000 */
[----:B0-----:R-:W-:-:S05]  /*18140*/  @!P0 LEA R3, P2, R9, R3, 0x1 ;  /* 0x0000000309038211 */ /* 0x001fca00078408ff */
[----:B-1----:R-:W-:-:S05]  /*18150*/  @!P0 IMAD.X R2, RZ, RZ, R2, P2 ;  /* 0x000000ffff028224 */ /* 0x002fca00010e0602 */
[----:B------:R-:W-:-:S04]  /*18160*/  @!P0 LOP3.LUT R3, R3, R2, RZ, 0x3c, !PT ;  /* 0x0000000203038212 */ /* 0x000fc800078e3cff */
[----:B------:R-:W-:-:S04]  /*18170*/  @!P0 LOP3.LUT R2, R3, R2, RZ, 0x3c, !PT ;  /* 0x0000000203028212 */ /* 0x000fc800078e3cff */
[----:B------:R-:W-:-:S05]  /*18180*/  @!P0 LOP3.LUT R3, R3, R2, RZ, 0x3c, !PT ;  /* 0x0000000203038212 */ /* 0x000fca00078e3cff */
[----:B--23--:R0:W-:Y:S02]  /*18190*/  @!P0 LDGSTS.E.BYPASS.LTC128B.128 [R8+0x1b400], desc[UR40][R2.64], !P1 ;  /* 0x1b40000002088fae */ /* 0x00c1e4000c901d68 */
.L_x_1046:
[----:B------:R-:W-:-:S05]  /*181a0*/  VIADD R17, R17, 0x70 ;  /* 0x0000007011117836 */ /* 0x000fca0000000000 */
[----:B------:R-:W-:-:S13]  /*181b0*/  ISETP.GE.AND P0, PT, R17, R5, PT ;  /* 0x000000051100720c */ /* 0x000fda0003f06270 */
[----:B0-----:R-:W-:-:S04]  /*181c0*/  @!P0 LEA R2, P2, R9, R0, 0x1 ;  /* 0x0000000009028211 */ /* 0x001fc800078408ff */
[----:B------:R-:W-:-:S05]  /*181d0*/  @!P0 IADD3.X R3, RZ, R4, RZ, P2, !PT ;  /* 0x00000004ff038210 */ /* 0x000fca00017fe4ff */
[----:B------:R-:W-:Y:S01]  /*181e0*/  @!PT LDS RZ, [RZ] ;  /* 0x00000000fffff984 */ /* 0x000fe20000000800 */
[----:B------:R-:W-:Y:S01]  /*181f0*/  @!PT LDS RZ, [RZ] ;  /* 0x00000000fffff984 */ /* 0x000fe20000000800 */
[----:B------:R-:W-:Y:S01]  /*18200*/  @!PT LDS RZ, [RZ] ;  /* 0x00000000fffff984 */ /* 0x000fe20000000800 */
[----:B------:R0:W-:Y:S01]  /*18210*/  @!P0 LDGSTS.E.BYPASS.LTC128B.128 [R8+0x1bc00], desc[UR40][R2.64], !P1 ;  /* 0x1bc0000002088fae */ /* 0x0001e2000c901d68 */
[----:B------:R-:W-:Y:S01]  /*18220*/  PLOP3.LUT P0, PT, PT, PT, PT, 0x80, 0x0 ;  /* 0x000000000000781c */ /* 0x000fe20003f0f070 */
[----:B------:R-:W-:-:S12]  /*18230*/  NOP ;  /* 0x0000000000007918 */ /* 0x000fd80000000000 */
.L_x_871:
        /* <DEDUP_REMOVED lines=18> */
.L_x_1047:
[----:B------:R-:W-:Y:S05]  /*18360*/  BSYNC B0 ;  /* 0x0000000000007941 */ /* 0x000fea0003800000 */
.L_x_872:
[----:B------:R-:W-:-:S04]  /*18370*/  LOP3.LUT R0, R37, 0x2, RZ, 0xfc, !PT ;  /* 0x0000000225007812 */ /* 0x000fc800078efcff */
[----:B------:R-:W-:-:S13]  /*18380*/  ISETP.NE.AND P0, PT, R0, 0x3, PT ;  /* 0x000000030000780c */ /* 0x000fda0003f05270 */
[----:B------:R-:W-:Y:S05]  /*18390*/  @!P0 BRA `(.L_x_874) ;  /* 0x0000000000048947 */ /* 0x000fea0003800000 */
[----:B------:R-:W-:Y:S01]  /*183a0*/  BPT.TRAP 0x1 ;  /* 0x000000040000795c */ /* 0x000fe20000300000 */
.L_x_874:
[----:B------:R-:W-:Y:S01]  /*183b0*/  SHF.L.U32 R0, R25, 0x1f, RZ ;  /* 0x0000001f19007819 */ /* 0x000fe200000006ff */
[----:B------:R-:W-:Y:S03]  /*183c0*/  BSSY B0, `(.L_x_875) ;  /* 0x0000003000007945 */ /* 0x000fe60003800000 */
[----:B------:R-:W1:Y:S02]  /*183d0*/  SYNCS.PHASECHK.TRANS64.TRYWAIT P0, [R31+URZ+0x22860], R0 ;  /* 0x022860001f0075a7 */ /* 0x000e64000800017f */
[----:B-1----:R-:W-:Y:S05]  /*183e0*/  @!P0 BRA `(.L_x_876) ;  /* 0x0000005400988947 */ /* 0x002fea0003800000 */
.L_x_1048:
[----:B------:R-:W-:Y:S05]  /*183f0*/  BSYNC B0 ;  /* 0x0000000000007941 */ /* 0x000fea0003800000 */
.L_x_875:
[----:B------:R-:W0:Y:S01]  /*18400*/  LDL.LU R2, [R1+0x28] ;  /* 0x0000280001027983 */ /* 0x000e220000300800 */
[----:B------:R-:W-:Y:S01]  /*18410*/  ULDC.64 UR4, c[0x0][0x328] ;  /* 0x0000ca0000047ab9 */ /* 0x000fe20000000a00 */
[----:B------:R-:W-:Y:S02]  /*18420*/  ULDC.64 UR6, c[0x0][0x318] ;  /* 0x0000c60000067ab9 */ /* 0x000fe40000000a00 */
[----:B------:R-:W1:Y:S01]  /*18430*/  LDL.LU R4, [R1+0x2c] ;  /* 0x00002c0001047983 */ /* 0x000e620000300800 */
[----:B0-----:R-:W-:-:S04]  /*18440*/  IMAD R3, R2, UR4, RZ ;  /* 0x0000000402037c24 */ /* 0x001fc8000f8e02ff */
[C---:B------:R-:W-:Y:S02]  /*18450*/  IMAD R5, R36.reuse, UR5, R3 ;  /* 0x0000000524057c24 */ /* 0x040fe4000f8e0203 */
[----:B------:R-:W-:Y:S01]  /*18460*/  IMAD.WIDE.U32 R2, R36, UR4, RZ ;  /* 0x0000000424027c25 */ /* 0x000fe2000f8e00ff */
[----:B------:R-:W-:-:S03]  /*18470*/  ULDC.64 UR4, c[0x0][0x338] ;  /* 0x0000ce0000047ab9 */ /* 0x000fc60000000a00 */
[----:B------:R-:W-:Y:S02]  /*18480*/  IMAD.IADD R3, R3, 0x1, R5 ;  /* 0x0000000103037824 */ /* 0x000fe400078e0205 */
[----:B-1----:R-:W-:Y:S02]  /*18490*/  IMAD R0, R4, UR4, RZ ;  /* 0x0000000404007c24 */ /* 0x002fe4000f8e02ff */
        /* <DEDUP_REMOVED lines=12> */
[----:B------:R-:W-:Y:S01]  /*18560*/  LOP3.LUT R7, R34, 0x1, RZ, 0xc0, !PT ;  /* 0x0000000122077812 */ /* 0x000fe200078ec0ff */
[----:B------:R-:W-:Y:S01]  /*18570*/  IMAD R4, R4, 0x2, R22 ;  /* 0x0000000204047824 */ /* 0x000fe200078e0216 */
[C---:B------:R-:W-:Y:S01]  /*18580*/  LOP3.LUT P2, RZ, R34.reuse, 0x2, RZ, 0xc0, !PT ;  /* 0x0000000222ff7812 */ /* 0x040fe2000784c0ff */
[----:B------:R-:W1:Y:S01]  /*18590*/  SHFL.IDX PT, R14, R5, RZ, 0x181f ;  /* 0x00181fff050e7589 */ /* 0x000e6200000e0000 */
[----:B------:R-:W-:Y:S02]  /*185a0*/  ISETP.NE.U32.AND P3, PT, R7, 0x1, PT ;  /* 0x000000010700780c */ /* 0x000fe40003f65070 */
[----:B------:R-:W-:Y:S01]  /*185b0*/  LOP3.LUT P1, RZ, R34, 0x4, RZ, 0xc0, !PT ;  /* 0x0000000422ff7812 */ /* 0x000fe2000782c0ff */
[----:B------:R-:W2:Y:S03]  /*185c0*/  SHFL.IDX PT, R3, R6, RZ, 0x181f ;  /* 0x00181fff06037589 */ /* 0x000ea600000e0000 */
[----:B------:R-:W-:Y:S01]  /*185d0*/  ISETP.LT.OR P4, PT, R32, 0x1, !P1 ;  /* 0x000000012000780c */ /* 0x000fe20004f81670 */
        /* <DEDUP_REMOVED lines=10> */
[----:B------:R-:W-:-:S03]  /*18680*/  LOP3.LUT P0, RZ, R34, 0x8, RZ, 0xc0, !PT ;  /* 0x0000000822ff7812 */ /* 0x000fc6000780c0ff */
[----:B------:R-:W-:Y:S01]  /*18690*/  LDGSTS.E.BYPASS.LTC128B.128 [R4+0x6400], desc[UR40][R2.64+0x100], !P4 ;  /* 0x0640010002047fae */ /* 0x000fe2000e101d68 */
[----:B------:R-:W-:-:S13]  /*186a0*/  ISETP.LT.OR P4, PT, R32, 0x1, !P0 ;  /* 0x000000012000780c */ /* 0x000fda0004781670 */
[----:B------:R1:W-:Y:S01]  /*186b0*/  LDGSTS.E.BYPASS.LTC128B.128 [R4+0x9400], desc[UR40][R2.64+0x180], !P4 ;  /* 0x0940018002047fae */ /* 0x0003e2000e101d68 */
[----:B0-----:R-:W-:-:S03]  /*186c0*/  IADD3 R8, P4, R14, R0, RZ ;  /* 0x000000000e087210 */ /* 0x001fc60007f9e0ff */
[----:B------:R-:W-:Y:S04]  /*186d0*/  SHFL.IDX PT, R14, R5, 0x2, 0x181f ;  /* 0x00581f00050e7f89 */ /* 0x000fe800000e0000 */
[----:B-1----:R-:W0:Y:S02]  /*186e0*/  SHFL.IDX PT, R3, R6, 0x1, 0x181f ;  /* 0x00381f0006037f89 */ /* 0x002e2400000e0000 */
[----:B0-----:R-:W-:Y:S02]  /*186f0*/  IADD3.X R9, RZ, R3, RZ, P4, !PT ;  /* 0x00000003ff097210 */ /* 0x001fe400027fe4ff */
        /* <DEDUP_REMOVED lines=8> */
[----:B------:R1:W-:Y:S01]  /*18780*/  LDGSTS.E.BYPASS.LTC128B.128 [R4+0x9c00], desc[UR40][R8.64+0x180], !P4 ;  /* 0x09c0018008047fae */ /* 0x0003e2000e101d68 */
        /* <DEDUP_REMOVED lines=11> */
[----:B-1----:R-:W-:-:S03]  /*18840*/  IADD3 R8, P4, R14, R0, RZ ;  /* 0x000000000e087210 */ /* 0x002fc60007f9e0ff */
[----:B------:R-:W-:Y:S04]  /*18850*/  SHFL.IDX PT, R14, R5, 0x4, 0x181f ;  /* 0x00981f00050e7f89 */ /* 0x000fe800000e0000 */
[----:B0-----:R-:W0:Y:S02]  /*18860*/  SHFL.IDX PT, R3, R6, 0x3, 0x181f ;  /* 0x00781f0006037f89 */ /* 0x001e2400000e0000 */
[----:B0-----:R-:W-:Y:S01]  /*18870*/  IMAD.X R9, RZ, RZ, R3, P4 ;  /* 0x000000ffff097224 */ /* 0x001fe200020e0603 */
[C---:B------:R-:W-:Y:S01]  /*18880*/  ISETP.LT.OR P4, PT, R32.reuse, 0x31, P3 ;  /* 0x000000312000780c */ /* 0x040fe20001f81670 */
[----:B------:R-:W0:Y:S04]  /*18890*/  SHFL.IDX PT, R3, R6, 0x4, 0x181f ;  /* 0x00981f0006037f89 */ /* 0x000e2800000e0000 */
[----:B------:R-:W1:Y:S08]  /*188a0*/  SHFL.IDX PT, R6, R6, 0x5, 0x181f ;  /* 0x00b81f0006067f89 */ /* 0x000e7000000e0000 */
[----:B------:R2:W-:Y:S01]  /*188b0*/  LDGSTS.E.BYPASS.LTC128B.128 [R4+0x1c00], desc[UR40][R8.64], !P4 ;  /* 0x01c0000008047fae */ /* 0x0005e2000e101d68 */
[----:B------:R-:W-:-:S13]  /*188c0*/  ISETP.LT.OR P4, PT, R32, 0x31, !P2 ;  /* 0x000000312000780c */ /* 0x000fda0005781670 */
[----:B------:R2:W-:Y:S01]  /*188d0*/  LDGSTS.E.BYPASS.LTC128B.128 [R4+0x4c00], desc[UR40][R8.64+0x80], !P4 ;  /* 0x04c0008008047fae */ /* 0x0005e2000e101d68 */
[----:B------:R-:W-:-:S13]  /*188e0*/  ISETP.LT.OR P4, PT, R32, 0x31, !P1 ;  /* 0x000000312000780c */ /* 0x000fda0004f81670 */
[----:B------:R2:W-:Y:S01]  /*188f0*/  LDGSTS.E.BYPASS.LTC128B.128 [R4+0x7c00], desc[UR40][R8.64+0x100], !P4 ;  /* 0x07c0010008047fae */ /* 0x0005e2000e101d68 */
[----:B------:R-:W-:-:S13]  /*18900*/  ISETP.LT.OR P4, PT, R32, 0x31, !P0 ;  /* 0x000000312000780c */ /* 0x000fda0004781670 */
[----:B------:R2:W-:Y:S01]  /*18910*/  LDGSTS.E.BYPASS.LTC128B.128 [R4+0xac00], desc[UR40][R8.64+0x180], !P4 ;  /* 0x0ac0018008047fae */ /* 0x0005e2000e101d68 */
[----:B------:R-:W-:-:S03]  /*18920*/  IADD3 R2, P4, R14, R0, RZ ;  /* 0x000000000e027210 */ /* 0x000fc60007f9e0ff */
[----:B------:R2:W3:Y:S02]  /*18930*/  SHFL.IDX PT, R14, R5, 0x5, 0x181f ;  /* 0x00b81f00050e7f89 */ /* 0x0004e400000e0000 */
        /* <DEDUP_REMOVED lines=9> */
.L_x_1062:
        /* <DEDUP_REMOVED lines=15> */
.L_x_878:
[----:B------:R-:W-:Y:S02]  /*18ac0*/  PLOP3.LUT P1, PT, P1, P0, PT, 0xa2, 0x0 ;  /* 0x000000000000781c */ /* 0x000fe40000f21472 */
[----:B------:R-:W-:-:S08]  /*18ad0*/  @P0 R2UR P1, UR4, R31 ;  /* 0x000000001f0402ca */ /* 0x000fd00000020000 */
[----:B------:R-:W-:-:S05]  /*18ae0*/  @P0 PLOP3.LUT P0, PT, P1, PT, PT, 0x80, 0x0 ;  /* 0x000000000000081c */ /* 0x000fca0000f0f070 */
[----:B------:R-:W-:Y:S01]  /*18af0*/  @!P1 SYNCS.ARRIVE.TRANS64.RED.A0T1 RZ, [UR4+0x22850], RZ ;  /* 0x022850ffffff99a7 */ /* 0x000fe20008200404 */
[----:B------:R-:W-:Y:S07]  /*18b00*/  @!P1 ARRIVES.LDGSTSBAR.64.TRANSCNT [UR4+0x22850] ;  /* 0x02285000ff0099b0 */ /* 0x000fee0008000a84 */
[----:B------:R-:W-:Y:S05]  /*18b10*/  @P0 BRA.U.ANY `(.L_x_878) ;  /* 0xfffffffd00e80947 */ /* 0x000fea000393ffff */
[----:B------:R-:W-:Y:S01]  /*18b20*/  NOP ;  /* 0x0000000000007918 */ /* 0x000fe20000000000 */
[----:B0-----:R-:W-:-:S04]  /*18b30*/  LOP3.LUT R2, R37, 0x2, RZ, 0xfc, !PT ;  /* 0x0000000225027812 */ /* 0x001fc800078efcff */
[----:B------:R-:W-:-:S13]  /*18b40*/  ISETP.NE.AND P2, PT, R2, 0x3, PT ;  /* 0x000000030200780c */ /* 0x000fda0003f45270 */
[----:B------:R-:W-:Y:S05]  /*18b50*/  @!P2 BRA `(.L_x_879) ;  /* 0x000000000004a947 */ /* 0x000fea0003800000 */
[----:B------:R-:W-:Y:S01]  /*18b60*/  BPT.TRAP 0x1 ;  /* 0x000000040000795c */ /* 0x000fe20000300000 */
.L_x_879:
[----:B------:R-:W2:Y:S01]  /*18b70*/  LDL.LU R2, [R1+0x20] ;  /* 0x0000200001027983 */ /* 0x000ea20000300800 */
[----:B------:R0:W-:Y:S01]  /*18b80*/  SYNCS.ARRIVE.TRANS64.A1T0 RZ, [R31+URZ+0x22850], RZ ;  /* 0x022850ff1fff79a7 */ /* 0x0001e2000810003f */
[----:B------:R-:W-:Y:S01]  /*18b90*/  BSSY B0, `(.L_x_880) ;  /* 0x00000de000007945 */ /* 0x000fe20003800000 */
[----:B--2---:R-:W-:-:S05]  /*18ba0*/  VIADD R10, R2, 0xfffffffe ;  /* 0xfffffffe020a7836 */ /* 0x004fca0000000000 */
[----:B------:R-:W-:-:S13]  /*18bb0*/  ISETP.GE.AND P0, PT, R10, R29, PT ;  /* 0x0000001d0a00720c */ /* 0x000fda0003f06270 */
[----:B0-----:R-:W-:Y:S05]  /*18bc0*/  @!P0 BRA `(.L_x_881) ;  /* 0x0000000c00688947 */ /* 0x001fea0003800000 */
.L_x_894:
[----:B0-----:R-:W0:Y:S01]  /*18bd0*/  S2R R2, SR_TID.X ;  /* 0x0000000000027919 */ /* 0x001e220000002100 */
[----:B------:R-:W1:Y:S01]  /*18be0*/  LDC R6, c[0x0][0x430] ;  /* 0x00010c00ff067b82 */ /* 0x000e620000000800 */
[----:B------:R-:W-:Y:S01]  /*18bf0*/  IMAD R7, R10, 0x60, R30 ;  /* 0x000000600a077824 */ /* 0x000fe200078e021e */
[----:B------:R-:W-:Y:S01]  /*18c00*/  LOP3.LUT R12, R37, 0x2, RZ, 0xfc, !PT ;  /* 0x00000002250c7812 */ /* 0x000fe200078efcff */
[----:B--23--:R-:W2:Y:S01]  /*18c10*/  S2R R4, SR_TID.X ;  /* 0x0000000000047919 */ /* 0x00cea20000002100 */
[----:B------:R-:W-:Y:S01]  /*18c20*/  VIADD R24, R24, 0x1 ;  /* 0x0000000118187836 */ /* 0x000fe20000000000 */
[----:B-1----:R-:W-:Y:S02]  /*18c30*/  ISETP.NE.AND P0, PT, R6, 0x1, PT ;  /* 0x000000010600780c */ /* 0x002fe40003f05270 */
[----:B0-----:R-:W-:Y:S01]  /*18c40*/  LOP3.LUT R2, R2, 0x7f, RZ, 0xc0, !PT ;  /* 0x0000007f02027812 */ /* 0x001fe200078ec0ff */
[----:B--2---:R-:W-:-:S03]  /*18c50*/  IMAD.SHL.U32 R4, R4, 0x10, RZ ;  /* 0x0000001004047824 */ /* 0x004fc600078e00ff */
[----:B------:R-:W-:-:S07]  /*18c60*/  SHF.R.U32.HI R2, RZ, 0x3, R2 ;  /* 0x00000003ff027819 */ /* 0x000fce0000011602 */
[----:B------:R-:W0:Y:S01]  /*18c70*/  @P0 LDC R3, c[0x0][0x438] ;  /* 0x00010e00ff030b82 */ /* 0x000e220000000800 */
[----:B------:R-:W-:-:S04]  /*18c80*/  LOP3.LUT R4, R2, 0x70, R4, 0xf8, !PT ;  /* 0x0000007002047812 */ /* 0x000fc800078ef804 */
[----:B------:R-:W-:-:S03]  /*18c90*/  ISETP.GT.U32.AND P1, PT, R4, 0x5f, PT ;  /* 0x0000005f0400780c */ /* 0x000fc60003f24070 */
[----:B------:R-:W1:Y:S01]  /*18ca0*/  @P0 LDC R2, c[0x0][0x434] ;  /* 0x00010d00ff020b82 */ /* 0x000e620000000800 */
[----:B------:R-:W-:-:S04]  /*18cb0*/  IMAD.IADD R7, R4, 0x1, R7 ;  /* 0x0000000104077824 */ /* 0x000fc800078e0207 */
[----:B------:R-:W-:-:S05]  /*18cc0*/  IMAD.MOV.U32 R11, RZ, RZ, R7 ;  /* 0x000000ffff0b7224 */ /* 0x000fca00078e0007 */
[----:B------:R-:W2:Y:S08]  /*18cd0*/  @!P1 LDC.64 R4, c[0x0][0x428] ;  /* 0x00010a00ff049b82 */ /* 0x000eb00000000a00 */
[----:B------:R-:W3:Y:S01]  /*18ce0*/  @!P1 LDC.64 R8, c[0x0][0x418] ;  /* 0x00010600ff089b82 */ /* 0x000ee20000000a00 */
[----:B-1----:R-:W-:-:S05]  /*18cf0*/  @P0 IMAD.HI.U32 R2, R7, R2, RZ ;  /* 0x0000000207020227 */ /* 0x002fca00078e00ff */
[----:B0-----:R-:W-:-:S04]  /*18d00*/  @P0 SHF.R.U32.HI R11, RZ, R3, R2 ;  /* 0x00000003ff0b0219 */ /* 0x001fc80000011602 */
[----:B------:R-:W-:Y:S02]  /*18d10*/  @!P1 SHF.R.S32.HI R3, RZ, 0x1f, R11 ;  /* 0x0000001fff039819 */ /* 0x000fe4000001140b */
[----:B------:R-:W-:-:S05]  /*18d20*/  @!P1 MOV R2, R11 ;  /* 0x0000000b00029202 */ /* 0x000fca0000000f00 */
[----:B--2---:R-:W-:-:S04]  /*18d30*/  @!P1 IMAD.WIDE.U32 R2, R27, R4, R2 ;  /* 0x000000041b029225 */ /* 0x004fc800078e0002 */
[----:B------:R-:W-:Y:S01]  /*18d40*/  @!P1 IMAD R4, R33, R4, RZ ;  /* 0x0000000421049224 */ /* 0x000fe200078e02ff */
[----:B---3--:R-:W-:-:S03]  /*18d50*/  @!P1 LEA R8, P0, R2, R8, 0x2 ;  /* 0x0000000802089211 */ /* 0x008fc600078010ff */
[----:B------:R-:W-:-:S04]  /*18d60*/  @!P1 IMAD R5, R27, R5, R4 ;  /* 0x000000051b059224 */ /* 0x000fc800078e0204 */
[----:B------:R-:W-:Y:S02]  /*18d70*/  @!P1 IMAD.IADD R3, R5, 0x1, R3 ;  /* 0x0000000105039824 */ /* 0x000fe400078e0203 */
[----:B------:R-:W-:-:S03]  /*18d80*/  IMAD.MOV.U32 R5, RZ, RZ, RZ ;  /* 0x000000ffff057224 */ /* 0x000fc600078e00ff */
[----:B------:R-:W-:Y:S01]  /*18d90*/  @!P1 LEA.HI.X R9, R2, R9, R3, 0x2, P0 ;  /* 0x0000000902099211 */ /* 0x000fe200000f1403 */
[----:B------:R-:W-:Y:S01]  /*18da0*/  IMAD.MOV R3, RZ, RZ, -R11 ;  /* 0x000000ffff037224 */ /* 0x000fe200078e0a0b */
[----:B------:R-:W-:-:S03]  /*18db0*/  ISETP.NE.AND P0, PT, R24, 0x2, PT ;  /* 0x000000021800780c */ /* 0x000fc60003f05270 */
[----:B------:R0:W5:Y:S01]  /*18dc0*/  @!P1 LDG.E R5, desc[UR40][R8.64] ;  /* 0x0000002808059981 */ /* 0x000162000c1e1900 */
[----:B------:R-:W-:Y:S01]  /*18dd0*/  ISETP.NE.AND P1, PT, R12, 0x3, PT ;  /* 0x000000030c00780c */ /* 0x000fe20003f25270 */
[----:B------:R-:W-:Y:S05]  /*18de0*/  YIELD ;  /* 0x0000000000007946 */ /* 0x000fea0003800000 */
[----:B------:R-:W-:Y:S01]  /*18df0*/  SEL R2, RZ, 0x1, P0 ;  /* 0x00000001ff027807 */ /* 0x000fe20000000000 */
[----:B------:R-:W-:Y:S01]  /*18e00*/  IMAD R6, R6, R3, R7 ;  /* 0x0000000306067224 */ /* 0x000fe200078e0207 */
[----:B------:R-:W-:Y:S02]  /*18e10*/  SEL R24, R24, RZ, P0 ;  /* 0x000000ff18187207 */ /* 0x000fe40000000000 */
[----:B------:R-:W-:Y:S01]  /*18e20*/  LOP3.LUT R25, R25, R2, RZ, 0x3c, !PT ;  /* 0x0000000219197212 */ /* 0x000fe200078e3cff */
[----:B------:R-:W-:-:S02]  /*18e30*/  IMAD.MOV.U32 R2, RZ, RZ, R10 ;  /* 0x000000ffff027224 */ /* 0x000fc400078e000a */
[----:B------:R-:W-:-:S03]  /*18e40*/  VIADD R10, R10, 0xffffffff ;  /* 0xffffffff0a0a7836 */ /* 0x000fc60000000000 */
[----:B------:R-:W-:Y:S01]  /*18e50*/  ISETP.GT.AND P2, PT, R2, R29, PT ;  /* 0x0000001d0200720c */ /* 0x000fe20003f44270 */
[----:B0-----:R-:W-:-:S12]  /*18e60*/  @!P1 BRA `(.L_x_882) ;  /* 0x0000000000049947 */ /* 0x001fd80003800000 */
[----:B------:R-:W-:Y:S01]  /*18e70*/  BPT.TRAP 0x1 ;  /* 0x000000040000795c */ /* 0x000fe20000300000 */
.L_x_882:
[----:B------:R-:W-:Y:S01]  /*18e80*/  IMAD R4, R24, 0x8, R22 ;  /* 0x0000000818047824 */ /* 0x000fe200078e0216 */
[----:B------:R-:W-:Y:S01]  /*18e90*/  SHF.L.U32 R21, R25, 0x1f, RZ ;  /* 0x0000001f19157819 */ /* 0x000fe200000006ff */
[----:B------:R-:W-:Y:S01]  /*18ea0*/  BSSY B1, `(.L_x_883) ;  /* 0x0000004000017945 */ /* 0x000fe20003800000 */
[----:B------:R-:W-:Y:S02]  /*18eb0*/  SHF.R.S32.HI R17, RZ, 0x1f, R6 ;  /* 0x0000001fff117819 */ /* 0x000fe40000011406 */
[----:B------:R-:W0:Y:S02]  /*18ec0*/  SYNCS.PHASECHK.TRANS64.TRYWAIT P0, [R4+URZ+0x22840], R21 ;  /* 0x02284015040075a7 */ /* 0x000e24000800017f */
[----:B0-----:R-:W-:Y:S05]  /*18ed0*/  @!P0 BRA `(.L_x_884) ;  /* 0x0000005400388947 */ /* 0x001fea0003800000 */
.L_x_1063:
[----:B------:R-:W-:Y:S05]  /*18ee0*/  BSYNC B1 ;  /* 0x0000000000017941 */ /* 0x000fea0003800000 */
.L_x_883:
[----:B------:R-:W2:Y:S01]  /*18ef0*/  LDL R2, [R1] ;  /* 0x0000000001027983 */ /* 0x000ea20000100800 */
[----:B------:R-:W-:Y:S01]  /*18f00*/  ULDC.64 UR4, c[0x0][0x300] ;  /* 0x0000c00000047ab9 */ /* 0x000fe20000000a00 */
[----:B-----5:R-:W-:Y:S01]  /*18f10*/  SHF.R.S32.HI R20, RZ, 0x1f, R5 ;  /* 0x0000001fff147819 */ /* 0x020fe20000011405 */
[----:B------:R-:W-:Y:S01]  /*18f20*/  IMAD R3, R17, UR4, RZ ;  /* 0x0000000411037c24 */ /* 0x000fe2000f8e02ff */
[----:B------:R-:W-:-:S03]  /*18f30*/  ULDC.64 UR6, c[0x0][0x2e8] ;  /* 0x0000ba0000067ab9 */ /* 0x000fc60000000a00 */
[----:B------:R-:W-:Y:S01]  /*18f40*/  IMAD R7, R6, UR5, R3 ;  /* 0x0000000506077c24 */ /* 0x000fe2000f8e0203 */
[----:B--2---:R-:W-:Y:S01]  /*18f50*/  LOP3.LUT P1, RZ, R2, 0x1, RZ, 0xc0, !PT ;  /* 0x0000000102ff7812 */ /* 0x004fe2000782c0ff */
[----:B------:R-:W-:Y:S01]  /*18f60*/  IMAD.WIDE.U32 R2, R6, UR4, RZ ;  /* 0x0000000406027c25 */ /* 0x000fe2000f8e00ff */
[----:B------:R-:W-:-:S03]  /*18f70*/  ULDC.64 UR4, c[0x0][0x310] ;  /* 0x0000c40000047ab9 */ /* 0x000fc60000000a00 */
[----:B------:R-:W-:Y:S02]  /*18f80*/  IMAD.IADD R3, R3, 0x1, R7 ;  /* 0x0000000103037824 */ /* 0x000fe400078e0207 */
[----:B------:R-:W-:Y:S02]  /*18f90*/  IMAD R7, R20, UR4, RZ ;  /* 0x0000000414077c24 */ /* 0x000fe4000f8e02ff */
[----:B------:R-:W-:-:S04]  /*18fa0*/  IMAD.WIDE.U32 R2, R5, UR4, R2 ;  /* 0x0000000405027c25 */ /* 0x000fc8000f8e0002 */
[----:B------:R-:W-:Y:S01]  /*18fb0*/  IMAD R7, R5, UR5, R7 ;  /* 0x0000000505077c24 */ /* 0x000fe2000f8e0207 */
[----:B------:R-:W-:-:S04]  /*18fc0*/  ULDC.64 UR4, c[0x0][0x308] ;  /* 0x0000c20000047ab9 */ /* 0x000fc80000000a00 */
[----:B------:R-:W-:Y:S01]  /*18fd0*/  IADD3 R3, R3, R7, RZ ;  /* 0x0000000703037210 */ /* 0x000fe20007ffe0ff */
[----:B------:R-:W-:Y:S02]  /*18fe0*/  IMAD R7, R24, 0x1800, R28 ;  /* 0x0000180018077824 */ /* 0x000fe400078e021c */
        /* <DEDUP_REMOVED lines=8> */
[----:B------:R-:W2:Y:S01]  /*19070*/  SHFL.IDX PT, R3, R9, RZ, 0x181f ;  /* 0x00181fff09037589 */ /* 0x000ea200000e0000 */
[----:B-1----:R-:W-:-:S05]  /*19080*/  IADD3 R2, P0, R2, R0, RZ ;  /* 0x0000000002027210 */ /* 0x002fca0007f1e0ff */
[----:B--2---:R-:W-:-:S05]  /*19090*/  IMAD.X R3, RZ, RZ, R3, P0 ;  /* 0x000000ffff037224 */ /* 0x004fca00000e0603 */
[----:B------:R-:W-:Y:S01]  /*190a0*/  @!PT LDS RZ, [RZ] ;  /* 0x00000000fffff984 */ /* 0x000fe20000000800 */
        /* <DEDUP_REMOVED lines=21> */
[----:B------:R1:W-:Y:S04]  /*19200*/  LDGSTS.E.BYPASS.LTC128B.128 [R7+0x1e400], desc[UR40][R2.64], !P1 ;  /* 0x1e40000002077fae */ /* 0x0003e8000c901d68 */
[----:B-1-3--:R1:W2:Y:S02]  /*19210*/  SHFL.IDX PT, R2, R8, 0x5, 0x181f ;  /* 0x00b81f0008027f89 */ /* 0x00a2a400000e0000 */
.L_x_1077:
[----:B--2---:R-:W-:-:S05]  /*19220*/  IADD3 R2, P0, R2, R0, RZ ;  /* 0x0000000002027210 */ /* 0x004fca0007f1e0ff */
[----:B------:R-:W-:Y:S01]  /*19230*/  IMAD.X R3, RZ, RZ, R9, P0 ;  /* 0x000000ffff037224 */ /* 0x000fe200000e0609 */
[----:B------:R-:W-:-:S04]  /*19240*/  PLOP3.LUT P0, PT, PT, PT, PT, 0x80, 0x0 ;  /* 0x000000000000781c */ /* 0x000fc80003f0f070 */
[----:B------:R-:W-:Y:S01]  /*19250*/  @!PT LDS RZ, [RZ] ;  /* 0x00000000fffff984 */ /* 0x000fe20000000800 */
[----:B------:R-:W-:Y:S01]  /*19260*/  @!PT LDS RZ, [RZ] ;  /* 0x00000000fffff984 */ /* 0x000fe20000000800 */
[----:B------:R-:W-:Y:S01]  /*19270*/  @!PT LDS RZ, [RZ] ;  /* 0x00000000fffff984 */ /* 0x000fe20000000800 */
[----:B------:R2:W-:Y:S01]  /*19280*/  LDGSTS.E.BYPASS.LTC128B.128 [R7+0x1ec00], desc[UR40][R2.64], !P1 ;  /* 0x1ec0000002077fae */ /* 0x0005e2000c901d68 */
[----:B------:R-:W-:-:S08]  /*19290*/  NOP ;  /* 0x0000000000007918 */ /* 0x000fd00000000000 */
.L_x_886:
[----:B------:R-:W-:Y:S02]  /*192a0*/  PLOP3.LUT P1, PT, P1, P0, PT, 0xa2, 0x0 ;  /* 0x000000000000781c */ /* 0x000fe40000f21472 */
[----:B------:R-:W-:-:S08]  /*192b0*/  @P0 R2UR P1, UR4, R4 ;  /* 0x00000000040402ca */ /* 0x000fd00000020000 */
[----:B------:R-:W-:-:S05]  /*192c0*/  @P0 PLOP3.LUT P0, PT, P1, PT, PT, 0x80, 0x0 ;  /* 0x000000000000081c */ /* 0x000fca0000f0f070 */
[----:B------:R-:W-:Y:S01]  /*192d0*/  @!P1 SYNCS.ARRIVE.TRANS64.RED.A0T1 RZ, [UR4+0x22830], RZ ;  /* 0x022830ffffff99a7 */ /* 0x000fe20008200404 */
[----:B------:R-:W-:Y:S07]  /*192e0*/  @!P1 ARRIVES.LDGSTSBAR.64.TRANSCNT [UR4+0x22830] ;  /* 0x02283000ff0099b0 */ /* 0x000fee0008000a84 */
[----:B------:R-:W-:Y:S05]  /*192f0*/  @P0 BRA.U.ANY `(.L_x_886) ;  /* 0xfffffffd00e80947 */ /* 0x000fea000393ffff */
[----:B------:R-:W-:Y:S01]  /*19300*/  NOP ;  /* 0x0000000000007918 */ /* 0x000fe20000000000 */
[----:B--2---:R-:W-:-:S04]  /*19310*/  LOP3.LUT R2, R37, 0x2, RZ, 0xfc, !PT ;  /* 0x0000000225027812 */ /* 0x004fc800078efcff */
[----:B------:R-:W-:-:S13]  /*19320*/  ISETP.NE.AND P3, PT, R2, 0x3, PT ;  /* 0x000000030200780c */ /* 0x000fda0003f65270 */
[----:B------:R-:W-:Y:S05]  /*19330*/  @!P3 BRA `(.L_x_887) ;  /* 0x000000000004b947 */ /* 0x000fea0003800000 */
[----:B------:R-:W-:Y:S01]  /*19340*/  BPT.TRAP 0x1 ;  /* 0x000000040000795c */ /* 0x000fe20000300000 */
.L_x_887:
[----:B------:R2:W-:Y:S01]  /*19350*/  SYNCS.ARRIVE.TRANS64.A1T0 RZ, [R4+URZ+0x22830], RZ ;  /* 0x022830ff04ff79a7 */ /* 0x0005e2000810003f */
[----:B------:R-:W-:Y:S05]  /*19360*/  @!P3 BRA `(.L_x_888) ;  /* 0x000000000004b947 */ /* 0x000fea0003800000 */
[----:B------:R-:W-:Y:S01]  /*19370*/  BPT.TRAP 0x1 ;  /* 0x000000040000795c */ /* 0x000fe20000300000 */
.L_x_888:
[----:B------:R-:W3:Y:S01]  /*19380*/  SYNCS.PHASECHK.TRANS64.TRYWAIT P0, [R4+URZ+0x22860], R21 ;  /* 0x02286015040075a7 */ /* 0x000ee2000800017f */
[----:B------:R-:W-:Y:S04]  /*19390*/  BSSY B1, `(.L_x_889) ;  /* 0x0000002000017945 */ /* 0x000fe80003800000 */
[----:B---3--:R-:W-:Y:S05]  /*193a0*/  @!P0 BRA `(.L_x_890) ;  /* 0x0000005400bc8947 */ /* 0x008fea0003800000 */
.L_x_1078:
[----:B------:R-:W-:Y:S05]  /*193b0*/  BSYNC B1 ;  /* 0x0000000000017941 */ /* 0x000fea0003800000 */
.L_x_889:
[----:B------:R-:W4:Y:S01]  /*193c0*/  LDL R2, [R1] ;  /* 0x0000000001027983 */ /* 0x000f220000100800 */
[----:B------:R-:W-:Y:S01]  /*193d0*/  ULDC.64 UR4, c[0x0][0x328] ;  /* 0x0000ca0000047ab9 */ /* 0x000fe20000000a00 */
[----:B------:R-:W-:Y:S01]  /*193e0*/  ULDC.64 UR6, c[0x0][0x318] ;  /* 0x0000c60000067ab9 */ /* 0x000fe20000000a00 */
[----:B------:R-:W-:-:S04]  /*193f0*/  IMAD R17, R17, UR4, RZ ;  /* 0x0000000411117c24 */ /* 0x000fc8000f8e02ff */
[----:B------:R-:W-:Y:S01]  /*19400*/  IMAD R17, R6, UR5, R17 ;  /* 0x0000000506117c24 */ /* 0x000fe2000f8e0211 */
[C---:B----4-:R-:W-:Y:S02]  /*19410*/  LOP3.LUT P5, RZ, R2.reuse, 0x10, RZ, 0xc0, !PT ;  /* 0x0000001002ff7812 */ /* 0x050fe400078ac0ff */
[C---:B------:R-:W-:Y:S02]  /*19420*/  LOP3.LUT P4, RZ, R2.reuse, 0x8, RZ, 0xc0, !PT ;  /* 0x0000000802ff7812 */ /* 0x040fe4000788c0ff */
[C---:B------:R-:W-:Y:S02]  /*19430*/  LOP3.LUT P3, RZ, R2.reuse, 0x4, RZ, 0xc0, !PT ;  /* 0x0000000402ff7812 */ /* 0x040fe4000786c0ff */
[----:B------:R-:W-:Y:S01]  /*19440*/  LOP3.LUT P1, RZ, R2, 0x2, RZ, 0xc0, !PT ;  /* 0x0000000202ff7812 */ /* 0x000fe2000782c0ff */
[----:B------:R-:W-:Y:S01]  /*19450*/  IMAD.WIDE.U32 R2, R6, UR4, RZ ;  /* 0x0000000406027c25 */ /* 0x000fe2000f8e00ff */
[----:B------:R-:W-:-:S03]  /*19460*/  ULDC.64 UR4, c[0x0][0x338] ;  /* 0x0000ce0000047ab9 */ /* 0x000fc60000000a00 */
[----:B------:R-:W-:Y:S02]  /*19470*/  IMAD.IADD R3, R3, 0x1, R17 ;  /* 0x0000000103037824 */ /* 0x000fe400078e0211 */
[----:B------:R-:W-:Y:S02]  /*19480*/  IMAD R20, R20, UR4, RZ ;  /* 0x0000000414147c24 */ /* 0x000fe4000f8e02ff */
[----:B------:R-:W-:-:S04]  /*19490*/  IMAD.WIDE.U32 R2, R5, UR4, R2 ;  /* 0x0000000405027c25 */ /* 0x000fc8000f8e0002 */
[----:B------:R-:W-:Y:S01]  /*194a0*/  IMAD R7, R5, UR5, R20 ;  /* 0x0000000505077c24 */ /* 0x000fe2000f8e0214 */
[----:B------:R-:W-:Y:S01]  /*194b0*/  ULDC.64 UR4, c[0x0][0x330] ;  /* 0x0000cc0000047ab9 */ /* 0x000fe20000000a00 */
[----:B------:R-:W-:-:S03]  /*194c0*/  IMAD R5, R24, 0x6000, R28 ;  /* 0x0000600018057824 */ /* 0x000fc600078e021c */
[----:B------:R-:W-:-:S03]  /*194d0*/  IADD3 R3, R3, R7, RZ ;  /* 0x0000000703037210 */ /* 0x000fc60007ffe0ff */
[----:B------:R-:W-:Y:S01]  /*194e0*/  IMAD.WIDE.U32 R2, R18, UR4, R2 ;  /* 0x0000000412027c25 */ /* 0x000fe2000f8e0002 */
[----:B------:R-:W-:-:S03]  /*194f0*/  UMOV UR4, 0xffffffff ;  /* 0xffffffff00047882 */ /* 0x000fc60000000000 */
[----:B------:R-:W-:Y:S01]  /*19500*/  IMAD R7, R18, UR5, R3 ;  /* 0x0000000512077c24 */ /* 0x000fe2000f8e0203 */
[----:B------:R-:W-:-:S04]  /*19510*/  LEA R6, P0, R2, UR6, 0x1 ;  /* 0x0000000602067c11 */ /* 0x000fc8000f8008ff */
[----:B------:R-:W-:Y:S01]  /*19520*/  LEA.HI.X R7, R2, UR7, R7, 0x1, P0 ;  /* 0x0000000702077c11 */ /* 0x000fe200080f0c07 */
[----:B------:R-:W-:Y:S08]  /*19530*/  BRA.DIV UR4, `(.L_x_891) ;  /* 0x00000056046c7947 */ /* 0x000ff0000b800000 */
[----:B------:R-:W4:Y:S01]  /*19540*/  SHFL.IDX PT, R14, R6, RZ, 0x181f ;  /* 0x00181fff060e7589 */ /* 0x000f2200000e0000 */
[----:B------:R-:W-:-:S03]  /*19550*/  IMAD R5, R5, 0x2, R22 ;  /* 0x0000000205057824 */ /* 0x000fc600078e0216 */
[----:B------:R-:W5:Y:S04]  /*19560*/  SHFL.IDX PT, R3, R7, RZ, 0x181f ;  /* 0x00181fff07037589 */ /* 0x000f6800000e0000 */
[----:B-1----:R-:W-:Y:S01]  /*19570*/  SHFL.IDX PT, R8, R7, 0x1, 0x181f ;  /* 0x00381f0007087f89 */ /* 0x002fe200000e0000 */
[----:B----4-:R-:W-:-:S03]  /*19580*/  IADD3 R2, P0, R14, R0, RZ ;  /* 0x000000000e027210 */ /* 0x010fc60007f1e0ff */
[----:B------:R-:W1:Y:S02]  /*19590*/  SHFL.IDX PT, R14, R6, 0x1, 0x181f ;  /* 0x00381f00060e7f89 */ /* 0x000e6400000e0000 */
[----:B-----5:R-:W-:-:S05]  /*195a0*/  IMAD.X R3, RZ, RZ, R3, P0 ;  /* 0x000000ffff037224 */ /* 0x020fca00000e0603 */
[----:B------:R-:W-:Y:S04]  /*195b0*/  LDGSTS.E.BYPASS.LTC128B.128 [R5+0x400], desc[UR40][R2.64], !P5 ;  /* 0x0040000002057fae */ /* 0x000fe8000e901d68 */
[----:B------:R-:W-:Y:S04]  /*195c0*/  LDGSTS.E.BYPASS.LTC128B.128 [R5+0x3400], desc[UR40][R2.64+0x80], !P4 ;  /* 0x0340008002057fae */ /* 0x000fe8000e101d68 */
[----:B------:R-:W-:Y:S04]  /*195d0*/  LDGSTS.E.BYPASS.LTC128B.128 [R5+0x6400], desc[UR40][R2.64+0x100], !P3 ;  /* 0x0640010002057fae */ /* 0x000fe8000d901d68 */
[----:B------:R1:W-:Y:S02]  /*195e0*/  LDGSTS.E.BYPASS.LTC128B.128 [R5+0x9400], desc[UR40][R2.64+0x180], !P1 ;  /* 0x0940018002057fae */ /* 0x0003e4000c901d68 */
[----:B-1----:R-:W-:-:S02]  /*195f0*/  IADD3 R2, P0, R14, R0, RZ ;  /* 0x000000000e027210 */ /* 0x002fc40007f1e0ff */
[----:B------:R-:W1:Y:S03]  /*19600*/  SHFL.IDX PT, R14, R6, 0x2, 0x181f ;  /* 0x00581f00060e7f89 */ /* 0x000e6600000e0000 */
[----:B------:R-:W-:Y:S02]  /*19610*/  IMAD.X R3, RZ, RZ, R8, P0 ;  /* 0x000000ffff037224 */ /* 0x000fe400000e0608 */
[----:B------:R-:W4:Y:S04]  /*19620*/  SHFL.IDX PT, R8, R7, 0x2, 0x181f ;  /* 0x00581f0007087f89 */ /* 0x000f2800000e0000 */
[----:B------:R-:W-:Y:S04]  /*19630*/  LDGSTS.E.BYPASS.LTC128B.128 [R5+0xc00], desc[UR40][R2.64], !P5 ;  /* 0x00c0000002057fae */ /* 0x000fe8000e901d68 */
[----:B------:R-:W-:Y:S04]  /*19640*/  LDGSTS.E.BYPASS.LTC128B.128 [R5+0x3c00], desc[UR40][R2.64+0x80], !P4 ;  /* 0x03c0008002057fae */ /* 0x000fe8000e101d68 */
[----:B------:R-:W-:Y:S04]  /*19650*/  LDGSTS.E.BYPASS.LTC128B.128 [R5+0x6c00], desc[UR40][R2.64+0x100], !P3 ;  /* 0x06c0010002057fae */ /* 0x000fe8000d901d68 */
[----:B------:R1:W-:Y:S02]  /*19660*/  LDGSTS.E.BYPASS.LTC128B.128 [R5+0x9c00], desc[UR40][R2.64+0x180], !P1 ;  /* 0x09c0018002057fae */ /* 0x0003e4000c901d68 */
[----:B-1----:R-:W-:-:S02]  /*19670*/  IADD3 R2, P0, R14, R0, RZ ;  /* 0x000000000e027210 */ /* 0x002fc40007f1e0ff */
[----:B------:R-:W1:Y:S03]  /*19680*/  SHFL.IDX PT, R14, R6, 0x3, 0x181f ;  /* 0x00781f00060e7f89 */ /* 0x000e6600000e0000 */
[----:B----4-:R-:W-:Y:S02]  /*19690*/  IMAD.X R3, RZ, RZ, R8, P0 ;  /* 0x000000ffff037224 */ /* 0x010fe400000e0608 */
        /* <DEDUP_REMOVED lines=14> */
[----:B------:R1:W0:Y:S03]  /*19780*/  SHFL.IDX PT, R14, R6, 0x5, 0x181f ;  /* 0x00b81f00060e7f89 */ /* 0x00022600000e0000 */
[----:B----4-:R-:W-:Y:S02]  /*19790*/  IMAD.X R3, RZ, RZ, R8, P0 ;  /* 0x000000ffff037224 */ /* 0x010fe400000e0608 */
[----:B------:R1:W4:Y:S04]  /*197a0*/  SHFL.IDX PT, R8, R7, 0x5, 0x181f ;  /* 0x00b81f0007087f89 */ /* 0x00032800000e0000 */
[----:B------:R1:W-:Y:S04]  /*197b0*/  LDGSTS.E.BYPASS.LTC128B.128 [R5+0x2400], desc[UR40][R2.64], !P5 ;  /* 0x0240000002057fae */ /* 0x0003e8000e901d68 */
[----:B------:R1:W-:Y:S04]  /*197c0*/  LDGSTS.E.BYPASS.LTC128B.128 [R5+0x5400], desc[UR40][R2.64+0x80], !P4 ;  /* 0x0540008002057fae */ /* 0x0003e8000e101d68 */
[----:B------:R1:W-:Y:S04]  /*197d0*/  LDGSTS.E.BYPASS.LTC128B.128 [R5+0x8400], desc[UR40][R2.64+0x100], !P3 ;  /* 0x0840010002057fae */ /* 0x0003e8000d901d68 */
[----:B------:R1:W-:Y:S02]  /*197e0*/  LDGSTS.E.BYPASS.LTC128B.128 [R5+0xb400], desc[UR40][R2.64+0x180], !P1 ;  /* 0x0b40018002057fae */ /* 0x0003e4000c901d68 */
.L_x_1092:
[----:B01----:R-:W-:-:S05]  /*197f0*/  IADD3 R2, P0, R14, R0, RZ ;  /* 0x000000000e027210 */ /* 0x003fca0007f1e0ff */
[----:B----4-:R-:W-:Y:S01]  /*19800*/  IMAD.X R3, RZ, RZ, R8, P0 ;  /* 0x000000ffff037224 */ /* 0x010fe200000e0608 */
        /* <DEDUP_REMOVED lines=9> */
.L_x_892:
        /* <DEDUP_REMOVED lines=11> */
.L_x_893:
[----:B------:R0:W-:Y:S01]  /*19950*/  SYNCS.ARRIVE.TRANS64.A1T0 RZ, [R4+URZ+0x22850], RZ ;  /* 0x022850ff04ff79a7 */ /* 0x0001e2000810003f */
[----:B------:R-:W-:Y:S05]  /*19960*/  @P2 BRA `(.L_x_894) ;  /* 0xfffffff000982947 */ /* 0x000fea000383ffff */
.L_x_881:
[----:B------:R-:W-:Y:S05]  /*19970*/  BSYNC B0 ;  /* 0x0000000000007941 */ /* 0x000fea0003800000 */
.L_x_880:
[----:B------:R-:W1:Y:S01]  /*19980*/  S2R R2, SR_TID.X ;  /* 0x0000000000027919 */ /* 0x000e620000002100 */
[----:B------:R-:W-:Y:S01]  /*19990*/  VIADD R24, R24, 0x1 ;  /* 0x0000000118187836 */ /* 0x000fe20000000000 */
[----:B------:R-:W-:Y:S04]  /*199a0*/  BSSY B0, `(.L_x_895) ;  /* 0x0000013000007945 */ /* 0x000fe80003800000 */
[----:B------:R-:W-:-:S04]  /*199b0*/  ISETP.NE.AND P0, PT, R24, 0x2, PT ;  /* 0x000000021800780c */ /* 0x000fc80003f05270 */
[----:B------:R-:W-:-:S04]  /*199c0*/  SEL R0, RZ, 0x1, P0 ;  /* 0x00000001ff007807 */ /* 0x000fc80000000000 */
[----:B------:R-:W-:Y:S02]  /*199d0*/  LOP3.LUT R25, R25, R0, RZ, 0x3c, !PT ;  /* 0x0000000019197212 */ /* 0x000fe400078e3cff */
[----:B-1----:R-:W-:-:S04]  /*199e0*/  LOP3.LUT R2, R2, 0x7f, RZ, 0xc0, !PT ;  /* 0x0000007f02027812 */ /* 0x002fc800078ec0ff */
[----:B------:R-:W-:-:S13]  /*199f0*/  ISETP.NE.AND P1, PT, R2, RZ, PT ;  /* 0x000000ff0200720c */ /* 0x000fda0003f25270 */
[----:B------:R-:W-:Y:S05]  /*19a00*/  @P1 BRA `(.L_x_896) ;  /* 0x0000000000301947 */ /* 0x000fea0003800000 */
[----:B------:R-:W1:Y:S01]  /*19a10*/  S2R R5, SR_LANEID ;  /* 0x0000000000057919 */ /* 0x000e620000000000 */
[----:B------:R-:W-:Y:S01]  /*19a20*/  VOTEU.ANY UR4, UPT, PT ;  /* 0x0000000000047886 */ /* 0x000fe200038e0100 */
[----:B------:R-:W4:Y:S01]  /*19a30*/  LDC.64 R2, c[0x0][0xc60] ;  /* 0x00031800ff027b82 */ /* 0x000f220000000a00 */
[----:B------:R-:W1:Y:S02]  /*19a40*/  FLO.U32 R0, UR4 ;  /* 0x0000000400007d00 */ /* 0x000e6400080e0000 */
[----:B-1----:R-:W-:-:S06]  /*19a50*/  ISETP.EQ.U32.AND P1, PT, R0, R5, PT ;  /* 0x000000050000720c */ /* 0x002fcc0003f22070 */
[----:B------:R-:W4:Y:S07]  /*19a60*/  POPC R5, UR4 ;  /* 0x0000000400057d09 */ /* 0x000f2e0008000000 */
[----:B----4-:R-:W4:Y:S01]  /*19a70*/  @P1 ATOMG.E.ADD.STRONG.GPU PT, R3, desc[UR40][R2.64], R5 ;  /* 0x00000005020319a8 */ /* 0x010f2200081ee1e8 */
[----:B0-23--:R-:W0:Y:S02]  /*19a80*/  S2R R4, SR_LTMASK ;  /* 0x0000000000047919 */ /* 0x00de240000003900 */
[----:B0-----:R-:W-:-:S04]  /*19a90*/  LOP3.LUT R4, R4, UR4, RZ, 0xc0, !PT ;  /* 0x0000000404047c12 */ /* 0x001fc8000f8ec0ff */
[----:B------:R-:W0:Y:S01]  /*19aa0*/  POPC R7, R4 ;  /* 0x0000000400077309 */ /* 0x000e220000000000 */
[----:B----4-:R-:W0:Y:S02]  /*19ab0*/  SHFL.IDX PT, R0, R3, R0, 0x1f ;  /* 0x00001f0003007589 */ /* 0x010e2400000e0000 */
[----:B0-----:R-:W-:-:S07]  /*19ac0*/  IADD3 R16, R0, UR36, R7 ;  /* 0x0000002400107c10 */ /* 0x001fce000fffe007 */
.L_x_896:
[----:B------:R-:W-:Y:S05]  /*19ad0*/  BSYNC B0 ;  /* 0x0000000000007941 */ /* 0x000fea0003800000 */
.L_x_895:
[----:B------:R-:W-:-:S07]  /*19ae0*/  SEL R24, R24, RZ, P0 ;  /* 0x000000ff18187207 */ /* 0x000fce0000000000 */
.L_x_855:
[----:B------:R-:W-:Y:S05]  /*19af0*/  BSYNC B7 ;  /* 0x0000000000077941 */ /* 0x000fea0003800000 */
.L_x_853:
[----:B------:R-:W4:Y:S02]  /*19b00*/  LDL R0, [R1] ;  /* 0x0000000001007983 */ /* 0x000f240000100800 */
[----:B----4-:R-:W-:-:S13]  /*19b10*/  LOP3.LUT P0, RZ, R0, 0x80, RZ, 0xc0, !PT ;  /* 0x0000008000ff7812 */ /* 0x010fda000780c0ff */
[----:B------:R-:W-:Y:S05]  /*19b20*/  @!P0 BRA `(.L_x_897) ;  /* 0x0000000000248947 */ /* 0x000fea0003800000 */
[----:B------:R-:W-:Y:S05]  /*19b30*/  WARPSYNC.ALL ;  /* 0x0000000000007948 */ /* 0x000fea0003800000 */
[----:B------:R-:W1:Y:S08]  /*19b40*/  S2UR UR5, SR_CgaCtaId ;  /* 0x00000000000579c3 */ /* 0x000e700000008800 */
[----:B------:R-:W-:Y:S06]  /*19b50*/  BAR.SYNC.DEFER_BLOCKING 0x5, 0x180 ;  /* 0x0146000000007b1d */ /* 0x000fec0000010000 */
[----:B------:R-:W-:-:S02]  /*19b60*/  UMOV UR4, 0x400 ;  /* 0x0000040000047882 */ /* 0x000fc40000000000 */
[----:B-1----:R-:W-:-:S06]  /*19b70*/  ULEA UR4, UR5, UR4, 0x18 ;  /* 0x0000000405047291 */ /* 0x002fcc000f8ec03f */
[----:B0-----:R-:W-:-:S05]  /*19b80*/  MOV R22, UR4 ;  /* 0x0000000400167c02 */ /* 0x001fca0008000f00 */
[----:B------:R4:W0:Y:S01]  /*19b90*/  LDS.128 R16, [R22+0x228d0] ;  /* 0x0228d00016107984 */ /* 0x0008220000000c00 */
[----:B------:R-:W-:Y:S06]  /*19ba0*/  BAR.ARV 0x4, 0x180 ;  /* 0x0106000000007b1d */ /* 0x000fec0000002000 */
[----:B------:R-:W-:Y:S05]  /*19bb0*/  BRA `(.L_x_898) ;  /* 0x0000000800d07947 */ /* 0x000fea0003800000 */
.L_x_897:
[----:B------:R-:W1:Y:S01]  /*19bc0*/  S2R R9, SR_TID.X ;  /* 0x0000000000097919 */ /* 0x000e620000002100 */
[----:B------:R-:W-:Y:S01]  /*19bd0*/  UMOV UR4, 0xffffffff ;  /* 0xffffffff00047882 */ /* 0x000fe20000000000 */
[----:B-1----:R-:W-:-:S04]  /*19be0*/  LOP3.LUT R9, R9, 0x1f, RZ, 0xc0, !PT ;  /* 0x0000001f09097812 */ /* 0x002fc800078ec0ff */
[----:B------:R-:W-:Y:S01]  /*19bf0*/  ISETP.NE.AND P0, PT, R9, 0x1f, PT ;  /* 0x0000001f0900780c */ /* 0x000fe20003f05270 */
[----:B------:R-:W-:-:S12]  /*19c00*/  BRA.DIV UR4, `(.L_x_899) ;  /* 0x0000005604807947 */ /* 0x000fd8000b800000 */
[----:B------:R-:W-:Y:S01]  /*19c10*/  IMAD.IADD R7, R19, 0x1, R9 ;  /* 0x0000000113077824 */ /* 0x000fe200078e0209 */
[----:B------:R-:W-:-:S04]  /*19c20*/  ULDC UR4, c[0x0][0xc3c] ;  /* 0x00030f0000047ab9 */ /* 0x000fc80000000800 */
[----:B------:R-:W-:-:S13]  /*19c30*/  ISETP.GE.OR P1, PT, R7, UR4, !P0 ;  /* 0x0000000407007c0c */ /* 0x000fda000c726670 */
[----:B0-----:R-:W0:Y:S08]  /*19c40*/  @!P1 LDC.64 R2, c[0x0][0xc80] ;  /* 0x00032000ff029b82 */ /* 0x001e300000000a00 */
[----:B--23--:R-:W1:Y:S01]  /*19c50*/  @!P1 LDC.64 R4, c[0x0][0xc78] ;  /* 0x00031e00ff049b82 */ /* 0x00ce620000000a00 */
[----:B0-----:R-:W-:-:S05]  /*19c60*/  @!P1 IMAD.WIDE R2, R7, 0x4, R2 ;  /* 0x0000000407029825 */ /* 0x001fca00078e0202 */
[----:B------:R1:W2:Y:S02]  /*19c70*/  @!P1 LDG.E R8, desc[UR40][R2.64] ;  /* 0x0000002802089981 */ /* 0x0002a4000c1e1900 */
[----:B-1----:R-:W-:-:S05]  /*19c80*/  @!P1 IMAD.WIDE R2, R7, 0x4, R4 ;  /* 0x0000000407029825 */ /* 0x002fca00078e0204 */
        /* <DEDUP_REMOVED lines=8> */
[----:B------:R0:W-:Y:S02]  /*19d10*/  SHFL.IDX PT, R6, R16, 0x1, 0x1f ;  /* 0x00201f0010067f89 */ /* 0x0001e400000e0000 */
[----:B0-----:R-:W-:-:S02]  /*19d20*/  IMAD.MOV.U32 R16, RZ, RZ, RZ ;  /* 0x000000ffff107224 */ /* 0x001fc400078e00ff */
[----:B--2---:R-:W-:Y:S02]  /*19d30*/  @!P1 IMAD.MOV.U32 R7, RZ, RZ, R8 ;  /* 0x000000ffff079224 */ /* 0x004fe400078e0008 */
[----:B---3--:R-:W-:Y:S01]  /*19d40*/  @!P1 IMAD.MOV.U32 R4, RZ, RZ, R5 ;  /* 0x000000ffff049224 */ /* 0x008fe200078e0005 */
[----:B------:R-:W-:-:S03]  /*19d50*/  ISETP.NE.AND P1, PT, R9, RZ, PT ;  /* 0x000000ff0900720c */ /* 0x000fc60003f25270 */
[----:B------:R-:W-:-:S05]  /*19d60*/  IMAD R13, R4, R7, RZ ;  /* 0x00000007040d7224 */ /* 0x000fca00078e02ff */
        /* <DEDUP_REMOVED lines=12> */
[----:B------:R-:W0:Y:S02]  /*19e30*/  SHFL.UP PT, R14, R5, 0x10, RZ ;  /* 0x06000000050e7989 */ /* 0x000e2400000e00ff */
[----:B0-----:R-:W-:-:S05]  /*19e40*/  SEL R14, R14, RZ, P5 ;  /* 0x000000ff0e0e7207 */ /* 0x001fca0002800000 */
[----:B------:R-:W-:-:S05]  /*19e50*/  IMAD.IADD R3, R5, 0x1, R14 ;  /* 0x0000000105037824 */ /* 0x000fca00078e020e */
[----:B------:R0:W1:Y:S02]  /*19e60*/  SHFL.IDX PT, R14, R3, 0x1f, 0x1f ;  /* 0x03e01f00030e7f89 */ /* 0x00006400000e0000 */
.L_x_1102:
[----:B------:R-:W-:Y:S02]  /*19e70*/  ULDC UR4, c[0x0][0xc38] ;  /* 0x00030e0000047ab9 */ /* 0x000fe40000000800 */
[----:B------:R-:W-:-:S04]  /*19e80*/  IMAD.U32 R5, RZ, RZ, UR4 ;  /* 0x00000004ff057e24 */ /* 0x000fc8000f8e00ff */
[----:B-1----:R-:W-:-:S04]  /*19e90*/  IMAD R9, R14, R5, RZ ;  /* 0x000000050e097224 */ /* 0x002fc800078e02ff */
[----:B------:R-:W-:-:S05]  /*19ea0*/  IMAD.IADD R6, R6, 0x1, R9 ;  /* 0x0000000106067824 */ /* 0x000fca00078e0209 */
[----:B------:R-:W-:-:S13]  /*19eb0*/  ISETP.GT.AND P6, PT, R6, R0, PT ;  /* 0x000000000600720c */ /* 0x000fda0003fc4270 */
[----:B------:R-:W-:Y:S05]  /*19ec0*/  @P6 BRA `(.L_x_900) ;  /* 0x0000000000a46947 */ /* 0x000fea0003800000 */
.L_x_903:
[----:B------:R-:W1:Y:S01]  /*19ed0*/  LDC R2, c[0x0][0xc3c] ;  /* 0x00030f00ff027b82 */ /* 0x000e620000000800 */
[----:B------:R-:W-:-:S05]  /*19ee0*/  VIADD R19, R19, 0x1f ;  /* 0x0000001f13137836 */ /* 0x000fca0000000000 */
[----:B-1----:R-:W-:-:S13]  /*19ef0*/  ISETP.GE.AND P6, PT, R19, R2, PT ;  /* 0x000000021300720c */ /* 0x002fda0003fc6270 */
[----:B------:R-:W-:Y:S05]  /*19f00*/  @P6 BRA `(.L_x_901) ;  /* 0x0000000400b86947 */ /* 0x000fea0003800000 */
[----:B0-----:R-:W0:Y:S01]  /*19f10*/  S2R R3, SR_TID.X ;  /* 0x0000000000037919 */ /* 0x001e220000002100 */
[----:B------:R-:W-:Y:S01]  /*19f20*/  IMAD.MOV.U32 R7, RZ, RZ, RZ ;  /* 0x000000ffff077224 */ /* 0x000fe200078e00ff */
[----:B0-----:R-:W-:-:S05]  /*19f30*/  LOP3.LUT R3, R3, 0x1f, RZ, 0xc0, !PT ;  /* 0x0000001f03037812 */ /* 0x001fca00078ec0ff */
[----:B------:R-:W-:-:S05]  /*19f40*/  IMAD.IADD R9, R19, 0x1, R3 ;  /* 0x0000000113097824 */ /* 0x000fca00078e0203 */
[----:B------:R-:W-:-:S13]  /*19f50*/  ISETP.GE.OR P6, PT, R9, R2, !P0 ;  /* 0x000000020900720c */ /* 0x000fda00047c6670 */
[----:B------:R-:W0:Y:S08]  /*19f60*/  @!P6 LDC.64 R2, c[0x0][0xc80] ;  /* 0x00032000ff02eb82 */ /* 0x000e300000000a00 */
[----:B------:R-:W1:Y:S01]  /*19f70*/  @!P6 LDC.64 R4, c[0x0][0xc78] ;  /* 0x00031e00ff04eb82 */ /* 0x000e620000000a00 */
[----:B0-----:R-:W-:-:S05]  /*19f80*/  @!P6 IMAD.WIDE R2, R9, 0x4, R2 ;  /* 0x000000040902e825 */ /* 0x001fca00078e0202 */
[----:B------:R1:W2:Y:S02]  /*19f90*/  @!P6 LDG.E R7, desc[UR40][R2.64] ;  /* 0x000000280207e981 */ /* 0x0002a4000c1e1900 */
[----:B-1----:R-:W-:-:S04]  /*19fa0*/  @!P6 IMAD.WIDE R2, R9, 0x4, R4 ;  /* 0x000000040902e825 */ /* 0x002fc800078e0204 */
[----:B------:R-:W-:-:S06]  /*19fb0*/  IMAD.MOV.U32 R4, RZ, RZ, RZ ;  /* 0x000000ffff047224 */ /* 0x000fcc00078e00ff */
[----:B------:R-:W2:Y:S01]  /*19fc0*/  @!P6 LDG.E R4, desc[UR40][R2.64] ;  /* 0x000000280204e981 */ /* 0x000ea2000c1e1900 */
[----:B------:R-:W-:Y:S01]  /*19fd0*/  UMOV UR4, 0xffffffff ;  /* 0xffffffff00047882 */ /* 0x000fe20000000000 */
[----:B--2---:R-:W-:Y:S02]  /*19fe0*/  IMAD R13, R4, R7, RZ ;  /* 0x00000007040d7224 */ /* 0x004fe400078e02ff */
[----:B------:R-:W-:Y:S05]  /*19ff0*/  BRA.DIV UR4, `(.L_x_902) ;  /* 0x0000005604c07947 */ /* 0x000fea000b800000 */
[----:B------:R-:W0:Y:S02]  /*1a000*/  SHFL.UP PT, R14, R13, 0x1, RZ ;  /* 0x042000000d0e7989 */ /* 0x000e2400000e00ff */
[----:B0-----:R-:W-:-:S04]  /*1a010*/  SEL R14, R14, RZ, P1 ;  /* 0x000000ff0e0e7207 */ /* 0x001fc80000800000 */
[----:B------:R-:W-:-:S05]  /*1a020*/  IADD3 R13, R13, R14, RZ ;  /* 0x0000000e0d0d7210 */ /* 0x000fca0007ffe0ff */
        /* <DEDUP_REMOVED lines=12> */
[----:B------:R0:W1:Y:S02]  /*1a0f0*/  SHFL.IDX PT, R14, R3, 0x1f, 0x1f ;  /* 0x03e01f00030e7f89 */ /* 0x00006400000e0000 */
.L_x_1110:
[----:B------:R-:W-:Y:S02]  /*1a100*/  ULDC UR4, c[0x0][0xc38] ;  /* 0x00030e0000047ab9 */ /* 0x000fe40000000800 */
[----:B------:R-:W-:-:S04]  /*1a110*/  IMAD.U32 R5, RZ, RZ, UR4 ;  /* 0x00000004ff057e24 */ /* 0x000fc8000f8e00ff */
[----:B-1----:R-:W-:-:S04]  /*1a120*/  IMAD R9, R14, R5, RZ ;  /* 0x000000050e097224 */ /* 0x002fc800078e02ff */
[----:B------:R-:W-:-:S05]  /*1a130*/  IMAD.IADD R6, R9, 0x1, R6 ;  /* 0x0000000109067824 */ /* 0x000fca00078e0206 */
[----:B------:R-:W-:-:S13]  /*1a140*/  ISETP.GT.AND P6, PT, R6, R0, PT ;  /* 0x000000000600720c */ /* 0x000fda0003fc4270 */
[----:B------:R-:W-:Y:S05]  /*1a150*/  @!P6 BRA `(.L_x_903) ;  /* 0xfffffffc005ce947 */ /* 0x000fea000383ffff */
.L_x_900:
[----:B------:R-:W-:Y:S01]  /*1a160*/  IMAD.IADD R2, R6, 0x1, -R9 ;  /* 0x0000000106027824 */ /* 0x000fe200078e0a09 */
[----:B------:R-:W-:-:S03]  /*1a170*/  UMOV UR4, 0xffffffff ;  /* 0xffffffff00047882 */ /* 0x000fc60000000000 */
[----:B------:R-:W-:-:S05]  /*1a180*/  IMAD R9, R3, R5, R2 ;  /* 0x0000000503097224 */ /* 0x000fca00078e0202 */
[----:B------:R-:W-:Y:S01]  /*1a190*/  ISETP.GT.AND P6, PT, R9, R0, PT ;  /* 0x000000000900720c */ /* 0x000fe20003fc4270 */
[----:B------:R-:W-:-:S12]  /*1a1a0*/  BRA.DIV UR4, `(.L_x_904) ;  /* 0x0000005a040c7947 */ /* 0x000fd8000b800000 */
[----:B------:R-:W-:-:S04]  /*1a1b0*/  VOTE.ANY R8, PT, !P6 ;  /* 0x0000000000087806 */ /* 0x000fc800070e0100 */
[----:B------:R-:W1:Y:S02]  /*1a1c0*/  POPC R6, R8 ;  /* 0x0000000800067309 */ /* 0x000e640000000000 */
[----:B-1----:R1:W2:Y:S04]  /*1a1d0*/  SHFL.IDX PT, R7, R7, R6, 0x1f ;  /* 0x00001f0607077589 */ /* 0x0022a800000e0000 */
[----:B------:R1:W3:Y:S02]  /*1a1e0*/  SHFL.IDX PT, R4, R4, R6, 0x1f ;  /* 0x00001f0604047589 */ /* 0x0002e400000e0000 */
.L_x_1115:
[----:B------:R-:W-:-:S13]  /*1a1f0*/  ISETP.NE.AND P0, PT, R8, RZ, PT ;  /* 0x000000ff0800720c */ /* 0x000fda0003f05270 */
[----:B------:R-:W-:Y:S05]  /*1a200*/  @!P0 BRA `(.L_x_905) ;  /* 0x0000000000108947 */ /* 0x000fea0003800000 */
[----:B------:R-:W-:Y:S01]  /*1a210*/  UMOV UR4, 0xffffffff ;  /* 0xffffffff00047882 */ /* 0x000fe20000000000 */
[----:B------:R-:W-:Y:S02]  /*1a220*/  VIADD R12, R6, 0xffffffff ;  /* 0xffffffff060c7836 */ /* 0x000fe40000000000 */
[----:B------:R-:W-:Y:S05]  /*1a230*/  BRA.DIV UR4, `(.L_x_906) ;  /* 0x0000005a04447947 */ /* 0x000fea000b800000 */
[----:B------:R4:W0:Y:S02]  /*1a240*/  SHFL.IDX PT, R16, R3, R12, 0x1f ;  /* 0x00001f0c03107589 */ /* 0x00082400000e0000 */
.L_x_905:
[----:B--2---:R-:W-:Y:S01]  /*1a250*/  IABS R8, R7 ;  /* 0x0000000700087213 */ /* 0x004fe20000000000 */
[----:B0-----:R-:W-:Y:S01]  /*1a260*/  IMAD R16, R16, R5, R2 ;  /* 0x0000000510107224 */ /* 0x001fe200078e0202 */
[----:B---3--:R-:W-:Y:S01]  /*1a270*/  IABS R5, R4 ;  /* 0x0000000400057213 */ /* 0x008fe20000000000 */
[----:B------:R-:W-:Y:S01]  /*1a280*/  IMAD.MOV.U32 R2, RZ, RZ, RZ ;  /* 0x000000ffff027224 */ /* 0x000fe200078e00ff */
[----:B------:R-:W0:Y:S01]  /*1a290*/  I2F.RP R9, R8 ;  /* 0x0000000800097306 */ /* 0x000e220000209400 */
[----:B------:R-:W-:Y:S02]  /*1a2a0*/  IMAD.IADD R0, R0, 0x1, -R16 ;  /* 0x0000000100007824 */ /* 0x000fe400078e0a10 */
[----:B------:R-:W-:-:S05]  /*1a2b0*/  IMAD.IADD R19, R6, 0x1, R19 ;  /* 0x0000000106137824 */ /* 0x000fca00078e0213 */
[----:B------:R-:W2:Y:S08]  /*1a2c0*/  I2F.RP R10, R5 ;  /* 0x00000005000a7306 */ /* 0x000eb00000209400 */
[----:B0-----:R-:W4:Y:S08]  /*1a2d0*/  MUFU.RCP R9, R9 ;  /* 0x0000000900097308 */ /* 0x001f300000001000 */
[----:B--2---:R-:W-:Y:S01]  /*1a2e0*/  MUFU.RCP R10, R10 ;  /* 0x0000000a000a7308 */ /* 0x004fe20000001000 */
[----:B----4-:R-:W-:-:S07]  /*1a2f0*/  IADD3 R3, R9, 0xffffffe, RZ ;  /* 0x0ffffffe09037810 */ /* 0x010fce0007ffe0ff */
[----:B------:R-:W0:Y:S02]  /*1a300*/  F2I.FTZ.U32.TRUNC.NTZ R3, R3 ;  /* 0x0000000300037305 */ /* 0x000e24000021f000 */
[----:B0-----:R-:W-:-:S04]  /*1a310*/  IMAD.MOV R11, RZ, RZ, -R3 ;  /* 0x000000ffff0b7224 */ /* 0x001fc800078e0a03 */
        /* <DEDUP_REMOVED lines=10> */
[----:B------:R-:W-:Y:S01]  /*1a3c0*/  @!P1 IMAD.IADD R11, R11, 0x1, -R8 ;  /* 0x000000010b0b9824 */ /* 0x000fe200078e0a08 */
[----:B------:R-:W-:Y:S01]  /*1a3d0*/  @!P1 IADD3 R9, R9, 0x1, RZ ;  /* 0x0000000109099810 */ /* 0x000fe20007ffe0ff */
[----:B0-----:R-:W-:Y:S01]  /*1a3e0*/  IMAD.MOV R2, RZ, RZ, -R3 ;  /* 0x000000ffff027224 */ /* 0x001fe200078e0a03 */
[----:B------:R-:W-:Y:S02]  /*1a3f0*/  ISETP.NE.AND P1, PT, R7, RZ, PT ;  /* 0x000000ff0700720c */ /* 0x000fe40003f25270 */
[----:B------:R-:W-:Y:S01]  /*1a400*/  ISETP.GE.U32.AND P0, PT, R11, R8, PT ;  /* 0x000000080b00720c */ /* 0x000fe20003f06070 */
[----:B------:R-:W-:Y:S02]  /*1a410*/  IMAD R11, R2, R5, RZ ;  /* 0x00000005020b7224 */ /* 0x000fe400078e02ff */
[----:B------:R-:W-:-:S04]  /*1a420*/  IMAD.MOV.U32 R2, RZ, RZ, RZ ;  /* 0x000000ffff027224 */ /* 0x000fc800078e00ff */
[----:B------:R-:W-:Y:S01]  /*1a430*/  IMAD.HI.U32 R8, R3, R11, R2 ;  /* 0x0000000b03087227 */ /* 0x000fe200078e0002 */
[----:B------:R-:W-:-:S04]  /*1a440*/  LOP3.LUT R2, R0, R7, RZ, 0x3c, !PT ;  /* 0x0000000700027212 */ /* 0x000fc800078e3cff */
[----:B------:R-:W-:Y:S01]  /*1a450*/  ISETP.GE.AND P2, PT, R2, RZ, PT ;  /* 0x000000ff0200720c */ /* 0x000fe20003f46270 */
[----:B------:R-:W-:Y:S01]  /*1a460*/  @P0 VIADD R9, R9, 0x1 ;  /* 0x0000000109090836 */ /* 0x000fe20000000000 */
[----:B------:R-:W-:-:S05]  /*1a470*/  IABS R2, R4 ;  /* 0x0000000400027213 */ /* 0x000fca0000000000 */
[----:B------:R-:W-:-:S06]  /*1a480*/  IMAD.MOV R2, RZ, RZ, -R2 ;  /* 0x000000ffff027224 */ /* 0x000fcc00078e0a02 */
        /* <DEDUP_REMOVED lines=18> */
[C---:B------:R-:W-:Y:S01]  /*1a5b0*/  IMAD R9, R4.reuse, R2, R9 ;  /* 0x0000000204097224 */ /* 0x040fe200078e0209 */
[----:B------:R-:W-:-:S05]  /*1a5c0*/  LEA R4, R4, R8, 0x18 ;  /* 0x0000000804047211 */ /* 0x000fca00078ec0ff */
[----:B------:R-:W-:Y:S01]  /*1a5d0*/  IMAD R18, R9, 0x10000, R4 ;  /* 0x0001000009127824 */ /* 0x000fe200078e0204 */
[----:B------:R-:W-:Y:S06]  /*1a5e0*/  BRA `(.L_x_907) ;  /* 0x00000000001c7947 */ /* 0x000fec0003800000 */
.L_x_901:
[----:B------:R-:W-:Y:S01]  /*1a5f0*/  UMOV UR4, URZ ;  /* 0x0000003f00047c82 */ /* 0x000fe20008000000 */
[----:B------:R-:W-:Y:S01]  /*1a600*/  UMOV UR5, URZ ;  /* 0x0000003f00057c82 */ /* 0x000fe20008000000 */
[----:B------:R-:W-:Y:S01]  /*1a610*/  ULDC UR6, c[0x0][0xc3c] ;  /* 0x00030f0000067ab9 */ /* 0x000fe20000000800 */
[----:B------:R-:W-:Y:S02]  /*1a620*/  IMAD.MOV.U32 R16, RZ, RZ, R0 ;  /* 0x000000ffff107224 */ /* 0x000fe400078e0000 */
[----:B------:R-:W-:Y:S02]  /*1a630*/  IMAD.U32 R17, RZ, RZ, UR4 ;  /* 0x00000004ff117e24 */ /* 0x000fe4000f8e00ff */
[----:B------:R-:W-:Y:S02]  /*1a640*/  IMAD.U32 R18, RZ, RZ, UR5 ;  /* 0x00000005ff127e24 */ /* 0x000fe4000f8e00ff */
[----:B------:R-:W-:-:S07]  /*1a650*/  IMAD.U32 R19, RZ, RZ, UR6 ;  /* 0x00000006ff137e24 */ /* 0x000fce000f8e00ff */
.L_x_907:
[----:B------:R-:W2:Y:S01]  /*1a660*/  S2R R0, SR_TID.X ;  /* 0x0000000000007919 */ /* 0x000ea20000002100 */
[----:B------:R-:W-:Y:S05]  /*1a670*/  WARPSYNC.ALL ;  /* 0x0000000000007948 */ /* 0x000fea0003800000 */
[----:B------:R-:W-:Y:S01]  /*1a680*/  BAR.SYNC.DEFER_BLOCKING 0x4, 0x180 ;  /* 0x0106000000007b1d */ /* 0x000fe20000010000 */
[----:B--2---:R-:W-:-:S04]  /*1a690*/  LOP3.LUT R0, R0, 0x1f, RZ, 0xc0, !PT ;  /* 0x0000001f00007812 */ /* 0x004fc800078ec0ff */
[----:B------:R-:W-:-:S13]  /*1a6a0*/  ISETP.NE.AND P0, PT, R0, RZ, PT ;  /* 0x000000ff0000720c */ /* 0x000fda0003f05270 */
[----:B0-----:R-:W0:Y:S01]  /*1a6b0*/  @!P0 S2R R3, SR_CgaCtaId ;  /* 0x0000000000038919 */ /* 0x001e220000008800 */
[----:B------:R-:W-:-:S04]  /*1a6c0*/  @!P0 MOV R0, 0x400 ;  /* 0x0000040000008802 */ /* 0x000fc80000000f00 */
[----:B0-----:R-:W-:-:S05]  /*1a6d0*/  @!P0 LEA R22, R3, R0, 0x18 ;  /* 0x0000000003168211 */ /* 0x001fca00078ec0ff */
[----:B------:R0:W-:Y:S01]  /*1a6e0*/  @!P0 STS.128 [R22+0x228d0], R16 ;  /* 0x0228d01016008388 */ /* 0x0001e20000000c00 */
[----:B------:R-:W-:Y:S06]  /*1a6f0*/  BAR.ARV 0x5, 0x180 ;  /* 0x0146000000007b1d */ /* 0x000fec0000002000 */
.L_x_898:
[----:B------:R-:W-:Y:S02]  /*1a700*/  ULDC UR4, c[0x0][0xc3c] ;  /* 0x00030f0000047ab9 */ /* 0x000fe40000000800 */
[----:B0-----:R-:W-:-:S13]  /*1a710*/  ISETP.GE.AND P0, PT, R19, UR4, PT ;  /* 0x0000000413007c0c */ /* 0x001fda000bf06270 */
[----:B------:R-:W-:Y:S05]  /*1a720*/  @!P0 BRA `(.L_x_908) ;  /* 0xffffffa000408947 */ /* 0x000fea000383ffff */
[----:B------:R-:W-:Y:S05]  /*1a730*/  BSYNC B8 ;  /* 0x0000000000087941 */ /* 0x000fea0003800000 */
.L_x_807:
[----:B------:R-:W5:Y:S01]  /*1a740*/  LDL.LU R0, [R1+0x24] ;  /* 0x0000240001007983 */ /* 0x000f620000300800 */
[----:B------:R-:W-:Y:S01]  /*1a750*/  BSSY B0, `(.L_x_909) ;  /* 0x000000b000007945 */ /* 0x000fe20003800000 */
[----:B------:R-:W1:Y:S01]  /*1a760*/  S2R R5, SR_CgaCtaId ;  /* 0x0000000000057919 */ /* 0x000e620000008800 */
[----:B-----5:R-:W-:-:S05]  /*1a770*/  VIADD R0, R0, 0x1 ;  /* 0x0000000100007836 */ /* 0x020fca0000000000 */
[----:B--2---:R-:W-:-:S04]  /*1a780*/  LEA.HI R2, R0, R0, RZ, 0x1 ;  /* 0x0000000000027211 */ /* 0x004fc800078f08ff */
[----:B0-----:R-:W-:Y:S02]  /*1a790*/  LOP3.LUT R3, R2, 0xfffffffe, RZ, 0xc0, !PT ;  /* 0xfffffffe02037812 */ /* 0x001fe400078ec0ff */
[----:B------:R-:W-:Y:S02]  /*1a7a0*/  MOV R2, 0x400 ;  /* 0x0000040000027802 */ /* 0x000fe40000000f00 */
[----:B------:R-:W-:Y:S02]  /*1a7b0*/  IADD3 R0, R0, -R3, RZ ;  /* 0x8000000300007210 */ /* 0x000fe40007ffe0ff */
[----:B-1----:R-:W-:Y:S02]  /*1a7c0*/  LEA R5, R5, R2, 0x18 ;  /* 0x0000000205057211 */ /* 0x002fe400078ec0ff */
[----:B------:R-:W-:-:S04]  /*1a7d0*/  SHF.L.U32 R0, R0, 0x1f, RZ ;  /* 0x0000001f00007819 */ /* 0x000fc800000006ff */
[----:B------:R-:W0:Y:S02]  /*1a7e0*/  SYNCS.PHASECHK.TRANS64.TRYWAIT P0, [R5+URZ+0x22820], R0 ;  /* 0x02282000050075a7 */ /* 0x000e24000800017f */
[----:B0-----:R-:W-:Y:S05]  /*1a7f0*/  @!P0 BRA `(.L_x_910) ;  /* 0x0000005000fc8947 */ /* 0x001fea0003800000 */
.L_x_1118:
[----:B------:R-:W-:Y:S05]  /*1a800*/  BSYNC B0 ;  /* 0x0000000000007941 */ /* 0x000fea0003800000 */
.L_x_909:
[----:B------:R-:W-:-:S03]  /*1a810*/  UMOV UR4, 0xffffffff ;  /* 0xffffffff00047882 */ /* 0x000fc60000000000 */
[----:B------:R-:W-:Y:S05]  /*1a820*/  BRA.DIV UR4, `(.L_x_911) ;  /* 0x0000005604047947 */ /* 0x000fea000b800000 */
[----:B0-----:R-:W0:Y:S02]  /*1a830*/  S2R R0, SR_TID.X ;  /* 0x0000000000007919 */ /* 0x001e240000002100 */
[----:B0-----:R-:W-:-:S04]  /*1a840*/  SHF.R.U32.HI R0, RZ, 0x5, R0 ;  /* 0x00000005ff007819 */ /* 0x001fc80000011600 */
[----:B------:R-:W-:-:S05]  /*1a850*/  LOP3.LUT R0, R0, 0x3, RZ, 0xc0, !PT ;  /* 0x0000000300007812 */ /* 0x000fca00078ec0ff */
[----:B------:R0:W1:Y:S02]  /*1a860*/  SHFL.IDX PT, R14, R0, RZ, 0x1f ;  /* 0x00001fff000e7589 */ /* 0x00006400000e0000 */
.L_x_1121:
[----:B-1----:R-:W-:-:S13]  /*1a870*/  ISETP.NE.AND P0, PT, R14, RZ, PT ;  /* 0x000000ff0e00720c */ /* 0x002fda0003f05270 */
[----:B------:R-:W-:Y:S05]  /*1a880*/  @P0 BRA `(.L_x_643) ;  /* 0x0000000000840947 */ /* 0x000fea0003800000 */
[----:B------:R-:W-:-:S03]  /*1a890*/  UMOV UR4, 0xffffffff ;  /* 0xffffffff00047882 */ /* 0x000fc60000000000 */
[----:B------:R-:W-:Y:S05]  /*1a8a0*/  BRA.DIV UR4, `(.L_x_912) ;  /* 0x0000005604187947 */ /* 0x000fea000b800000 */
[----:B------:R-:W-:-:S13]  /*1a8b0*/  ELECT P6, URZ, PT ;  /* 0x00000000003f782f */ /* 0x000fda00038c0000 */
.L_x_1124:
[----:B------:R-:W-:Y:S05]  /*1a8c0*/  @!P6 BRA `(.L_x_643) ;  /* 0x000000000074e947 */ /* 0x000fea0003800000 */
[----:B------:R-:W-:-:S04]  /*1a8d0*/  LOP3.LUT R37, R37, 0x2, RZ, 0xfc, !PT ;  /* 0x0000000225257812 */ /* 0x000fc800078efcff */
[----:B------:R-:W-:-:S13]  /*1a8e0*/  ISETP.NE.AND P0, PT, R37, 0x3, PT ;  /* 0x000000032500780c */ /* 0x000fda0003f05270 */
[----:B------:R-:W-:Y:S05]  /*1a8f0*/  @!P0 BRA `(.L_x_913) ;  /* 0x0000000000048947 */ /* 0x000fea0003800000 */
[----:B------:R-:W-:Y:S01]  /*1a900*/  BPT.TRAP 0x1 ;  /* 0x000000040000795c */ /* 0x000fe20000300000 */
.L_x_913:
[C---:B------:R-:W-:Y:S01]  /*1a910*/  IMAD R3, R24.reuse, 0x8, R5 ;  /* 0x0000000818037824 */ /* 0x040fe200078e0205 */
[----:B------:R-:W-:Y:S01]  /*1a920*/  SHF.L.U32 R2, R25, 0x1f, RZ ;  /* 0x0000001f19027819 */ /* 0x000fe200000006ff */
[----:B------:R-:W-:-:S03]  /*1a930*/  VIADD R24, R24, 0x1 ;  /* 0x0000000118187836 */ /* 0x000fc60000000000 */
[----:B------:R-:W1:Y:S02]  /*1a940*/  SYNCS.PHASECHK.TRANS64.TRYWAIT P1, [R3+URZ+0x22840], R2 ;  /* 0x02284002030075a7 */ /* 0x000e64000802017f */
[----:B------:R-:W-:-:S04]  /*1a950*/  ISETP.NE.AND P2, PT, R24, 0x2, PT ;  /* 0x000000021800780c */ /* 0x000fc80003f45270 */
[----:B0-----:R-:W-:Y:S01]  /*1a960*/  SEL R0, RZ, 0x1, P2 ;  /* 0x00000001ff007807 */ /* 0x001fe20001000000 */
[----:B-1----:R-:W-:Y:S08]  /*1a970*/  @!P1 BRA `(.L_x_914) ;  /* 0x0000005400049947 */ /* 0x002ff00003800000 */
.L_x_1125:
[----:B------:R-:W-:Y:S02]  /*1a980*/  SEL R24, R24, RZ, P2 ;  /* 0x000000ff18187207 */ /* 0x000fe40001000000 */
[----:B------:R-:W-:Y:S01]  /*1a990*/  LOP3.LUT R0, R25, R0, RZ, 0x3c, !PT ;  /* 0x0000000019007212 */ /* 0x000fe200078e3cff */
[----:B------:R-:W-:Y:S06]  /*1a9a0*/  @!P0 BRA `(.L_x_915) ;  /* 0x0000000000048947 */ /* 0x000fec0003800000 */
[----:B------:R-:W-:Y:S01]  /*1a9b0*/  BPT.TRAP 0x1 ;  /* 0x000000040000795c */ /* 0x000fe20000300000 */
.L_x_915:
[----:B------:R-:W-:Y:S01]  /*1a9c0*/  IMAD R5, R24, 0x8, R5 ;  /* 0x0000000818057824 */ /* 0x000fe200078e0205 */
[----:B------:R-:W-:-:S04]  /*1a9d0*/  SHF.L.U32 R0, R0, 0x1f, RZ ;  /* 0x0000001f00007819 */ /* 0x000fc800000006ff */
[----:B------:R-:W1:Y:S02]  /*1a9e0*/  SYNCS.PHASECHK.TRANS64.TRYWAIT P1, [R5+URZ+0x22840], R0 ;  /* 0x02284000050075a7 */ /* 0x000e64000802017f */
[----:B-1----:R-:W-:Y:S05]  /*1a9f0*/  @!P1 BRA `(.L_x_916) ;  /* 0x0000005000f89947 */ /* 0x002fea0003800000 */
.L_x_1126:
[----:B------:R-:W-:Y:S05]  /*1aa00*/  @!P0 BRA `(.L_x_917) ;  /* 0x0000000000048947 */ /* 0x000fea0003800000 */
[----:B------:R-:W-:Y:S01]  /*1aa10*/  BPT.TRAP 0x1 ;  /* 0x000000040000795c */ /* 0x000fe20000300000 */
.L_x_917:
[----:B------:R-:W2:Y:S02]  /*1aa20*/  SYNCS.PHASECHK.TRANS64.TRYWAIT P1, [R3+URZ+0x22860], R2 ;  /* 0x02286002030075a7 */ /* 0x000ea4000802017f */
[----:B--2---:R-:W-:Y:S05]  /*1aa30*/  @!P1 BRA `(.L_x_918) ;  /* 0x0000005000fc9947 */ /* 0x004fea0003800000 */
.L_x_1127:
[----:B------:R-:W-:Y:S05]  /*1aa40*/  @!P0 BRA `(.L_x_919) ;  /* 0x0000000000048947 */ /* 0x000fea0003800000 */
[----:B------:R-:W-:Y:S01]  /*1aa50*/  BPT.TRAP 0x1 ;  /* 0x000000040000795c */ /* 0x000fe20000300000 */
.L_x_919:
[----:B------:R0:W0:Y:S02]  /*1aa60*/  SYNCS.PHASECHK.TRANS64.TRYWAIT P0, [R5+URZ+0x22860], R0 ;  /* 0x02286000050075a7 */ /* 0x000024000800017f */
[----:B0-----:R-:W-:Y:S05]  /*1aa70*/  @!P0 NANOSLEEP.SYNCS 0x989680 ;  /* 0x009896800000895d */ /* 0x001fea0003900000 */
[----:B------:R-:W0:Y:S02]  /*1aa80*/  @!P0 SYNCS.PHASECHK.TRANS64 P0, [R5+URZ+0x22860], R0 ;  /* 0x02286000050085a7 */ /* 0x000e24000800007f */
[----:B0-----:R-:W-:Y:S05]  /*1aa90*/  @!P0 BRA `(.L_x_919) ;  /* 0xfffffffc00f08947 */ /* 0x001fea000383ffff */
.L_x_643:
[----:B------:R-:W-:Y:S05]  /*1aaa0*/  BSYNC B9 ;  /* 0x0000000000097941 */ /* 0x000fea0003800000 */
.L_x_640:
[----:B------:R-:W-:Y:S05]  /*1aab0*/  EXIT ;  /* 0x000000000000794d */ /* 0x000fea0003800000 */
.L_x_663:
[----:B0-----:R0:W1:Y:S02]  /*1aac0*/  SYNCS.PHASECHK.TRANS64.TRYWAIT P5, [R87+URZ+0x22890], R93 ;  /* 0x0228905d570075a7 */ /* 0x00106400080a017f */
[----:B-1----:R-:W-:Y:S05]  /*1aad0*/  @!P5 NANOSLEEP.SYNCS 0x989680 ;  /* 0x009896800000d95d */ /* 0x002fea0003900000 */
[----:B------:R-:W1:Y:S02]  /*1aae0*/  @!P5 SYNCS.PHASECHK.TRANS64 P5, [R87+URZ+0x22890], R93 ;  /* 0x0228905d5700d5a7 */ /* 0x000e6400080a007f */
[----:B-1----:R-:W-:Y:S05]  /*1aaf0*/  @!P5 BRA `(.L_x_663) ;  /* 0xfffffffc00f0d947 */ /* 0x002fea000383ffff */
[----:B------:R-:W-:Y:S05]  /*1ab00*/  BRA `(.L_x_920) ;  /* 0xfffffe8c00107947 */ /* 0x000fea000383ffff */
.L_x_664:
        /* <DEDUP_REMOVED lines=8> */
.L_x_922:
[----:B------:R-:W-:Y:S05]  /*1ab90*/  BSYNC B1 ;  /* 0x0000000000017941 */ /* 0x000fea0003800000 */
.L_x_921:
[----:B------:R-:W-:Y:S01]  /*1aba0*/  MOV R13, R95 ;  /* 0x0000005f000d7202 */ /* 0x000fe20000000f00 */
[----:B------:R-:W-:Y:S02]  /*1abb0*/  IMAD.MOV.U32 R12, RZ, RZ, RZ ;  /* 0x000000ffff0c7224 */ /* 0x000fe400078e00ff */
[----:B------:R-:W-:Y:S02]  /*1abc0*/  IMAD.MOV.U32 R11, RZ, RZ, 0x1c1f ;  /* 0x00001c1fff0b7424 */ /* 0x000fe400078e00ff */
[----:B------:R-:W-:Y:S02]  /*1abd0*/  IMAD.MOV.U32 R15, RZ, RZ, -0x1 ;  /* 0xffffffffff0f7424 */ /* 0x000fe400078e00ff */
[----:B------:R-:W-:-:S07]  /*1abe0*/  IMAD.MOV.U32 R99, RZ, RZ, R14 ;  /* 0x000000ffff637224 */ /* 0x000fce00078e000e */
[----:B------:R-:W-:Y:S05]  /*1abf0*/  WARPSYNC.COLLECTIVE R15, `(.L_x_923) ;  /* 0x000000000f087348 */ /* 0x000fea0003c00000 */
[----:B------:R0:W1:Y:S02]  /*1ac00*/  SHFL.IDX P6, R14, R13, R12, R11 ;  /* 0x0000000c0d0e7389 */ /* 0x00006400000c000b */
[----:B01----:R-:W-:Y:S01]  /*1ac10*/  ENDCOLLECTIVE ;  /* 0x000000000000791b */ /* 0x003fe20003800000 */
.L_x_923:
[----:B------:R-:W-:Y:S05]  /*1ac20*/  BRA `(.L_x_924) ;  /* 0xfffffe8800dc7947 */ /* 0x000fea000383ffff */
.L_x_673:
[----:B------:R-:W-:Y:S01]  /*1ac30*/  BSSY B1, `(.L_x_925) ;  /* 0x0000008000017945 */ /* 0x000fe20003800000 */
[----:B----4-:R-:W-:Y:S02]  /*1ac40*/  IMAD.MOV.U32 R13, RZ, RZ, R97 ;  /* 0x000000ffff0d7224 */ /* 0x010fe400078e0061 */
[----:B------:R-:W-:Y:S02]  /*1ac50*/  IMAD.MOV.U32 R12, RZ, RZ, 0x1 ;  /* 0x00000001ff0c7424 */ /* 0x000fe400078e00ff */
[----:B------:R-:W-:Y:S02]  /*1ac60*/  IMAD.MOV.U32 R11, RZ, RZ, 0x1c1f ;  /* 0x00001c1fff0b7424 */ /* 0x000fe400078e00ff */
[----:B------:R-:W-:-:S07]  /*1ac70*/  IMAD.MOV.U32 R15, RZ, RZ, -0x1 ;  /* 0xffffffffff0f7424 */ /* 0x000fce00078e00ff */
[----:B0123--:R-:W-:Y:S05]  /*1ac80*/  WARPSYNC.COLLECTIVE R15, `(.L_x_926) ;  /* 0x000000000f087348 */ /* 0x00ffea0003c00000 */
[----:B---3--:R3:W4:Y:S02]  /*1ac90*/  SHFL.IDX P6, R14, R13, R12, R11 ;  /* 0x0000000c0d0e7389 */ /* 0x00872400000c000b */
[----:B01234-:R-:W-:Y:S01]  /*1aca0*/  ENDCOLLECTIVE ;  /* 0x000000000000791b */ /* 0x01ffe20003800000 */
.L_x_926:
[----:B------:R-:W-:Y:S05]  /*1acb0*/  BSYNC B1 ;  /* 0x0000000000017941 */ /* 0x000fea0003800000 */
.L_x_925:
[----:B------:R-:W-:Y:S01]  /*1acc0*/  MOV R13, R95 ;  /* 0x0000005f000d7202 */ /* 0x000fe20000000f00 */
[----:B------:R-:W-:Y:S02]  /*1acd0*/  IMAD.MOV.U32 R12, RZ, RZ, 0x1 ;  /* 0x00000001ff0c7424 */ /* 0x000fe400078e00ff */
[----:B------:R-:W-:Y:S02]  /*1ace0*/  IMAD.MOV.U32 R11, RZ, RZ, 0x1c1f ;  /* 0x00001c1fff0b7424 */ /* 0x000fe400078e00ff */
[----:B------:R-:W-:Y:S02]  /*1acf0*/  IMAD.MOV.U32 R15, RZ, RZ, -0x1 ;  /* 0xffffffffff0f7424 */ /* 0x000fe400078e00ff */
[----:B------:R-:W-:-:S07]  /*1ad00*/  IMAD.MOV.U32 R97, RZ, RZ, R14 ;  /* 0x000000ffff617224 */ /* 0x000fce00078e000e */
[----:B------:R-:W-:Y:S05]  /*1ad10*/  WARPSYNC.COLLECTIVE R15, `(.L_x_927) ;  /* 0x000000000f087348 */ /* 0x000fea0003c00000 */
[----:B------:R0:W1:Y:S02]  /*1ad20*/  SHFL.IDX P6, R14, R13, R12, R11 ;  /* 0x0000000c0d0e7389 */ /* 0x00006400000c000b */
[----:B01----:R-:W-:Y:S01]  /*1ad30*/  ENDCOLLECTIVE ;  /* 0x000000000000791b */ /* 0x003fe20003800000 */
.L_x_927:
[----:B------:R-:W-:Y:S05]  /*1ad40*/  BRA `(.L_x_928) ;  /* 0xfffffe9000587947 */ /* 0x000fea000383ffff */
.L_x_683:
[----:B-1----:R1:W2:Y:S02]  /*1ad50*/  SYNCS.PHASECHK.TRANS64.TRYWAIT P4, [R87+URZ+0x22890], R93 ;  /* 0x0228905d570075a7 */ /* 0x0022a4000808017f */
[----:B--2---:R-:W-:Y:S05]  /*1ad60*/  @!P4 NANOSLEEP.SYNCS 0x989680 ;  /* 0x009896800000c95d */ /* 0x004fea0003900000 */
[----:B------:R-:W2:Y:S02]  /*1ad70*/  @!P4 SYNCS.PHASECHK.TRANS64 P4, [R87+URZ+0x22890], R93 ;  /* 0x0228905d5700c5a7 */ /* 0x000ea4000808007f */
[----:B--2---:R-:W-:Y:S05]  /*1ad80*/  @!P4 BRA `(.L_x_683) ;  /* 0xfffffffc00f0c947 */ /* 0x004fea000383ffff */
[----:B------:R-:W-:Y:S05]  /*1ad90*/  BRA `(.L_x_929) ;  /* 0xfffffe9c00187947 */ /* 0x000fea000383ffff */
.L_x_684:
        /* <DEDUP_REMOVED lines=8> */
.L_x_931:
[----:B------:R-:W-:Y:S05]  /*1ae20*/  BSYNC B1 ;  /* 0x0000000000017941 */ /* 0x000fea0003800000 */
.L_x_930:
        /* <DEDUP_REMOVED lines=8> */
.L_x_932:
[----:B------:R-:W-:Y:S01]  /*1aeb0*/  IMAD.MOV.U32 R98, RZ, RZ, R14 ;  /* 0x000000ffff627224 */ /* 0x000fe200078e000e */
[----:B------:R-:W-:Y:S06]  /*1aec0*/  BRA `(.L_x_933) ;  /* 0xfffffe9800e47947 */ /* 0x000fec000383ffff */
.L_x_689:
[----:B------:R-:W-:Y:S01]  /*1aed0*/  BSSY B1, `(.L_x_934) ;  /* 0x0000008000017945 */ /* 0x000fe20003800000 */
[----:B----4-:R-:W-:Y:S02]  /*1aee0*/  IMAD.MOV.U32 R13, RZ, RZ, R97 ;  /* 0x000000ffff0d7224 */ /* 0x010fe400078e0061 */
[----:B------:R-:W-:Y:S02]  /*1aef0*/  IMAD.MOV.U32 R12, RZ, RZ, 0x1 ;  /* 0x00000001ff0c7424 */ /* 0x000fe400078e00ff */
[----:B------:R-:W-:Y:S02]  /*1af00*/  IMAD.MOV.U32 R11, RZ, RZ, 0x1c1f ;  /* 0x00001c1fff0b7424 */ /* 0x000fe400078e00ff */
[----:B------:R-:W-:-:S07]  /*1af10*/  IMAD.MOV.U32 R15, RZ, RZ, -0x1 ;  /* 0xffffffffff0f7424 */ /* 0x000fce00078e00ff */
[----:B0123--:R-:W-:Y:S05]  /*1af20*/  WARPSYNC.COLLECTIVE R15, `(.L_x_935) ;  /* 0x000000000f087348 */ /* 0x00ffea0003c00000 */
[----:B------:R4:W0:Y:S02]  /*1af30*/  SHFL.IDX P6, R14, R13, R12, R11 ;  /* 0x0000000c0d0e7389 */ /* 0x00082400000c000b */
[----:B01234-:R-:W-:Y:S01]  /*1af40*/  ENDCOLLECTIVE ;  /* 0x000000000000791b */ /* 0x01ffe20003800000 */
.L_x_935:
[----:B------:R-:W-:Y:S05]  /*1af50*/  BSYNC B1 ;  /* 0x0000000000017941 */ /* 0x000fea0003800000 */
.L_x_934:
[----:B------:R-:W-:Y:S01]  /*1af60*/  IMAD.MOV.U32 R13, RZ, RZ, R95 ;  /* 0x000000ffff0d7224 */ /* 0x000fe200078e005f */
[----:B------:R-:W-:Y:S01]  /*1af70*/  MOV R97, R14 ;  /* 0x0000000e00617202 */ /* 0x000fe20000000f00 */
[----:B------:R-:W-:Y:S02]  /*1af80*/  IMAD.MOV.U32 R12, RZ, RZ, 0x1 ;  /* 0x00000001ff0c7424 */ /* 0x000fe400078e00ff */
[----:B------:R-:W-:Y:S02]  /*1af90*/  IMAD.MOV.U32 R11, RZ, RZ, 0x1c1f ;  /* 0x00001c1fff0b7424 */ /* 0x000fe400078e00ff */
[----:B------:R-:W-:-:S07]  /*1afa0*/  IMAD.MOV.U32 R15, RZ, RZ, -0x1 ;  /* 0xffffffffff0f7424 */ /* 0x000fce00078e00ff */
[----:B------:R-:W-:Y:S05]  /*1afb0*/  WARPSYNC.COLLECTIVE R15, `(.L_x_936) ;  /* 0x000000000f087348 */ /* 0x000fea0003c00000 */
[----:B------:R0:W1:Y:S02]  /*1afc0*/  SHFL.IDX P6, R14, R13, R12, R11 ;  /* 0x0000000c0d0e7389 */ /* 0x00006400000c000b */
[----:B01----:R-:W-:Y:S01]  /*1afd0*/  ENDCOLLECTIVE ;  /* 0x000000000000791b */ /* 0x003fe20003800000 */
.L_x_936:
[----:B------:R-:W-:Y:S01]  /*1afe0*/  IMAD.MOV.U32 R96, RZ, RZ, R14 ;  /* 0x000000ffff607224 */ /* 0x000fe200078e000e */
[----:B------:R-:W-:Y:S06]  /*1aff0*/  BRA `(.L_x_937) ;  /* 0xfffffea0007c7947 */ /* 0x000fec000383ffff */
.L_x_694:
[----:B-1----:R1:W2:Y:S02]  /*1b000*/  SYNCS.PHASECHK.TRANS64.TRYWAIT P2, [R87+URZ+0x22890], R93 ;  /* 0x0228905d570075a7 */ /* 0x0022a4000804017f */
[----:B--2---:R-:W-:Y:S05]  /*1b010*/  @!P2 NANOSLEEP.SYNCS 0x989680 ;  /* 0x009896800000a95d */ /* 0x004fea0003900000 */
[----:B------:R-:W2:Y:S02]  /*1b020*/  @!P2 SYNCS.PHASECHK.TRANS64 P2, [R87+URZ+0x22890], R93 ;  /* 0x0228905d5700a5a7 */ /* 0x000ea4000804007f */
[----:B--2---:R-:W-:Y:S05]  /*1b030*/  @!P2 BRA `(.L_x_694) ;  /* 0xfffffffc00f0a947 */ /* 0x004fea000383ffff */
[----:B------:R-:W-:Y:S05]  /*1b040*/  BRA `(.L_x_938) ;  /* 0xfffffea800707947 */ /* 0x000fea000383ffff */
.L_x_695:
        /* <DEDUP_REMOVED lines=8> */
.L_x_940:
[----:B------:R-:W-:Y:S05]  /*1b0d0*/  BSYNC B1 ;  /* 0x0000000000017941 */ /* 0x000fea0003800000 */
.L_x_939:
[----:B------:R-:W-:Y:S02]  /*1b0e0*/  IMAD.MOV.U32 R13, RZ, RZ, R32 ;  /* 0x000000ffff0d7224 */ /* 0x000fe400078e0020 */
[----:B------:R-:W-:Y:S02]  /*1b0f0*/  IMAD.MOV.U32 R12, RZ, RZ, RZ ;  /* 0x000000ffff0c7224 */ /* 0x000fe400078e00ff */
[----:B------:R-:W-:Y:S02]  /*1b100*/  IMAD.MOV.U32 R11, RZ, RZ, 0x1c1f ;  /* 0x00001c1fff0b7424 */ /* 0x000fe400078e00ff */
[----:B------:R-:W-:Y:S02]  /*1b110*/  IMAD.MOV.U32 R15, RZ, RZ, -0x1 ;  /* 0xffffffffff0f7424 */ /* 0x000fe400078e00ff */
[----:B------:R-:W-:-:S07]  /*1b120*/  IMAD.MOV.U32 R5, RZ, RZ, R14 ;  /* 0x000000ffff057224 */ /* 0x000fce00078e000e */
[----:B------:R-:W-:Y:S05]  /*1b130*/  WARPSYNC.COLLECTIVE R15, `(.L_x_941) ;  /* 0x000000000f087348 */ /* 0x000fea0003c00000 */
[----:B------:R0:W1:Y:S02]  /*1b140*/  SHFL.IDX P6, R14, R13, R12, R11 ;  /* 0x0000000c0d0e7389 */ /* 0x00006400000c000b */
[----:B01----:R-:W-:Y:S01]  /*1b150*/  ENDCOLLECTIVE ;  /* 0x000000000000791b */ /* 0x003fe20003800000 */
.L_x_941:
[----:B------:R-:W-:Y:S01]  /*1b160*/  IMAD.MOV.U32 R7, RZ, RZ, R14 ;  /* 0x000000ffff077224 */ /* 0x000fe200078e000e */
[----:B------:R-:W-:Y:S06]  /*1b170*/  BRA `(.L_x_942) ;  /* 0xfffffea8008c7947 */ /* 0x000fec000383ffff */
.L_x_698:
[----:B------:R-:W-:Y:S01]  /*1b180*/  BSSY B1, `(.L_x_943) ;  /* 0x0000008000017945 */ /* 0x000fe20003800000 */
[----:B----4-:R-:W-:Y:S01]  /*1b190*/  IMAD.MOV.U32 R13, RZ, RZ, R33 ;  /* 0x000000ffff0d7224 */ /* 0x010fe200078e0021 */
[----:B------:R-:W-:Y:S01]  /*1b1a0*/  MOV R11, 0x1c1f ;  /* 0x00001c1f000b7802 */ /* 0x000fe20000000f00 */
[----:B------:R-:W-:Y:S02]  /*1b1b0*/  IMAD.MOV.U32 R12, RZ, RZ, 0x1 ;  /* 0x00000001ff0c7424 */ /* 0x000fe400078e00ff */
[----:B------:R-:W-:-:S07]  /*1b1c0*/  IMAD.MOV.U32 R15, RZ, RZ, -0x1 ;  /* 0xffffffffff0f7424 */ /* 0x000fce00078e00ff */
[----:B0123--:R-:W-:Y:S05]  /*1b1d0*/  WARPSYNC.COLLECTIVE R15, `(.L_x_944) ;  /* 0x000000000f087348 */ /* 0x00ffea0003c00000 */
[----:B------:R4:W0:Y:S02]  /*1b1e0*/  SHFL.IDX P6, R14, R13, R12, R11 ;  /* 0x0000000c0d0e7389 */ /* 0x00082400000c000b */
[----:B01234-:R-:W-:Y:S01]  /*1b1f0*/  ENDCOLLECTIVE ;  /* 0x000000000000791b */ /* 0x01ffe20003800000 */
.L_x_944:
[----:B------:R-:W-:Y:S05]  /*1b200*/  BSYNC B1 ;  /* 0x0000000000017941 */ /* 0x000fea0003800000 */
.L_x_943:
[----:B------:R-:W-:Y:S02]  /*1b210*/  IMAD.MOV.U32 R13, RZ, RZ, R32 ;  /* 0x000000ffff0d7224 */ /* 0x000fe400078e0020 */
[----:B------:R-:W-:Y:S02]  /*1b220*/  IMAD.MOV.U32 R12, RZ, RZ, 0x1 ;  /* 0x00000001ff0c7424 */ /* 0x000fe400078e00ff */
[----:B------:R-:W-:Y:S02]  /*1b230*/  IMAD.MOV.U32 R11, RZ, RZ, 0x1c1f ;  /* 0x00001c1fff0b7424 */ /* 0x000fe400078e00ff */
[----:B------:R-:W-:Y:S02]  /*1b240*/  IMAD.MOV.U32 R15, RZ, RZ, -0x1 ;  /* 0xffffffffff0f7424 */ /* 0x000fe400078e00ff */
[----:B------:R-:W-:-:S07]  /*1b250*/  IMAD.MOV.U32 R5, RZ, RZ, R14 ;  /* 0x000000ffff057224 */ /* 0x000fce00078e000e */
[----:B------:R-:W-:Y:S05]  /*1b260*/  WARPSYNC.COLLECTIVE R15, `(.L_x_945) ;  /* 0x000000000f087348 */ /* 0x000fea0003c00000 */
[----:B------:R0:W1:Y:S02]  /*1b270*/  SHFL.IDX P6, R14, R13, R12, R11 ;  /* 0x0000000c0d0e7389 */ /* 0x00006400000c000b */
[----:B01----:R-:W-:Y:S01]  /*1b280*/  ENDCOLLECTIVE ;  /* 0x000000000000791b */ /* 0x003fe20003800000 */
.L_x_945:
[----:B------:R-:W-:Y:S01]  /*1b290*/  IMAD.MOV.U32 R7, RZ, RZ, R14 ;  /* 0x000000ffff077224 */ /* 0x000fe200078e000e */
[----:B------:R-:W-:Y:S06]  /*1b2a0*/  BRA `(.L_x_946) ;  /* 0xfffffea800887947 */ /* 0x000fec000383ffff */
.L_x_702:
[----:B---3--:R3:W4:Y:S02]  /*1b2b0*/  SYNCS.PHASECHK.TRANS64.TRYWAIT P3, [R87+URZ+0x228b0], R93 ;  /* 0x0228b05d570075a7 */ /* 0x008724000806017f */
[----:B----4-:R-:W-:Y:S05]  /*1b2c0*/  @!P3 NANOSLEEP.SYNCS 0x989680 ;  /* 0x009896800000b95d */ /* 0x010fea0003900000 */
[----:B------:R-:W4:Y:S02]  /*1b2d0*/  @!P3 SYNCS.PHASECHK.TRANS64 P3, [R87+URZ+0x228b0], R93 ;  /* 0x0228b05d5700b5a7 */ /* 0x000f24000806007f */
[----:B----4-:R-:W-:Y:S05]  /*1b2e0*/  @!P3 BRA `(.L_x_702) ;  /* 0xfffffffc00f0b947 */ /* 0x010fea000383ffff */
[----:B------:R-:W-:Y:S05]  /*1b2f0*/  BRA `(.L_x_947) ;  /* 0xfffffeac00007947 */ /* 0x000fea000383ffff */
.L_x_712:
[----:B------:R-:W-:Y:S01]  /*1b300*/  BSSY B0, `(.L_x_948) ;  /* 0x0000007000007945 */ /* 0x000fe20003800000 */
[----:B------:R-:W-:Y:S01]  /*1b310*/  IMAD.MOV.U32 R12, RZ, RZ, RZ ;  /* 0x000000ffff0c7224 */ /* 0x000fe200078e00ff */
[----:B------:R-:W-:Y:S01]  /*1b320*/  MOV R11, 0x1f ;  /* 0x0000001f000b7802 */ /* 0x000fe20000000f00 */
[----:B------:R-:W-:-:S07]  /*1b330*/  IMAD.MOV.U32 R15, RZ, RZ, -0x1 ;  /* 0xffffffffff0f7424 */ /* 0x000fce00078e00ff */
[----:B-----5:R-:W-:Y:S05]  /*1b340*/  WARPSYNC.COLLECTIVE R15, `(.L_x_949) ;  /* 0x000000000f087348 */ /* 0x020fea0003c00000 */
[----:B------:R0:W1:Y:S02]  /*1b350*/  SHFL.IDX P6, R14, R13, R12, R11 ;  /* 0x0000000c0d0e7389 */ /* 0x00006400000c000b */
[----:B01---5:R-:W-:Y:S01]  /*1b360*/  ENDCOLLECTIVE ;  /* 0x000000000000791b */ /* 0x023fe20003800000 */
.L_x_949:
[----:B------:R-:W-:Y:S05]  /*1b370*/  BSYNC B0 ;  /* 0x0000000000007941 */ /* 0x000fea0003800000 */
.L_x_948:
[----:B------:R-:W-:Y:S05]  /*1b380*/  BRA `(.L_x_950) ;  /* 0xfffffeb800f07947 */ /* 0x000fea000383ffff */
.L_x_724:
[----:B------:R-:W-:Y:S01]  /*1b390*/  BSSY B1, `(.L_x_951) ;  /* 0x0000008000017945 */ /* 0x000fe20003800000 */
[----:B0-----:R-:W-:Y:S02]  /*1b3a0*/  IMAD.MOV.U32 R13, RZ, RZ, R27 ;  /* 0x000000ffff0d7224 */ /* 0x001fe400078e001b */
[----:B------:R-:W-:Y:S02]  /*1b3b0*/  IMAD.MOV.U32 R12, RZ, RZ, RZ ;  /* 0x000000ffff0c7224 */ /* 0x000fe400078e00ff */
[----:B------:R-:W-:Y:S02]  /*1b3c0*/  IMAD.MOV.U32 R11, RZ, RZ, 0x1c1f ;  /* 0x00001c1fff0b7424 */ /* 0x000fe400078e00ff */
[----:B------:R-:W-:-:S07]  /*1b3d0*/  IMAD.MOV.U32 R15, RZ, RZ, -0x1 ;  /* 0xffffffffff0f7424 */ /* 0x000fce00078e00ff */
[----:B------:R-:W-:Y:S05]  /*1b3e0*/  WARPSYNC.COLLECTIVE R15, `(.L_x_952) ;  /* 0x000000000f087348 */ /* 0x000fea0003c00000 */
[----:B------:R0:W1:Y:S02]  /*1b3f0*/  SHFL.IDX P6, R14, R13, R12, R11 ;  /* 0x0000000c0d0e7389 */ /* 0x00006400000c000b */
[----:B01----:R-:W-:Y:S01]  /*1b400*/  ENDCOLLECTIVE ;  /* 0x000000000000791b */ /* 0x003fe20003800000 */
.L_x_952:
[----:B------:R-:W-:Y:S05]  /*1b410*/  BSYNC B1 ;  /* 0x0000000000017941 */ /* 0x000fea0003800000 */
.L_x_951:
[----:B------:R-:W-:Y:S01]  /*1b420*/  IMAD.MOV.U32 R13, RZ, RZ, R26 ;  /* 0x000000ffff0d7224 */ /* 0x000fe200078e001a */
[----:B------:R-:W-:Y:S01]  /*1b430*/  MOV R11, 0x1c1f ;  /* 0x00001c1f000b7802 */ /* 0x000fe20000000f00 */
[----:B------:R-:W-:Y:S02]  /*1b440*/  IMAD.MOV.U32 R12, RZ, RZ, RZ ;  /* 0x000000ffff0c7224 */ /* 0x000fe400078e00ff */
[----:B------:R-:W-:Y:S02]  /*1b450*/  IMAD.MOV.U32 R15, RZ, RZ, -0x1 ;  /* 0xffffffffff0f7424 */ /* 0x000fe400078e00ff */
[----:B------:R-:W-:-:S07]  /*1b460*/  IMAD.MOV.U32 R0, RZ, RZ, R14 ;  /* 0x000000ffff007224 */ /* 0x000fce00078e000e */
[----:B------:R-:W-:Y:S05]  /*1b470*/  WARPSYNC.COLLECTIVE R15, `(.L_x_953) ;  /* 0x000000000f087348 */ /* 0x000fea0003c00000 */
[----:B------:R0:W1:Y:S02]  /*1b480*/  SHFL.IDX P6, R14, R13, R12, R11 ;  /* 0x0000000c0d0e7389 */ /* 0x00006400000c000b */
[----:B01----:R-:W-:Y:S01]  /*1b490*/  ENDCOLLECTIVE ;  /* 0x000000000000791b */ /* 0x003fe20003800000 */
.L_x_953:
[----:B------:R-:W-:Y:S02]  /*1b4a0*/  IMAD.MOV.U32 R13, RZ, RZ, R25 ;  /* 0x000000ffff0d7224 */ /* 0x000fe400078e0019 */
[----:B------:R-:W-:-:S07]  /*1b4b0*/  IMAD.MOV.U32 R3, RZ, RZ, R14 ;  /* 0x000000ffff037224 */ /* 0x000fce00078e000e */
[----:B------:R-:W-:Y:S05]  /*1b4c0*/  WARPSYNC.COLLECTIVE R15, `(.L_x_954) ;  /* 0x000000000f087348 */ /* 0x000fea0003c00000 */
[----:B------:R0:W1:Y:S02]  /*1b4d0*/  SHFL.IDX P6, R14, R13, R12, R11 ;  /* 0x0000000c0d0e7389 */ /* 0x00006400000c000b */
[----:B01----:R-:W-:Y:S01]  /*1b4e0*/  ENDCOLLECTIVE ;  /* 0x000000000000791b */ /* 0x003fe20003800000 */
.L_x_954:
[----:B------:R-:W-:Y:S02]  /*1b4f0*/  IMAD.MOV.U32 R13, RZ, RZ, R28 ;  /* 0x000000ffff0d7224 */ /* 0x000fe400078e001c */
[----:B------:R-:W-:-:S07]  /*1b500*/  IMAD.MOV.U32 R25, RZ, RZ, R14 ;  /* 0x000000ffff197224 */ /* 0x000fce00078e000e */
[----:B------:R-:W-:Y:S05]  /*1b510*/  WARPSYNC.COLLECTIVE R15, `(.L_x_955) ;  /* 0x000000000f087348 */ /* 0x000fea0003c00000 */
[----:B------:R0:W1:Y:S02]  /*1b520*/  SHFL.IDX P6, R14, R13, R12, R11 ;  /* 0x0000000c0d0e7389 */ /* 0x00006400000c000b */
[----:B01----:R-:W-:Y:S01]  /*1b530*/  ENDCOLLECTIVE ;  /* 0x000000000000791b */ /* 0x003fe20003800000 */
.L_x_955:
[----:B------:R-:W-:Y:S01]  /*1b540*/  IMAD.MOV.U32 R20, RZ, RZ, R14 ;  /* 0x000000ffff147224 */ /* 0x000fe200078e000e */
[----:B------:R-:W-:Y:S06]  /*1b550*/  BRA `(.L_x_956) ;  /* 0xfffffebc00f47947 */ /* 0x000fec000383ffff */
.L_x_728:
[----:B0-----:R0:W1:Y:S02]  /*1b560*/  SYNCS.PHASECHK.TRANS64.TRYWAIT P0, [R19+URZ+0x22800], R8 ;  /* 0x02280008130075a7 */ /* 0x001064000800017f */
[----:B-1----:R-:W-:Y:S05]  /*1b570*/  @!P0 NANOSLEEP.SYNCS 0x989680 ;  /* 0x009896800000895d */ /* 0x002fea0003900000 */
[----:B------:R-:W1:Y:S02]  /*1b580*/  @!P0 SYNCS.PHASECHK.TRANS64 P0, [R19+URZ+0x22800], R8 ;  /* 0x02280008130085a7 */ /* 0x000e64000800007f */
[----:B-1----:R-:W-:Y:S05]  /*1b590*/  @!P0 BRA `(.L_x_728) ;  /* 0xfffffffc00f08947 */ /* 0x002fea000383ffff */
[----:B------:R-:W-:Y:S05]  /*1b5a0*/  BRA `(.L_x_957) ;  /* 0xfffffec400307947 */ /* 0x000fea000383ffff */
.L_x_736:
[----:B------:R-:W-:Y:S01]  /*1b5b0*/  BSSY B1, `(.L_x_958) ;  /* 0x0000008000017945 */ /* 0x000fe20003800000 */
[----:B0-----:R-:W-:Y:S01]  /*1b5c0*/  IMAD.MOV.U32 R13, RZ, RZ, R27 ;  /* 0x000000ffff0d7224 */ /* 0x001fe200078e001b */
[----:B------:R-:W-:Y:S01]  /*1b5d0*/  MOV R11, 0x1c1f ;  /* 0x00001c1f000b7802 */ /* 0x000fe20000000f00 */
[----:B------:R-:W-:Y:S02]  /*1b5e0*/  IMAD.MOV.U32 R12, RZ, RZ, RZ ;  /* 0x000000ffff0c7224 */ /* 0x000fe400078e00ff */
[----:B------:R-:W-:-:S07]  /*1b5f0*/  IMAD.MOV.U32 R15, RZ, RZ, -0x1 ;  /* 0xffffffffff0f7424 */ /* 0x000fce00078e00ff */
[----:B------:R-:W-:Y:S05]  /*1b600*/  WARPSYNC.COLLECTIVE R15, `(.L_x_959) ;  /* 0x000000000f087348 */ /* 0x000fea0003c00000 */
[----:B------:R0:W1:Y:S02]  /*1b610*/  SHFL.IDX P6, R14, R13, R12, R11 ;  /* 0x0000000c0d0e7389 */ /* 0x00006400000c000b */
[----:B01----:R-:W-:Y:S01]  /*1b620*/  ENDCOLLECTIVE ;  /* 0x000000000000791b */ /* 0x003fe20003800000 */
.L_x_959:
[----:B------:R-:W-:Y:S05]  /*1b630*/  BSYNC B1 ;  /* 0x0000000000017941 */ /* 0x000fea0003800000 */
.L_x_958:
        /* <DEDUP_REMOVED lines=8> */
.L_x_960:
[----:B------:R-:W-:Y:S02]  /*1b6c0*/  IMAD.MOV.U32 R13, RZ, RZ, R25 ;  /* 0x000000ffff0d7224 */ /* 0x000fe400078e0019 */
[----:B------:R-:W-:-:S07]  /*1b6d0*/  IMAD.MOV.U32 R3, RZ, RZ, R14 ;  /* 0x000000ffff037224 */ /* 0x000fce00078e000e */
[----:B------:R-:W-:Y:S05]  /*1b6e0*/  WARPSYNC.COLLECTIVE R15, `(.L_x_961) ;  /* 0x000000000f087348 */ /* 0x000fea0003c00000 */
[----:B------:R0:W1:Y:S02]  /*1b6f0*/  SHFL.IDX P6, R14, R13, R12, R11 ;  /* 0x0000000c0d0e7389 */ /* 0x00006400000c000b */
[----:B01----:R-:W-:Y:S01]  /*1b700*/  ENDCOLLECTIVE ;  /* 0x000000000000791b */ /* 0x003fe20003800000 */
.L_x_961:
[----:B------:R-:W-:Y:S01]  /*1b710*/  IMAD.MOV.U32 R13, RZ, RZ, R28 ;  /* 0x000000ffff0d7224 */ /* 0x000fe200078e001c */
[----:B------:R-:W-:-:S07]  /*1b720*/  MOV R20, R14 ;  /* 0x0000000e00147202 */ /* 0x000fce0000000f00 */
[----:B------:R-:W-:Y:S05]  /*1b730*/  WARPSYNC.COLLECTIVE R15, `(.L_x_962) ;  /* 0x000000000f087348 */ /* 0x000fea0003c00000 */
[----:B------:R0:W1:Y:S02]  /*1b740*/  SHFL.IDX P6, R14, R13, R12, R11 ;  /* 0x0000000c0d0e7389 */ /* 0x00006400000c000b */
[----:B01----:R-:W-:Y:S01]  /*1b750*/  ENDCOLLECTIVE ;  /* 0x000000000000791b */ /* 0x003fe20003800000 */
.L_x_962:
[----:B------:R-:W-:Y:S05]  /*1b760*/  BRA `(.L_x_963) ;  /* 0xfffffecc00987947 */ /* 0x000fea000383ffff */
.L_x_740:
[----:B0-----:R0:W1:Y:S02]  /*1b770*/  SYNCS.PHASECHK.TRANS64.TRYWAIT P1, [R19+URZ+0x22800], R26 ;  /* 0x0228001a130075a7 */ /* 0x001064000802017f */
[----:B-1----:R-:W-:Y:S05]  /*1b780*/  @!P1 NANOSLEEP.SYNCS 0x989680 ;  /* 0x009896800000995d */ /* 0x002fea0003900000 */
[----:B------:R-:W1:Y:S02]  /*1b790*/  @!P1 SYNCS.PHASECHK.TRANS64 P1, [R19+URZ+0x22800], R26 ;  /* 0x0228001a130095a7 */ /* 0x000e64000802007f */
[----:B-1----:R-:W-:Y:S05]  /*1b7a0*/  @!P1 BRA `(.L_x_740) ;  /* 0xfffffffc00f09947 */ /* 0x002fea000383ffff */
[----:B------:R-:W-:Y:S05]  /*1b7b0*/  BRA `(.L_x_964) ;  /* 0xfffffed0007c7947 */ /* 0x000fea000383ffff */
.L_x_746:
[----:B---3--:R3:W0:Y:S02]  /*1b7c0*/  SYNCS.PHASECHK.TRANS64.TRYWAIT P1, [R3+URZ+0x22830], R20 ;  /* 0x02283014030075a7 */ /* 0x008624000802017f */
[----:B0-----:R-:W-:Y:S05]  /*1b7d0*/  @!P1 NANOSLEEP.SYNCS 0x989680 ;  /* 0x009896800000995d */ /* 0x001fea0003900000 */
[----:B------:R-:W0:Y:S02]  /*1b7e0*/  @!P1 SYNCS.PHASECHK.TRANS64 P1, [R3+URZ+0x22830], R20 ;  /* 0x02283014030095a7 */ /* 0x000e24000802007f */
[----:B0-----:R-:W-:Y:S05]  /*1b7f0*/  @!P1 BRA `(.L_x_746) ;  /* 0xfffffffc00f09947 */ /* 0x001fea000383ffff */
[----:B------:R-:W-:Y:S05]  /*1b800*/  BRA `(.L_x_745) ;  /* 0xfffffedc00d07947 */ /* 0x000fea000383ffff */
.L_x_752:
[----:B-1----:R1:W2:Y:S02]  /*1b810*/  SYNCS.PHASECHK.TRANS64.TRYWAIT P1, [R3+URZ+0x22850], R20 ;  /* 0x02285014030075a7 */ /* 0x0022a4000802017f */
[----:B--2---:R-:W-:Y:S05]  /*1b820*/  @!P1 NANOSLEEP.SYNCS 0x989680 ;  /* 0x009896800000995d */ /* 0x004fea0003900000 */
[----:B------:R-:W2:Y:S02]  /*1b830*/  @!P1 SYNCS.PHASECHK.TRANS64 P1, [R3+URZ+0x22850], R20 ;  /* 0x02285014030095a7 */ /* 0x000ea4000802007f */
[----:B--2---:R-:W-:Y:S05]  /*1b840*/  @!P1 BRA `(.L_x_752) ;  /* 0xfffffffc00f09947 */ /* 0x004fea000383ffff */
[----:B------:R-:W-:Y:S05]  /*1b850*/  BRA `(.L_x_751) ;  /* 0xfffffef800f87947 */ /* 0x000fea000383ffff */
.L_x_758:
[----:B-1----:R1:W2:Y:S02]  /*1b860*/  SYNCS.PHASECHK.TRANS64.TRYWAIT P2, [R6+URZ+0x22830], R7 ;  /* 0x02283007060075a7 */ /* 0x0022a4000804017f */
[----:B--2---:R-:W-:Y:S05]  /*1b870*/  @!P2 NANOSLEEP.SYNCS 0x989680 ;  /* 0x009896800000a95d */ /* 0x004fea0003900000 */
[----:B------:R-:W2:Y:S02]  /*1b880*/  @!P2 SYNCS.PHASECHK.TRANS64 P2, [R6+URZ+0x22830], R7 ;  /* 0x022830070600a5a7 */ /* 0x000ea4000804007f */
[----:B--2---:R-:W-:Y:S05]  /*1b890*/  @!P2 BRA `(.L_x_758) ;  /* 0xfffffffc00f0a947 */ /* 0x004fea000383ffff */
[----:B------:R-:W-:Y:S05]  /*1b8a0*/  BRA `(.L_x_757) ;  /* 0xffffff0000447947 */ /* 0x000fea000383ffff */
.L_x_764:
[----:B-1----:R1:W2:Y:S02]  /*1b8b0*/  SYNCS.PHASECHK.TRANS64.TRYWAIT P2, [R6+URZ+0x22850], R7 ;  /* 0x02285007060075a7 */ /* 0x0022a4000804017f */
[----:B--2---:R-:W-:Y:S05]  /*1b8c0*/  @!P2 NANOSLEEP.SYNCS 0x989680 ;  /* 0x009896800000a95d */ /* 0x004fea0003900000 */
[----:B------:R-:W2:Y:S02]  /*1b8d0*/  @!P2 SYNCS.PHASECHK.TRANS64 P2, [R6+URZ+0x22850], R7 ;  /* 0x022850070600a5a7 */ /* 0x000ea4000804007f */
[----:B--2---:R-:W-:Y:S05]  /*1b8e0*/  @!P2 BRA `(.L_x_764) ;  /* 0xfffffffc00f0a947 */ /* 0x004fea000383ffff */
[----:B------:R-:W-:Y:S05]  /*1b8f0*/  BRA `(.L_x_763) ;  /* 0xffffff20003c7947 */ /* 0x000fea000383ffff */
.L_x_771:
[----:B------:R-:W-:Y:S02]  /*1b900*/  IMAD.MOV.U32 R13, RZ, RZ, R21 ;  /* 0x000000ffff0d7224 */ /* 0x000fe400078e0015 */
[----:B------:R-:W-:Y:S02]  /*1b910*/  IMAD.MOV.U32 R12, RZ, RZ, RZ ;  /* 0x000000ffff0c7224 */ /* 0x000fe400078e00ff */
[----:B------:R-:W-:Y:S02]  /*1b920*/  IMAD.MOV.U32 R11, RZ, RZ, 0x181f ;  /* 0x0000181fff0b7424 */ /* 0x000fe400078e00ff */
[----:B------:R-:W-:-:S07]  /*1b930*/  IMAD.MOV.U32 R15, RZ, RZ, -0x1 ;  /* 0xffffffffff0f7424 */ /* 0x000fce00078e00ff */
[----:B-----5:R-:W-:Y:S05]  /*1b940*/  WARPSYNC.COLLECTIVE R15, `(.L_x_965) ;  /* 0x000000000f087348 */ /* 0x020fea0003c00000 */
[----:B------:R0:W1:Y:S02]  /*1b950*/  SHFL.IDX P6, R14, R13, R12, R11 ;  /* 0x0000000c0d0e7389 */ /* 0x00006400000c000b */
[----:B01---5:R-:W-:Y:S01]  /*1b960*/  ENDCOLLECTIVE ;  /* 0x000000000000791b */ /* 0x023fe20003800000 */
.L_x_965:
[----:B------:R-:W-:Y:S02]  /*1b970*/  IMAD.MOV.U32 R13, RZ, RZ, R3 ;  /* 0x000000ffff0d7224 */ /* 0x000fe400078e0003 */
[----:B------:R-:W-:-:S07]  /*1b980*/  IMAD.MOV.U32 R48, RZ, RZ, R14 ;  /* 0x000000ffff307224 */ /* 0x000fce00078e000e */
[----:B------:R-:W-:Y:S05]  /*1b990*/  WARPSYNC.COLLECTIVE R15, `(.L_x_966) ;  /* 0x000000000f087348 */ /* 0x000fea0003c00000 */
[----:B------:R0:W1:Y:S02]  /*1b9a0*/  SHFL.IDX P6, R14, R13, R12, R11 ;  /* 0x0000000c0d0e7389 */ /* 0x00006400000c000b */
[----:B01----:R-:W-:Y:S01]  /*1b9b0*/  ENDCOLLECTIVE ;  /* 0x000000000000791b */ /* 0x003fe20003800000 */
.L_x_966:
[----:B------:R-:W-:Y:S05]  /*1b9c0*/  BRA `(.L_x_967) ;  /* 0xffffff4800747947 */ /* 0x000fea000383ffff */
.L_x_774:
[----:B------:R-:W-:Y:S01]  /*1b9d0*/  BSSY B1, `(.L_x_968) ;  /* 0x0000008000017945 */ /* 0x000fe20003800000 */
[----:B---3--:R-:W-:Y:S01]  /*1b9e0*/  IMAD.MOV.U32 R13, RZ, RZ, R21 ;  /* 0x000000ffff0d7224 */ /* 0x008fe200078e0015 */
[----:B------:R-:W-:Y:S01]  /*1b9f0*/  MOV R12, 0x1 ;  /* 0x00000001000c7802 */ /* 0x000fe20000000f00 */
[----:B------:R-:W-:Y:S02]  /*1ba00*/  IMAD.MOV.U32 R11, RZ, RZ, 0x181f ;  /* 0x0000181fff0b7424 */ /* 0x000fe400078e00ff */
[----:B------:R-:W-:-:S07]  /*1ba10*/  IMAD.MOV.U32 R15, RZ, RZ, -0x1 ;  /* 0xffffffffff0f7424 */ /* 0x000fce00078e00ff */
[----:B012--5:R-:W-:Y:S05]  /*1ba20*/  WARPSYNC.COLLECTIVE R15, `(.L_x_969) ;  /* 0x000000000f087348 */ /* 0x027fea0003c00000 */
[----:B--2---:R2:W3:Y:S02]  /*1ba30*/  SHFL.IDX P6, R14, R13, R12, R11 ;  /* 0x0000000c0d0e7389 */ /* 0x0044e400000c000b */
[----:B0123-5:R-:W-:Y:S01]  /*1ba40*/  ENDCOLLECTIVE ;  /* 0x000000000000791b */ /* 0x02ffe20003800000 */
.L_x_969:
[----:B------:R-:W-:Y:S05]  /*1ba50*/  BSYNC B1 ;  /* 0x0000000000017941 */ /* 0x000fea0003800000 */
.L_x_968:
        /* <DEDUP_REMOVED lines=8> */
.L_x_970:
[----:B------:R-:W-:Y:S05]  /*1bae0*/  BRA `(.L_x_971) ;  /* 0xffffff4800bc7947 */ /* 0x000fea000383ffff */
.L_x_777:
[----:B------:R-:W-:Y:S01]  /*1baf0*/  BSSY B1, `(.L_x_972) ;  /* 0x0000008000017945 */ /* 0x000fe20003800000 */
[----:B------:R-:W-:Y:S01]  /*1bb00*/  IMAD.MOV.U32 R13, RZ, RZ, R21 ;  /* 0x000000ffff0d7224 */ /* 0x000fe200078e0015 */
[----:B------:R-:W-:Y:S01]  /*1bb10*/  MOV R12, 0x2 ;  /* 0x00000002000c7802 */ /* 0x000fe20000000f00 */
[----:B---3--:R-:W-:Y:S02]  /*1bb20*/  IMAD.MOV.U32 R11, RZ, RZ, 0x181f ;  /* 0x0000181fff0b7424 */ /* 0x008fe400078e00ff */
[----:B------:R-:W-:-:S07]  /*1bb30*/  IMAD.MOV.U32 R15, RZ, RZ, -0x1 ;  /* 0xffffffffff0f7424 */ /* 0x000fce00078e00ff */
[----:B012-4-:R-:W-:Y:S05]  /*1bb40*/  WARPSYNC.COLLECTIVE R15, `(.L_x_973) ;  /* 0x000000000f087348 */ /* 0x017fea0003c00000 */
[----:B--2---:R2:W3:Y:S02]  /*1bb50*/  SHFL.IDX P6, R14, R13, R12, R11 ;  /* 0x0000000c0d0e7389 */ /* 0x0044e400000c000b */
[----:B01234-:R-:W-:Y:S01]  /*1bb60*/  ENDCOLLECTIVE ;  /* 0x000000000000791b */ /* 0x01ffe20003800000 */
.L_x_973:
[----:B------:R-:W-:Y:S05]  /*1bb70*/  BSYNC B1 ;  /* 0x0000000000017941 */ /* 0x000fea0003800000 */
.L_x_972:
        /* <DEDUP_REMOVED lines=8> */
.L_x_974:
[----:B------:R-:W-:Y:S05]  /*1bc00*/  BRA `(.L_x_975) ;  /* 0xffffff4c00047947 */ /* 0x000fea000383ffff */
.L_x_780:
[----:B------:R-:W-:Y:S01]  /*1bc10*/  BSSY B1, `(.L_x_976) ;  /* 0x0000008000017945 */ /* 0x000fe20003800000 */
[----:B------:R-:W-:Y:S01]  /*1bc20*/  IMAD.MOV.U32 R13, RZ, RZ, R21 ;  /* 0x000000ffff0d7224 */ /* 0x000fe200078e0015 */
[----:B------:R-:W-:Y:S01]  /*1bc30*/  MOV R12, 0x3 ;  /* 0x00000003000c7802 */ /* 0x000fe20000000f00 */
[----:B---3--:R-:W-:Y:S02]  /*1bc40*/  IMAD.MOV.U32 R11, RZ, RZ, 0x181f ;  /* 0x0000181fff0b7424 */ /* 0x008fe400078e00ff */
[----:B------:R-:W-:-:S07]  /*1bc50*/  IMAD.MOV.U32 R15, RZ, RZ, -0x1 ;  /* 0xffffffffff0f7424 */ /* 0x000fce00078e00ff */
[----:B012-4-:R-:W-:Y:S05]  /*1bc60*/  WARPSYNC.COLLECTIVE R15, `(.L_x_977) ;  /* 0x000000000f087348 */ /* 0x017fea0003c00000 */
[----:B0-----:R0:W3:Y:S02]  /*1bc70*/  SHFL.IDX P6, R14, R13, R12, R11 ;  /* 0x0000000c0d0e7389 */ /* 0x0010e400000c000b */
[----:B01234-:R-:W-:Y:S01]  /*1bc80*/  ENDCOLLECTIVE ;  /* 0x000000000000791b */ /* 0x01ffe20003800000 */
.L_x_977:
[----:B------:R-:W-:Y:S05]  /*1bc90*/  BSYNC B1 ;  /* 0x0000000000017941 */ /* 0x000fea0003800000 */
.L_x_976:
        /* <DEDUP_REMOVED lines=8> */
.L_x_978:
[----:B------:R-:W-:Y:S05]  /*1bd20*/  BRA `(.L_x_979) ;  /* 0xffffff4c004c7947 */ /* 0x000fea000383ffff */
.L_x_782:
[----:B------:R-:W-:Y:S01]  /*1bd30*/  IMAD.MOV.U32 R13, RZ, RZ, R10 ;  /* 0x000000ffff0d7224 */ /* 0x000fe200078e000a */
[----:B------:R-:W-:Y:S01]  /*1bd40*/  MOV R12, RZ ;  /* 0x000000ff000c7202 */ /* 0x000fe20000000f00 */
[----:B------:R-:W-:Y:S02]  /*1bd50*/  IMAD.MOV.U32 R11, RZ, RZ, 0x1c1f ;  /* 0x00001c1fff0b7424 */ /* 0x000fe400078e00ff */
[----:B------:R-:W-:-:S07]  /*1bd60*/  IMAD.MOV.U32 R15, RZ, RZ, -0x1 ;  /* 0xffffffffff0f7424 */ /* 0x000fce00078e00ff */
[----:B------:R-:W-:Y:S05]  /*1bd70*/  WARPSYNC.COLLECTIVE R15, `(.L_x_980) ;  /* 0x000000000f087348 */ /* 0x000fea0003c00000 */
[----:B------:R0:W1:Y:S02]  /*1bd80*/  SHFL.IDX P6, R14, R13, R12, R11 ;  /* 0x0000000c0d0e7389 */ /* 0x00006400000c000b */
[----:B01----:R-:W-:Y:S01]  /*1bd90*/  ENDCOLLECTIVE ;  /* 0x000000000000791b */ /* 0x003fe20003800000 */
.L_x_980:
[----:B------:R-:W-:Y:S02]  /*1bda0*/  IMAD.MOV.U32 R13, RZ, RZ, R3 ;  /* 0x000000ffff0d7224 */ /* 0x000fe400078e0003 */
[----:B------:R-:W-:-:S07]  /*1bdb0*/  IMAD.MOV.U32 R48, RZ, RZ, R14 ;  /* 0x000000ffff307224 */ /* 0x000fce00078e000e */
[----:B------:R-:W-:Y:S05]  /*1bdc0*/  WARPSYNC.COLLECTIVE R15, `(.L_x_981) ;  /* 0x000000000f087348 */ /* 0x000fea0003c00000 */
[----:B------:R0:W1:Y:S02]  /*1bdd0*/  SHFL.IDX P6, R14, R13, R12, R11 ;  /* 0x0000000c0d0e7389 */ /* 0x00006400000c000b */
[----:B01----:R-:W-:Y:S01]  /*1bde0*/  ENDCOLLECTIVE ;  /* 0x000000000000791b */ /* 0x003fe20003800000 */
.L_x_981:
[----:B------:R-:W-:Y:S01]  /*1bdf0*/  IMAD.MOV.U32 R11, RZ, RZ, R14 ;  /* 0x000000ffff0b7224 */ /* 0x000fe200078e000e */
[----:B------:R-:W-:Y:S06]  /*1be00*/  BRA `(.L_x_982) ;  /* 0xffffff50004c7947 */ /* 0x000fec000383ffff */
.L_x_785:
[----:B------:R-:W-:Y:S01]  /*1be10*/  BSSY B1, `(.L_x_983) ;  /* 0x0000008000017945 */ /* 0x000fe20003800000 */
[----:B---3--:R-:W-:Y:S01]  /*1be20*/  IMAD.MOV.U32 R13, RZ, RZ, R10 ;  /* 0x000000ffff0d7224 */ /* 0x008fe200078e000a */
[----:B------:R-:W-:Y:S01]  /*1be30*/  MOV R15, 0xffffffff ;  /* 0xffffffff000f7802 */ /* 0x000fe20000000f00 */
[----:B------:R-:W-:Y:S02]  /*1be40*/  IMAD.MOV.U32 R12, RZ, RZ, 0x1 ;  /* 0x00000001ff0c7424 */ /* 0x000fe400078e00ff */
[----:B--2---:R-:W-:-:S07]  /*1be50*/  IMAD.MOV.U32 R11, RZ, RZ, 0x1c1f ;  /* 0x00001c1fff0b7424 */ /* 0x004fce00078e00ff */
[----:B01----:R-:W-:Y:S05]  /*1be60*/  WARPSYNC.COLLECTIVE R15, `(.L_x_984) ;  /* 0x000000000f087348 */ /* 0x003fea0003c00000 */
[----:B------:R2:W3:Y:S02]  /*1be70*/  SHFL.IDX P6, R14, R13, R12, R11 ;  /* 0x0000000c0d0e7389 */ /* 0x0004e400000c000b */
[----:B0123--:R-:W-:Y:S01]  /*1be80*/  ENDCOLLECTIVE ;  /* 0x000000000000791b */ /* 0x00ffe20003800000 */
.L_x_984:
[----:B------:R-:W-:Y:S05]  /*1be90*/  BSYNC B1 ;  /* 0x0000000000017941 */ /* 0x000fea0003800000 */
.L_x_983:
        /* <DEDUP_REMOVED lines=8> */
.L_x_985:
[----:B------:R-:W-:Y:S01]  /*1bf20*/  IMAD.MOV.U32 R3, RZ, RZ, R14 ;  /* 0x000000ffff037224 */ /* 0x000fe200078e000e */
[----:B------:R-:W-:Y:S06]  /*1bf30*/  BRA `(.L_x_986) ;  /* 0xffffff5c00247947 */ /* 0x000fec000383ffff */
.L_x_789:
[----:B------:R-:W-:Y:S01]  /*1bf40*/  IMAD.MOV.U32 R13, RZ, RZ, R20 ;  /* 0x000000ffff0d7224 */ /* 0x000fe200078e0014 */
[----:B------:R-:W-:Y:S01]  /*1bf50*/  MOV R11, 0x181f ;  /* 0x0000181f000b7802 */ /* 0x000fe20000000f00 */
[----:B------:R-:W-:Y:S02]  /*1bf60*/  IMAD.MOV.U32 R12, RZ, RZ, RZ ;  /* 0x000000ffff0c7224 */ /* 0x000fe400078e00ff */
[----:B------:R-:W-:-:S07]  /*1bf70*/  IMAD.MOV.U32 R15, RZ, RZ, -0x1 ;  /* 0xffffffffff0f7424 */ /* 0x000fce00078e00ff */
[----:B0-----:R-:W-:Y:S05]  /*1bf80*/  WARPSYNC.COLLECTIVE R15, `(.L_x_987) ;  /* 0x000000000f087348 */ /* 0x001fea0003c00000 */
[----:B------:R1:W2:Y:S02]  /*1bf90*/  SHFL.IDX P6, R14, R13, R12, R11 ;  /* 0x0000000c0d0e7389 */ /* 0x0002a400000c000b */
[----:B012---:R-:W-:Y:S01]  /*1bfa0*/  ENDCOLLECTIVE ;  /* 0x000000000000791b */ /* 0x007fe20003800000 */
.L_x_987:
[----:B------:R-:W-:Y:S02]  /*1bfb0*/  IMAD.MOV.U32 R13, RZ, RZ, R3 ;  /* 0x000000ffff0d7224 */ /* 0x000fe400078e0003 */
[----:B------:R-:W-:-:S07]  /*1bfc0*/  IMAD.MOV.U32 R0, RZ, RZ, R14 ;  /* 0x000000ffff007224 */ /* 0x000fce00078e000e */
[----:B------:R-:W-:Y:S05]  /*1bfd0*/  WARPSYNC.COLLECTIVE R15, `(.L_x_988) ;  /* 0x000000000f087348 */ /* 0x000fea0003c00000 */
[----:B------:R0:W1:Y:S02]  /*1bfe0*/  SHFL.IDX P6, R14, R13, R12, R11 ;  /* 0x0000000c0d0e7389 */ /* 0x00006400000c000b */
[----:B01----:R-:W-:Y:S01]  /*1bff0*/  ENDCOLLECTIVE ;  /* 0x000000000000791b */ /* 0x003fe20003800000 */
.L_x_988:
[----:B------:R-:W-:Y:S05]  /*1c000*/  BRA `(.L_x_989) ;  /* 0xffffff7000647947 */ /* 0x000fea000383ffff */
.L_x_792:
[----:B------:R-:W-:Y:S01]  /*1c010*/  BSSY B1, `(.L_x_990) ;  /* 0x0000008000017945 */ /* 0x000fe20003800000 */
[----:B------:R-:W-:Y:S02]  /*1c020*/  IMAD.MOV.U32 R13, RZ, RZ, R20 ;  /* 0x000000ffff0d7224 */ /* 0x000fe400078e0014 */
[----:B------:R-:W-:Y:S02]  /*1c030*/  IMAD.MOV.U32 R12, RZ, RZ, 0x1 ;  /* 0x00000001ff0c7424 */ /* 0x000fe400078e00ff */
[----:B----4-:R-:W-:Y:S02]  /*1c040*/  IMAD.MOV.U32 R11, RZ, RZ, 0x181f ;  /* 0x0000181fff0b7424 */ /* 0x010fe400078e00ff */
[----:B------:R-:W-:-:S07]  /*1c050*/  IMAD.MOV.U32 R15, RZ, RZ, -0x1 ;  /* 0xffffffffff0f7424 */ /* 0x000fce00078e00ff */
[----:B0123--:R-:W-:Y:S05]  /*1c060*/  WARPSYNC.COLLECTIVE R15, `(.L_x_991) ;  /* 0x000000000f087348 */ /* 0x00ffea0003c00000 */
[----:B---3--:R3:W4:Y:S02]  /*1c070*/  SHFL.IDX P6, R14, R13, R12, R11 ;  /* 0x0000000c0d0e7389 */ /* 0x00872400000c000b */
[----:B01234-:R-:W-:Y:S01]  /*1c080*/  ENDCOLLECTIVE ;  /* 0x000000000000791b */ /* 0x01ffe20003800000 */
.L_x_991:
[----:B------:R-:W-:Y:S05]  /*1c090*/  BSYNC B1 ;  /* 0x0000000000017941 */ /* 0x000fea0003800000 */
.L_x_990:
        /* <DEDUP_REMOVED lines=8> */
.L_x_992:
[----:B------:R-:W-:Y:S05]  /*1c120*/  BRA `(.L_x_993) ;  /* 0xffffff7000b07947 */ /* 0x000fea000383ffff */
.L_x_795:
        /* <DEDUP_REMOVED lines=8> */
.L_x_995:
[----:B------:R-:W-:Y:S05]  /*1c1b0*/  BSYNC B1 ;  /* 0x0000000000017941 */ /* 0x000fea0003800000 */
.L_x_994:
        /* <DEDUP_REMOVED lines=8> */
.L_x_996:
[----:B------:R-:W-:Y:S05]  /*1c240*/  BRA `(.L_x_997) ;  /* 0xffffff7000f87947 */ /* 0x000fea000383ffff */
.L_x_798:
[----:B------:R-:W-:Y:S01]  /*1c250*/  BSSY B1, `(.L_x_998) ;  /* 0x0000008000017945 */ /* 0x000fe20003800000 */
[----:B------:R-:W-:Y:S02]  /*1c260*/  IMAD.MOV.U32 R13, RZ, RZ, R20 ;  /* 0x000000ffff0d7224 */ /* 0x000fe400078e0014 */
[----:B------:R-:W-:Y:S02]  /*1c270*/  IMAD.MOV.U32 R12, RZ, RZ, 0x3 ;  /* 0x00000003ff0c7424 */ /* 0x000fe400078e00ff */
[----:B----4-:R-:W-:Y:S02]  /*1c280*/  IMAD.MOV.U32 R11, RZ, RZ, 0x181f ;  /* 0x0000181fff0b7424 */ /* 0x010fe400078e00ff */
[----:B------:R-:W-:-:S07]  /*1c290*/  IMAD.MOV.U32 R15, RZ, RZ, -0x1 ;  /* 0xffffffffff0f7424 */ /* 0x000fce00078e00ff */
[----:B0123--:R-:W-:Y:S05]  /*1c2a0*/  WARPSYNC.COLLECTIVE R15, `(.L_x_999) ;  /* 0x000000000f087348 */ /* 0x00ffea0003c00000 */
[----:B0-----:R0:W4:Y:S02]  /*1c2b0*/  SHFL.IDX P6, R14, R13, R12, R11 ;  /* 0x0000000c0d0e7389 */ /* 0x00112400000c000b */
[----:B01234-:R-:W-:Y:S01]  /*1c2c0*/  ENDCOLLECTIVE ;  /* 0x000000000000791b */ /* 0x01ffe20003800000 */
.L_x_999:
[----:B------:R-:W-:Y:S05]  /*1c2d0*/  BSYNC B1 ;  /* 0x0000000000017941 */ /* 0x000fea0003800000 */
.L_x_998:
        /* <DEDUP_REMOVED lines=8> */
.L_x_1000:
[----:B------:R-:W-:Y:S05]  /*1c360*/  BRA `(.L_x_1001) ;  /* 0xffffff7400407947 */ /* 0x000fea000383ffff */
.L_x_815:
        /* <DEDUP_REMOVED lines=8> */
[----:B------:R-:W-:Y:S05]  /*1c3f0*/  WARPSYNC.COLLECTIVE R15, `(.L_x_1003) ;  /* 0x000000000f087348 */ /* 0x000fea0003c00000 */
[----:B------:R0:W1:Y:S02]  /*1c400*/  SHFL.IDX P6, R14, R13, R12, R11 ;  /* 0x0000000c0d0e7389 */ /* 0x00006400000c000b */
[----:B01----:R-:W-:Y:S01]  /*1c410*/  ENDCOLLECTIVE ;  /* 0x000000000000791b */ /* 0x003fe20003800000 */
.L_x_1003:
[----:B------:R-:W-:Y:S05]  /*1c420*/  BSYNC B1 ;  /* 0x0000000000017941 */ /* 0x000fea0003800000 */
.L_x_1002:
[----:B------:R-:W-:Y:S05]  /*1c430*/  BRA `(.L_x_1004) ;  /* 0xffffff8c00507947 */ /* 0x000fea000383ffff */
.L_x_817:
[----:B------:R-:W-:Y:S01]  /*1c440*/  BSSY B1, `(.L_x_1005) ;  /* 0x0000006000017945 */ /* 0x000fe20003800000 */
[----:B------:R-:W-:-:S07]  /*1c450*/  IMAD.MOV.U32 R15, RZ, RZ, -0x1 ;  /* 0xffffffffff0f7424 */ /* 0x000fce00078e00ff */
[----:B0-----:R-:W-:Y:S05]  /*1c460*/  WARPSYNC.COLLECTIVE R15, `(.L_x_1006) ;  /* 0x000000000f0c7348 */ /* 0x001fea0003c00000 */
[----:B------:R-:W-:Y:S02]  /*1c470*/  ELECT P6, UR62, PT ;  /* 0x00000000003e782f */ /* 0x000fe400038c0000 */
[----:B------:R-:W-:Y:S01]  /*1c480*/  MOV R14, UR62 ;  /* 0x0000003e000e7c02 */ /* 0x000fe20008000f00 */
[----:B0-----:R-:W-:Y:S10]  /*1c490*/  ENDCOLLECTIVE ;  /* 0x000000000000791b */ /* 0x001ff40003800000 */
.L_x_1006:
[----:B------:R-:W-:Y:S05]  /*1c4a0*/  BSYNC B1 ;  /* 0x0000000000017941 */ /* 0x000fea0003800000 */
.L_x_1005:
[----:B------:R-:W-:Y:S05]  /*1c4b0*/  BRA `(.L_x_816) ;  /* 0xffffff8c00487947 */ /* 0x000fea000383ffff */
.L_x_819:
[----:B0-----:R0:W1:Y:S02]  /*1c4c0*/  SYNCS.PHASECHK.TRANS64.TRYWAIT P0, [R22+URZ+0x22820], R3 ;  /* 0x02282003160075a7 */ /* 0x001064000800017f */
[----:B-1----:R-:W-:Y:S05]  /*1c4d0*/  @!P0 NANOSLEEP.SYNCS 0x989680 ;  /* 0x009896800000895d */ /* 0x002fea0003900000 */
[----:B------:R-:W1:Y:S02]  /*1c4e0*/  @!P0 SYNCS.PHASECHK.TRANS64 P0, [R22+URZ+0x22820], R3 ;  /* 0x02282003160085a7 */ /* 0x000e64000800007f */
[----:B-1----:R-:W-:Y:S05]  /*1c4f0*/  @!P0 BRA `(.L_x_819) ;  /* 0xfffffffc00f08947 */ /* 0x002fea000383ffff */
[----:B------:R-:W-:Y:S05]  /*1c500*/  BRA `(.L_x_1007) ;  /* 0xffffff8c00587947 */ /* 0x000fea000383ffff */
.L_x_823:
[----:B0-----:R0:W1:Y:S02]  /*1c510*/  SYNCS.PHASECHK.TRANS64.TRYWAIT P0, [R3+URZ+0x228a0], R8 ;  /* 0x0228a008030075a7 */ /* 0x001064000800017f */
[----:B-1----:R-:W-:Y:S05]  /*1c520*/  @!P0 NANOSLEEP.SYNCS 0x989680 ;  /* 0x009896800000895d */ /* 0x002fea0003900000 */
[----:B------:R-:W1:Y:S02]  /*1c530*/  @!P0 SYNCS.PHASECHK.TRANS64 P0, [R3+URZ+0x228a0], R8 ;  /* 0x0228a008030085a7 */ /* 0x000e64000800007f */
[----:B-1----:R-:W-:Y:S05]  /*1c540*/  @!P0 BRA `(.L_x_823) ;  /* 0xfffffffc00f08947 */ /* 0x002fea000383ffff */
[----:B------:R-:W-:Y:S05]  /*1c550*/  BRA `(.L_x_1008) ;  /* 0xffffff8c00707947 */ /* 0x000fea000383ffff */
.L_x_828:
[----:B-1----:R1:W2:Y:S02]  /*1c560*/  SYNCS.PHASECHK.TRANS64.TRYWAIT P0, [R3+URZ+0x228c0], R8 ;  /* 0x0228c008030075a7 */ /* 0x0022a4000800017f */
[----:B--2---:R-:W-:Y:S05]  /*1c570*/  @!P0 NANOSLEEP.SYNCS 0x989680 ;  /* 0x009896800000895d */ /* 0x004fea0003900000 */
[----:B------:R-:W2:Y:S02]  /*1c580*/  @!P0 SYNCS.PHASECHK.TRANS64 P0, [R3+URZ+0x228c0], R8 ;  /* 0x0228c008030085a7 */ /* 0x000ea4000800007f */
[----:B--2---:R-:W-:Y:S05]  /*1c590*/  @!P0 BRA `(.L_x_828) ;  /* 0xfffffffc00f08947 */ /* 0x004fea000383ffff */
[----:B------:R-:W-:Y:S05]  /*1c5a0*/  BRA `(.L_x_1009) ;  /* 0xffffff8c00ec7947 */ /* 0x000fea000383ffff */
.L_x_838:
[----:B0-----:R0:W1:Y:S02]  /*1c5b0*/  SYNCS.PHASECHK.TRANS64.TRYWAIT P2, [R8+URZ+0x228a0], R2 ;  /* 0x0228a002080075a7 */ /* 0x001064000804017f */
[----:B-1----:R-:W-:Y:S05]  /*1c5c0*/  @!P2 NANOSLEEP.SYNCS 0x989680 ;  /* 0x009896800000a95d */ /* 0x002fea0003900000 */
[----:B------:R-:W1:Y:S02]  /*1c5d0*/  @!P2 SYNCS.PHASECHK.TRANS64 P2, [R8+URZ+0x228a0], R2 ;  /* 0x0228a0020800a5a7 */ /* 0x000e64000804007f */
[----:B-1----:R-:W-:Y:S05]  /*1c5e0*/  @!P2 BRA `(.L_x_838) ;  /* 0xfffffffc00f0a947 */ /* 0x002fea000383ffff */
[----:B------:R-:W-:Y:S05]  /*1c5f0*/  BRA `(.L_x_1010) ;  /* 0xffffff9400607947 */ /* 0x000fea000383ffff */
.L_x_843:
[----:B-1----:R1:W2:Y:S02]  /*1c600*/  SYNCS.PHASECHK.TRANS64.TRYWAIT P2, [R8+URZ+0x228c0], R2 ;  /* 0x0228c002080075a7 */ /* 0x0022a4000804017f */
[----:B--2---:R-:W-:Y:S05]  /*1c610*/  @!P2 NANOSLEEP.SYNCS 0x989680 ;  /* 0x009896800000a95d */ /* 0x004fea0003900000 */
[----:B------:R-:W2:Y:S02]  /*1c620*/  @!P2 SYNCS.PHASECHK.TRANS64 P2, [R8+URZ+0x228c0], R2 ;  /* 0x0228c0020800a5a7 */ /* 0x000ea4000804007f */
[----:B--2---:R-:W-:Y:S05]  /*1c630*/  @!P2 BRA `(.L_x_843) ;  /* 0xfffffffc00f0a947 */ /* 0x004fea000383ffff */
[----:B------:R-:W-:Y:S05]  /*1c640*/  BRA `(.L_x_1011) ;  /* 0xffffff9400d87947 */ /* 0x000fea000383ffff */
.L_x_861:
[----:B------:R-:W0:Y:S01]  /*1c650*/  S2R R9, SR_TID.X ;  /* 0x0000000000097919 */ /* 0x000e220000002100 */
[----:B------:R-:W-:Y:S01]  /*1c660*/  BSSY B0, `(.L_x_1012) ;  /* 0x000000a000007945 */ /* 0x000fe20003800000 */
[----:B------:R-:W-:Y:S02]  /*1c670*/  IMAD.MOV.U32 R12, RZ, RZ, RZ ;  /* 0x000000ffff0c7224 */ /* 0x000fe400078e00ff */
[----:B------:R-:W-:Y:S02]  /*1c680*/  IMAD.MOV.U32 R11, RZ, RZ, 0x1f ;  /* 0x0000001fff0b7424 */ /* 0x000fe400078e00ff */
[----:B------:R-:W-:Y:S01]  /*1c690*/  IMAD.MOV.U32 R15, RZ, RZ, -0x1 ;  /* 0xffffffffff0f7424 */ /* 0x000fe200078e00ff */
[----:B0-----:R-:W-:-:S04]  /*1c6a0*/  SHF.R.U32.HI R9, RZ, 0x5, R9 ;  /* 0x00000005ff097819 */ /* 0x001fc80000011609 */
[----:B------:R-:W-:-:S04]  /*1c6b0*/  LOP3.LUT R9, R9, 0x3, RZ, 0xc0, !PT ;  /* 0x0000000309097812 */ /* 0x000fc800078ec0ff */
[----:B------:R-:W-:-:S07]  /*1c6c0*/  MOV R13, R9 ;  /* 0x00000009000d7202 */ /* 0x000fce0000000f00 */
[----:B-1---5:R-:W-:Y:S05]  /*1c6d0*/  WARPSYNC.COLLECTIVE R15, `(.L_x_1013) ;  /* 0x000000000f087348 */ /* 0x022fea0003c00000 */
[----:B------:R0:W2:Y:S02]  /*1c6e0*/  SHFL.IDX P6, R14, R13, R12, R11 ;  /* 0x0000000c0d0e7389 */ /* 0x0000a400000c000b */
[----:B012--5:R-:W-:Y:S01]  /*1c6f0*/  ENDCOLLECTIVE ;  /* 0x000000000000791b */ /* 0x027fe20003800000 */
.L_x_1013:
[----:B------:R-:W-:Y:S05]  /*1c700*/  BSYNC B0 ;  /* 0x0000000000007941 */ /* 0x000fea0003800000 */
.L_x_1012:
[----:B------:R-:W-:Y:S05]  /*1c710*/  BRA `(.L_x_1014) ;  /* 0xffffffa400ec7947 */ /* 0x000fea000383ffff */
.L_x_864:
[----:B0-----:R0:W2:Y:S02]  /*1c720*/  SYNCS.PHASECHK.TRANS64.TRYWAIT P0, [R31+URZ+0x22840], R0 ;  /* 0x022840001f0075a7 */ /* 0x0010a4000800017f */
[----:B--2---:R-:W-:Y:S05]  /*1c730*/  @!P0 NANOSLEEP.SYNCS 0x989680 ;  /* 0x009896800000895d */ /* 0x004fea0003900000 */
[----:B------:R-:W2:Y:S02]  /*1c740*/  @!P0 SYNCS.PHASECHK.TRANS64 P0, [R31+URZ+0x22840], R0 ;  /* 0x022840001f0085a7 */ /* 0x000ea4000800007f */
[----:B--2---:R-:W-:Y:S05]  /*1c750*/  @!P0 BRA `(.L_x_864) ;  /* 0xfffffffc00f08947 */ /* 0x004fea000383ffff */
[----:B------:R-:W-:Y:S05]  /*1c760*/  BRA `(.L_x_1015) ;  /* 0xffffffa400fc7947 */ /* 0x000fea000383ffff */
.L_x_865:
        /* <DEDUP_REMOVED lines=8> */
.L_x_1017:
[----:B------:R-:W-:Y:S05]  /*1c7f0*/  BSYNC B0 ;  /* 0x0000000000007941 */ /* 0x000fea0003800000 */
.L_x_1016:
[----:B------:R-:W-:Y:S01]  /*1c800*/  MOV R13, R0 ;  /* 0x00000000000d7202 */ /* 0x000fe20000000f00 */
        /* <DEDUP_REMOVED lines=8> */
.L_x_1018:
[----:B------:R-:W-:Y:S02]  /*1c890*/  IMAD.MOV.U32 R13, RZ, RZ, R4 ;  /* 0x000000ffff0d7224 */ /* 0x000fe400078e0004 */
[----:B------:R-:W-:Y:S02]  /*1c8a0*/  IMAD.MOV.U32 R12, RZ, RZ, 0x1 ;  /* 0x00000001ff0c7424 */ /* 0x000fe400078e00ff */
[----:B------:R-:W-:-:S07]  /*1c8b0*/  IMAD.MOV.U32 R3, RZ, RZ, R14 ;  /* 0x000000ffff037224 */ /* 0x000fce00078e000e */
[----:B------:R-:W-:Y:S05]  /*1c8c0*/  WARPSYNC.COLLECTIVE R15, `(.L_x_1019) ;  /* 0x000000000f087348 */ /* 0x000fea0003c00000 */
[----:B------:R0:W1:Y:S02]  /*1c8d0*/  SHFL.IDX P6, R14, R13, R12, R11 ;  /* 0x0000000c0d0e7389 */ /* 0x00006400000c000b */
[----:B01----:R-:W-:Y:S01]  /*1c8e0*/  ENDCOLLECTIVE ;  /* 0x000000000000791b */ /* 0x003fe20003800000 */
.L_x_1019:
        /* <DEDUP_REMOVED lines=10> */
[----:B------:R-:W-:Y:S02]  /*1c990*/  ISETP.GE.AND P0, PT, R32, 0x11, PT ;  /* 0x000000112000780c */ /* 0x000fe40003f06270 */
[----:B0-----:R-:W-:-:S11]  /*1c9a0*/  MOV R2, R14 ;  /* 0x0000000e00027202 */ /* 0x001fd60000000f00 */
[----:B------:R-:W-:Y:S05]  /*1c9b0*/  WARPSYNC.COLLECTIVE R15, `(.L_x_1020) ;  /* 0x000000000f087348 */ /* 0x000fea0003c00000 */
[----:B------:R0:W1:Y:S02]  /*1c9c0*/  SHFL.IDX P6, R14, R13, R12, R11 ;  /* 0x0000000c0d0e7389 */ /* 0x00006400000c000b */
[----:B01----:R-:W-:Y:S01]  /*1c9d0*/  ENDCOLLECTIVE ;  /* 0x000000000000791b */ /* 0x003fe20003800000 */
.L_x_1020:
[----:B------:R-:W-:Y:S02]  /*1c9e0*/  @P0 IMAD R6, R5, 0x2, R22 ;  /* 0x0000000205060824 */ /* 0x000fe400078e0216 */
[----:B------:R-:W-:Y:S02]  /*1c9f0*/  IMAD.MOV.U32 R13, RZ, RZ, R4 ;  /* 0x000000ffff0d7224 */ /* 0x000fe400078e0004 */
[----:B------:R-:W-:Y:S02]  /*1ca00*/  IMAD.MOV.U32 R12, RZ, RZ, 0x2 ;  /* 0x00000002ff0c7424 */ /* 0x000fe400078e00ff */
[----:B------:R-:W-:-:S07]  /*1ca10*/  IMAD.MOV.U32 R3, RZ, RZ, R14 ;  /* 0x000000ffff037224 */ /* 0x000fce00078e000e */
[----:B------:R-:W-:Y:S05]  /*1ca20*/  WARPSYNC.COLLECTIVE R15, `(.L_x_1021) ;  /* 0x000000000f087348 */ /* 0x000fea0003c00000 */
[----:B------:R0:W1:Y:S02]  /*1ca30*/  SHFL.IDX P6, R14, R13, R12, R11 ;  /* 0x0000000c0d0e7389 */ /* 0x00006400000c000b */
[----:B01----:R-:W-:Y:S01]  /*1ca40*/  ENDCOLLECTIVE ;  /* 0x000000000000791b */ /* 0x003fe20003800000 */
.L_x_1021:
        /* <DEDUP_REMOVED lines=15> */
.L_x_1022:
[----:B------:R-:W-:Y:S02]  /*1cb40*/  @P0 IMAD R6, R5, 0x2, R22 ;  /* 0x0000000205060824 */ /* 0x000fe400078e0216 */
[----:B------:R-:W-:Y:S02]  /*1cb50*/  IMAD.MOV.U32 R13, RZ, RZ, R4 ;  /* 0x000000ffff0d7224 */ /* 0x000fe400078e0004 */
[----:B------:R-:W-:Y:S01]  /*1cb60*/  IMAD.MOV.U32 R12, RZ, RZ, 0x3 ;  /* 0x00000003ff0c7424 */ /* 0x000fe200078e00ff */
[----:B------:R-:W-:-:S07]  /*1cb70*/  MOV R3, R14 ;  /* 0x0000000e00037202 */ /* 0x000fce0000000f00 */
[----:B------:R-:W-:Y:S05]  /*1cb80*/  WARPSYNC.COLLECTIVE R15, `(.L_x_1023) ;  /* 0x000000000f087348 */ /* 0x000fea0003c00000 */
[----:B------:R0:W1:Y:S02]  /*1cb90*/  SHFL.IDX P6, R14, R13, R12, R11 ;  /* 0x0000000c0d0e7389 */ /* 0x00006400000c000b */
[----:B01----:R-:W-:Y:S01]  /*1cba0*/  ENDCOLLECTIVE ;  /* 0x000000000000791b */ /* 0x003fe20003800000 */
.L_x_1023:
        /* <DEDUP_REMOVED lines=15> */
.L_x_1024:
[----:B------:R-:W-:Y:S01]  /*1cca0*/  @P0 LEA R6, R5, R22, 0x1 ;  /* 0x0000001605060211 */ /* 0x000fe200078e08ff */
[----:B------:R-:W-:Y:S02]  /*1ccb0*/  IMAD.MOV.U32 R13, RZ, RZ, R4 ;  /* 0x000000ffff0d7224 */ /* 0x000fe400078e0004 */
[----:B------:R-:W-:Y:S02]  /*1ccc0*/  IMAD.MOV.U32 R12, RZ, RZ, 0x4 ;  /* 0x00000004ff0c7424 */ /* 0x000fe400078e00ff */
[----:B------:R-:W-:-:S07]  /*1ccd0*/  IMAD.MOV.U32 R3, RZ, RZ, R14 ;  /* 0x000000ffff037224 */ /* 0x000fce00078e000e */
[----:B------:R-:W-:Y:S05]  /*1cce0*/  WARPSYNC.COLLECTIVE R15, `(.L_x_1025) ;  /* 0x000000000f087348 */ /* 0x000fea0003c00000 */
[----:B------:R0:W1:Y:S02]  /*1ccf0*/  SHFL.IDX P6, R14, R13, R12, R11 ;  /* 0x0000000c0d0e7389 */ /* 0x00006400000c000b */
[----:B01----:R-:W-:Y:S01]  /*1cd00*/  ENDCOLLECTIVE ;  /* 0x000000000000791b */ /* 0x003fe20003800000 */
.L_x_1025:
        /* <DEDUP_REMOVED lines=15> */
.L_x_1026:
[----:B------:R-:W-:Y:S02]  /*1ce00*/  @P0 IMAD R6, R5, 0x2, R22 ;  /* 0x0000000205060824 */ /* 0x000fe400078e0216 */
[----:B------:R-:W-:Y:S01]  /*1ce10*/  IMAD.MOV.U32 R13, RZ, RZ, R4 ;  /* 0x000000ffff0d7224 */ /* 0x000fe200078e0004 */
[----:B------:R-:W-:Y:S01]  /*1ce20*/  MOV R12, 0x5 ;  /* 0x00000005000c7802 */ /* 0x000fe20000000f00 */
[----:B------:R-:W-:-:S07]  /*1ce30*/  IMAD.MOV.U32 R3, RZ, RZ, R14 ;  /* 0x000000ffff037224 */ /* 0x000fce00078e000e */
[----:B------:R-:W-:Y:S05]  /*1ce40*/  WARPSYNC.COLLECTIVE R15, `(.L_x_1027) ;  /* 0x000000000f087348 */ /* 0x000fea0003c00000 */
[----:B------:R0:W1:Y:S02]  /*1ce50*/  SHFL.IDX P6, R14, R13, R12, R11 ;  /* 0x0000000c0d0e7389 */ /* 0x00006400000c000b */
[----:B01----:R-:W-:Y:S01]  /*1ce60*/  ENDCOLLECTIVE ;  /* 0x000000000000791b */ /* 0x003fe20003800000 */
.L_x_1027:
        /* <DEDUP_REMOVED lines=10> */
.L_x_1028:
[----:B------:R-:W-:Y:S01]  /*1cf10*/  @!PT LDS RZ, [RZ] ;  /* 0x00000000fffff984 */ /* 0x000fe20000000800 */
[----:B------:R-:W-:Y:S01]  /*1cf20*/  @!PT LDS RZ, [RZ] ;  /* 0x00000000fffff984 */ /* 0x000fe20000000800 */
[----:B------:R-:W-:Y:S01]  /*1cf30*/  @!PT LDS RZ, [RZ] ;  /* 0x00000000fffff984 */ /* 0x000fe20000000800 */
[----:B------:R0:W-:Y:S01]  /*1cf40*/  @P0 LDGSTS.E.BYPASS.LTC128B.128 [R6+0x1e400], desc[UR40][R2.64], !P2 ;  /* 0x1e40000002060fae */ /* 0x0001e2000d101d68 */
[----:B------:R-:W-:Y:S01]  /*1cf50*/  IMAD.MOV.U32 R0, RZ, RZ, R14 ;  /* 0x000000ffff007224 */ /* 0x000fe200078e000e */
[----:B------:R-:W-:Y:S06]  /*1cf60*/  BRA `(.L_x_1029) ;  /* 0xffffffa400647947 */ /* 0x000fec000383ffff */
.L_x_870:
        /* <DEDUP_REMOVED lines=9> */
.L_x_1030:
[C---:B------:R-:W-:Y:S01]  /*1d000*/  VIADD R6, R17.reuse, 0x10 ;  /* 0x0000001011067836 */ /* 0x040fe20000000000 */
[----:B------:R-:W-:Y:S02]  /*1d010*/  ISETP.GE.AND P0, PT, R17, R5, PT ;  /* 0x000000051100720c */ /* 0x000fe40003f06270 */
[----:B------:R-:W-:Y:S01]  /*1d020*/  MOV R13, R0 ;  /* 0x00000000000d7202 */ /* 0x000fe20000000f00 */
[----:B------:R-:W-:-:S10]  /*1d030*/  IMAD.MOV.U32 R2, RZ, RZ, R14 ;  /* 0x000000ffff027224 */ /* 0x000fd400078e000e */
[----:B------:R-:W-:Y:S05]  /*1d040*/  WARPSYNC.COLLECTIVE R15, `(.L_x_1031) ;  /* 0x000000000f087348 */ /* 0x000fea0003c00000 */
[----:B------:R0:W1:Y:S02]  /*1d050*/  SHFL.IDX P6, R14, R13, R12, R11 ;  /* 0x0000000c0d0e7389 */ /* 0x00006400000c000b */
[----:B01----:R-:W-:Y:S01]  /*1d060*/  ENDCOLLECTIVE ;  /* 0x000000000000791b */ /* 0x003fe20003800000 */
.L_x_1031:
[----:B------:R-:W-:Y:S02]  /*1d070*/  IMAD.MOV.U32 R13, RZ, RZ, R4 ;  /* 0x000000ffff0d7224 */ /* 0x000fe400078e0004 */
[----:B------:R-:W-:Y:S02]  /*1d080*/  IMAD.MOV.U32 R12, RZ, RZ, 0x1 ;  /* 0x00000001ff0c7424 */ /* 0x000fe400078e00ff */
[----:B------:R-:W-:-:S07]  /*1d090*/  IMAD.MOV.U32 R3, RZ, RZ, R14 ;  /* 0x000000ffff037224 */ /* 0x000fce00078e000e */
[----:B------:R-:W-:Y:S05]  /*1d0a0*/  WARPSYNC.COLLECTIVE R15, `(.L_x_1032) ;  /* 0x000000000f087348 */ /* 0x000fea0003c00000 */
[----:B------:R0:W1:Y:S02]  /*1d0b0*/  SHFL.IDX P6, R14, R13, R12, R11 ;  /* 0x0000000c0d0e7389 */ /* 0x00006400000c000b */
[----:B01----:R-:W-:Y:S01]  /*1d0c0*/  ENDCOLLECTIVE ;  /* 0x000000000000791b */ /* 0x003fe20003800000 */
.L_x_1032:
        /* <DEDUP_REMOVED lines=15> */
.L_x_1033:
[----:B------:R-:W-:Y:S02]  /*1d1c0*/  IMAD.MOV.U32 R13, RZ, RZ, R4 ;  /* 0x000000ffff0d7224 */ /* 0x000fe400078e0004 */
[----:B------:R-:W-:Y:S01]  /*1d1d0*/  IMAD.MOV.U32 R12, RZ, RZ, 0x2 ;  /* 0x00000002ff0c7424 */ /* 0x000fe200078e00ff */
[----:B------:R-:W-:-:S07]  /*1d1e0*/  MOV R3, R14 ;  /* 0x0000000e00037202 */ /* 0x000fce0000000f00 */
[----:B------:R-:W-:Y:S05]  /*1d1f0*/  WARPSYNC.COLLECTIVE R15, `(.L_x_1034) ;  /* 0x000000000f087348 */ /* 0x000fea0003c00000 */
[----:B------:R0:W1:Y:S02]  /*1d200*/  SHFL.IDX P6, R14, R13, R12, R11 ;  /* 0x0000000c0d0e7389 */ /* 0x00006400000c000b */
[----:B01----:R-:W-:Y:S01]  /*1d210*/  ENDCOLLECTIVE ;  /* 0x000000000000791b */ /* 0x003fe20003800000 */
.L_x_1034:
        /* <DEDUP_REMOVED lines=16> */
.L_x_1035:
[----:B------:R-:W-:Y:S02]  /*1d320*/  IMAD.MOV.U32 R13, RZ, RZ, R4 ;  /* 0x000000ffff0d7224 */ /* 0x000fe400078e0004 */
[----:B------:R-:W-:Y:S02]  /*1d330*/  IMAD.MOV.U32 R12, RZ, RZ, 0x3 ;  /* 0x00000003ff0c7424 */ /* 0x000fe400078e00ff */
[----:B------:R-:W-:-:S07]  /*1d340*/  IMAD.MOV.U32 R3, RZ, RZ, R14 ;  /* 0x000000ffff037224 */ /* 0x000fce00078e000e */
[----:B------:R-:W-:Y:S05]  /*1d350*/  WARPSYNC.COLLECTIVE R15, `(.L_x_1036) ;  /* 0x000000000f087348 */ /* 0x000fea0003c00000 */
[----:B------:R0:W1:Y:S02]  /*1d360*/  SHFL.IDX P6, R14, R13, R12, R11 ;  /* 0x0000000c0d0e7389 */ /* 0x00006400000c000b */
[----:B01----:R-:W-:Y:S01]  /*1d370*/  ENDCOLLECTIVE ;  /* 0x000000000000791b */ /* 0x003fe20003800000 */
.L_x_1036:
        /* <DEDUP_REMOVED lines=10> */
[----:B0-----:R-:W-:-:S04]  /*1d420*/  IADD3 R2, R17, 0x30, RZ ;  /* 0x0000003011027810 */ /* 0x001fc80007ffe0ff */
[----:B------:R-:W-:Y:S01]  /*1d430*/  ISETP.GE.AND P0, PT, R2, R5, PT ;  /* 0x000000050200720c */ /* 0x000fe20003f06270 */
[----:B------:R-:W-:-:S12]  /*1d440*/  IMAD.MOV.U32 R2, RZ, RZ, R14 ;  /* 0x000000ffff027224 */ /* 0x000fd800078e000e */
[----:B------:R-:W-:Y:S05]  /*1d450*/  WARPSYNC.COLLECTIVE R15, `(.L_x_1037) ;  /* 0x000000000f087348 */ /* 0x000fea0003c00000 */
[----:B------:R0:W1:Y:S02]  /*1d460*/  SHFL.IDX P6, R14, R13, R12, R11 ;  /* 0x0000000c0d0e7389 */ /* 0x00006400000c000b */
[----:B01----:R-:W-:Y:S01]  /*1d470*/  ENDCOLLECTIVE ;  /* 0x000000000000791b */ /* 0x003fe20003800000 */
.L_x_1037:
[----:B------:R-:W-:Y:S01]  /*1d480*/  IMAD.MOV.U32 R13, RZ, RZ, R4 ;  /* 0x000000ffff0d7224 */ /* 0x000fe200078e0004 */
[----:B------:R-:W-:Y:S01]  /*1d490*/  MOV R12, 0x4 ;  /* 0x00000004000c7802 */ /* 0x000fe20000000f00 */
[----:B------:R-:W-:-:S07]  /*1d4a0*/  IMAD.MOV.U32 R3, RZ, RZ, R14 ;  /* 0x000000ffff037224 */ /* 0x000fce00078e000e */
[----:B------:R-:W-:Y:S05]  /*1d4b0*/  WARPSYNC.COLLECTIVE R15, `(.L_x_1038) ;  /* 0x000000000f087348 */ /* 0x000fea0003c00000 */
[----:B------:R0:W1:Y:S02]  /*1d4c0*/  SHFL.IDX P6, R14, R13, R12, R11 ;  /* 0x0000000c0d0e7389 */ /* 0x00006400000c000b */
[----:B01----:R-:W-:Y:S01]  /*1d4d0*/  ENDCOLLECTIVE ;  /* 0x000000000000791b */ /* 0x003fe20003800000 */
.L_x_1038:
        /* <DEDUP_REMOVED lines=16> */
.L_x_1039:
[----:B------:R-:W-:Y:S02]  /*1d5e0*/  IMAD.MOV.U32 R13, RZ, RZ, R4 ;  /* 0x000000ffff0d7224 */ /* 0x000fe400078e0004 */
[----:B------:R-:W-:Y:S02]  /*1d5f0*/  IMAD.MOV.U32 R12, RZ, RZ, 0x5 ;  /* 0x00000005ff0c7424 */ /* 0x000fe400078e00ff */
[----:B------:R-:W-:-:S07]  /*1d600*/  IMAD.MOV.U32 R3, RZ, RZ, R14 ;  /* 0x000000ffff037224 */ /* 0x000fce00078e000e */
[----:B------:R-:W-:Y:S05]  /*1d610*/  WARPSYNC.COLLECTIVE R15, `(.L_x_1040) ;  /* 0x000000000f087348 */ /* 0x000fea0003c00000 */
[----:B------:R0:W1:Y:S02]  /*1d620*/  SHFL.IDX P6, R14, R13, R12, R11 ;  /* 0x0000000c0d0e7389 */ /* 0x00006400000c000b */
[----:B01----:R-:W-:Y:S01]  /*1d630*/  ENDCOLLECTIVE ;  /* 0x000000000000791b */ /* 0x003fe20003800000 */
.L_x_1040:
[----:B------:R-:W-:-:S05]  /*1d640*/  @!P0 LEA R3, P2, R9, R3, 0x1 ;  /* 0x0000000309038211 */ /* 0x000fca00078408ff */
[----:B------:R-:W-:-:S05]  /*1d650*/  @!P0 IMAD.X R2, RZ, RZ, R2, P2 ;  /* 0x000000ffff028224 */ /* 0x000fca00010e0602 */
[----:B------:R-:W-:Y:S02]  /*1d660*/  @!P0 LOP3.LUT R3, R3, R2, RZ, 0x3c, !PT ;  /* 0x0000000203038212 */ /* 0x000fe400078e3cff */
[----:B------:R-:W-:Y:S02]  /*1d670*/  MOV R13, R0 ;  /* 0x00000000000d7202 */ /* 0x000fe40000000f00 */
        /* <DEDUP_REMOVED lines=12> */
.L_x_1041:
[----:B------:R-:W-:Y:S02]  /*1d740*/  IMAD.MOV.U32 R13, RZ, RZ, R4 ;  /* 0x000000ffff0d7224 */ /* 0x000fe400078e0004 */
[----:B------:R-:W-:Y:S02]  /*1d750*/  IMAD.MOV.U32 R12, RZ, RZ, 0x6 ;  /* 0x00000006ff0c7424 */ /* 0x000fe400078e00ff */
[----:B------:R-:W-:-:S07]  /*1d760*/  IMAD.MOV.U32 R3, RZ, RZ, R14 ;  /* 0x000000ffff037224 */ /* 0x000fce00078e000e */
[----:B------:R-:W-:Y:S05]  /*1d770*/  WARPSYNC.COLLECTIVE R15, `(.L_x_1042) ;  /* 0x000000000f087348 */ /* 0x000fea0003c00000 */
[----:B------:R0:W1:Y:S02]  /*1d780*/  SHFL.IDX P6, R14, R13, R12, R11 ;  /* 0x0000000c0d0e7389 */ /* 0x00006400000c000b */
[----:B01----:R-:W-:Y:S01]  /*1d790*/  ENDCOLLECTIVE ;  /* 0x000000000000791b */ /* 0x003fe20003800000 */
.L_x_1042:
        /* <DEDUP_REMOVED lines=16> */
.L_x_1043:
[----:B------:R-:W-:Y:S02]  /*1d8a0*/  IMAD.MOV.U32 R13, RZ, RZ, R4 ;  /* 0x000000ffff0d7224 */ /* 0x000fe400078e0004 */
[----:B------:R-:W-:Y:S02]  /*1d8b0*/  IMAD.MOV.U32 R12, RZ, RZ, 0x7 ;  /* 0x00000007ff0c7424 */ /* 0x000fe400078e00ff */
[----:B------:R-:W-:-:S07]  /*1d8c0*/  IMAD.MOV.U32 R3, RZ, RZ, R14 ;  /* 0x000000ffff037224 */ /* 0x000fce00078e000e */
[----:B------:R-:W-:Y:S05]  /*1d8d0*/  WARPSYNC.COLLECTIVE R15, `(.L_x_1044) ;  /* 0x000000000f087348 */ /* 0x000fea0003c00000 */
[----:B------:R0:W1:Y:S02]  /*1d8e0*/  SHFL.IDX P6, R14, R13, R12, R11 ;  /* 0x0000000c0d0e7389 */ /* 0x00006400000c000b */
[----:B01----:R-:W-:Y:S01]  /*1d8f0*/  ENDCOLLECTIVE ;  /* 0x000000000000791b */ /* 0x003fe20003800000 */
.L_x_1044:
[----:B------:R-:W-:-:S04]  /*1d900*/  @!P0 LEA R3, P2, R9, R3, 0x1 ;  /* 0x0000000309038211 */ /* 0x000fc800078408ff */
[----:B------:R-:W-:-:S04]  /*1d910*/  @!P0 IADD3.X R2, RZ, R2, RZ, P2, !PT ;  /* 0x00000002ff028210 */ /* 0x000fc800017fe4ff */
        /* <DEDUP_REMOVED lines=12> */
.L_x_1045:
[----:B------:R-:W-:Y:S01]  /*1d9e0*/  IMAD.MOV.U32 R0, RZ, RZ, R14 ;  /* 0x000000ffff007224 */ /* 0x000fe200078e000e */
[----:B------:R-:W-:Y:S06]  /*1d9f0*/  BRA `(.L_x_1046) ;  /* 0xffffffa400e87947 */ /* 0x000fec000383ffff */
.L_x_873:
[----:B0-----:R0:W1:Y:S02]  /*1da00*/  SYNCS.PHASECHK.TRANS64.TRYWAIT P0, [R22+URZ+0x22820], R3 ;  /* 0x02282003160075a7 */ /* 0x001064000800017f */
[----:B-1----:R-:W-:Y:S05]  /*1da10*/  @!P0 NANOSLEEP.SYNCS 0x989680 ;  /* 0x009896800000895d */ /* 0x002fea0003900000 */
[----:B------:R-:W1:Y:S02]  /*1da20*/  @!P0 SYNCS.PHASECHK.TRANS64 P0, [R22+URZ+0x22820], R3 ;  /* 0x02282003160085a7 */ /* 0x000e64000800007f */
[----:B-1----:R-:W-:Y:S05]  /*1da30*/  @!P0 BRA `(.L_x_873) ;  /* 0xfffffffc00f08947 */ /* 0x002fea000383ffff */
[----:B------:R-:W-:Y:S05]  /*1da40*/  BRA `(.L_x_1047) ;  /* 0xffffffa800447947 */ /* 0x000fea000383ffff */
.L_x_876:
[----:B-1----:R1:W2:Y:S02]  /*1da50*/  SYNCS.PHASECHK.TRANS64.TRYWAIT P0, [R31+URZ+0x22860], R0 ;  /* 0x022860001f0075a7 */ /* 0x0022a4000800017f */
[----:B--2---:R-:W-:Y:S05]  /*1da60*/  @!P0 NANOSLEEP.SYNCS 0x989680 ;  /* 0x009896800000895d */ /* 0x004fea0003900000 */
[----:B------:R-:W2:Y:S02]  /*1da70*/  @!P0 SYNCS.PHASECHK.TRANS64 P0, [R31+URZ+0x22860], R0 ;  /* 0x022860001f0085a7 */ /* 0x000ea4000800007f */
[----:B--2---:R-:W-:Y:S05]  /*1da80*/  @!P0 BRA `(.L_x_876) ;  /* 0xfffffffc00f08947 */ /* 0x004fea000383ffff */
[----:B------:R-:W-:Y:S05]  /*1da90*/  BRA `(.L_x_1048) ;  /* 0xffffffa800547947 */ /* 0x000fea000383ffff */
.L_x_877:
        /* <DEDUP_REMOVED lines=8> */
.L_x_1050:
[----:B------:R-:W-:Y:S05]  /*1db20*/  BSYNC B0 ;  /* 0x0000000000007941 */ /* 0x000fea0003800000 */
.L_x_1049:
[----:B------:R-:W0:Y:S01]  /*1db30*/  S2R R7, SR_TID.X ;  /* 0x0000000000077919 */ /* 0x000e220000002100 */
[----:B------:R-:W-:Y:S01]  /*1db40*/  IMAD.MOV.U32 R13, RZ, RZ, R5 ;  /* 0x000000ffff0d7224 */ /* 0x000fe200078e0005 */
[----:B------:R-:W-:Y:S01]  /*1db50*/  LEA R4, R4, R22, 0x1 ;  /* 0x0000001604047211 */ /* 0x000fe200078e08ff */
[----:B------:R-:W-:Y:S01]  /*1db60*/  IMAD.MOV.U32 R12, RZ, RZ, RZ ;  /* 0x000000ffff0c7224 */ /* 0x000fe200078e00ff */
[C---:B------:R-:W-:Y:S01]  /*1db70*/  LOP3.LUT P2, RZ, R34.reuse, 0x2, RZ, 0xc0, !PT ;  /* 0x0000000222ff7812 */ /* 0x040fe2000784c0ff */
[----:B------:R-:W-:Y:S01]  /*1db80*/  IMAD.MOV.U32 R11, RZ, RZ, 0x181f ;  /* 0x0000181fff0b7424 */ /* 0x000fe200078e00ff */
[----:B------:R-:W-:Y:S01]  /*1db90*/  LOP3.LUT P1, RZ, R34, 0x4, RZ, 0xc0, !PT ;  /* 0x0000000422ff7812 */ /* 0x000fe2000782c0ff */
[----:B------:R-:W-:Y:S02]  /*1dba0*/  IMAD.MOV.U32 R15, RZ, RZ, -0x1 ;  /* 0xffffffffff0f7424 */ /* 0x000fe400078e00ff */
[----:B------:R-:W-:Y:S01]  /*1dbb0*/  IMAD.MOV.U32 R3, RZ, RZ, R14 ;  /* 0x000000ffff037224 */ /* 0x000fe200078e000e */
[----:B------:R-:W-:-:S13]  /*1dbc0*/  ISETP.LT.OR P4, PT, R32, 0x1, !P1 ;  /* 0x000000012000780c */ /* 0x000fda0004f81670 */
[----:B0-----:R-:W-:Y:S05]  /*1dbd0*/  WARPSYNC.COLLECTIVE R15, `(.L_x_1051) ;  /* 0x000000000f087348 */ /* 0x001fea0003c00000 */
[----:B------:R1:W2:Y:S02]  /*1dbe0*/  SHFL.IDX P6, R14, R13, R12, R11 ;  /* 0x0000000c0d0e7389 */ /* 0x0002a400000c000b */
[----:B012---:R-:W-:Y:S01]  /*1dbf0*/  ENDCOLLECTIVE ;  /* 0x000000000000791b */ /* 0x007fe20003800000 */
.L_x_1051:
        /* <DEDUP_REMOVED lines=11> */
.L_x_1052:
        /* <DEDUP_REMOVED lines=17> */
.L_x_1053:
[----:B------:R-:W-:Y:S02]  /*1ddc0*/  IMAD.MOV.U32 R13, RZ, RZ, R6 ;  /* 0x000000ffff0d7224 */ /* 0x000fe400078e0006 */
[----:B------:R-:W-:Y:S01]  /*1ddd0*/  IMAD.MOV.U32 R12, RZ, RZ, 0x2 ;  /* 0x00000002ff0c7424 */ /* 0x000fe200078e00ff */
[----:B------:R-:W-:-:S13]  /*1dde0*/  IADD3 R2, P4, R14, R0, RZ ;  /* 0x000000000e027210 */ /* 0x000fda0007f9e0ff */
[----:B------:R-:W-:Y:S05]  /*1ddf0*/  WARPSYNC.COLLECTIVE R15, `(.L_x_1054) ;  /* 0x000000000f087348 */ /* 0x000fea0003c00000 */
[----:B------:R0:W1:Y:S02]  /*1de00*/  SHFL.IDX P6, R14, R13, R12, R11 ;  /* 0x0000000c0d0e7389 */ /* 0x00006400000c000b */
[----:B01----:R-:W-:Y:S01]  /*1de10*/  ENDCOLLECTIVE ;  /* 0x000000000000791b */ /* 0x003fe20003800000 */
.L_x_1054:
[----:B------:R-:W-:Y:S01]  /*1de20*/  IMAD.X R3, RZ, RZ, R3, P4 ;  /* 0x000000ffff037224 */ /* 0x000fe200020e0603 */
[----:B------:R-:W-:Y:S02]  /*1de30*/  ISETP.LT.OR P4, PT, R32, 0x11, P3 ;  /* 0x000000112000780c */ /* 0x000fe40001f81670 */
[----:B------:R-:W-:-:S11]  /*1de40*/  MOV R13, R5 ;  /* 0x00000005000d7202 */ /* 0x000fd60000000f00 */
        /* <DEDUP_REMOVED lines=14> */
.L_x_1055:
[----:B------:R-:W-:Y:S02]  /*1df30*/  IMAD.MOV.U32 R13, RZ, RZ, R6 ;  /* 0x000000ffff0d7224 */ /* 0x000fe400078e0006 */
[----:B------:R-:W-:Y:S01]  /*1df40*/  IMAD.MOV.U32 R12, RZ, RZ, 0x3 ;  /* 0x00000003ff0c7424 */ /* 0x000fe200078e00ff */
[----:B------:R-:W-:-:S13]  /*1df50*/  IADD3 R2, P4, R14, R0, RZ ;  /* 0x000000000e027210 */ /* 0x000fda0007f9e0ff */
[----:B------:R-:W-:Y:S05]  /*1df60*/  WARPSYNC.COLLECTIVE R15, `(.L_x_1056) ;  /* 0x000000000f087348 */ /* 0x000fea0003c00000 */
[----:B------:R0:W1:Y:S02]  /*1df70*/  SHFL.IDX P6, R14, R13, R12, R11 ;  /* 0x0000000c0d0e7389 */ /* 0x00006400000c000b */
[----:B01----:R-:W-:Y:S01]  /*1df80*/  ENDCOLLECTIVE ;  /* 0x000000000000791b */ /* 0x003fe20003800000 */
.L_x_1056:
        /* <DEDUP_REMOVED lines=17> */
.L_x_1057:
[----:B------:R-:W-:Y:S02]  /*1e0a0*/  IMAD.MOV.U32 R13, RZ, RZ, R6 ;  /* 0x000000ffff0d7224 */ /* 0x000fe400078e0006 */
[----:B------:R-:W-:Y:S01]  /*1e0b0*/  IMAD.MOV.U32 R12, RZ, RZ, 0x4 ;  /* 0x00000004ff0c7424 */ /* 0x000fe200078e00ff */
[----:B------:R-:W-:-:S13]  /*1e0c0*/  IADD3 R2, P4, R14, R0, RZ ;  /* 0x000000000e027210 */ /* 0x000fda0007f9e0ff */
[----:B------:R-:W-:Y:S05]  /*1e0d0*/  WARPSYNC.COLLECTIVE R15, `(.L_x_1058) ;  /* 0x000000000f087348 */ /* 0x000fea0003c00000 */
[----:B------:R0:W1:Y:S02]  /*1e0e0*/  SHFL.IDX P6, R14, R13, R12, R11 ;  /* 0x0000000c0d0e7389 */ /* 0x00006400000c000b */
[----:B01----:R-:W-:Y:S01]  /*1e0f0*/  ENDCOLLECTIVE ;  /* 0x000000000000791b */ /* 0x003fe20003800000 */
.L_x_1058:
        /* <DEDUP_REMOVED lines=13> */
[----:B0-----:R-:W-:-:S07]  /*1e1d0*/  MOV R3, R14 ;  /* 0x0000000e00037202 */ /* 0x001fce0000000f00 */
[----:B------:R-:W-:Y:S05]  /*1e1e0*/  WARPSYNC.COLLECTIVE R15, `(.L_x_1059) ;  /* 0x000000000f087348 */ /* 0x000fea0003c00000 */
[----:B------:R0:W1:Y:S02]  /*1e1f0*/  SHFL.IDX P6, R14, R13, R12, R11 ;  /* 0x0000000c0d0e7389 */ /* 0x00006400000c000b */
[----:B01----:R-:W-:Y:S01]  /*1e200*/  ENDCOLLECTIVE ;  /* 0x000000000000791b */ /* 0x003fe20003800000 */
.L_x_1059:
[----:B------:R-:W-:Y:S02]  /*1e210*/  IMAD.MOV.U32 R13, RZ, RZ, R6 ;  /* 0x000000ffff0d7224 */ /* 0x000fe400078e0006 */
[----:B------:R-:W-:Y:S01]  /*1e220*/  IMAD.MOV.U32 R12, RZ, RZ, 0x5 ;  /* 0x00000005ff0c7424 */ /* 0x000fe200078e00ff */
[----:B------:R-:W-:-:S13]  /*1e230*/  IADD3 R2, P4, R14, R0, RZ ;  /* 0x000000000e027210 */ /* 0x000fda0007f9e0ff */
[----:B------:R-:W-:Y:S05]  /*1e240*/  WARPSYNC.COLLECTIVE R15, `(.L_x_1060) ;  /* 0x000000000f087348 */ /* 0x000fea0003c00000 */
[----:B------:R0:W1:Y:S02]  /*1e250*/  SHFL.IDX P6, R14, R13, R12, R11 ;  /* 0x0000000c0d0e7389 */ /* 0x00006400000c000b */
[----:B01----:R-:W-:Y:S01]  /*1e260*/  ENDCOLLECTIVE ;  /* 0x000000000000791b */ /* 0x003fe20003800000 */
.L_x_1060:
        /* <DEDUP_REMOVED lines=12> */
.L_x_1061:
        /* <DEDUP_REMOVED lines=9> */
.L_x_884:
[----:B0-----:R0:W1:Y:S02]  /*1e3c0*/  SYNCS.PHASECHK.TRANS64.TRYWAIT P0, [R4+URZ+0x22840], R21 ;  /* 0x02284015040075a7 */ /* 0x001064000800017f */
[----:B-1----:R-:W-:Y:S05]  /*1e3d0*/  @!P0 NANOSLEEP.SYNCS 0x989680 ;  /* 0x009896800000895d */ /* 0x002fea0003900000 */
[----:B------:R-:W1:Y:S02]  /*1e3e0*/  @!P0 SYNCS.PHASECHK.TRANS64 P0, [R4+URZ+0x22840], R21 ;  /* 0x02284015040085a7 */ /* 0x000e64000800007f */
[----:B-1----:R-:W-:Y:S05]  /*1e3f0*/  @!P0 BRA `(.L_x_884) ;  /* 0xfffffffc00f08947 */ /* 0x002fea000383ffff */
[----:B------:R-:W-:Y:S05]  /*1e400*/  BRA `(.L_x_1063) ;  /* 0xffffffa800b47947 */ /* 0x000fea000383ffff */
.L_x_885:
[----:B------:R-:W-:Y:S01]  /*1e410*/  BSSY B1, `(.L_x_1064) ;  /* 0x0000008000017945 */ /* 0x000fe20003800000 */
[----:B------:R-:W-:Y:S01]  /*1e420*/  IMAD.MOV.U32 R13, RZ, RZ, R9 ;  /* 0x000000ffff0d7224 */ /* 0x000fe200078e0009 */
[----:B------:R-:W-:Y:S01]  /*1e430*/  MOV R11, 0x181f ;  /* 0x0000181f000b7802 */ /* 0x000fe20000000f00 */
[----:B------:R-:W-:Y:S02]  /*1e440*/  IMAD.MOV.U32 R12, RZ, RZ, RZ ;  /* 0x000000ffff0c7224 */ /* 0x000fe400078e00ff */
[----:B------:R-:W-:-:S07]  /*1e450*/  IMAD.MOV.U32 R15, RZ, RZ, -0x1 ;  /* 0xffffffffff0f7424 */ /* 0x000fce00078e00ff */
[----:B0-----:R-:W-:Y:S05]  /*1e460*/  WARPSYNC.COLLECTIVE R15, `(.L_x_1065) ;  /* 0x000000000f087348 */ /* 0x001fea0003c00000 */
[----:B------:R1:W2:Y:S02]  /*1e470*/  SHFL.IDX P6, R14, R13, R12, R11 ;  /* 0x0000000c0d0e7389 */ /* 0x0002a400000c000b */
[----:B012---:R-:W-:Y:S01]  /*1e480*/  ENDCOLLECTIVE ;  /* 0x000000000000791b */ /* 0x007fe20003800000 */
.L_x_1065:
[----:B------:R-:W-:Y:S05]  /*1e490*/  BSYNC B1 ;  /* 0x0000000000017941 */ /* 0x000fea0003800000 */
.L_x_1064:
[----:B------:R-:W-:Y:S01]  /*1e4a0*/  IMAD.MOV.U32 R13, RZ, RZ, R8 ;  /* 0x000000ffff0d7224 */ /* 0x000fe200078e0008 */
[----:B------:R-:W-:Y:S01]  /*1e4b0*/  LEA R7, R7, R22, 0x1 ;  /* 0x0000001607077211 */ /* 0x000fe200078e08ff */
[----:B------:R-:W-:Y:S02]  /*1e4c0*/  IMAD.MOV.U32 R12, RZ, RZ, RZ ;  /* 0x000000ffff0c7224 */ /* 0x000fe400078e00ff */
[----:B------:R-:W-:Y:S02]  /*1e4d0*/  IMAD.MOV.U32 R11, RZ, RZ, 0x181f ;  /* 0x0000181fff0b7424 */ /* 0x000fe400078e00ff */
[----:B------:R-:W-:Y:S02]  /*1e4e0*/  IMAD.MOV.U32 R15, RZ, RZ, -0x1 ;  /* 0xffffffffff0f7424 */ /* 0x000fe400078e00ff */
[----:B------:R-:W-:-:S07]  /*1e4f0*/  IMAD.MOV.U32 R3, RZ, RZ, R14 ;  /* 0x000000ffff037224 */ /* 0x000fce00078e000e */
[----:B------:R-:W-:Y:S05]  /*1e500*/  WARPSYNC.COLLECTIVE R15, `(.L_x_1066) ;  /* 0x000000000f087348 */ /* 0x000fea0003c00000 */
[----:B------:R0:W1:Y:S02]  /*1e510*/  SHFL.IDX P6, R14, R13, R12, R11 ;  /* 0x0000000c0d0e7389 */ /* 0x00006400000c000b */
[----:B01----:R-:W-:Y:S01]  /*1e520*/  ENDCOLLECTIVE ;  /* 0x000000000000791b */ /* 0x003fe20003800000 */
.L_x_1066:
[----:B------:R-:W-:Y:S02]  /*1e530*/  IMAD.MOV.U32 R13, RZ, RZ, R9 ;  /* 0x000000ffff0d7224 */ /* 0x000fe400078e0009 */
[----:B------:R-:W-:Y:S02]  /*1e540*/  IMAD.MOV.U32 R12, RZ, RZ, 0x1 ;  /* 0x00000001ff0c7424 */ /* 0x000fe400078e00ff */
[----:B------:R-:W-:-:S07]  /*1e550*/  IMAD.MOV.U32 R2, RZ, RZ, R14 ;  /* 0x000000ffff027224 */ /* 0x000fce00078e000e */
[----:B------:R-:W-:Y:S05]  /*1e560*/  WARPSYNC.COLLECTIVE R15, `(.L_x_1067) ;  /* 0x000000000f087348 */ /* 0x000fea0003c00000 */
[----:B------:R0:W1:Y:S02]  /*1e570*/  SHFL.IDX P6, R14, R13, R12, R11 ;  /* 0x0000000c0d0e7389 */ /* 0x00006400000c000b */
[----:B01----:R-:W-:Y:S01]  /*1e580*/  ENDCOLLECTIVE ;  /* 0x000000000000791b */ /* 0x003fe20003800000 */
.L_x_1067:
        /* <DEDUP_REMOVED lines=11> */
.L_x_1068:
[----:B------:R-:W-:Y:S02]  /*1e640*/  IMAD.MOV.U32 R13, RZ, RZ, R9 ;  /* 0x000000ffff0d7224 */ /* 0x000fe400078e0009 */
[----:B------:R-:W-:Y:S02]  /*1e650*/  IMAD.MOV.U32 R12, RZ, RZ, 0x2 ;  /* 0x00000002ff0c7424 */ /* 0x000fe400078e00ff */
[----:B------:R-:W-:-:S07]  /*1e660*/  IMAD.MOV.U32 R2, RZ, RZ, R14 ;  /* 0x000000ffff027224 */ /* 0x000fce00078e000e */
[----:B------:R-:W-:Y:S05]  /*1e670*/  WARPSYNC.COLLECTIVE R15, `(.L_x_1069) ;  /* 0x000000000f087348 */ /* 0x000fea0003c00000 */
[----:B------:R0:W1:Y:S02]  /*1e680*/  SHFL.IDX P6, R14, R13, R12, R11 ;  /* 0x0000000c0d0e7389 */ /* 0x00006400000c000b */
[----:B01----:R-:W-:Y:S01]  /*1e690*/  ENDCOLLECTIVE ;  /* 0x000000000000791b */ /* 0x003fe20003800000 */
.L_x_1069:
[----:B------:R-:W-:-:S05]  /*1e6a0*/  IADD3 R2, P0, R2, R0, RZ ;  /* 0x0000000002027210 */ /* 0x000fca0007f1e0ff */
        /* <DEDUP_REMOVED lines=10> */
.L_x_1070:
[----:B------:R-:W-:Y:S02]  /*1e750*/  IMAD.MOV.U32 R13, RZ, RZ, R9 ;  /* 0x000000ffff0d7224 */ /* 0x000fe400078e0009 */
[----:B------:R-:W-:Y:S02]  /*1e760*/  IMAD.MOV.U32 R12, RZ, RZ, 0x3 ;  /* 0x00000003ff0c7424 */ /* 0x000fe400078e00ff */
[----:B------:R-:W-:-:S07]  /*1e770*/  IMAD.MOV.U32 R2, RZ, RZ, R14 ;  /* 0x000000ffff027224 */ /* 0x000fce00078e000e */
[----:B------:R-:W-:Y:S05]  /*1e780*/  WARPSYNC.COLLECTIVE R15, `(.L_x_1071) ;  /* 0x000000000f087348 */ /* 0x000fea0003c00000 */
[----:B------:R0:W1:Y:S02]  /*1e790*/  SHFL.IDX P6, R14, R13, R12, R11 ;  /* 0x0000000c0d0e7389 */ /* 0x00006400000c000b */
[----:B01----:R-:W-:Y:S01]  /*1e7a0*/  ENDCOLLECTIVE ;  /* 0x000000000000791b */ /* 0x003fe20003800000 */
.L_x_1071:
        /* <DEDUP_REMOVED lines=11> */
.L_x_1072:
[----:B------:R-:W-:Y:S02]  /*1e860*/  IMAD.MOV.U32 R13, RZ, RZ, R9 ;  /* 0x000000ffff0d7224 */ /* 0x000fe400078e0009 */
[----:B------:R-:W-:Y:S01]  /*1e870*/  IMAD.MOV.U32 R12, RZ, RZ, 0x4 ;  /* 0x00000004ff0c7424 */ /* 0x000fe200078e00ff */
[----:B------:R-:W-:-:S07]  /*1e880*/  MOV R2, R14 ;  /* 0x0000000e00027202 */ /* 0x000fce0000000f00 */
[----:B------:R-:W-:Y:S05]  /*1e890*/  WARPSYNC.COLLECTIVE R15, `(.L_x_1073) ;  /* 0x000000000f087348 */ /* 0x000fea0003c00000 */
[----:B------:R0:W1:Y:S02]  /*1e8a0*/  SHFL.IDX P6, R14, R13, R12, R11 ;  /* 0x0000000c0d0e7389 */ /* 0x00006400000c000b */
[----:B01----:R-:W-:Y:S01]  /*1e8b0*/  ENDCOLLECTIVE ;  /* 0x000000000000791b */ /* 0x003fe20003800000 */
.L_x_1073:
        /* <DEDUP_REMOVED lines=11> */
.L_x_1074:
[----:B------:R-:W-:Y:S01]  /*1e970*/  MOV R13, R9 ;  /* 0x00000009000d7202 */ /* 0x000fe20000000f00 */
[----:B------:R-:W-:Y:S02]  /*1e980*/  IMAD.MOV.U32 R12, RZ, RZ, 0x5 ;  /* 0x00000005ff0c7424 */ /* 0x000fe400078e00ff */
[----:B------:R-:W-:-:S07]  /*1e990*/  IMAD.MOV.U32 R2, RZ, RZ, R14 ;  /* 0x000000ffff027224 */ /* 0x000fce00078e000e */
[----:B------:R-:W-:Y:S05]  /*1e9a0*/  WARPSYNC.COLLECTIVE R15, `(.L_x_1075) ;  /* 0x000000000f087348 */ /* 0x000fea0003c00000 */
[----:B------:R0:W1:Y:S02]  /*1e9b0*/  SHFL.IDX P6, R14, R13, R12, R11 ;  /* 0x0000000c0d0e7389 */ /* 0x00006400000c000b */
[----:B01----:R-:W-:Y:S01]  /*1e9c0*/  ENDCOLLECTIVE ;  /* 0x000000000000791b */ /* 0x003fe20003800000 */
.L_x_1075:
        /* <DEDUP_REMOVED lines=11> */
.L_x_1076:
[----:B------:R-:W-:Y:S01]  /*1ea80*/  IMAD.MOV.U32 R2, RZ, RZ, R14 ;  /* 0x000000ffff027224 */ /* 0x000fe200078e000e */
[----:B------:R-:W-:Y:S06]  /*1ea90*/  BRA `(.L_x_1077) ;  /* 0xffffffa400e07947 */ /* 0x000fec000383ffff */
.L_x_890:
[----:B---3--:R3:W4:Y:S02]  /*1eaa0*/  SYNCS.PHASECHK.TRANS64.TRYWAIT P0, [R4+URZ+0x22860], R21 ;  /* 0x02286015040075a7 */ /* 0x008724000800017f */
[----:B----4-:R-:W-:Y:S05]  /*1eab0*/  @!P0 NANOSLEEP.SYNCS 0x989680 ;  /* 0x009896800000895d */ /* 0x010fea0003900000 */
[----:B------:R-:W4:Y:S02]  /*1eac0*/  @!P0 SYNCS.PHASECHK.TRANS64 P0, [R4+URZ+0x22860], R21 ;  /* 0x02286015040085a7 */ /* 0x000f24000800007f */
[----:B----4-:R-:W-:Y:S05]  /*1ead0*/  @!P0 BRA `(.L_x_890) ;  /* 0xfffffffc00f08947 */ /* 0x010fea000383ffff */
[----:B------:R-:W-:Y:S05]  /*1eae0*/  BRA `(.L_x_1078) ;  /* 0xffffffa800307947 */ /* 0x000fea000383ffff */
.L_x_891:
[----:B------:R-:W-:Y:S01]  /*1eaf0*/  BSSY B1, `(.L_x_1079) ;  /* 0x0000008000017945 */ /* 0x000fe20003800000 */
[----:B------:R-:W-:Y:S01]  /*1eb00*/  IMAD.MOV.U32 R13, RZ, RZ, R7 ;  /* 0x000000ffff0d7224 */ /* 0x000fe200078e0007 */
[----:B------:R-:W-:Y:S01]  /*1eb10*/  MOV R15, 0xffffffff ;  /* 0xffffffff000f7802 */ /* 0x000fe20000000f00 */
[----:B------:R-:W-:Y:S02]  /*1eb20*/  IMAD.MOV.U32 R12, RZ, RZ, RZ ;  /* 0x000000ffff0c7224 */ /* 0x000fe400078e00ff */
[----:B------:R-:W-:-:S07]  /*1eb30*/  IMAD.MOV.U32 R11, RZ, RZ, 0x181f ;  /* 0x0000181fff0b7424 */ /* 0x000fce00078e00ff */
[----:B0123--:R-:W-:Y:S05]  /*1eb40*/  WARPSYNC.COLLECTIVE R15, `(.L_x_1080) ;  /* 0x000000000f087348 */ /* 0x00ffea0003c00000 */
[----:B------:R4:W0:Y:S02]  /*1eb50*/  SHFL.IDX P6, R14, R13, R12, R11 ;  /* 0x0000000c0d0e7389 */ /* 0x00082400000c000b */
[----:B01234-:R-:W-:Y:S01]  /*1eb60*/  ENDCOLLECTIVE ;  /* 0x000000000000791b */ /* 0x01ffe20003800000 */
.L_x_1080:
[----:B------:R-:W-:Y:S05]  /*1eb70*/  BSYNC B1 ;  /* 0x0000000000017941 */ /* 0x000fea0003800000 */
.L_x_1079:
        /* <DEDUP_REMOVED lines=9> */
.L_x_1081:
[----:B------:R-:W-:Y:S01]  /*1ec10*/  MOV R13, R7 ;  /* 0x00000007000d7202 */ /* 0x000fe20000000f00 */
[----:B------:R-:W-:Y:S01]  /*1ec20*/  IMAD.MOV.U32 R12, RZ, RZ, 0x1 ;  /* 0x00000001ff0c7424 */ /* 0x000fe200078e00ff */
[----:B------:R-:W-:-:S13]  /*1ec30*/  IADD3 R2, P0, R14, R0, RZ ;  /* 0x000000000e027210 */ /* 0x000fda0007f1e0ff */
[----:B------:R-:W-:Y:S05]  /*1ec40*/  WARPSYNC.COLLECTIVE R15, `(.L_x_1082) ;  /* 0x000000000f087348 */ /* 0x000fea0003c00000 */
[----:B------:R0:W1:Y:S02]  /*1ec50*/  SHFL.IDX P6, R14, R13, R12, R11 ;  /* 0x0000000c0d0e7389 */ /* 0x00006400000c000b */
[----:B01----:R-:W-:Y:S01]  /*1ec60*/  ENDCOLLECTIVE ;  /* 0x000000000000791b */ /* 0x003fe20003800000 */
.L_x_1082:
        /* <DEDUP_REMOVED lines=13> */
.L_x_1083:
[----:B------:R-:W-:Y:S02]  /*1ed40*/  IMAD.MOV.U32 R13, RZ, RZ, R7 ;  /* 0x000000ffff0d7224 */ /* 0x000fe400078e0007 */
[----:B------:R-:W-:Y:S01]  /*1ed50*/  IMAD.MOV.U32 R12, RZ, RZ, 0x2 ;  /* 0x00000002ff0c7424 */ /* 0x000fe200078e00ff */
[----:B------:R-:W-:-:S13]  /*1ed60*/  IADD3 R2, P0, R14, R0, RZ ;  /* 0x000000000e027210 */ /* 0x000fda0007f1e0ff */
[----:B------:R-:W-:Y:S05]  /*1ed70*/  WARPSYNC.COLLECTIVE R15, `(.L_x_1084) ;  /* 0x000000000f087348 */ /* 0x000fea0003c00000 */
[----:B------:R0:W1:Y:S02]  /*1ed80*/  SHFL.IDX P6, R14, R13, R12, R11 ;  /* 0x0000000c0d0e7389 */ /* 0x00006400000c000b */
[----:B01----:R-:W-:Y:S01]  /*1ed90*/  ENDCOLLECTIVE ;  /* 0x000000000000791b */ /* 0x003fe20003800000 */
.L_x_1084:
[----:B------:R-:W-:-:S05]  /*1eda0*/  IMAD.X R3, RZ, RZ, R8, P0 ;  /* 0x000000ffff037224 */ /* 0x000fca00000e0608 */
        /* <DEDUP_REMOVED lines=12> */
.L_x_1085:
[----:B------:R-:W-:Y:S02]  /*1ee70*/  IMAD.MOV.U32 R13, RZ, RZ, R7 ;  /* 0x000000ffff0d7224 */ /* 0x000fe400078e0007 */
[----:B------:R-:W-:Y:S01]  /*1ee80*/  IMAD.MOV.U32 R12, RZ, RZ, 0x3 ;  /* 0x00000003ff0c7424 */ /* 0x000fe200078e00ff */
[----:B------:R-:W-:-:S13]  /*1ee90*/  IADD3 R2, P0, R14, R0, RZ ;  /* 0x000000000e027210 */ /* 0x000fda0007f1e0ff */
[----:B------:R-:W-:Y:S05]  /*1eea0*/  WARPSYNC.COLLECTIVE R15, `(.L_x_1086) ;  /* 0x000000000f087348 */ /* 0x000fea0003c00000 */
[----:B------:R0:W1:Y:S02]  /*1eeb0*/  SHFL.IDX P6, R14, R13, R12, R11 ;  /* 0x0000000c0d0e7389 */ /* 0x00006400000c000b */
[----:B01----:R-:W-:Y:S01]  /*1eec0*/  ENDCOLLECTIVE ;  /* 0x000000000000791b */ /* 0x003fe20003800000 */
.L_x_1086:
        /* <DEDUP_REMOVED lines=13> */
.L_x_1087:
[----:B------:R-:W-:Y:S01]  /*1efa0*/  IMAD.MOV.U32 R13, RZ, RZ, R7 ;  /* 0x000000ffff0d7224 */ /* 0x000fe200078e0007 */
[----:B------:R-:W-:Y:S02]  /*1efb0*/  MOV R12, 0x4 ;  /* 0x00000004000c7802 */ /* 0x000fe40000000f00 */
[----:B------:R-:W-:-:S13]  /*1efc0*/  IADD3 R2, P0, R14, R0, RZ ;  /* 0x000000000e027210 */ /* 0x000fda0007f1e0ff */
[----:B------:R-:W-:Y:S05]  /*1efd0*/  WARPSYNC.COLLECTIVE R15, `(.L_x_1088) ;  /* 0x000000000f087348 */ /* 0x000fea0003c00000 */
[----:B------:R0:W1:Y:S02]  /*1efe0*/  SHFL.IDX P6, R14, R13, R12, R11 ;  /* 0x0000000c0d0e7389 */ /* 0x00006400000c000b */
[----:B01----:R-:W-:Y:S01]  /*1eff0*/  ENDCOLLECTIVE ;  /* 0x000000000000791b */ /* 0x003fe20003800000 */
.L_x_1088:
        /* <DEDUP_REMOVED lines=13> */
.L_x_1089:
[----:B------:R-:W-:Y:S02]  /*1f0d0*/  IMAD.MOV.U32 R13, RZ, RZ, R7 ;  /* 0x000000ffff0d7224 */ /* 0x000fe400078e0007 */
[----:B------:R-:W-:Y:S01]  /*1f0e0*/  IMAD.MOV.U32 R12, RZ, RZ, 0x5 ;  /* 0x00000005ff0c7424 */ /* 0x000fe200078e00ff */
[----:B------:R-:W-:-:S13]  /*1f0f0*/  IADD3 R2, P0, R14, R0, RZ ;  /* 0x000000000e027210 */ /* 0x000fda0007f1e0ff */
[----:B------:R-:W-:Y:S05]  /*1f100*/  WARPSYNC.COLLECTIVE R15, `(.L_x_1090) ;  /* 0x000000000f087348 */ /* 0x000fea0003c00000 */
[----:B------:R0:W1:Y:S02]  /*1f110*/  SHFL.IDX P6, R14, R13, R12, R11 ;  /* 0x0000000c0d0e7389 */ /* 0x00006400000c000b */
[----:B01----:R-:W-:Y:S01]  /*1f120*/  ENDCOLLECTIVE ;  /* 0x000000000000791b */ /* 0x003fe20003800000 */
.L_x_1090:
        /* <DEDUP_REMOVED lines=13> */
.L_x_1091:
[----:B------:R-:W-:Y:S05]  /*1f200*/  BRA `(.L_x_1092) ;  /* 0xffffffa400787947 */ /* 0x000fea000383ffff */
.L_x_899:
[----:B------:R-:W-:Y:S01]  /*1f210*/  BSSY B0, `(.L_x_1093) ;  /* 0x0000008000007945 */ /* 0x000fe20003800000 */
[----:B------:R-:W-:Y:S01]  /*1f220*/  MOV R13, R16 ;  /* 0x00000010000d7202 */ /* 0x000fe20000000f00 */
[----:B------:R-:W-:Y:S02]  /*1f230*/  IMAD.MOV.U32 R12, RZ, RZ, RZ ;  /* 0x000000ffff0c7224 */ /* 0x000fe400078e00ff */
[----:B------:R-:W-:Y:S02]  /*1f240*/  IMAD.MOV.U32 R11, RZ, RZ, 0x1f ;  /* 0x0000001fff0b7424 */ /* 0x000fe400078e00ff */
[----:B------:R-:W-:-:S07]  /*1f250*/  IMAD.MOV.U32 R15, RZ, RZ, -0x1 ;  /* 0xffffffffff0f7424 */ /* 0x000fce00078e00ff */
[----:B0-23--:R-:W-:Y:S05]  /*1f260*/  WARPSYNC.COLLECTIVE R15, `(.L_x_1094) ;  /* 0x000000000f087348 */ /* 0x00dfea0003c00000 */
[----:B------:R1:W4:Y:S02]  /*1f270*/  SHFL.IDX P6, R14, R13, R12, R11 ;  /* 0x0000000c0d0e7389 */ /* 0x00032400000c000b */
[----:B01234-:R-:W-:Y:S01]  /*1f280*/  ENDCOLLECTIVE ;  /* 0x000000000000791b */ /* 0x01ffe20003800000 */
.L_x_1094:
[----:B------:R-:W-:Y:S05]  /*1f290*/  BSYNC B0 ;  /* 0x0000000000007941 */ /* 0x000fea0003800000 */
.L_x_1093:
[----:B------:R-:W-:Y:S01]  /*1f2a0*/  IMAD.MOV.U32 R13, RZ, RZ, R16 ;  /* 0x000000ffff0d7224 */ /* 0x000fe200078e0010 */
[----:B------:R-:W-:Y:S01]  /*1f2b0*/  MOV R15, 0xffffffff ;  /* 0xffffffff000f7802 */ /* 0x000fe20000000f00 */
[----:B------:R-:W-:Y:S02]  /*1f2c0*/  IMAD.MOV.U32 R12, RZ, RZ, 0x1 ;  /* 0x00000001ff0c7424 */ /* 0x000fe400078e00ff */
[----:B------:R-:W-:Y:S02]  /*1f2d0*/  IMAD.MOV.U32 R11, RZ, RZ, 0x1f ;  /* 0x0000001fff0b7424 */ /* 0x000fe400078e00ff */
[----:B------:R-:W-:Y:S02]  /*1f2e0*/  IMAD.IADD R7, R19, 0x1, R9 ;  /* 0x0000000113077824 */ /* 0x000fe400078e0209 */
[----:B------:R-:W-:-:S07]  /*1f2f0*/  IMAD.MOV.U32 R0, RZ, RZ, R14 ;  /* 0x000000ffff007224 */ /* 0x000fce00078e000e */
[----:B------:R-:W-:Y:S05]  /*1f300*/  WARPSYNC.COLLECTIVE R15, `(.L_x_1095) ;  /* 0x000000000f087348 */ /* 0x000fea0003c00000 */
[----:B------:R0:W1:Y:S02]  /*1f310*/  SHFL.IDX P6, R14, R13, R12, R11 ;  /* 0x0000000c0d0e7389 */ /* 0x00006400000c000b */
[----:B01----:R-:W-:Y:S01]  /*1f320*/  ENDCOLLECTIVE ;  /* 0x000000000000791b */ /* 0x003fe20003800000 */
.L_x_1095:
        /* <DEDUP_REMOVED lines=15> */
[----:B------:R-:W-:Y:S02]  /*1f420*/  ISETP.GE.U32.AND P5, PT, R9, 0x10, PT ;  /* 0x000000100900780c */ /* 0x000fe40003fa6070 */
[----:B------:R-:W-:Y:S01]  /*1f430*/  MOV R16, RZ ;  /* 0x000000ff00107202 */ /* 0x000fe20000000f00 */
[----:B--2---:R-:W-:-:S02]  /*1f440*/  @!P1 IMAD.MOV.U32 R7, RZ, RZ, R8 ;  /* 0x000000ffff079224 */ /* 0x004fc400078e0008 */
[----:B---3--:R-:W-:Y:S01]  /*1f450*/  @!P1 IMAD.MOV.U32 R4, RZ, RZ, R5 ;  /* 0x000000ffff049224 */ /* 0x008fe200078e0005 */
[----:B------:R-:W-:-:S03]  /*1f460*/  ISETP.NE.AND P1, PT, R9, RZ, PT ;  /* 0x000000ff0900720c */ /* 0x000fc60003f25270 */
[----:B------:R-:W-:-:S10]  /*1f470*/  IMAD R13, R4, R7, RZ ;  /* 0x00000007040d7224 */ /* 0x000fd400078e02ff */
[----:B------:R-:W-:Y:S05]  /*1f480*/  WARPSYNC.COLLECTIVE R15, `(.L_x_1096) ;  /* 0x000000000f087348 */ /* 0x000fea0003c00000 */
[----:B------:R0:W1:Y:S02]  /*1f490*/  SHFL.UP P6, R14, R13, R12, R11 ;  /* 0x0400000c0d0e7389 */ /* 0x00006400000c000b */
[----:B01----:R-:W-:Y:S01]  /*1f4a0*/  ENDCOLLECTIVE ;  /* 0x000000000000791b */ /* 0x003fe20003800000 */
.L_x_1096:
[----:B------:R-:W-:Y:S01]  /*1f4b0*/  IMAD.MOV.U32 R12, RZ, RZ, 0x2 ;  /* 0x00000002ff0c7424 */ /* 0x000fe200078e00ff */
[----:B------:R-:W-:-:S04]  /*1f4c0*/  SEL R14, R14, RZ, P1 ;  /* 0x000000ff0e0e7207 */ /* 0x000fc80000800000 */
[----:B------:R-:W-:-:S05]  /*1f4d0*/  IADD3 R5, R13, R14, RZ ;  /* 0x0000000e0d057210 */ /* 0x000fca0007ffe0ff */
[----:B------:R-:W-:-:S07]  /*1f4e0*/  IMAD.MOV.U32 R13, RZ, RZ, R5 ;  /* 0x000000ffff0d7224 */ /* 0x000fce00078e0005 */
[----:B------:R-:W-:Y:S05]  /*1f4f0*/  WARPSYNC.COLLECTIVE R15, `(.L_x_1097) ;  /* 0x000000000f087348 */ /* 0x000fea0003c00000 */
[----:B------:R0:W1:Y:S02]  /*1f500*/  SHFL.UP P6, R14, R13, R12, R11 ;  /* 0x0400000c0d0e7389 */ /* 0x00006400000c000b */
[----:B01----:R-:W-:Y:S01]  /*1f510*/  ENDCOLLECTIVE ;  /* 0x000000000000791b */ /* 0x003fe20003800000 */
.L_x_1097:
[----:B------:R-:W-:Y:S01]  /*1f520*/  IMAD.MOV.U32 R12, RZ, RZ, 0x4 ;  /* 0x00000004ff0c7424 */ /* 0x000fe200078e00ff */
[----:B------:R-:W-:-:S05]  /*1f530*/  SEL R2, R14, RZ, P2 ;  /* 0x000000ff0e027207 */ /* 0x000fca0001000000 */
[----:B------:R-:W-:-:S04]  /*1f540*/  IMAD.IADD R2, R5, 0x1, R2 ;  /* 0x0000000105027824 */ /* 0x000fc800078e0202 */
[----:B------:R-:W-:-:S07]  /*1f550*/  IMAD.MOV.U32 R13, RZ, RZ, R2 ;  /* 0x000000ffff0d7224 */ /* 0x000fce00078e0002 */
[----:B------:R-:W-:Y:S05]  /*1f560*/  WARPSYNC.COLLECTIVE R15, `(.L_x_1098) ;  /* 0x000000000f087348 */ /* 0x000fea0003c00000 */
[----:B------:R0:W1:Y:S02]  /*1f570*/  SHFL.UP P6, R14, R13, R12, R11 ;  /* 0x0400000c0d0e7389 */ /* 0x00006400000c000b */
[----:B01----:R-:W-:Y:S01]  /*1f580*/  ENDCOLLECTIVE ;  /* 0x000000000000791b */ /* 0x003fe20003800000 */
.L_x_1098:
[----:B------:R-:W-:Y:S02]  /*1f590*/  MOV R12, 0x8 ;  /* 0x00000008000c7802 */ /* 0x000fe40000000f00 */
[----:B------:R-:W-:-:S05]  /*1f5a0*/  SEL R3, R14, RZ, P3 ;  /* 0x000000ff0e037207 */ /* 0x000fca0001800000 */
[----:B------:R-:W-:-:S04]  /*1f5b0*/  IMAD.IADD R3, R2, 0x1, R3 ;  /* 0x0000000102037824 */ /* 0x000fc800078e0203 */
[----:B------:R-:W-:-:S07]  /*1f5c0*/  IMAD.MOV.U32 R13, RZ, RZ, R3 ;  /* 0x000000ffff0d7224 */ /* 0x000fce00078e0003 */
[----:B------:R-:W-:Y:S05]  /*1f5d0*/  WARPSYNC.COLLECTIVE R15, `(.L_x_1099) ;  /* 0x000000000f087348 */ /* 0x000fea0003c00000 */
[----:B------:R0:W1:Y:S02]  /*1f5e0*/  SHFL.UP P6, R14, R13, R12, R11 ;  /* 0x0400000c0d0e7389 */ /* 0x00006400000c000b */
[----:B01----:R-:W-:Y:S01]  /*1f5f0*/  ENDCOLLECTIVE ;  /* 0x000000000000791b */ /* 0x003fe20003800000 */
.L_x_1099:
[----:B------:R-:W-:Y:S01]  /*1f600*/  IMAD.MOV.U32 R12, RZ, RZ, 0x10 ;  /* 0x00000010ff0c7424 */ /* 0x000fe200078e00ff */
[----:B------:R-:W-:-:S05]  /*1f610*/  SEL R14, R14, RZ, P4 ;  /* 0x000000ff0e0e7207 */ /* 0x000fca0002000000 */
[----:B------:R-:W-:-:S04]  /*1f620*/  IMAD.IADD R5, R3, 0x1, R14 ;  /* 0x0000000103057824 */ /* 0x000fc800078e020e */
[----:B------:R-:W-:-:S07]  /*1f630*/  IMAD.MOV.U32 R13, RZ, RZ, R5 ;  /* 0x000000ffff0d7224 */ /* 0x000fce00078e0005 */
[----:B------:R-:W-:Y:S05]  /*1f640*/  WARPSYNC.COLLECTIVE R15, `(.L_x_1100) ;  /* 0x000000000f087348 */ /* 0x000fea0003c00000 */
[----:B------:R0:W1:Y:S02]  /*1f650*/  SHFL.UP P6, R14, R13, R12, R11 ;  /* 0x0400000c0d0e7389 */ /* 0x00006400000c000b */
[----:B01----:R-:W-:Y:S01]  /*1f660*/  ENDCOLLECTIVE ;  /* 0x000000000000791b */ /* 0x003fe20003800000 */
.L_x_1100:
        /* <DEDUP_REMOVED lines=8> */
.L_x_1101:
[----:B------:R-:W-:Y:S05]  /*1f6f0*/  BRA `(.L_x_1102) ;  /* 0xffffffa400dc7947 */ /* 0x000fea000383ffff */
.L_x_902:
[----:B------:R-:W-:Y:S01]  /*1f700*/  BSSY B0, `(.L_x_1103) ;  /* 0x0000007000007945 */ /* 0x000fe20003800000 */
[----:B------:R-:W-:Y:S02]  /*1f710*/  IMAD.MOV.U32 R12, RZ, RZ, 0x1 ;  /* 0x00000001ff0c7424 */ /* 0x000fe400078e00ff */
[----:B------:R-:W-:Y:S02]  /*1f720*/  IMAD.MOV.U32 R11, RZ, RZ, RZ ;  /* 0x000000ffff0b7224 */ /* 0x000fe400078e00ff */
[----:B------:R-:W-:-:S07]  /*1f730*/  IMAD.MOV.U32 R15, RZ, RZ, -0x1 ;  /* 0xffffffffff0f7424 */ /* 0x000fce00078e00ff */
[----:B------:R-:W-:Y:S05]  /*1f740*/  WARPSYNC.COLLECTIVE R15, `(.L_x_1104) ;  /* 0x000000000f087348 */ /* 0x000fea0003c00000 */
[----:B------:R0:W1:Y:S02]  /*1f750*/  SHFL.UP P6, R14, R13, R12, R11 ;  /* 0x0400000c0d0e7389 */ /* 0x00006400000c000b */
[----:B01----:R-:W-:Y:S01]  /*1f760*/  ENDCOLLECTIVE ;  /* 0x000000000000791b */ /* 0x003fe20003800000 */
.L_x_1104:
[----:B------:R-:W-:Y:S05]  /*1f770*/  BSYNC B0 ;  /* 0x0000000000007941 */ /* 0x000fea0003800000 */
.L_x_1103:
        /* <DEDUP_REMOVED lines=8> */
.L_x_1105:
[----:B------:R-:W-:Y:S01]  /*1f800*/  IMAD.MOV.U32 R12, RZ, RZ, 0x4 ;  /* 0x00000004ff0c7424 */ /* 0x000fe200078e00ff */
[----:B------:R-:W-:-:S04]  /*1f810*/  SEL R2, R14, RZ, P2 ;  /* 0x000000ff0e027207 */ /* 0x000fc80001000000 */
[----:B------:R-:W-:-:S05]  /*1f820*/  IADD3 R2, R13, R2, RZ ;  /* 0x000000020d027210 */ /* 0x000fca0007ffe0ff */
[----:B------:R-:W-:-:S07]  /*1f830*/  IMAD.MOV.U32 R13, RZ, RZ, R2 ;  /* 0x000000ffff0d7224 */ /* 0x000fce00078e0002 */
[----:B------:R-:W-:Y:S05]  /*1f840*/  WARPSYNC.COLLECTIVE R15, `(.L_x_1106) ;  /* 0x000000000f087348 */ /* 0x000fea0003c00000 */
[----:B------:R0:W1:Y:S02]  /*1f850*/  SHFL.UP P6, R14, R13, R12, R11 ;  /* 0x0400000c0d0e7389 */ /* 0x00006400000c000b */
[----:B01----:R-:W-:Y:S01]  /*1f860*/  ENDCOLLECTIVE ;  /* 0x000000000000791b */ /* 0x003fe20003800000 */
.L_x_1106:
[----:B------:R-:W-:Y:S01]  /*1f870*/  IMAD.MOV.U32 R12, RZ, RZ, 0x8 ;  /* 0x00000008ff0c7424 */ /* 0x000fe200078e00ff */
[----:B------:R-:W-:-:S05]  /*1f880*/  SEL R3, R14, RZ, P3 ;  /* 0x000000ff0e037207 */ /* 0x000fca0001800000 */
[----:B------:R-:W-:-:S04]  /*1f890*/  IMAD.IADD R3, R2, 0x1, R3 ;  /* 0x0000000102037824 */ /* 0x000fc800078e0203 */
[----:B------:R-:W-:-:S07]  /*1f8a0*/  IMAD.MOV.U32 R13, RZ, RZ, R3 ;  /* 0x000000ffff0d7224 */ /* 0x000fce00078e0003 */
[----:B------:R-:W-:Y:S05]  /*1f8b0*/  WARPSYNC.COLLECTIVE R15, `(.L_x_1107) ;  /* 0x000000000f087348 */ /* 0x000fea0003c00000 */
[----:B------:R0:W1:Y:S02]  /*1f8c0*/  SHFL.UP P6, R14, R13, R12, R11 ;  /* 0x0400000c0d0e7389 */ /* 0x00006400000c000b */
[----:B01----:R-:W-:Y:S01]  /*1f8d0*/  ENDCOLLECTIVE ;  /* 0x000000000000791b */ /* 0x003fe20003800000 */
.L_x_1107:
[----:B------:R-:W-:Y:S02]  /*1f8e0*/  MOV R12, 0x10 ;  /* 0x00000010000c7802 */ /* 0x000fe40000000f00 */
[----:B------:R-:W-:-:S05]  /*1f8f0*/  SEL R14, R14, RZ, P4 ;  /* 0x000000ff0e0e7207 */ /* 0x000fca0002000000 */
[----:B------:R-:W-:-:S04]  /*1f900*/  IMAD.IADD R5, R3, 0x1, R14 ;  /* 0x0000000103057824 */ /* 0x000fc800078e020e */
[----:B------:R-:W-:-:S07]  /*1f910*/  IMAD.MOV.U32 R13, RZ, RZ, R5 ;  /* 0x000000ffff0d7224 */ /* 0x000fce00078e0005 */
[----:B------:R-:W-:Y:S05]  /*1f920*/  WARPSYNC.COLLECTIVE R15, `(.L_x_1108) ;  /* 0x000000000f087348 */ /* 0x000fea0003c00000 */
[----:B------:R0:W1:Y:S02]  /*1f930*/  SHFL.UP P6, R14, R13, R12, R11 ;  /* 0x0400000c0d0e7389 */ /* 0x00006400000c000b */
[----:B01----:R-:W-:Y:S01]  /*1f940*/  ENDCOLLECTIVE ;  /* 0x000000000000791b */ /* 0x003fe20003800000 */
.L_x_1108:
        /* <DEDUP_REMOVED lines=8> */
.L_x_1109:
[----:B------:R-:W-:Y:S05]  /*1f9d0*/  BRA `(.L_x_1110) ;  /* 0xffffffa400c87947 */ /* 0x000fea000383ffff */
.L_x_904:
[----:B------:R-:W-:Y:S01]  /*1f9e0*/  BSSY B0, `(.L_x_1111) ;  /* 0x0000006000007945 */ /* 0x000fe20003800000 */
[----:B------:R-:W-:Y:S01]  /*1f9f0*/  PLOP3.LUT P6, PT, P6, PT, PT, 0x8, 0x0 ;  /* 0x000000000000781c */ /* 0x000fe200037ce170 */
[----:B------:R-:W-:-:S12]  /*1fa00*/  IMAD.MOV.U32 R15, RZ, RZ, -0x1 ;  /* 0xffffffffff0f7424 */ /* 0x000fd800078e00ff */
[----:B0-----:R-:W-:Y:S05]  /*1fa10*/  WARPSYNC.COLLECTIVE R15, `(.L_x_1112) ;  /* 0x000000000f087348 */ /* 0x001fea0003c00000 */
[----:B------:R-:W-:Y:S01]  /*1fa20*/  VOTE.ANY R14, PT, P6 ;  /* 0x00000000000e7806 */ /* 0x000fe200030e0100 */
[----:B0-----:R-:W-:Y:S06]  /*1fa30*/  ENDCOLLECTIVE ;  /* 0x000000000000791b */ /* 0x001fec0003800000 */
.L_x_1112:
[----:B------:R-:W-:Y:S05]  /*1fa40*/  BSYNC B0 ;  /* 0x0000000000007941 */ /* 0x000fea0003800000 */
.L_x_1111:
[----:B------:R-:W-:Y:S02]  /*1fa50*/  IMAD.MOV.U32 R8, RZ, RZ, R14 ;  /* 0x000000ffff087224 */ /* 0x000fe400078e000e */
[----:B------:R-:W-:Y:S02]  /*1fa60*/  IMAD.MOV.U32 R13, RZ, RZ, R7 ;  /* 0x000000ffff0d7224 */ /* 0x000fe400078e0007 */
[----:B------:R-:W0:Y:S01]  /*1fa70*/  POPC R6, R8 ;  /* 0x0000000800067309 */ /* 0x000e220000000000 */
[----:B------:R-:W-:Y:S02]  /*1fa80*/  IMAD.MOV.U32 R11, RZ, RZ, 0x1f ;  /* 0x0000001fff0b7424 */ /* 0x000fe400078e00ff */
[----:B------:R-:W-:Y:S01]  /*1fa90*/  IMAD.MOV.U32 R15, RZ, RZ, -0x1 ;  /* 0xffffffffff0f7424 */ /* 0x000fe200078e00ff */
[----:B0-----:R-:W-:-:S07]  /*1faa0*/  MOV R12, R6 ;  /* 0x00000006000c7202 */ /* 0x001fce0000000f00 */
[----:B------:R-:W-:Y:S05]  /*1fab0*/  WARPSYNC.COLLECTIVE R15, `(.L_x_1113) ;  /* 0x000000000f087348 */ /* 0x000fea0003c00000 */
[----:B------:R0:W1:Y:S02]  /*1fac0*/  SHFL.IDX P6, R14, R13, R12, R11 ;  /* 0x0000000c0d0e7389 */ /* 0x00006400000c000b */
[----:B01----:R-:W-:Y:S01]  /*1fad0*/  ENDCOLLECTIVE ;  /* 0x000000000000791b */ /* 0x003fe20003800000 */
.L_x_1113:
[----:B------:R-:W-:Y:S02]  /*1fae0*/  IMAD.MOV.U32 R13, RZ, RZ, R4 ;  /* 0x000000ffff0d7224 */ /* 0x000fe400078e0004 */
[----:B------:R-:W-:-:S07]  /*1faf0*/  IMAD.MOV.U32 R7, RZ, RZ, R14 ;  /* 0x000000ffff077224 */ /* 0x000fce00078e000e */
[----:B------:R-:W-:Y:S05]  /*1fb00*/  WARPSYNC.COLLECTIVE R15, `(.L_x_1114) ;  /* 0x000000000f087348 */ /* 0x000fea0003c00000 */
[----:B------:R0:W1:Y:S02]  /*1fb10*/  SHFL.IDX P6, R14, R13, R12, R11 ;  /* 0x0000000c0d0e7389 */ /* 0x00006400000c000b */
[----:B01----:R-:W-:Y:S01]  /*1fb20*/  ENDCOLLECTIVE ;  /* 0x000000000000791b */ /* 0x003fe20003800000 */
.L_x_1114:
[----:B------:R-:W-:Y:S01]  /*1fb30*/  IMAD.MOV.U32 R4, RZ, RZ, R14 ;  /* 0x000000ffff047224 */ /* 0x000fe200078e000e */
[----:B------:R-:W-:Y:S06]  /*1fb40*/  BRA `(.L_x_1115) ;  /* 0xffffffa400a87947 */ /* 0x000fec000383ffff */
.L_x_906:
[----:B------:R-:W-:Y:S01]  /*1fb50*/  BSSY B0, `(.L_x_1116) ;  /* 0x0000007000007945 */ /* 0x000fe20003800000 */
[----:B------:R-:W-:Y:S01]  /*1fb60*/  IMAD.MOV.U32 R13, RZ, RZ, R3 ;  /* 0x000000ffff0d7224 */ /* 0x000fe200078e0003 */
[----:B------:R-:W-:Y:S01]  /*1fb70*/  MOV R15, 0xffffffff ;  /* 0xffffffff000f7802 */ /* 0x000fe20000000f00 */
[----:B------:R-:W-:-:S07]  /*1fb80*/  IMAD.MOV.U32 R11, RZ, RZ, 0x1f ;  /* 0x0000001fff0b7424 */ /* 0x000fce00078e00ff */
[----:B0123--:R-:W-:Y:S05]  /*1fb90*/  WARPSYNC.COLLECTIVE R15, `(.L_x_1117) ;  /* 0x000000000f087348 */ /* 0x00ffea0003c00000 */
[----:B------:R4:W0:Y:S02]  /*1fba0*/  SHFL.IDX P6, R14, R13, R12, R11 ;  /* 0x0000000c0d0e7389 */ /* 0x00082400000c000b */
[----:B01234-:R-:W-:Y:S01]  /*1fbb0*/  ENDCOLLECTIVE ;  /* 0x000000000000791b */ /* 0x01ffe20003800000 */
.L_x_1117:
[----:B------:R-:W-:Y:S05]  /*1fbc0*/  BSYNC B0 ;  /* 0x0000000000007941 */ /* 0x000fea0003800000 */
.L_x_1116:
[----:B------:R-:W-:Y:S01]  /*1fbd0*/  IMAD.MOV.U32 R16, RZ, RZ, R14 ;  /* 0x000000ffff107224 */ /* 0x000fe200078e000e */
[----:B------:R-:W-:Y:S06]  /*1fbe0*/  BRA `(.L_x_905) ;  /* 0xffffffa400987947 */ /* 0x000fec000383ffff */
.L_x_910:
[----:B0-----:R0:W1:Y:S02]  /*1fbf0*/  SYNCS.PHASECHK.TRANS64.TRYWAIT P0, [R5+URZ+0x22820], R0 ;  /* 0x02282000050075a7 */ /* 0x001064000800017f */
[----:B-1----:R-:W-:Y:S05]  /*1fc00*/  @!P0 NANOSLEEP.SYNCS 0x989680 ;  /* 0x009896800000895d */ /* 0x002fea0003900000 */
[----:B------:R-:W1:Y:S02]  /*1fc10*/  @!P0 SYNCS.PHASECHK.TRANS64 P0, [R5+URZ+0x22820], R0 ;  /* 0x02282000050085a7 */ /* 0x000e64000800007f */
[----:B-1----:R-:W-:Y:S05]  /*1fc20*/  @!P0 BRA `(.L_x_910) ;  /* 0xfffffffc00f08947 */ /* 0x002fea000383ffff */
[----:B------:R-:W-:Y:S05]  /*1fc30*/  BRA `(.L_x_1118) ;  /* 0xffffffa800f07947 */ /* 0x000fea000383ffff */
.L_x_911:
[----:B------:R-:W1:Y:S01]  /*1fc40*/  S2R R2, SR_TID.X ;  /* 0x0000000000027919 */ /* 0x000e620000002100 */
[----:B------:R-:W-:Y:S01]  /*1fc50*/  BSSY B0, `(.L_x_1119) ;  /* 0x000000a000007945 */ /* 0x000fe20003800000 */
[----:B------:R-:W-:Y:S02]  /*1fc60*/  IMAD.MOV.U32 R12, RZ, RZ, RZ ;  /* 0x000000ffff0c7224 */ /* 0x000fe400078e00ff */
[----:B------:R-:W-:Y:S02]  /*1fc70*/  IMAD.MOV.U32 R11, RZ, RZ, 0x1f ;  /* 0x0000001fff0b7424 */ /* 0x000fe400078e00ff */
[----:B------:R-:W-:Y:S01]  /*1fc80*/  IMAD.MOV.U32 R15, RZ, RZ, -0x1 ;  /* 0xffffffffff0f7424 */ /* 0x000fe200078e00ff */
[----:B-1----:R-:W-:-:S04]  /*1fc90*/  SHF.R.U32.HI R2, RZ, 0x5, R2 ;  /* 0x00000005ff027819 */ /* 0x002fc80000011602 */
[----:B------:R-:W-:-:S05]  /*1fca0*/  LOP3.LUT R2, R2, 0x3, RZ, 0xc0, !PT ;  /* 0x0000000302027812 */ /* 0x000fca00078ec0ff */
[----:B------:R-:W-:-:S07]  /*1fcb0*/  IMAD.MOV.U32 R13, RZ, RZ, R2 ;  /* 0x000000ffff0d7224 */ /* 0x000fce00078e0002 */
[----:B0--34-:R-:W-:Y:S05]  /*1fcc0*/  WARPSYNC.COLLECTIVE R15, `(.L_x_1120) ;  /* 0x000000000f087348 */ /* 0x019fea0003c00000 */
[----:B------:R1:W2:Y:S02]  /*1fcd0*/  SHFL.IDX P6, R14, R13, R12, R11 ;  /* 0x0000000c0d0e7389 */ /* 0x0002a400000c000b */
[----:B01234-:R-:W-:Y:S01]  /*1fce0*/  ENDCOLLECTIVE ;  /* 0x000000000000791b */ /* 0x01ffe20003800000 */
.L_x_1120:
[----:B------:R-:W-:Y:S05]  /*1fcf0*/  BSYNC B0 ;  /* 0x0000000000007941 */ /* 0x000fea0003800000 */
.L_x_1119:
[----:B------:R-:W-:Y:S05]  /*1fd00*/  BRA `(.L_x_1121) ;  /* 0xffffffa800d87947 */ /* 0x000fea000383ffff */
.L_x_912:
[----:B------:R-:W-:Y:S01]  /*1fd10*/  BSSY B0, `(.L_x_1122) ;  /* 0x0000006000007945 */ /* 0x000fe20003800000 */
[----:B------:R-:W-:-:S07]  /*1fd20*/  IMAD.MOV.U32 R15, RZ, RZ, -0x1 ;  /* 0xffffffffff0f7424 */ /* 0x000fce00078e00ff */
[----:B0--34-:R-:W-:Y:S05]  /*1fd30*/  WARPSYNC.COLLECTIVE R15, `(.L_x_1123) ;  /* 0x000000000f0c7348 */ /* 0x019fea0003c00000 */
[----:B------:R-:W-:Y:S02]  /*1fd40*/  ELECT P6, UR62, PT ;  /* 0x00000000003e782f */ /* 0x000fe400038c0000 */
[----:B------:R-:W-:Y:S01]  /*1fd50*/  MOV R14, UR62 ;  /* 0x0000003e000e7c02 */ /* 0x000fe20008000f00 */
[----:B0--34-:R-:W-:Y:S10]  /*1fd60*/  ENDCOLLECTIVE ;  /* 0x000000000000791b */ /* 0x019ff40003800000 */
.L_x_1123:
[----:B------:R-:W-:Y:S05]  /*1fd70*/  BSYNC B0 ;  /* 0x0000000000007941 */ /* 0x000fea0003800000 */
.L_x_1122:
[----:B------:R-:W-:Y:S05]  /*1fd80*/  BRA `(.L_x_1124) ;  /* 0xffffffa800cc7947 */ /* 0x000fea000383ffff */
.L_x_914:
[----:B0-----:R0:W1:Y:S02]  /*1fd90*/  SYNCS.PHASECHK.TRANS64.TRYWAIT P1, [R3+URZ+0x22840], R2 ;  /* 0x02284002030075a7 */ /* 0x001064000802017f */
[----:B-1----:R-:W-:Y:S05]  /*1fda0*/  @!P1 NANOSLEEP.SYNCS 0x989680 ;  /* 0x009896800000995d */ /* 0x002fea0003900000 */
[----:B------:R-:W1:Y:S02]  /*1fdb0*/  @!P1 SYNCS.PHASECHK.TRANS64 P1, [R3+URZ+0x22840], R2 ;  /* 0x02284002030095a7 */ /* 0x000e64000802007f */
[----:B-1----:R-:W-:Y:S05]  /*1fdc0*/  @!P1 BRA `(.L_x_914) ;  /* 0xfffffffc00f09947 */ /* 0x002fea000383ffff */
[----:B------:R-:W-:Y:S05]  /*1fdd0*/  BRA `(.L_x_1125) ;  /* 0xffffffa800e87947 */ /* 0x000fea000383ffff */
.L_x_916:
[----:B-1----:R1:W2:Y:S02]  /*1fde0*/  SYNCS.PHASECHK.TRANS64.TRYWAIT P1, [R5+URZ+0x22840], R0 ;  /* 0x02284000050075a7 */ /* 0x0022a4000802017f */
[----:B--2---:R-:W-:Y:S05]  /*1fdf0*/  @!P1 NANOSLEEP.SYNCS 0x989680 ;  /* 0x009896800000995d */ /* 0x004fea0003900000 */
[----:B------:R-:W2:Y:S02]  /*1fe00*/  @!P1 SYNCS.PHASECHK.TRANS64 P1, [R5+URZ+0x22840], R0 ;  /* 0x02284000050095a7 */ /* 0x000ea4000802007f */
[----:B--2---:R-:W-:Y:S05]  /*1fe10*/  @!P1 BRA `(.L_x_916) ;  /* 0xfffffffc00f09947 */ /* 0x004fea000383ffff */
[----:B------:R-:W-:Y:S05]  /*1fe20*/  BRA `(.L_x_1126) ;  /* 0xffffffa800f47947 */ /* 0x000fea000383ffff */
.L_x_918:
[----:B--2---:R2:W0:Y:S02]  /*1fe30*/  SYNCS.PHASECHK.TRANS64.TRYWAIT P1, [R3+URZ+0x22860], R2 ;  /* 0x02286002030075a7 */ /* 0x004424000802017f */
[----:B0-----:R-:W-:Y:S05]  /*1fe40*/  @!P1 NANOSLEEP.SYNCS 0x989680 ;  /* 0x009896800000995d */ /* 0x001fea0003900000 */
[----:B------:R-:W0:Y:S02]  /*1fe50*/  @!P1 SYNCS.PHASECHK.TRANS64 P1, [R3+URZ+0x22860], R2 ;  /* 0x02286002030095a7 */ /* 0x000e24000802007f */
[----:B0-----:R-:W-:Y:S05]  /*1fe60*/  @!P1 BRA `(.L_x_918) ;  /* 0xfffffffc00f09947 */ /* 0x001fea000383ffff */
[----:B------:R-:W-:Y:S05]  /*1fe70*/  BRA `(.L_x_1127) ;  /* 0xffffffa800f07947 */ /* 0x000fea000383ffff */
.L_x_1128:
        /* <DEDUP_REMOVED lines=16> */
.L_x_6559:


//--------------------- .text._ZN7cutlass13device_kernelIN5flash11enable_sm90INS1_16FlashAttnFwdSm90INS1_25CollectiveMainloopFwdSm90ILi2EN4cute5tupleIJNS5_1CILi1EEES8_S8_EEENS6_IJNS7_ILi128EEENS7_ILi96EEENS7_ILi64EEEEEELi256ENS_6half_tEfNS_4arch4Sm90ELb0ELb0ELb1ELb1ELb1ELb0ELb1ELb1ELb0ELb1ELb1ELb0EEENS1_21CollectiveEpilogueFwdINS6_IJSA_NS7_ILi256EEESB_EEES9_SE_SG_Li256ELb1ELb1ELb1ELb0EEENS1_36VarlenDynamicPersistentTileSchedulerILi128ELi96ELi256ELi128ELb1ELb1ELb1ELb0ELb1ELb1EEEEEEEEEvNT_6ParamsE --------------------------
	.section	.text._ZN7cutlass13device_kernelIN5flash11enable_sm90INS1_16FlashAttnFwdSm90INS1_25CollectiveMainloopFwdSm90ILi2EN4cute5tupleIJNS5_1CILi1EEES8_S8_EEENS6_IJNS7_ILi128EEENS7_ILi96EEENS7_ILi64EEEEEELi256ENS_6half_tEfNS_4arch4Sm90ELb0ELb0ELb1ELb1ELb1ELb0ELb1ELb1ELb0ELb1ELb1ELb0EEENS1_21CollectiveEpilogueFwdINS6_IJSA_NS7_ILi256EEESB_EEES9_SE_SG_Li256ELb1ELb1ELb1ELb0EEENS1_36VarlenDynamicPersistentTileSchedulerILi128ELi96ELi256ELi128ELb1ELb1ELb1ELb0ELb1ELb1EEEEEEEEEvNT_6ParamsE,"ax",@progbits
	.align	128
.text._ZN7cutlass13device_kernelIN5flash11enable_sm90INS1_16FlashAttnFwdSm90INS1_25CollectiveMainloopFwdSm90ILi2EN4cute5tupleIJNS5_1CILi1EEES8_S8_EEENS6_IJNS7_ILi128EEENS7_ILi96EEENS7_ILi64EEEEEELi256ENS_6half_tEfNS_4arch4Sm90ELb0ELb0ELb1ELb1ELb1ELb0ELb1ELb1ELb0ELb1ELb1ELb0EEENS1_21CollectiveEpilogueFwdINS6_IJSA_NS7_ILi256EEESB_EEES9_SE_SG_Li256ELb1ELb1ELb1ELb0EEENS1_36VarlenDynamicPersistentTileSchedulerILi128ELi96ELi256ELi128ELb1ELb1ELb1ELb0ELb1ELb1EEEEEEEEEvNT_6ParamsE:
        .type           _ZN7cutlass13device_kernelIN5flash11enable_sm90INS1_16FlashAttnFwdSm90INS1_25CollectiveMainloopFwdSm90ILi2EN4cute5tupleIJNS5_1CILi1EEES8_S8_EEENS6_IJNS7_ILi128EEENS7_ILi96EEENS7_ILi64EEEEEELi256ENS_6half_tEfNS_4arch4Sm90ELb0ELb0ELb1ELb1ELb1ELb0ELb1ELb1ELb0ELb1ELb1ELb0EEENS1_21CollectiveEpilogueFwdINS6_IJSA_NS7_ILi256EEESB_EEES9_SE_SG_Li256ELb1ELb1ELb1ELb0EEENS1_36VarlenDynamicPersistentTileSchedulerILi128ELi96ELi256ELi128ELb1ELb1ELb1ELb0ELb1ELb1EEEEEEEEEvNT_6ParamsE,@function
        .size           _ZN7cutlass13device_kernelIN5flash11enable_sm90INS1_16FlashAttnFwdSm90INS1_25CollectiveMainloopFwdSm90ILi2EN4cute5tupleIJNS5_1CILi1EEES8_S8_EEENS6_IJNS7_ILi128EEENS7_ILi96EEENS7_ILi64EEEEEELi256ENS_6half_tEfNS_4arch4Sm90ELb0ELb0ELb1ELb1ELb1ELb0ELb1ELb1ELb0ELb1ELb1ELb0EEENS1_21CollectiveEpilogueFwdINS6_IJSA_NS7_ILi256EEESB_EEES9_SE_SG_Li256ELb1ELb1ELb1ELb0EEENS1_36VarlenDynamicPersistentTileSchedulerILi128ELi96ELi256ELi128ELb1ELb1ELb1ELb0ELb1ELb1EEEEEEEEEvNT_6ParamsE,(.L_x_6560 - _ZN7cutlass13device_kernelIN5flash11enable_sm90INS1_16FlashAttnFwdSm90INS1_25CollectiveMainloopFwdSm90ILi2EN4cute5tupleIJNS5_1CILi1EEES8_S8_EEENS6_IJNS7_ILi128EEENS7_ILi96EEENS7_ILi64EEEEEELi256ENS_6half_tEfNS_4arch4Sm90ELb0ELb0ELb1ELb1ELb1ELb0ELb1ELb1ELb0ELb1ELb1ELb0EEENS1_21CollectiveEpilogueFwdINS6_IJSA_NS7_ILi256EEESB_EEES9_SE_SG_Li256ELb1ELb1ELb1ELb0EEENS1_36VarlenDynamicPersistentTileSchedulerILi128ELi96ELi256ELi128ELb1ELb1ELb1ELb0ELb1ELb1EEEEEEEEEvNT_6ParamsE)
        .other          _ZN7cutlass13device_kernelIN5flash11enable_sm90INS1_16FlashAttnFwdSm90INS1_25CollectiveMainloopFwdSm90ILi2EN4cute5tupleIJNS5_1CILi1EEES8_S8_EEENS6_IJNS7_ILi128EEENS7_ILi96EEENS7_ILi64EEEEEELi256ENS_6half_tEfNS_4arch4Sm90ELb0ELb0ELb1ELb1ELb1ELb0ELb1ELb1ELb0ELb1ELb1ELb0EEENS1_21CollectiveEpilogueFwdINS6_IJSA_NS7_ILi256EEESB_EEES9_SE_SG_Li256ELb1ELb1ELb1ELb0EEENS1_36VarlenDynamicPersistentTileSchedulerILi128ELi96ELi256ELi128ELb1ELb1ELb1ELb0ELb1ELb1EEEEEEEEEvNT_6ParamsE,@"STO_CUDA_ENTRY STV_DEFAULT"
_ZN7cutlass13device_kernelIN5flash11enable_sm90INS1_16FlashAttnFwdSm90INS1_25CollectiveMainloopFwdSm90ILi2EN4cute5tupleIJNS5_1CILi1EEES8_S8_EEENS6_IJNS7_ILi128EEENS7_ILi96EEENS7_ILi64EEEEEELi256ENS_6half_tEfNS_4arch4Sm90ELb0ELb0ELb1ELb1ELb1ELb0ELb1ELb1ELb0ELb1ELb1ELb0EEENS1_21CollectiveEpilogueFwdINS6_IJSA_NS7_ILi256EEESB_EEES9_SE_SG_Li256ELb1ELb1ELb1ELb0EEENS1_36VarlenDynamicPersistentTileSchedulerILi128ELi96ELi256ELi128ELb1ELb1ELb1ELb0ELb1ELb1EEEEEEEEEvNT_6ParamsE:
        /* <DEDUP_REMOVED lines=47> */
.L_x_1129:
        /* <DEDUP_REMOVED lines=22> */
.L_x_1130:
        /* <DEDUP_REMOVED lines=18> */
.L_x_1131:
        /* <DEDUP_REMOVED lines=22> */
.L_x_1132:
        /* <DEDUP_REMOVED lines=23> */
.L_x_1133:
[----:B------:R-:W-:Y:S01]  /*0840*/  UISETP.NE.AND UP0, UPT, UR9, URZ, UPT ;  /* 0x0000003f0900728c */ /* 0x000fe2000bf05270 */
[----:B------:R-:W-:Y:S01]  /*0850*/  NOP ;  /* 0x0000000000007918 */ /* 0x000fe20000000000 */
[----:B0-----:R-:W-:Y:S01]  /*0860*/  UMOV UR4, 0x1 ;  /* 0x0000000100047882 */ /* 0x001fe20000000000 */
[----:B------:R-:W-:Y:S01]  /*0870*/  ULDC.64 UR36, c[0x0][0x208] ;  /* 0x0000820000247ab9 */ /* 0x000fe20000000a00 */
[----:B------:R-:W-:Y:S01]  /*0880*/  USEL UR4, UR4, 0x2, !UP0 ;  /* 0x0000000204047887 */ /* 0x000fe2000c000000 */
[----:B-1234-:R-:W-:Y:S01]  /*0890*/  BAR.SYNC.DEFER_BLOCKING 0x0 ;  /* 0x0000000000007b1d */ /* 0x01efe20000010000 */
[----:B------:R-:W-:-:S04]  /*08a0*/  PLOP3.LUT P0, PT, PT, PT, UP0, 0x80, 0x0 ;  /* 0x000000000000781c */ /* 0x000fc80003f0f008 */
[----:B------:R-:W-:-:S05]  /*08b0*/  IMAD.U32 R3, RZ, RZ, UR4 ;  /* 0x00000004ff037e24 */ /* 0x000fca000f8e00ff */
[----:B------:R0:W-:Y:S04]  /*08c0*/  STL [R1+0x38], R3 ;  /* 0x0000380301007387 */ /* 0x0001e80000100800 */
[----:B------:R-:W-:Y:S05]  /*08d0*/  @!P0 BRA `(.L_x_1134) ;  /* 0x000000b800e48947 */ /* 0x000fea0003800000 */
.L_x_1135:
[----:B------:R-:W-:-:S08]  /*08e0*/  NOP ;  /* 0x0000000000007918 */ /* 0x000fd00000000000 */
[----:B------:R-:W1:Y:S02]  /*08f0*/  USETMAXREG.TRY_ALLOC.CTAPOOL UP0, 0xe8 ;  /* 0x000000e8000079c8 */ /* 0x000e640008000600 */
[----:B-1----:R-:W-:-:S13]  /*0900*/  PLOP3.LUT P0, PT, PT, PT, UP0, 0x80, 0x0 ;  /* 0x000000000000781c */ /* 0x002fda0003f0f008 */
[----:B------:R-:W-:Y:S05]  /*0910*/  @!P0 BRA `(.L_x_1135) ;  /* 0xfffffffc00f08947 */ /* 0x000fea000383ffff */
[----:B------:R-:W-:Y:S01]  /*0920*/  SHF.R.U32.HI R2, RZ, 0x7, R0 ;  /* 0x00000007ff027819 */ /* 0x000fe20000011600 */
[----:B------:R-:W1:Y:S08]  /*0930*/  S2UR UR5, SR_CgaCtaId ;  /* 0x00000000000579c3 */ /* 0x000e700000008800 */
[----:B------:R-:W-:Y:S06]  /*0940*/  BAR.ARV 0x8, 0x180 ;  /* 0x0206000000007b1d */ /* 0x000fec0000002000 */
[----:B------:R-:W-:Y:S01]  /*0950*/  ISETP.NE.AND P0, PT, R2, 0x1, PT ;  /* 0x000000010200780c */ /* 0x000fe20003f05270 */
[----:B------:R-:W-:-:S12]  /*0960*/  UMOV UR4, 0x400 ;  /* 0x0000040000047882 */ /* 0x000fd80000000000 */
[----:B------:R-:W-:Y:S06]  /*0970*/  @!P0 BAR.ARV 0x9, 0x100 ;  /* 0x0244000000008b1d */ /* 0x000fec0000002000 */
[----:B-1----:R-:W-:Y:S02]  /*0980*/  ULEA UR4, UR5, UR4, 0x18 ;  /* 0x0000000405047291 */ /* 0x002fe4000f8ec03f */
[----:B------:R-:W-:Y:S07]  /*0990*/  BAR.SYNC.DEFER_BLOCKING 0x5, 0x180 ;  /* 0x0146000000007b1d */ /* 0x000fee0000010000 */
[----:B------:R-:W1:Y:S01]  /*09a0*/  LDS.128 R12, [UR4+0x324d0] ;  /* 0x0324d004ff0c7984 */ /* 0x000e620008000c00 */
[----:B------:R-:W-:Y:S01]  /*09b0*/  ULDC UR4, c[0x0][0xd3c] ;  /* 0x00034f0000047ab9 */ /* 0x000fe20000000800 */
[----:B------:R-:W-:Y:S06]  /*09c0*/  BAR.ARV 0x4, 0x180 ;  /* 0x0106000000007b1d */ /* 0x000fec0000002000 */
[----:B-1----:R-:W-:-:S13]  /*09d0*/  ISETP.GE.AND P0, PT, R15, UR4, PT ;  /* 0x000000040f007c0c */ /* 0x002fda000bf06270 */
[----:B------:R-:W-:Y:S05]  /*09e0*/  @P0 EXIT ;  /* 0x000000000000094d */ /* 0x000fea0003800000 */
[----:B------:R-:W2:Y:S01]  /*09f0*/  LDL R2, [R1+0x38] ;  /* 0x0000380001027983 */ /* 0x000ea20000100800 */
[----:B------:R-:W-:Y:S01]  /*0a00*/  VIADD R0, R0, 0xffffff80 ;  /* 0xffffff8000007836 */ /* 0x000fe20000000000 */
[----:B------:R-:W-:Y:S01]  /*0a10*/  R2UR UR4, R13 ;  /* 0x000000000d0472ca */ /* 0x000fe200000e0000 */
[----:B------:R-:W-:Y:S01]  /*0a20*/  UMOV UR39, URZ ;  /* 0x0000003f00277c82 */ /* 0x000fe20008000000 */
[----:B------:R-:W-:Y:S01]  /*0a30*/  R2UR UR5, R15 ;  /* 0x000000000f0572ca */ /* 0x000fe200000e0000 */
[----:B------:R-:W-:Y:S01]  /*0a40*/  UMOV UR38, URZ ;  /* 0x0000003f00267c82 */ /* 0x000fe20008000000 */
[----:B0-----:R-:W-:-:S04]  /*0a50*/  SHF.R.S32.HI R3, RZ, 0x1f, R0 ;  /* 0x0000001fff037819 */ /* 0x001fc80000011400 */
[CC--:B------:R-:W-:Y:S02]  /*0a60*/  LEA.HI R4, R3.reuse, R0.reuse, RZ, 0x4 ;  /* 0x0000000003047211 */ /* 0x0c0fe400078f20ff */
[----:B------:R-:W-:-:S04]  /*0a70*/  LEA.HI R7, R3, R0, RZ, 0x2 ;  /* 0x0000000003077211 */ /* 0x000fc800078f10ff */
[----:B------:R-:W-:Y:S02]  /*0a80*/  LOP3.LUT R11, R7, 0xfffffffc, RZ, 0xc0, !PT ;  /* 0xfffffffc070b7812 */ /* 0x000fe400078ec0ff */
[----:B------:R-:W-:-:S03]  /*0a90*/  SHF.R.S32.HI R7, RZ, 0x4, R4 ;  /* 0x00000004ff077819 */ /* 0x000fc60000011404 */
[----:B------:R-:W-:Y:S01]  /*0aa0*/  IMAD.IADD R12, R0, 0x1, -R11 ;  /* 0x00000001000c7824 */ /* 0x000fe200078e0a0b */
[----:B--2---:R-:W-:Y:S02]  /*0ab0*/  R2UR UR6, R2 ;  /* 0x00000000020672ca */ /* 0x004fe400000e0000 */
[----:B------:R-:W-:-:S04]  /*0ac0*/  LEA.HI R2, R3, R0, RZ, 0x7 ;  /* 0x0000000003027211 */ /* 0x000fc800078f38ff */
[----:B------:R-:W-:-:S05]  /*0ad0*/  LOP3.LUT R5, R2, 0xffffff80, RZ, 0xc0, !PT ;  /* 0xffffff8002057812 */ /* 0x000fca00078ec0ff */
[----:B------:R-:W-:Y:S01]  /*0ae0*/  IMAD.IADD R16, R0, 0x1, -R5 ;  /* 0x0000000100107824 */ /* 0x000fe200078e0a05 */
[----:B------:R-:W-:Y:S01]  /*0af0*/  LEA.HI R5, R3, R0, RZ, 0x5 ;  /* 0x0000000003057211 */ /* 0x000fe200078f28ff */
[----:B------:R-:W-:Y:S01]  /*0b00*/  ULOP3.LUT UR6, UR6, 0x1, URZ, 0xfc, !UPT ;  /* 0x0000000106067892 */ /* 0x000fe2000f8efc3f */
[C---:B------:R-:W-:Y:S02]  /*0b10*/  LOP3.LUT R3, R4.reuse, 0x3fffff0, RZ, 0xc0, !PT ;  /* 0x03fffff004037812 */ /* 0x040fe400078ec0ff */
[----:B------:R-:W-:Y:S01]  /*0b20*/  SHF.R.S32.HI R8, RZ, 0x1f, R16 ;  /* 0x0000001fff087819 */ /* 0x000fe20000011410 */
[----:B------:R-:W-:Y:S01]  /*0b30*/  IMAD.SHL.U32 R6, R5, 0x20, RZ ;  /* 0x0000002005067824 */ /* 0x000fe200078e00ff */
[----:B------:R-:W-:Y:S01]  /*0b40*/  LEA.HI R4, R4, R7, RZ, 0x1 ;  /* 0x0000000704047211 */ /* 0x000fe200078f08ff */
[----:B------:R-:W-:Y:S01]  /*0b50*/  IMAD.IADD R5, R0, 0x1, -R3 ;  /* 0x0000000100057824 */ /* 0x000fe200078e0a03 */
[CC--:B------:R-:W-:Y:S01]  /*0b60*/  LEA.HI R9, R8.reuse, R16.reuse, RZ, 0x2 ;  /* 0x0000001008097211 */ /* 0x0c0fe200078f10ff */
[----:B------:R-:W-:Y:S01]  /*0b70*/  STL [R1+0x20], R16 ;  /* 0x0000201001007387 */ /* 0x000fe20000100800 */
[----:B------:R-:W-:-:S02]  /*0b80*/  LEA.HI R8, R8, R16, RZ, 0x5 ;  /* 0x0000001008087211 */ /* 0x000fc400078f28ff */
[--C-:B------:R-:W-:Y:S02]  /*0b90*/  SHF.R.S32.HI R10, RZ, 0x2, R9.reuse ;  /* 0x00000002ff0a7819 */ /* 0x100fe40000011409 */
[----:B------:R-:W-:Y:S02]  /*0ba0*/  SHF.R.S32.HI R3, RZ, 0x1f, R9 ;  /* 0x0000001fff037819 */ /* 0x000fe40000011409 */
[----:B------:R-:W-:Y:S02]  /*0bb0*/  LOP3.LUT R6, R6, 0xfffffc00, RZ, 0xc0, !PT ;  /* 0xfffffc0006067812 */ /* 0x000fe400078ec0ff */
[----:B------:R-:W-:Y:S02]  /*0bc0*/  LEA.HI R0, R3, R10, RZ, 0x3 ;  /* 0x0000000a03007211 */ /* 0x000fe400078f18ff */
[----:B------:R-:W-:Y:S01]  /*0bd0*/  SHF.R.S32.HI R3, RZ, 0x7, R2 ;  /* 0x00000007ff037819 */ /* 0x000fe20000011402 */
[----:B------:R-:W-:Y:S01]  /*0be0*/  IMAD R5, R5, 0x40, R6 ;  /* 0x0000004005057824 */ /* 0x000fe200078e0206 */
[----:B------:R-:W-:Y:S01]  /*0bf0*/  LOP3.LUT R11, R0, 0xfffffff8, RZ, 0xc0, !PT ;  /* 0xfffffff8000b7812 */ /* 0x000fe200078ec0ff */
[----:B------:R-:W-:Y:S01]  /*0c00*/  IMAD.MOV.U32 R6, RZ, RZ, R14 ;  /* 0x000000ffff067224 */ /* 0x000fe200078e000e */
[----:B------:R-:W-:-:S02]  /*0c10*/  LEA.HI R2, R2, R3, RZ, 0x1 ;  /* 0x0000000302027211 */ /* 0x000fc400078f08ff */
[----:B------:R-:W-:Y:S01]  /*0c20*/  LOP3.LUT R4, R4, 0x1ffffffe, RZ, 0xc0, !PT ;  /* 0x1ffffffe04047812 */ /* 0x000fe200078ec0ff */
[----:B------:R-:W-:Y:S01]  /*0c30*/  IMAD.IADD R11, R10, 0x1, -R11 ;  /* 0x000000010a0b7824 */ /* 0x000fe200078e0a0b */
[----:B------:R-:W-:Y:S02]  /*0c40*/  LOP3.LUT R2, R2, 0x3fffffe, RZ, 0xc0, !PT ;  /* 0x03fffffe02027812 */ /* 0x000fe400078ec0ff */
[----:B------:R-:W-:Y:S01]  /*0c50*/  SHF.R.S32.HI R8, RZ, 0x5, R8 ;  /* 0x00000005ff087819 */ /* 0x000fe20000011408 */
[----:B------:R-:W-:Y:S01]  /*0c60*/  IMAD.IADD R4, R7, 0x1, -R4 ;  /* 0x0000000107047824 */ /* 0x000fe200078e0a04 */
[----:B------:R-:W-:Y:S01]  /*0c70*/  LEA.HI R0, R12, R12, RZ, 0x1 ;  /* 0x0000000c0c007211 */ /* 0x000fe200078f08ff */
[----:B------:R-:W-:Y:S01]  /*0c80*/  IMAD.IADD R2, R3, 0x1, -R2 ;  /* 0x0000000103027824 */ /* 0x000fe200078e0a02 */
[----:B------:R-:W-:Y:S01]  /*0c90*/  LOP3.LUT R9, R9, 0x7ffffffc, RZ, 0xc0, !PT ;  /* 0x7ffffffc09097812 */ /* 0x000fe200078ec0ff */
[----:B------:R-:W-:Y:S01]  /*0ca0*/  IMAD R11, R8, 0x10, R11 ;  /* 0x00000010080b7824 */ /* 0x000fe200078e020b */
[----:B------:R-:W-:Y:S01]  /*0cb0*/  LOP3.LUT R3, R0, 0x1ffffffe, RZ, 0xc0, !PT ;  /* 0x1ffffffe00037812 */ /* 0x000fe200078ec0ff */
[----:B------:R-:W-:-:S02]  /*0cc0*/  IMAD R4, R4, 0x8, R5 ;  /* 0x0000000804047824 */ /* 0x000fc400078e0205 */
[----:B------:R-:W-:Y:S02]  /*0cd0*/  IMAD R0, R2, 0x40, R11 ;  /* 0x0000004002007824 */ /* 0x000fe400078e020b */
[----:B------:R-:W-:Y:S01]  /*0ce0*/  IMAD.IADD R3, R12, 0x1, -R3 ;  /* 0x000000010c037824 */ /* 0x000fe200078e0a03 */
[----:B------:R-:W-:Y:S01]  /*0cf0*/  STL [R1+0x30], R4 ;  /* 0x0000300401007387 */ /* 0x000fe20000100800 */
[----:B------:R-:W-:Y:S01]  /*0d00*/  IMAD.U32 R2, RZ, RZ, UR6 ;  /* 0x00000006ff027e24 */ /* 0x000fe2000f8e00ff */
[----:B------:R-:W-:Y:S01]  /*0d10*/  UMOV UR6, URZ ;  /* 0x0000003f00067c82 */ /* 0x000fe20008000000 */
[----:B------:R-:W-:Y:S01]  /*0d20*/  IMAD.IADD R9, R16, 0x1, -R9 ;  /* 0x0000000110097824 */ /* 0x000fe200078e0a09 */
[----:B------:R0:W-:Y:S03]  /*0d30*/  STL [R1+0x28], R0 ;  /* 0x0000280001007387 */ /* 0x0001e60000100800 */
[----:B------:R-:W-:Y:S01]  /*0d40*/  IMAD.SHL.U32 R23, R9, 0x2, RZ ;  /* 0x0000000209177824 */ /* 0x000fe200078e00ff */
[----:B------:R1:W-:Y:S03]  /*0d50*/  STL [R1+0x34], R2 ;  /* 0x0000340201007387 */ /* 0x0003e60000100800 */
[----:B------:R-:W-:-:S02]  /*0d60*/  VIADD R10, R23, 0x8 ;  /* 0x00000008170a7836 */ /* 0x000fc40000000000 */
[----:B------:R-:W-:Y:S02]  /*0d70*/  VIADD R8, R23, 0x10 ;  /* 0x0000001017087836 */ /* 0x000fe40000000000 */
        /* <DEDUP_REMOVED lines=8> */
[C---:B-1----:R-:W-:Y:S01]  /*0e00*/  VIADD R2, R23.reuse, 0x30 ;  /* 0x0000003017027836 */ /* 0x042fe20000000000 */
[----:B------:R-:W-:Y:S01]  /*0e10*/  SHF.R.S32.HI R8, RZ, 0x1f, R5 ;  /* 0x0000001fff087819 */ /* 0x000fe20000011405 */
[C---:B------:R-:W-:Y:S01]  /*0e20*/  VIADD R229, R23.reuse, 0x38 ;  /* 0x0000003817e57836 */ /* 0x040fe20000000000 */
[----:B------:R-:W-:Y:S01]  /*0e30*/  SHF.R.S32.HI R7, RZ, 0x1f, R4 ;  /* 0x0000001fff077819 */ /* 0x000fe20000011404 */
[C---:B------:R-:W-:Y:S01]  /*0e40*/  VIADD R228, R23.reuse, 0x40 ;  /* 0x0000004017e47836 */ /* 0x040fe20000000000 */
[----:B------:R-:W-:Y:S01]  /*0e50*/  SHF.R.S32.HI R5, RZ, 0x1f, R2 ;  /* 0x0000001fff057819 */ /* 0x000fe20000011402 */
[C---:B------:R-:W-:Y:S01]  /*0e60*/  VIADD R227, R23.reuse, 0x48 ;  /* 0x0000004817e37836 */ /* 0x040fe20000000000 */
[----:B------:R-:W-:Y:S01]  /*0e70*/  SHF.R.S32.HI R4, RZ, 0x1f, R229 ;  /* 0x0000001fff047819 */ /* 0x000fe200000114e5 */
[----:B0-----:R-:W-:Y:S01]  /*0e80*/  IMAD.U32 R0, RZ, RZ, UR6 ;  /* 0x00000006ff007e24 */ /* 0x001fe2000f8e00ff */
        /* <DEDUP_REMOVED lines=38> */
.L_x_1186:
[----:B------:R-:W-:Y:S01]  /*10f0*/  ULDC.64 UR6, c[0x0][0xd88] ;  /* 0x0003620000067ab9 */ /* 0x000fe20000000a00 */
[----:B01----:R-:W0:Y:S01]  /*1100*/  LDC.64 R4, c[0x0][0x418] ;  /* 0x00010600ff047b82 */ /* 0x003e220000000a00 */
[----:B------:R-:W-:-:S06]  /*1110*/  UIMAD.WIDE UR6, UR5, 0x4, UR6 ;  /* 0x00000004050678a5 */ /* 0x000fcc000f8e0206 */
[----:B------:R-:W-:Y:S01]  /*1120*/  IMAD.U32 R200, RZ, RZ, UR6 ;  /* 0x00000006ffc87e24 */ /* 0x000fe2000f8e00ff */
[----:B------:R-:W1:Y:S01]  /*1130*/  LDC R0, c[0x0][0x424] ;  /* 0x00010900ff007b82 */ /* 0x000e620000000800 */
[----:B------:R-:W-:Y:S01]  /*1140*/  IMAD.U32 R201, RZ, RZ, UR7 ;  /* 0x00000007ffc97e24 */ /* 0x000fe2000f8e00ff */
[----:B------:R-:W-:-:S04]  /*1150*/  ULDC.64 UR6, c[0x0][0xb20] ;  /* 0x0002c80000067ab9 */ /* 0x000fc80000000a00 */
[----:B--2---:R-:W2:Y:S01]  /*1160*/  LDG.E R200, desc[UR36][R200.64] ;  /* 0x00000024c8c87981 */ /* 0x004ea2000c1e1900 */
[----:B------:R-:W-:Y:S01]  /*1170*/  ISETP.NE.U32.AND P0, PT, RZ, UR6, PT ;  /* 0x00000006ff007c0c */ /* 0x000fe2000bf05070 */
[----:B---34-:R-:W3:Y:S01]  /*1180*/  LDC R9, c[0x0][0x2f0] ;  /* 0x0000bc00ff097b82 */ /* 0x018ee20000000800 */
[----:B------:R-:W-:Y:S02]  /*1190*/  IMAD.MOV.U32 R7, RZ, RZ, RZ ;  /* 0x000000ffff077224 */ /* 0x000fe400078e00ff */
[----:B------:R-:W-:Y:S02]  /*11a0*/  ISETP.NE.AND.EX P0, PT, RZ, UR7, PT, P0 ;  /* 0x00000007ff007c0c */ /* 0x000fe4000bf05300 */
[----:B--2---:R-:W-:-:S11]  /*11b0*/  SHF.R.S32.HI R8, RZ, 0x1f, R200 ;  /* 0x0000001fff087819 */ /* 0x004fd600000114c8 */
[C---:B------:R-:W-:Y:S01]  /*11c0*/  @P0 LEA R2, P1, R200.reuse, UR6, 0x2 ;  /* 0x00000006c8020c11 */ /* 0x040fe2000f8210ff */
[----:B------:R2:W-:Y:S03]  /*11d0*/  STL [R1+0x14], R8 ;  /* 0x0000140801007387 */ /* 0x0005e60000100800 */
[----:B------:R-:W-:Y:S01]  /*11e0*/  @P0 LEA.HI.X R3, R200, UR7, R8, 0x2, P1 ;  /* 0x00000007c8030c11 */ /* 0x000fe200088f1408 */
[----:B------:R-:W-:Y:S02]  /*11f0*/  ULDC.64 UR6, c[0x0][0xb18] ;  /* 0x0002c60000067ab9 */ /* 0x000fe40000000a00 */
[----:B------:R-:W-:Y:S02]  /*1200*/  ISETP.NE.U32.AND P1, PT, RZ, UR6, PT ;  /* 0x00000006ff007c0c */ /* 0x000fe4000bf25070 */
[----:B------:R2:W5:Y:S01]  /*1210*/  @P0 LDG.E R7, desc[UR36][R2.64] ;  /* 0x0000002402070981 */ /* 0x000562000c1e1900 */
[----:B0-----:R-:W-:-:S02]  /*1220*/  ISETP.NE.U32.AND P0, PT, R4, RZ, PT ;  /* 0x000000ff0400720c */ /* 0x001fc40003f05070 */
[----:B------:R-:W-:Y:S02]  /*1230*/  ISETP.NE.AND.EX P1, PT, RZ, UR7, PT, P1 ;  /* 0x00000007ff007c0c */ /* 0x000fe4000bf25310 */
[----:B------:R-:W-:-:S04]  /*1240*/  ISETP.NE.AND.EX P0, PT, R5, RZ, PT, P0 ;  /* 0x000000ff0500720c */ /* 0x000fc80003f05300 */
[----:B-1----:R-:W-:-:S05]  /*1250*/  SEL R0, R0, 0x1, P0 ;  /* 0x0000000100007807 */ /* 0x002fca0000000000 */
[----:B---3--:R-:W-:Y:S02]  /*1260*/  IMAD R152, R0, R9, RZ ;  /* 0x0000000900987224 */ /* 0x008fe400078e02ff */
[----:B------:R-:W-:-:S04]  /*1270*/  @P1 LEA R4, P0, R200, UR6, 0x2 ;  /* 0x00000006c8041c11 */ /* 0x000fc8000f8010ff */
[----:B------:R-:W-:-:S05]  /*1280*/  @P1 LEA.HI.X R5, R200, UR7, R8, 0x2, P0 ;  /* 0x00000007c8051c11 */ /* 0x000fca00080f1408 */
[----:B------:R2:W5:Y:S01]  /*1290*/  @P1 LDG.E R152, desc[UR36][R4.64] ;  /* 0x0000002404981981 */ /* 0x000562000c1e1900 */
[----:B------:R-:W-:-:S05]  /*12a0*/  IMAD.U32 R0, RZ, RZ, UR4 ;  /* 0x00000004ff007e24 */ /* 0x000fca000f8e00ff */
[----:B------:R2:W-:Y:S01]  /*12b0*/  STL [R1+0x18], R0 ;  /* 0x0000180001007387 */ /* 0x0005e20000100800 */
[----:B------:R-:W-:Y:S05]  /*12c0*/  @P1 BRA `(.L_x_1136) ;  /* 0x0000000000241947 */ /* 0x000fea0003800000 */
[----:B------:R-:W-:Y:S02]  /*12d0*/  ULDC.64 UR4, c[0x0][0xb00] ;  /* 0x0002c00000047ab9 */ /* 0x000fe40000000a00 */
[----:B------:R-:W-:-:S04]  /*12e0*/  ISETP.NE.U32.AND P0, PT, RZ, UR4, PT ;  /* 0x00000004ff007c0c */ /* 0x000fc8000bf05070 */
[----:B------:R-:W-:-:S13]  /*12f0*/  ISETP.NE.AND.EX P0, PT, RZ, UR5, PT, P0 ;  /* 0x00000005ff007c0c */ /* 0x000fda000bf05300 */
[----:B------:R-:W-:Y:S05]  /*1300*/  @!P0 BRA `(.L_x_1136) ;  /* 0x0000000000148947 */ /* 0x000fea0003800000 */
[----:B--2---:R-:W0:Y:S02]  /*1310*/  LDC.64 R2, c[0x0][0xb00] ;  /* 0x0002c000ff027b82 */ /* 0x004e240000000a00 */
[----:B0-----:R-:W-:-:S05]  /*1320*/  IMAD.WIDE R2, R200, 0x4, R2 ;  /* 0x00000004c8027825 */ /* 0x001fca00078e0202 */
[----:B-----5:R-:W2:Y:S04]  /*1330*/  LDG.E R152, desc[UR36][R2.64] ;  /* 0x0000002402987981 */ /* 0x020ea8000c1e1900 */
[----:B------:R-:W2:Y:S02]  /*1340*/  LDG.E R5, desc[UR36][R2.64+0x4] ;  /* 0x0000042402057981 */ /* 0x000ea4000c1e1900 */
[----:B--2---:R-:W-:-:S07]  /*1350*/  IMAD.IADD R152, R5, 0x1, -R152 ;  /* 0x0000000105987824 */ /* 0x004fce00078e0a98 */
.L_x_1136:
[----:B-----5:R-:W-:Y:S01]  /*1360*/  IMAD.IADD R152, R152, 0x1, -R7 ;  /* 0x0000000198987824 */ /* 0x020fe200078e0a07 */
[----:B--2---:R-:W-:-:S03]  /*1370*/  LOP3.LUT R2, R6, 0xff000000, RZ, 0xc0, !PT ;  /* 0xff00000006027812 */ /* 0x004fc600078ec0ff */
[C---:B------:R-:W-:Y:S01]  /*1380*/  VIADD R0, R152.reuse, 0x5f ;  /* 0x0000005f98007836 */ /* 0x040fe20000000000 */
[----:B------:R-:W-:Y:S02]  /*1390*/  SHF.R.U32.HI R3, RZ, 0x8, R2 ;  /* 0x00000008ff037819 */ /* 0x000fe40000011602 */
[----:B------:R-:W-:Y:S01]  /*13a0*/  ISETP.GE.AND P0, PT, R152, 0x1, PT ;  /* 0x000000019800780c */ /* 0x000fe20003f06270 */
[----:B------:R-:W-:Y:S01]  /*13b0*/  IMAD.HI R4, R0, 0x2aaaaaab, RZ ;  /* 0x2aaaaaab00047827 */ /* 0x000fe200078e02ff */
[----:B------:R-:W-:-:S04]  /*13c0*/  LOP3.LUT R0, R6, 0xff0000, RZ, 0xc0, !PT ;  /* 0x00ff000006007812 */ /* 0x000fc800078ec0ff */
[----:B------:R-:W-:Y:S01]  /*13d0*/  LEA.HI R0, R0, R3, RZ, 0x10 ;  /* 0x0000000300007211 */ /* 0x000fe200078f80ff */
[----:B------:R-:W-:Y:S01]  /*13e0*/  IMAD.MOV.U32 R3, RZ, RZ, RZ ;  /* 0x000000ffff037224 */ /* 0x000fe200078e00ff */
[----:B------:R-:W-:Y:S02]  /*13f0*/  SHF.R.U32.HI R5, RZ, 0x1f, R4 ;  /* 0x0000001fff057819 */ /* 0x000fe40000011604 */
[----:B------:R-:W-:Y:S02]  /*1400*/  LOP3.LUT R11, R0, 0xff, RZ, 0xc0, !PT ;  /* 0x000000ff000b7812 */ /* 0x000fe400078ec0ff */
[----:B------:R-:W-:Y:S02]  /*1410*/  LEA.HI.SX32 R164, R4, R5, 0x1c ;  /* 0x0000000504a47211 */ /* 0x000fe400078fe2ff */
[----:B------:R-:W-:Y:S01]  /*1420*/  SHF.R.U32.HI R202, RZ, 0x10, R0 ;  /* 0x00000010ffca7819 */ /* 0x000fe20000011600 */
[----:B------:R0:W-:Y:S01]  /*1430*/  STL [R1+0x10], R11 ;  /* 0x0000100b01007387 */ /* 0x0001e20000100800 */
[----:B------:R-:W-:Y:S05]  /*1440*/  @!P0 BRA `(.L_x_1137) ;  /* 0x0000000000748947 */ /* 0x000fea0003800000 */
[----:B------:R-:W1:Y:S01]  /*1450*/  LDC R3, c[0x0][0xae8] ;  /* 0x0002ba00ff037b82 */ /* 0x000e620000000800 */
[----:B------:R-:W-:-:S04]  /*1460*/  ISETP.NE.AND P0, PT, R202, RZ, PT ;  /* 0x000000ffca00720c */ /* 0x000fc80003f05270 */
[----:B-1----:R-:W-:-:S04]  /*1470*/  SEL R9, R202, R3, P0 ;  /* 0x00000003ca097207 */ /* 0x002fc80000000000 */
[-C--:B------:R-:W-:Y:S02]  /*1480*/  IABS R5, R9.reuse ;  /* 0x0000000900057213 */ /* 0x080fe40000000000 */
[----:B------:R-:W-:Y:S02]  /*1490*/  IADD3 R0, R164, -0x1, R9 ;  /* 0xffffffffa4007810 */ /* 0x000fe40007ffe009 */
[----:B------:R-:W1:Y:S01]  /*14a0*/  I2F.RP R4, R5 ;  /* 0x0000000500047306 */ /* 0x000e620000209400 */
[----:B------:R-:W-:-:S05]  /*14b0*/  IABS R10, R9 ;  /* 0x00000009000a7213 */ /* 0x000fca0000000000 */
[----:B------:R-:W-:Y:S02]  /*14c0*/  IMAD.MOV R10, RZ, RZ, -R10 ;  /* 0x000000ffff0a7224 */ /* 0x000fe400078e0a0a */
[----:B-1----:R-:W1:Y:S02]  /*14d0*/  MUFU.RCP R4, R4 ;  /* 0x0000000400047308 */ /* 0x002e640000001000 */
[----:B-1----:R-:W-:Y:S01]  /*14e0*/  VIADD R2, R4, 0xffffffe ;  /* 0x0ffffffe04027836 */ /* 0x002fe20000000000 */
[----:B------:R-:W-:Y:S02]  /*14f0*/  IABS R4, R0 ;  /* 0x0000000000047213 */ /* 0x000fe40000000000 */
[----:B------:R-:W-:-:S03]  /*1500*/  LOP3.LUT R0, R0, R9, RZ, 0x3c, !PT ;  /* 0x0000000900007212 */ /* 0x000fc600078e3cff */
[----:B------:R1:W2:Y:S01]  /*1510*/  F2I.FTZ.U32.TRUNC.NTZ R3, R2 ;  /* 0x0000000200037305 */ /* 0x0002a2000021f000 */
[----:B------:R-:W-:Y:S01]  /*1520*/  ISETP.GE.AND P2, PT, R0, RZ, PT ;  /* 0x000000ff0000720c */ /* 0x000fe20003f46270 */
[----:B-1----:R-:W-:Y:S02]  /*1530*/  IMAD.MOV.U32 R2, RZ, RZ, RZ ;  /* 0x000000ffff027224 */ /* 0x002fe400078e00ff */
[----:B--2---:R-:W-:-:S04]  /*1540*/  IMAD.MOV R8, RZ, RZ, -R3 ;  /* 0x000000ffff087224 */ /* 0x004fc800078e0a03 */
[----:B------:R-:W-:-:S04]  /*1550*/  IMAD R7, R8, R5, RZ ;  /* 0x0000000508077224 */ /* 0x000fc800078e02ff */
[----:B------:R-:W-:-:S04]  /*1560*/  IMAD.HI.U32 R3, R3, R7, R2 ;  /* 0x0000000703037227 */ /* 0x000fc800078e0002 */
[----:B------:R-:W-:Y:S02]  /*1570*/  IMAD.MOV.U32 R2, RZ, RZ, R10 ;  /* 0x000000ffff027224 */ /* 0x000fe400078e000a */
        /* <DEDUP_REMOVED lines=10> */
.L_x_1137:
[-C--:B------:R-:W-:Y:S01]  /*1620*/  IMAD R22, R11, R3.reuse, RZ ;  /* 0x000000030b167224 */ /* 0x080fe200078e02ff */
[----:B------:R-:W-:Y:S01]  /*1630*/  LOP3.LUT R201, R6, 0xffff, RZ, 0xc0, !PT ;  /* 0x0000ffff06c97812 */ /* 0x000fe200078ec0ff */
[----:B------:R-:W-:Y:S01]  /*1640*/  IMAD.MOV.U32 R0, RZ, RZ, RZ ;  /* 0x000000ffff007224 */ /* 0x000fe200078e00ff */
[----:B------:R-:W-:Y:S02]  /*1650*/  PLOP3.LUT P0, PT, PT, PT, PT, 0x80, 0x0 ;  /* 0x000000000000781c */ /* 0x000fe40003f0f070 */
[----:B------:R-:W-:Y:S02]  /*1660*/  CS2R R150, SRZ ;  /* 0x0000000000967805 */ /* 0x000fe4000001ff00 */
[----:B------:R-:W-:Y:S01]  /*1670*/  VIADDMNMX R164, R22, R3, R164, PT ;  /* 0x0000000316a47246 */ /* 0x000fe200038001a4 */
[----:B------:R-:W-:Y:S01]  /*1680*/  IMAD.MOV.U32 R3, RZ, RZ, RZ ;  /* 0x000000ffff037224 */ /* 0x000fe200078e00ff */
[----:B------:R-:W-:Y:S02]  /*1690*/  CS2R R148, SRZ ;  /* 0x0000000000947805 */ /* 0x000fe4000001ff00 */
[----:B------:R-:W-:-:S02]  /*16a0*/  CS2R R146, SRZ ;  /* 0x0000000000927805 */ /* 0x000fc4000001ff00 */
[----:B------:R-:W-:Y:S02]  /*16b0*/  ISETP.GT.AND P1, PT, R164, R22, PT ;  /* 0x00000016a400720c */ /* 0x000fe40003f24270 */
        /* <DEDUP_REMOVED lines=62> */
[----:B------:R-:W1:Y:S01]  /*1aa0*/  S2R R0, SR_TID.X ;  /* 0x0000000000007919 */ /* 0x000e620000002100 */
[----:B------:R-:W2:Y:S01]  /*1ab0*/  S2UR UR6, SR_CgaCtaId ;  /* 0x00000000000679c3 */ /* 0x000ea20000008800 */
[----:B------:R-:W-:Y:S02]  /*1ac0*/  UMOV UR5, 0x400 ;  /* 0x0000040000057882 */ /* 0x000fe40000000000 */
[----:B--2---:R-:W-:-:S04]  /*1ad0*/  ULEA UR5, UR6, UR5, 0x18 ;  /* 0x0000000506057291 */ /* 0x004fc8000f8ec03f */
[----:B------:R-:W-:Y:S01]  /*1ae0*/  UIADD3 UR5, UR5, 0x18400, URZ ;  /* 0x0001840005057890 */ /* 0x000fe2000fffe03f */
[----:B-1----:R-:W-:-:S03]  /*1af0*/  VIADD R0, R0, 0xffffff80 ;  /* 0xffffff8000007836 */ /* 0x002fc60000000000 */
[----:B------:R-:W-:Y:S02]  /*1b00*/  ULOP3.LUT UP0, URZ, UR5, 0x1bf, URZ, 0xc0, !UPT ;  /* 0x000001bf053f7892 */ /* 0x000fe4000f80c03f */
[----:B------:R-:W-:-:S04]  /*1b10*/  SHF.R.S32.HI R3, RZ, 0x1f, R0 ;  /* 0x0000001fff037819 */ /* 0x000fc80000011400 */
[----:B------:R-:W-:Y:S02]  /*1b20*/  PLOP3.LUT P0, PT, PT, PT, UP0, 0x80, 0x0 ;  /* 0x000000000000781c */ /* 0x000fe40003f0f008 */
[----:B------:R-:W-:-:S04]  /*1b30*/  LEA.HI R3, R3, R0, RZ, 0x7 ;  /* 0x0000000003037211 */ /* 0x000fc800078f38ff */
[----:B------:R-:W-:-:S06]  /*1b40*/  SHF.R.S32.HI R3, RZ, 0x7, R3 ;  /* 0x00000007ff037819 */ /* 0x000fcc0000011403 */
[----:B------:R-:W1:Y:S02]  /*1b50*/  SHFL.IDX PT, R3, R3, RZ, 0x1f ;  /* 0x00001fff03037589 */ /* 0x000e6400000e0000 */
[----:B-1----:R-:W-:-:S13]  /*1b60*/  R2UR UR40, R3 ;  /* 0x00000000032872ca */ /* 0x002fda00000e0000 */
        /* <DEDUP_REMOVED lines=11> */
[----:B------:R1:W2:Y:S01]  /*1c20*/  LDC.64 R2, c[0x4][R0] ;  /* 0x0100000000027b82 */ /* 0x0002a20000000a00 */
[----:B------:R-:W-:Y:S01]  /*1c30*/  IMAD.U32 R5, RZ, RZ, UR5 ;  /* 0x00000005ff057e24 */ /* 0x000fe2000f8e00ff */
[----:B------:R-:W-:Y:S01]  /*1c40*/  ULDC.64 UR4, c[0x4][0xa0] ;  /* 0x0100280000047ab9 */ /* 0x000fe20000000a00 */
[----:B------:R-:W-:Y:S02]  /*1c50*/  IMAD.U32 R10, RZ, RZ, UR6 ;  /* 0x00000006ff0a7e24 */ /* 0x000fe4000f8e00ff */
[----:B------:R-:W-:Y:S02]  /*1c60*/  IMAD.U32 R6, RZ, RZ, UR4 ;  /* 0x00000004ff067e24 */ /* 0x000fe4000f8e00ff */
[----:B------:R-:W-:-:S02]  /*1c70*/  IMAD.U32 R7, RZ, RZ, UR5 ;  /* 0x00000005ff077e24 */ /* 0x000fc4000f8e00ff */
[----:B0-----:R-:W-:Y:S02]  /*1c80*/  IMAD.U32 R11, RZ, RZ, UR7 ;  /* 0x00000007ff0b7e24 */ /* 0x001fe4000f8e00ff */
[----:B------:R-:W-:Y:S02]  /*1c90*/  IMAD.MOV.U32 R8, RZ, RZ, 0x70 ;  /* 0x00000070ff087424 */ /* 0x000fe400078e00ff */
[----:B------:R-:W-:Y:S02]  /*1ca0*/  IMAD.MOV.U32 R12, RZ, RZ, 0x1 ;  /* 0x00000001ff0c7424 */ /* 0x000fe400078e00ff */
[----:B-1----:R-:W-:-:S07]  /*1cb0*/  IMAD.MOV.U32 R13, RZ, RZ, RZ ;  /* 0x000000ffff0d7224 */ /* 0x002fce00078e00ff */
[----:B------:R-:W-:-:S07]  /*1cc0*/  LEPC R20, `(.L_x_1139) ;  /* 0x000000001014794e */ /* 0x000fce0000000000 */
[----:B--2---:R-:W-:Y:S05]  /*1cd0*/  CALL.ABS.NOINC R2 ;  /* 0x0000000002007343 */ /* 0x004fea0003c00000 */
.L_x_1139:
[----:B------:R-:W2:Y:S01]  /*1ce0*/  LDL R2, [R1+0x1c] ;  /* 0x00001c0001027983 */ /* 0x000ea20000100800 */
[----:B------:R-:W-:Y:S01]  /*1cf0*/  MOV R0, 0x400 ;  /* 0x0000040000007802 */ /* 0x000fe20000000f00 */
[----:B------:R-:W1:Y:S01]  /*1d00*/  S2R R3, SR_CgaCtaId ;  /* 0x0000000000037919 */ /* 0x000e620000008800 */
[----:B------:R-:W3:Y:S02]  /*1d10*/  S2R R16, SR_TID.X ;  /* 0x0000000000107919 */ /* 0x000ee40000002100 */
[----:B-1----:R-:W-:Y:S02]  /*1d20*/  LEA R3, R3, R0, 0x18 ;  /* 0x0000000003037211 */ /* 0x002fe400078ec0ff */
[----:B---3--:R-:W-:-:S05]  /*1d30*/  SHF.R.U32.HI R16, RZ, 0x7, R16 ;  /* 0x00000007ff107819 */ /* 0x008fca0000011610 */
[----:B------:R-:W-:Y:S01]  /*1d40*/  VIADD R72, R16, 0x8 ;  /* 0x0000000810487836 */ /* 0x000fe20000000000 */
[----:B--2---:R-:W-:-:S13]  /*1d50*/  R2UR UR5, R2 ;  /* 0x00000000020572ca */ /* 0x004fda00000e0000 */
[----:B------:R-:W-:-:S04]  /*1d60*/  ULEA.HI UR4, UR5, UR5, URZ, 0x1 ;  /* 0x0000000505047291 */ /* 0x000fc8000f8f083f */
[----:B------:R-:W-:-:S04]  /*1d70*/  ULOP3.LUT UR4, UR4, 0xfffffffe, URZ, 0xc0, !UPT ;  /* 0xfffffffe04047892 */ /* 0x000fc8000f8ec03f */
[----:B------:R-:W-:-:S06]  /*1d80*/  UIADD3 UR4, UR5, -UR4, URZ ;  /* 0x8000000405047290 */ /* 0x000fcc000fffe03f */
[----:B------:R-:W-:-:S05]  /*1d90*/  IMAD.U32 R2, RZ, RZ, UR4 ;  /* 0x00000004ff027e24 */ /* 0x000fca000f8e00ff */
[----:B------:R-:W-:-:S04]  /*1da0*/  SHF.L.U32 R0, R2, 0x1f, RZ ;  /* 0x0000001f02007819 */ /* 0x000fc800000006ff */
[----:B------:R-:W1:Y:S02]  /*1db0*/  SYNCS.PHASECHK.TRANS64.TRYWAIT P0, [R3+URZ+0x32400], R0 ;  /* 0x03240000030075a7 */ /* 0x000e64000800017f */
[----:B-1----:R-:W-:Y:S05]  /*1dc0*/  @!P0 BRA `(.L_x_1140) ;  /* 0x0000010800dc8947 */ /* 0x002fea0003800000 */
.L_x_1275:
[----:B------:R-:W2:Y:S01]  /*1dd0*/  LDL R2, [R1+0x34] ;  /* 0x0000340001027983 */ /* 0x000ea20000100800 */
[----:B------:R-:W-:Y:S05]  /*1de0*/  WARPSYNC.ALL ;  /* 0x0000000000007948 */ /* 0x000fea0003800000 */
[----:B------:R3:W-:Y:S01]  /*1df0*/  BAR.SYNC.DEFER_BLOCKING R72, 0x100 ;  /* 0x000400480000751d */ /* 0x0007e20000010000 */
[----:B--2---:R-:W-:-:S13]  /*1e00*/  R2UR UR4, R2 ;  /* 0x00000000020472ca */ /* 0x004fda00000e0000 */
[----:B------:R-:W-:-:S05]  /*1e10*/  IMAD.U32 R2, RZ, RZ, UR4 ;  /* 0x00000004ff027e24 */ /* 0x000fca000f8e00ff */
[----:B------:R-:W-:-:S13]  /*1e20*/  ISETP.NE.AND P0, PT, R2, 0x3, PT ;  /* 0x000000030200780c */ /* 0x000fda0003f05270 */
[----:B---3--:R-:W-:Y:S05]  /*1e30*/  @!P0 BRA `(.L_x_1141) ;  /* 0x0000000000048947 */ /* 0x008fea0003800000 */
[----:B------:R-:W-:Y:S01]  /*1e40*/  BPT.TRAP 0x1 ;  /* 0x000000040000795c */ /* 0x000fe20000300000 */
.L_x_1141:
[----:B------:R-:W-:Y:S01]  /*1e50*/  R2UR UR6, R3 ;  /* 0x00000000030672ca */ /* 0x000fe200000e0000 */
[----:B------:R-:W-:-:S05]  /*1e60*/  IMAD.U32 R2, RZ, RZ, UR39 ;  /* 0x00000027ff027e24 */ /* 0x000fca000f8e00ff */
[----:B------:R-:W-:-:S07]  /*1e70*/  SHF.L.U32 R2, R2, 0x1f, RZ ;  /* 0x0000001f02027819 */ /* 0x000fce00000006ff */
[----:B------:R-:W-:-:S09]  /*1e80*/  ULEA UR6, UR38, UR6, 0x3 ;  /* 0x0000000626067291 */ /* 0x000fd2000f8e183f */
[----:B------:R2:W3:Y:S01]  /*1e90*/  SYNCS.PHASECHK.TRANS64.TRYWAIT P1, [UR6+0x32430], R2 ;  /* 0x03243002ff0075a7 */ /* 0x0004e20008020146 */
[----:B------:R-:W-:Y:S05]  /*1ea0*/  @!P0 BRA `(.L_x_1142) ;  /* 0x0000000000048947 */ /* 0x000fea0003800000 */
[----:B------:R-:W-:Y:S01]  /*1eb0*/  BPT.TRAP 0x1 ;  /* 0x000000040000795c */ /* 0x000fe20000300000 */
.L_x_1142:
[----:B---3--:R-:W-:Y:S05]  /*1ec0*/  @P1 BRA `(.L_x_1143) ;  /* 0x0000000000081947 */ /* 0x008fea0003800000 */
[----:B------:R-:W3:Y:S02]  /*1ed0*/  SYNCS.PHASECHK.TRANS64.TRYWAIT P1, [UR6+0x32430], R2 ;  /* 0x03243002ff0075a7 */ /* 0x000ee40008020146 */
[----:B---3--:R-:W-:Y:S05]  /*1ee0*/  @!P1 BRA `(.L_x_1144) ;  /* 0x0000010800a89947 */ /* 0x008fea0003800000 */
.L_x_1143:
[----:B------:R-:W-:Y:S01]  /*1ef0*/  R2UR UR4, R3 ;  /* 0x00000000030472ca */ /* 0x000fe200000e0000 */
[----:B------:R-:W-:Y:S01]  /*1f00*/  ULOP3.LUT UR41, UR41, 0x10000, URZ, 0xfc, !UPT ;  /* 0x0001000029297892 */ /* 0x000fe2000f8efc3f */
[----:B------:R-:W-:Y:S01]  /*1f10*/  WARPGROUP.ARRIVE ;  /* 0x00000000000079c5 */ /* 0x000fe20000000000 */
[----:B------:R-:W-:Y:S01]  /*1f20*/  UMOV UR9, 0x40000040 ;  /* 0x4000004000097882 */ /* 0x000fe20000000000 */
[----:B------:R-:W-:Y:S01]  /*1f30*/  UMOV UR11, 0x40000040 ;  /* 0x40000040000b7882 */ /* 0x000fe20000000000 */
[----:B------:R-:W-:Y:S01]  /*1f40*/  UIADD3 UR5, UR41, 0x2, URZ ;  /* 0x0000000229057890 */ /* 0x000fe2000fffe03f */
[----:B------:R-:W-:Y:S02]  /*1f50*/  IMAD.U32 R19, RZ, RZ, UR9 ;  /* 0x00000009ff137e24 */ /* 0x000fe4000f8e00ff */
[----:B------:R-:W-:Y:S02]  /*1f60*/  UMOV UR8, UR41 ;  /* 0x0000002900087c82 */ /* 0x000fe40008000000 */
[----:B------:R-:W-:-:S03]  /*1f70*/  IMAD.U32 R18, RZ, RZ, UR8 ;  /* 0x00000008ff127e24 */ /* 0x000fc6000f8e00ff */
[----:B------:R-:W-:-:S04]  /*1f80*/  UIADD3 UR4, UR4, 0x1c400, URZ ;  /* 0x0001c40004047890 */ /* 0x000fc8000fffe03f */
[----:B------:R-:W-:-:S04]  /*1f90*/  USHF.R.U32.HI UR4, URZ, 0x4, UR4 ;  /* 0x000000043f047899 */ /* 0x000fc80008011604 */
[----:B------:R-:W-:-:S04]  /*1fa0*/  ULOP3.LUT UR4, UR4, 0x3fff, URZ, 0xc0, !UPT ;  /* 0x00003fff04047892 */ /* 0x000fc8000f8ec03f */
[----:B------:R-:W-:-:S04]  /*1fb0*/  ULOP3.LUT UR61, UR4, 0x10000, URZ, 0xfc, !UPT ;  /* 0x00010000043d7892 */ /* 0x000fc8000f8efc3f */
[----:B------:R-:W-:-:S04]  /*1fc0*/  UIMAD UR4, UR38, 0x300, UR61 ;  /* 0x00000300260478a4 */ /* 0x000fc8000f8e023d */
[----:B------:R-:W-:-:S03]  /*1fd0*/  UIADD3 UR7, UR4, 0x2, URZ ;  /* 0x0000000204077890 */ /* 0x000fc6000fffe03f */
[----:B------:R-:W-:Y:S02]  /*1fe0*/  UMOV UR10, UR4 ;  /* 0x00000004000a7c82 */ /* 0x000fe40008000000 */
[----:B------:R-:W-:Y:S01]  /*1ff0*/  HGMMA.64x96x16.F32 R24, gdesc[UR8], RZ, !UPT, gsb0 ;  /* 0x01600000081879f0 */ /* 0x000fe2000c0008ff */
[----:B------:R-:W-:Y:S01]  /*2000*/  UMOV UR8, UR5 ;  /* 0x0000000500087c82 */ /* 0x000fe20008000000 */
[----:B------:R-:W-:Y:S01]  /*2010*/  UMOV UR9, 0x40000040 ;  /* 0x4000004000097882 */ /* 0x000fe20000000000 */
[----:B------:R-:W-:Y:S01]  /*2020*/  UMOV UR10, UR7 ;  /* 0x00000007000a7c82 */ /* 0x000fe20008000000 */
[----:B------:R-:W-:Y:S01]  /*2030*/  UMOV UR11, 0x40000040 ;  /* 0x40000040000b7882 */ /* 0x000fe20000000000 */
[----:B------:R-:W-:Y:S01]  /*2040*/  UIADD3 UR5, UR41, 0x4, URZ ;  /* 0x0000000429057890 */ /* 0x000fe2000fffe03f */
[----:B------:R-:W-:Y:S01]  /*2050*/  IMAD.U32 R16, RZ, RZ, UR8 ;  /* 0x00000008ff107e24 */ /* 0x000fe2000f8e00ff */
[----:B------:R-:W-:Y:S01]  /*2060*/  UIADD3 UR7, UR4, 0x4, URZ ;  /* 0x0000000404077890 */ /* 0x000fe2000fffe03f */
[----:B------:R-:W-:Y:S01]  /*2070*/  IMAD.U32 R17, RZ, RZ, UR9 ;  /* 0x00000009ff117e24 */ /* 0x000fe2000f8e00ff */
[----:B------:R-:W-:Y:S01]  /*2080*/  UIADD3 UR4, UR4, 0x6, URZ ;  /* 0x0000000604047890 */ /* 0x000fe2000fffe03f */
[----:B------:R-:W-:-:S02]  /*2090*/  WARPGROUP.DEPBAR.LE gsb0, 0x0 ;  /* 0x00008000000079c5 */ /* 0x000fc40000010000 */
[----:B------:R-:W-:-:S06]  /*20a0*/  WARPGROUP.ARRIVE ;  /* 0x00000000000079c5 */ /* 0x000fcc0000000000 */
[----:B------:R-:W-:Y:S01]  /*20b0*/  HGMMA.64x96x16.F32 R24, gdesc[UR8], R24, gsb0 ;  /* 0x01600000081879f0 */ /* 0x000fe20008000818 */
[----:B------:R-:W-:Y:S01]  /*20c0*/  UMOV UR8, UR5 ;  /* 0x0000000500087c82 */ /* 0x000fe20008000000 */
[----:B------:R-:W-:Y:S01]  /*20d0*/  UMOV UR9, 0x40000040 ;  /* 0x4000004000097882 */ /* 0x000fe20000000000 */
[----:B------:R-:W-:Y:S01]  /*20e0*/  UMOV UR10, UR7 ;  /* 0x00000007000a7c82 */ /* 0x000fe20008000000 */
[----:B------:R-:W-:Y:S01]  /*20f0*/  UMOV UR11, 0x40000040 ;  /* 0x40000040000b7882 */ /* 0x000fe20000000000 */
[----:B------:R-:W-:Y:S01]  /*2100*/  UIADD3 UR5, UR41, 0x6, URZ ;  /* 0x0000000629057890 */ /* 0x000fe2000fffe03f */
[----:B------:R-:W-:Y:S02]  /*2110*/  IMAD.U32 R14, RZ, RZ, UR8 ;  /* 0x00000008ff0e7e24 */ /* 0x000fe4000f8e00ff */
[----:B------:R-:W-:Y:S01]  /*2120*/  IMAD.U32 R15, RZ, RZ, UR9 ;  /* 0x00000009ff0f7e24 */ /* 0x000fe2000f8e00ff */
[----:B------:R-:W-:Y:S02]  /*2130*/  WARPGROUP.DEPBAR.LE gsb0, 0x0 ;  /* 0x00008000000079c5 */ /* 0x000fe40000010000 */
[----:B------:R-:W-:-:S06]  /*2140*/  WARPGROUP.ARRIVE ;  /* 0x00000000000079c5 */ /* 0x000fcc0000000000 */
[----:B------:R-:W-:Y:S01]  /*2150*/  HGMMA.64x96x16.F32 R24, gdesc[UR8], R24, gsb0 ;  /* 0x01600000081879f0 */ /* 0x000fe20008000818 */
[----:B------:R-:W-:Y:S01]  /*2160*/  UMOV UR8, UR5 ;  /* 0x0000000500087c82 */ /* 0x000fe20008000000 */
[----:B------:R-:W-:Y:S01]  /*2170*/  UMOV UR9, 0x40000040 ;  /* 0x4000004000097882 */ /* 0x000fe20000000000 */
[----:B------:R-:W-:Y:S01]  /*2180*/  UMOV UR10, UR4 ;  /* 0x00000004000a7c82 */ /* 0x000fe20008000000 */
[----:B------:R-:W-:Y:S01]  /*2190*/  UMOV UR11, 0x40000040 ;  /* 0x40000040000b7882 */ /* 0x000fe20000000000 */
[----:B------:R-:W-:Y:S02]  /*21a0*/  IMAD.U32 R12, RZ, RZ, UR8 ;  /* 0x00000008ff0c7e24 */ /* 0x000fe4000f8e00ff */
[----:B------:R-:W-:Y:S01]  /*21b0*/  IMAD.U32 R13, RZ, RZ, UR9 ;  /* 0x00000009ff0d7e24 */ /* 0x000fe2000f8e00ff */
[----:B------:R-:W-:Y:S02]  /*21c0*/  WARPGROUP.DEPBAR.LE gsb0, 0x0 ;  /* 0x00008000000079c5 */ /* 0x000fe40000010000 */
[----:B------:R-:W-:-:S06]  /*21d0*/  WARPGROUP.ARRIVE ;  /* 0x00000000000079c5 */ /* 0x000fcc0000000000 */
[----:B------:R-:W-:Y:S03]  /*21e0*/  HGMMA.64x96x16.F32 R24, gdesc[UR8], R24, gsb0 ;  /* 0x01600000081879f0 */ /* 0x000fe60008000818 */
[----:B------:R-:W-:Y:S02]  /*21f0*/  WARPGROUP.DEPBAR.LE gsb0, 0x0 ;  /* 0x00008000000079c5 */ /* 0x000fe40000010000 */
[----:B------:R-:W4:Y:S02]  /*2200*/  SYNCS.PHASECHK.TRANS64.TRYWAIT P1, [R3+URZ+0x32410], R0 ;  /* 0x03241000030075a7 */ /* 0x000f24000802017f */
[----:B----4-:R-:W-:Y:S05]  /*2210*/  @!P1 BRA `(.L_x_1145) ;  /* 0x0000010400f49947 */ /* 0x010fea0003800000 */
.L_x_1276:
[----:B------:R-:W-:Y:S05]  /*2220*/  @!P0 BRA `(.L_x_1146) ;  /* 0x0000000000048947 */ /* 0x000fea0003800000 */
[----:B------:R-:W-:Y:S01]  /*2230*/  BPT.TRAP 0x1 ;  /* 0x000000040000795c */ /* 0x000fe20000300000 */
.L_x_1146:
[----:B------:R0:W0:Y:S01]  /*2240*/  SYNCS.PHASECHK.TRANS64.TRYWAIT P1, [UR6+0x32450], R2 ;  /* 0x03245002ff0075a7 */ /* 0x0000220008020146 */
[----:B------:R-:W-:Y:S05]  /*2250*/  @!P0 BRA `(.L_x_1147) ;  /* 0x0000000000048947 */ /* 0x000fea0003800000 */
[----:B------:R-:W-:Y:S01]  /*2260*/  BPT.TRAP 0x1 ;  /* 0x000000040000795c */ /* 0x000fe20000300000 */
.L_x_1147:
[----:B0-----:R-:W-:Y:S05]  /*2270*/  @P1 BRA `(.L_x_1148) ;  /* 0x0000000000081947 */ /* 0x001fea0003800000 */
[----:B------:R-:W0:Y:S02]  /*2280*/  SYNCS.PHASECHK.TRANS64.TRYWAIT P1, [UR6+0x32450], R2 ;  /* 0x03245002ff0075a7 */ /* 0x000e240008020146 */
[----:B0-----:R-:W-:Y:S05]  /*2290*/  @!P1 BRA `(.L_x_1149) ;  /* 0x0000010400e89947 */ /* 0x001fea0003800000 */
.L_x_1148:
[----:B------:R-:W-:Y:S01]  /*22a0*/  R2UR UR5, R3 ;  /* 0x00000000030572ca */ /* 0x000fe200000e0000 */
[----:B------:R-:W-:Y:S01]  /*22b0*/  WARPGROUP.ARRIVE ;  /* 0x00000000000079c5 */ /* 0x000fe20000000000 */
[----:B------:R-:W-:Y:S01]  /*22c0*/  UMOV UR11, 0x40000040 ;  /* 0x40000040000b7882 */ /* 0x000fe20000000000 */
[----:B------:R-:W-:Y:S01]  /*22d0*/  UMOV UR9, 0x40000040 ;  /* 0x4000004000097882 */ /* 0x000fe20000000000 */
[----:B------:R-:W-:Y:S01]  /*22e0*/  UMOV UR13, 0x40000040 ;  /* 0x40000040000d7882 */ /* 0x000fe20000000000 */
[----:B------:R-:W-:Y:S01]  /*22f0*/  IMAD.U32 R11, RZ, RZ, UR9 ;  /* 0x00000009ff0b7e24 */ /* 0x000fe2000f8e00ff */
[----:B------:R-:W-:Y:S01]  /*2300*/  UMOV UR15, 0x40000040 ;  /* 0x40000040000f7882 */ /* 0x000fe20000000000 */
[----:B------:R-:W-:Y:S01]  /*2310*/  IMAD.U32 R9, RZ, RZ, UR13 ;  /* 0x0000000dff097e24 */ /* 0x000fe2000f8e00ff */
[----:B------:R-:W-:Y:S01]  /*2320*/  UMOV UR57, 0x40000040 ;  /* 0x4000004000397882 */ /* 0x000fe20000000000 */
[----:B------:R-:W-:Y:S01]  /*2330*/  UMOV UR59, 0x40000040 ;  /* 0x40000040003b7882 */ /* 0x000fe20000000000 */
[----:B------:R-:W-:Y:S01]  /*2340*/  UMOV UR17, 0x40000040 ;  /* 0x4000004000117882 */ /* 0x000fe20000000000 */
[----:B------:R-:W-:Y:S01]  /*2350*/  UMOV UR19, 0x40000040 ;  /* 0x4000004000137882 */ /* 0x000fe20000000000 */
[----:B------:R-:W-:Y:S01]  /*2360*/  UMOV UR21, 0x40000040 ;  /* 0x4000004000157882 */ /* 0x000fe20000000000 */
[----:B------:R-:W-:Y:S01]  /*2370*/  UIADD3 UR4, UR5, 0x400, URZ ;  /* 0x0000040005047890 */ /* 0x000fe2000fffe03f */
[----:B-1--4-:R-:W1:Y:S01]  /*2380*/  S2R R0, SR_TID.X ;  /* 0x0000000000007919 */ /* 0x012e620000002100 */
[----:B------:R-:W-:-:S02]  /*2390*/  ULEA UR40, UR40, UR5, 0xd ;  /* 0x0000000528287291 */ /* 0x000fc4000f8e683f */
[----:B------:R-:W-:Y:S02]  /*23a0*/  USHF.R.U32.HI UR4, URZ, 0x4, UR4 ;  /* 0x000000043f047899 */ /* 0x000fe40008011604 */
[----:B------:R-:W-:Y:S02]  /*23b0*/  UIADD3 UR40, UR40, 0x22400, URZ ;  /* 0x0002240028287890 */ /* 0x000fe4000fffe03f */
[----:B------:R-:W-:Y:S02]  /*23c0*/  ULOP3.LUT UR7, UR4, 0x3fff, URZ, 0xc0, !UPT ;  /* 0x00003fff04077892 */ /* 0x000fe4000f8ec03f */
[----:B------:R-:W-:Y:S02]  /*23d0*/  USHF.R.U32.HI UR40, URZ, 0x4, UR40 ;  /* 0x000000043f287899 */ /* 0x000fe40008011628 */
[----:B------:R-:W-:Y:S02]  /*23e0*/  ULOP3.LUT UR60, UR7, 0x10000, URZ, 0xfc, !UPT ;  /* 0x00010000073c7892 */ /* 0x000fe4000f8efc3f */
[----:B------:R-:W-:-:S02]  /*23f0*/  ULOP3.LUT UR4, UR40, 0x3fff, URZ, 0xc0, !UPT ;  /* 0x00003fff28047892 */ /* 0x000fc4000f8ec03f */
[----:B------:R-:W-:Y:S02]  /*2400*/  UIMAD UR5, UR38, 0xc00, UR60 ;  /* 0x00000c00260578a4 */ /* 0x000fe4000f8e023c */
[----:B------:R-:W-:Y:S02]  /*2410*/  ULOP3.LUT UR4, UR4, 0x10000, URZ, 0xfc, !UPT ;  /* 0x0001000004047892 */ /* 0x000fe4000f8efc3f */
[----:B------:R-:W-:Y:S02]  /*2420*/  UIADD3 UR58, UR5, 0x302, URZ ;  /* 0x00000302053a7890 */ /* 0x000fe4000fffe03f */
[----:B------:R-:W-:Y:S01]  /*2430*/  UIADD3 UR56, UR4, 0x402, URZ ;  /* 0x0000040204387890 */ /* 0x000fe2000fffe03f */
[----:B------:R-:W-:Y:S02]  /*2440*/  UMOV UR10, UR5 ;  /* 0x00000005000a7c82 */ /* 0x000fe40008000000 */
[----:B------:R-:W-:Y:S01]  /*2450*/  UMOV UR8, UR4 ;  /* 0x0000000400087c82 */ /* 0x000fe20008000000 */
[----:B------:R-:W-:Y:S01]  /*2460*/  UIADD3 UR16, UR4, 0x800, URZ ;  /* 0x0000080004107890 */ /* 0x000fe2000fffe03f */
[----:B------:R-:W-:Y:S01]  /*2470*/  HGMMA.64x96x16.F32 R24, gdesc[UR8], R24, gsb0 ;  /* 0x01600000081879f0 */ /* 0x000fe20008000818 */
[----:B------:R-:W-:Y:S01]  /*2480*/  IMAD.U32 R10, RZ, RZ, UR8 ;  /* 0x00000008ff0a7e24 */ /* 0x000fe2000f8e00ff */
[----:B------:R-:W-:-:S02]  /*2490*/  UIADD3 UR8, UR4, 0x2, URZ ;  /* 0x0000000204087890 */ /* 0x000fc4000fffe03f */
[----:B------:R-:W-:Y:S02]  /*24a0*/  UIADD3 UR9, UR5, 0x2, URZ ;  /* 0x0000000205097890 */ /* 0x000fe4000fffe03f */
[----:B------:R-:W-:Y:S01]  /*24b0*/  UIADD3 UR10, UR5, 0x304, URZ ;  /* 0x00000304050a7890 */ /* 0x000fe2000fffe03f */
[----:B-1----:R-:W-:Y:S01]  /*24c0*/  SHF.R.U32.HI R0, RZ, 0x7, R0 ;  /* 0x00000007ff007819 */ /* 0x002fe20000011600 */
[----:B------:R-:W-:Y:S01]  /*24d0*/  UMOV UR11, 0x40000040 ;  /* 0x40000040000b7882 */ /* 0x000fe20000000000 */
[----:B------:R-:W-:Y:S01]  /*24e0*/  UMOV UR12, UR8 ;  /* 0x00000008000c7c82 */ /* 0x000fe20008000000 */
[----:B------:R-:W-:Y:S01]  /*24f0*/  UIADD3 UR8, UR4, 0x4, URZ ;  /* 0x0000000404087890 */ /* 0x000fe2000fffe03f */
[----:B------:R-:W-:Y:S01]  /*2500*/  IMAD.U32 R8, RZ, RZ, UR12 ;  /* 0x0000000cff087e24 */ /* 0x000fe2000f8e00ff */
[----:B------:R-:W-:Y:S01]  /*2510*/  UMOV UR14, UR9 ;  /* 0x00000009000e7c82 */ /* 0x000fe20008000000 */
[----:B------:R-:W-:Y:S01]  /*2520*/  UIADD3 UR9, UR5, 0x4, URZ ;  /* 0x0000000405097890 */ /* 0x000fe2000fffe03f */
[----:B------:R-:W-:Y:S01]  /*2530*/  IADD3 R0, -R0, 0xb, RZ ;  /* 0x0000000b00007810 */ /* 0x000fe20007ffe1ff */
[----:B------:R-:W-:-:S02]  /*2540*/  UIADD3 UR18, UR5, 0x600, URZ ;  /* 0x0000060005127890 */ /* 0x000fc4000fffe03f */
[----:B------:R-:W-:Y:S02]  /*2550*/  UIADD3 UR20, UR4, 0x802, URZ ;  /* 0x0000080204147890 */ /* 0x000fe4000fffe03f */
[----:B------:R-:W-:Y:S01]  /*2560*/  UIADD3 UR22, UR5, 0x602, URZ ;  /* 0x0000060205167890 */ /* 0x000fe2000fffe03f */
        /* <DEDUP_REMOVED lines=25> */
[----:B------:R-:W-:Y:S02]  /*2700*/  WARPGROUP.DEPBAR.LE gsb0, 0x0 ;  /* 0x00008000000079c5 */ /* 0x000fe40000010000 */
[----:B------:R-:W-:-:S06]  /*2710*/  WARPGROUP.ARRIVE ;  /* 0x00000000000079c5 */ /* 0x000fcc0000000000 */
[----:B------:R-:W-:Y:S01]  /*2720*/  HGMMA.64x96x16.F32 R24, gdesc[UR12], R24, gsb0 ;  /* 0x016000000c1879f0 */ /* 0x000fe20008000818 */
[----:B------:R-:W-:Y:S01]  /*2730*/  UMOV UR12, UR8 ;  /* 0x00000008000c7c82 */ /* 0x000fe20008000000 */
[----:B------:R-:W-:Y:S01]  /*2740*/  UMOV UR13, 0x40000040 ;  /* 0x40000040000d7882 */ /* 0x000fe20000000000 */
[----:B------:R-:W-:Y:S01]  /*2750*/  UMOV UR14, UR9 ;  /* 0x00000009000e7c82 */ /* 0x000fe20008000000 */
[----:B------:R-:W-:Y:S01]  /*2760*/  UMOV UR15, 0x40000040 ;  /* 0x40000040000f7882 */ /* 0x000fe20000000000 */
[----:B------:R-:W-:Y:S01]  /*2770*/  UIADD3 UR8, UR4, 0x6, URZ ;  /* 0x0000000604087890 */ /* 0x000fe2000fffe03f */
[----:B------:R-:W-:Y:S01]  /*2780*/  MOV R6, UR12 ;  /* 0x0000000c00067c02 */ /* 0x000fe20008000f00 */
[----:B------:R-:W-:Y:S01]  /*2790*/  UIADD3 UR9, UR5, 0x6, URZ ;  /* 0x0000000605097890 */ /* 0x000fe2000fffe03f */
        /* <DEDUP_REMOVED lines=9> */
[----:B------:R-:W-:Y:S01]  /*2830*/  IMAD.U32 R4, RZ, RZ, UR12 ;  /* 0x0000000cff047e24 */ /* 0x000fe2000f8e00ff */
[----:B------:R-:W-:Y:S01]  /*2840*/  UIADD3 UR9, UR5, 0x300, URZ ;  /* 0x0000030005097890 */ /* 0x000fe2000fffe03f */
[----:B0--3--:R-:W-:Y:S01]  /*2850*/  IMAD.U32 R5, RZ, RZ, UR13 ;  /* 0x0000000dff057e24 */ /* 0x009fe2000f8e00ff */
        /* <DEDUP_REMOVED lines=8> */
[----:B--2---:R-:W-:Y:S01]  /*28e0*/  IMAD.U32 R2, RZ, RZ, UR12 ;  /* 0x0000000cff027e24 */ /* 0x004fe2000f8e00ff */
[----:B------:R-:W-:Y:S01]  /*28f0*/  UMOV UR9, 0x40000040 ;  /* 0x4000004000097882 */ /* 0x000fe20000000000 */
[----:B------:R-:W-:Y:S01]  /*2900*/  IMAD.U32 R3, RZ, RZ, UR13 ;  /* 0x0000000dff037e24 */ /* 0x000fe2000f8e00ff */
[----:B------:R-:W-:Y:S02]  /*2910*/  WARPGROUP.DEPBAR.LE gsb0, 0x0 ;  /* 0x00008000000079c5 */ /* 0x000fe40000010000 */
[----:B------:R-:W-:-:S06]  /*2920*/  WARPGROUP.ARRIVE ;  /* 0x00000000000079c5 */ /* 0x000fcc0000000000 */
[----:B------:R-:W-:Y:S01]  /*2930*/  HGMMA.64x96x16.F32 R24, gdesc[UR12], R24, gsb0 ;  /* 0x016000000c1879f0 */ /* 0x000fe20008000818 */
        /* <DEDUP_REMOVED lines=41> */
.L_x_1150:
[----:B------:R-:W-:Y:S01]  /*2bd0*/  ULDC UR4, c[0x0][0xad0] ;  /* 0x0002b40000047ab9 */ /* 0x000fe20000000800 */
[----:B------:R-:W-:Y:S02]  /*2be0*/  IMAD R152, R164, -0x60, R152 ;  /* 0xffffffa0a4987824 */ /* 0x000fe400078e0298 */
        /* <DEDUP_REMOVED lines=9> */
[----:B------:R-:W-:Y:S01]  /*2c80*/  IADD3 R152, -R23, 0x60, R152 ;  /* 0x0000006017987810 */ /* 0x000fe20007ffe198 */
[----:B------:R-:W-:Y:S01]  /*2c90*/  FMUL.FTZ R32, R32, UR4 ;  /* 0x0000000420207c20 */ /* 0x000fe20008410000 */
[----:B------:R-:W-:Y:S01]  /*2ca0*/  FMUL.FTZ R34, R34, UR4 ;  /* 0x0000000422227c20 */ /* 0x000fe20008410000 */
[----:B------:R-:W-:Y:S01]  /*2cb0*/  FMUL.FTZ R35, R35, UR4 ;  /* 0x0000000423237c20 */ /* 0x000fe20008410000 */
[C---:B------:R-:W-:Y:S01]  /*2cc0*/  ISETP.GT.AND P1, PT, R152.reuse, RZ, PT ;  /* 0x000000ff9800720c */ /* 0x040fe20003f24270 */
[----:B------:R-:W2:Y:S01]  /*2cd0*/  MUFU.TANH R27, R27 ;  /* 0x0000001b001b7308 */ /* 0x000ea20000002400 */
[----:B------:R-:W-:Y:S01]  /*2ce0*/  FMUL.FTZ R33, R33, UR4 ;  /* 0x0000000421217c20 */ /* 0x000fe20008410000 */
[----:B------:R-:W-:Y:S01]  /*2cf0*/  ISETP.GT.AND P6, PT, R152, 0x1, PT ;  /* 0x000000019800780c */ /* 0x000fe20003fc4270 */
[----:B------:R-:W-:Y:S01]  /*2d00*/  FMUL.FTZ R36, R36, UR4 ;  /* 0x0000000424247c20 */ /* 0x000fe20008410000 */
[----:B------:R-:W-:Y:S01]  /*2d10*/  FMUL.FTZ R38, R38, UR4 ;  /* 0x0000000426267c20 */ /* 0x000fe20008410000 */
[----:B------:R-:W-:Y:S01]  /*2d20*/  FMUL.FTZ R39, R39, UR4 ;  /* 0x0000000427277c20 */ /* 0x000fe20008410000 */
[C---:B------:R-:W-:Y:S01]  /*2d30*/  ISETP.GT.AND P2, PT, R152.reuse, 0x8, PT ;  /* 0x000000089800780c */ /* 0x040fe20003f44270 */
[----:B------:R-:W-:Y:S01]  /*2d40*/  FMUL.FTZ R37, R37, UR4 ;  /* 0x0000000425257c20 */ /* 0x000fe20008410000 */
[----:B------:R1:W3:Y:S01]  /*2d50*/  MUFU.TANH R20, R24 ;  /* 0x0000001800147308 */ /* 0x0002e20000002400 */
[----:B------:R-:W-:Y:S01]  /*2d60*/  ISETP.GT.AND P3, PT, R152, 0x9, PT ;  /* 0x000000099800780c */ /* 0x000fe20003f64270 */
[----:B------:R-:W-:Y:S01]  /*2d70*/  FMUL.FTZ R40, R40, UR4 ;  /* 0x0000000428287c20 */ /* 0x000fe20008410000 */
[----:B------:R-:W-:Y:S01]  /*2d80*/  FMUL.FTZ R42, R42, UR4 ;  /* 0x000000042a2a7c20 */ /* 0x000fe20008410000 */
[----:B------:R-:W-:Y:S01]  /*2d90*/  FMUL.FTZ R43, R43, UR4 ;  /* 0x000000042b2b7c20 */ /* 0x000fe20008410000 */
[C---:B------:R-:W-:Y:S01]  /*2da0*/  ISETP.GT.AND P5, PT, R152.reuse, 0x10, PT ;  /* 0x000000109800780c */ /* 0x040fe20003fa4270 */
[----:B------:R-:W-:Y:S01]  /*2db0*/  FMUL.FTZ R41, R41, UR4 ;  /* 0x0000000429297c20 */ /* 0x000fe20008410000 */
[----:B------:R-:W-:Y:S01]  /*2dc0*/  ISETP.GT.AND P4, PT, R152, 0x11, PT ;  /* 0x000000119800780c */ /* 0x000fe20003f84270 */
[----:B------:R3:W4:Y:S01]  /*2dd0*/  MUFU.TANH R21, R25 ;  /* 0x0000001900157308 */ /* 0x0007220000002400 */
[----:B-1----:R-:W-:Y:S01]  /*2de0*/  FSEL R24, R26, -INF , P1 ;  /* 0xff8000001a187808 */ /* 0x002fe20000800000 */
[----:B------:R-:W-:Y:S01]  /*2df0*/  FMUL.FTZ R44, R44, UR4 ;  /* 0x000000042c2c7c20 */ /* 0x000fe20008410000 */
[----:B--2---:R-:W-:Y:S01]  /*2e00*/  FSEL R26, R27, -INF , P6 ;  /* 0xff8000001b1a7808 */ /* 0x004fe20003000000 */
[----:B------:R-:W-:Y:S01]  /*2e10*/  FMUL.FTZ R45, R45, UR4 ;  /* 0x000000042d2d7c20 */ /* 0x000fe20008410000 */
[----:B------:R-:W-:Y:S01]  /*2e20*/  FMUL.FTZ R48, R48, UR4 ;  /* 0x0000000430307c20 */ /* 0x000fe20008410000 */
[----:B------:R-:W-:Y:S01]  /*2e30*/  FMUL.FTZ R49, R49, UR4 ;  /* 0x0000000431317c20 */ /* 0x000fe20008410000 */
[----:B------:R-:W-:Y:S01]  /*2e40*/  FMUL.FTZ R46, R46, UR4 ;  /* 0x000000042e2e7c20 */ /* 0x000fe20008410000 */
[----:B------:R-:W-:Y:S01]  /*2e50*/  MUFU.TANH R73, R28 ;  /* 0x0000001c00497308 */ /* 0x000fe20000002400 */
[----:B---3--:R-:W-:Y:S01]  /*2e60*/  FSEL R25, R20, -INF , P1 ;  /* 0xff80000014197808 */ /* 0x008fe20000800000 */
[----:B------:R-:W-:Y:S01]  /*2e70*/  FMUL.FTZ R52, R52, UR4 ;  /* 0x0000000434347c20 */ /* 0x000fe20008410000 */
[----:B------:R-:W-:Y:S01]  /*2e80*/  ISETP.GT.AND P1, PT, R152, 0x18, PT ;  /* 0x000000189800780c */ /* 0x000fe20003f24270 */
[----:B------:R-:W-:Y:S01]  /*2e90*/  FMUL.FTZ R47, R47, UR4 ;  /* 0x000000042f2f7c20 */ /* 0x000fe20008410000 */
[----:B------:R-:W-:Y:S01]  /*2ea0*/  FMUL.FTZ R53, R53, UR4 ;  /* 0x0000000435357c20 */ /* 0x000fe20008410000 */
[----:B------:R-:W-:Y:S01]  /*2eb0*/  FMUL.FTZ R50, R50, UR4 ;  /* 0x0000000432327c20 */ /* 0x000fe20008410000 */
[----:B------:R-:W-:Y:S01]  /*2ec0*/  FMUL.FTZ R56, R56, UR4 ;  /* 0x0000000438387c20 */ /* 0x000fe20008410000 */
[----:B------:R-:W1:Y:S01]  /*2ed0*/  MUFU.TANH R30, R30 ;  /* 0x0000001e001e7308 */ /* 0x000e620000002400 */
[----:B----4-:R-:W-:Y:S01]  /*2ee0*/  FSEL R27, R21, -INF , P6 ;  /* 0xff800000151b7808 */ /* 0x010fe20003000000 */
[----:B------:R-:W-:Y:S01]  /*2ef0*/  FMUL.FTZ R51, R51, UR4 ;  /* 0x0000000433337c20 */ /* 0x000fe20008410000 */
[----:B------:R-:W-:Y:S01]  /*2f00*/  FMUL.FTZ R57, R57, UR4 ;  /* 0x0000000439397c20 */ /* 0x000fe20008410000 */
[----:B------:R-:W-:Y:S01]  /*2f10*/  FMUL.FTZ R54, R54, UR4 ;  /* 0x0000000436367c20 */ /* 0x000fe20008410000 */
[----:B------:R-:W-:Y:S01]  /*2f20*/  FMNMX.FTZ R20, R25, R27, !PT ;  /* 0x0000001b19147209 */ /* 0x000fe20007810000 */
        /* <DEDUP_REMOVED lines=8> */
[----:B------:R-:W-:Y:S01]  /*2fb0*/  ISETP.GT.AND P6, PT, R152, 0x50, PT ;  /* 0x000000509800780c */ /* 0x000fe20003fc4270 */
[----:B------:R-:W-:Y:S01]  /*2fc0*/  FMUL.FTZ R59, R59, UR4 ;  /* 0x000000043b3b7c20 */ /* 0x000fe20008410000 */
[----:B------:R3:W4:Y:S01]  /*2fd0*/  MUFU.TANH R74, R29 ;  /* 0x0000001d004a7308 */ /* 0x0007220000002400 */
[----:B-1----:R-:W-:Y:S01]  /*2fe0*/  FSEL R28, R30, -INF , P2 ;  /* 0xff8000001e1c7808 */ /* 0x002fe20001000000 */
[----:B------:R-:W-:Y:S01]  /*2ff0*/  FMUL.FTZ R62, R62, UR4 ;  /* 0x000000043e3e7c20 */ /* 0x000fe20008410000 */
[----:B------:R-:W-:Y:S01]  /*3000*/  FMUL.FTZ R63, R63, UR4 ;  /* 0x000000043f3f7c20 */ /* 0x000fe20008410000 */
[----:B------:R-:W-:Y:S01]  /*3010*/  FMUL.FTZ R66, R66, UR4 ;  /* 0x0000000442427c20 */ /* 0x000fe20008410000 */
[----:B------:R-:W-:Y:S01]  /*3020*/  FMUL.FTZ R67, R67, UR4 ;  /* 0x0000000443437c20 */ /* 0x000fe20008410000 */
[----:B------:R-:W-:Y:S01]  /*3030*/  FMUL.FTZ R69, R69, UR4 ;  /* 0x0000000445457c20 */ /* 0x000fe20008410000 */
[----:B------:R-:W-:Y:S01]  /*3040*/  FMUL.FTZ R70, R70, UR4 ;  /* 0x0000000446467c20 */ /* 0x000fe20008410000 */
[----:B------:R-:W-:Y:S01]  /*3050*/  MUFU.TANH R75, R32 ;  /* 0x00000020004b7308 */ /* 0x000fe20000002400 */
[----:B---3--:R-:W-:Y:S01]  /*3060*/  FSEL R29, R73, -INF , P2 ;  /* 0xff800000491d7808 */ /* 0x008fe20001000000 */
[----:B------:R-:W-:Y:S01]  /*3070*/  FMUL.FTZ R71, R71, UR4 ;  /* 0x0000000447477c20 */ /* 0x000fe20008410000 */
[----:B--2---:R-:W-:Y:S01]  /*3080*/  FSEL R30, R31, -INF , P3 ;  /* 0xff8000001f1e7808 */ /* 0x004fe20001800000 */
[----:B------:R-:W-:Y:S01]  /*3090*/  ULDC UR10, c[0x0][0xa80] ;  /* 0x0002a000000a7ab9 */ /* 0x000fe20000000800 */
[----:B------:R-:W-:Y:S01]  /*30a0*/  FMNMX.FTZ R20, R29, R20, !PT ;  /* 0x000000141d147209 */ /* 0x000fe20007810000 */
[----:B------:R-:W1:Y:S01]  /*30b0*/  S2UR UR5, SR_CgaCtaId ;  /* 0x00000000000579c3 */ /* 0x000e620000008800 */
[----:B------:R-:W-:Y:S01]  /*30c0*/  ISETP.GT.AND P2, PT, R152, 0x19, PT ;  /* 0x000000199800780c */ /* 0x000fe20003f44270 */
[----:B------:R-:W2:Y:S01]  /*30d0*/  MUFU.TANH R34, R34 ;  /* 0x0000002200227308 */ /* 0x000ea20000002400 */
[----:B----4-:R-:W-:Y:S01]  /*30e0*/  FSEL R31, R74, -INF , P3 ;  /* 0xff8000004a1f7808 */ /* 0x010fe20001800000 */
[----:B------:R-:W-:Y:S01]  /*30f0*/  UIADD3 UR4, UR6, 0x32440, URZ ;  /* 0x0003244006047890 */ /* 0x000fe2000fffe03f */
[----:B------:R-:W-:Y:S01]  /*3100*/  ISETP.GT.AND P3, PT, R152, 0x20, PT ;  /* 0x000000209800780c */ /* 0x000fe20003f64270 */
[----:B------:R-:W-:Y:S01]  /*3110*/  ULOP3.LUT UR7, UR7, 0x3000000, URZ, 0xfc, !UPT ;  /* 0x0300000007077892 */ /* 0x000fe2000f8efc3f */
[----:B------:R-:W-:Y:S01]  /*3120*/  FMNMX.FTZ R20, R31, R20, !PT ;  /* 0x000000141f147209 */ /* 0x000fe20007810000 */
[----:B------:R-:W-:Y:S01]  /*3130*/  UMOV UR15, 0x40000040 ;  /* 0x40000040000f7882 */ /* 0x000fe20000000000 */
[----:B------:R-:W-:Y:S01]  /*3140*/  UMOV UR19, 0x40000040 ;  /* 0x4000004000137882 */ /* 0x000fe20000000000 */
[----:B------:R-:W3:Y:S01]  /*3150*/  MUFU.TANH R35, R35 ;  /* 0x0000002300237308 */ /* 0x000ee20000002400 */
[----:B------:R-:W-:-:S04]  /*3160*/  UIMAD UR14, UR38, 0xc00, UR7 ;  /* 0x00000c00260e78a4 */ /* 0x000fc8000f8e0207 */
[----:B------:R-:W-:-:S03]  /*3170*/  UIADD3 UR18, UR14, 0x80, URZ ;  /* 0x000000800e127890 */ /* 0x000fc6000fffe03f */
[----:B------:R4:W5:Y:S01]  /*3180*/  MUFU.TANH R76, R33 ;  /* 0x00000021004c7308 */ /* 0x0009620000002400 */
[----:B--2---:R-:W-:Y:S01]  /*3190*/  FSEL R32, R34, -INF , P5 ;  /* 0xff80000022207808 */ /* 0x004fe20002800000 */
[----:B-1----:R-:W-:-:S06]  /*31a0*/  UPRMT UR4, UR5, 0x654, UR4 ;  /* 0x0000065405047896 */ /* 0x002fcc0008000004 */
[----:B------:R-:W-:Y:S01]  /*31b0*/  MUFU.TANH R77, R36 ;  /* 0x00000024004d7308 */ /* 0x000fe20000002400 */
[----:B----4-:R-:W-:Y:S02]  /*31c0*/  FSEL R33, R75, -INF , P5 ;  /* 0xff8000004b217808 */ /* 0x010fe40002800000 */
[----:B---3--:R-:W-:Y:S02]  /*31d0*/  FSEL R34, R35, -INF , P4 ;  /* 0xff80000023227808 */ /* 0x008fe40002000000 */
[----:B------:R-:W-:Y:S02]  /*31e0*/  FMNMX.FTZ R20, R33, R20, !PT ;  /* 0x0000001421147209 */ /* 0x000fe40007810000 */
[----:B------:R-:W-:Y:S01]  /*31f0*/  ISETP.GT.AND P5, PT, R152, 0x21, PT ;  /* 0x000000219800780c */ /* 0x000fe20003fa4270 */
[----:B------:R-:W1:Y:S01]  /*3200*/  MUFU.TANH R38, R38 ;  /* 0x0000002600267308 */ /* 0x000e620000002400 */
[----:B-----5:R-:W-:Y:S01]  /*3210*/  FSEL R35, R76, -INF , P4 ;  /* 0xff8000004c237808 */ /* 0x020fe20002000000 */
[----:B------:R-:W-:Y:S01]  /*3220*/  SYNCS.ARRIVE.TRANS64.RED.A1T0 RZ, [UR4], RZ ;  /* 0x000000ffffff79a7 */ /* 0x000fe20008100404 */
[----:B------:R-:W-:Y:S01]  /*3230*/  ISETP.GT.AND P4, PT, R152, 0x28, PT ;  /* 0x000000289800780c */ /* 0x000fe20003f84270 */
[----:B------:R-:W-:Y:S01]  /*3240*/  UIADD3 UR4, UR14, 0x100, URZ ;  /* 0x000001000e047890 */ /* 0x000fe2000fffe03f */
[----:B------:R-:W-:-:S03]  /*3250*/  FMNMX.FTZ R20, R35, R20, !PT ;  /* 0x0000001423147209 */ /* 0x000fc60007810000 */
[----:B------:R-:W2:Y:S08]  /*3260*/  MUFU.TANH R39, R39 ;  /* 0x0000002700277308 */ /* 0x000eb00000002400 */
[----:B------:R3:W4:Y:S01]  /*3270*/  MUFU.TANH R78, R37 ;  /* 0x00000025004e7308 */ /* 0x0007220000002400 */
[----:B-1----:R-:W-:-:S07]  /*3280*/  FSEL R36, R38, -INF , P1 ;  /* 0xff80000026247808 */ /* 0x002fce0000800000 */
[----:B------:R-:W-:Y:S01]  /*3290*/  MUFU.TANH R79, R40 ;  /* 0x00000028004f7308 */ /* 0x000fe20000002400 */
[----:B---3--:R-:W-:Y:S02]  /*32a0*/  FSEL R37, R77, -INF , P1 ;  /* 0xff8000004d257808 */ /* 0x008fe40000800000 */
[----:B--2---:R-:W-:Y:S02]  /*32b0*/  FSEL R38, R39, -INF , P2 ;  /* 0xff80000027267808 */ /* 0x004fe40001000000 */
[----:B------:R-:W-:Y:S02]  /*32c0*/  FMNMX.FTZ R20, R37, R20, !PT ;  /* 0x0000001425147209 */ /* 0x000fe40007810000 */
[----:B------:R-:W-:Y:S01]  /*32d0*/  ISETP.GT.AND P1, PT, R152, 0x29, PT ;  /* 0x000000299800780c */ /* 0x000fe20003f24270 */
[----:B------:R-:W1:Y:S01]  /*32e0*/  MUFU.TANH R42, R42 ;  /* 0x0000002a002a7308 */ /* 0x000e620000002400 */
[----:B----4-:R-:W-:Y:S02]  /*32f0*/  FSEL R39, R78, -INF , P2 ;  /* 0xff8000004e277808 */ /* 0x010fe40001000000 */
[----:B------:R-:W-:-:S02]  /*3300*/  ISETP.GT.AND P2, PT, R152, 0x30, PT ;  /* 0x000000309800780c */ /* 0x000fc40003f44270 */
        /* <DEDUP_REMOVED lines=14> */
[----:B------:R-:W3:Y:S01]  /*33f0*/  MUFU.TANH R49, R49 ;  /* 0x0000003100317308 */ /* 0x000ee20000002400 */
[----:B-1----:R-:W-:-:S07]  /*3400*/  FSEL R45, R45, -INF , P1 ;  /* 0xff8000002d2d7808 */ /* 0x002fce0000800000 */
[----:B------:R-:W1:Y:S01]  /*3410*/  MUFU.TANH R46, R46 ;  /* 0x0000002e002e7308 */ /* 0x000e620000002400 */
[----:B--2---:R-:W-:-:S07]  /*3420*/  FSEL R182, R48, -INF , P2 ;  /* 0xff80000030b67808 */ /* 0x004fce0001000000 */
[----:B------:R2:W4:Y:S01]  /*3430*/  MUFU.TANH R163, R47 ;  /* 0x0000002f00a37308 */ /* 0x0005220000002400 */
[----:B---3--:R-:W-:-:S07]  /*3440*/  FSEL R181, R49, -INF , P3 ;  /* 0xff80000031b57808 */ /* 0x008fce0001800000 */
[----:B------:R-:W3:Y:S01]  /*3450*/  MUFU.TANH R52, R52 ;  /* 0x0000003400347308 */ /* 0x000ee20000002400 */
[----:B--2---:R-:W-:Y:S02]  /*3460*/  FSEL R47, R44, -INF , P4 ;  /* 0xff8000002c2f7808 */ /* 0x004fe40002000000 */
[----:B-1----:R-:W-:Y:S02]  /*3470*/  FSEL R183, R46, -INF , P4 ;  /* 0xff8000002eb77808 */ /* 0x002fe40002000000 */
[----:B------:R-:W-:Y:S02]  /*3480*/  FMNMX.FTZ R20, R47, R20, !PT ;  /* 0x000000142f147209 */ /* 0x000fe40007810000 */
[----:B------:R-:W-:Y:S01]  /*3490*/  ISETP.GT.AND P4, PT, R152, 0x39, PT ;  /* 0x000000399800780c */ /* 0x000fe20003f84270 */
[----:B------:R-:W1:Y:S01]  /*34a0*/  MUFU.TANH R53, R53 ;  /* 0x0000003500357308 */ /* 0x000e620000002400 */
        /* <DEDUP_REMOVED lines=9> */
[----:B-1----:R-:W-:Y:S02]  /*3540*/  FSEL R180, R53, -INF , P4 ;  /* 0xff80000035b47808 */ /* 0x002fe40002000000 */
[----:B------:R-:W-:Y:S02]  /*3550*/  FMNMX.FTZ R21, R24, R26, !PT ;  /* 0x0000001a18157209 */ /* 0x000fe40007810000 */
[----:B------:R-:W-:Y:S02]  /*3560*/  FMNMX.FTZ R49, R180, R49, !PT ;  /* 0x00000031b4317209 */ /* 0x000fe40007810000 */
[----:B------:R-:W-:Y:S01]  /*3570*/  FMNMX.FTZ R21, R28, R21, !PT ;  /* 0x000000151c157209 */ /* 0x000fe20007810000 */
[----:B------:R-:W1:Y:S01]  /*3580*/  MUFU.TANH R51, R51 ;  /* 0x0000003300337308 */ /* 0x000e620000002400 */
[----:B--2---:R-:W-:-:S02]  /*3590*/  FSEL R177, R50, -INF , P2 ;  /* 0xff80000032b17808 */ /* 0x004fc40001000000 */
[----:B------:R-:W-:Y:S02]  /*35a0*/  ISETP.GT.AND P2, PT, R152, 0x41, PT ;  /* 0x000000419800780c */ /* 0x000fe40003f44270 */
[----:B------:R-:W-:-:S03]  /*35b0*/  FMNMX.FTZ R21, R30, R21, !PT ;  /* 0x000000151e157209 */ /* 0x000fc60007810000 */
[----:B------:R-:W2:Y:S01]  /*35c0*/  MUFU.TANH R57, R57 ;  /* 0x0000003900397308 */ /* 0x000ea20000002400 */
[----:B---3--:R-:W-:Y:S02]  /*35d0*/  FSEL R172, R56, -INF , P1 ;  /* 0xff80000038ac7808 */ /* 0x008fe40000800000 */
[----:B------:R-:W-:Y:S02]  /*35e0*/  FMNMX.FTZ R21, R32, R21, !PT ;  /* 0x0000001520157209 */ /* 0x000fe40007810000 */
[----:B------:R-:W-:-:S03]  /*35f0*/  FMNMX.FTZ R49, R172, R49, !PT ;  /* 0x00000031ac317209 */ /* 0x000fc60007810000 */
[----:B------:R-:W3:Y:S01]  /*3600*/  MUFU.TANH R54, R54 ;  /* 0x0000003600367308 */ /* 0x000ee20000002400 */
[----:B-1----:R-:W-:Y:S02]  /*3610*/  FSEL R175, R51, -INF , P3 ;  /* 0xff80000033af7808 */ /* 0x002fe40001800000 */
[----:B------:R-:W-:-:S05]  /*3620*/  ISETP.GT.AND P3, PT, R152, 0x48, PT ;  /* 0x000000489800780c */ /* 0x000fca0003f64270 */
[----:B------:R-:W1:Y:S01]  /*3630*/  MUFU.TANH R60, R60 ;  /* 0x0000003c003c7308 */ /* 0x000e620000002400 */
[----:B--2---:R-:W-:-:S04]  /*3640*/  FSEL R20, R57, -INF , P2 ;  /* 0xff80000039147808 */ /* 0x004fc80001000000 */
[----:B------:R-:W-:-:S03]  /*3650*/  FMNMX.FTZ R49, R20, R49, !PT ;  /* 0x0000003114317209 */ /* 0x000fc60007810000 */
[----:B------:R-:W2:Y:S01]  /*3660*/  MUFU.TANH R61, R61 ;  /* 0x0000003d003d7308 */ /* 0x000ea20000002400 */
[----:B---3--:R-:W-:Y:S02]  /*3670*/  FSEL R179, R54, -INF , P5 ;  /* 0xff80000036b37808 */ /* 0x008fe40002800000 */
[----:B------:R-:W-:-:S05]  /*3680*/  ISETP.GT.AND P5, PT, R152, 0x49, PT ;  /* 0x000000499800780c */ /* 0x000fca0003fa4270 */
[----:B------:R-:W3:Y:S01]  /*3690*/  MUFU.TANH R55, R55 ;  /* 0x0000003700377308 */ /* 0x000ee20000002400 */
[----:B-1----:R-:W-:-:S04]  /*36a0*/  FSEL R170, R60, -INF , P3 ;  /* 0xff8000003caa7808 */ /* 0x002fc80001800000 */
[----:B------:R-:W-:Y:S02]  /*36b0*/  FMNMX.FTZ R44, R170, R49, !PT ;  /* 0x00000031aa2c7209 */ /* 0x000fe40007810000 */
[----:B------:R-:W-:Y:S01]  /*36c0*/  FMNMX.FTZ R49, R34, R21, !PT ;  /* 0x0000001522317209 */ /* 0x000fe20007810000 */
[----:B------:R-:W1:Y:S01]  /*36d0*/  MUFU.TANH R64, R64 ;  /* 0x0000004000407308 */ /* 0x000e620000002400 */
[----:B--2---:R-:W-:Y:S02]  /*36e0*/  FSEL R167, R61, -INF , P5 ;  /* 0xff8000003da77808 */ /* 0x004fe40002800000 */
[----:B------:R-:W-:Y:S02]  /*36f0*/  FMNMX.FTZ R49, R36, R49, !PT ;  /* 0x0000003124317209 */ /* 0x000fe40007810000 */
[----:B------:R-:W-:Y:S02]  /*3700*/  FMNMX.FTZ R51, R167, R44, !PT ;  /* 0x0000002ca7337209 */ /* 0x000fe40007810000 */
[----:B------:R-:W-:Y:S01]  /*3710*/  FMNMX.FTZ R49, R38, R49, !PT ;  /* 0x0000003126317209 */ /* 0x000fe20007810000 */
[----:B------:R-:W2:Y:S01]  /*3720*/  MUFU.TANH R58, R58 ;  /* 0x0000003a003a7308 */ /* 0x000ea20000002400 */
[----:B---3--:R-:W-:-:S02]  /*3730*/  FSEL R178, R55, -INF , P4 ;  /* 0xff80000037b27808 */ /* 0x008fc40002000000 */
[----:B------:R-:W-:Y:S02]  /*3740*/  ISETP.GT.AND P4, PT, R152, 0x51, PT ;  /* 0x000000519800780c */ /* 0x000fe40003f84270 */
[----:B------:R-:W-:-:S03]  /*3750*/  FMNMX.FTZ R49, R40, R49, !PT ;  /* 0x0000003128317209 */ /* 0x000fc60007810000 */
[----:B------:R-:W3:Y:S01]  /*3760*/  MUFU.TANH R65, R65 ;  /* 0x0000004100417308 */ /* 0x000ee20000002400 */
[----:B-1----:R-:W-:-:S04]  /*3770*/  FSEL R168, R64, -INF , P6 ;  /* 0xff80000040a87808 */ /* 0x002fc80003000000 */
[----:B------:R-:W-:-:S03]  /*3780*/  FMNMX.FTZ R44, R168, R51, !PT ;  /* 0x00000033a82c7209 */ /* 0x000fc60007810000 */
[----:B------:R-:W1:Y:S01]  /*3790*/  MUFU.TANH R68, R68 ;  /* 0x0000004400447308 */ /* 0x000e620000002400 */
[----:B--2---:R-:W-:Y:S02]  /*37a0*/  FSEL R166, R58, -INF , P1 ;  /* 0xff8000003aa67808 */ /* 0x004fe40000800000 */
[----:B------:R-:W-:-:S05]  /*37b0*/  ISETP.GT.AND P1, PT, R152, 0x58, PT ;  /* 0x000000589800780c */ /* 0x000fca0003f24270 */
[----:B------:R-:W2:Y:S01]  /*37c0*/  MUFU.TANH R59, R59 ;  /* 0x0000003b003b7308 */ /* 0x000ea20000002400 */
[----:B---3--:R-:W-:-:S04]  /*37d0*/  FSEL R21, R65, -INF , P4 ;  /* 0xff80000041157808 */ /* 0x008fc80002000000 */
[----:B------:R-:W-:-:S03]  /*37e0*/  FMNMX.FTZ R44, R21, R44, !PT ;  /* 0x0000002c152c7209 */ /* 0x000fc60007810000 */
[----:B------:R-:W3:Y:S01]  /*37f0*/  MUFU.TANH R62, R62 ;  /* 0x0000003e003e7308 */ /* 0x000ee20000002400 */
[----:B-1----:R-:W-:-:S04]  /*3800*/  FSEL R173, R68, -INF , P1 ;  /* 0xff80000044ad7808 */ /* 0x002fc80000800000 */
[----:B------:R-:W-:Y:S02]  /*3810*/  FMNMX.FTZ R51, R173, R44, !PT ;  /* 0x0000002cad337209 */ /* 0x000fe40007810000 */
[----:B------:R-:W-:Y:S01]  /*3820*/  FMNMX.FTZ R44, R42, R49, !PT ;  /* 0x000000312a2c7209 */ /* 0x000fe20007810000 */
[----:B------:R-:W1:Y:S01]  /*3830*/  MUFU.TANH R63, R63 ;  /* 0x0000003f003f7308 */ /* 0x000e620000002400 */
[----:B--2---:R-:W-:Y:S02]  /*3840*/  FSEL R169, R59, -INF , P2 ;  /* 0xff8000003ba97808 */ /* 0x004fe40001000000 */
[----:B------:R-:W-:Y:S02]  /*3850*/  FMNMX.FTZ R44, R183, R44, !PT ;  /* 0x0000002cb72c7209 */ /* 0x000fe40007810000 */
[----:B------:R-:W-:Y:S02]  /*3860*/  ISETP.GT.AND P2, PT, R152, 0x59, PT ;  /* 0x000000599800780c */ /* 0x000fe40003f44270 */
[----:B------:R-:W-:Y:S01]  /*3870*/  FMNMX.FTZ R44, R163, R44, !PT ;  /* 0x0000002ca32c7209 */ /* 0x000fe20007810000 */
[----:B------:R-:W2:Y:S01]  /*3880*/  MUFU.TANH R66, R66 ;  /* 0x0000004200427308 */ /* 0x000ea20000002400 */
[----:B---3--:R-:W-:-:S02]  /*3890*/  FSEL R184, R62, -INF , P3 ;  /* 0xff8000003eb87808 */ /* 0x008fc40001800000 */
[----:B------:R-:W-:-:S04]  /*38a0*/  FMNMX.FTZ R44, R177, R44, !PT ;  /* 0x0000002cb12c7209 */ /* 0x000fc80007810000 */
[----:B------:R-:W-:Y:S01]  /*38b0*/  FMNMX.FTZ R44, R175, R44, !PT ;  /* 0x0000002caf2c7209 */ /* 0x000fe20007810000 */
[----:B------:R-:W3:Y:S01]  /*38c0*/  MUFU.TANH R67, R67 ;  /* 0x0000004300437308 */ /* 0x000ee20000002400 */
[----:B-1----:R-:W-:Y:S02]  /*38d0*/  FSEL R185, R63, -INF , P5 ;  /* 0xff8000003fb97808 */ /* 0x002fe40002800000 */
[----:B------:R-:W-:-:S04]  /*38e0*/  FMNMX.FTZ R49, R179, R44, !PT ;  /* 0x0000002cb3317209 */ /* 0x000fc80007810000 */
[----:B------:R-:W-:Y:S01]  /*38f0*/  FMNMX.FTZ R49, R178, R49, !PT ;  /* 0x00000031b2317209 */ /* 0x000fe20007810000 */
[----:B------:R-:W1:Y:S01]  /*3900*/  MUFU.TANH R69, R69 ;  /* 0x0000004500457308 */ /* 0x000e620000002400 */
[----:B--2---:R-:W-:Y:S02]  /*3910*/  FSEL R186, R66, -INF , P6 ;  /* 0xff80000042ba7808 */ /* 0x004fe40003000000 */
[----:B------:R-:W-:-:S04]  /*3920*/  FMNMX.FTZ R44, R166, R49, !PT ;  /* 0x00000031a62c7209 */ /* 0x000fc80007810000 */
[----:B------:R-:W-:Y:S01]  /*3930*/  FMNMX.FTZ R49, R169, R44, !PT ;  /* 0x0000002ca9317209 */ /* 0x000fe20007810000 */
        /* <DEDUP_REMOVED lines=8> */
[----:B------:R-:W-:Y:S02]  /*39c0*/  FMNMX.FTZ R49, R187, R44, !PT ;  /* 0x0000002cbb317209 */ /* 0x000fe40007810000 */
[----:B--2---:R-:W-:Y:S01]  /*39d0*/  FSEL R188, R70, -INF , P1 ;  /* 0xff80000046bc7808 */ /* 0x004fe20000800000 */
[----:B------:R-:W1:Y:S03]  /*39e0*/  SHFL.BFLY PT, R46, R51, 0x2, 0x1f ;  /* 0x0c401f00332e7f89 */ /* 0x000e6600000e0000 */
[----:B------:R-:W-:-:S02]  /*39f0*/  FMNMX.FTZ R44, R188, R49, !PT ;  /* 0x00000031bc2c7209 */ /* 0x000fc40007810000 */
[----:B---3--:R-:W-:-:S04]  /*3a00*/  FSEL R189, R71, -INF , P2 ;  /* 0xff80000047bd7808 */ /* 0x008fc80001000000 */
        /* <DEDUP_REMOVED lines=50> */
[----:B------:R2:W4:Y:S01]  /*3d30*/  MUFU.EX2 R153, R26 ;  /* 0x0000001a00997308 */ /* 0x0005220000000800 */
[--C-:B------:R-:W-:Y:S01]  /*3d40*/  FFMA.FTZ R188, R188, UR10, -R191.reuse ;  /* 0x0000000abcbc7c23 */ /* 0x100fe200080108bf */
[----:B------:R-:W-:Y:S01]  /*3d50*/  FFMA.FTZ R189, R189, UR10, -R191 ;  /* 0x0000000abdbd7c23 */ /* 0x000fe200080108bf */
[----:B------:R-:W-:-:S05]  /*3d60*/  FFMA.FTZ R168, R168, UR10, -R190 ;  /* 0x0000000aa8a87c23 */ /* 0x000fca00080108be */
[----:B------:R3:W-:Y:S01]  /*3d70*/  MUFU.EX2 R154, R31 ;  /* 0x0000001f009a7308 */ /* 0x0007e20000000800 */
[----:B--2---:R-:W-:Y:S01]  /*3d80*/  FADD.FTZ R26, R25, R152 ;  /* 0x00000098191a7221 */ /* 0x004fe20000010000 */
[----:B------:R-:W-:-:S06]  /*3d90*/  F2FP.F16.F32.PACK_AB R152, R152, R25 ;  /* 0x000000199898723e */ /* 0x000fcc00000000ff */
[----:B------:R-:W2:Y:S01]  /*3da0*/  MUFU.EX2 R28, R28 ;  /* 0x0000001c001c7308 */ /* 0x000ea20000000800 */
[----:B---3--:R-:W-:Y:S01]  /*3db0*/  FADD.FTZ R31, R29, R26 ;  /* 0x0000001a1d1f7221 */ /* 0x008fe20000010000 */
[----:B----4-:R-:W-:Y:S01]  /*3dc0*/  FADD.FTZ R27, R24, R153 ;  /* 0x00000099181b7221 */ /* 0x010fe20000010000 */
[----:B------:R-:W-:-:S05]  /*3dd0*/  F2FP.F16.F32.PACK_AB R153, R153, R24 ;  /* 0x000000189999723e */ /* 0x000fca00000000ff */
[----:B------:R-:W3:Y:S08]  /*3de0*/  MUFU.EX2 R33, R33 ;  /* 0x0000002100217308 */ /* 0x000ef00000000800 */
[----:B------:R4:W5:Y:S01]  /*3df0*/  MUFU.EX2 R155, R30 ;  /* 0x0000001e009b7308 */ /* 0x0009620000000800 */
[----:B--2---:R-:W-:-:S07]  /*3e00*/  FADD.FTZ R26, R28, R27 ;  /* 0x0000001b1c1a7221 */ /* 0x004fce0000010000 */
[----:B------:R-:W2:Y:S01]  /*3e10*/  MUFU.EX2 R156, R35 ;  /* 0x00000023009c7308 */ /* 0x000ea20000000800 */
[C---:B----4-:R-:W-:Y:S01]  /*3e20*/  FADD.FTZ R30, R154.reuse, R31 ;  /* 0x0000001f9a1e7221 */ /* 0x050fe20000010000 */
[----:B------:R-:W-:-:S03]  /*3e30*/  F2FP.F16.F32.PACK_AB R154, R154, R29 ;  /* 0x0000001d9a9a723e */ /* 0x000fc600000000ff */
[----:B---3--:R-:W-:-:S03]  /*3e40*/  FADD.FTZ R27, R33, R30 ;  /* 0x0000001e211b7221 */ /* 0x008fc60000010000 */
[----:B------:R-:W3:Y:S01]  /*3e50*/  MUFU.EX2 R32, R32 ;  /* 0x0000002000207308 */ /* 0x000ee20000000800 */
[C---:B-----5:R-:W-:Y:S01]  /*3e60*/  FADD.FTZ R25, R155.reuse, R26 ;  /* 0x0000001a9b197221 */ /* 0x060fe20000010000 */
[----:B------:R-:W-:-:S06]  /*3e70*/  F2FP.F16.F32.PACK_AB R155, R155, R28 ;  /* 0x0000001c9b9b723e */ /* 0x000fcc00000000ff */
[----:B------:R-:W4:Y:S01]  /*3e80*/  MUFU.EX2 R37, R37 ;  /* 0x0000002500257308 */ /* 0x000f220000000800 */
[C---:B--2---:R-:W-:Y:S01]  /*3e90*/  FADD.FTZ R26, R156.reuse, R27 ;  /* 0x0000001b9c1a7221 */ /* 0x044fe20000010000 */
[----:B------:R-:W-:-:S06]  /*3ea0*/  F2FP.F16.F32.PACK_AB R156, R156, R33 ;  /* 0x000000219c9c723e */ /* 0x000fcc00000000ff */
[----:B------:R-:W2:Y:S01]  /*3eb0*/  MUFU.EX2 R157, R34 ;  /* 0x00000022009d7308 */ /* 0x000ea20000000800 */
[----:B---3--:R-:W-:-:S07]  /*3ec0*/  FADD.FTZ R24, R32, R25 ;  /* 0x0000001920187221 */ /* 0x008fce0000010000 */
[----:B------:R-:W3:Y:S01]  /*3ed0*/  MUFU.EX2 R158, R39 ;  /* 0x00000027009e7308 */ /* 0x000ee20000000800 */
[----:B----4-:R-:W-:-:S07]  /*3ee0*/  FADD.FTZ R27, R37, R26 ;  /* 0x0000001a251b7221 */ /* 0x010fce0000010000 */
[----:B------:R-:W4:Y:S01]  /*3ef0*/  MUFU.EX2 R36, R36 ;  /* 0x0000002400247308 */ /* 0x000f220000000800 */
[C---:B--2---:R-:W-:Y:S01]  /*3f00*/  FADD.FTZ R25, R157.reuse, R24 ;  /* 0x000000189d197221 */ /* 0x044fe20000010000 */
[----:B------:R-:W-:-:S06]  /*3f10*/  F2FP.F16.F32.PACK_AB R157, R157, R32 ;  /* 0x000000209d9d723e */ /* 0x000fcc00000000ff */
[----:B------:R-:W2:Y:S01]  /*3f20*/  MUFU.EX2 R41, R41 ;  /* 0x0000002900297308 */ /* 0x000ea20000000800 */
[C---:B---3--:R-:W-:Y:S01]  /*3f30*/  FADD.FTZ R26, R158.reuse, R27 ;  /* 0x0000001b9e1a7221 */ /* 0x048fe20000010000 */
[----:B------:R-:W-:-:S06]  /*3f40*/  F2FP.F16.F32.PACK_AB R158, R158, R37 ;  /* 0x000000259e9e723e */ /* 0x000fcc00000000ff */
[----:B------:R-:W3:Y:S01]  /*3f50*/  MUFU.EX2 R159, R38 ;  /* 0x00000026009f7308 */ /* 0x000ee20000000800 */
[----:B----4-:R-:W-:-:S07]  /*3f60*/  FADD.FTZ R24, R36, R25 ;  /* 0x0000001924187221 */ /* 0x010fce0000010000 */
[----:B------:R-:W4:Y:S01]  /*3f70*/  MUFU.EX2 R160, R43 ;  /* 0x0000002b00a07308 */ /* 0x000f220000000800 */
[----:B--2---:R-:W-:-:S07]  /*3f80*/  FADD.FTZ R27, R41, R26 ;  /* 0x0000001a291b7221 */ /* 0x004fce0000010000 */
[----:B------:R-:W2:Y:S01]  /*3f90*/  MUFU.EX2 R40, R40 ;  /* 0x0000002800287308 */ /* 0x000ea20000000800 */
[C---:B---3--:R-:W-:Y:S01]  /*3fa0*/  FADD.FTZ R25, R159.reuse, R24 ;  /* 0x000000189f197221 */ /* 0x048fe20000010000 */
[----:B------:R-:W-:-:S06]  /*3fb0*/  F2FP.F16.F32.PACK_AB R159, R159, R36 ;  /* 0x000000249f9f723e */ /* 0x000fcc00000000ff */
[----:B------:R-:W3:Y:S01]  /*3fc0*/  MUFU.EX2 R47, R47 ;  /* 0x0000002f002f7308 */ /* 0x000ee20000000800 */
[C---:B----4-:R-:W-:Y:S01]  /*3fd0*/  FADD.FTZ R26, R160.reuse, R27 ;  /* 0x0000001ba01a7221 */ /* 0x050fe20000010000 */
[----:B------:R-:W-:-:S06]  /*3fe0*/  F2FP.F16.F32.PACK_AB R160, R160, R41 ;  /* 0x00000029a0a0723e */ /* 0x000fcc00000000ff */
[----:B------:R-:W4:Y:S01]  /*3ff0*/  MUFU.EX2 R161, R42 ;  /* 0x0000002a00a17308 */ /* 0x000f220000000800 */
[----:B--2---:R-:W-:-:S07]  /*4000*/  FADD.FTZ R24, R40, R25 ;  /* 0x0000001928187221 */ /* 0x004fce0000010000 */
[----:B------:R-:W2:Y:S01]  /*4010*/  MUFU.EX2 R162, R45 ;  /* 0x0000002d00a27308 */ /* 0x000ea20000000800 */
[----:B---3--:R-:W-:-:S07]  /*4020*/  FADD.FTZ R25, R47, R26 ;  /* 0x0000001a2f197221 */ /* 0x008fce0000010000 */
[----:B------:R-:W-:Y:S01]  /*4030*/  MUFU.EX2 R20, R20 ;  /* 0x0000001400147308 */ /* 0x000fe20000000800 */
[C---:B----4-:R-:W-:Y:S01]  /*4040*/  FADD.FTZ R193, R161.reuse, R24 ;  /* 0x00000018a1c17221 */ /* 0x050fe20000010000 */
[----:B------:R-:W-:-:S06]  /*4050*/  F2FP.F16.F32.PACK_AB R161, R161, R40 ;  /* 0x00000028a1a1723e */ /* 0x000fcc00000000ff */
[----:B------:R-:W-:Y:S01]  /*4060*/  MUFU.EX2 R166, R166 ;  /* 0x000000a600a67308 */ /* 0x000fe20000000800 */
[C---:B--2---:R-:W-:Y:S01]  /*4070*/  FADD.FTZ R192, R162.reuse, R25 ;  /* 0x00000019a2c07221 */ /* 0x044fe20000010000 */
[----:B------:R-:W-:Y:S02]  /*4080*/  F2FP.F16.F32.PACK_AB R162, R162, R47 ;  /* 0x0000002fa2a2723e */ /* 0x000fe400000000ff */
[----:B-1----:R-:W-:-:S04]  /*4090*/  WARPGROUP.ARRIVE ;  /* 0x00000000000079c5 */ /* 0x002fc80000000000 */
[----:B------:R-:W-:Y:S02]  /*40a0*/  MUFU.EX2 R21, R21 ;  /* 0x0000001500157308 */ /* 0x000fe40000000800 */
[----:B------:R-:W-:Y:S01]  /*40b0*/  HGMMA.64x256x16.F32 R24, R152, gdesc[UR12].tnspB, RZ, !UPT, gsb0 ;  /* 0x43e0000c98187df0 */ /* 0x000fe2000c0008ff */
[----:B------:R-:W-:-:S05]  /*40c0*/  UMOV UR15, 0x40000040 ;  /* 0x40000040000f7882 */ /* 0x000fca0000000000 */
[----:B------:R-:W-:Y:S08]  /*40d0*/  MUFU.EX2 R173, R173 ;  /* 0x000000ad00ad7308 */ /* 0x000ff00000000800 */
[----:B------:R-:W-:Y:S08]  /*40e0*/  MUFU.EX2 R174, R174 ;  /* 0x000000ae00ae7308 */ /* 0x000ff00000000800 */
[----:B------:R-:W-:Y:S08]  /*40f0*/  MUFU.EX2 R186, R186 ;  /* 0x000000ba00ba7308 */ /* 0x000ff00000000800 */
[----:B------:R-:W-:Y:S08]  /*4100*/  MUFU.EX2 R187, R187 ;  /* 0x000000bb00bb7308 */ /* 0x000ff00000000800 */
[----:B------:R-:W-:Y:S08]  /*4110*/  MUFU.EX2 R188, R188 ;  /* 0x000000bc00bc7308 */ /* 0x000ff00000000800 */
[----:B------:R-:W-:Y:S01]  /*4120*/  MUFU.EX2 R189, R189 ;  /* 0x000000bd00bd7308 */ /* 0x000fe20000000800 */
[----:B------:R-:W-:-:S02]  /*4130*/  WARPGROUP.DEPBAR.LE gsb0, 0x0 ;  /* 0x00008000000079c5 */ /* 0x000fc40000010000 */
[----:B------:R-:W-:Y:S01]  /*4140*/  WARPGROUP.ARRIVE ;  /* 0x00000000000079c5 */ /* 0x000fe20000000000 */
[----:B------:R-:W-:Y:S01]  /*4150*/  FFMA.FTZ R152, R163, UR10, -R191 ;  /* 0x0000000aa3987c23 */ /* 0x000fe200080108bf */
[----:B------:R-:W-:-:S03]  /*4160*/  FFMA.FTZ R153, R182, UR10, -R190 ;  /* 0x0000000ab6997c23 */ /* 0x000fc600080108be */
[----:B------:R-:W1:Y:S01]  /*4170*/  MUFU.EX2 R163, R183 ;  /* 0x000000b700a37308 */ /* 0x000e620000000800 */
[----:B------:R-:W-:Y:S01]  /*4180*/  FFMA.FTZ R154, R181, UR10, -R190 ;  /* 0x0000000ab59a7c23 */ /* 0x000fe200080108be */
[----:B------:R-:W-:Y:S01]  /*4190*/  FFMA.FTZ R155, R177, UR10, -R191 ;  /* 0x0000000ab19b7c23 */ /* 0x000fe200080108bf */
[----:B------:R-:W-:Y:S01]  /*41a0*/  HGMMA.64x256x16.F32 R24, R156, gdesc[UR16].tnspB, R24, gsb0 ;  /* 0x43e000109c187df0 */ /* 0x000fe20008000818 */
[----:B------:R-:W-:Y:S01]  /*41b0*/  UMOV UR18, UR4 ;  /* 0x0000000400127c82 */ /* 0x000fe20008000000 */
[----:B------:R-:W-:Y:S01]  /*41c0*/  UMOV UR19, 0x40000040 ;  /* 0x4000004000137882 */ /* 0x000fe20000000000 */
[----:B------:R-:W-:Y:S02]  /*41d0*/  UIADD3 UR4, UR14, 0x180, URZ ;  /* 0x000001800e047890 */ /* 0x000fe4000fffe03f */
[----:B------:R-:W2:Y:S08]  /*41e0*/  MUFU.EX2 R152, R152 ;  /* 0x0000009800987308 */ /* 0x000eb00000000800 */
[----:B------:R-:W-:Y:S01]  /*41f0*/  MUFU.EX2 R153, R153 ;  /* 0x0000009900997308 */ /* 0x000fe20000000800 */
[----:B-1----:R-:W-:-:S07]  /*4200*/  FADD.FTZ R193, R163, R193 ;  /* 0x000000c1a3c17221 */ /* 0x002fce0000010000 */
[----:B------:R-:W1:Y:S01]  /*4210*/  MUFU.EX2 R154, R154 ;  /* 0x0000009a009a7308 */ /* 0x000e620000000800 */
[C---:B--2---:R-:W-:Y:S01]  /*4220*/  F2FP.F16.F32.PACK_AB R163, R152.reuse, R163 ;  /* 0x000000a398a3723e */ /* 0x044fe200000000ff */
[----:B------:R-:W-:-:S06]  /*4230*/  FADD.FTZ R193, R152, R193 ;  /* 0x000000c198c17221 */ /* 0x000fcc0000010000 */
[----:B------:R-:W2:Y:S01]  /*4240*/  MUFU.EX2 R155, R155 ;  /* 0x0000009b009b7308 */ /* 0x000ea20000000800 */
[----:B-1----:R-:W-:Y:S01]  /*4250*/  F2FP.F16.F32.PACK_AB R152, R154, R153 ;  /* 0x000000999a98723e */ /* 0x002fe200000000ff */
[----:B--2---:R-:W-:Y:S01]  /*4260*/  FADD.FTZ R193, R155, R193 ;  /* 0x000000c19bc17221 */ /* 0x004fe20000010000 */
[----:B------:R-:W-:Y:S02]  /*4270*/  WARPGROUP.DEPBAR.LE gsb0, 0x0 ;  /* 0x00008000000079c5 */ /* 0x000fe40000010000 */
[----:B------:R-:W-:Y:S01]  /*4280*/  WARPGROUP.ARRIVE ;  /* 0x00000000000079c5 */ /* 0x000fe20000000000 */
[--C-:B------:R-:W-:Y:S01]  /*4290*/  FFMA.FTZ R158, R175, UR10, -R191.reuse ;  /* 0x0000000aaf9e7c23 */ /* 0x100fe200080108bf */
[--C-:B------:R-:W-:Y:S01]  /*42a0*/  FFMA.FTZ R156, R176, UR10, -R190.reuse ;  /* 0x0000000ab09c7c23 */ /* 0x100fe200080108be */
[----:B------:R-:W-:Y:S01]  /*42b0*/  FFMA.FTZ R157, R180, UR10, -R190 ;  /* 0x0000000ab49d7c23 */ /* 0x000fe200080108be */
[----:B------:R-:W-:Y:S02]  /*42c0*/  FFMA.FTZ R159, R179, UR10, -R191 ;  /* 0x0000000ab39f7c23 */ /* 0x000fe400080108bf */
[----:B------:R-:W-:Y:S01]  /*42d0*/  HGMMA.64x256x16.F32 R24, R160, gdesc[UR16].tnspB, R24, gsb0 ;  /* 0x43e00010a0187df0 */ /* 0x000fe20008000818 */
[----:B------:R-:W1:Y:S01]  /*42e0*/  MUFU.EX2 R158, R158 ;  /* 0x0000009e009e7308 */ /* 0x000e620000000800 */
[----:B------:R-:W-:Y:S01]  /*42f0*/  UMOV UR18, UR4 ;  /* 0x0000000400127c82 */ /* 0x000fe20008000000 */
[----:B------:R-:W-:Y:S01]  /*4300*/  UMOV UR19, 0x40000040 ;  /* 0x4000004000137882 */ /* 0x000fe20000000000 */
[----:B------:R-:W-:-:S02]  /*4310*/  UIADD3 UR4, UR14, 0x200, URZ ;  /* 0x000002000e047890 */ /* 0x000fc4000fffe03f */
[----:B------:R-:W-:-:S03]  /*4320*/  UIADD3 UR14, UR14, 0x280, URZ ;  /* 0x000002800e0e7890 */ /* 0x000fc6000fffe03f */
[----:B------:R-:W-:Y:S08]  /*4330*/  MUFU.EX2 R156, R156 ;  /* 0x0000009c009c7308 */ /* 0x000ff00000000800 */
[----:B------:R-:W-:Y:S01]  /*4340*/  MUFU.EX2 R157, R157 ;  /* 0x0000009d009d7308 */ /* 0x000fe20000000800 */
[----:B-1----:R-:W-:-:S07]  /*4350*/  FADD.FTZ R193, R158, R193 ;  /* 0x000000c19ec17221 */ /* 0x002fce0000010000 */
[----:B------:R-:W1:Y:S02]  /*4360*/  MUFU.EX2 R159, R159 ;  /* 0x0000009f009f7308 */ /* 0x000e640000000800 */
[----:B-1----:R-:W-:Y:S01]  /*4370*/  FADD.FTZ R193, R159, R193 ;  /* 0x000000c19fc17221 */ /* 0x002fe20000010000 */
[----:B------:R-:W-:Y:S02]  /*4380*/  WARPGROUP.DEPBAR.LE gsb0, 0x0 ;  /* 0x00008000000079c5 */ /* 0x000fe40000010000 */
[----:B------:R-:W-:Y:S01]  /*4390*/  FFMA.FTZ R160, R178, UR10, -R191 ;  /* 0x0000000ab2a07c23 */ /* 0x000fe200080108bf */
[----:B------:R-:W-:Y:S01]  /*43a0*/  FADD.FTZ R161, R153, R192 ;  /* 0x000000c099a17221 */ /* 0x000fe20000010000 */
[----:B------:R-:W-:Y:S01]  /*43b0*/  F2FP.F16.F32.PACK_AB R153, R158, R155 ;  /* 0x0000009b9e99723e */ /* 0x000fe200000000ff */
[--C-:B------:R-:W-:Y:S01]  /*43c0*/  FFMA.FTZ R163, R167, UR10, -R190.reuse ;  /* 0x0000000aa7a37c23 */ /* 0x100fe200080108be */
[----:B------:R-:W-:Y:S01]  /*43d0*/  FFMA.FTZ R162, R170, UR10, -R190 ;  /* 0x0000000aaaa27c23 */ /* 0x000fe200080108be */
[----:B------:R-:W-:Y:S01]  /*43e0*/  FADD.FTZ R161, R154, R161 ;  /* 0x000000a19aa17221 */ /* 0x000fe20000010000 */
[----:B------:R-:W1:Y:S01]  /*43f0*/  MUFU.EX2 R160, R160 ;  /* 0x000000a000a07308 */ /* 0x000e620000000800 */
[----:B------:R-:W-:Y:S01]  /*4400*/  F2FP.F16.F32.PACK_AB R154, R157, R156 ;  /* 0x0000009c9d9a723e */ /* 0x000fe200000000ff */
[----:B------:R-:W-:Y:S01]  /*4410*/  FFMA.FTZ R167, R169, UR10, -R191 ;  /* 0x0000000aa9a77c23 */ /* 0x000fe200080108bf */
[----:B------:R-:W-:Y:S01]  /*4420*/  FADD.FTZ R161, R156, R161 ;  /* 0x000000a19ca17221 */ /* 0x000fe20000010000 */
[----:B------:R-:W-:-:S03]  /*4430*/  FFMA.FTZ R156, R185, UR10, -R191 ;  /* 0x0000000ab99c7c23 */ /* 0x000fc600080108bf */
[----:B------:R-:W-:Y:S01]  /*4440*/  FADD.FTZ R161, R157, R161 ;  /* 0x000000a19da17221 */ /* 0x000fe20000010000 */
[----:B------:R-:W-:Y:S08]  /*4450*/  MUFU.EX2 R162, R162 ;  /* 0x000000a200a27308 */ /* 0x000ff00000000800 */
[----:B------:R-:W-:Y:S01]  /*4460*/  MUFU.EX2 R163, R163 ;  /* 0x000000a300a37308 */ /* 0x000fe20000000800 */
[C---:B-1----:R-:W-:Y:S01]  /*4470*/  F2FP.F16.F32.PACK_AB R155, R160.reuse, R159 ;  /* 0x0000009fa09b723e */ /* 0x042fe200000000ff */
[----:B------:R-:W-:-:S03]  /*4480*/  FADD.FTZ R193, R160, R193 ;  /* 0x000000c1a0c17221 */ /* 0x000fc60000010000 */
[----:B------:R-:W-:Y:S01]  /*4490*/  WARPGROUP.ARRIVE ;  /* 0x00000000000079c5 */ /* 0x000fe20000000000 */
[----:B------:R-:W-:Y:S02]  /*44a0*/  FADD.FTZ R193, R166, R193 ;  /* 0x000000c1a6c17221 */ /* 0x000fe40000010000 */
[----:B------:R-:W1:Y:S03]  /*44b0*/  MUFU.EX2 R167, R167 ;  /* 0x000000a700a77308 */ /* 0x000e660000000800 */
[----:B------:R-:W-:Y:S01]  /*44c0*/  HGMMA.64x256x16.F32 R24, R152, gdesc[UR16].tnspB, R24, gsb0 ;  /* 0x43e0001098187df0 */ /* 0x000fe20008000818 */
[----:B------:R-:W-:Y:S01]  /*44d0*/  UMOV UR18, UR4 ;  /* 0x0000000400127c82 */ /* 0x000fe20008000000 */
[----:B------:R-:W-:-:S03]  /*44e0*/  UMOV UR19, 0x40000040 ;  /* 0x4000004000137882 */ /* 0x000fc60000000000 */
[----:B------:R-:W2:Y:S08]  /*44f0*/  MUFU.EX2 R158, R184 ;  /* 0x000000b8009e7308 */ /* 0x000eb00000000800 */
[----:B------:R-:W3:Y:S01]  /*4500*/  MUFU.EX2 R156, R156 ;  /* 0x0000009c009c7308 */ /* 0x000ee20000000800 */
[----:B-1----:R-:W-:-:S04]  /*4510*/  FADD.FTZ R193, R167, R193 ;  /* 0x000000c1a7c17221 */ /* 0x002fc80000010000 */
[----:B--2---:R-:W-:Y:S01]  /*4520*/  FADD.FTZ R193, R158, R193 ;  /* 0x000000c19ec17221 */ /* 0x004fe20000010000 */
[----:B------:R-:W-:Y:S02]  /*4530*/  WARPGROUP.DEPBAR.LE gsb0, 0x0 ;  /* 0x00008000000079c5 */ /* 0x000fe40000010000 */
[----:B------:R-:W-:Y:S01]  /*4540*/  FFMA.FTZ R152, R172, UR10, -R190 ;  /* 0x0000000aac987c23 */ /* 0x000fe200080108be */
[----:B------:R-:W-:Y:S02]  /*4550*/  F2FP.F16.F32.PACK_AB R153, R167, R166 ;  /* 0x000000a6a799723e */ /* 0x000fe400000000ff */
[----:B------:R-:W-:Y:S02]  /*4560*/  F2FP.F16.F32.PACK_AB R154, R163, R162 ;  /* 0x000000a2a39a723e */ /* 0x000fe400000000ff */
[C---:B---3--:R-:W-:Y:S01]  /*4570*/  F2FP.F16.F32.PACK_AB R155, R156.reuse, R158 ;  /* 0x0000009e9c9b723e */ /* 0x048fe200000000ff */
[----:B------:R-:W1:Y:S01]  /*4580*/  MUFU.EX2 R152, R152 ;  /* 0x0000009800987308 */ /* 0x000e620000000800 */
[----:B------:R-:W-:-:S04]  /*4590*/  FADD.FTZ R156, R156, R193 ;  /* 0x000000c19c9c7221 */ /* 0x000fc80000010000 */
[----:B------:R-:W-:Y:S01]  /*45a0*/  FADD.FTZ R156, R186, R156 ;  /* 0x0000009cba9c7221 */ /* 0x000fe20000010000 */
[----:B-1----:R-:W-:Y:S01]  /*45b0*/  FADD.FTZ R161, R152, R161 ;  /* 0x000000a198a17221 */ /* 0x002fe20000010000 */
[----:B------:R-:W-:-:S03]  /*45c0*/  F2FP.F16.F32.PACK_AB R152, R20, R152 ;  /* 0x000000981498723e */ /* 0x000fc600000000ff */
[----:B------:R-:W-:Y:S01]  /*45d0*/  FADD.FTZ R161, R20, R161 ;  /* 0x000000a114a17221 */ /* 0x000fe20000010000 */
[----:B------:R-:W-:-:S03]  /*45e0*/  WARPGROUP.ARRIVE ;  /* 0x00000000000079c5 */ /* 0x000fc60000000000 */
[----:B------:R-:W-:-:S03]  /*45f0*/  FADD.FTZ R161, R162, R161 ;  /* 0x000000a1a2a17221 */ /* 0x000fc60000010000 */
[----:B------:R-:W-:Y:S01]  /*4600*/  HGMMA.64x256x16.F32 R24, R152, gdesc[UR16].tnspB, R24, gsb0 ;  /* 0x43e0001098187df0 */ /* 0x000fe20008000818 */
[----:B------:R-:W-:Y:S02]  /*4610*/  FADD.FTZ R20, R163, R161 ;  /* 0x000000a1a3147221 */ /* 0x000fe40000010000 */
[----:B------:R-:W-:Y:S02]  /*4620*/  WARPGROUP.DEPBAR.LE gsb0, 0x0 ;  /* 0x00008000000079c5 */ /* 0x000fe40000010000 */
[----:B------:R-:W1:Y:S01]  /*4630*/  MUFU.EX2 R152, R168 ;  /* 0x000000a800987308 */ /* 0x000e620000000800 */
[C---:B------:R-:W-:Y:S01]  /*4640*/  F2FP.F16.F32.PACK_AB R153, R187.reuse, R186 ;  /* 0x000000babb99723e */ /* 0x040fe200000000ff */
[----:B------:R-:W-:Y:S01]  /*4650*/  FADD.FTZ R187, R187, R156 ;  /* 0x0000009cbbbb7221 */ /* 0x000fe20000010000 */
[----:B------:R-:W-:Y:S02]  /*4660*/  F2FP.F16.F32.PACK_AB R154, R174, R173 ;  /* 0x000000adae9a723e */ /* 0x000fe400000000ff */
[----:B------:R-:W-:Y:S01]  /*4670*/  F2FP.F16.F32.PACK_AB R155, R189, R188 ;  /* 0x000000bcbd9b723e */ /* 0x000fe200000000ff */
[----:B------:R-:W-:-:S04]  /*4680*/  FADD.FTZ R188, R188, R187 ;  /* 0x000000bbbcbc7221 */ /* 0x000fc80000010000 */
[----:B------:R-:W-:Y:S01]  /*4690*/  FADD.FTZ R208, R189, R188 ;  /* 0x000000bcbdd07221 */ /* 0x000fe20000010000 */
[----:B-1----:R-:W-:Y:S01]  /*46a0*/  FADD.FTZ R20, R152, R20 ;  /* 0x0000001498147221 */ /* 0x002fe20000010000 */
[----:B------:R-:W-:-:S03]  /*46b0*/  F2FP.F16.F32.PACK_AB R152, R21, R152 ;  /* 0x000000981598723e */ /* 0x000fc600000000ff */
[----:B------:R-:W-:Y:S01]  /*46c0*/  FADD.FTZ R20, R21, R20 ;  /* 0x0000001415147221 */ /* 0x000fe20000010000 */
[----:B------:R-:W-:-:S03]  /*46d0*/  WARPGROUP.ARRIVE ;  /* 0x00000000000079c5 */ /* 0x000fc60000000000 */
[----:B------:R-:W-:-:S04]  /*46e0*/  FADD.FTZ R173, R173, R20 ;  /* 0x00000014adad7221 */ /* 0x000fc80000010000 */
[----:B------:R-:W-:Y:S01]  /*46f0*/  HGMMA.64x256x16.F32 R24, R152, gdesc[UR12].tnspB, R24, gsb0 ;  /* 0x43e0000c98187df0 */ /* 0x000fe20008000818 */
[----:B------:R-:W-:Y:S02]  /*4700*/  FADD.FTZ R20, R174, R173 ;  /* 0x000000adae147221 */ /* 0x000fe40000010000 */
[----:B------:R-:W-:Y:S02]  /*4710*/  WARPGROUP.DEPBAR.LE gsb0, 0x0 ;  /* 0x00008000000079c5 */ /* 0x000fe40000010000 */
[----:B------:R-:W-:Y:S05]  /*4720*/  @!P0 BRA `(.L_x_1151) ;  /* 0x0000000000048947 */ /* 0x000fea0003800000 */
[----:B------:R-:W-:Y:S01]  /*4730*/  BPT.TRAP 0x1 ;  /* 0x000000040000795c */ /* 0x000fe20000300000 */
.L_x_1151:
[----:B------:R-:W1:Y:S01]  /*4740*/  S2UR UR4, SR_CgaCtaId ;  /* 0x00000000000479c3 */ /* 0x000e620000008800 */
[----:B------:R-:W-:Y:S01]  /*4750*/  VIADD R21, R164, 0xfffffffe ;  /* 0xfffffffea4157836 */ /* 0x000fe20000000000 */
[----:B------:R-:W-:-:S04]  /*4760*/  UIADD3 UR6, UR6, 0x32460, URZ ;  /* 0x0003246006067890 */ /* 0x000fc8000fffe03f */
[----:B------:R-:W-:Y:S01]  /*4770*/  ISETP.GE.AND P1, PT, R21, R22, PT ;  /* 0x000000161500720c */ /* 0x000fe20003f26270 */
[----:B-1----:R-:W-:-:S09]  /*4780*/  UPRMT UR6, UR4, 0x654, UR6 ;  /* 0x0000065404067896 */ /* 0x002fd20008000006 */
[----:B------:R-:W-:Y:S03]  /*4790*/  SYNCS.ARRIVE.TRANS64.RED.A1T0 RZ, [UR6], RZ ;  /* 0x000000ffffff79a7 */ /* 0x000fe60008100406 */
[----:B------:R-:W-:Y:S05]  /*47a0*/  @!P1 BRA `(.L_x_1152) ;  /* 0x0000002800709947 */ /* 0x000fea0003800000 */
[----:B------:R-:W-:Y:S01]  /*47b0*/  R2UR UR4, R21 ;  /* 0x00000000150472ca */ /* 0x000fe200000e0000 */
[----:B------:R-:W-:Y:S02]  /*47c0*/  IMAD.MOV.U32 R21, RZ, RZ, R171 ;  /* 0x000000ffff157224 */ /* 0x000fe400078e00ab */
[----:B------:R-:W-:-:S12]  /*47d0*/  IMAD.MOV.U32 R209, RZ, RZ, R165 ;  /* 0x000000ffffd17224 */ /* 0x000fd800078e00a5 */
.L_x_1163:
[----:B------:R-:W-:Y:S01]  /*47e0*/  UIADD3 UR38, UR38, 0x1, URZ ;  /* 0x0000000126267890 */ /* 0x000fe2000fffe03f */
[----:B------:R-:W-:Y:S01]  /*47f0*/  UMOV UR5, UR4 ;  /* 0x0000000400057c82 */ /* 0x000fe20008000000 */
[----:B------:R-:W-:Y:S01]  /*4800*/  UIADD3 UR4, UR4, -0x1, URZ ;  /* 0xffffffff04047890 */ /* 0x000fe2000fffe03f */
[----:B------:R-:W-:Y:S01]  /*4810*/  ISETP.LT.AND P1, PT, R22, UR5, PT ;  /* 0x0000000516007c0c */ /* 0x000fe2000bf21270 */
[----:B------:R-:W-:-:S04]  /*4820*/  UISETP.NE.AND UP0, UPT, UR38, 0x2, UPT ;  /* 0x000000022600788c */ /* 0x000fc8000bf05270 */
[----:B------:R-:W-:Y:S02]  /*4830*/  USEL UR6, URZ, 0x1, UP0 ;  /* 0x000000013f067887 */ /* 0x000fe40008000000 */
[----:B------:R-:W-:Y:S02]  /*4840*/  USEL UR38, UR38, URZ, UP0 ;  /* 0x0000003f26267287 */ /* 0x000fe40008000000 */
[----:B------:R-:W-:Y:S01]  /*4850*/  ULOP3.LUT UR39, UR39, UR6, URZ, 0x3c, !UPT ;  /* 0x0000000627277292 */ /* 0x000fe2000f8e3c3f */
[----:B------:R-:W-:Y:S11]  /*4860*/  @!P0 BRA `(.L_x_1153) ;  /* 0x0000000000048947 */ /* 0x000ff60003800000 */
[----:B------:R-:W-:Y:S01]  /*4870*/  BPT.TRAP 0x1 ;  /* 0x000000040000795c */ /* 0x000fe20000300000 */
.L_x_1153:
[----:B------:R-:W1:Y:S01]  /*4880*/  S2UR UR54, SR_CgaCtaId ;  /* 0x00000000003679c3 */ /* 0x000e620000008800 */
[----:B------:R-:W-:Y:S01]  /*4890*/  UMOV UR5, 0x400 ;  /* 0x0000040000057882 */ /* 0x000fe20000000000 */
[----:B0-----:R-:W-:-:S05]  /*48a0*/  IMAD.U32 R0, RZ, RZ, UR39 ;  /* 0x00000027ff007e24 */ /* 0x001fca000f8e00ff */
[----:B------:R-:W-:Y:S01]  /*48b0*/  SHF.L.U32 R0, R0, 0x1f, RZ ;  /* 0x0000001f00007819 */ /* 0x000fe200000006ff */
[----:B-1----:R-:W-:-:S04]  /*48c0*/  ULEA UR5, UR54, UR5, 0x18 ;  /* 0x0000000536057291 */ /* 0x002fc8000f8ec03f */
[----:B------:R-:W-:-:S09]  /*48d0*/  ULEA UR5, UR38, UR5, 0x3 ;  /* 0x0000000526057291 */ /* 0x000fd2000f8e183f */
[----:B------:R0:W1:Y:S01]  /*48e0*/  SYNCS.PHASECHK.TRANS64.TRYWAIT P2, [UR5+0x32430], R0 ;  /* 0x03243000ff0075a7 */ /* 0x0000620008040145 */
[----:B------:R-:W-:Y:S05]  /*48f0*/  @!P0 BRA `(.L_x_1154) ;  /* 0x0000000000048947 */ /* 0x000fea0003800000 */
[----:B------:R-:W-:Y:S01]  /*4900*/  BPT.TRAP 0x1 ;  /* 0x000000040000795c */ /* 0x000fe20000300000 */
.L_x_1154:
[----:B-1----:R-:W-:Y:S05]  /*4910*/  @P2 BRA `(.L_x_1155) ;  /* 0x0000000000082947 */ /* 0x002fea0003800000 */
[----:B------:R-:W1:Y:S02]  /*4920*/  SYNCS.PHASECHK.TRANS64.TRYWAIT P2, [UR5+0x32430], R0 ;  /* 0x03243000ff0075a7 */ /* 0x000e640008040145 */
[----:B-1----:R-:W-:Y:S05]  /*4930*/  @!P2 BRA `(.L_x_1156) ;  /* 0x000000e00058a947 */ /* 0x002fea0003800000 */
.L_x_1155:
[----:B------:R-:W-:Y:S01]  /*4940*/  R2UR UR48, R18 ;  /* 0x00000000123072ca */ /* 0x000fe200000e0000 */
[----:B------:R-:W-:Y:S01]  /*4950*/  UIMAD UR6, UR38, 0x300, UR61 ;  /* 0x00000300260678a4 */ /* 0x000fe2000f8e023d */
[----:B------:R-:W-:Y:S01]  /*4960*/  R2UR UR49, R19 ;  /* 0x00000000133172ca */ /* 0x000fe200000e0000 */
[----:B-1----:R-:W-:Y:S01]  /*4970*/  WARPGROUP.ARRIVE ;  /* 0x00000000000079c5 */ /* 0x002fe20000000000 */
[----:B------:R-:W-:-:S04]  /*4980*/  UMOV UR51, 0x40000040 ;  /* 0x4000004000337882 */ /* 0x000fc80000000000 */
[----:B------:R-:W-:-:S07]  /*4990*/  UMOV UR50, UR6 ;  /* 0x0000000600327c82 */ /* 0x000fce0008000000 */
[----:B------:R-:W-:Y:S01]  /*49a0*/  HGMMA.64x96x16.F32 R152, gdesc[UR48], RZ, !UPT, gsb0 ;  /* 0x01600000309879f0 */ /* 0x000fe2000c0008ff */
[----:B------:R-:W-:Y:S01]  /*49b0*/  R2UR UR48, R16 ;  /* 0x00000000103072ca */ /* 0x000fe200000e0000 */
[----:B------:R-:W-:Y:S01]  /*49c0*/  UIADD3 UR50, UR6, 0x2, URZ ;  /* 0x0000000206327890 */ /* 0x000fe2000fffe03f */
[----:B------:R-:W-:Y:S01]  /*49d0*/  R2UR UR49, R17 ;  /* 0x00000000113172ca */ /* 0x000fe200000e0000 */
[----:B------:R-:W-:Y:S01]  /*49e0*/  UMOV UR51, 0x40000040 ;  /* 0x4000004000337882 */ /* 0x000fe20000000000 */
[----:B------:R-:W-:Y:S02]  /*49f0*/  WARPGROUP.DEPBAR.LE gsb0, 0x0 ;  /* 0x00008000000079c5 */ /* 0x000fe40000010000 */
[----:B------:R-:W-:-:S09]  /*4a00*/  WARPGROUP.ARRIVE ;  /* 0x00000000000079c5 */ /* 0x000fd20000000000 */
[----:B------:R-:W-:Y:S01]  /*4a10*/  HGMMA.64x96x16.F32 R152, gdesc[UR48], R152, gsb0 ;  /* 0x01600000309879f0 */ /* 0x000fe20008000898 */
        /* <DEDUP_REMOVED lines=13> */
[----:B------:R-:W-:Y:S03]  /*4af0*/  HGMMA.64x96x16.F32 R152, gdesc[UR48], R152, gsb0 ;  /* 0x01600000309879f0 */ /* 0x000fe60008000898 */
[----:B------:R-:W-:Y:S02]  /*4b00*/  WARPGROUP.DEPBAR.LE gsb0, 0x0 ;  /* 0x00008000000079c5 */ /* 0x000fe40000010000 */
[----:B------:R-:W-:Y:S05]  /*4b10*/  @!P0 BRA `(.L_x_1157) ;  /* 0x0000000000048947 */ /* 0x000fea0003800000 */
[----:B------:R-:W-:Y:S01]  /*4b20*/  BPT.TRAP 0x1 ;  /* 0x000000040000795c */ /* 0x000fe20000300000 */
.L_x_1157:
[----:B------:R1:W2:Y:S01]  /*4b30*/  SYNCS.PHASECHK.TRANS64.TRYWAIT P2, [UR5+0x32450], R0 ;  /* 0x03245000ff0075a7 */ /* 0x0002a20008040145 */
[----:B------:R-:W-:Y:S05]  /*4b40*/  @!P0 BRA `(.L_x_1158) ;  /* 0x0000000000048947 */ /* 0x000fea0003800000 */
[----:B------:R-:W-:Y:S01]  /*4b50*/  BPT.TRAP 0x1 ;  /* 0x000000040000795c */ /* 0x000fe20000300000 */
.L_x_1158:
[----:B--2---:R-:W-:Y:S05]  /*4b60*/  @P2 BRA `(.L_x_1159) ;  /* 0x0000000000082947 */ /* 0x004fea0003800000 */
[----:B------:R-:W2:Y:S02]  /*4b70*/  SYNCS.PHASECHK.TRANS64.TRYWAIT P2, [UR5+0x32450], R0 ;  /* 0x03245000ff0075a7 */ /* 0x000ea40008040145 */
[----:B--2---:R-:W-:Y:S05]  /*4b80*/  @!P2 BRA `(.L_x_1160) ;  /* 0x000000dc00dca947 */ /* 0x004fea0003800000 */
.L_x_1159:
[----:B------:R-:W-:Y:S01]  /*4b90*/  R2UR UR48, R10 ;  /* 0x000000000a3072ca */ /* 0x000fe200000e0000 */
[----:B------:R-:W-:Y:S01]  /*4ba0*/  UIMAD UR6, UR38, 0xc00, UR60 ;  /* 0x00000c00260678a4 */ /* 0x000fe2000f8e023c */
[----:B------:R-:W-:Y:S01]  /*4bb0*/  R2UR UR49, R11 ;  /* 0x000000000b3172ca */ /* 0x000fe200000e0000 */
[----:B------:R-:W-:Y:S01]  /*4bc0*/  WARPGROUP.ARRIVE ;  /* 0x00000000000079c5 */ /* 0x000fe20000000000 */
[----:B------:R-:W-:Y:S01]  /*4bd0*/  UMOV UR51, 0x40000040 ;  /* 0x4000004000337882 */ /* 0x000fe20000000000 */
[----:B------:R-:W-:-:S04]  /*4be0*/  UIADD3 UR10, UR6, 0x304, URZ ;  /* 0x00000304060a7890 */ /* 0x000fc8000fffe03f */
[----:B--2---:R-:W2:Y:S01]  /*4bf0*/  S2R R210, SR_TID.X ;  /* 0x0000000000d27919 */ /* 0x004ea20000002100 */
[----:B------:R-:W-:Y:S01]  /*4c00*/  UMOV UR11, 0x40000040 ;  /* 0x40000040000b7882 */ /* 0x000fe20000000000 */
[----:B------:R-:W-:Y:S01]  /*4c10*/  UMOV UR50, UR6 ;  /* 0x0000000600327c82 */ /* 0x000fe20008000000 */
[----:B------:R-:W-:Y:S01]  /*4c20*/  UIADD3 UR14, UR6, 0x306, URZ ;  /* 0x00000306060e7890 */ /* 0x000fe2000fffe03f */
[----:B------:R-:W-:Y:S01]  /*4c30*/  UMOV UR15, 0x40000040 ;  /* 0x40000040000f7882 */ /* 0x000fe20000000000 */
[----:B------:R-:W-:Y:S01]  /*4c40*/  UIADD3 UR18, UR6, 0x600, URZ ;  /* 0x0000060006127890 */ /* 0x000fe2000fffe03f */
[----:B------:R-:W-:Y:S01]  /*4c50*/  UMOV UR19, 0x40000040 ;  /* 0x4000004000137882 */ /* 0x000fe20000000000 */
[----:B------:R-:W-:Y:S01]  /*4c60*/  HGMMA.64x96x16.F32 R152, gdesc[UR48], R152, gsb0 ;  /* 0x01600000309879f0 */ /* 0x000fe20008000898 */
[----:B------:R-:W-:Y:S01]  /*4c70*/  R2UR UR48, R8 ;  /* 0x00000000083072ca */ /* 0x000fe200000e0000 */
[----:B------:R-:W-:Y:S01]  /*4c80*/  UIADD3 UR50, UR6, 0x2, URZ ;  /* 0x0000000206327890 */ /* 0x000fe2000fffe03f */
[----:B------:R-:W-:Y:S01]  /*4c90*/  R2UR UR49, R9 ;  /* 0x00000000093172ca */ /* 0x000fe200000e0000 */
        /* <DEDUP_REMOVED lines=13> */
[----:B--2---:R-:W-:-:S04]  /*4d70*/  SHF.R.U32.HI R210, RZ, 0x7, R210 ;  /* 0x00000007ffd27819 */ /* 0x004fc800000116d2 */
[----:B01----:R-:W-:Y:S01]  /*4d80*/  IADD3 R0, -R210, 0xb, RZ ;  /* 0x0000000bd2007810 */ /* 0x003fe20007ffe1ff */
        /* <DEDUP_REMOVED lines=69> */
.L_x_1161:
[----:B------:R-:W-:Y:S01]  /*51e0*/  ULDC UR6, c[0x0][0xad0] ;  /* 0x0002b40000067ab9 */ /* 0x000fe20000000800 */
[----:B------:R-:W-:Y:S01]  /*51f0*/  ULDC UR10, c[0x0][0xa80] ;  /* 0x0002a000000a7ab9 */ /* 0x000fe20000000800 */
        /* <DEDUP_REMOVED lines=42> */
[----:B------:R-:W-:-:S04]  /*54a0*/  UMOV UR15, 0x40000040 ;  /* 0x40000040000f7882 */ /* 0x000fc80000000000 */
        /* <DEDUP_REMOVED lines=38> */
[----:B------:R-:W-:Y:S01]  /*5710*/  MUFU.TANH R196, R196 ;  /* 0x000000c400c47308 */ /* 0x000fe20000002400 */
[----:B--2---:R-:W-:-:S07]  /*5720*/  FMNMX.FTZ R165, R211, R165, !PT ;  /* 0x000000a5d3a57209 */ /* 0x004fce0007810000 */
[----:B------:R-:W-:Y:S01]  /*5730*/  MUFU.TANH R155, R155 ;  /* 0x0000009b009b7308 */ /* 0x000fe20000002400 */
[----:B---3--:R-:W-:-:S05]  /*5740*/  FMNMX.FTZ R165, R197, R165, !PT ;  /* 0x000000a5c5a57209 */ /* 0x008fca0007810000 */
[----:B------:R-:W1:Y:S02]  /*5750*/  SHFL.BFLY PT, R214, R165, 0x2, 0x1f ;  /* 0x0c401f00a5d67f89 */ /* 0x000e6400000e0000 */
[----:B------:R-:W-:Y:S08]  /*5760*/  MUFU.TANH R158, R158 ;  /* 0x0000009e009e7308 */ /* 0x000ff00000002400 */
[----:B------:R-:W-:Y:S08]  /*5770*/  MUFU.TANH R159, R159 ;  /* 0x0000009f009f7308 */ /* 0x000ff00000002400 */
[----:B------:R-:W-:Y:S01]  /*5780*/  MUFU.TANH R162, R162 ;  /* 0x000000a200a27308 */ /* 0x000fe20000002400 */
[----:B-1----:R-:W-:-:S07]  /*5790*/  FMNMX.FTZ R165, R165, R214, !PT ;  /* 0x000000d6a5a57209 */ /* 0x002fce0007810000 */
[----:B------:R-:W-:Y:S01]  /*57a0*/  MUFU.TANH R163, R163 ;  /* 0x000000a300a37308 */ /* 0x000fe20000002400 */
[----:B------:R-:W1:Y:S07]  /*57b0*/  SHFL.BFLY PT, R154, R165, 0x1, 0x1f ;  /* 0x0c201f00a59a7f89 */ /* 0x000e6e00000e0000 */
[----:B------:R-:W-:Y:S08]  /*57c0*/  MUFU.TANH R166, R166 ;  /* 0x000000a600a67308 */ /* 0x000ff00000002400 */
[----:B------:R-:W-:Y:S08]  /*57d0*/  MUFU.TANH R167, R167 ;  /* 0x000000a700a77308 */ /* 0x000ff00000002400 */
[----:B------:R-:W-:Y:S01]  /*57e0*/  MUFU.TANH R170, R170 ;  /* 0x000000aa00aa7308 */ /* 0x000fe20000002400 */
[----:B-1----:R-:W-:-:S05]  /*57f0*/  FMNMX.FTZ R165, R165, R154, !PT ;  /* 0x0000009aa5a57209 */ /* 0x002fca0007810000 */
        /* <DEDUP_REMOVED lines=30> */
[-C--:B-1----:R-:W-:Y:S01]  /*59e0*/  FMUL.FTZ R24, R24, R209.reuse ;  /* 0x000000d118187220 */ /* 0x082fe20000410000 */
[----:B------:R1:W3:Y:S01]  /*59f0*/  MUFU.EX2 R154, R153 ;  /* 0x00000099009a7308 */ /* 0x0002e20000000800 */
[-C--:B------:R-:W-:Y:S01]  /*5a00*/  FMUL.FTZ R25, R25, R209.reuse ;  /* 0x000000d119197220 */ /* 0x080fe20000410000 */
[-C--:B------:R-:W-:Y:S01]  /*5a10*/  FMUL.FTZ R28, R28, R209.reuse ;  /* 0x000000d11c1c7220 */ /* 0x080fe20000410000 */
[----:B--2---:R-:W-:Y:S01]  /*5a20*/  FFMA.FTZ R20, R209, R20, R152 ;  /* 0x00000014d1147223 */ /* 0x004fe20000010098 */
[-C--:B------:R-:W-:Y:S01]  /*5a30*/  FMUL.FTZ R29, R29, R209.reuse ;  /* 0x000000d11d1d7220 */ /* 0x080fe20000410000 */
[-C--:B------:R-:W-:Y:S01]  /*5a40*/  FMUL.FTZ R32, R32, R209.reuse ;  /* 0x000000d120207220 */ /* 0x080fe20000410000 */
[-C--:B------:R-:W-:Y:S01]  /*5a50*/  FMUL.FTZ R33, R33, R209.reuse ;  /* 0x000000d121217220 */ /* 0x080fe20000410000 */
[-C--:B------:R-:W-:Y:S01]  /*5a60*/  FMUL.FTZ R36, R36, R209.reuse ;  /* 0x000000d124247220 */ /* 0x080fe20000410000 */
[-C--:B------:R-:W-:Y:S01]  /*5a70*/  FMUL.FTZ R37, R37, R209.reuse ;  /* 0x000000d125257220 */ /* 0x080fe20000410000 */
[----:B-1----:R-:W-:Y:S01]  /*5a80*/  FMUL.FTZ R153, R171, UR6 ;  /* 0x00000006ab997c20 */ /* 0x002fe20008410000 */
[-C--:B------:R-:W-:Y:S01]  /*5a90*/  FMUL.FTZ R40, R40, R209.reuse ;  /* 0x000000d128287220 */ /* 0x080fe20000410000 */
[----:B------:R1:W-:Y:S01]  /*5aa0*/  MUFU.EX2 R171, R157 ;  /* 0x0000009d00ab7308 */ /* 0x0003e20000000800 */
[-C--:B------:R-:W-:Y:S01]  /*5ab0*/  FMUL.FTZ R41, R41, R209.reuse ;  /* 0x000000d129297220 */ /* 0x080fe20000410000 */
[-C--:B------:R-:W-:Y:S01]  /*5ac0*/  FMUL.FTZ R44, R44, R209.reuse ;  /* 0x000000d12c2c7220 */ /* 0x080fe20000410000 */
[-C--:B------:R-:W-:Y:S01]  /*5ad0*/  FMUL.FTZ R45, R45, R209.reuse ;  /* 0x000000d12d2d7220 */ /* 0x080fe20000410000 */
[-C--:B------:R-:W-:Y:S01]  /*5ae0*/  FMUL.FTZ R48, R48, R209.reuse ;  /* 0x000000d130307220 */ /* 0x080fe20000410000 */
[-C--:B------:R-:W-:Y:S01]  /*5af0*/  FMUL.FTZ R49, R49, R209.reuse ;  /* 0x000000d131317220 */ /* 0x080fe20000410000 */
[C---:B---3--:R-:W-:Y:S01]  /*5b00*/  FADD.FTZ R20, R154.reuse, R20 ;  /* 0x000000149a147221 */ /* 0x048fe20000010000 */
[----:B------:R-:W-:Y:S01]  /*5b10*/  F2FP.F16.F32.PACK_AB R152, R154, R152 ;  /* 0x000000989a98723e */ /* 0x000fe200000000ff */
[----:B------:R-:W-:Y:S01]  /*5b20*/  MUFU.TANH R153, R153 ;  /* 0x0000009900997308 */ /* 0x000fe20000002400 */
[----:B-1----:R-:W-:Y:S01]  /*5b30*/  FMUL.FTZ R157, R178, UR6 ;  /* 0x00000006b29d7c20 */ /* 0x002fe20008410000 */
[----:B------:R-:W-:Y:S01]  /*5b40*/  FMUL.FTZ R178, R182, UR6 ;  /* 0x00000006b6b27c20 */ /* 0x000fe20008410000 */
[----:B------:R-:W-:Y:S01]  /*5b50*/  FMUL.FTZ R182, R186, UR6 ;  /* 0x00000006bab67c20 */ /* 0x000fe20008410000 */
[----:B------:R-:W-:Y:S01]  /*5b60*/  FMUL.FTZ R186, R190, UR6 ;  /* 0x00000006beba7c20 */ /* 0x000fe20008410000 */
[----:B------:R-:W-:Y:S01]  /*5b70*/  FMUL.FTZ R190, R194, UR6 ;  /* 0x00000006c2be7c20 */ /* 0x000fe20008410000 */
[----:B------:R-:W-:Y:S01]  /*5b80*/  FMUL.FTZ R194, R198, UR6 ;  /* 0x00000006c6c27c20 */ /* 0x000fe20008410000 */
[-C--:B------:R-:W-:Y:S01]  /*5b90*/  FMUL.FTZ R52, R52, R209.reuse ;  /* 0x000000d134347220 */ /* 0x080fe20000410000 */
[----:B------:R1:W2:Y:S01]  /*5ba0*/  MUFU.EX2 R154, R156 ;  /* 0x0000009c009a7308 */ /* 0x0002a20000000800 */
[-C--:B------:R-:W-:Y:S01]  /*5bb0*/  FMUL.FTZ R53, R53, R209.reuse ;  /* 0x000000d135357220 */ /* 0x080fe20000410000 */
[-C--:B------:R-:W-:Y:S01]  /*5bc0*/  FMUL.FTZ R56, R56, R209.reuse ;  /* 0x000000d138387220 */ /* 0x080fe20000410000 */
[-C--:B------:R-:W-:Y:S01]  /*5bd0*/  FMUL.FTZ R57, R57, R209.reuse ;  /* 0x000000d139397220 */ /* 0x080fe20000410000 */
[-C--:B------:R-:W-:Y:S01]  /*5be0*/  FMUL.FTZ R60, R60, R209.reuse ;  /* 0x000000d13c3c7220 */ /* 0x080fe20000410000 */
[-C--:B------:R-:W-:Y:S01]  /*5bf0*/  FMUL.FTZ R61, R61, R209.reuse ;  /* 0x000000d13d3d7220 */ /* 0x080fe20000410000 */
[-C--:B------:R-:W-:Y:S01]  /*5c00*/  FMUL.FTZ R64, R64, R209.reuse ;  /* 0x000000d140407220 */ /* 0x080fe20000410000 */
[-C--:B------:R-:W-:Y:S01]  /*5c10*/  FMUL.FTZ R65, R65, R209.reuse ;  /* 0x000000d141417220 */ /* 0x080fe20000410000 */
[----:B------:R-:W-:Y:S01]  /*5c20*/  MUFU.TANH R157, R157 ;  /* 0x0000009d009d7308 */ /* 0x000fe20000002400 */
[----:B-1----:R-:W-:Y:S01]  /*5c30*/  FMUL.FTZ R156, R175, UR6 ;  /* 0x00000006af9c7c20 */ /* 0x002fe20008410000 */
[----:B------:R-:W-:Y:S01]  /*5c40*/  FMUL.FTZ R175, R179, UR6 ;  /* 0x00000006b3af7c20 */ /* 0x000fe20008410000 */
[----:B------:R-:W-:Y:S01]  /*5c50*/  FMUL.FTZ R179, R183, UR6 ;  /* 0x00000006b7b37c20 */ /* 0x000fe20008410000 */
[----:B------:R-:W-:Y:S01]  /*5c60*/  FMUL.FTZ R183, R187, UR6 ;  /* 0x00000006bbb77c20 */ /* 0x000fe20008410000 */
[----:B------:R-:W-:Y:S01]  /*5c70*/  FMUL.FTZ R187, R191, UR6 ;  /* 0x00000006bfbb7c20 */ /* 0x000fe20008410000 */
[----:B------:R-:W-:Y:S01]  /*5c80*/  FMUL.FTZ R191, R195, UR6 ;  /* 0x00000006c3bf7c20 */ /* 0x000fe20008410000 */
[----:B------:R-:W-:Y:S01]  /*5c90*/  FMUL.FTZ R195, R199, UR6 ;  /* 0x00000006c7c37c20 */ /* 0x000fe20008410000 */
[----:B------:R-:W1:Y:S01]  /*5ca0*/  MUFU.TANH R156, R156 ;  /* 0x0000009c009c7308 */ /* 0x000e620000002400 */
[----:B--2---:R-:W-:Y:S01]  /*5cb0*/  FADD.FTZ R20, R154, R20 ;  /* 0x000000149a147221 */ /* 0x004fe20000010000 */
[C---:B------:R-:W-:Y:S01]  /*5cc0*/  F2FP.F16.F32.PACK_AB R154, R171.reuse, R154 ;  /* 0x0000009aab9a723e */ /* 0x040fe200000000ff */
[----:B------:R-:W-:Y:S01]  /*5cd0*/  UIADD3 UR6, UR5, 0x32440, URZ ;  /* 0x0003244005067890 */ /* 0x000fe2000fffe03f */
[----:B------:R-:W-:Y:S01]  /*5ce0*/  FMUL.FTZ R68, R68, R209 ;  /* 0x000000d144447220 */ /* 0x000fe20000410000 */
[----:B------:R-:W-:Y:S01]  /*5cf0*/  FADD.FTZ R20, R171, R20 ;  /* 0x00000014ab147221 */ /* 0x000fe20000010000 */
[----:B------:R-:W-:Y:S01]  /*5d00*/  FMNMX.FTZ R171, R196, R21, !PT ;  /* 0x00000015c4ab7209 */ /* 0x000fe20007810000 */
[----:B------:R-:W-:Y:S01]  /*5d10*/  UPRMT UR11, UR54, 0x654, UR6 ;  /* 0x00000654360b7896 */ /* 0x000fe20008000006 */
[----:B------:R-:W2:Y:S01]  /*5d20*/  MUFU.TANH R175, R175 ;  /* 0x000000af00af7308 */ /* 0x000ea20000002400 */
[----:B------:R-:W-:Y:S01]  /*5d30*/  FMUL.FTZ R69, R69, R209 ;  /* 0x000000d145457220 */ /* 0x000fe20000410000 */
[----:B------:R-:W-:Y:S01]  /*5d40*/  FMNMX.FTZ R171, R155, R171, !PT ;  /* 0x000000ab9bab7209 */ /* 0x000fe20007810000 */
[-C--:B------:R-:W-:Y:S01]  /*5d50*/  FMUL.FTZ R72, R72, R209.reuse ;  /* 0x000000d148487220 */ /* 0x080fe20000410000 */
[-C--:B------:R-:W-:Y:S01]  /*5d60*/  FMUL.FTZ R73, R73, R209.reuse ;  /* 0x000000d149497220 */ /* 0x080fe20000410000 */
[----:B------:R-:W-:Y:S01]  /*5d70*/  FMUL.FTZ R76, R76, R209 ;  /* 0x000000d14c4c7220 */ /* 0x000fe20000410000 */
[----:B------:R-:W-:Y:S01]  /*5d80*/  FMNMX.FTZ R171, R158, R171, !PT ;  /* 0x000000ab9eab7209 */ /* 0x000fe20007810000 */
[----:B------:R-:W-:Y:S01]  /*5d90*/  FMUL.FTZ R77, R77, R209 ;  /* 0x000000d14d4d7220 */ /* 0x000fe20000410000 */
[----:B------:R-:W3:Y:S01]  /*5da0*/  MUFU.TANH R178, R178 ;  /* 0x000000b200b27308 */ /* 0x000ee20000002400 */
[----:B------:R-:W-:Y:S01]  /*5db0*/  SYNCS.ARRIVE.TRANS64.RED.A1T0 RZ, [UR11], RZ ;  /* 0x000000ffffff79a7 */ /* 0x000fe2000810040b */
[----:B------:R-:W-:Y:S01]  /*5dc0*/  FMNMX.FTZ R171, R159, R171, !PT ;  /* 0x000000ab9fab7209 */ /* 0x000fe20007810000 */
[-C--:B------:R-:W-:Y:S01]  /*5dd0*/  FMUL.FTZ R80, R80, R209.reuse ;  /* 0x000000d150507220 */ /* 0x080fe20000410000 */
[-C--:B------:R-:W-:Y:S01]  /*5de0*/  FMUL.FTZ R81, R81, R209.reuse ;  /* 0x000000d151517220 */ /* 0x080fe20000410000 */
[----:B------:R-:W-:Y:S01]  /*5df0*/  FMUL.FTZ R84, R84, R209 ;  /* 0x000000d154547220 */ /* 0x000fe20000410000 */
[----:B------:R-:W-:Y:S01]  /*5e00*/  FMNMX.FTZ R171, R162, R171, !PT ;  /* 0x000000aba2ab7209 */ /* 0x000fe20007810000 */
[-C--:B------:R-:W-:Y:S01]  /*5e10*/  FMUL.FTZ R85, R85, R209.reuse ;  /* 0x000000d155557220 */ /* 0x080fe20000410000 */
[----:B------:R-:W4:Y:S01]  /*5e20*/  MUFU.TANH R179, R179 ;  /* 0x000000b300b37308 */ /* 0x000f220000002400 */
[----:B------:R-:W-:Y:S01]  /*5e30*/  FMUL.FTZ R88, R88, R209 ;  /* 0x000000d158587220 */ /* 0x000fe20000410000 */
[----:B------:R-:W-:Y:S01]  /*5e40*/  FMNMX.FTZ R171, R163, R171, !PT ;  /* 0x000000aba3ab7209 */ /* 0x000fe20007810000 */
[-C--:B------:R-:W-:Y:S01]  /*5e50*/  FMUL.FTZ R89, R89, R209.reuse ;  /* 0x000000d159597220 */ /* 0x080fe20000410000 */
[-C--:B------:R-:W-:Y:S01]  /*5e60*/  FMUL.FTZ R92, R92, R209.reuse ;  /* 0x000000d15c5c7220 */ /* 0x080fe20000410000 */
[----:B------:R-:W-:Y:S01]  /*5e70*/  FMUL.FTZ R93, R93, R209 ;  /* 0x000000d15d5d7220 */ /* 0x000fe20000410000 */
[----:B------:R-:W-:Y:S01]  /*5e80*/  FMNMX.FTZ R171, R166, R171, !PT ;  /* 0x000000aba6ab7209 */ /* 0x000fe20007810000 */
[-C--:B------:R-:W-:Y:S01]  /*5e90*/  FMUL.FTZ R96, R96, R209.reuse ;  /* 0x000000d160607220 */ /* 0x080fe20000410000 */
[----:B------:R-:W5:Y:S01]  /*5ea0*/  MUFU.TANH R182, R182 ;  /* 0x000000b600b67308 */ /* 0x000f620000002400 */
[----:B------:R-:W-:Y:S01]  /*5eb0*/  FMUL.FTZ R97, R97, R209 ;  /* 0x000000d161617220 */ /* 0x000fe20000410000 */
[----:B------:R-:W-:Y:S01]  /*5ec0*/  FMNMX.FTZ R171, R167, R171, !PT ;  /* 0x000000aba7ab7209 */ /* 0x000fe20007810000 */
[-C--:B------:R-:W-:Y:S01]  /*5ed0*/  FMUL.FTZ R100, R100, R209.reuse ;  /* 0x000000d164647220 */ /* 0x080fe20000410000 */
[-C--:B------:R-:W-:Y:S01]  /*5ee0*/  FMUL.FTZ R101, R101, R209.reuse ;  /* 0x000000d165657220 */ /* 0x080fe20000410000 */
[----:B------:R-:W-:Y:S01]  /*5ef0*/  FMUL.FTZ R104, R104, R209 ;  /* 0x000000d168687220 */ /* 0x000fe20000410000 */
[----:B------:R-:W-:Y:S01]  /*5f00*/  FMNMX.FTZ R171, R170, R171, !PT ;  /* 0x000000abaaab7209 */ /* 0x000fe20007810000 */
[-C--:B------:R-:W-:Y:S01]  /*5f10*/  FMUL.FTZ R105, R105, R209.reuse ;  /* 0x000000d169697220 */ /* 0x080fe20000410000 */
[----:B------:R-:W0:Y:S01]  /*5f20*/  MUFU.TANH R183, R183 ;  /* 0x000000b700b77308 */ /* 0x000e220000002400 */
        /* <DEDUP_REMOVED lines=9> */
[----:B-1----:R-:W-:Y:S01]  /*5fc0*/  FMNMX.FTZ R171, R156, R171, !PT ;  /* 0x000000ab9cab7209 */ /* 0x002fe20007810000 */
[-C--:B------:R-:W-:Y:S01]  /*5fd0*/  FMUL.FTZ R120, R120, R209.reuse ;  /* 0x000000d178787220 */ /* 0x080fe20000410000 */
[-C--:B------:R-:W-:Y:S01]  /*5fe0*/  FMUL.FTZ R121, R121, R209.reuse ;  /* 0x000000d179797220 */ /* 0x080fe20000410000 */
[----:B------:R-:W-:Y:S01]  /*5ff0*/  FMUL.FTZ R124, R124, R209 ;  /* 0x000000d17c7c7220 */ /* 0x000fe20000410000 */
[----:B------:R-:W-:Y:S01]  /*6000*/  FMNMX.FTZ R171, R157, R171, !PT ;  /* 0x000000ab9dab7209 */ /* 0x000fe20007810000 */
[-C--:B------:R-:W-:Y:S01]  /*6010*/  FMUL.FTZ R125, R125, R209.reuse ;  /* 0x000000d17d7d7220 */ /* 0x080fe20000410000 */
[----:B------:R-:W1:Y:S01]  /*6020*/  MUFU.TANH R187, R187 ;  /* 0x000000bb00bb7308 */ /* 0x000e620000002400 */
[----:B------:R-:W-:Y:S01]  /*6030*/  FMUL.FTZ R128, R128, R209 ;  /* 0x000000d180807220 */ /* 0x000fe20000410000 */
[----:B--2---:R-:W-:Y:S01]  /*6040*/  FMNMX.FTZ R171, R175, R171, !PT ;  /* 0x000000abafab7209 */ /* 0x004fe20007810000 */
[-C--:B------:R-:W-:Y:S01]  /*6050*/  FMUL.FTZ R129, R129, R209.reuse ;  /* 0x000000d181817220 */ /* 0x080fe20000410000 */
[-C--:B------:R-:W-:Y:S01]  /*6060*/  FMUL.FTZ R132, R132, R209.reuse ;  /* 0x000000d184847220 */ /* 0x080fe20000410000 */
[----:B------:R-:W-:Y:S01]  /*6070*/  FMUL.FTZ R133, R133, R209 ;  /* 0x000000d185857220 */ /* 0x000fe20000410000 */
[----:B---3--:R-:W-:Y:S01]  /*6080*/  FMNMX.FTZ R171, R178, R171, !PT ;  /* 0x000000abb2ab7209 */ /* 0x008fe20007810000 */
[-C--:B------:R-:W-:Y:S01]  /*6090*/  FMUL.FTZ R136, R136, R209.reuse ;  /* 0x000000d188887220 */ /* 0x080fe20000410000 */
[----:B------:R-:W2:Y:S01]  /*60a0*/  MUFU.TANH R190, R190 ;  /* 0x000000be00be7308 */ /* 0x000ea20000002400 */
[----:B------:R-:W-:Y:S01]  /*60b0*/  FMUL.FTZ R137, R137, R209 ;  /* 0x000000d189897220 */ /* 0x000fe20000410000 */
[----:B----4-:R-:W-:Y:S01]  /*60c0*/  FMNMX.FTZ R171, R179, R171, !PT ;  /* 0x000000abb3ab7209 */ /* 0x010fe20007810000 */
[-C--:B------:R-:W-:Y:S01]  /*60d0*/  FMUL.FTZ R140, R140, R209.reuse ;  /* 0x000000d18c8c7220 */ /* 0x080fe20000410000 */
[-C--:B------:R-:W-:Y:S01]  /*60e0*/  FMUL.FTZ R141, R141, R209.reuse ;  /* 0x000000d18d8d7220 */ /* 0x080fe20000410000 */
[----:B------:R-:W-:Y:S01]  /*60f0*/  FMUL.FTZ R144, R144, R209 ;  /* 0x000000d190907220 */ /* 0x000fe20000410000 */
[----:B-----5:R-:W-:Y:S01]  /*6100*/  FMNMX.FTZ R171, R182, R171, !PT ;  /* 0x000000abb6ab7209 */ /* 0x020fe20007810000 */
[-C--:B------:R-:W-:Y:S01]  /*6110*/  FMUL.FTZ R145, R145, R209.reuse ;  /* 0x000000d191917220 */ /* 0x080fe20000410000 */
[----:B------:R-:W3:Y:S01]  /*6120*/  MUFU.TANH R191, R191 ;  /* 0x000000bf00bf7308 */ /* 0x000ee20000002400 */
[----:B------:R-:W-:Y:S01]  /*6130*/  FMUL.FTZ R148, R148, R209 ;  /* 0x000000d194947220 */ /* 0x000fe20000410000 */
[----:B0-----:R-:W-:Y:S01]  /*6140*/  FMNMX.FTZ R171, R183, R171, !PT ;  /* 0x000000abb7ab7209 */ /* 0x001fe20007810000 */
[----:B------:R-:W-:Y:S01]  /*6150*/  FMUL.FTZ R149, R149, R209 ;  /* 0x000000d195957220 */ /* 0x000fe20000410000 */
[----:B------:R-:W-:-:S02]  /*6160*/  UIMAD UR6, UR38, 0xc00, UR7 ;  /* 0x00000c00260678a4 */ /* 0x000fc4000f8e0207 */
[----:B------:R-:W-:Y:S02]  /*6170*/  FMNMX.FTZ R171, R186, R171, !PT ;  /* 0x000000abbaab7209 */ /* 0x000fe40007810000 */
[----:B------:R-:W0:Y:S02]  /*6180*/  MUFU.TANH R194, R194 ;  /* 0x000000c200c27308 */ /* 0x000e240000002400 */
[----:B-1----:R-:W-:Y:S01]  /*6190*/  FMNMX.FTZ R171, R187, R171, !PT ;  /* 0x000000abbbab7209 */ /* 0x002fe20007810000 */
[----:B------:R-:W-:-:S03]  /*61a0*/  UMOV UR14, UR6 ;  /* 0x00000006000e7c82 */ /* 0x000fc60008000000 */
[----:B--2---:R-:W-:Y:S02]  /*61b0*/  FMNMX.FTZ R171, R190, R171, !PT ;  /* 0x000000abbeab7209 */ /* 0x004fe40007810000 */
[----:B------:R-:W1:Y:S02]  /*61c0*/  MUFU.TANH R195, R195 ;  /* 0x000000c300c37308 */ /* 0x000e640000002400 */
[----:B---3--:R-:W-:-:S06]  /*61d0*/  FMNMX.FTZ R171, R191, R171, !PT ;  /* 0x000000abbfab7209 */ /* 0x008fcc0007810000 */
[----:B------:R-:W-:Y:S01]  /*61e0*/  MUFU.EX2 R161, R161 ;  /* 0x000000a100a17308 */ /* 0x000fe20000000800 */
[----:B0-----:R-:W-:-:S07]  /*61f0*/  FMNMX.FTZ R171, R194, R171, !PT ;  /* 0x000000abc2ab7209 */ /* 0x001fce0007810000 */
[----:B------:R-:W-:Y:S01]  /*6200*/  MUFU.EX2 R210, R210 ;  /* 0x000000d200d27308 */ /* 0x000fe20000000800 */
[----:B-1----:R-:W-:-:S05]  /*6210*/  FMNMX.FTZ R171, R195, R171, !PT ;  /* 0x000000abc3ab7209 */ /* 0x002fca0007810000 */
[----:B------:R-:W0:Y:S02]  /*6220*/  SHFL.BFLY PT, R198, R171, 0x2, 0x1f ;  /* 0x0c401f00abc67f89 */ /* 0x000e2400000e0000 */
[----:B------:R-:W-:Y:S08]  /*6230*/  MUFU.EX2 R169, R169 ;  /* 0x000000a900a97308 */ /* 0x000ff00000000800 */
[----:B------:R-:W-:Y:S08]  /*6240*/  MUFU.EX2 R173, R173 ;  /* 0x000000ad00ad7308 */ /* 0x000ff00000000800 */
[----:B------:R-:W-:Y:S01]  /*6250*/  MUFU.EX2 R177, R177 ;  /* 0x000000b100b17308 */ /* 0x000fe20000000800 */
[----:B0-----:R-:W-:-:S07]  /*6260*/  FMNMX.FTZ R171, R171, R198, !PT ;  /* 0x000000c6abab7209 */ /* 0x001fce0007810000 */
[----:B------:R-:W-:Y:S01]  /*6270*/  MUFU.EX2 R181, R181 ;  /* 0x000000b500b57308 */ /* 0x000fe20000000800 */
[----:B------:R-:W0:Y:S07]  /*6280*/  SHFL.BFLY PT, R198, R171, 0x1, 0x1f ;  /* 0x0c201f00abc67f89 */ /* 0x000e2e00000e0000 */
[----:B------:R-:W-:Y:S08]  /*6290*/  MUFU.EX2 R185, R185 ;  /* 0x000000b900b97308 */ /* 0x000ff00000000800 */
[----:B------:R-:W-:Y:S08]  /*62a0*/  MUFU.EX2 R189, R189 ;  /* 0x000000bd00bd7308 */ /* 0x000ff00000000800 */
[----:B------:R-:W-:Y:S01]  /*62b0*/  MUFU.EX2 R193, R193 ;  /* 0x000000c100c17308 */ /* 0x000fe20000000800 */
[----:B0-----:R-:W-:-:S05]  /*62c0*/  FMNMX.FTZ R171, R171, R198, !PT ;  /* 0x000000c6abab7209 */ /* 0x001fca0007810000 */
[C---:B------:R-:W-:Y:S01]  /*62d0*/  FADD.FTZ R198, -R171.reuse, R21 ;  /* 0x00000015abc67221 */ /* 0x040fe20000010100 */
[----:B------:R-:W-:Y:S01]  /*62e0*/  FMUL.FTZ R21, R171, UR10 ;  /* 0x0000000aab157c20 */ /* 0x000fe20008410000 */
[----:B------:R-:W-:Y:S02]  /*62f0*/  MUFU.EX2 R197, R197 ;  /* 0x000000c500c57308 */ /* 0x000fe40000000800 */
[----:B------:R-:W-:Y:S01]  /*6300*/  FMUL.FTZ R198, R198, UR10 ;  /* 0x0000000ac6c67c20 */ /* 0x000fe20008410000 */
[--C-:B------:R-:W-:Y:S01]  /*6310*/  FFMA.FTZ R215, R156, UR10, -R21.reuse ;  /* 0x0000000a9cd77c23 */ /* 0x100fe20008010815 */
[--C-:B------:R-:W-:Y:S01]  /*6320*/  FFMA.FTZ R196, R196, UR10, -R21.reuse ;  /* 0x0000000ac4c47c23 */ /* 0x100fe20008010815 */
[----:B------:R-:W0:Y:S01]  /*6330*/  S2R R156, SR_TID.X ;  /* 0x00000000009c7919 */ /* 0x000e220000002100 */
        /* <DEDUP_REMOVED lines=24> */
[----:B------:R-:W-:Y:S01]  /*64c0*/  FFMA.FTZ R21, R195, UR10, -R21 ;  /* 0x0000000ac3157c23 */ /* 0x000fe20008010815 */
[-C--:B-1----:R-:W-:Y:S01]  /*64d0*/  FMUL.FTZ R26, R26, R198.reuse ;  /* 0x000000c61a1a7220 */ /* 0x082fe20000410000 */
[----:B------:R-:W-:Y:S01]  /*64e0*/  FMUL.FTZ R27, R27, R198 ;  /* 0x000000c61b1b7220 */ /* 0x000fe20000410000 */
[----:B------:R-:W-:Y:S01]  /*64f0*/  MUFU.EX2 R195, R159 ;  /* 0x0000009f00c37308 */ /* 0x000fe20000000800 */
[----:B--2---:R-:W-:Y:S01]  /*6500*/  FFMA.FTZ R196, R198, R208, R153 ;  /* 0x000000d0c6c47223 */ /* 0x004fe20000010099 */
[-C--:B------:R-:W-:Y:S01]  /*6510*/  FMUL.FTZ R30, R30, R198.reuse ;  /* 0x000000c61e1e7220 */ /* 0x080fe20000410000 */
[-C--:B------:R-:W-:Y:S01]  /*6520*/  FMUL.FTZ R31, R31, R198.reuse ;  /* 0x000000c61f1f7220 */ /* 0x080fe20000410000 */
[----:B0-----:R-:W-:Y:S01]  /*6530*/  SHF.R.U32.HI R156, RZ, 0x7, R156 ;  /* 0x00000007ff9c7819 */ /* 0x001fe2000001169c */
[-C--:B------:R-:W-:Y:S01]  /*6540*/  FMUL.FTZ R34, R34, R198.reuse ;  /* 0x000000c622227220 */ /* 0x080fe20000410000 */
[-C--:B------:R-:W-:Y:S01]  /*6550*/  FMUL.FTZ R35, R35, R198.reuse ;  /* 0x000000c623237220 */ /* 0x080fe20000410000 */
[-C--:B------:R-:W-:Y:S01]  /*6560*/  FMUL.FTZ R38, R38, R198.reuse ;  /* 0x000000c626267220 */ /* 0x080fe20000410000 */
[----:B------:R-:W-:Y:S01]  /*6570*/  FMUL.FTZ R39, R39, R198 ;  /* 0x000000c627277220 */ /* 0x000fe20000410000 */
[----:B------:R-:W-:-:S02]  /*6580*/  VIADD R156, R156, 0x8 ;  /* 0x000000089c9c7836 */ /* 0x000fc40000000000 */
[C---:B---3--:R-:W-:Y:S01]  /*6590*/  FADD.FTZ R196, R155.reuse, R196 ;  /* 0x000000c49bc47221 */ /* 0x048fe20000010000 */
[----:B------:R-:W-:Y:S01]  /*65a0*/  F2FP.F16.F32.PACK_AB R153, R155, R153 ;  /* 0x000000999b99723e */ /* 0x000fe200000000ff */
[-C--:B------:R-:W-:Y:S01]  /*65b0*/  FMUL.FTZ R42, R42, R198.reuse ;  /* 0x000000c62a2a7220 */ /* 0x080fe20000410000 */
[----:B------:R-:W0:Y:S01]  /*65c0*/  MUFU.EX2 R155, R158 ;  /* 0x0000009e009b7308 */ /* 0x000e220000000800 */
[----:B------:R1:W-:Y:S01]  /*65d0*/  BAR.SYNC.DEFER_BLOCKING R156, 0x100 ;  /* 0x0004009c0000751d */ /* 0x0003e20000010000 */
        /* <DEDUP_REMOVED lines=55> */
[----:B0-----:R-:W-:Y:S01]  /*6950*/  FADD.FTZ R196, R155, R196 ;  /* 0x000000c49bc47221 */ /* 0x001fe20000010000 */
[C---:B------:R-:W-:Y:S01]  /*6960*/  F2FP.F16.F32.PACK_AB R155, R195.reuse, R155 ;  /* 0x0000009bc39b723e */ /* 0x040fe200000000ff */
[----:B-1----:R-:W0:Y:S02]  /*6970*/  MUFU.EX2 R156, R160 ;  /* 0x000000a0009c7308 */ /* 0x002e240000000800 */
[----:B------:R-:W-:Y:S01]  /*6980*/  FADD.FTZ R196, R195, R196 ;  /* 0x000000c4c3c47221 */ /* 0x000fe20000010000 */
[----:B------:R-:W-:-:S05]  /*6990*/  WARPGROUP.ARRIVE ;  /* 0x00000000000079c5 */ /* 0x000fca0000000000 */
[----:B------:R-:W1:Y:S01]  /*69a0*/  MUFU.EX2 R158, R164 ;  /* 0x000000a4009e7308 */ /* 0x000e620000000800 */
[----:B------:R-:W-:Y:S01]  /*69b0*/  HGMMA.64x256x16.F32 R24, R152, gdesc[UR12].tnspB, R24, gsb0 ;  /* 0x43e0000c98187df0 */ /* 0x000fe20008000818 */
[----:B------:R-:W-:Y:S01]  /*69c0*/  UIADD3 UR14, UR6, 0x80, URZ ;  /* 0x00000080060e7890 */ /* 0x000fe2000fffe03f */
[----:B------:R-:W-:-:S05]  /*69d0*/  UMOV UR15, 0x40000040 ;  /* 0x40000040000f7882 */ /* 0x000fca0000000000 */
[----:B------:R-:W2:Y:S01]  /*69e0*/  MUFU.EX2 R164, R162 ;  /* 0x000000a200a47308 */ /* 0x000ea20000000800 */
[----:B0-----:R-:W-:Y:S01]  /*69f0*/  FADD.FTZ R20, R156, R20 ;  /* 0x000000149c147221 */ /* 0x001fe20000010000 */
[----:B------:R-:W-:-:S03]  /*6a00*/  F2FP.F16.F32.PACK_AB R156, R161, R156 ;  /* 0x0000009ca19c723e */ /* 0x000fc600000000ff */
[----:B------:R-:W-:-:S03]  /*6a10*/  FADD.FTZ R20, R161, R20 ;  /* 0x00000014a1147221 */ /* 0x000fc60000010000 */
[----:B------:R-:W0:Y:S01]  /*6a20*/  MUFU.EX2 R198, R163 ;  /* 0x000000a300c67308 */ /* 0x000e220000000800 */
[----:B-1----:R-:W-:Y:S01]  /*6a30*/  FADD.FTZ R20, R158, R20 ;  /* 0x000000149e147221 */ /* 0x002fe20000010000 */
[----:B------:R-:W-:-:S03]  /*6a40*/  F2FP.F16.F32.PACK_AB R158, R210, R158 ;  /* 0x0000009ed29e723e */ /* 0x000fc600000000ff */
[----:B------:R-:W-:-:S03]  /*6a50*/  FADD.FTZ R20, R210, R20 ;  /* 0x00000014d2147221 */ /* 0x000fc60000010000 */
[----:B------:R-:W1:Y:S01]  /*6a60*/  MUFU.EX2 R199, R199 ;  /* 0x000000c700c77308 */ /* 0x000e620000000800 */
[----:B--2---:R-:W-:-:S07]  /*6a70*/  FADD.FTZ R196, R164, R196 ;  /* 0x000000c4a4c47221 */ /* 0x004fce0000010000 */
[----:B------:R-:W2:Y:S01]  /*6a80*/  MUFU.EX2 R214, R214 ;  /* 0x000000d600d67308 */ /* 0x000ea20000000800 */
[C---:B0-----:R-:W-:Y:S01]  /*6a90*/  F2FP.F16.F32.PACK_AB R157, R198.reuse, R164 ;  /* 0x000000a4c69d723e */ /* 0x041fe200000000ff */
[----:B------:R-:W-:-:S06]  /*6aa0*/  FADD.FTZ R196, R198, R196 ;  /* 0x000000c4c6c47221 */ /* 0x000fcc0000010000 */
[----:B------:R-:W0:Y:S01]  /*6ab0*/  MUFU.EX2 R160, R168 ;  /* 0x000000a800a07308 */ /* 0x000e220000000800 */
[----:B-1----:R-:W-:-:S07]  /*6ac0*/  FADD.FTZ R196, R199, R196 ;  /* 0x000000c4c7c47221 */ /* 0x002fce0000010000 */
[----:B------:R-:W1:Y:S01]  /*6ad0*/  MUFU.EX2 R162, R172 ;  /* 0x000000ac00a27308 */ /* 0x000e620000000800 */
[C---:B--2---:R-:W-:Y:S01]  /*6ae0*/  F2FP.F16.F32.PACK_AB R159, R214.reuse, R199 ;  /* 0x000000c7d69f723e */ /* 0x044fe200000000ff */
[----:B------:R-:W-:-:S06]  /*6af0*/  FADD.FTZ R196, R214, R196 ;  /* 0x000000c4d6c47221 */ /* 0x000fcc0000010000 */
        /* <DEDUP_REMOVED lines=19> */
[----:B0-----:R-:W-:-:S07]  /*6c30*/  FADD.FTZ R196, R166, R196 ;  /* 0x000000c4a6c47221 */ /* 0x001fce0000010000 */
[----:B------:R-:W0:Y:S01]  /*6c40*/  MUFU.EX2 R179, R179 ;  /* 0x000000b300b37308 */ /* 0x000e220000000800 */
[----:B-1----:R-:W-:-:S07]  /*6c50*/  FADD.FTZ R196, R175, R196 ;  /* 0x000000c4afc47221 */ /* 0x002fce0000010000 */
[----:B------:R-:W-:Y:S01]  /*6c60*/  MUFU.EX2 R182, R182 ;  /* 0x000000b600b67308 */ /* 0x000fe20000000800 */
[----:B--2---:R-:W-:-:S07]  /*6c70*/  FADD.FTZ R196, R178, R196 ;  /* 0x000000c4b2c47221 */ /* 0x004fce0000010000 */
[----:B------:R-:W-:Y:S08]  /*6c80*/  MUFU.EX2 R183, R183 ;  /* 0x000000b700b77308 */ /* 0x000ff00000000800 */
[----:B------:R-:W-:Y:S08]  /*6c90*/  MUFU.EX2 R186, R186 ;  /* 0x000000ba00ba7308 */ /* 0x000ff00000000800 */
[----:B------:R-:W-:Y:S08]  /*6ca0*/  MUFU.EX2 R187, R187 ;  /* 0x000000bb00bb7308 */ /* 0x000ff00000000800 */
[----:B------:R-:W-:Y:S08]  /*6cb0*/  MUFU.EX2 R190, R190 ;  /* 0x000000be00be7308 */ /* 0x000ff00000000800 */
[----:B------:R-:W-:Y:S08]  /*6cc0*/  MUFU.EX2 R191, R191 ;  /* 0x000000bf00bf7308 */ /* 0x000ff00000000800 */
[----:B------:R-:W-:Y:S08]  /*6cd0*/  MUFU.EX2 R194, R194 ;  /* 0x000000c200c27308 */ /* 0x000ff00000000800 */
[----:B------:R-:W-:Y:S01]  /*6ce0*/  MUFU.EX2 R21, R21 ;  /* 0x0000001500157308 */ /* 0x000fe20000000800 */
[----:B------:R-:W-:-:S02]  /*6cf0*/  WARPGROUP.DEPBAR.LE gsb0, 0x0 ;  /* 0x00008000000079c5 */ /* 0x000fc40000010000 */
[----:B------:R-:W-:-:S05]  /*6d00*/  WARPGROUP.ARRIVE ;  /* 0x00000000000079c5 */ /* 0x000fca0000000000 */
[----:B------:R-:W1:Y:S01]  /*6d10*/  MUFU.EX2 R152, R176 ;  /* 0x000000b000987308 */ /* 0x000e620000000800 */
[----:B------:R-:W-:Y:S02]  /*6d20*/  F2FP.F16.F32.PACK_AB R153, R175, R166 ;  /* 0x000000a6af99723e */ /* 0x000fe400000000ff */
[C---:B0-----:R-:W-:Y:S01]  /*6d30*/  F2FP.F16.F32.PACK_AB R155, R179.reuse, R178 ;  /* 0x000000b2b39b723e */ /* 0x041fe200000000ff */
[----:B------:R-:W-:Y:S01]  /*6d40*/  FADD.FTZ R179, R179, R196 ;  /* 0x000000c4b3b37221 */ /* 0x000fe20000010000 */
[----:B------:R-:W-:Y:S01]  /*6d50*/  HGMMA.64x256x16.F32 R24, R156, gdesc[UR12].tnspB, R24, gsb0 ;  /* 0x43e0000c9c187df0 */ /* 0x000fe20008000818 */
[----:B------:R-:W-:Y:S01]  /*6d60*/  UIADD3 UR14, UR6, 0x100, URZ ;  /* 0x00000100060e7890 */ /* 0x000fe2000fffe03f */
[----:B------:R-:W-:Y:S01]  /*6d70*/  UMOV UR15, 0x40000040 ;  /* 0x40000040000f7882 */ /* 0x000fe20000000000 */
[----:B------:R-:W0:Y:S01]  /*6d80*/  MUFU.EX2 R154, R180 ;  /* 0x000000b4009a7308 */ /* 0x000e220000000800 */
[----:B-1----:R-:W-:Y:S01]  /*6d90*/  FADD.FTZ R20, R152, R20 ;  /* 0x0000001498147221 */ /* 0x002fe20000010000 */
[----:B------:R-:W-:-:S03]  /*6da0*/  F2FP.F16.F32.PACK_AB R152, R177, R152 ;  /* 0x00000098b198723e */ /* 0x000fc600000000ff */
[----:B------:R-:W-:-:S04]  /*6db0*/  FADD.FTZ R20, R177, R20 ;  /* 0x00000014b1147221 */ /* 0x000fc80000010000 */
[----:B0-----:R-:W-:Y:S01]  /*6dc0*/  FADD.FTZ R20, R154, R20 ;  /* 0x000000149a147221 */ /* 0x001fe20000010000 */
[----:B------:R-:W-:-:S03]  /*6dd0*/  F2FP.F16.F32.PACK_AB R154, R181, R154 ;  /* 0x0000009ab59a723e */ /* 0x000fc600000000ff */
[----:B------:R-:W-:Y:S01]  /*6de0*/  FADD.FTZ R20, R181, R20 ;  /* 0x00000014b5147221 */ /* 0x000fe20000010000 */
[----:B------:R-:W-:Y:S02]  /*6df0*/  WARPGROUP.DEPBAR.LE gsb0, 0x0 ;  /* 0x00008000000079c5 */ /* 0x000fe40000010000 */
[----:B------:R-:W-:-:S09]  /*6e00*/  WARPGROUP.ARRIVE ;  /* 0x00000000000079c5 */ /* 0x000fd20000000000 */
        /* <DEDUP_REMOVED lines=10> */
[----:B------:R-:W0:Y:S01]  /*6eb0*/  MUFU.EX2 R152, R184 ;  /* 0x000000b800987308 */ /* 0x000e220000000800 */
[----:B------:R-:W-:Y:S01]  /*6ec0*/  F2FP.F16.F32.PACK_AB R153, R183, R182 ;  /* 0x000000b6b799723e */ /* 0x000fe200000000ff */
[----:B------:R-:W-:Y:S01]  /*6ed0*/  FADD.FTZ R182, R182, R179 ;  /* 0x000000b3b6b67221 */ /* 0x000fe20000010000 */
[----:B------:R-:W-:-:S03]  /*6ee0*/  F2FP.F16.F32.PACK_AB R155, R187, R186 ;  /* 0x000000babb9b723e */ /* 0x000fc600000000ff */
[----:B------:R-:W-:Y:S02]  /*6ef0*/  FADD.FTZ R183, R183, R182 ;  /* 0x000000b6b7b77221 */ /* 0x000fe40000010000 */
[----:B------:R-:W1:Y:S02]  /*6f00*/  MUFU.EX2 R154, R188 ;  /* 0x000000bc009a7308 */ /* 0x000e640000000800 */
[----:B------:R-:W-:-:S04]  /*6f10*/  FADD.FTZ R186, R186, R183 ;  /* 0x000000b7baba7221 */ /* 0x000fc80000010000 */
[----:B------:R-:W-:Y:S01]  /*6f20*/  FADD.FTZ R187, R187, R186 ;  /* 0x000000babbbb7221 */ /* 0x000fe20000010000 */
[----:B0-----:R-:W-:Y:S01]  /*6f30*/  FADD.FTZ R20, R152, R20 ;  /* 0x0000001498147221 */ /* 0x001fe20000010000 */
[----:B------:R-:W-:-:S03]  /*6f40*/  F2FP.F16.F32.PACK_AB R152, R185, R152 ;  /* 0x00000098b998723e */ /* 0x000fc600000000ff */
[----:B------:R-:W-:-:S04]  /*6f50*/  FADD.FTZ R20, R185, R20 ;  /* 0x00000014b9147221 */ /* 0x000fc80000010000 */
[----:B-1----:R-:W-:Y:S01]  /*6f60*/  FADD.FTZ R20, R154, R20 ;  /* 0x000000149a147221 */ /* 0x002fe20000010000 */
[----:B------:R-:W-:-:S03]  /*6f70*/  F2FP.F16.F32.PACK_AB R154, R189, R154 ;  /* 0x0000009abd9a723e */ /* 0x000fc600000000ff */
[----:B------:R-:W-:Y:S01]  /*6f80*/  FADD.FTZ R20, R189, R20 ;  /* 0x00000014bd147221 */ /* 0x000fe20000010000 */
[----:B------:R-:W-:-:S06]  /*6f90*/  WARPGROUP.ARRIVE ;  /* 0x00000000000079c5 */ /* 0x000fcc0000000000 */
        /* <DEDUP_REMOVED lines=19> */
[----:B------:R-:W-:Y:S03]  /*70d0*/  HGMMA.64x256x16.F32 R24, R152, gdesc[UR12].tnspB, R24, gsb0 ;  /* 0x43e0000c98187df0 */ /* 0x000fe60008000818 */
[----:B------:R-:W-:Y:S02]  /*70e0*/  WARPGROUP.DEPBAR.LE gsb0, 0x0 ;  /* 0x00008000000079c5 */ /* 0x000fe40000010000 */
[----:B------:R-:W-:Y:S05]  /*70f0*/  @!P0 BRA `(.L_x_1162) ;  /* 0x0000000000048947 */ /* 0x000fea0003800000 */
[----:B------:R-:W-:Y:S01]  /*7100*/  BPT.TRAP 0x1 ;  /* 0x000000040000795c */ /* 0x000fe20000300000 */
.L_x_1162:
[----:B------:R-:W-:Y:S01]  /*7110*/  UIADD3 UR5, UR5, 0x32460, URZ ;  /* 0x0003246005057890 */ /* 0x000fe2000fffe03f */
[----:B------:R-:W-:Y:S02]  /*7120*/  IMAD.MOV.U32 R21, RZ, RZ, R171 ;  /* 0x000000ffff157224 */ /* 0x000fe400078e00ab */
[----:B------:R-:W-:Y:S01]  /*7130*/  IMAD.MOV.U32 R209, RZ, RZ, R165 ;  /* 0x000000ffffd17224 */ /* 0x000fe200078e00a5 */
[----:B------:R-:W-:-:S09]  /*7140*/  UPRMT UR5, UR54, 0x654, UR5 ;  /* 0x0000065436057896 */ /* 0x000fd20008000005 */
[----:B------:R-:W-:Y:S01]  /*7150*/  SYNCS.ARRIVE.TRANS64.RED.A1T0 RZ, [UR5], RZ ;  /* 0x000000ffffff79a7 */ /* 0x000fe20008100405 */
[----:B------:R-:W-:Y:S05]  /*7160*/  @P1 BRA `(.L_x_1163) ;  /* 0xffffffd4009c1947 */ /* 0x000fea000383ffff */
.L_x_1152:
[----:B------:R-:W2:Y:S01]  /*7170*/  LDL.LU R152, [R1+0x1c] ;  /* 0x00001c0001987983 */ /* 0x000ea20000300800 */
[----:B------:R-:W-:Y:S01]  /*7180*/  UIADD3 UR38, UR38, 0x1, URZ ;  /* 0x0000000126267890 */ /* 0x000fe2000fffe03f */
[----:B------:R0:W-:Y:S06]  /*7190*/  BAR.ARV R0, 0x100 ;  /* 0x000400000000751d */ /* 0x0001ec0000002000 */
[----:B------:R-:W-:Y:S02]  /*71a0*/  UISETP.NE.AND UP0, UPT, UR38, 0x2, UPT ;  /* 0x000000022600788c */ /* 0x000fe4000bf05270 */
[----:B------:R-:W-:Y:S06]  /*71b0*/  BAR.ARV 0x8, 0x180 ;  /* 0x0206000000007b1d */ /* 0x000fec0000002000 */
[----:B------:R-:W-:Y:S01]  /*71c0*/  PLOP3.LUT P0, PT, PT, PT, PT, 0x8, 0x0 ;  /* 0x000000000000781c */ /* 0x000fe20003f0e170 */
[----:B------:R-:W-:Y:S01]  /*71d0*/  USEL UR38, UR38, URZ, UP0 ;  /* 0x0000003f26267287 */ /* 0x000fe20008000000 */
[----:B------:R-:W1:Y:S04]  /*71e0*/  SHFL.BFLY PT, R3, R20, 0x2, 0x1f ;  /* 0x0c401f0014037f89 */ /* 0x000e6800000e0000 */
[----:B------:R-:W3:Y:S01]  /*71f0*/  SHFL.BFLY PT, R5, R208, 0x2, 0x1f ;  /* 0x0c401f00d0057f89 */ /* 0x000ee200000e0000 */
[----:B-1----:R-:W-:Y:S01]  /*7200*/  FADD.FTZ R6, R3, R20 ;  /* 0x0000001403067221 */ /* 0x002fe20000010000 */
[----:B---3--:R-:W-:-:S04]  /*7210*/  FADD.FTZ R7, R5, R208 ;  /* 0x000000d005077221 */ /* 0x008fc80000010000 */
[----:B------:R-:W1:Y:S01]  /*7220*/  SHFL.BFLY PT, R3, R6, 0x1, 0x1f ;  /* 0x0c201f0006037f89 */ /* 0x000e6200000e0000 */
[----:B------:R-:W-:-:S03]  /*7230*/  IMAD.MOV.U32 R5, RZ, RZ, RZ ;  /* 0x000000ffff057224 */ /* 0x000fc600078e00ff */
[----:B------:R-:W3:Y:S01]  /*7240*/  SHFL.BFLY PT, R2, R7, 0x1, 0x1f ;  /* 0x0c201f0007027f89 */ /* 0x000ee200000e0000 */
[----:B-1----:R-:W-:Y:S01]  /*7250*/  FADD.FTZ R8, R6, R3 ;  /* 0x0000000306087221 */ /* 0x002fe20000010000 */
[----:B------:R-:W-:Y:S02]  /*7260*/  IMAD.U32 R6, RZ, RZ, UR10 ;  /* 0x0000000aff067e24 */ /* 0x000fe4000f8e00ff */
[----:B---3--:R-:W-:Y:S02]  /*7270*/  FADD.FTZ R3, R7, R2 ;  /* 0x0000000207037221 */ /* 0x008fe40000010000 */
[----:B------:R-:W-:Y:S01]  /*7280*/  FSETP.NE.FTZ.AND P1, PT, R8, RZ, PT ;  /* 0x000000ff0800720b */ /* 0x000fe20003f35000 */
[----:B------:R-:W-:Y:S02]  /*7290*/  IMAD.MOV.U32 R2, RZ, RZ, RZ ;  /* 0x000000ffff027224 */ /* 0x000fe400078e00ff */
[----:B------:R-:W-:-:S10]  /*72a0*/  FSETP.NE.FTZ.AND P2, PT, R3, RZ, PT ;  /* 0x000000ff0300720b */ /* 0x000fd40003f55000 */
[----:B------:R-:W1:Y:S01]  /*72b0*/  @P1 MUFU.RCP R5, R8 ;  /* 0x0000000800051308 */ /* 0x000e620000001000 */
[----:B------:R-:W-:-:S07]  /*72c0*/  @P1 FMUL.FTZ R6, R6, 0.69314718246459960938 ;  /* 0x3f31721806061820 */ /* 0x000fce0000410000 */
[----:B------:R-:W3:Y:S08]  /*72d0*/  @P1 MUFU.LG2 R4, R8 ;  /* 0x0000000800041308 */ /* 0x000ef00000000c00 */
[----:B------:R-:W4:Y:S01]  /*72e0*/  @P2 MUFU.LG2 R7, R3 ;  /* 0x0000000300072308 */ /* 0x000f220000000c00 */
[-C--:B-1----:R-:W-:Y:S01]  /*72f0*/  FMUL.FTZ R24, R24, R5.reuse ;  /* 0x0000000518187220 */ /* 0x082fe20000410000 */
[-C--:B------:R-:W-:Y:S01]  /*7300*/  FMUL.FTZ R25, R25, R5.reuse ;  /* 0x0000000519197220 */ /* 0x080fe20000410000 */
[-C--:B------:R-:W-:Y:S01]  /*7310*/  FMUL.FTZ R28, R28, R5.reuse ;  /* 0x000000051c1c7220 */ /* 0x080fe20000410000 */
[-C--:B------:R-:W-:Y:S01]  /*7320*/  FMUL.FTZ R29, R29, R5.reuse ;  /* 0x000000051d1d7220 */ /* 0x080fe20000410000 */
[-C--:B------:R-:W-:Y:S01]  /*7330*/  FMUL.FTZ R32, R32, R5.reuse ;  /* 0x0000000520207220 */ /* 0x080fe20000410000 */
[-C--:B------:R-:W-:Y:S01]  /*7340*/  FMUL.FTZ R33, R33, R5.reuse ;  /* 0x0000000521217220 */ /* 0x080fe20000410000 */
[-C--:B------:R-:W-:Y:S01]  /*7350*/  FMUL.FTZ R36, R36, R5.reuse ;  /* 0x0000000524247220 */ /* 0x080fe20000410000 */
[----:B------:R1:W5:Y:S01]  /*7360*/  @P2 MUFU.RCP R2, R3 ;  /* 0x0000000300022308 */ /* 0x0003620000001000 */
        /* <DEDUP_REMOVED lines=58> */
[----:B---3--:R-:W-:Y:S01]  /*7710*/  @P1 FMUL.FTZ R4, R4, 0.69314718246459960938 ;  /* 0x3f31721804041820 */ /* 0x008fe20000410000 */
[----:B----4-:R-:W-:Y:S01]  /*7720*/  @P2 FMUL.FTZ R7, R7, 0.69314718246459960938 ;  /* 0x3f31721807072820 */ /* 0x010fe20000410000 */
[----:B-1----:R-:W-:Y:S02]  /*7730*/  IMAD.MOV.U32 R3, RZ, RZ, -0x800000 ;  /* 0xff800000ff037424 */ /* 0x002fe400078e00ff */
[----:B------:R-:W-:Y:S01]  /*7740*/  @P2 FMUL.FTZ R5, R5, 0.69314718246459960938 ;  /* 0x3f31721805052820 */ /* 0x000fe20000410000 */
[-C--:B-----5:R-:W-:Y:S01]  /*7750*/  FMUL.FTZ R26, R26, R2.reuse ;  /* 0x000000021a1a7220 */ /* 0x0a0fe20000410000 */
        /* <DEDUP_REMOVED lines=64> */
[----:B--2---:R-:W-:-:S13]  /*7b60*/  R2UR UR4, R152 ;  /* 0x00000000980472ca */ /* 0x004fda00000e0000 */
[----:B------:R-:W-:-:S06]  /*7b70*/  UIADD3 UR4, UR4, 0x1, URZ ;  /* 0x0000000104047890 */ /* 0x000fcc000fffe03f */
[----:B0-----:R-:W-:Y:S01]  /*7b80*/  IMAD.U32 R0, RZ, RZ, UR4 ;  /* 0x00000004ff007e24 */ /* 0x001fe2000f8e00ff */
[----:B------:R-:W-:-:S04]  /*7b90*/  USEL UR4, URZ, 0x1, UP0 ;  /* 0x000000013f047887 */ /* 0x000fc80008000000 */
[----:B------:R0:W-:Y:S01]  /*7ba0*/  STL [R1+0x1c], R0 ;  /* 0x00001c0001007387 */ /* 0x0001e20000100800 */
[----:B------:R-:W-:Y:S01]  /*7bb0*/  ULOP3.LUT UR39, UR39, UR4, URZ, 0x3c, !UPT ;  /* 0x0000000427277292 */ /* 0x000fe2000f8e3c3f */
[----:B0-----:R-:W-:Y:S02]  /*7bc0*/  IMAD.MOV.U32 R0, RZ, RZ, -0x800000 ;  /* 0xff800000ff007424 */ /* 0x001fe400078e00ff */
[----:B------:R-:W-:-:S09]  /*7bd0*/  @P2 FFMA.FTZ R0, R5, R171, R7 ;  /* 0x000000ab05002223 */ /* 0x000fd20000010007 */
.L_x_1138:
[----:B------:R-:W1:Y:S08]  /*7be0*/  S2UR UR5, SR_CgaCtaId ;  /* 0x00000000000579c3 */ /* 0x000e700000008800 */
[----:B------:R-:W-:Y:S06]  /*7bf0*/  BAR.SYNC.DEFER_BLOCKING 0x5, 0x180 ;  /* 0x0146000000007b1d */ /* 0x000fec0000010000 */
[----:B------:R-:W-:Y:S01]  /*7c00*/  UMOV UR4, 0x400 ;  /* 0x0000040000047882 */ /* 0x000fe20000000000 */
[----:B------:R-:W-:Y:S01]  /*7c10*/  BSSY B0, `(.L_x_1164) ;  /* 0x0000480000007945 */ /* 0x000fe20003800000 */
[----:B-1----:R-:W-:-:S09]  /*7c20*/  ULEA UR9, UR5, UR4, 0x18 ;  /* 0x0000000405097291 */ /* 0x002fd2000f8ec03f */
[----:B------:R-:W1:Y:S02]  /*7c30*/  LDS.128 R4, [UR9+0x324d0] ;  /* 0x0324d009ff047984 */ /* 0x000e640008000c00 */
[----:B-1----:R-:W-:Y:S02]  /*7c40*/  R2UR UR4, R5 ;  /* 0x00000000050472ca */ /* 0x002fe400000e0000 */
[----:B------:R-:W-:Y:S01]  /*7c50*/  R2UR UR5, R7 ;  /* 0x00000000070572ca */ /* 0x000fe200000e0000 */
[----:B------:R-:W-:Y:S06]  /*7c60*/  BAR.ARV 0x4, 0x180 ;  /* 0x0106000000007b1d */ /* 0x000fec0000002000 */
[----:B------:R-:W-:Y:S08]  /*7c70*/  @P0 BRA `(.L_x_1165) ;  /* 0x0000003800280947 */ /* 0x000ff00003800000 */
[----:B------:R-:W2:Y:S04]  /*7c80*/  LDL R2, [R1+0x30] ;  /* 0x0000300001027983 */ /* 0x000ea80000100800 */
[----:B------:R-:W3:Y:S01]  /*7c90*/  LDL R163, [R1+0x18] ;  /* 0x0000180001a37983 */ /* 0x000ee20000100800 */
[----:B------:R-:W1:Y:S01]  /*7ca0*/  S2UR UR8, SR_SWINHI ;  /* 0x00000000000879c3 */ /* 0x000e620000002f00 */
[----:B------:R-:W-:Y:S01]  /*7cb0*/  IMAD.MOV.U32 R152, RZ, RZ, 0x2 ;  /* 0x00000002ff987424 */ /* 0x000fe200078e00ff */
[----:B------:R-:W-:Y:S01]  /*7cc0*/  F2FP.F16.F32.PACK_AB R10, R29, R28 ;  /* 0x0000001c1d0a723e */ /* 0x000fe200000000ff */
[----:B------:R-:W4:Y:S01]  /*7cd0*/  LDL.LU R165, [R1+0x14] ;  /* 0x0000140001a57983 */ /* 0x000f220000300800 */
[----:B0-----:R-:W-:Y:S01]  /*7ce0*/  F2FP.F16.F32.PACK_AB R11, R31, R30 ;  /* 0x0000001e1f0b723e */ /* 0x001fe200000000ff */
[----:B------:R-:W-:Y:S01]  /*7cf0*/  ULDC.64 UR10, c[0x0][0xd08] ;  /* 0x00034200000a7ab9 */ /* 0x000fe20000000a00 */
[----:B------:R-:W-:Y:S01]  /*7d00*/  F2FP.F16.F32.PACK_AB R14, R37, R36 ;  /* 0x00000024250e723e */ /* 0x000fe200000000ff */
[----:B------:R-:W5:Y:S01]  /*7d10*/  LDL R164, [R1+0x2c] ;  /* 0x00002c0001a47983 */ /* 0x000f620000100800 */
[----:B------:R-:W-:-:S03]  /*7d20*/  F2FP.F16.F32.PACK_AB R15, R39, R38 ;  /* 0x00000026270f723e */ /* 0x000fc600000000ff */
[----:B------:R-:W5:Y:S01]  /*7d30*/  LDL R162, [R1+0x10] ;  /* 0x0000100001a27983 */ /* 0x000f620000100800 */
[----:B------:R-:W-:Y:S01]  /*7d40*/  UMOV UR6, UR9 ;  /* 0x0000000900067c82 */ /* 0x000fe20008000000 */
[----:B-1----:R-:W-:Y:S01]  /*7d50*/  UMOV UR7, UR8 ;  /* 0x0000000800077c82 */ /* 0x002fe20008000000 */
[----:B------:R-:W-:Y:S01]  /*7d60*/  BAR.SYNC.DEFER_BLOCKING 0x1, 0x100 ;  /* 0x0044000000007b1d */ /* 0x000fe20000010000 */
[----:B--2---:R-:W-:Y:S01]  /*7d70*/  IMAD.WIDE R152, R2, R152, UR6 ;  /* 0x0000000602987e25 */ /* 0x004fe2000f8e0298 */
[----:B---3--:R-:W-:Y:S02]  /*7d80*/  R2UR UR12, R163 ;  /* 0x00000000a30c72ca */ /* 0x008fe400000e0000 */
[C---:B------:R-:W-:Y:S02]  /*7d90*/  IADD3 R13, P4, R152.reuse, 0x20, RZ ;  /* 0x00000020980d7810 */ /* 0x040fe40007f9e0ff */
[C---:B------:R-:W-:Y:S02]  /*7da0*/  LOP3.LUT R9, R152.reuse, 0x380, RZ, 0xc0, !PT ;  /* 0x0000038098097812 */ /* 0x040fe400078ec0ff */
[----:B------:R-:W-:-:S02]  /*7db0*/  IADD3 R5, P0, R152, 0xc060, RZ ;  /* 0x0000c06098057810 */ /* 0x000fc40007f1e0ff */
[----:B------:R-:W-:Y:S02]  /*7dc0*/  LOP3.LUT R12, R13, 0x380, RZ, 0xc0, !PT ;  /* 0x000003800d0c7812 */ /* 0x000fe400078ec0ff */
[----:B------:R-:W-:Y:S02]  /*7dd0*/  IADD3 R17, P3, R152, 0x40, RZ ;  /* 0x0000004098117810 */ /* 0x000fe40007f7e0ff */
[----:B------:R-:W-:Y:S02]  /*7de0*/  SHF.R.U64 R9, R9, 0x3, RZ ;  /* 0x0000000309097819 */ /* 0x000fe400000012ff */
[----:B------:R-:W-:Y:S02]  /*7df0*/  LOP3.LUT R4, R5, 0x380, RZ, 0xc0, !PT ;  /* 0x0000038005047812 */ /* 0x000fe400078ec0ff */
[----:B------:R-:W-:Y:S02]  /*7e00*/  SHF.R.U64 R12, R12, 0x3, RZ ;  /* 0x000000030c0c7819 */ /* 0x000fe400000012ff */
[----:B------:R-:W-:-:S02]  /*7e10*/  LOP3.LUT R16, R17, 0x380, RZ, 0xc0, !PT ;  /* 0x0000038011107812 */ /* 0x000fc400078ec0ff */
[----:B------:R-:W-:Y:S01]  /*7e20*/  LOP3.LUT R8, R9, R152, RZ, 0x3c, !PT ;  /* 0x0000009809087212 */ /* 0x000fe200078e3cff */
[--C-:B------:R-:W-:Y:S01]  /*7e30*/  IMAD.MOV.U32 R9, RZ, RZ, R153.reuse ;  /* 0x000000ffff097224 */ /* 0x100fe200078e0099 */
[----:B------:R-:W-:Y:S02]  /*7e40*/  SHF.R.U64 R4, R4, 0x3, RZ ;  /* 0x0000000304047819 */ /* 0x000fe400000012ff */
[----:B------:R-:W-:Y:S02]  /*7e50*/  IADD3 R157, P5, R152, 0x60, RZ ;  /* 0x00000060989d7810 */ /* 0x000fe40007fbe0ff */
[----:B------:R-:W-:Y:S01]  /*7e60*/  LOP3.LUT R12, R12, R13, RZ, 0x3c, !PT ;  /* 0x0000000d0c0c7212 */ /* 0x000fe200078e3cff */
[----:B------:R-:W-:Y:S01]  /*7e70*/  IMAD.X R13, RZ, RZ, R153, P4 ;  /* 0x000000ffff0d7224 */ /* 0x000fe200020e0699 */
[----:B------:R-:W-:Y:S02]  /*7e80*/  SHF.R.U64 R16, R16, 0x3, RZ ;  /* 0x0000000310107819 */ /* 0x000fe400000012ff */
[----:B------:R-:W-:-:S02]  /*7e90*/  LOP3.LUT R4, R4, R5, RZ, 0x3c, !PT ;  /* 0x0000000504047212 */ /* 0x000fc400078e3cff */
[----:B------:R-:W-:Y:S02]  /*7ea0*/  LOP3.LUT R156, R157, 0x380, RZ, 0xc0, !PT ;  /* 0x000003809d9c7812 */ /* 0x000fe400078ec0ff */
[----:B------:R-:W-:Y:S02]  /*7eb0*/  MOV R5, R8 ;  /* 0x0000000800057202 */ /* 0x000fe40000000f00 */
[----:B------:R-:W-:Y:S02]  /*7ec0*/  F2FP.F16.F32.PACK_AB R8, R25, R24 ;  /* 0x000000181908723e */ /* 0x000fe400000000ff */
[----:B------:R-:W-:Y:S02]  /*7ed0*/  F2FP.F16.F32.PACK_AB R9, R27, R26 ;  /* 0x0000001a1b09723e */ /* 0x000fe400000000ff */
[----:B------:R-:W-:Y:S01]  /*7ee0*/  LOP3.LUT R16, R16, R17, RZ, 0x3c, !PT ;  /* 0x0000001110107212 */ /* 0x000fe200078e3cff */
[----:B------:R-:W-:Y:S01]  /*7ef0*/  IMAD.X R17, RZ, RZ, R153, P3 ;  /* 0x000000ffff117224 */ /* 0x000fe200018e0699 */
[----:B------:R-:W-:-:S02]  /*7f00*/  MOV R2, R12 ;  /* 0x0000000c00027202 */ /* 0x000fc40000000f00 */
[----:B------:R-:W-:Y:S02]  /*7f10*/  SHF.R.U64 R156, R156, 0x3, RZ ;  /* 0x000000039c9c7819 */ /* 0x000fe400000012ff */
[----:B------:R-:W-:Y:S02]  /*7f20*/  F2FP.F16.F32.PACK_AB R12, R33, R32 ;  /* 0x00000020210c723e */ /* 0x000fe400000000ff */
[----:B------:R-:W-:Y:S02]  /*7f30*/  F2FP.F16.F32.PACK_AB R13, R35, R34 ;  /* 0x00000022230d723e */ /* 0x000fe400000000ff */
[C---:B------:R-:W-:Y:S01]  /*7f40*/  IADD3 R19, P4, R152.reuse, 0x4000, RZ ;  /* 0x0000400098137810 */ /* 0x040fe20007f9e0ff */
[----:B------:R0:W-:Y:S01]  /*7f50*/  STSM.16.M88.4 [R5], R8 ;  /* 0x0000000805007844 */ /* 0x0001e20000000200 */
[----:B------:R-:W-:Y:S02]  /*7f60*/  IADD3 R7, P3, R152, 0x8020, RZ ;  /* 0x0000802098077810 */ /* 0x000fe40007f7e0ff */
[----:B------:R-:W-:Y:S01]  /*7f70*/  LOP3.LUT R156, R156, R157, RZ, 0x3c, !PT ;  /* 0x0000009d9c9c7212 */ /* 0x000fe200078e3cff */
[----:B------:R1:W-:Y:S01]  /*7f80*/  STSM.16.M88.4 [R2], R12 ;  /* 0x0000000c02007844 */ /* 0x0003e20000000200 */
[----:B------:R-:W-:Y:S01]  /*7f90*/  MOV R17, R16 ;  /* 0x0000001000117202 */ /* 0x000fe20000000f00 */
[----:B------:R-:W-:Y:S01]  /*7fa0*/  IMAD.X R157, RZ, RZ, R153, P5 ;  /* 0x000000ffff9d7224 */ /* 0x000fe200028e0699 */
[----:B------:R-:W-:-:S02]  /*7fb0*/  LOP3.LUT R18, R19, 0x380, RZ, 0xc0, !PT ;  /* 0x0000038013127812 */ /* 0x000fc400078ec0ff */
[----:B------:R-:W-:Y:S02]  /*7fc0*/  LOP3.LUT R16, R7, 0x380, RZ, 0xc0, !PT ;  /* 0x0000038007107812 */ /* 0x000fe400078ec0ff */
[----:B------:R-:W-:Y:S02]  /*7fd0*/  SHF.R.U64 R18, R18, 0x3, RZ ;  /* 0x0000000312127819 */ /* 0x000fe400000012ff */
[----:B0-----:R-:W-:Y:S02]  /*7fe0*/  F2FP.F16.F32.PACK_AB R8, R41, R40 ;  /* 0x000000282908723e */ /* 0x001fe400000000ff */
[----:B------:R-:W-:Y:S02]  /*7ff0*/  F2FP.F16.F32.PACK_AB R9, R43, R42 ;  /* 0x0000002a2b09723e */ /* 0x000fe400000000ff */
[----:B------:R-:W-:Y:S02]  /*8000*/  F2FP.F16.F32.PACK_AB R10, R45, R44 ;  /* 0x0000002c2d0a723e */ /* 0x000fe400000000ff */
[----:B------:R-:W-:-:S02]  /*8010*/  F2FP.F16.F32.PACK_AB R11, R47, R46 ;  /* 0x0000002e2f0b723e */ /* 0x000fc400000000ff */
[----:B-1----:R-:W-:-:S03]  /*8020*/  IADD3 R2, P5, R152, 0x4020, RZ ;  /* 0x0000402098027810 */ /* 0x002fc60007fbe0ff */
[----:B------:R0:W-:Y:S01]  /*8030*/  STSM.16.M88.4 [R17], R8 ;  /* 0x0000000811007844 */ /* 0x0001e20000000200 */
[----:B------:R-:W-:Y:S02]  /*8040*/  SHF.R.U64 R16, R16, 0x3, RZ ;  /* 0x0000000310107819 */ /* 0x000fe400000012ff */
[----:B------:R-:W-:Y:S01]  /*8050*/  LOP3.LUT R18, R18, R19, RZ, 0x3c, !PT ;  /* 0x0000001312127212 */ /* 0x000fe200078e3cff */
[----:B------:R-:W-:Y:S01]  /*8060*/  IMAD.X R19, RZ, RZ, R153, P4 ;  /* 0x000000ffff137224 */ /* 0x000fe200020e0699 */
[----:B------:R-:W-:Y:S02]  /*8070*/  LOP3.LUT R16, R16, R7, RZ, 0x3c, !PT ;  /* 0x0000000710107212 */ /* 0x000fe400078e3cff */
[----:B------:R-:W-:Y:S02]  /*8080*/  IADD3 R5, P4, R152, 0x4040, RZ ;  /* 0x0000404098057810 */ /* 0x000fe40007f9e0ff */
[----:B------:R-:W-:Y:S02]  /*8090*/  MOV R7, R156 ;  /* 0x0000009c00077202 */ /* 0x000fe40000000f00 */
[----:B0-----:R-:W-:-:S02]  /*80a0*/  LOP3.LUT R9, R2, 0x380, RZ, 0xc0, !PT ;  /* 0x0000038002097812 */ /* 0x001fc400078ec0ff */
[----:B------:R-:W-:Y:S02]  /*80b0*/  F2FP.F16.F32.PACK_AB R12, R49, R48 ;  /* 0x00000030310c723e */ /* 0x000fe400000000ff */
[----:B------:R-:W-:Y:S02]  /*80c0*/  SHF.R.U64 R9, R9, 0x3, RZ ;  /* 0x0000000309097819 */ /* 0x000fe400000012ff */
[----:B------:R-:W-:Y:S02]  /*80d0*/  F2FP.F16.F32.PACK_AB R13, R51, R50 ;  /* 0x00000032330d723e */ /* 0x000fe400000000ff */
[----:B------:R-:W-:Y:S02]  /*80e0*/  F2FP.F16.F32.PACK_AB R14, R53, R52 ;  /* 0x00000034350e723e */ /* 0x000fe400000000ff */
[----:B------:R-:W-:Y:S02]  /*80f0*/  F2FP.F16.F32.PACK_AB R15, R55, R54 ;  /* 0x00000036370f723e */ /* 0x000fe400000000ff */
[----:B------:R-:W-:-:S02]  /*8100*/  LOP3.LUT R160, R9, R2, RZ, 0x3c, !PT ;  /* 0x0000000209a07212 */ /* 0x000fc400078e3cff */
[----:B------:R-:W-:Y:S01]  /*8110*/  LOP3.LUT R2, R5, 0x380, RZ, 0xc0, !PT ;  /* 0x0000038005027812 */ /* 0x000fe200078ec0ff */
[--C-:B------:R-:W-:Y:S01]  /*8120*/  IMAD.X R161, RZ, RZ, R153.reuse, P5 ;  /* 0x000000ffffa17224 */ /* 0x100fe200028e0699 */
[----:B------:R0:W-:Y:S01]  /*8130*/  STSM.16.M88.4 [R7], R12 ;  /* 0x0000000c07007844 */ /* 0x0001e20000000200 */
[C---:B------:R-:W-:Y:S02]  /*8140*/  IADD3 R158, P5, R152.reuse, 0x4060, RZ ;  /* 0x00004060989e7810 */ /* 0x040fe40007fbe0ff */
[----:B------:R-:W-:Y:S01]  /*8150*/  IADD3 R157, P6, R152, 0x8000, RZ ;  /* 0x00008000989d7810 */ /* 0x000fe20007fde0ff */
[----:B------:R-:W-:Y:S01]  /*8160*/  IMAD.X R17, RZ, RZ, R153, P3 ;  /* 0x000000ffff117224 */ /* 0x000fe200018e0699 */
[----:B------:R-:W-:Y:S02]  /*8170*/  LOP3.LUT R159, R158, 0x380, RZ, 0xc0, !PT ;  /* 0x000003809e9f7812 */ /* 0x000fe400078ec0ff */
[----:B------:R-:W-:Y:S02]  /*8180*/  LOP3.LUT R156, R157, 0x380, RZ, 0xc0, !PT ;  /* 0x000003809d9c7812 */ /* 0x000fe400078ec0ff */
[----:B------:R-:W-:-:S02]  /*8190*/  IADD3 R155, P1, R152, 0x8040, RZ ;  /* 0x00008040989b7810 */ /* 0x000fc40007f3e0ff */
[----:B0-----:R-:W-:Y:S02]  /*81a0*/  MOV R7, R18 ;  /* 0x0000001200077202 */ /* 0x001fe40000000f00 */
[----:B------:R-:W-:Y:S01]  /*81b0*/  SHF.R.U64 R18, R2, 0x3, RZ ;  /* 0x0000000302127819 */ /* 0x000fe200000012ff */
[----:B------:R-:W-:-:S03]  /*81c0*/  IMAD.X R19, RZ, RZ, R153, P4 ;  /* 0x000000ffff137224 */ /* 0x000fc600020e0699 */
[----:B------:R-:W-:Y:S02]  /*81d0*/  LOP3.LUT R18, R18, R5, RZ, 0x3c, !PT ;  /* 0x0000000512127212 */ /* 0x000fe400078e3cff */
[----:B------:R-:W-:Y:S02]  /*81e0*/  SHF.R.U64 R159, R159, 0x3, RZ ;  /* 0x000000039f9f7819 */ /* 0x000fe400000012ff */
[----:B------:R-:W-:Y:S02]  /*81f0*/  F2FP.F16.F32.PACK_AB R8, R57, R56 ;  /* 0x000000383908723e */ /* 0x000fe400000000ff */
[----:B------:R-:W-:Y:S02]  /*8200*/  F2FP.F16.F32.PACK_AB R9, R59, R58 ;  /* 0x0000003a3b09723e */ /* 0x000fe400000000ff */
[----:B------:R-:W-:Y:S02]  /*8210*/  F2FP.F16.F32.PACK_AB R10, R61, R60 ;  /* 0x0000003c3d0a723e */ /* 0x000fe400000000ff */
[----:B------:R-:W-:-:S02]  /*8220*/  F2FP.F16.F32.PACK_AB R11, R63, R62 ;  /* 0x0000003e3f0b723e */ /* 0x000fc400000000ff */
[----:B------:R-:W-:Y:S02]  /*8230*/  MOV R160, R160 ;  /* 0x000000a000a07202 */ /* 0x000fe40000000f00 */
[----:B------:R-:W-:Y:S02]  /*8240*/  F2FP.F16.F32.PACK_AB R12, R65, R64 ;  /* 0x00000040410c723e */ /* 0x000fe400000000ff */
[----:B------:R-:W-:Y:S02]  /*8250*/  F2FP.F16.F32.PACK_AB R13, R67, R66 ;  /* 0x00000042430d723e */ /* 0x000fe400000000ff */
[----:B------:R-:W-:Y:S02]  /*8260*/  F2FP.F16.F32.PACK_AB R14, R69, R68 ;  /* 0x00000044450e723e */ /* 0x000fe400000000ff */
[----:B------:R-:W-:Y:S02]  /*8270*/  F2FP.F16.F32.PACK_AB R15, R71, R70 ;  /* 0x00000046470f723e */ /* 0x000fe400000000ff */
[----:B------:R-:W-:-:S02]  /*8280*/  MOV R2, R16 ;  /* 0x0000001000027202 */ /* 0x000fc40000000f00 */
[----:B------:R-:W-:Y:S02]  /*8290*/  MOV R5, R18 ;  /* 0x0000001200057202 */ /* 0x000fe40000000f00 */
[----:B------:R-:W-:Y:S02]  /*82a0*/  SHF.R.U64 R156, R156, 0x3, RZ ;  /* 0x000000039c9c7819 */ /* 0x000fe400000012ff */
[----:B------:R-:W-:Y:S02]  /*82b0*/  F2FP.F16.F32.PACK_AB R16, R73, R72 ;  /* 0x000000484910723e */ /* 0x000fe400000000ff */
[----:B------:R-:W-:Y:S02]  /*82c0*/  F2FP.F16.F32.PACK_AB R17, R75, R74 ;  /* 0x0000004a4b11723e */ /* 0x000fe400000000ff */
[----:B------:R-:W-:Y:S02]  /*82d0*/  F2FP.F16.F32.PACK_AB R18, R77, R76 ;  /* 0x0000004c4d12723e */ /* 0x000fe400000000ff */
[----:B------:R-:W-:-:S02]  /*82e0*/  F2FP.F16.F32.PACK_AB R19, R79, R78 ;  /* 0x0000004e4f13723e */ /* 0x000fc400000000ff */
[----:B------:R-:W-:Y:S01]  /*82f0*/  LOP3.LUT R154, R155, 0x380, RZ, 0xc0, !PT ;  /* 0x000003809b9a7812 */ /* 0x000fe200078ec0ff */
[----:B------:R0:W-:Y:S01]  /*8300*/  STSM.16.M88.4 [R7], R8 ;  /* 0x0000000807007844 */ /* 0x0001e20000000200 */
[----:B------:R-:W-:Y:S01]  /*8310*/  LOP3.LUT R158, R159, R158, RZ, 0x3c, !PT ;  /* 0x0000009e9f9e7212 */ /* 0x000fe200078e3cff */
[--C-:B------:R-:W-:Y:S01]  /*8320*/  IMAD.X R159, RZ, RZ, R153.reuse, P5 ;  /* 0x000000ffff9f7224 */ /* 0x100fe200028e0699 */
[----:B------:R-:W-:Y:S01]  /*8330*/  IADD3 R22, P4, R152, 0x8060, RZ ;  /* 0x0000806098167810 */ /* 0x000fe20007f9e0ff */
[----:B------:R1:W-:Y:S01]  /*8340*/  STSM.16.M88.4 [R160], R12 ;  /* 0x0000000ca0007844 */ /* 0x0003e20000000200 */
[----:B------:R-:W-:Y:S01]  /*8350*/  LOP3.LUT R156, R156, R157, RZ, 0x3c, !PT ;  /* 0x0000009d9c9c7212 */ /* 0x000fe200078e3cff */
[----:B------:R-:W-:Y:S01]  /*8360*/  IMAD.X R157, RZ, RZ, R153, P6 ;  /* 0x000000ffff9d7224 */ /* 0x000fe200030e0699 */
[----:B------:R-:W-:Y:S01]  /*8370*/  SHF.R.U64 R154, R154, 0x3, RZ ;  /* 0x000000039a9a7819 */ /* 0x000fe200000012ff */
[----:B------:R2:W-:Y:S01]  /*8380*/  STSM.16.M88.4 [R5], R16 ;  /* 0x0000001005007844 */ /* 0x0005e20000000200 */
[----:B------:R-:W-:-:S02]  /*8390*/  IADD3 R21, P2, R152, 0xc040, RZ ;  /* 0x0000c04098157810 */ /* 0x000fc40007f5e0ff */
[----:B------:R-:W-:Y:S02]  /*83a0*/  MOV R158, R158 ;  /* 0x0000009e009e7202 */ /* 0x000fe40000000f00 */
[----:B------:R-:W-:Y:S01]  /*83b0*/  LOP3.LUT R154, R154, R155, RZ, 0x3c, !PT ;  /* 0x0000009b9a9a7212 */ /* 0x000fe200078e3cff */
[----:B------:R-:W-:Y:S01]  /*83c0*/  IMAD.X R155, RZ, RZ, R153, P1 ;  /* 0x000000ffff9b7224 */ /* 0x000fe200008e0699 */
[----:B0-----:R-:W-:Y:S02]  /*83d0*/  F2FP.F16.F32.PACK_AB R8, R81, R80 ;  /* 0x000000505108723e */ /* 0x001fe400000000ff */
[----:B------:R-:W-:Y:S02]  /*83e0*/  F2FP.F16.F32.PACK_AB R9, R83, R82 ;  /* 0x000000525309723e */ /* 0x000fe400000000ff */
[----:B-1----:R-:W-:Y:S02]  /*83f0*/  IADD3 R160, P3, R152, 0xc020, RZ ;  /* 0x0000c02098a07810 */ /* 0x002fe40007f7e0ff */
[----:B------:R-:W-:-:S02]  /*8400*/  F2FP.F16.F32.PACK_AB R10, R85, R84 ;  /* 0x00000054550a723e */ /* 0x000fc400000000ff */
[----:B--2---:R-:W-:Y:S02]  /*8410*/  LOP3.LUT R5, R22, 0x380, RZ, 0xc0, !PT ;  /* 0x0000038016057812 */ /* 0x004fe400078ec0ff */
[----:B------:R-:W-:Y:S02]  /*8420*/  F2FP.F16.F32.PACK_AB R11, R87, R86 ;  /* 0x00000056570b723e */ /* 0x000fe400000000ff */
[----:B------:R-:W-:Y:S02]  /*8430*/  MOV R156, R156 ;  /* 0x0000009c009c7202 */ /* 0x000fe40000000f00 */
[----:B------:R-:W-:Y:S02]  /*8440*/  SHF.R.U64 R5, R5, 0x3, RZ ;  /* 0x0000000305057819 */ /* 0x000fe400000012ff */
[----:B------:R-:W-:Y:S02]  /*8450*/  LOP3.LUT R7, R160, 0x380, RZ, 0xc0, !PT ;  /* 0x00000380a0077812 */ /* 0x000fe400078ec0ff */
[----:B------:R-:W-:Y:S01]  /*8460*/  IADD3 R157, P1, R152, 0xc000, RZ ;  /* 0x0000c000989d7810 */ /* 0x000fe20007f3e0ff */
[----:B------:R0:W-:Y:S01]  /*8470*/  STSM.16.M88.4 [R158], R8 ;  /* 0x000000089e007844 */ /* 0x0001e20000000200 */
[----:B------:R-:W-:-:S02]  /*8480*/  LOP3.LUT R20, R21, 0x380, RZ, 0xc0, !PT ;  /* 0x0000038015147812 */ /* 0x000fc400078ec0ff */
[----:B------:R-:W-:Y:S02]  /*8490*/  SHF.R.U64 R7, R7, 0x3, RZ ;  /* 0x0000000307077819 */ /* 0x000fe400000012ff */
[----:B------:R-:W-:Y:S02]  /*84a0*/  SHF.R.U64 R20, R20, 0x3, RZ ;  /* 0x0000000314147819 */ /* 0x000fe400000012ff */
[----:B------:R-:W-:Y:S02]  /*84b0*/  F2FP.F16.F32.PACK_AB R12, R89, R88 ;  /* 0x00000058590c723e */ /* 0x000fe400000000ff */
[----:B------:R-:W-:Y:S02]  /*84c0*/  F2FP.F16.F32.PACK_AB R13, R91, R90 ;  /* 0x0000005a5b0d723e */ /* 0x000fe400000000ff */
[----:B------:R-:W-:Y:S02]  /*84d0*/  F2FP.F16.F32.PACK_AB R14, R93, R92 ;  /* 0x0000005c5d0e723e */ /* 0x000fe400000000ff */
[----:B0-----:R-:W-:-:S02]  /*84e0*/  LOP3.LUT R10, R5, R22, RZ, 0x3c, !PT ;  /* 0x00000016050a7212 */ /* 0x001fc400078e3cff */
[----:B------:R-:W-:Y:S02]  /*84f0*/  LOP3.LUT R22, R157, 0x380, RZ, 0xc0, !PT ;  /* 0x000003809d167812 */ /* 0x000fe400078ec0ff */
[----:B------:R-:W-:Y:S02]  /*8500*/  F2FP.F16.F32.PACK_AB R15, R95, R94 ;  /* 0x0000005e5f0f723e */ /* 0x000fe400000000ff */
[----:B------:R-:W-:Y:S02]  /*8510*/  LOP3.LUT R8, R7, R160, RZ, 0x3c, !PT ;  /* 0x000000a007087212 */ /* 0x000fe400078e3cff */
[----:B------:R-:W-:Y:S01]  /*8520*/  SHF.R.U64 R22, R22, 0x3, RZ ;  /* 0x0000000316167819 */ /* 0x000fe200000012ff */
[--C-:B------:R-:W-:Y:S01]  /*8530*/  IMAD.X R5, RZ, RZ, R153.reuse, P0 ;  /* 0x000000ffff057224 */ /* 0x100fe200000e0699 */
[----:B------:R-:W-:Y:S01]  /*8540*/  LOP3.LUT R20, R20, R21, RZ, 0x3c, !PT ;  /* 0x0000001514147212 */ /* 0x000fe200078e3cff */
[--C-:B------:R-:W-:Y:S01]  /*8550*/  IMAD.X R11, RZ, RZ, R153.reuse, P4 ;  /* 0x000000ffff0b7224 */ /* 0x100fe200020e0699 */
[----:B------:R-:W-:Y:S01]  /*8560*/  F2FP.F16.F32.PACK_AB R16, R97, R96 ;  /* 0x000000606110723e */ /* 0x000fe200000000ff */
[--C-:B------:R-:W-:Y:S01]  /*8570*/  IMAD.X R21, RZ, RZ, R153.reuse, P2 ;  /* 0x000000ffff157224 */ /* 0x100fe200010e0699 */
[----:B------:R-:W-:Y:S01]  /*8580*/  F2FP.F16.F32.PACK_AB R17, R99, R98 ;  /* 0x000000626311723e */ /* 0x000fe200000000ff */
[----:B------:R-:W-:Y:S01]  /*8590*/  IMAD.X R9, RZ, RZ, R153, P3 ;  /* 0x000000ffff097224 */ /* 0x000fe200018e0699 */
[----:B------:R-:W-:-:S02]  /*85a0*/  F2FP.F16.F32.PACK_AB R18, R101, R100 ;  /* 0x000000646512723e */ /* 0x000fc400000000ff */
[----:B------:R-:W-:Y:S02]  /*85b0*/  F2FP.F16.F32.PACK_AB R19, R103, R102 ;  /* 0x000000666713723e */ /* 0x000fe400000000ff */
[----:B------:R-:W-:Y:S01]  /*85c0*/  MOV R7, R154 ;  /* 0x0000009a00077202 */ /* 0x000fe20000000f00 */
[----:B------:R-:W-:Y:S01]  /*85d0*/  IMAD.X R155, RZ, RZ, R153, P1 ;  /* 0x000000ffff9b7224 */ /* 0x000fe200008e0699 */
[----:B------:R-:W-:Y:S01]  /*85e0*/  LOP3.LUT R154, R22, R157, RZ, 0x3c, !PT ;  /* 0x0000009d169a7212 */ /* 0x000fe200078e3cff */
[----:B------:R-:W0:Y:S01]  /*85f0*/  LDC.64 R152, c[0x0][0xd00] ;  /* 0x00034000ff987b82 */ /* 0x000e220000000a00 */
[----:B------:R1:W-:Y:S01]  /*8600*/  STSM.16.M88.4 [R156], R12 ;  /* 0x0000000c9c007844 */ /* 0x0003e20000000200 */
[----:B------:R-:W-:-:S03]  /*8610*/  MOV R22, R10 ;  /* 0x0000000a00167202 */ /* 0x000fc60000000f00 */
[----:B------:R2:W-:Y:S01]  /*8620*/  STSM.16.M88.4 [R2], R16 ;  /* 0x0000001002007844 */ /* 0x0005e20000000200 */
[----:B------:R-:W-:Y:S02]  /*8630*/  MOV R154, R154 ;  /* 0x0000009a009a7202 */ /* 0x000fe40000000f00 */
[----:B------:R-:W-:Y:S02]  /*8640*/  F2FP.F16.F32.PACK_AB R10, R125, R124 ;  /* 0x0000007c7d0a723e */ /* 0x000fe400000000ff */
[----:B------:R-:W-:Y:S02]  /*8650*/  F2FP.F16.F32.PACK_AB R11, R127, R126 ;  /* 0x0000007e7f0b723e */ /* 0x000fe400000000ff */
[----:B-1----:R-:W-:Y:S02]  /*8660*/  F2FP.F16.F32.PACK_AB R12, R105, R104 ;  /* 0x00000068690c723e */ /* 0x002fe400000000ff */
[----:B------:R-:W-:Y:S02]  /*8670*/  F2FP.F16.F32.PACK_AB R13, R107, R106 ;  /* 0x0000006a6b0d723e */ /* 0x000fe400000000ff */
[----:B------:R-:W-:-:S02]  /*8680*/  F2FP.F16.F32.PACK_AB R14, R109, R108 ;  /* 0x0000006c6d0e723e */ /* 0x000fc400000000ff */
[----:B------:R-:W-:Y:S02]  /*8690*/  F2FP.F16.F32.PACK_AB R15, R111, R110 ;  /* 0x0000006e6f0f723e */ /* 0x000fe400000000ff */
[----:B--2---:R-:W-:Y:S02]  /*86a0*/  F2FP.F16.F32.PACK_AB R16, R113, R112 ;  /* 0x000000707110723e */ /* 0x004fe400000000ff */
[----:B------:R-:W-:Y:S02]  /*86b0*/  F2FP.F16.F32.PACK_AB R17, R115, R114 ;  /* 0x000000727311723e */ /* 0x000fe400000000ff */
[----:B------:R-:W-:Y:S02]  /*86c0*/  F2FP.F16.F32.PACK_AB R18, R117, R116 ;  /* 0x000000747512723e */ /* 0x000fe400000000ff */
[----:B------:R-:W-:Y:S02]  /*86d0*/  F2FP.F16.F32.PACK_AB R19, R119, R118 ;  /* 0x000000767713723e */ /* 0x000fe400000000ff */
[----:B------:R-:W-:-:S02]  /*86e0*/  MOV R2, R8 ;  /* 0x0000000800027202 */ /* 0x000fc40000000f00 */
[----:B------:R-:W-:Y:S02]  /*86f0*/  F2FP.F16.F32.PACK_AB R8, R121, R120 ;  /* 0x000000787908723e */ /* 0x000fe400000000ff */
[----:B------:R-:W-:Y:S01]  /*8700*/  F2FP.F16.F32.PACK_AB R9, R123, R122 ;  /* 0x0000007a7b09723e */ /* 0x000fe200000000ff */
[----:B------:R1:W-:Y:S01]  /*8710*/  STSM.16.M88.4 [R7], R12 ;  /* 0x0000000c07007844 */ /* 0x0003e20000000200 */
[----:B------:R-:W-:-:S03]  /*8720*/  MOV R21, R20 ;  /* 0x0000001400157202 */ /* 0x000fc60000000f00 */
[----:B------:R2:W-:Y:S04]  /*8730*/  STSM.16.M88.4 [R22], R16 ;  /* 0x0000001016007844 */ /* 0x0005e80000000200 */
[----:B------:R3:W-:Y:S01]  /*8740*/  STSM.16.M88.4 [R154], R8 ;  /* 0x000000089a007844 */ /* 0x0007e20000000200 */
[----:B-1----:R-:W-:Y:S02]  /*8750*/  F2FP.F16.F32.PACK_AB R12, R129, R128 ;  /* 0x00000080810c723e */ /* 0x002fe400000000ff */
[----:B------:R-:W-:Y:S02]  /*8760*/  F2FP.F16.F32.PACK_AB R13, R131, R130 ;  /* 0x00000082830d723e */ /* 0x000fe400000000ff */
[----:B------:R-:W-:Y:S02]  /*8770*/  F2FP.F16.F32.PACK_AB R14, R133, R132 ;  /* 0x00000084850e723e */ /* 0x000fe400000000ff */
[----:B------:R-:W-:-:S02]  /*8780*/  F2FP.F16.F32.PACK_AB R15, R135, R134 ;  /* 0x00000086870f723e */ /* 0x000fc400000000ff */
[----:B--2---:R-:W-:Y:S02]  /*8790*/  F2FP.F16.F32.PACK_AB R16, R137, R136 ;  /* 0x000000888910723e */ /* 0x004fe400000000ff */
[----:B------:R-:W-:Y:S02]  /*87a0*/  F2FP.F16.F32.PACK_AB R17, R139, R138 ;  /* 0x0000008a8b11723e */ /* 0x000fe400000000ff */
[----:B------:R-:W-:Y:S02]  /*87b0*/  F2FP.F16.F32.PACK_AB R18, R141, R140 ;  /* 0x0000008c8d12723e */ /* 0x000fe400000000ff */
[----:B------:R-:W-:Y:S02]  /*87c0*/  F2FP.F16.F32.PACK_AB R19, R143, R142 ;  /* 0x0000008e8f13723e */ /* 0x000fe400000000ff */
[----:B------:R-:W-:Y:S02]  /*87d0*/  MOV R7, R4 ;  /* 0x0000000400077202 */ /* 0x000fe40000000f00 */
[----:B---3--:R-:W-:-:S02]  /*87e0*/  F2FP.F16.F32.PACK_AB R8, R145, R144 ;  /* 0x000000909108723e */ /* 0x008fc400000000ff */
[----:B------:R-:W-:Y:S02]  /*87f0*/  F2FP.F16.F32.PACK_AB R9, R147, R146 ;  /* 0x000000929309723e */ /* 0x000fe400000000ff */
[----:B------:R-:W-:Y:S02]  /*8800*/  F2FP.F16.F32.PACK_AB R10, R149, R148 ;  /* 0x00000094950a723e */ /* 0x000fe400000000ff */
[----:B------:R-:W-:Y:S01]  /*8810*/  F2FP.F16.F32.PACK_AB R11, R151, R150 ;  /* 0x00000096970b723e */ /* 0x000fe200000000ff */
[----:B------:R1:W-:Y:S04]  /*8820*/  STSM.16.M88.4 [R2], R12 ;  /* 0x0000000c02007844 */ /* 0x0003e80000000200 */
[----:B------:R-:W-:Y:S04]  /*8830*/  STSM.16.M88.4 [R21], R16 ;  /* 0x0000001015007844 */ /* 0x000fe80000000200 */
[----:B------:R2:W-:Y:S01]  /*8840*/  STSM.16.M88.4 [R7], R8 ;  /* 0x0000000807007844 */ /* 0x0005e20000000200 */
[----:B0-----:R-:W-:Y:S01]  /*8850*/  ISETP.NE.U32.AND P0, PT, R152, RZ, PT ;  /* 0x000000ff9800720c */ /* 0x001fe20003f05070 */
[----:B------:R-:W-:-:S03]  /*8860*/  IMAD.SHL.U32 R155, R200, 0x4, RZ ;  /* 0x00000004c89b7824 */ /* 0x000fc600078e00ff */
[----:B------:R-:W-:Y:S02]  /*8870*/  ISETP.NE.AND.EX P0, PT, R153, RZ, PT, P0 ;  /* 0x000000ff9900720c */ /* 0x000fe40003f05300 */
[----:B----4-:R-:W-:Y:S01]  /*8880*/  SHF.L.U64.HI R20, R200, 0x2, R165 ;  /* 0x00000002c8147819 */ /* 0x010fe200000102a5 */
[----:B-1----:R-:W0:Y:S08]  /*8890*/  LDC R13, c[0x0][0xbd4] ;  /* 0x0002f500ff0d7b82 */ /* 0x002e300000000800 */
[----:B------:R-:W-:Y:S01]  /*88a0*/  BAR.SYNC.DEFER_BLOCKING 0x1, 0x100 ;  /* 0x0044000000007b1d */ /* 0x000fe20000010000 */
[----:B------:R-:W-:Y:S01]  /*88b0*/  IADD3 R4, P1, R155, R152, RZ ;  /* 0x000000989b047210 */ /* 0x000fe20007f3e0ff */
[----:B------:R-:W-:-:S04]  /*88c0*/  IMAD.MOV.U32 R2, RZ, RZ, RZ ;  /* 0x000000ffff027224 */ /* 0x000fc800078e00ff */
[----:B------:R-:W-:Y:S01]  /*88d0*/  IMAD.X R5, R20, 0x1, R153, P1 ;  /* 0x0000000114057824 */ /* 0x000fe200008e0699 */
[----:B------:R-:W-:Y:S01]  /*88e0*/  ISETP.NE.U32.AND P1, PT, RZ, UR10, PT ;  /* 0x0000000aff007c0c */ /* 0x000fe2000bf25070 */
[----:B------:R-:W1:Y:S03]  /*88f0*/  LDC.64 R14, c[0x0][0xca8] ;  /* 0x00032a00ff0e7b82 */ /* 0x000e660000000a00 */
[----:B------:R-:W-:Y:S01]  /*8900*/  ISETP.NE.AND.EX P1, PT, RZ, UR11, PT, P1 ;  /* 0x0000000bff007c0c */ /* 0x000fe2000bf25310 */
[----:B------:R-:W3:-:S12]  /*8910*/  @P0 LDG.E R2, desc[UR36][R4.64] ;  /* 0x0000002404020981 */ /* 0x000ed8000c1e1900 */
[----:B--2---:R-:W-:-:S04]  /*8920*/  @P1 IADD3 R8, P2, R155, UR10, RZ ;  /* 0x0000000a9b081c10 */ /* 0x004fc8000ff5e0ff */
[----:B------:R-:W-:Y:S01]  /*8930*/  @P1 IADD3.X R9, R20, UR11, RZ, P2, !PT ;  /* 0x0000000b14091c10 */ /* 0x000fe200097fe4ff */
[----:B------:R-:W-:Y:S01]  /*8940*/  IMAD.MOV.U32 R21, RZ, RZ, 0xab8 ;  /* 0x00000ab8ff157424 */ /* 0x000fe200078e00ff */
[----:B------:R-:W-:-:S03]  /*8950*/  ULDC UR11, c[0x0][0xce8] ;  /* 0x00033a00000b7ab9 */ /* 0x000fc60000000800 */
[----:B------:R2:W4:Y:S01]  /*8960*/  @P1 LDG.E R20, desc[UR36][R8.64] ;  /* 0x0000002408141981 */ /* 0x000522000c1e1900 */
[----:B------:R-:W-:-:S04]  /*8970*/  ISETP.NE.AND P2, PT, R202, RZ, PT ;  /* 0x000000ffca00720c */ /* 0x000fc80003f45270 */
[----:B0-----:R-:W-:-:S04]  /*8980*/  SEL R13, R202, R13, P2 ;  /* 0x0000000dca0d7207 */ /* 0x001fc80001000000 */
[----:B------:R-:W-:-:S04]  /*8990*/  ISETP.GT.AND P3, PT, R13, 0x1, PT ;  /* 0x000000010d00780c */ /* 0x000fc80003f64270 */
[----:B------:R-:W-:-:S04]  /*89a0*/  SEL R21, R21, 0xa78, P3 ;  /* 0x00000a7815157807 */ /* 0x000fc80001800000 */
[----:B------:R-:W0:Y:S01]  /*89b0*/  LDC.64 R10, c[0x0][R21+0x220] ;  /* 0x00008800150a7b82 */ /* 0x000e220000000a00 */
[----:B------:R-:W-:-:S07]  /*89c0*/  ISETP.NE.U32.AND P2, PT, R152, RZ, PT ;  /* 0x000000ff9800720c */ /* 0x000fce0003f45070 */
[----:B--2---:R-:W2:Y:S01]  /*89d0*/  LDC.64 R8, c[0x0][R21+0x218] ;  /* 0x0000860015087b82 */ /* 0x004ea20000000a00 */
[----:B------:R-:W-:Y:S01]  /*89e0*/  ISETP.NE.AND.EX P2, PT, R153, RZ, PT, P2 ;  /* 0x000000ff9900720c */ /* 0x000fe20003f45320 */
[----:B------:R-:W-:-:S03]  /*89f0*/  UISETP.NE.AND UP0, UPT, UR11, 0x1, UPT ;  /* 0x000000010b00788c */ /* 0x000fc6000bf05270 */
[----:B------:R-:W-:-:S03]  /*8a00*/  SEL R200, R200, RZ, !P2 ;  /* 0x000000ffc8c87207 */ /* 0x000fc60005000000 */
[----:B------:R-:W3:Y:S01]  /*8a10*/  LDC.64 R12, c[0x0][R21+0x228] ;  /* 0x00008a00150c7b82 */ /* 0x000ee20000000a00 */
[----:B------:R-:W-:Y:S02]  /*8a20*/  PLOP3.LUT P4, PT, PT, PT, UP0, 0x80, 0x0 ;  /* 0x000000000000781c */ /* 0x000fe40003f8f008 */
[----:B------:R-:W-:Y:S01]  /*8a30*/  SEL R7, R165, RZ, !P2 ;  /* 0x000000ffa5077207 */ /* 0x000fe20005000000 */
[----:B------:R-:W-:Y:S01]  /*8a40*/  IMAD.U32 R18, RZ, RZ, UR12 ;  /* 0x0000000cff127e24 */ /* 0x000fe2000f8e00ff */
[----:B------:R-:W-:Y:S01]  /*8a50*/  @UP0 ULDC UR8, c[0x0][0xcec] ;  /* 0x00033b0000080ab9 */ /* 0x000fe20000000800 */
[-C--:B0-----:R-:W-:Y:S02]  /*8a60*/  IMAD R11, R11, R200.reuse, RZ ;  /* 0x000000c80b0b7224 */ /* 0x081fe400078e02ff */
[----:B-1----:R-:W0:Y:S01]  /*8a70*/  @!P3 LDC R14, c[0x0][0xc50] ;  /* 0x00031400ff0ebb82 */ /* 0x002e220000000800 */
[----:B------:R-:W-:-:S04]  /*8a80*/  IMAD.WIDE.U32 R16, R10, R200, RZ ;  /* 0x000000c80a107225 */ /* 0x000fc800078e00ff */
[----:B------:R-:W-:Y:S02]  /*8a90*/  IMAD R19, R10, R7, R11 ;  /* 0x000000070a137224 */ /* 0x000fe400078e020b */
[-C--:B--2---:R-:W-:Y:S01]  /*8aa0*/  IMAD.WIDE.U32 R10, R8, R201.reuse, RZ ;  /* 0x000000c9080a7225 */ /* 0x084fe200078e00ff */
[----:B------:R-:W1:Y:S03]  /*8ab0*/  @!P3 LDC R15, c[0x0][0xc54] ;  /* 0x00031500ff0fbb82 */ /* 0x000e660000000800 */
[----:B------:R-:W-:Y:S02]  /*8ac0*/  IMAD R7, R9, R201, RZ ;  /* 0x000000c909077224 */ /* 0x000fe400078e02ff */
[----:B-----5:R-:W-:-:S03]  /*8ad0*/  IMAD R18, R18, 0x80, R164 ;  /* 0x0000008012127824 */ /* 0x020fc600078e02a4 */
[----:B------:R2:W5:Y:S01]  /*8ae0*/  LDC.64 R8, c[0x0][R21+0x210] ;  /* 0x0000840015087b82 */ /* 0x0005620000000a00 */
[----:B------:R-:W-:Y:S01]  /*8af0*/  IMAD.IADD R22, R17, 0x1, R19 ;  /* 0x0000000111167824 */ /* 0x000fe200078e0213 */
[----:B------:R-:W-:Y:S01]  /*8b00*/  SEL R17, R162, RZ, P3 ;  /* 0x000000ffa2117207 */ /* 0x000fe20001800000 */
[----:B------:R-:W-:Y:S01]  /*8b10*/  IMAD.MOV.U32 R19, RZ, RZ, R18 ;  /* 0x000000ffff137224 */ /* 0x000fe200078e0012 */
[----:B---3--:R-:W-:Y:S01]  /*8b20*/  IADD3 R16, P2, P5, R16, R10, R2 ;  /* 0x0000000a10107210 */ /* 0x008fe20007d5e002 */
[----:B------:R-:W-:Y:S01]  /*8b30*/  @P4 IMAD.HI.U32 R10, R18, UR8, RZ ;  /* 0x00000008120a4c27 */ /* 0x000fe2000f8e00ff */
[----:B------:R-:W-:-:S04]  /*8b40*/  @UP0 ULDC UR8, c[0x0][0xcf0] ;  /* 0x00033c0000080ab9 */ /* 0x000fc80000000800 */
[----:B------:R-:W-:Y:S01]  /*8b50*/  @P4 SHF.R.U32.HI R19, RZ, UR8, R10 ;  /* 0x00000008ff134c19 */ /* 0x000fe2000801160a */
[----:B------:R-:W-:Y:S01]  /*8b60*/  IMAD.IADD R10, R11, 0x1, R7 ;  /* 0x000000010b0a7824 */ /* 0x000fe200078e0207 */
[----:B------:R-:W-:Y:S01]  /*8b70*/  SHF.R.S32.HI R7, RZ, 0x1f, R2 ;  /* 0x0000001fff077819 */ /* 0x000fe20000011402 */
[-C--:B------:R-:W-:Y:S02]  /*8b80*/  IMAD R11, R13, R17.reuse, RZ ;  /* 0x000000110d0b7224 */ /* 0x080fe400078e02ff */
[----:B------:R-:W-:Y:S01]  /*8b90*/  IMAD.WIDE.U32 R12, R12, R17, RZ ;  /* 0x000000110c0c7225 */ /* 0x000fe200078e00ff */
[----:B------:R-:W-:-:S03]  /*8ba0*/  IADD3.X R17, R22, R10, R7, P2, P5 ;  /* 0x0000000a16117210 */ /* 0x000fc600017ea407 */
[----:B--2---:R-:W-:Y:S01]  /*8bb0*/  IMAD.MOV R21, RZ, RZ, -R19 ;  /* 0x000000ffff157224 */ /* 0x004fe200078e0a13 */
[----:B------:R-:W-:Y:S01]  /*8bc0*/  IADD3 R12, P2, P5, R19, R16, R12 ;  /* 0x00000010130c7210 */ /* 0x000fe20007d5e00c */
[----:B------:R-:W-:Y:S01]  /*8bd0*/  IMAD.IADD R13, R13, 0x1, R11 ;  /* 0x000000010d0d7824 */ /* 0x000fe200078e020b */
[----:B------:R-:W-:Y:S01]  /*8be0*/  SHF.R.S32.HI R10, RZ, 0x1f, R19 ;  /* 0x0000001fff0a7819 */ /* 0x000fe20000011413 */
[----:B------:R-:W-:-:S03]  /*8bf0*/  IMAD R11, R21, UR11, R18 ;  /* 0x0000000b150b7c24 */ /* 0x000fc6000f8e0212 */
[----:B------:R-:W-:Y:S01]  /*8c00*/  IADD3.X R13, R10, R17, R13, P2, P5 ;  /* 0x000000110a0d7210 */ /* 0x000fe200017ea40d */
[-C--:B-----5:R-:W-:Y:S01]  /*8c10*/  IMAD R9, R9, R11.reuse, RZ ;  /* 0x0000000b09097224 */ /* 0x0a0fe200078e02ff */
[----:B------:R-:W-:Y:S01]  /*8c20*/  SHF.R.S32.HI R17, RZ, 0x1f, R11 ;  /* 0x0000001fff117819 */ /* 0x000fe2000001140b */
[----:B------:R-:W-:-:S04]  /*8c30*/  IMAD.WIDE.U32 R12, R8, R11, R12 ;  /* 0x0000000b080c7225 */ /* 0x000fc800078e000c */
[----:B------:R-:W-:Y:S01]  /*8c40*/  IMAD R9, R8, R17, R9 ;  /* 0x0000001108097224 */ /* 0x000fe200078e0209 */
[----:B0-----:R-:W-:Y:S01]  /*8c50*/  LEA R14, P2, R12, R14, 0x2 ;  /* 0x0000000e0c0e7211 */ /* 0x001fe200078410ff */
[----:B------:R-:W-:Y:S02]  /*8c60*/  ULDC UR8, c[0x0][0xb88] ;  /* 0x0002e20000087ab9 */ /* 0x000fe40000000800 */
[----:B------:R-:W-:Y:S01]  /*8c70*/  IMAD.IADD R8, R13, 0x1, R9 ;  /* 0x000000010d087824 */ /* 0x000fe200078e0209 */
[----:B----4-:R-:W-:-:S04]  /*8c80*/  @P1 R2UR UR8, R20 ;  /* 0x00000000140812ca */ /* 0x010fc800000e0000 */
[----:B-1----:R-:W-:Y:S01]  /*8c90*/  LEA.HI.X R15, R12, R15, R8, 0x2, P2 ;  /* 0x0000000f0c0f7211 */ /* 0x002fe200010f1408 */
[----:B------:R-:W-:Y:S10]  /*8ca0*/  @P1 BRA `(.L_x_1166) ;  /* 0x0000000000181947 */ /* 0x000ff40003800000 */
[----:B------:R-:W-:Y:S05]  /*8cb0*/  @!P0 BRA `(.L_x_1166) ;  /* 0x0000000000148947 */ /* 0x000fea0003800000 */
[----:B------:R-:W2:Y:S04]  /*8cc0*/  LDG.E R9, desc[UR36][R4.64] ;  /* 0x0000002404097981 */ /* 0x000ea8000c1e1900 */
[----:B------:R-:W3:Y:S01]  /*8cd0*/  LDG.E R8, desc[UR36][R4.64+0x4] ;  /* 0x0000042404087981 */ /* 0x000ee2000c1e1900 */
[----:B--2---:R-:W-:Y:S02]  /*8ce0*/  R2UR UR10, R9 ;  /* 0x00000000090a72ca */ /* 0x004fe400000e0000 */
[----:B---3--:R-:W-:-:S13]  /*8cf0*/  R2UR UR8, R8 ;  /* 0x00000000080872ca */ /* 0x008fda00000e0000 */
[----:B------:R-:W-:-:S12]  /*8d00*/  UIADD3 UR8, -UR10, UR8, URZ ;  /* 0x000000080a087290 */ /* 0x000fd8000fffe13f */
.L_x_1166:
[----:B------:R-:W2:Y:S04]  /*8d10*/  LDL R12, [R1+0x28] ;  /* 0x00002800010c7983 */ /* 0x000ea80000100800 */
[----:B------:R-:W3:Y:S01]  /*8d20*/  LDL R10, [R1+0x20] ;  /* 0x00002000010a7983 */ /* 0x000ee20000100800 */
[----:B------:R-:W-:Y:S01]  /*8d30*/  R2UR UR10, R163 ;  /* 0x00000000a30a72ca */ /* 0x000fe200000e0000 */
[----:B------:R-:W-:Y:S02]  /*8d40*/  UIMAD UR8, UR8, UR11, URZ ;  /* 0x0000000b080872a4 */ /* 0x000fe4000f8e023f */
[----:B------:R-:W-:Y:S04]  /*8d50*/  SHFL.IDX PT, R4, R14, RZ, 0x1c1f ;  /* 0x001c1fff0e047589 */ /* 0x000fe800000e0000 */
[----:B------:R-:W0:Y:S04]  /*8d60*/  SHFL.IDX PT, R5, R15, RZ, 0x1c1f ;  /* 0x001c1fff0f057589 */ /* 0x000e2800000e0000 */
[----:B------:R-:W-:Y:S02]  /*8d70*/  SHFL.IDX PT, R8, R14, 0x1, 0x1c1f ;  /* 0x003c1f000e087f89 */ /* 0x000fe400000e0000 */
[----:B------:R-:W-:-:S02]  /*8d80*/  IMAD.U32 R11, RZ, RZ, UR10 ;  /* 0x0000000aff0b7e24 */ /* 0x000fc4000f8e00ff */
[----:B------:R-:W1:Y:S02]  /*8d90*/  SHFL.IDX PT, R9, R15, 0x1, 0x1c1f ;  /* 0x003c1f000f097f89 */ /* 0x000e6400000e0000 */
[----:B--2---:R-:W-:Y:S01]  /*8da0*/  IMAD R11, R11, 0x80, R12 ;  /* 0x000000800b0b7824 */ /* 0x004fe200078e020c */
[----:B---3--:R-:W-:-:S03]  /*8db0*/  LOP3.LUT P0, RZ, R10, 0x3, RZ, 0xc0, !PT ;  /* 0x000000030aff7812 */ /* 0x008fc6000780c0ff */
[C---:B------:R-:W-:Y:S01]  /*8dc0*/  VIADD R10, R11.reuse, 0x8 ;  /* 0x000000080b0a7836 */ /* 0x040fe20000000000 */
[C---:B------:R-:W-:Y:S02]  /*8dd0*/  ISETP.GE.AND P2, PT, R11.reuse, UR8, PT ;  /* 0x000000080b007c0c */ /* 0x040fe4000bf46270 */
[----:B------:R-:W-:Y:S02]  /*8de0*/  ISETP.GE.OR P1, PT, R11, UR8, P0 ;  /* 0x000000080b007c0c */ /* 0x000fe40008726670 */
[----:B------:R-:W-:-:S11]  /*8df0*/  ISETP.GE.OR P0, PT, R10, UR8, P0 ;  /* 0x000000080a007c0c */ /* 0x000fd60008706670 */
[----:B0-----:R0:W-:Y:S04]  /*8e00*/  @!P1 ST.E desc[UR36][R4.64], R3 ;  /* 0x0000000304009985 */ /* 0x0011e8000c101924 */
[----:B-1----:R0:W-:Y:S01]  /*8e10*/  @!P0 ST.E desc[UR36][R8.64], R0 ;  /* 0x0000000008008985 */ /* 0x0021e2000c101924 */
[----:B------:R-:W-:Y:S01]  /*8e20*/  ISETP.GE.AND P0, PT, R10, UR8, PT ;  /* 0x000000080a007c0c */ /* 0x000fe2000bf06270 */
[----:B------:R-:W-:-:S12]  /*8e30*/  @P3 BRA `(.L_x_1167) ;  /* 0x0000001000083947 */ /* 0x000fd80003800000 */
[----:B0-----:R-:W0:Y:S01]  /*8e40*/  S2R R0, SR_TID.X ;  /* 0x0000000000007919 */ /* 0x001e220000002100 */
[----:B------:R-:W-:Y:S01]  /*8e50*/  R2UR UR12, R163 ;  /* 0x00000000a30c72ca */ /* 0x000fe200000e0000 */
[----:B------:R-:W-:Y:S01]  /*8e60*/  @UP0 ULDC UR10, c[0x0][0xcec] ;  /* 0x00033b00000a0ab9 */ /* 0x000fe20000000800 */
[----:B0-----:R-:W-:-:S05]  /*8e70*/  VIADD R0, R0, 0xffffff80 ;  /* 0xffffff8000007836 */ /* 0x001fca0000000000 */
[----:B------:R-:W-:-:S04]  /*8e80*/  SHF.R.S32.HI R3, RZ, 0x1f, R0 ;  /* 0x0000001fff037819 */ /* 0x000fc80000011400 */
[----:B------:R-:W-:-:S04]  /*8e90*/  LEA.HI R3, R3, R0, RZ, 0x3 ;  /* 0x0000000003037211 */ /* 0x000fc800078f18ff */
[----:B------:R-:W-:Y:S02]  /*8ea0*/  LOP3.LUT R5, R3, 0xfffffff8, RZ, 0xc0, !PT ;  /* 0xfffffff803057812 */ /* 0x000fe400078ec0ff */
[----:B------:R-:W-:-:S03]  /*8eb0*/  SHF.R.S32.HI R3, RZ, 0x3, R3 ;  /* 0x00000003ff037819 */ /* 0x000fc60000011403 */
[----:B------:R-:W-:Y:S02]  /*8ec0*/  IMAD.IADD R20, R0, 0x1, -R5 ;  /* 0x0000000100147824 */ /* 0x000fe400078e0a05 */
[----:B------:R-:W-:Y:S02]  /*8ed0*/  IMAD.MOV.U32 R5, RZ, RZ, 0x2 ;  /* 0x00000002ff057424 */ /* 0x000fe400078e00ff */
[----:B------:R-:W-:-:S04]  /*8ee0*/  IMAD.SHL.U32 R0, R20, 0x8, RZ ;  /* 0x0000000814007824 */ /* 0x000fc800078e00ff */
[----:B------:R-:W-:-:S04]  /*8ef0*/  IMAD R4, R3, 0x40, R0 ;  /* 0x0000004003047824 */ /* 0x000fc800078e0200 */
[----:B------:R-:W-:Y:S01]  /*8f00*/  IMAD.WIDE R4, R4, R5, UR6 ;  /* 0x0000000604047e25 */ /* 0x000fe2000f8e0205 */
[----:B------:R-:W-:Y:S02]  /*8f10*/  ULDC.64 UR6, c[0x0][0xba0] ;  /* 0x0002e80000067ab9 */ /* 0x000fe40000000a00 */
[C---:B------:R-:W-:Y:S02]  /*8f20*/  IADD3 R25, P1, R4.reuse, 0x3000, RZ ;  /* 0x0000300004197810 */ /* 0x040fe40007f3e0ff */
[C---:B------:R-:W-:Y:S02]  /*8f30*/  IADD3 R13, P3, R4.reuse, 0x1000, RZ ;  /* 0x00001000040d7810 */ /* 0x040fe40007f7e0ff */
[----:B------:R-:W-:Y:S02]  /*8f40*/  IADD3 R17, P2, R4, 0x2000, RZ ;  /* 0x0000200004117810 */ /* 0x000fe40007f5e0ff */
[----:B------:R-:W-:Y:S02]  /*8f50*/  LOP3.LUT R24, R25, 0x380, RZ, 0xc0, !PT ;  /* 0x0000038019187812 */ /* 0x000fe400078ec0ff */
[----:B------:R-:W-:-:S02]  /*8f60*/  LOP3.LUT R12, R13, 0x380, RZ, 0xc0, !PT ;  /* 0x000003800d0c7812 */ /* 0x000fc400078ec0ff */
[----:B------:R-:W-:Y:S02]  /*8f70*/  LOP3.LUT R16, R17, 0x380, RZ, 0xc0, !PT ;  /* 0x0000038011107812 */ /* 0x000fe400078ec0ff */
[----:B------:R-:W-:Y:S02]  /*8f80*/  SHF.R.U64 R24, R24, 0x3, RZ ;  /* 0x0000000318187819 */ /* 0x000fe400000012ff */
[----:B------:R-:W-:Y:S02]  /*8f90*/  SHF.R.U64 R12, R12, 0x3, RZ ;  /* 0x000000030c0c7819 */ /* 0x000fe400000012ff */
[----:B------:R-:W-:Y:S02]  /*8fa0*/  SHF.R.U64 R16, R16, 0x3, RZ ;  /* 0x0000000310107819 */ /* 0x000fe400000012ff */
[----:B------:R-:W-:Y:S01]  /*8fb0*/  LOP3.LUT R24, R24, R25, RZ, 0x3c, !PT ;  /* 0x0000001918187212 */ /* 0x000fe200078e3cff */
[--C-:B------:R-:W-:Y:S01]  /*8fc0*/  IMAD.X R25, RZ, RZ, R5.reuse, P1 ;  /* 0x000000ffff197224 */ /* 0x100fe200008e0605 */
[----:B------:R-:W-:Y:S01]  /*8fd0*/  LOP3.LUT R12, R12, R13, RZ, 0x3c, !PT ;  /* 0x0000000d0c0c7212 */ /* 0x000fe200078e3cff */
[--C-:B------:R-:W-:Y:S01]  /*8fe0*/  IMAD.X R13, RZ, RZ, R5.reuse, P3 ;  /* 0x000000ffff0d7224 */ /* 0x100fe200018e0605 */
[----:B------:R-:W-:Y:S01]  /*8ff0*/  LOP3.LUT R16, R16, R17, RZ, 0x3c, !PT ;  /* 0x0000001110107212 */ /* 0x000fe200078e3cff */
[----:B------:R-:W-:Y:S01]  /*9000*/  IMAD.X R17, RZ, RZ, R5, P2 ;  /* 0x000000ffff117224 */ /* 0x000fe200010e0605 */
[----:B------:R-:W-:-:S02]  /*9010*/  IADD3 R49, P1, R4, 0x9000, RZ ;  /* 0x0000900004317810 */ /* 0x000fc40007f3e0ff */
[C---:B------:R-:W-:Y:S02]  /*9020*/  IADD3 R29, P0, R4.reuse, 0x4000, RZ ;  /* 0x00004000041d7810 */ /* 0x040fe40007f1e0ff */
[C---:B------:R-:W-:Y:S02]  /*9030*/  IADD3 R33, P6, R4.reuse, 0x5000, RZ ;  /* 0x0000500004217810 */ /* 0x040fe40007fde0ff */
[C---:B------:R-:W-:Y:S02]  /*9040*/  IADD3 R37, P5, R4.reuse, 0x6000, RZ ;  /* 0x0000600004257810 */ /* 0x040fe40007fbe0ff */
[C---:B------:R-:W-:Y:S01]  /*9050*/  LOP3.LUT R11, R4.reuse, 0x380, RZ, 0xc0, !PT ;  /* 0x00000380040b7812 */ /* 0x040fe200078ec0ff */
[----:B------:R-:W-:Y:S01]  /*9060*/  IMAD R7, R7, UR6, RZ ;  /* 0x0000000607077c24 */ /* 0x000fe2000f8e02ff */
[C---:B------:R-:W-:Y:S01]  /*9070*/  IADD3 R41, P3, R4.reuse, 0x7000, RZ ;  /* 0x0000700004297810 */ /* 0x040fe20007f7e0ff */
[----:B------:R-:W-:Y:S01]  /*9080*/  IMAD.U32 R77, RZ, RZ, UR12 ;  /* 0x0000000cff4d7e24 */ /* 0x000fe2000f8e00ff */
[----:B------:R-:W-:-:S02]  /*9090*/  IADD3 R45, P2, R4, 0x8000, RZ ;  /* 0x00008000042d7810 */ /* 0x000fc40007f5e0ff */
[----:B------:R-:W-:Y:S01]  /*90a0*/  SHF.R.S32.HI R21, RZ, 0x1f, R200 ;  /* 0x0000001fff157819 */ /* 0x000fe200000114c8 */
[----:B------:R-:W-:Y:S01]  /*90b0*/  IMAD.U32 R78, RZ, RZ, UR12 ;  /* 0x0000000cff4e7e24 */ /* 0x000fe2000f8e00ff */
[----:B------:R-:W-:Y:S01]  /*90c0*/  LOP3.LUT R48, R49, 0x380, RZ, 0xc0, !PT ;  /* 0x0000038031307812 */ /* 0x000fe200078ec0ff */
[----:B------:R-:W5:Y:S01]  /*90d0*/  LD.E.128 R12, desc[UR36][R12.64] ;  /* 0x000000240c0c7980 */ /* 0x000f62000c101d00 */
[----:B------:R-:W-:Y:S02]  /*90e0*/  LOP3.LUT R28, R29, 0x380, RZ, 0xc0, !PT ;  /* 0x000003801d1c7812 */ /* 0x000fe400078ec0ff */
[----:B------:R-:W-:Y:S01]  /*90f0*/  LOP3.LUT R32, R33, 0x380, RZ, 0xc0, !PT ;  /* 0x0000038021207812 */ /* 0x000fe200078ec0ff */
[----:B------:R-:W5:Y:S01]  /*9100*/  LD.E.128 R16, desc[UR36][R16.64] ;  /* 0x0000002410107980 */ /* 0x000f62000c101d00 */
[----:B------:R-:W-:Y:S02]  /*9110*/  LOP3.LUT R36, R37, 0x380, RZ, 0xc0, !PT ;  /* 0x0000038025247812 */ /* 0x000fe400078ec0ff */
[----:B------:R-:W-:Y:S01]  /*9120*/  LOP3.LUT R40, R41, 0x380, RZ, 0xc0, !PT ;  /* 0x0000038029287812 */ /* 0x000fe200078ec0ff */
[----:B------:R-:W5:Y:S01]  /*9130*/  LD.E.128 R24, desc[UR36][R24.64] ;  /* 0x0000002418187980 */ /* 0x000f62000c101d00 */
[----:B------:R-:W-:-:S02]  /*9140*/  LOP3.LUT R44, R45, 0x380, RZ, 0xc0, !PT ;  /* 0x000003802d2c7812 */ /* 0x000fc400078ec0ff */
[----:B------:R-:W-:Y:S02]  /*9150*/  SHF.R.U64 R48, R48, 0x3, RZ ;  /* 0x0000000330307819 */ /* 0x000fe400000012ff */
[----:B------:R-:W-:Y:S02]  /*9160*/  SHF.R.U64 R28, R28, 0x3, RZ ;  /* 0x000000031c1c7819 */ /* 0x000fe400000012ff */
[----:B------:R-:W-:Y:S02]  /*9170*/  SHF.R.U64 R32, R32, 0x3, RZ ;  /* 0x0000000320207819 */ /* 0x000fe400000012ff */
[----:B------:R-:W-:Y:S02]  /*9180*/  SHF.R.U64 R36, R36, 0x3, RZ ;  /* 0x0000000324247819 */ /* 0x000fe400000012ff */
[----:B------:R-:W-:Y:S02]  /*9190*/  SHF.R.U64 R40, R40, 0x3, RZ ;  /* 0x0000000328287819 */ /* 0x000fe400000012ff */
[----:B------:R-:W-:-:S02]  /*91a0*/  SHF.R.U64 R44, R44, 0x3, RZ ;  /* 0x000000032c2c7819 */ /* 0x000fc400000012ff */
        /* <DEDUP_REMOVED lines=12> */
[----:B------:R-:W-:-:S02]  /*9270*/  IADD3 R9, P1, R4, 0xf000, RZ ;  /* 0x0000f00004097810 */ /* 0x000fc40007f3e0ff */
[----:B------:R-:W-:Y:S01]  /*9280*/  SHF.R.U64 R11, R11, 0x3, RZ ;  /* 0x000000030b0b7819 */ /* 0x000fe200000012ff */
[----:B------:R-:W-:Y:S01]  /*9290*/  IMAD R7, R2, UR7, R7 ;  /* 0x0000000702077c24 */ /* 0x000fe2000f8e0207 */
[C---:B------:R-:W-:Y:S01]  /*92a0*/  IADD3 R53, P0, R4.reuse, 0xa000, RZ ;  /* 0x0000a00004357810 */ /* 0x040fe20007f1e0ff */
[----:B------:R-:W-:Y:S01]  /*92b0*/  IMAD.X R73, RZ, RZ, R5, P1 ;  /* 0x000000ffff497224 */ /* 0x000fe200008e0605 */
[C---:B------:R-:W-:Y:S01]  /*92c0*/  IADD3 R57, P6, R4.reuse, 0xb000, RZ ;  /* 0x0000b00004397810 */ /* 0x040fe20007fde0ff */
[----:B------:R-:W5:Y:S01]  /*92d0*/  LD.E.128 R28, desc[UR36][R28.64] ;  /* 0x000000241c1c7980 */ /* 0x000f62000c101d00 */
[C---:B------:R-:W-:Y:S02]  /*92e0*/  IADD3 R61, P5, R4.reuse, 0xc000, RZ ;  /* 0x0000c000043d7810 */ /* 0x040fe40007fbe0ff */
[C---:B------:R-:W-:Y:S01]  /*92f0*/  IADD3 R65, P3, R4.reuse, 0xd000, RZ ;  /* 0x0000d00004417810 */ /* 0x040fe20007f7e0ff */
[----:B------:R-:W5:Y:S01]  /*9300*/  LD.E.128 R32, desc[UR36][R32.64] ;  /* 0x0000002420207980 */ /* 0x000f62000c101d00 */
[----:B------:R-:W-:-:S02]  /*9310*/  IADD3 R69, P2, R4, 0xe000, RZ ;  /* 0x0000e00004457810 */ /* 0x000fc40007f5e0ff */
        /* <DEDUP_REMOVED lines=9> */
[----:B------:R-:W-:Y:S01]  /*93b0*/  SHF.R.U64 R8, R8, 0x3, RZ ;  /* 0x0000000308087819 */ /* 0x000fe200000012ff */
[----:B------:R-:W5:Y:S01]  /*93c0*/  LD.E.128 R48, desc[UR36][R48.64] ;  /* 0x0000002430307980 */ /* 0x000f62000c101d00 */
[----:B------:R-:W-:Y:S02]  /*93d0*/  SHF.R.U64 R52, R52, 0x3, RZ ;  /* 0x0000000334347819 */ /* 0x000fe400000012ff */
[----:B------:R-:W-:Y:S02]  /*93e0*/  SHF.R.U64 R56, R56, 0x3, RZ ;  /* 0x0000000338387819 */ /* 0x000fe400000012ff */
[----:B------:R-:W-:Y:S02]  /*93f0*/  SHF.R.U64 R60, R60, 0x3, RZ ;  /* 0x000000033c3c7819 */ /* 0x000fe400000012ff */
[----:B------:R-:W-:Y:S02]  /*9400*/  SHF.R.U64 R64, R64, 0x3, RZ ;  /* 0x0000000340407819 */ /* 0x000fe400000012ff */
[----:B------:R-:W-:-:S02]  /*9410*/  SHF.R.U64 R68, R68, 0x3, RZ ;  /* 0x0000000344447819 */ /* 0x000fc400000012ff */
[----:B------:R-:W-:Y:S02]  /*9420*/  LOP3.LUT R4, R11, R4, RZ, 0x3c, !PT ;  /* 0x000000040b047212 */ /* 0x000fe400078e3cff */
        /* <DEDUP_REMOVED lines=10> */
[----:B------:R-:W-:Y:S01]  /*94d0*/  LOP3.LUT R72, R8, R9, RZ, 0x3c, !PT ;  /* 0x0000000908487212 */ /* 0x000fe200078e3cff */
[----:B------:R-:W5:Y:S04]  /*94e0*/  LD.E.128 R52, desc[UR36][R52.64] ;  /* 0x0000002434347980 */ /* 0x000f68000c101d00 */
[----:B------:R0:W5:Y:S01]  /*94f0*/  LD.E.128 R8, desc[UR36][R4.64] ;  /* 0x0000002404087980 */ /* 0x000162000c101d00 */
[----:B------:R-:W-:-:S03]  /*9500*/  IMAD R78, R78, 0x80, R3 ;  /* 0x000000804e4e7824 */ /* 0x000fc600078e0203 */
[----:B------:R-:W5:Y:S04]  /*9510*/  LD.E.128 R56, desc[UR36][R56.64] ;  /* 0x0000002438387980 */ /* 0x000f68000c101d00 */
[----:B------:R-:W5:Y:S01]  /*9520*/  LD.E.128 R60, desc[UR36][R60.64] ;  /* 0x000000243c3c7980 */ /* 0x000f62000c101d00 */
[----:B0-----:R-:W-:Y:S01]  /*9530*/  IMAD.WIDE.U32 R4, R2, UR6, RZ ;  /* 0x0000000602047c25 */ /* 0x001fe2000f8e00ff */
[----:B------:R-:W-:Y:S02]  /*9540*/  ULDC.64 UR6, c[0x0][0xbe8] ;  /* 0x0002fa0000067ab9 */ /* 0x000fe40000000a00 */
[----:B------:R-:W5:Y:S01]  /*9550*/  LD.E.128 R64, desc[UR36][R64.64] ;  /* 0x0000002440407980 */ /* 0x000f62000c101d00 */
[----:B------:R-:W-:Y:S02]  /*9560*/  IMAD R2, R20, 0x20, R3 ;  /* 0x0000002014027824 */ /* 0x000fe400078e0203 */
[----:B------:R-:W-:Y:S01]  /*9570*/  IMAD.IADD R5, R5, 0x1, R7 ;  /* 0x0000000105057824 */ /* 0x000fe200078e0207 */
[----:B------:R-:W5:Y:S01]  /*9580*/  LD.E.128 R68, desc[UR36][R68.64] ;  /* 0x0000002444447980 */ /* 0x000f62000c101d00 */
[----:B------:R-:W-:-:S02]  /*9590*/  IMAD R77, R77, 0x80, R2 ;  /* 0x000000804d4d7824 */ /* 0x000fc400078e0202 */
[----:B------:R-:W-:Y:S01]  /*95a0*/  IMAD.WIDE.U32 R4, R201, UR6, R4 ;  /* 0x00000006c9047c25 */ /* 0x000fe2000f8e0004 */
[----:B------:R-:W5:Y:S03]  /*95b0*/  LD.E.128 R72, desc[UR36][R72.64] ;  /* 0x0000002448487980 */ /* 0x000f66000c101d00 */
[----:B------:R-:W-:Y:S01]  /*95c0*/  @P4 IMAD.HI.U32 R2, R77, UR10, RZ ;  /* 0x0000000a4d024c27 */ /* 0x000fe2000f8e00ff */
[----:B------:R-:W-:Y:S01]  /*95d0*/  @UP0 ULDC UR10, c[0x0][0xcf0] ;  /* 0x00033c00000a0ab9 */ /* 0x000fe20000000800 */
[----:B------:R-:W-:Y:S01]  /*95e0*/  @!PT LDS RZ, [RZ] ;  /* 0x00000000fffff984 */ /* 0x000fe20000000800 */
[----:B------:R-:W-:Y:S01]  /*95f0*/  @!PT LDS RZ, [RZ] ;  /* 0x00000000fffff984 */ /* 0x000fe20000000800 */
[----:B------:R-:W-:Y:S01]  /*9600*/  @!PT LDS RZ, [RZ] ;  /* 0x00000000fffff984 */ /* 0x000fe20000000800 */
[----:B------:R-:W-:Y:S01]  /*9610*/  @!PT LDS RZ, [RZ] ;  /* 0x00000000fffff984 */ /* 0x000fe20000000800 */
[----:B------:R0:W-:Y:S06]  /*9620*/  MEMBAR.ALL.CTA ;  /* 0x0000000000007992 */ /* 0x0001ec0000008000 */
[----:B0-----:R-:W0:Y:S01]  /*9630*/  FENCE.VIEW.ASYNC.S ;  /* 0x00000000000073c6 */ /* 0x001e220000000000 */
[----:B------:R-:W-:Y:S01]  /*9640*/  IMAD R5, R201, UR7, R5 ;  /* 0x00000007c9057c24 */ /* 0x000fe2000f8e0205 */
[----:B------:R-:W-:Y:S01]  /*9650*/  ULDC.64 UR6, c[0x0][0xbf0] ;  /* 0x0002fc0000067ab9 */ /* 0x000fe20000000a00 */
[----:B------:R-:W-:Y:S01]  /*9660*/  IMAD.MOV.U32 R7, RZ, RZ, R77 ;  /* 0x000000ffff077224 */ /* 0x000fe200078e004d */
[----:B------:R-:W-:Y:S01]  /*9670*/  @P4 SHF.R.U32.HI R7, RZ, UR10, R2 ;  /* 0x0000000aff074c19 */ /* 0x000fe20008011602 */
[----:B------:R-:W-:-:S03]  /*9680*/  IMAD R21, R21, UR6, RZ ;  /* 0x0000000615157c24 */ /* 0x000fc6000f8e02ff */
[----:B------:R-:W-:Y:S01]  /*9690*/  SHF.R.S32.HI R2, RZ, 0x1f, R7 ;  /* 0x0000001fff027819 */ /* 0x000fe20000011407 */
[C---:B------:R-:W-:Y:S02]  /*96a0*/  IMAD R21, R200.reuse, UR7, R21 ;  /* 0x00000007c8157c24 */ /* 0x040fe4000f8e0215 */
[----:B------:R-:W-:Y:S01]  /*96b0*/  IMAD.WIDE.U32 R200, R200, UR6, R4 ;  /* 0x00000006c8c87c25 */ /* 0x000fe2000f8e0004 */
[----:B------:R-:W-:-:S03]  /*96c0*/  ULDC.64 UR6, c[0x0][0xbe0] ;  /* 0x0002f80000067ab9 */ /* 0x000fc60000000a00 */
[----:B------:R-:W-:Y:S02]  /*96d0*/  IMAD.MOV R4, RZ, RZ, -R7 ;  /* 0x000000ffff047224 */ /* 0x000fe400078e0a07 */
[----:B------:R-:W-:Y:S02]  /*96e0*/  IMAD.IADD R201, R201, 0x1, R21 ;  /* 0x00000001c9c97824 */ /* 0x000fe400078e0215 */
[----:B------:R-:W-:Y:S02]  /*96f0*/  IMAD R2, R2, UR6, RZ ;  /* 0x0000000602027c24 */ /* 0x000fe4000f8e02ff */
[----:B------:R-:W-:Y:S02]  /*9700*/  IMAD R21, R4, UR11, R77 ;  /* 0x0000000b04157c24 */ /* 0x000fe4000f8e024d */
[----:B------:R-:W-:-:S04]  /*9710*/  IMAD.WIDE.U32 R4, R7, UR6, R200 ;  /* 0x0000000607047c25 */ /* 0x000fc8000f8e00c8 */
[----:B------:R-:W-:Y:S01]  /*9720*/  IMAD R7, R7, UR7, R2 ;  /* 0x0000000707077c24 */ /* 0x000fe2000f8e0202 */
[----:B------:R-:W-:Y:S01]  /*9730*/  SHF.R.S32.HI R2, RZ, 0x1f, R21 ;  /* 0x0000001fff027819 */ /* 0x000fe20000011415 */
[----:B------:R-:W-:Y:S02]  /*9740*/  ULDC.64 UR6, c[0x0][0xbd8] ;  /* 0x0002f60000067ab9 */ /* 0x000fe40000000a00 */
[----:B------:R-:W-:Y:S02]  /*9750*/  IMAD.IADD R5, R5, 0x1, R7 ;  /* 0x0000000105057824 */ /* 0x000fe400078e0207 */
[----:B------:R-:W-:-:S04]  /*9760*/  IMAD R2, R2, UR6, RZ ;  /* 0x0000000602027c24 */ /* 0x000fc8000f8e02ff */
[C---:B------:R-:W-:Y:S02]  /*9770*/  IMAD R7, R21.reuse, UR7, R2 ;  /* 0x0000000715077c24 */ /* 0x040fe4000f8e0202 */
[----:B------:R-:W-:Y:S01]  /*9780*/  IMAD.WIDE.U32 R2, R21, UR6, R4 ;  /* 0x0000000615027c25 */ /* 0x000fe2000f8e0004 */
[----:B------:R-:W-:-:S03]  /*9790*/  ULDC.64 UR6, c[0x0][0xb80] ;  /* 0x0002e00000067ab9 */ /* 0x000fc60000000a00 */
[----:B------:R-:W-:Y:S01]  /*97a0*/  IMAD.IADD R3, R3, 0x1, R7 ;  /* 0x0000000103037824 */ /* 0x000fe200078e0207 */
[----:B------:R-:W-:Y:S01]  /*97b0*/  LEA R7, P2, R2, UR6, 0x1 ;  /* 0x0000000602077c11 */ /* 0x000fe2000f8408ff */
[----:B------:R-:W-:-:S03]  /*97c0*/  UIADD3 UR6, UR9, 0x32420, URZ ;  /* 0x0003242009067890 */ /* 0x000fc6000fffe03f */
[----:B------:R-:W-:Y:S02]  /*97d0*/  LEA.HI.X R22, R2, UR7, R3, 0x1, P2 ;  /* 0x0000000702167c11 */ /* 0x000fe400090f0c03 */
[C---:B------:R-:W-:Y:S01]  /*97e0*/  ISETP.GE.AND P2, PT, R78.reuse, UR8, PT ;  /* 0x000000084e007c0c */ /* 0x040fe2000bf46270 */
[----:B------:R-:W-:Y:S01]  /*97f0*/  UPRMT UR6, URZ, 0x654, UR6 ;  /* 0x000006543f067896 */ /* 0x000fe20008000006 */
[----:B------:R-:W-:Y:S01]  /*9800*/  VIADD R4, R78, 0x20 ;  /* 0x000000204e047836 */ /* 0x000fe20000000000 */
[----:B------:R-:W-:Y:S01]  /*9810*/  IADD3 R80, R0, 0x40, RZ ;  /* 0x0000004000507810 */ /* 0x000fe20007ffe0ff */
[----:B------:R-:W-:Y:S02]  /*9820*/  VIADD R5, R78, 0x40 ;  /* 0x000000404e057836 */ /* 0x000fe40000000000 */
[C---:B------:R-:W-:Y:S02]  /*9830*/  VIADD R82, R0.reuse, 0x80 ;  /* 0x0000008000527836 */ /* 0x040fe40000000000 */
[----:B------:R-:W-:Y:S01]  /*9840*/  VIADD R84, R0, 0xc0 ;  /* 0x000000c000547836 */ /* 0x000fe20000000000 */
[----:B0-----:R0:W1:Y:S01]  /*9850*/  SHFL.IDX PT, R79, R7, RZ, 0x181f ;  /* 0x00181fff074f7589 */ /* 0x00106200000e0000 */
[----:B------:R-:W-:Y:S01]  /*9860*/  SYNCS.ARRIVE.TRANS64.RED.A1T0 RZ, [UR6], RZ ;  /* 0x000000ffffff79a7 */ /* 0x000fe20008100406 */
[----:B------:R-:W-:Y:S02]  /*9870*/  BSSY B1, `(.L_x_1168) ;  /* 0x000001a000017945 */ /* 0x000fe40003800000 */
[----:B------:R0:W2:Y:S01]  /*9880*/  SHFL.IDX PT, R77, R22, RZ, 0x181f ;  /* 0x00181fff164d7589 */ /* 0x0000a200000e0000 */
[----:B------:R-:W-:-:S02]  /*9890*/  ISETP.GE.AND P1, PT, R4, UR8, PT ;  /* 0x0000000804007c0c */ /* 0x000fc4000bf26270 */
[----:B------:R-:W-:Y:S02]  /*98a0*/  ISETP.GE.AND P0, PT, R5, UR8, PT ;  /* 0x0000000805007c0c */ /* 0x000fe4000bf06270 */
[----:B------:R-:W-:Y:S02]  /*98b0*/  SHF.R.S32.HI R86, RZ, 0x1f, R0 ;  /* 0x0000001fff567819 */ /* 0x000fe40000011400 */
        /* <DEDUP_REMOVED lines=21> */
.L_x_1169:
[----:B------:R-:W-:Y:S05]  /*9a10*/  BSYNC B1 ;  /* 0x0000000000017941 */ /* 0x000fea0003800000 */
.L_x_1168:
        /* <DEDUP_REMOVED lines=21> */
.L_x_1171:
[----:B------:R-:W-:Y:S05]  /*9b70*/  BSYNC B1 ;  /* 0x0000000000017941 */ /* 0x000fea0003800000 */
.L_x_1170:
        /* <DEDUP_REMOVED lines=16> */
[----:B----4-:R-:W-:-:S02]  /*9c80*/  @!P1 LEA.HI.X R9, R82, R11, R83, 0x1, P4 ;  /* 0x0000000b52099211 */ /* 0x010fc400020f0c53 */
[----:B------:R-:W-:Y:S01]  /*9c90*/  @!P0 LEA.HI.X R11, R84, R11, R85, 0x1, P6 ;  /* 0x0000000b540b8211 */ /* 0x000fe200030f0c55 */
[----:B------:R0:W-:Y:S04]  /*9ca0*/  @!P2 ST.E.128 desc[UR36][R4.64], R36 ;  /* 0x000000240400a985 */ /* 0x0001e8000c101d24 */
[----:B------:R0:W-:Y:S04]  /*9cb0*/  @!P1 ST.E.128 desc[UR36][R8.64], R52 ;  /* 0x0000003408009985 */ /* 0x0001e8000c101d24 */
[----:B------:R0:W-:Y:S02]  /*9cc0*/  @!P0 ST.E.128 desc[UR36][R10.64], R68 ;  /* 0x000000440a008985 */ /* 0x0001e4000c101d24 */
.L_x_1173:
[----:B------:R-:W-:Y:S05]  /*9cd0*/  BSYNC B1 ;  /* 0x0000000000017941 */ /* 0x000fea0003800000 */
.L_x_1172:
[----:B0-----:R-:W-:Y:S01]  /*9ce0*/  VIADD R2, R78, 0x60 ;  /* 0x000000604e027836 */ /* 0x001fe20000000000 */
[----:B------:R0:W0:Y:S04]  /*9cf0*/  SHFL.IDX PT, R11, R22, 0x3, 0x181f ;  /* 0x00781f00160b7f89 */ /* 0x00002800000e0000 */
[----:B------:R-:W-:Y:S01]  /*9d00*/  ISETP.GE.AND P0, PT, R2, UR8, PT ;  /* 0x0000000802007c0c */ /* 0x000fe2000bf06270 */
[----:B---3--:R-:W3:-:S12]  /*9d10*/  SHFL.IDX PT, R7, R7, 0x3, 0x181f ;  /* 0x00781f0007077f89 */ /* 0x008ed800000e0000 */
[----:B------:R-:W-:Y:S05]  /*9d20*/  @P0 BRA `(.L_x_1174) ;  /* 0x0000002400b80947 */ /* 0x000fea0003800000 */
[----:B------:R-:W-:Y:S02]  /*9d30*/  ULDC UR6, c[0x0][0xbc8] ;  /* 0x0002f20000067ab9 */ /* 0x000fe40000000800 */
[----:B------:R-:W-:Y:S02]  /*9d40*/  ISETP.GE.AND P3, PT, R0, UR6, PT ;  /* 0x0000000600007c0c */ /* 0x000fe4000bf66270 */
[----:B------:R-:W-:Y:S02]  /*9d50*/  ISETP.GE.AND P4, PT, R80, UR6, PT ;  /* 0x0000000650007c0c */ /* 0x000fe4000bf86270 */
[----:B------:R-:W-:-:S09]  /*9d60*/  ISETP.GE.AND P5, PT, R82, UR6, PT ;  /* 0x0000000652007c0c */ /* 0x000fd2000bfa6270 */
[-C--:B---3--:R-:W-:Y:S02]  /*9d70*/  @!P3 LEA R2, P0, R0, R7.reuse, 0x1 ;  /* 0x000000070002b211 */ /* 0x088fe400078008ff */
[-C--:B------:R-:W-:Y:S02]  /*9d80*/  @!P4 LEA R4, P1, R80, R7.reuse, 0x1 ;  /* 0x000000075004c211 */ /* 0x080fe400078208ff */
[----:B------:R-:W-:Y:S02]  /*9d90*/  @!P5 LEA R8, P2, R82, R7, 0x1 ;  /* 0x000000075208d211 */ /* 0x000fe400078408ff */
[-C--:B0-----:R-:W-:Y:S02]  /*9da0*/  @!P3 LEA.HI.X R3, R0, R11.reuse, R86, 0x1, P0 ;  /* 0x0000000b0003b211 */ /* 0x081fe400000f0c56 */
[-C--:B------:R-:W-:Y:S02]  /*9db0*/  @!P4 LEA.HI.X R5, R80, R11.reuse, R81, 0x1, P1 ;  /* 0x0000000b5005c211 */ /* 0x080fe400008f0c51 */
[----:B----4-:R-:W-:Y:S01]  /*9dc0*/  @!P5 LEA.HI.X R9, R82, R11, R83, 0x1, P2 ;  /* 0x0000000b5209d211 */ /* 0x010fe200010f0c53 */
[----:B------:R0:W-:Y:S01]  /*9dd0*/  @!P3 ST.E.128 desc[UR36][R2.64], R24 ;  /* 0x000000180200b985 */ /* 0x0001e2000c101d24 */
[----:B------:R-:W-:-:S03]  /*9de0*/  ISETP.GE.AND P0, PT, R84, UR6, PT ;  /* 0x0000000654007c0c */ /* 0x000fc6000bf06270 */
[----:B------:R0:W-:Y:S04]  /*9df0*/  @!P4 ST.E.128 desc[UR36][R4.64], R40 ;  /* 0x000000280400c985 */ /* 0x0001e8000c101d24 */
[----:B------:R0:W-:Y:S06]  /*9e00*/  @!P5 ST.E.128 desc[UR36][R8.64], R56 ;  /* 0x000000380800d985 */ /* 0x0001ec000c101d24 */
[----:B------:R-:W-:Y:S05]  /*9e10*/  @P0 BRA `(.L_x_1174) ;  /* 0x00000024007c0947 */ /* 0x000fea0003800000 */
[----:B0-----:R-:W-:-:S04]  /*9e20*/  LEA R2, P0, R84, R7, 0x1 ;  /* 0x0000000754027211 */ /* 0x001fc800078008ff */
[----:B------:R-:W-:-:S05]  /*9e30*/  LEA.HI.X R3, R84, R11, R85, 0x1, P0 ;  /* 0x0000000b54037211 */ /* 0x000fca00000f0c55 */
[----:B------:R0:W-:Y:S01]  /*9e40*/  ST.E.128 desc[UR36][R2.64], R72 ;  /* 0x0000004802007985 */ /* 0x0001e2000c101d24 */
[----:B------:R-:W-:Y:S05]  /*9e50*/  BRA `(.L_x_1174) ;  /* 0x00000024006c7947 */ /* 0x000fea0003800000 */
.L_x_1167:
[----:B------:R-:W-:Y:S01]  /*9e60*/  ULDC.64 UR6, c[0x0][0xc08] ;  /* 0x0003020000067ab9 */ /* 0x000fe20000000a00 */
[----:B0-----:R-:W-:Y:S01]  /*9e70*/  SHF.R.S32.HI R3, RZ, 0x1f, R200 ;  /* 0x0000001fff037819 */ /* 0x001fe200000114c8 */
[----:B------:R-:W-:Y:S01]  /*9e80*/  IMAD R7, R7, UR6, RZ ;  /* 0x0000000607077c24 */ /* 0x000fe2000f8e02ff */
[----:B------:R-:W-:Y:S01]  /*9e90*/  ULDC.64 UR12, c[0x0][0xc40] ;  /* 0x00031000000c7ab9 */ /* 0x000fe20000000a00 */
[C---:B------:R-:W-:Y:S01]  /*9ea0*/  IMAD.WIDE.U32 R4, R2.reuse, UR6, RZ ;  /* 0x0000000602047c25 */ /* 0x040fe2000f8e00ff */
[----:B------:R-:W-:Y:S01]  /*9eb0*/  UIADD3 UR9, UR9, 0x32420, URZ ;  /* 0x0003242009097890 */ /* 0x000fe2000fffe03f */
[----:B------:R-:W-:Y:S01]  /*9ec0*/  BSSY B1, `(.L_x_1175) ;  /* 0x00000d7000017945 */ /* 0x000fe20003800000 */
[----:B------:R-:W-:Y:S01]  /*9ed0*/  SHF.R.S32.HI R20, RZ, 0x1f, R205 ;  /* 0x0000001fff147819 */ /* 0x000fe200000114cd */
[----:B------:R-:W-:Y:S01]  /*9ee0*/  IMAD R7, R2, UR7, R7 ;  /* 0x0000000702077c24 */ /* 0x000fe2000f8e0207 */
[----:B------:R-:W-:Y:S01]  /*9ef0*/  ULDC.64 UR6, c[0x0][0xc38] ;  /* 0x00030e0000067ab9 */ /* 0x000fe20000000a00 */
[----:B------:R-:W-:Y:S01]  /*9f00*/  IMAD R3, R3, UR12, RZ ;  /* 0x0000000c03037c24 */ /* 0x000fe2000f8e02ff */
[----:B------:R-:W-:Y:S01]  /*9f10*/  UPRMT UR9, URZ, 0x654, UR9 ;  /* 0x000006543f097896 */ /* 0x000fe20008000009 */
[----:B------:R-:W-:Y:S01]  /*9f20*/  IMAD.IADD R5, R5, 0x1, R7 ;  /* 0x0000000105057824 */ /* 0x000fe200078e0207 */
[----:B------:R-:W-:Y:S01]  /*9f30*/  SHF.R.S32.HI R22, RZ, 0x1f, R206 ;  /* 0x0000001fff167819 */ /* 0x000fe200000114ce */
[----:B------:R-:W-:Y:S01]  /*9f40*/  IMAD R7, R200, UR13, R3 ;  /* 0x0000000dc8077c24 */ /* 0x000fe2000f8e0203 */
[----:B------:R-:W-:Y:S01]  /*9f50*/  SHF.R.S32.HI R152, RZ, 0x1f, R207 ;  /* 0x0000001fff987819 */ /* 0x000fe200000114cf */
[----:B------:R-:W-:Y:S01]  /*9f60*/  IMAD.WIDE.U32 R4, R201, UR6, R4 ;  /* 0x00000006c9047c25 */ /* 0x000fe2000f8e0004 */
[----:B------:R-:W-:Y:S01]  /*9f70*/  @UP0 ULDC UR6, c[0x0][0xcec] ;  /* 0x00033b0000060ab9 */ /* 0x000fe20000000800 */
[----:B------:R-:W-:-:S02]  /*9f80*/  SHF.R.S32.HI R153, RZ, 0x1f, R212 ;  /* 0x0000001fff997819 */ /* 0x000fc400000114d4 */
[----:B------:R-:W-:Y:S01]  /*9f90*/  IMAD R5, R201, UR7, R5 ;  /* 0x00000007c9057c24 */ /* 0x000fe2000f8e0205 */
[----:B------:R-:W-:Y:S01]  /*9fa0*/  SYNCS.ARRIVE.TRANS64.RED.A1T0 RZ, [UR9], RZ ;  /* 0x000000ffffff79a7 */ /* 0x000fe20008100409 */
[----:B------:R-:W-:Y:S01]  /*9fb0*/  @P4 IMAD.HI.U32 R0, R18, UR6, RZ ;  /* 0x0000000612004c27 */ /* 0x000fe2000f8e00ff */
[----:B------:R-:W-:Y:S01]  /*9fc0*/  @UP0 ULDC UR6, c[0x0][0xcf0] ;  /* 0x00033c0000060ab9 */ /* 0x000fe20000000800 */
[----:B------:R-:W-:Y:S02]  /*9fd0*/  SHF.R.S32.HI R154, RZ, 0x1f, R213 ;  /* 0x0000001fff9a7819 */ /* 0x000fe400000114d5 */
[----:B------:R-:W-:Y:S01]  /*9fe0*/  IMAD.WIDE.U32 R4, R200, UR12, R4 ;  /* 0x0000000cc8047c25 */ /* 0x000fe2000f8e0004 */
[----:B------:R-:W-:Y:S01]  /*9ff0*/  ULDC.64 UR12, c[0x0][0xc30] ;  /* 0x00030c00000c7ab9 */ /* 0x000fe20000000a00 */
[----:B------:R-:W-:Y:S02]  /*a000*/  SHF.R.S32.HI R155, RZ, 0x1f, R216 ;  /* 0x0000001fff9b7819 */ /* 0x000fe400000114d8 */
[----:B------:R-:W-:Y:S01]  /*a010*/  IMAD.MOV.U32 R3, RZ, RZ, R18 ;  /* 0x000000ffff037224 */ /* 0x000fe200078e0012 */
[----:B------:R-:W-:Y:S01]  /*a020*/  @P4 SHF.R.U32.HI R3, RZ, UR6, R0 ;  /* 0x00000006ff034c19 */ /* 0x000fe20008011600 */
[----:B------:R-:W-:Y:S01]  /*a030*/  IMAD.IADD R5, R5, 0x1, R7 ;  /* 0x0000000105057824 */ /* 0x000fe200078e0207 */
[----:B------:R-:W-:Y:S01]  /*a040*/  ULDC.64 UR6, c[0x0][0xc48] ;  /* 0x0003120000067ab9 */ /* 0x000fe20000000a00 */
[----:B------:R-:W-:Y:S01]  /*a050*/  VIADD R170, R23, 0x30 ;  /* 0x0000003017aa7836 */ /* 0x000fe20000000000 */
[--C-:B------:R-:W-:Y:S01]  /*a060*/  SHF.R.S32.HI R0, RZ, 0x1f, R3.reuse ;  /* 0x0000001fff007819 */ /* 0x100fe20000011403 */
[----:B------:R-:W-:Y:S01]  /*a070*/  IMAD.MOV R7, RZ, RZ, -R3 ;  /* 0x000000ffff077224 */ /* 0x000fe200078e0a03 */
[----:B------:R-:W-:Y:S01]  /*a080*/  SHF.R.S32.HI R156, RZ, 0x1f, R217 ;  /* 0x0000001fff9c7819 */ /* 0x000fe200000114d9 */
[----:B------:R-:W-:Y:S01]  /*a090*/  IMAD.WIDE.U32 R4, R162, UR6, R4 ;  /* 0x00000006a2047c25 */ /* 0x000fe2000f8e0004 */
[----:B------:R-:W-:-:S02]  /*a0a0*/  SHF.R.S32.HI R157, RZ, 0x1f, R218 ;  /* 0x0000001fff9d7819 */ /* 0x000fc400000114da */
[----:B------:R-:W-:Y:S01]  /*a0b0*/  SHF.R.S32.HI R158, RZ, 0x1f, R219 ;  /* 0x0000001fff9e7819 */ /* 0x000fe200000114db */
[----:B------:R-:W-:Y:S01]  /*a0c0*/  IMAD R7, R7, UR11, R18 ;  /* 0x0000000b07077c24 */ /* 0x000fe2000f8e0212 */
[----:B------:R-:W-:Y:S01]  /*a0d0*/  SHF.R.S32.HI R18, RZ, 0x1f, R204 ;  /* 0x0000001fff127819 */ /* 0x000fe200000114cc */
[----:B------:R-:W-:Y:S01]  /*a0e0*/  IMAD R0, R0, UR12, RZ ;  /* 0x0000000c00007c24 */ /* 0x000fe2000f8e02ff */
[----:B------:R-:W-:Y:S01]  /*a0f0*/  SHF.R.S32.HI R159, RZ, 0x1f, R220 ;  /* 0x0000001fff9f7819 */ /* 0x000fe200000114dc */
[----:B------:R-:W-:Y:S01]  /*a100*/  IMAD R5, R162, UR7, R5 ;  /* 0x00000007a2057c24 */ /* 0x000fe2000f8e0205 */
[----:B------:R-:W-:Y:S01]  /*a110*/  ULDC.64 UR6, c[0x0][0xc28] ;  /* 0x00030a0000067ab9 */ /* 0x000fe20000000a00 */
[C---:B------:R-:W-:Y:S01]  /*a120*/  IMAD R9, R3.reuse, UR13, R0 ;  /* 0x0000000d03097c24 */ /* 0x040fe2000f8e0200 */
[----:B------:R-:W-:Y:S01]  /*a130*/  SHF.R.S32.HI R0, RZ, 0x1f, R7 ;  /* 0x0000001fff007819 */ /* 0x000fe20000011407 */
[----:B------:R-:W-:Y:S01]  /*a140*/  IMAD.WIDE.U32 R4, R3, UR12, R4 ;  /* 0x0000000c03047c25 */ /* 0x000fe2000f8e0004 */
[----:B------:R-:W-:-:S02]  /*a150*/  SHF.R.S32.HI R160, RZ, 0x1f, R221 ;  /* 0x0000001fffa07819 */ /* 0x000fc400000114dd */
[----:B------:R-:W-:Y:S01]  /*a160*/  SHF.R.S32.HI R161, RZ, 0x1f, R222 ;  /* 0x0000001fffa17819 */ /* 0x000fe200000114de */
[----:B------:R-:W-:Y:S01]  /*a170*/  IMAD R0, R0, UR6, RZ ;  /* 0x0000000600007c24 */ /* 0x000fe2000f8e02ff */
[----:B------:R-:W-:Y:S01]  /*a180*/  SHF.R.S32.HI R162, RZ, 0x1f, R223 ;  /* 0x0000001fffa27819 */ /* 0x000fe200000114df */
[----:B------:R-:W-:Y:S01]  /*a190*/  IMAD.IADD R5, R5, 0x1, R9 ;  /* 0x0000000105057824 */ /* 0x000fe200078e0209 */
[----:B------:R-:W-:Y:S01]  /*a1a0*/  SHF.R.S32.HI R163, RZ, 0x1f, R224 ;  /* 0x0000001fffa37819 */ /* 0x000fe200000114e0 */
[C---:B------:R-:W-:Y:S01]  /*a1b0*/  IMAD R3, R7.reuse, UR7, R0 ;  /* 0x0000000707037c24 */ /* 0x040fe2000f8e0200 */
[----:B------:R-:W-:Y:S01]  /*a1c0*/  SHF.R.S32.HI R164, RZ, 0x1f, R225 ;  /* 0x0000001fffa47819 */ /* 0x000fe200000114e1 */
[----:B------:R-:W-:Y:S01]  /*a1d0*/  IMAD.WIDE.U32 R4, R7, UR6, R4 ;  /* 0x0000000607047c25 */ /* 0x000fe2000f8e0004 */
[----:B------:R-:W-:Y:S01]  /*a1e0*/  ULDC.64 UR6, c[0x0][0xc00] ;  /* 0x0003000000067ab9 */ /* 0x000fe20000000a00 */
[----:B------:R-:W-:Y:S02]  /*a1f0*/  SHF.R.S32.HI R165, RZ, 0x1f, R226 ;  /* 0x0000001fffa57819 */ /* 0x000fe400000114e2 */
[----:B------:R-:W-:Y:S01]  /*a200*/  IMAD.IADD R7, R5, 0x1, R3 ;  /* 0x0000000105077824 */ /* 0x000fe200078e0203 */
[C---:B------:R-:W-:Y:S01]  /*a210*/  LEA R0, P1, R4.reuse, UR6, 0x2 ;  /* 0x0000000604007c11 */ /* 0x040fe2000f8210ff */
[C---:B------:R-:W-:Y:S01]  /*a220*/  VIADD R171, R23.reuse, 0x28 ;  /* 0x0000002817ab7836 */ /* 0x040fe20000000000 */
[----:B------:R-:W-:Y:S01]  /*a230*/  SHF.R.S32.HI R166, RZ, 0x1f, R227 ;  /* 0x0000001fffa67819 */ /* 0x000fe200000114e3 */
[C---:B------:R-:W-:Y:S01]  /*a240*/  VIADD R173, R23.reuse, 0x20 ;  /* 0x0000002017ad7836 */ /* 0x040fe20000000000 */
[----:B------:R-:W-:Y:S01]  /*a250*/  LEA.HI.X R7, R4, UR7, R7, 0x2, P1 ;  /* 0x0000000704077c11 */ /* 0x000fe200088f1407 */
[C---:B------:R-:W-:Y:S01]  /*a260*/  VIADD R175, R23.reuse, 0x18 ;  /* 0x0000001817af7836 */ /* 0x040fe20000000000 */
[----:B------:R0:W1:Y:S01]  /*a270*/  SHFL.IDX PT, R2, R0, RZ, 0x1c1f ;  /* 0x001c1fff00027589 */ /* 0x00006200000e0000 */
[C---:B------:R-:W-:Y:S01]  /*a280*/  VIADD R177, R23.reuse, 0x10 ;  /* 0x0000001017b17836 */ /* 0x040fe20000000000 */
[----:B------:R-:W-:Y:S01]  /*a290*/  SHF.R.S32.HI R167, RZ, 0x1f, R228 ;  /* 0x0000001fffa77819 */ /* 0x000fe200000114e4 */
[C---:B------:R-:W-:Y:S01]  /*a2a0*/  VIADD R179, R23.reuse, 0x8 ;  /* 0x0000000817b37836 */ /* 0x040fe20000000000 */
[----:B------:R0:W2:Y:S01]  /*a2b0*/  SHFL.IDX PT, R3, R7, RZ, 0x1c1f ;  /* 0x001c1fff07037589 */ /* 0x0000a200000e0000 */
        /* <DEDUP_REMOVED lines=12> */
[----:B------:R-:W-:Y:S01]  /*a380*/  SHF.R.S32.HI R179, RZ, 0x1f, R179 ;  /* 0x0000001fffb37819 */ /* 0x000fe200000114b3 */
[----:B0-----:R-:W-:Y:S06]  /*a390*/  @P2 BRA `(.L_x_1176) ;  /* 0x0000000800242947 */ /* 0x001fec0003800000 */
[----:B------:R-:W-:Y:S01]  /*a3a0*/  ULDC UR6, c[0x0][0xbc8] ;  /* 0x0002f20000067ab9 */ /* 0x000fe20000000800 */
[C---:B------:R-:W-:Y:S01]  /*a3b0*/  VIADD R17, R23.reuse, 0xe0 ;  /* 0x000000e017117836 */ /* 0x040fe20000000000 */
[----:B------:R-:W-:Y:S01]  /*a3c0*/  ISETP.GE.AND P2, PT, R178, UR6, PT ;  /* 0x00000006b2007c0c */ /* 0x000fe2000bf46270 */
[C---:B------:R-:W-:Y:S01]  /*a3d0*/  VIADD R21, R23.reuse, 0xf0 ;  /* 0x000000f017157836 */ /* 0x040fe20000000000 */
[C---:B------:R-:W-:Y:S01]  /*a3e0*/  ISETP.GE.AND P3, PT, R23.reuse, UR6, PT ;  /* 0x0000000617007c0c */ /* 0x040fe2000bf66270 */
[----:B------:R-:W-:Y:S01]  /*a3f0*/  VIADD R19, R23, 0xf8 ;  /* 0x000000f817137836 */ /* 0x000fe20000000000 */
[----:B------:R-:W-:Y:S02]  /*a400*/  ISETP.GE.AND P1, PT, R176, UR6, PT ;  /* 0x00000006b0007c0c */ /* 0x000fe4000bf26270 */
[----:B------:R-:W-:-:S07]  /*a410*/  ISETP.GE.AND P4, PT, R174, UR6, PT ;  /* 0x00000006ae007c0c */ /* 0x000fce000bf86270 */
[C---:B-1----:R-:W-:Y:S02]  /*a420*/  @!P2 LEA R8, P5, R178.reuse, R2, 0x2 ;  /* 0x00000002b208a211 */ /* 0x042fe400078a10ff */
[----:B--2---:R-:W-:Y:S02]  /*a430*/  @!P3 IMAD.WIDE R4, R23, 0x4, R2 ;  /* 0x000000041704b825 */ /* 0x004fe400078e0202 */
[----:B------:R-:W-:-:S03]  /*a440*/  @!P2 LEA.HI.X R9, R178, R3, R179, 0x2, P5 ;  /* 0x00000003b209a211 */ /* 0x000fc600028f14b3 */
[----:B------:R0:W-:Y:S01]  /*a450*/  @!P3 ST.E.64 desc[UR36][R4.64], R24 ;  /* 0x000000180400b985 */ /* 0x0001e2000c101b24 */
[----:B------:R-:W-:-:S03]  /*a460*/  ISETP.GE.AND P3, PT, R172, UR6, PT ;  /* 0x00000006ac007c0c */ /* 0x000fc6000bf66270 */
[----:B------:R1:W-:Y:S01]  /*a470*/  @!P2 ST.E.64 desc[UR36][R8.64], R28 ;  /* 0x0000001c0800a985 */ /* 0x0003e2000c101b24 */
[----:B------:R-:W-:Y:S02]  /*a480*/  ISETP.GE.AND P2, PT, R16, UR6, PT ;  /* 0x0000000610007c0c */ /* 0x000fe4000bf46270 */
[----:B0-----:R-:W-:Y:S01]  /*a490*/  @!P1 LEA R4, P6, R176, R2, 0x2 ;  /* 0x00000002b0049211 */ /* 0x001fe200078c10ff */
[----:B------:R-:W-:-:S03]  /*a4a0*/  VIADD R25, R23, 0xe8 ;  /* 0x000000e817197836 */ /* 0x000fc60000000000 */
[----:B------:R-:W-:Y:S02]  /*a4b0*/  @!P1 LEA.HI.X R5, R176, R3, R177, 0x2, P6 ;  /* 0x00000003b0059211 */ /* 0x000fe400030f14b1 */
[----:B-1----:R-:W-:-:S03]  /*a4c0*/  @!P4 LEA R8, P5, R174, R2, 0x2 ;  /* 0x00000002ae08c211 */ /* 0x002fc600078a10ff */
[----:B------:R0:W-:Y:S01]  /*a4d0*/  @!P1 ST.E.64 desc[UR36][R4.64], R32 ;  /* 0x0000002004009985 */ /* 0x0001e2000c101b24 */
[----:B------:R-:W-:Y:S02]  /*a4e0*/  @!P4 LEA.HI.X R9, R174, R3, R175, 0x2, P5 ;  /* 0x00000003ae09c211 */ /* 0x000fe400028f14af */
[----:B------:R-:W-:-:S03]  /*a4f0*/  ISETP.GE.AND P1, PT, R169, UR6, PT ;  /* 0x00000006a9007c0c */ /* 0x000fc6000bf26270 */
[----:B------:R1:W-:Y:S01]  /*a500*/  @!P4 ST.E.64 desc[UR36][R8.64], R36 ;  /* 0x000000240800c985 */ /* 0x0003e2000c101b24 */
[----:B------:R-:W-:Y:S02]  /*a510*/  ISETP.GE.AND P4, PT, R229, UR6, PT ;  /* 0x00000006e5007c0c */ /* 0x000fe4000bf86270 */
[----:B0-----:R-:W-:-:S04]  /*a520*/  @!P3 LEA R4, P6, R172, R2, 0x2 ;  /* 0x00000002ac04b211 */ /* 0x001fc800078c10ff */
        /* <DEDUP_REMOVED lines=51> */
[-C--:B------:R-:W-:Y:S02]  /*a860*/  @!P2 LEA.HI.X R9, R219, R3.reuse, R158, 0x2, P5 ;  /* 0x00000003db09a211 */ /* 0x080fe400028f149e */
[----:B------:R-:W-:Y:S02]  /*a870*/  ISETP.GE.AND P3, PT, R216, UR6, PT ;  /* 0x00000006d8007c0c */ /* 0x000fe4000bf66270 */
[-C--:B------:R-:W-:Y:S01]  /*a880*/  @!P4 LEA R10, P5, R217, R2.reuse, 0x2 ;  /* 0x00000002d90ac211 */ /* 0x080fe200078a10ff */
[----:B------:R1:W-:Y:S01]  /*a890*/  @!P2 ST.E.64 desc[UR36][R8.64], R92 ;  /* 0x0000005c0800a985 */ /* 0x0003e2000c101b24 */
[----:B------:R-:W-:Y:S02]  /*a8a0*/  ISETP.GE.AND P2, PT, R213, UR6, PT ;  /* 0x00000006d5007c0c */ /* 0x000fe4000bf46270 */
[----:B------:R-:W-:Y:S02]  /*a8b0*/  @!P4 LEA.HI.X R11, R217, R3, R156, 0x2, P5 ;  /* 0x00000003d90bc211 */ /* 0x000fe400028f149c */
[----:B0-----:R-:W-:-:S04]  /*a8c0*/  @!P1 LEA R4, P6, R218, R2, 0x2 ;  /* 0x00000002da049211 */ /* 0x001fc800078c10ff */
        /* <DEDUP_REMOVED lines=13> */
[----:B-1----:R-:W-:-:S03]  /*a9a0*/  @!P1 LEA R8, P6, R212, R2, 0x2 ;  /* 0x00000002d4089211 */ /* 0x002fc600078c10ff */
[CC--:B0-----:R-:W-:Y:S02]  /*a9b0*/  @!P4 LEA R4, P5, R207.reuse, R2.reuse, 0x2 ;  /* 0x00000002cf04c211 */ /* 0x0c1fe400078a10ff */
[-C--:B------:R-:W-:Y:S02]  /*a9c0*/  @!P1 LEA.HI.X R9, R212, R3.reuse, R153, 0x2, P6 ;  /* 0x00000003d4099211 */ /* 0x080fe400030f1499 */
[-C--:B------:R-:W-:Y:S02]  /*a9d0*/  @!P4 LEA.HI.X R5, R207, R3.reuse, R152, 0x2, P5 ;  /* 0x00000003cf05c211 */ /* 0x080fe400028f1498 */
[-C--:B--2---:R-:W-:Y:S01]  /*a9e0*/  @!P3 LEA R10, P6, R206, R2.reuse, 0x2 ;  /* 0x00000002ce0ab211 */ /* 0x084fe200078c10ff */
[----:B------:R0:W-:Y:S01]  /*a9f0*/  @!P1 ST.E.64 desc[UR36][R8.64], R112 ;  /* 0x0000007008009985 */ /* 0x0001e2000c101b24 */
[----:B------:R-:W-:Y:S02]  /*aa00*/  ISETP.GE.AND P1, PT, R204, UR6, PT ;  /* 0x00000006cc007c0c */ /* 0x000fe4000bf26270 */
[----:B------:R-:W-:Y:S01]  /*aa10*/  @!P3 LEA.HI.X R11, R206, R3, R22, 0x2, P6 ;  /* 0x00000003ce0bb211 */ /* 0x000fe200030f1416 */
[----:B------:R1:W-:Y:S01]  /*aa20*/  @!P4 ST.E.64 desc[UR36][R4.64], R116 ;  /* 0x000000740400c985 */ /* 0x0003e2000c101b24 */
[----:B---3--:R-:W-:-:S03]  /*aa30*/  @!P2 LEA R12, P4, R205, R2, 0x2 ;  /* 0x00000002cd0ca211 */ /* 0x008fc600078810ff */
[----:B------:R2:W-:Y:S01]  /*aa40*/  @!P3 ST.E.64 desc[UR36][R10.64], R120 ;  /* 0x000000780a00b985 */ /* 0x0005e2000c101b24 */
[-C--:B------:R-:W-:Y:S02]  /*aa50*/  @!P2 LEA.HI.X R13, R205, R3.reuse, R20, 0x2, P4 ;  /* 0x00000003cd0da211 */ /* 0x080fe400020f1414 */
[----:B------:R-:W-:Y:S02]  /*aa60*/  ISETP.GE.AND P4, PT, R203, UR6, PT ;  /* 0x00000006cb007c0c */ /* 0x000fe4000bf86270 */
[----:B------:R-:W-:Y:S01]  /*aa70*/  ISETP.GE.AND P3, PT, R17, UR6, PT ;  /* 0x0000000611007c0c */ /* 0x000fe2000bf66270 */
[----:B------:R3:W-:Y:S01]  /*aa80*/  @!P2 ST.E.64 desc[UR36][R12.64], R124 ;  /* 0x0000007c0c00a985 */ /* 0x0007e2000c101b24 */
[C---:B----4-:R-:W-:Y:S02]  /*aa90*/  @!P1 LEA R14, P5, R204.reuse, R2, 0x2 ;  /* 0x00000002cc0e9211 */ /* 0x050fe400078a10ff */
[----:B------:R-:W-:Y:S02]  /*aaa0*/  ISETP.GE.AND P2, PT, R25, UR6, PT ;  /* 0x0000000619007c0c */ /* 0x000fe4000bf46270 */
[----:B------:R-:W-:-:S02]  /*aab0*/  @!P1 LEA.HI.X R15, R204, R3, R18, 0x2, P5 ;  /* 0x00000003cc0f9211 */ /* 0x000fc400028f1412 */
[----:B0-----:R-:W-:Y:S02]  /*aac0*/  SHF.R.S32.HI R9, RZ, 0x1f, R203 ;  /* 0x0000001fff097819 */ /* 0x001fe400000114cb */
[----:B-1----:R-:W-:Y:S01]  /*aad0*/  SHF.R.S32.HI R5, RZ, 0x1f, R17 ;  /* 0x0000001fff057819 */ /* 0x002fe20000011411 */
[----:B------:R0:W-:Y:S01]  /*aae0*/  @!P1 ST.E.64 desc[UR36][R14.64], R128 ;  /* 0x000000800e009985 */ /* 0x0001e2000c101b24 */
[----:B------:R-:W-:Y:S02]  /*aaf0*/  ISETP.GE.AND P1, PT, R21, UR6, PT ;  /* 0x0000000615007c0c */ /* 0x000fe4000bf26270 */
[-C--:B------:R-:W-:Y:S02]  /*ab00*/  @!P4 LEA R8, P5, R203, R2.reuse, 0x2 ;  /* 0x00000002cb08c211 */ /* 0x080fe400078a10ff */
[----:B------:R-:W-:Y:S02]  /*ab10*/  @!P3 LEA R4, P6, R17, R2, 0x2 ;  /* 0x000000021104b211 */ /* 0x000fe400078c10ff */
[----:B------:R-:W-:-:S02]  /*ab20*/  @!P4 LEA.HI.X R9, R203, R3, R9, 0x2, P5 ;  /* 0x00000003cb09c211 */ /* 0x000fc400028f1409 */
[----:B------:R-:W-:Y:S02]  /*ab30*/  ISETP.GE.AND P5, PT, R19, UR6, PT ;  /* 0x0000000613007c0c */ /* 0x000fe4000bfa6270 */
[-C--:B------:R-:W-:Y:S01]  /*ab40*/  @!P3 LEA.HI.X R5, R17, R3.reuse, R5, 0x2, P6 ;  /* 0x000000031105b211 */ /* 0x080fe200030f1405 */
[----:B------:R4:W-:Y:S01]  /*ab50*/  @!P4 ST.E.64 desc[UR36][R8.64], R132 ;  /* 0x000000840800c985 */ /* 0x0009e2000c101b24 */
[----:B--2---:R-:W-:Y:S02]  /*ab60*/  SHF.R.S32.HI R11, RZ, 0x1f, R25 ;  /* 0x0000001fff0b7819 */ /* 0x004fe40000011419 */
[C---:B------:R-:W-:Y:S01]  /*ab70*/  @!P2 LEA R10, P6, R25.reuse, R2, 0x2 ;  /* 0x00000002190aa211 */ /* 0x040fe200078c10ff */
[----:B------:R4:W-:Y:S01]  /*ab80*/  @!P3 ST.E.64 desc[UR36][R4.64], R136 ;  /* 0x000000880400b985 */ /* 0x0009e2000c101b24 */
[----:B---3--:R-:W-:Y:S02]  /*ab90*/  SHF.R.S32.HI R13, RZ, 0x1f, R21 ;  /* 0x0000001fff0d7819 */ /* 0x008fe40000011415 */
[----:B------:R-:W-:-:S02]  /*aba0*/  @!P2 LEA.HI.X R11, R25, R3, R11, 0x2, P6 ;  /* 0x00000003190ba211 */ /* 0x000fc400030f140b */
[CC--:B------:R-:W-:Y:S02]  /*abb0*/  @!P1 LEA R12, P6, R21.reuse, R2.reuse, 0x2 ;  /* 0x00000002150c9211 */ /* 0x0c0fe400078c10ff */
[----:B0-----:R-:W-:Y:S01]  /*abc0*/  SHF.R.S32.HI R14, RZ, 0x1f, R19 ;  /* 0x0000001fff0e7819 */ /* 0x001fe20000011413 */
[----:B------:R4:W-:Y:S01]  /*abd0*/  @!P2 ST.E.64 desc[UR36][R10.64], R140 ;  /* 0x0000008c0a00a985 */ /* 0x0009e2000c101b24 */
[----:B------:R-:W-:Y:S02]  /*abe0*/  @!P1 LEA.HI.X R13, R21, R3, R13, 0x2, P6 ;  /* 0x00000003150d9211 */ /* 0x000fe400030f140d */
[----:B------:R-:W-:-:S03]  /*abf0*/  @!P5 LEA R2, P6, R19, R2, 0x2 ;  /* 0x000000021302d211 */ /* 0x000fc600078c10ff */
[----:B------:R4:W-:Y:S01]  /*ac00*/  @!P1 ST.E.64 desc[UR36][R12.64], R144 ;  /* 0x000000900c009985 */ /* 0x0009e2000c101b24 */
[----:B------:R-:W-:-:S05]  /*ac10*/  @!P5 LEA.HI.X R3, R19, R3, R14, 0x2, P6 ;  /* 0x000000031303d211 */ /* 0x000fca00030f140e */
[----:B------:R4:W-:Y:S04]  /*ac20*/  @!P5 ST.E.64 desc[UR36][R2.64], R148 ;  /* 0x000000940200d985 */ /* 0x0009e8000c101b24 */
.L_x_1176:
[----:B------:R-:W-:Y:S05]  /*ac30*/  BSYNC B1 ;  /* 0x0000000000017941 */ /* 0x000fea0003800000 */
.L_x_1175:
[----:B--2-4-:R0:W2:Y:S04]  /*ac40*/  SHFL.IDX PT, R3, R7, 0x1, 0x1c1f ;  /* 0x003c1f0007037f89 */ /* 0x0140a800000e0000 */
[----:B-1----:R0:W1:Y:S01]  /*ac50*/  SHFL.IDX PT, R2, R0, 0x1, 0x1c1f ;  /* 0x003c1f0000027f89 */ /* 0x00206200000e0000 */
[----:B------:R-:W-:Y:S05]  /*ac60*/  @P0 BRA `(.L_x_1174) ;  /* 0x0000001400e80947 */ /* 0x000fea0003800000 */
[----:B------:R-:W-:Y:S01]  /*ac70*/  ULDC UR6, c[0x0][0xbc8] ;  /* 0x0002f20000067ab9 */ /* 0x000fe20000000800 */
[C---:B------:R-:W-:Y:S01]  /*ac80*/  VIADD R19, R23.reuse, 0xe0 ;  /* 0x000000e017137836 */ /* 0x040fe20000000000 */
[----:B------:R-:W-:Y:S01]  /*ac90*/  ISETP.GE.AND P5, PT, R178, UR6, PT ;  /* 0x00000006b2007c0c */ /* 0x000fe2000bfa6270 */
[C---:B0-----:R-:W-:Y:S01]  /*aca0*/  VIADD R7, R23.reuse, 0xe8 ;  /* 0x000000e817077836 */ /* 0x041fe20000000000 */
[----:B------:R-:W-:Y:S02]  /*acb0*/  ISETP.GE.AND P4, PT, R23, UR6, PT ;  /* 0x0000000617007c0c */ /* 0x000fe4000bf86270 */
[----:B------:R-:W-:Y:S02]  /*acc0*/  ISETP.GE.AND P2, PT, R176, UR6, PT ;  /* 0x00000006b0007c0c */ /* 0x000fe4000bf46270 */
[----:B------:R-:W-:Y:S02]  /*acd0*/  ISETP.GE.AND P1, PT, R174, UR6, PT ;  /* 0x00000006ae007c0c */ /* 0x000fe4000bf26270 */
[----:B------:R-:W-:-:S02]  /*ace0*/  ISETP.GE.AND P0, PT, R172, UR6, PT ;  /* 0x00000006ac007c0c */ /* 0x000fc4000bf06270 */
[----:B------:R-:W-:-:S03]  /*acf0*/  SHF.R.S32.HI R0, RZ, 0x1f, R203 ;  /* 0x0000001fff007819 */ /* 0x000fc600000114cb */
[CC--:B-1----:R-:W-:Y:S02]  /*ad00*/  @!P5 LEA R8, P3, R178.reuse, R2.reuse, 0x2 ;  /* 0x00000002b208d211 */ /* 0x0c2fe400078610ff */
[----:B--2---:R-:W-:Y:S02]  /*ad10*/  @!P4 IMAD.WIDE R4, R23, 0x4, R2 ;  /* 0x000000041704c825 */ /* 0x004fe400078e0202 */
[-C--:B------:R-:W-:Y:S02]  /*ad20*/  @!P5 LEA.HI.X R9, R178, R3.reuse, R179, 0x2, P3 ;  /* 0x00000003b209d211 */ /* 0x080fe400018f14b3 */
[-C--:B------:R-:W-:Y:S01]  /*ad30*/  @!P2 LEA R10, P6, R176, R2.reuse, 0x2 ;  /* 0x00000002b00aa211 */ /* 0x080fe200078c10ff */
[----:B------:R0:W-:Y:S01]  /*ad40*/  @!P4 ST.E.64 desc[UR36][R4.64], R26 ;  /* 0x0000001a0400c985 */ /* 0x0001e2000c101b24 */
[----:B------:R-:W-:Y:S02]  /*ad50*/  ISETP.GE.AND P3, PT, R16, UR6, PT ;  /* 0x0000000610007c0c */ /* 0x000fe4000bf66270 */
[----:B------:R-:W-:Y:S01]  /*ad60*/  @!P2 LEA.HI.X R11, R176, R3, R177, 0x2, P6 ;  /* 0x00000003b00ba211 */ /* 0x000fe200030f14b1 */
[----:B------:R1:W-:Y:S01]  /*ad70*/  @!P5 ST.E.64 desc[UR36][R8.64], R30 ;  /* 0x0000001e0800d985 */ /* 0x0003e2000c101b24 */
[----:B------:R-:W-:-:S02]  /*ad80*/  @!P1 LEA R12, P5, R174, R2, 0x2 ;  /* 0x00000002ae0c9211 */ /* 0x000fc400078a10ff */
[----:B------:R-:W-:Y:S01]  /*ad90*/  ISETP.GE.AND P4, PT, R169, UR6, PT ;  /* 0x00000006a9007c0c */ /* 0x000fe2000bf86270 */
[----:B------:R2:W-:Y:S01]  /*ada0*/  @!P2 ST.E.64 desc[UR36][R10.64], R34 ;  /* 0x000000220a00a985 */ /* 0x0005e2000c101b24 */
[-C--:B------:R-:W-:Y:S02]  /*adb0*/  @!P0 LEA R14, P6, R172, R2.reuse, 0x2 ;  /* 0x00000002ac0e8211 */ /* 0x080fe400078c10ff */
        /* <DEDUP_REMOVED lines=8> */
[-C--:B-1----:R-:W-:Y:S02]  /*ae40*/  @!P4 LEA R8, P2, R169, R2.reuse, 0x2 ;  /* 0x00000002a908c211 */ /* 0x082fe400078410ff */
        /* <DEDUP_REMOVED lines=38> */
[----:B------:R-:W-:Y:S02]  /*b0b0*/  @!P0 LEA.HI.X R11, R222, R3, R161, 0x2, P6 ;  /* 0x00000003de0b8211 */ /* 0x000fe400030f14a1 */
[----:B-1----:R-:W-:-:S03]  /*b0c0*/  @!P2 LEA R14, P6, R220, R2, 0x2 ;  /* 0x00000002dc0ea211 */ /* 0x002fc600078c10ff */
[----:B------:R1:W-:Y:S01]  /*b0d0*/  @!P0 ST.E.64 desc[UR36][R10.64], R82 ;  /* 0x000000520a008985 */ /* 0x0003e2000c101b24 */
[-C--:B------:R-:W-:Y:S02]  /*b0e0*/  @!P2 LEA.HI.X R15, R220, R3.reuse, R159, 0x2, P6 ;  /* 0x00000003dc0fa211 */ /* 0x080fe400030f149f */
[-C--:B--2---:R-:W-:Y:S01]  /*b0f0*/  @!P4 LEA R8, P0, R218, R2.reuse, 0x2 ;  /* 0x00000002da08c211 */ /* 0x084fe200078010ff */
[----:B------:R2:W-:Y:S01]  /*b100*/  @!P1 ST.E.64 desc[UR36][R12.64], R86 ;  /* 0x000000560c009985 */ /* 0x0005e2000c101b24 */
[-C--:B------:R-:W-:Y:S02]  /*b110*/  @!P5 LEA R4, P1, R219, R2.reuse, 0x2 ;  /* 0x00000002db04d211 */ /* 0x080fe400078210ff */
[----:B0-----:R-:W-:Y:S01]  /*b120*/  @!P3 LEA R16, P6, R217, R2, 0x2 ;  /* 0x00000002d910b211 */ /* 0x001fe200078c10ff */
[----:B------:R0:W-:Y:S01]  /*b130*/  @!P2 ST.E.64 desc[UR36][R14.64], R90 ;  /* 0x0000005a0e00a985 */ /* 0x0001e2000c101b24 */
[----:B------:R-:W-:Y:S02]  /*b140*/  ISETP.GE.AND P2, PT, R216, UR6, PT ;  /* 0x00000006d8007c0c */ /* 0x000fe4000bf46270 */
[----:B------:R-:W-:-:S02]  /*b150*/  @!P5 LEA.HI.X R5, R219, R3, R158, 0x2, P1 ;  /* 0x00000003db05d211 */ /* 0x000fc400008f149e */
[----:B------:R-:W-:Y:S02]  /*b160*/  ISETP.GE.AND P1, PT, R213, UR6, PT ;  /* 0x00000006d5007c0c */ /* 0x000fe4000bf26270 */
[-C--:B------:R-:W-:Y:S01]  /*b170*/  @!P4 LEA.HI.X R9, R218, R3.reuse, R157, 0x2, P0 ;  /* 0x00000003da09c211 */ /* 0x080fe200000f149d */
[----:B------:R-:W-:Y:S01]  /*b180*/  @!P5 ST.E.64 desc[UR36][R4.64], R94 ;  /* 0x0000005e0400d985 */ /* 0x000fe2000c101b24 */
[----:B------:R-:W-:Y:S02]  /*b190*/  @!P3 LEA.HI.X R17, R217, R3, R156, 0x2, P6 ;  /* 0x00000003d911b211 */ /* 0x000fe400030f149c */
[----:B------:R-:W-:Y:S01]  /*b1a0*/  ISETP.GE.AND P0, PT, R212, UR6, PT ;  /* 0x00000006d4007c0c */ /* 0x000fe2000bf06270 */
[----:B------:R3:W-:Y:S01]  /*b1b0*/  @!P4 ST.E.64 desc[UR36][R8.64], R98 ;  /* 0x000000620800c985 */ /* 0x0007e2000c101b24 */
[----:B------:R-:W-:Y:S02]  /*b1c0*/  ISETP.GE.AND P4, PT, R206, UR6, PT ;  /* 0x00000006ce007c0c */ /* 0x000fe4000bf86270 */
[----:B-1----:R-:W-:Y:S01]  /*b1d0*/  @!P2 LEA R10, P6, R216, R2, 0x2 ;  /* 0x00000002d80aa211 */ /* 0x002fe200078c10ff */
[----:B------:R1:W-:Y:S01]  /*b1e0*/  @!P3 ST.E.64 desc[UR36][R16.64], R102 ;  /* 0x000000661000b985 */ /* 0x0003e2000c101b24 */
[----:B------:R-:W-:-:S02]  /*b1f0*/  ISETP.GE.AND P3, PT, R207, UR6, PT ;  /* 0x00000006cf007c0c */ /* 0x000fc4000bf66270 */
[CC--:B--2---:R-:W-:Y:S02]  /*b200*/  @!P1 LEA R12, P5, R213.reuse, R2.reuse, 0x2 ;  /* 0x00000002d50c9211 */ /* 0x0c4fe400078a10ff */
[-C--:B------:R-:W-:Y:S02]  /*b210*/  @!P2 LEA.HI.X R11, R216, R3.reuse, R155, 0x2, P6 ;  /* 0x00000003d80ba211 */ /* 0x080fe400030f149b */
        /* <DEDUP_REMOVED lines=21> */
[----:B-1----:R-:W-:Y:S02]  /*b370*/  @!P0 LEA R14, P5, R203, R2, 0x2 ;  /* 0x00000002cb0e8211 */ /* 0x002fe400078a10ff */
[-C--:B------:R-:W-:Y:S01]  /*b380*/  @!P1 LEA.HI.X R13, R204, R3.reuse, R18, 0x2, P6 ;  /* 0x00000003cc0d9211 */ /* 0x080fe200030f1412 */
[----:B------:R0:W-:Y:S01]  /*b390*/  @!P2 ST.E.64 desc[UR36][R10.64], R126 ;  /* 0x0000007e0a00a985 */ /* 0x0001e2000c101b24 */
[----:B------:R-:W-:Y:S02]  /*b3a0*/  ISETP.GE.AND P6, PT, R17, UR6, PT ;  /* 0x0000000611007c0c */ /* 0x000fe4000bfc6270 */
[----:B------:R-:W-:Y:S01]  /*b3b0*/  @!P0 LEA.HI.X R15, R203, R3, R0, 0x2, P5 ;  /* 0x00000003cb0f8211 */ /* 0x000fe200028f1400 */
[----:B------:R0:W-:Y:S01]  /*b3c0*/  @!P1 ST.E.64 desc[UR36][R12.64], R130 ;  /* 0x000000820c009985 */ /* 0x0001e2000c101b24 */
[----:B---3--:R-:W-:-:S02]  /*b3d0*/  SHF.R.S32.HI R5, RZ, 0x1f, R19 ;  /* 0x0000001fff057819 */ /* 0x008fc40000011413 */
[CC--:B------:R-:W-:Y:S01]  /*b3e0*/  @!P4 LEA R4, P5, R19.reuse, R2.reuse, 0x2 ;  /* 0x000000021304c211 */ /* 0x0c0fe200078a10ff */
[----:B------:R0:W-:Y:S01]  /*b3f0*/  @!P0 ST.E.64 desc[UR36][R14.64], R134 ;  /* 0x000000860e008985 */ /* 0x0001e2000c101b24 */
[----:B------:R-:W-:Y:S02]  /*b400*/  SHF.R.S32.HI R0, RZ, 0x1f, R7 ;  /* 0x0000001fff007819 */ /* 0x000fe40000011407 */
[----:B------:R-:W-:Y:S02]  /*b410*/  @!P4 LEA.HI.X R5, R19, R3, R5, 0x2, P5 ;  /* 0x000000031305c211 */ /* 0x000fe400028f1405 */
[----:B----4-:R-:W-:-:S03]  /*b420*/  @!P3 LEA R8, P5, R7, R2, 0x2 ;  /* 0x000000020708b211 */ /* 0x010fc600078a10ff */
[----:B------:R0:W-:Y:S01]  /*b430*/  @!P4 ST.E.64 desc[UR36][R4.64], R138 ;  /* 0x0000008a0400c985 */ /* 0x0001e2000c101b24 */
[-C--:B------:R-:W-:Y:S01]  /*b440*/  @!P3 LEA.HI.X R9, R7, R3.reuse, R0, 0x2, P5 ;  /* 0x000000030709b211 */ /* 0x080fe200028f1400 */
[----:B------:R-:W-:Y:S01]  /*b450*/  VIADD R7, R23, 0xf8 ;  /* 0x000000f817077836 */ /* 0x000fe20000000000 */
[----:B------:R-:W-:Y:S02]  /*b460*/  SHF.R.S32.HI R0, RZ, 0x1f, R17 ;  /* 0x0000001fff007819 */ /* 0x000fe40000011411 */
[----:B------:R-:W-:Y:S01]  /*b470*/  @!P6 LEA R16, P5, R17, R2, 0x2 ;  /* 0x000000021110e211 */ /* 0x000fe200078a10ff */
[----:B------:R0:W-:Y:S01]  /*b480*/  @!P3 ST.E.64 desc[UR36][R8.64], R142 ;  /* 0x0000008e0800b985 */ /* 0x0001e2000c101b24 */
[----:B------:R-:W-:Y:S02]  /*b490*/  ISETP.GE.AND P0, PT, R7, UR6, PT ;  /* 0x0000000607007c0c */ /* 0x000fe4000bf06270 */
[----:B------:R-:W-:-:S05]  /*b4a0*/  @!P6 LEA.HI.X R17, R17, R3, R0, 0x2, P5 ;  /* 0x000000031111e211 */ /* 0x000fca00028f1400 */
[----:B------:R0:W-:Y:S06]  /*b4b0*/  @!P6 ST.E.64 desc[UR36][R16.64], R146 ;  /* 0x000000921000e985 */ /* 0x0001ec000c101b24 */
[----:B------:R-:W-:Y:S05]  /*b4c0*/  @P0 BRA `(.L_x_1174) ;  /* 0x0000000c00d00947 */ /* 0x000fea0003800000 */
[----:B------:R-:W-:Y:S02]  /*b4d0*/  LEA R2, P0, R7, R2, 0x2 ;  /* 0x0000000207027211 */ /* 0x000fe400078010ff */
[----:B------:R-:W-:-:S04]  /*b4e0*/  SHF.R.S32.HI R0, RZ, 0x1f, R7 ;  /* 0x0000001fff007819 */ /* 0x000fc80000011407 */
[----:B------:R-:W-:-:S05]  /*b4f0*/  LEA.HI.X R3, R7, R3, R0, 0x2, P0 ;  /* 0x0000000307037211 */ /* 0x000fca00000f1400 */
[----:B------:R1:W-:Y:S01]  /*b500*/  ST.E.64 desc[UR36][R2.64], R150 ;  /* 0x0000009602007985 */ /* 0x0003e2000c101b24 */
[----:B------:R-:W-:Y:S05]  /*b510*/  BRA `(.L_x_1174) ;  /* 0x0000000c00bc7947 */ /* 0x000fea0003800000 */
.L_x_1165:
[----:B------:R-:W1:Y:S01]  /*b520*/  LDC.64 R4, c[0x0][0xd00] ;  /* 0x00034000ff047b82 */ /* 0x000e620000000a00 */
[----:B------:R-:W-:Y:S01]  /*b530*/  ULDC.64 UR6, c[0x0][0xd08] ;  /* 0x0003420000067ab9 */ /* 0x000fe20000000a00 */
[----:B------:R-:W-:Y:S01]  /*b540*/  IMAD.MOV.U32 R7, RZ, RZ, RZ ;  /* 0x000000ffff077224 */ /* 0x000fe200078e00ff */
[----:B------:R-:W-:-:S04]  /*b550*/  ISETP.NE.U32.AND P0, PT, RZ, UR6, PT ;  /* 0x00000006ff007c0c */ /* 0x000fc8000bf05070 */
[----:B------:R-:W-:Y:S01]  /*b560*/  ISETP.NE.AND.EX P1, PT, RZ, UR7, PT, P0 ;  /* 0x00000007ff007c0c */ /* 0x000fe2000bf25300 */
[----:B------:R-:W2:Y:S01]  /*b570*/  LDC.64 R2, c[0x0][0xd00] ;  /* 0x00034000ff027b82 */ /* 0x000ea20000000a00 */
[----:B-1----:R-:W-:-:S04]  /*b580*/  ISETP.NE.U32.AND P0, PT, R4, RZ, PT ;  /* 0x000000ff0400720c */ /* 0x002fc80003f05070 */
[----:B------:R-:W-:-:S07]  /*b590*/  ISETP.NE.AND.EX P0, PT, R5, RZ, PT, P0 ;  /* 0x000000ff0500720c */ /* 0x000fce0003f05300 */
[----:B------:R-:W1:Y:S01]  /*b5a0*/  @P1 LDC.64 R4, c[0x0][0xd08] ;  /* 0x00034200ff041b82 */ /* 0x000e620000000a00 */
[----:B------:R-:W-:Y:S01]  /*b5b0*/  ULDC UR6, c[0x0][0xb88] ;  /* 0x0002e20000067ab9 */ /* 0x000fe20000000800 */
[----:B--2---:R-:W-:-:S04]  /*b5c0*/  IMAD.WIDE R8, R200, 0x4, R2 ;  /* 0x00000004c8087825 */ /* 0x004fc800078e0202 */
[----:B------:R-:W-:Y:S01]  /*b5d0*/  IMAD.U32 R0, RZ, RZ, UR6 ;  /* 0x00000006ff007e24 */ /* 0x000fe2000f8e00ff */
[----:B------:R2:W5:Y:S01]  /*b5e0*/  @P0 LDG.E R7, desc[UR36][R8.64] ;  /* 0x0000002408070981 */ /* 0x000562000c1e1900 */
[----:B-1----:R-:W-:-:S05]  /*b5f0*/  @P1 IMAD.WIDE R2, R200, 0x4, R4 ;  /* 0x00000004c8021825 */ /* 0x002fca00078e0204 */
[----:B------:R2:W5:Y:S01]  /*b600*/  @P1 LDG.E R0, desc[UR36][R2.64] ;  /* 0x0000002402001981 */ /* 0x000562000c1e1900 */
[----:B------:R-:W-:Y:S01]  /*b610*/  ISETP.NE.AND P2, PT, R202, RZ, PT ;  /* 0x000000ffca00720c */ /* 0x000fe20003f45270 */
[----:B------:R-:W1:-:S12]  /*b620*/  S2R R4, SR_TID.X ;  /* 0x0000000000047919 */ /* 0x000e580000002100 */
[----:B------:R-:W3:Y:S01]  /*b630*/  @!P2 LDC R202, c[0x0][0xbd4] ;  /* 0x0002f500ffcaab82 */ /* 0x000ee20000000800 */
[----:B-1----:R-:W-:Y:S01]  /*b640*/  VIADD R26, R4, 0xffffff80 ;  /* 0xffffff80041a7836 */ /* 0x002fe20000000000 */
[----:B---3--:R-:W-:-:S04]  /*b650*/  ISETP.GT.AND P2, PT, R202, 0x1, PT ;  /* 0x00000001ca00780c */ /* 0x008fc80003f44270 */
[----:B------:R-:W-:Y:S01]  /*b660*/  ISETP.GT.AND P3, PT, R26, 0x7f, PT ;  /* 0x0000007f1a00780c */ /* 0x000fe20003f64270 */
[----:B--2---:R-:W-:-:S12]  /*b670*/  @P1 BRA `(.L_x_1177) ;  /* 0x0000000000101947 */ /* 0x004fd80003800000 */
[----:B------:R-:W-:Y:S05]  /*b680*/  @!P0 BRA `(.L_x_1177) ;  /* 0x00000000000c8947 */ /* 0x000fea0003800000 */
[----:B------:R-:W2:Y:S04]  /*b690*/  LDG.E R3, desc[UR36][R8.64] ;  /* 0x0000002408037981 */ /* 0x000ea8000c1e1900 */
[----:B-----5:R-:W2:Y:S02]  /*b6a0*/  LDG.E R0, desc[UR36][R8.64+0x4] ;  /* 0x0000042408007981 */ /* 0x020ea4000c1e1900 */
[----:B--2---:R-:W-:-:S07]  /*b6b0*/  IMAD.IADD R0, R0, 0x1, -R3 ;  /* 0x0000000100007824 */ /* 0x004fce00078e0a03 */
.L_x_1177:
[----:B------:R-:W2:Y:S01]  /*b6c0*/  LDL.LU R2, [R1+0x14] ;  /* 0x0000140001027983 */ /* 0x000ea20000300800 */
[----:B------:R-:W-:Y:S01]  /*b6d0*/  BSSY B1, `(.L_x_1178) ;  /* 0x000003b000017945 */ /* 0x000fe20003800000 */
[----:B------:R-:W-:Y:S02]  /*b6e0*/  SEL R21, R200, RZ, !P0 ;  /* 0x000000ffc8157207 */ /* 0x000fe40004000000 */
[----:B-----5:R-:W-:Y:S02]  /*b6f0*/  SHF.R.S32.HI R18, RZ, 0x1f, R7 ;  /* 0x0000001fff127819 */ /* 0x020fe40000011407 */
[----:B--2---:R-:W-:Y:S01]  /*b700*/  SEL R20, R2, RZ, !P0 ;  /* 0x000000ff02147207 */ /* 0x004fe20004000000 */
[----:B------:R-:W-:Y:S06]  /*b710*/  @P3 BRA `(.L_x_1179) ;  /* 0x0000000000d83947 */ /* 0x000fec0003800000 */
[----:B------:R-:W2:Y:S01]  /*b720*/  LDL R2, [R1+0x18] ;  /* 0x0000180001027983 */ /* 0x000ea20000100800 */
[----:B------:R-:W1:Y:S01]  /*b730*/  LDC R27, c[0x0][0xce8] ;  /* 0x00033a00ff1b7b82 */ /* 0x000e620000000800 */
[----:B--2---:R-:W-:Y:S02]  /*b740*/  R2UR UR6, R2 ;  /* 0x00000000020672ca */ /* 0x004fe400000e0000 */
[----:B------:R-:W2:Y:S11]  /*b750*/  S2R R2, SR_TID.X ;  /* 0x0000000000027919 */ /* 0x000eb60000002100 */
[----:B------:R-:W-:-:S04]  /*b760*/  IMAD.U32 R3, RZ, RZ, UR6 ;  /* 0x00000006ff037e24 */ /* 0x000fc8000f8e00ff */
[----:B--2---:R-:W-:Y:S02]  /*b770*/  IMAD R2, R3, 0x80, R2 ;  /* 0x0000008003027824 */ /* 0x004fe400078e0202 */
[----:B-1----:R-:W-:Y:S02]  /*b780*/  IMAD R3, R0, R27, RZ ;  /* 0x0000001b00037224 */ /* 0x002fe400078e02ff */
[----:B------:R-:W-:-:S05]  /*b790*/  VIADD R22, R2, 0xffffff80 ;  /* 0xffffff8002167836 */ /* 0x000fca0000000000 */
[----:B------:R-:W-:-:S13]  /*b7a0*/  ISETP.GE.AND P0, PT, R22, R3, PT ;  /* 0x000000031600720c */ /* 0x000fda0003f06270 */
[----:B------:R-:W-:Y:S05]  /*b7b0*/  @P0 BRA `(.L_x_1179) ;  /* 0x0000000000b00947 */ /* 0x000fea0003800000 */
[----:B------:R-:W2:Y:S01]  /*b7c0*/  LDL.LU R28, [R1+0x10] ;  /* 0x00001000011c7983 */ /* 0x000ea20000300800 */
[----:B------:R-:W-:Y:S01]  /*b7d0*/  ISETP.NE.AND P1, PT, R27, 0x1, PT ;  /* 0x000000011b00780c */ /* 0x000fe20003f25270 */
[----:B------:R-:W-:Y:S01]  /*b7e0*/  IMAD.MOV.U32 R16, RZ, RZ, 0xab8 ;  /* 0x00000ab8ff107424 */ /* 0x000fe200078e00ff */
[----:B------:R-:W-:Y:S01]  /*b7f0*/  ISETP.GT.AND P0, PT, R202, 0x1, PT ;  /* 0x00000001ca00780c */ /* 0x000fe20003f04270 */
[----:B------:R-:W1:Y:S01]  /*b800*/  LDC.64 R24, c[0x0][0xca8] ;  /* 0x00032a00ff187b82 */ /* 0x000e620000000a00 */
[----:B------:R-:W-:Y:S02]  /*b810*/  IMAD.MOV.U32 R15, RZ, RZ, R22 ;  /* 0x000000ffff0f7224 */ /* 0x000fe400078e0016 */
[----:B------:R-:W-:-:S05]  /*b820*/  SEL R16, R16, 0xa78, P0 ;  /* 0x00000a7810107807 */ /* 0x000fca0000000000 */
[----:B------:R-:W3:Y:S08]  /*b830*/  LDC.64 R4, c[0x0][R16+0x220] ;  /* 0x0000880010047b82 */ /* 0x000ef00000000a00 */
[----:B------:R-:W4:Y:S08]  /*b840*/  @P1 LDC R13, c[0x0][0xcec] ;  /* 0x00033b00ff0d1b82 */ /* 0x000f300000000800 */
[----:B------:R-:W5:Y:S08]  /*b850*/  LDC.64 R2, c[0x0][R16+0x218] ;  /* 0x0000860010027b82 */ /* 0x000f700000000a00 */
[----:B------:R-:W1:Y:S01]  /*b860*/  @P1 LDC R19, c[0x0][0xcf0] ;  /* 0x00033c00ff131b82 */ /* 0x000e620000000800 */
[----:B---3--:R-:W-:-:S07]  /*b870*/  IMAD R5, R5, R21, RZ ;  /* 0x0000001505057224 */ /* 0x008fce00078e02ff */
[----:B------:R-:W3:Y:S01]  /*b880*/  LDC.64 R8, c[0x0][R16+0x228] ;  /* 0x00008a0010087b82 */ /* 0x000ee20000000a00 */
[----:B----4-:R-:W-:-:S04]  /*b890*/  @P1 IMAD.HI.U32 R14, R22, R13, RZ ;  /* 0x0000000d160e1227 */ /* 0x010fc800078e00ff */
[----:B------:R-:W-:-:S03]  /*b8a0*/  IMAD.WIDE.U32 R12, R4, R21, RZ ;  /* 0x00000015040c7225 */ /* 0x000fc600078e00ff */
[----:B0-----:R-:W0:Y:S01]  /*b8b0*/  LDC.64 R10, c[0x0][R16+0x210] ;  /* 0x00008400100a7b82 */ /* 0x001e220000000a00 */
[-C--:B-----5:R-:W-:Y:S02]  /*b8c0*/  IMAD R17, R3, R201.reuse, RZ ;  /* 0x000000c903117224 */ /* 0x0a0fe400078e02ff */
[----:B------:R-:W-:-:S04]  /*b8d0*/  IMAD.WIDE.U32 R2, R2, R201, RZ ;  /* 0x000000c902027225 */ /* 0x000fc800078e00ff */
[----:B------:R-:W-:Y:S01]  /*b8e0*/  IMAD.IADD R17, R3, 0x1, R17 ;  /* 0x0000000103117824 */ /* 0x000fe200078e0211 */
[----:B-1----:R-:W-:Y:S01]  /*b8f0*/  @P1 SHF.R.U32.HI R15, RZ, R19, R14 ;  /* 0x00000013ff0f1219 */ /* 0x002fe2000001160e */
[----:B------:R-:W-:Y:S01]  /*b900*/  IMAD R19, R4, R20, R5 ;  /* 0x0000001404137224 */ /* 0x000fe200078e0205 */
[----:B------:R-:W1:Y:S01]  /*b910*/  @!P0 LDC R24, c[0x0][0xc50] ;  /* 0x00031400ff188b82 */ /* 0x000e620000000800 */
[----:B------:R-:W-:Y:S02]  /*b920*/  IADD3 R4, P1, P3, R12, R2, R7 ;  /* 0x000000020c047210 */ /* 0x000fe40007b3e007 */
[----:B------:R-:W-:Y:S02]  /*b930*/  IMAD.IADD R19, R13, 0x1, R19 ;  /* 0x000000010d137824 */ /* 0x000fe400078e0213 */
[----:B------:R-:W-:-:S03]  /*b940*/  IMAD.MOV R12, RZ, RZ, -R15 ;  /* 0x000000ffff0c7224 */ /* 0x000fc600078e0a0f */
[----:B------:R-:W4:Y:S01]  /*b950*/  @!P0 LDC R25, c[0x0][0xc54] ;  /* 0x00031500ff198b82 */ /* 0x000f220000000800 */
[----:B--2---:R-:W-:-:S05]  /*b960*/  SEL R5, R28, RZ, P0 ;  /* 0x000000ff1c057207 */ /* 0x004fca0000000000 */
[----:B---3--:R-:W-:Y:S01]  /*b970*/  IMAD.WIDE.U32 R2, R8, R5, RZ ;  /* 0x0000000508027225 */ /* 0x008fe200078e00ff */
[----:B------:R-:W-:-:S03]  /*b980*/  IADD3.X R8, R19, R17, R18, P1, P3 ;  /* 0x0000001113087210 */ /* 0x000fc60000fe6412 */
[----:B------:R-:W-:Y:S01]  /*b990*/  IMAD R9, R9, R5, RZ ;  /* 0x0000000509097224 */ /* 0x000fe200078e02ff */
[----:B------:R-:W-:Y:S01]  /*b9a0*/  IADD3 R2, P0, P1, R15, R4, R2 ;  /* 0x000000040f027210 */ /* 0x000fe2000791e002 */
[----:B------:R-:W-:Y:S01]  /*b9b0*/  IMAD R5, R27, R12, R22 ;  /* 0x0000000c1b057224 */ /* 0x000fe200078e0216 */
[----:B------:R-:W-:Y:S01]  /*b9c0*/  SHF.R.S32.HI R15, RZ, 0x1f, R15 ;  /* 0x0000001fff0f7819 */ /* 0x000fe2000001140f */
[----:B------:R-:W-:Y:S02]  /*b9d0*/  IMAD.IADD R9, R3, 0x1, R9 ;  /* 0x0000000103097824 */ /* 0x000fe400078e0209 */
[----:B0-----:R-:W-:-:S03]  /*b9e0*/  IMAD R4, R11, R5, RZ ;  /* 0x000000050b047224 */ /* 0x001fc600078e02ff */
[----:B------:R-:W-:Y:S02]  /*b9f0*/  IADD3.X R3, R15, R8, R9, P0, P1 ;  /* 0x000000080f037210 */ /* 0x000fe400007e2409 */
[----:B------:R-:W-:Y:S01]  /*ba00*/  SHF.R.S32.HI R9, RZ, 0x1f, R5 ;  /* 0x0000001fff097819 */ /* 0x000fe20000011405 */
[----:B------:R-:W-:-:S04]  /*ba10*/  IMAD.WIDE.U32 R2, R10, R5, R2 ;  /* 0x000000050a027225 */ /* 0x000fc800078e0002 */
[----:B------:R-:W-:Y:S01]  /*ba20*/  IMAD R9, R10, R9, R4 ;  /* 0x000000090a097224 */ /* 0x000fe200078e0204 */
[----:B-1----:R-:W-:-:S03]  /*ba30*/  LEA R4, P0, R2, R24, 0x2 ;  /* 0x0000001802047211 */ /* 0x002fc600078010ff */
[----:B------:R-:W-:-:S05]  /*ba40*/  IMAD.IADD R3, R3, 0x1, R9 ;  /* 0x0000000103037824 */ /* 0x000fca00078e0209 */
[----:B----4-:R-:W-:Y:S01]  /*ba50*/  LEA.HI.X R5, R2, R25, R3, 0x2, P0 ;  /* 0x0000001902057211 */ /* 0x010fe200000f1403 */
[----:B------:R-:W-:-:S05]  /*ba60*/  IMAD.MOV.U32 R3, RZ, RZ, -0x800000 ;  /* 0xff800000ff037424 */ /* 0x000fca00078e00ff */
[----:B------:R1:W-:Y:S02]  /*ba70*/  STG.E desc[UR36][R4.64], R3 ;  /* 0x0000000304007986 */ /* 0x0003e4000c101924 */
.L_x_1179:
[----:B------:R-:W-:Y:S05]  /*ba80*/  BSYNC B1 ;  /* 0x0000000000017941 */ /* 0x000fea0003800000 */
.L_x_1178:
[----:B------:R-:W-:Y:S05]  /*ba90*/  @P2 BRA `(.L_x_1174) ;  /* 0x00000008005c2947 */ /* 0x000fea0003800000 */
[----:B------:R-:W2:Y:S01]  /*baa0*/  LDL.LU R2, [R1+0x18] ;  /* 0x0000180001027983 */ /* 0x000ea20000300800 */
[----:B0-----:R-:W0:Y:S01]  /*bab0*/  LDC R11, c[0x0][0xce8] ;  /* 0x00033a00ff0b7b82 */ /* 0x001e220000000800 */
[----:B-1----:R-:W-:Y:S01]  /*bac0*/  SHF.R.S32.HI R3, RZ, 0x1f, R26 ;  /* 0x0000001fff037819 */ /* 0x002fe2000001141a */
[----:B------:R-:W-:Y:S01]  /*bad0*/  ULDC.64 UR6, c[0x0][0xba0] ;  /* 0x0002e80000067ab9 */ /* 0x000fe20000000a00 */
[----:B------:R-:W-:Y:S02]  /*bae0*/  BSSY B1, `(.L_x_1180) ;  /* 0x0000050000017945 */ /* 0x000fe40003800000 */
[----:B------:R-:W-:-:S04]  /*baf0*/  LEA.HI R4, R3, R26, RZ, 0x3 ;  /* 0x0000001a03047211 */ /* 0x000fc800078f18ff */
[----:B------:R-:W-:Y:S02]  /*bb00*/  LOP3.LUT R9, R4, 0xfffffff8, RZ, 0xc0, !PT ;  /* 0xfffffff804097812 */ /* 0x000fe400078ec0ff */
[----:B------:R-:W-:-:S03]  /*bb10*/  SHF.R.S32.HI R15, RZ, 0x3, R4 ;  /* 0x00000003ff0f7819 */ /* 0x000fc60000011404 */
[----:B------:R-:W-:-:S04]  /*bb20*/  IMAD.IADD R26, R26, 0x1, -R9 ;  /* 0x000000011a1a7824 */ /* 0x000fc800078e0a09 */
[----:B------:R-:W-:Y:S01]  /*bb30*/  IMAD R4, R26, 0x20, R15 ;  /* 0x000000201a047824 */ /* 0x000fe200078e020f */
[----:B0-----:R-:W-:-:S13]  /*bb40*/  ISETP.NE.AND P0, PT, R11, 0x1, PT ;  /* 0x000000010b00780c */ /* 0x001fda0003f05270 */
[----:B------:R-:W0:Y:S08]  /*bb50*/  @P0 LDC R8, c[0x0][0xcec] ;  /* 0x00033b00ff080b82 */ /* 0x000e300000000800 */
[----:B------:R-:W1:Y:S01]  /*bb60*/  @P0 LDC R13, c[0x0][0xcf0] ;  /* 0x00033c00ff0d0b82 */ /* 0x000e620000000800 */
[----:B--2---:R-:W-:Y:S01]  /*bb70*/  R2UR UR8, R2 ;  /* 0x00000000020872ca */ /* 0x004fe200000e0000 */
[----:B------:R-:W-:-:S04]  /*bb80*/  IMAD R2, R18, UR6, RZ ;  /* 0x0000000612027c24 */ /* 0x000fc8000f8e02ff */
[C---:B------:R-:W-:Y:S02]  /*bb90*/  IMAD R5, R7.reuse, UR7, R2 ;  /* 0x0000000707057c24 */ /* 0x040fe4000f8e0202 */
[----:B------:R-:W-:Y:S01]  /*bba0*/  IMAD.WIDE.U32 R2, R7, UR6, RZ ;  /* 0x0000000607027c25 */ /* 0x000fe2000f8e00ff */
[----:B------:R-:W-:-:S03]  /*bbb0*/  ULDC.64 UR6, c[0x0][0xbe8] ;  /* 0x0002fa0000067ab9 */ /* 0x000fc60000000a00 */
[----:B------:R-:W-:Y:S02]  /*bbc0*/  IMAD.IADD R3, R3, 0x1, R5 ;  /* 0x0000000103037824 */ /* 0x000fe400078e0205 */
[----:B------:R-:W-:Y:S02]  /*bbd0*/  IMAD.U32 R9, RZ, RZ, UR8 ;  /* 0x00000008ff097e24 */ /* 0x000fe4000f8e00ff */
[----:B------:R-:W-:-:S04]  /*bbe0*/  IMAD.WIDE.U32 R2, R201, UR6, R2 ;  /* 0x00000006c9027c25 */ /* 0x000fc8000f8e0002 */
[----:B------:R-:W-:Y:S02]  /*bbf0*/  IMAD R9, R9, 0x80, R4 ;  /* 0x0000008009097824 */ /* 0x000fe400078e0204 */
[----:B------:R-:W-:Y:S01]  /*bc00*/  IMAD R3, R201, UR7, R3 ;  /* 0x00000007c9037c24 */ /* 0x000fe2000f8e0203 */
[----:B------:R-:W-:Y:S01]  /*bc10*/  ULDC.64 UR6, c[0x0][0xbf0] ;  /* 0x0002fc0000067ab9 */ /* 0x000fe20000000a00 */
[----:B0-----:R-:W-:-:S04]  /*bc20*/  @P0 IMAD.HI.U32 R4, R9, R8, RZ ;  /* 0x0000000809040227 */ /* 0x001fc800078e00ff */
[----:B------:R-:W-:Y:S01]  /*bc30*/  IMAD.MOV.U32 R5, RZ, RZ, R9 ;  /* 0x000000ffff057224 */ /* 0x000fe200078e0009 */
[----:B-1----:R-:W-:Y:S01]  /*bc40*/  @P0 SHF.R.U32.HI R5, RZ, R13, R4 ;  /* 0x0000000dff050219 */ /* 0x002fe20000011604 */
[----:B------:R-:W-:Y:S02]  /*bc50*/  IMAD R7, R20, UR6, RZ ;  /* 0x0000000614077c24 */ /* 0x000fe4000f8e02ff */
[----:B------:R-:W-:Y:S01]  /*bc60*/  IMAD.WIDE.U32 R2, R21, UR6, R2 ;  /* 0x0000000615027c25 */ /* 0x000fe2000f8e0002 */
[----:B------:R-:W-:-:S03]  /*bc70*/  SHF.R.S32.HI R4, RZ, 0x1f, R5 ;  /* 0x0000001fff047819 */ /* 0x000fc60000011405 */
[----:B------:R-:W-:Y:S01]  /*bc80*/  IMAD R7, R21, UR7, R7 ;  /* 0x0000000715077c24 */ /* 0x000fe2000f8e0207 */
[----:B------:R-:W-:Y:S01]  /*bc90*/  ULDC.64 UR6, c[0x0][0xbe0] ;  /* 0x0002f80000067ab9 */ /* 0x000fe20000000a00 */
[----:B------:R-:W-:Y:S02]  /*bca0*/  IMAD.MOV R8, RZ, RZ, -R5 ;  /* 0x000000ffff087224 */ /* 0x000fe400078e0a05 */
[----:B------:R-:W-:Y:S02]  /*bcb0*/  IMAD.IADD R3, R3, 0x1, R7 ;  /* 0x0000000103037824 */ /* 0x000fe400078e0207 */
[----:B------:R-:W-:Y:S02]  /*bcc0*/  IMAD R7, R11, R8, R9 ;  /* 0x000000080b077224 */ /* 0x000fe400078e0209 */
[----:B------:R-:W-:Y:S02]  /*bcd0*/  IMAD R4, R4, UR6, RZ ;  /* 0x0000000604047c24 */ /* 0x000fe4000f8e02ff */
[----:B------:R-:W-:-:S04]  /*bce0*/  IMAD.WIDE.U32 R2, R5, UR6, R2 ;  /* 0x0000000605027c25 */ /* 0x000fc8000f8e0002 */
[----:B------:R-:W-:Y:S01]  /*bcf0*/  IMAD R9, R5, UR7, R4 ;  /* 0x0000000705097c24 */ /* 0x000fe2000f8e0204 */
[----:B------:R-:W-:Y:S01]  /*bd00*/  SHF.R.S32.HI R4, RZ, 0x1f, R7 ;  /* 0x0000001fff047819 */ /* 0x000fe20000011407 */
[----:B------:R-:W-:Y:S01]  /*bd10*/  ULDC.64 UR6, c[0x0][0xbd8] ;  /* 0x0002f60000067ab9 */ /* 0x000fe20000000a00 */
[----:B------:R-:W-:Y:S02]  /*bd20*/  IMAD.U32 R8, RZ, RZ, UR8 ;  /* 0x00000008ff087e24 */ /* 0x000fe4000f8e00ff */
[----:B------:R-:W-:Y:S02]  /*bd30*/  IMAD.IADD R3, R3, 0x1, R9 ;  /* 0x0000000103037824 */ /* 0x000fe400078e0209 */
[----:B------:R-:W-:Y:S02]  /*bd40*/  IMAD R4, R4, UR6, RZ ;  /* 0x0000000604047c24 */ /* 0x000fe4000f8e02ff */
[----:B------:R-:W-:Y:S02]  /*bd50*/  IMAD R8, R8, 0x80, R15 ;  /* 0x0000008008087824 */ /* 0x000fe400078e020f */
[----:B------:R-:W-:-:S02]  /*bd60*/  IMAD R5, R7, UR7, R4 ;  /* 0x0000000707057c24 */ /* 0x000fc4000f8e0204 */
[----:B------:R-:W-:Y:S01]  /*bd70*/  IMAD.WIDE.U32 R2, R7, UR6, R2 ;  /* 0x0000000607027c25 */ /* 0x000fe2000f8e0002 */
[----:B------:R-:W-:-:S03]  /*bd80*/  ULDC.64 UR6, c[0x0][0xb80] ;  /* 0x0002e00000067ab9 */ /* 0x000fc60000000a00 */
[----:B------:R-:W-:Y:S02]  /*bd90*/  IMAD R11, R0, R11, RZ ;  /* 0x0000000b000b7224 */ /* 0x000fe400078e02ff */
[----:B------:R-:W-:Y:S02]  /*bda0*/  VIADD R4, R8, 0x40 ;  /* 0x0000004008047836 */ /* 0x000fe40000000000 */
[----:B------:R-:W-:Y:S01]  /*bdb0*/  IMAD.IADD R3, R3, 0x1, R5 ;  /* 0x0000000103037824 */ /* 0x000fe200078e0205 */
[----:B------:R-:W-:Y:S01]  /*bdc0*/  LEA R5, P2, R2, UR6, 0x1 ;  /* 0x0000000602057c11 */ /* 0x000fe2000f8408ff */
[----:B------:R-:W-:Y:S01]  /*bdd0*/  VIADD R0, R8, 0x20 ;  /* 0x0000002008007836 */ /* 0x000fe20000000000 */
[-C--:B------:R-:W-:Y:S01]  /*bde0*/  ISETP.GE.AND P0, PT, R4, R11.reuse, PT ;  /* 0x0000000b0400720c */ /* 0x080fe20003f06270 */
[----:B------:R-:W-:Y:S01]  /*bdf0*/  IMAD.SHL.U32 R7, R26, 0x8, RZ ;  /* 0x000000081a077824 */ /* 0x000fe200078e00ff */
[----:B------:R-:W-:Y:S02]  /*be00*/  LEA.HI.X R4, R2, UR7, R3, 0x1, P2 ;  /* 0x0000000702047c11 */ /* 0x000fe400090f0c03 */
[-C--:B------:R-:W-:Y:S01]  /*be10*/  ISETP.GE.AND P2, PT, R8, R11.reuse, PT ;  /* 0x0000000b0800720c */ /* 0x080fe20003f46270 */
[C---:B------:R-:W-:Y:S01]  /*be20*/  VIADD R9, R7.reuse, 0x80 ;  /* 0x0000008007097836 */ /* 0x040fe20000000000 */
[----:B------:R-:W-:Y:S01]  /*be30*/  ISETP.GE.AND P1, PT, R0, R11, PT ;  /* 0x0000000b0000720c */ /* 0x000fe20003f26270 */
[C---:B------:R-:W-:Y:S01]  /*be40*/  VIADD R13, R7.reuse, 0x40 ;  /* 0x00000040070d7836 */ /* 0x040fe20000000000 */
[----:B------:R0:W1:Y:S01]  /*be50*/  SHFL.IDX PT, R2, R5, RZ, 0x181f ;  /* 0x00181fff05027589 */ /* 0x00006200000e0000 */
[----:B------:R-:W-:Y:S01]  /*be60*/  VIADD R15, R7, 0xc0 ;  /* 0x000000c0070f7836 */ /* 0x000fe20000000000 */
[----:B------:R-:W-:-:S02]  /*be70*/  SHF.R.S32.HI R16, RZ, 0x1f, R7 ;  /* 0x0000001fff107819 */ /* 0x000fc40000011407 */
[----:B------:R0:W2:Y:S01]  /*be80*/  SHFL.IDX PT, R0, R4, RZ, 0x181f ;  /* 0x00181fff04007589 */ /* 0x0000a200000e0000 */
[----:B------:R-:W-:Y:S02]  /*be90*/  SHF.R.S32.HI R10, RZ, 0x1f, R9 ;  /* 0x0000001fff0a7819 */ /* 0x000fe40000011409 */
[----:B------:R-:W-:Y:S02]  /*bea0*/  SHF.R.S32.HI R12, RZ, 0x1f, R13 ;  /* 0x0000001fff0c7819 */ /* 0x000fe4000001140d */
        /* <DEDUP_REMOVED lines=19> */
.L_x_1181:
[----:B------:R-:W-:Y:S05]  /*bfe0*/  BSYNC B1 ;  /* 0x0000000000017941 */ /* 0x000fea0003800000 */
.L_x_1180:
        /* <DEDUP_REMOVED lines=21> */
.L_x_1183:
[----:B------:R-:W-:Y:S05]  /*c140*/  BSYNC B1 ;  /* 0x0000000000017941 */ /* 0x000fea0003800000 */
.L_x_1182:
        /* <DEDUP_REMOVED lines=21> */
.L_x_1185:
[----:B------:R-:W-:Y:S05]  /*c2a0*/  BSYNC B1 ;  /* 0x0000000000017941 */ /* 0x000fea0003800000 */
.L_x_1184:
        /* <DEDUP_REMOVED lines=11> */
[----:B0-----:R-:W-:Y:S02]  /*c360*/  @!P3 LEA.HI.X R19, R7, R4, R16, 0x1, P4 ;  /* 0x000000040713b211 */ /* 0x001fe400020f0c10 */
        /* <DEDUP_REMOVED lines=10> */
.L_x_1174:
[----:B------:R-:W-:Y:S05]  /*c410*/  BSYNC B0 ;  /* 0x0000000000007941 */ /* 0x000fea0003800000 */
.L_x_1164:
[----:B------:R-:W-:Y:S02]  /*c420*/  ULDC UR6, c[0x0][0xd3c] ;  /* 0x00034f0000067ab9 */ /* 0x000fe40000000800 */
[----:B------:R-:W-:-:S06]  /*c430*/  UISETP.GE.AND UP0, UPT, UR5, UR6, UPT ;  /* 0x000000060500728c */ /* 0x000fcc000bf06270 */
[----:B------:R-:W-:-:S13]  /*c440*/  PLOP3.LUT P0, PT, PT, PT, UP0, 0x80, 0x0 ;  /* 0x000000000000781c */ /* 0x000fda0003f0f008 */
[----:B------:R-:W-:Y:S05]  /*c450*/  @!P0 BRA `(.L_x_1186) ;  /* 0xffffff4c00248947 */ /* 0x000fea000383ffff */
[----:B------:R-:W-:Y:S05]  /*c460*/  EXIT ;  /* 0x000000000000794d */ /* 0x000fea0003800000 */
.L_x_1134:
[----:B------:R-:W-:-:S08]  /*c470*/  NOP ;  /* 0x0000000000007918 */ /* 0x000fd00000000000 */
[----:B0-----:R-:W0:-:S00]  /*c480*/  USETMAXREG.DEALLOC.CTAPOOL 0x28 ;  /* 0x00000028000079c8 */ /* 0x001e0000080e0500 */
        /* <DEDUP_REMOVED lines=14> */
.L_x_1187:
        /* <DEDUP_REMOVED lines=43> */
.L_x_1191:
        /* <DEDUP_REMOVED lines=35> */
.L_x_1189:
[----:B------:R-:W-:Y:S01]  /*ca50*/  IMAD.IADD R11, R8, 0x1, -R3 ;  /* 0x00000001080b7824 */ /* 0x000fe200078e0a03 */
[----:B------:R-:W-:-:S03]  /*ca60*/  MOV R16, RZ ;  /* 0x000000ff00107202 */ /* 0x000fc60000000f00 */
        /* <DEDUP_REMOVED lines=16> */
.L_x_1192:
[----:B-1----:R-:W-:Y:S01]  /*cb70*/  IMAD R16, R16, UR5, R11 ;  /* 0x0000000510107c24 */ /* 0x002fe2000f8e020b */
[----:B0-----:R-:W-:Y:S01]  /*cb80*/  IABS R5, R9 ;  /* 0x0000000900057213 */ /* 0x001fe20000000000 */
[----:B------:R-:W-:Y:S01]  /*cb90*/  IMAD.MOV.U32 R11, RZ, RZ, R12 ;  /* 0x000000ffff0b7224 */ /* 0x000fe200078e000c */
[----:B------:R-:W-:Y:S01]  /*cba0*/  IABS R12, R6 ;  /* 0x00000006000c7213 */ /* 0x000fe20000000000 */
[----:B------:R-:W-:Y:S01]  /*cbb0*/  IMAD.MOV.U32 R2, RZ, RZ, RZ ;  /* 0x000000ffff027224 */ /* 0x000fe200078e00ff */
[----:B------:R-:W-:Y:S01]  /*cbc0*/  IADD3 R17, -R16, UR6, RZ ;  /* 0x0000000610117c10 */ /* 0x000fe2000fffe1ff */
[----:B------:R-:W-:Y:S01]  /*cbd0*/  IMAD R11, R11, R4, RZ ;  /* 0x000000040b0b7224 */ /* 0x000fe200078e02ff */
[----:B------:R-:W0:Y:S01]  /*cbe0*/  I2F.RP R8, R5 ;  /* 0x0000000500087306 */ /* 0x000e220000209400 */
[----:B------:R-:W-:Y:S01]  /*cbf0*/  IMAD.MOV R12, RZ, RZ, -R12 ;  /* 0x000000ffff0c7224 */ /* 0x000fe200078e0a0c */
        /* <DEDUP_REMOVED lines=21> */
[----:B------:R-:W-:Y:S01]  /*cd50*/  @!P2 IMAD.MOV R8, RZ, RZ, -R8 ;  /* 0x000000ffff08a224 */ /* 0x000fe200078e0a08 */
[----:B------:R-:W-:Y:S01]  /*cd60*/  @!P1 LOP3.LUT R8, RZ, R6, RZ, 0x33, !PT ;  /* 0x00000006ff089212 */ /* 0x000fe200078e33ff */
[----:B------:R-:W-:Y:S02]  /*cd70*/  IMAD R11, R2, R5, RZ ;  /* 0x00000005020b7224 */ /* 0x000fe400078e02ff */
[----:B------:R-:W-:Y:S01]  /*cd80*/  IMAD.MOV.U32 R2, RZ, RZ, RZ ;  /* 0x000000ffff027224 */ /* 0x000fe200078e00ff */
[----:B------:R-:W-:Y:S01]  /*cd90*/  IABS R4, R8 ;  /* 0x0000000800047213 */ /* 0x000fe20000000000 */
[----:B------:R-:W-:-:S02]  /*cda0*/  IMAD.MOV R10, RZ, RZ, -R10 ;  /* 0x000000ffff0a7224 */ /* 0x000fc400078e0a0a */
        /* <DEDUP_REMOVED lines=16> */
[----:B------:R-:W-:-:S05]  /*ceb0*/  @!P1 LOP3.LUT R2, RZ, R9, RZ, 0x33, !PT ;  /* 0x00000009ff029212 */ /* 0x000fca00078e33ff */
[----:B------:R-:W-:-:S04]  /*cec0*/  IMAD.MOV R18, RZ, RZ, -R2 ;  /* 0x000000ffff127224 */ /* 0x000fc800078e0a02 */
[C---:B------:R-:W-:Y:S02]  /*ced0*/  IMAD R18, R9.reuse, R18, R8 ;  /* 0x0000001209127224 */ /* 0x040fe400078e0208 */
[----:B------:R-:W-:-:S04]  /*cee0*/  IMAD R9, R9, 0x1000000, R2 ;  /* 0x0100000009097824 */ /* 0x000fc800078e0202 */
[----:B------:R-:W-:Y:S01]  /*cef0*/  IMAD R18, R18, 0x10000, R9 ;  /* 0x0001000012127824 */ /* 0x000fe200078e0209 */
[----:B------:R-:W-:Y:S06]  /*cf00*/  BRA `(.L_x_1193) ;  /* 0x0000000000147947 */ /* 0x000fec0003800000 */
.L_x_1190:
[----:B------:R-:W-:Y:S01]  /*cf10*/  ULDC UR4, c[0x0][0xd3c] ;  /* 0x00034f0000047ab9 */ /* 0x000fe20000000800 */
[----:B------:R-:W-:Y:S02]  /*cf20*/  IMAD.MOV.U32 R17, RZ, RZ, RZ ;  /* 0x000000ffff117224 */ /* 0x000fe400078e00ff */
[----:B------:R-:W-:Y:S02]  /*cf30*/  IMAD.U32 R16, RZ, RZ, UR6 ;  /* 0x00000006ff107e24 */ /* 0x000fe4000f8e00ff */
[----:B------:R-:W-:Y:S02]  /*cf40*/  IMAD.MOV.U32 R18, RZ, RZ, RZ ;  /* 0x000000ffff127224 */ /* 0x000fe400078e00ff */
[----:B------:R-:W-:-:S07]  /*cf50*/  IMAD.U32 R19, RZ, RZ, UR4 ;  /* 0x00000004ff137e24 */ /* 0x000fce000f8e00ff */
.L_x_1193:
[----:B------:R-:W-:-:S13]  /*cf60*/  ISETP.NE.AND P0, PT, R7, RZ, PT ;  /* 0x000000ff0700720c */ /* 0x000fda0003f05270 */
[----:B------:R-:W0:Y:S01]  /*cf70*/  @!P0 S2R R3, SR_CgaCtaId ;  /* 0x0000000000038919 */ /* 0x000e220000008800 */
[----:B------:R-:W-:-:S04]  /*cf80*/  @!P0 MOV R2, 0x400 ;  /* 0x0000040000028802 */ /* 0x000fc80000000f00 */
[----:B0-----:R-:W-:-:S05]  /*cf90*/  @!P0 LEA R2, R3, R2, 0x18 ;  /* 0x0000000203028211 */ /* 0x001fca00078ec0ff */
[----:B------:R1:W-:Y:S01]  /*cfa0*/  @!P0 STS.128 [R2+0x324d0], R16 ;  /* 0x0324d01002008388 */ /* 0x0003e20000000c00 */
[----:B------:R-:W-:Y:S06]  /*cfb0*/  BAR.ARV 0x5, 0x180 ;  /* 0x0146000000007b1d */ /* 0x000fec0000002000 */
.L_x_1188:
[----:B------:R2:W-:Y:S01]  /*cfc0*/  STL [R1+0x18], RZ ;  /* 0x000018ff01007387 */ /* 0x0005e20000100800 */
[----:B------:R-:W-:Y:S01]  /*cfd0*/  ULDC UR4, c[0x0][0xd3c] ;  /* 0x00034f0000047ab9 */ /* 0x000fe20000000800 */
[----:B------:R-:W-:Y:S01]  /*cfe0*/  IMAD.MOV.U32 R27, RZ, RZ, 0x1 ;  /* 0x00000001ff1b7424 */ /* 0x000fe200078e00ff */
[----:B0-----:R-:W-:Y:S01]  /*cff0*/  ISETP.GE.AND P0, PT, R19, UR4, PT ;  /* 0x0000000413007c0c */ /* 0x001fe2000bf06270 */
[----:B------:R-:W-:-:S12]  /*d000*/  IMAD.MOV.U32 R24, RZ, RZ, RZ ;  /* 0x000000ffff187224 */ /* 0x000fd800078e00ff */
[----:B--2---:R-:W-:Y:S05]  /*d010*/  @P0 BRA `(.L_x_1194) ;  /* 0x0000005400580947 */ /* 0x004fea0003800000 */
[----:B-1----:R-:W2:Y:S01]  /*d020*/  LDL R2, [R1+0x38] ;  /* 0x0000380001027983 */ /* 0x002ea20000100800 */
[----:B------:R-:W0:Y:S01]  /*d030*/  S2UR UR5, SR_CgaCtaId ;  /* 0x00000000000579c3 */ /* 0x000e220000008800 */
[----:B------:R-:W-:Y:S01]  /*d040*/  LOP3.LUT R4, R0, 0x7f, RZ, 0xc0, !PT ;  /* 0x0000007f00047812 */ /* 0x000fe200078ec0ff */
[----:B------:R-:W-:Y:S01]  /*d050*/  BSSY B8, `(.L_x_1194) ;  /* 0x0000552000087945 */ /* 0x000fe20003800000 */
[----:B------:R1:W-:Y:S01]  /*d060*/  STL [R1+0x18], RZ ;  /* 0x000018ff01007387 */ /* 0x0003e20000100800 */
[----:B------:R-:W-:Y:S01]  /*d070*/  IMAD.MOV.U32 R27, RZ, RZ, 0x1 ;  /* 0x00000001ff1b7424 */ /* 0x000fe200078e00ff */
[----:B------:R-:W-:Y:S01]  /*d080*/  SHF.R.U32.HI R5, RZ, 0x3, R4 ;  /* 0x00000003ff057819 */ /* 0x000fe20000011604 */
[----:B------:R-:W-:Y:S01]  /*d090*/  IMAD.MOV.U32 R24, RZ, RZ, RZ ;  /* 0x000000ffff187224 */ /* 0x000fe200078e00ff */
[----:B------:R-:W-:Y:S01]  /*d0a0*/  ULDC UR39, c[0x0][0xc] ;  /* 0x0000030000277ab9 */ /* 0x000fe20000000800 */
[----:B--2---:R-:W-:Y:S01]  /*d0b0*/  R2UR UR4, R2 ;  /* 0x00000000020472ca */ /* 0x004fe200000e0000 */
[----:B------:R-:W-:-:S05]  /*d0c0*/  IMAD.SHL.U32 R2, R0, 0x8, RZ ;  /* 0x0000000800027824 */ /* 0x000fca00078e00ff */
[C---:B------:R-:W-:Y:S02]  /*d0d0*/  LOP3.LUT R3, R2.reuse, 0x1f8, RZ, 0xc0, !PT ;  /* 0x000001f802037812 */ /* 0x040fe400078ec0ff */
[----:B------:R-:W-:Y:S02]  /*d0e0*/  LOP3.LUT R4, R2, 0x38, RZ, 0xc0, !PT ;  /* 0x0000003802047812 */ /* 0x000fe400078ec0ff */
[----:B------:R-:W-:Y:S01]  /*d0f0*/  LOP3.LUT R3, R3, 0x38, R0, 0x78, !PT ;  /* 0x0000003803037812 */ /* 0x000fe200078e7800 */
[----:B------:R-:W-:Y:S02]  /*d100*/  IMAD.SHL.U32 R0, R0, 0x10, RZ ;  /* 0x0000001000007824 */ /* 0x000fe400078e00ff */
[----:B------:R-:W-:Y:S01]  /*d110*/  ULOP3.LUT UR38, UR4, 0x2, URZ, 0xfc, !UPT ;  /* 0x0000000204267892 */ /* 0x000fe2000f8efc3f */
[----:B------:R-:W-:Y:S02]  /*d120*/  LOP3.LUT R29, R3, 0x200, R2, 0xf8, !PT ;  /* 0x00000200031d7812 */ /* 0x000fe400078ef802 */
[----:B------:R-:W-:Y:S01]  /*d130*/  UMOV UR4, 0x400 ;  /* 0x0000040000047882 */ /* 0x000fe20000000000 */
[----:B------:R-:W-:Y:S01]  /*d140*/  LOP3.LUT R0, R5, 0x70, R0, 0xf8, !PT ;  /* 0x0000007005007812 */ /* 0x000fe200078ef800 */
[----:B0-----:R-:W-:Y:S01]  /*d150*/  ULEA UR4, UR5, UR4, 0x18 ;  /* 0x0000000405047291 */ /* 0x001fe2000f8ec03f */
[----:B------:R-:W-:-:S02]  /*d160*/  LOP3.LUT R3, R4, 0x40, RZ, 0xfc, !PT ;  /* 0x0000004004037812 */ /* 0x000fc400078efcff */
[C---:B------:R-:W-:Y:S02]  /*d170*/  LOP3.LUT R2, R4.reuse, 0x80, RZ, 0xfc, !PT ;  /* 0x0000008004027812 */ /* 0x040fe400078efcff */
[----:B------:R-:W-:Y:S01]  /*d180*/  LOP3.LUT R0, R4, 0xc0, RZ, 0xfc, !PT ;  /* 0x000000c004007812 */ /* 0x000fe200078efcff */
[----:B------:R-:W-:-:S04]  /*d190*/  IMAD.U32 R22, RZ, RZ, UR4 ;  /* 0x00000004ff167e24 */ /* 0x000fc8000f8e00ff */
[----:B-1----:R-:W-:-:S07]  /*d1a0*/  IMAD R26, R29, 0x2, R22 ;  /* 0x000000021d1a7824 */ /* 0x002fce00078e0216 */
.L_x_1261:
[----:B0-----:R-:W0:Y:S02]  /*d1b0*/  LDC.64 R34, c[0x0][0xd88] ;  /* 0x00036200ff227b82 */ /* 0x001e240000000a00 */
[----:B0-----:R-:W-:-:S06]  /*d1c0*/  IMAD.WIDE R34, R19, 0x4, R34 ;  /* 0x0000000413227825 */ /* 0x001fcc00078e0222 */
[----:B--2---:R0:W2:Y:S01]  /*d1d0*/  LDG.E R34, desc[UR36][R34.64] ;  /* 0x0000002422227981 */ /* 0x0040a2000c1e1900 */
[----:B------:R-:W-:Y:S05]  /*d1e0*/  YIELD ;  /* 0x0000000000007946 */ /* 0x000fea0003800000 */
[----:B------:R-:W-:Y:S01]  /*d1f0*/  ULDC.64 UR4, c[0x0][0xb20] ;  /* 0x0002c80000047ab9 */ /* 0x000fe20000000a00 */
[----:B------:R-:W-:Y:S01]  /*d200*/  IMAD.MOV.U32 R32, RZ, RZ, RZ ;  /* 0x000000ffff207224 */ /* 0x000fe200078e00ff */
[----:B------:R-:W-:Y:S01]  /*d210*/  ISETP.NE.U32.AND P0, PT, RZ, UR4, PT ;  /* 0x00000004ff007c0c */ /* 0x000fe2000bf05070 */
[----:B------:R-:W-:-:S03]  /*d220*/  ULDC.64 UR6, c[0x0][0xb10] ;  /* 0x0002c40000067ab9 */ /* 0x000fc60000000a00 */
[----:B------:R-:W-:Y:S01]  /*d230*/  ISETP.NE.AND.EX P0, PT, RZ, UR5, PT, P0 ;  /* 0x00000005ff007c0c */ /* 0x000fe2000bf05300 */
[----:B0-----:R-:W-:Y:S01]  /*d240*/  IMAD.MOV.U32 R35, RZ, RZ, RZ ;  /* 0x000000ffff237224 */ /* 0x001fe200078e00ff */
        /* <DEDUP_REMOVED lines=29> */
[----:B----4-:R-:W-:Y:S05]  /*d420*/  @P0 BRA `(.L_x_1195) ;  /* 0x0000000000200947 */ /* 0x010fea0003800000 */
        /* <DEDUP_REMOVED lines=8> */
.L_x_1195:
        /* <DEDUP_REMOVED lines=9> */
.L_x_1196:
        /* <DEDUP_REMOVED lines=9> */
.L_x_1197:
        /* <DEDUP_REMOVED lines=21> */
[----:B------:R-:W-:Y:S02]  /*d720*/  ISETP.GE.AND P2, PT, R2, RZ, PT ;  /* 0x000000ff0200720c */ /* 0x000fe40003f46270 */
[----:B0-----:R-:W0:Y:S02]  /*d730*/  MUFU.RCP R8, R8 ;  /* 0x0000000800087308 */ /* 0x001e240000001000 */
[----:B0-----:R-:W-:-:S06]  /*d740*/  VIADD R3, R8, 0xffffffe ;  /* 0x0ffffffe08037836 */ /* 0x001fcc0000000000 */
[----:B------:R-:W0:Y:S02]  /*d750*/  F2I.FTZ.U32.TRUNC.NTZ R3, R3 ;  /* 0x0000000300037305 */ /* 0x000e24000021f000 */
[----:B0-----:R-:W-:-:S04]  /*d760*/  IMAD.MOV R2, RZ, RZ, -R3 ;  /* 0x000000ffff027224 */ /* 0x001fc800078e0a03 */
[----:B------:R-:W-:Y:S02]  /*d770*/  IMAD R7, R2, R6, RZ ;  /* 0x0000000602077224 */ /* 0x000fe400078e02ff */
[----:B------:R-:W-:-:S04]  /*d780*/  IMAD.MOV.U32 R2, RZ, RZ, RZ ;  /* 0x000000ffff027224 */ /* 0x000fc800078e00ff */
        /* <DEDUP_REMOVED lines=15> */
.L_x_1199:
[----:B------:R-:W-:Y:S05]  /*d880*/  BSYNC B0 ;  /* 0x0000000000007941 */ /* 0x000fea0003800000 */
.L_x_1198:
        /* <DEDUP_REMOVED lines=23> */
.L_x_1201:
        /* <DEDUP_REMOVED lines=20> */
.L_x_1204:
[----:B------:R-:W-:Y:S05]  /*db40*/  BSYNC B6 ;  /* 0x0000000000067941 */ /* 0x000fea0003800000 */
.L_x_1203:
        /* <DEDUP_REMOVED lines=20> */
.L_x_1207:
[----:B------:R0:W1:Y:S01]  /*dc90*/  LDC.64 R2, c[0x4][R36] ;  /* 0x0100000024027b82 */ /* 0x0000620000000a00 */
[----:B------:R-:W-:Y:S01]  /*dca0*/  ULDC.64 UR6, c[0x4][0x98] ;  /* 0x0100260000067ab9 */ /* 0x000fe20000000a00 */
[----:B------:R-:W-:Y:S01]  /*dcb0*/  ULDC.64 UR8, c[0x4][0xa0] ;  /* 0x0100280000087ab9 */ /* 0x000fe20000000a00 */
[----:B------:R-:W-:Y:S01]  /*dcc0*/  ULDC.64 UR4, c[0x4][0x18] ;  /* 0x0100060000047ab9 */ /* 0x000fe20000000a00 */
[----:B------:R-:W-:Y:S01]  /*dcd0*/  IMAD.U32 R4, RZ, RZ, UR6 ;  /* 0x00000006ff047e24 */ /* 0x000fe2000f8e00ff */
[----:B------:R-:W-:Y:S01]  /*dce0*/  MOV R11, UR5 ;  /* 0x00000005000b7c02 */ /* 0x000fe20008000f00 */
        /* <DEDUP_REMOVED lines=9> */
.L_x_1206:
[----:B------:R-:W-:Y:S05]  /*dd80*/  BSYNC B6 ;  /* 0x0000000000067941 */ /* 0x000fea0003800000 */
.L_x_1205:
[----:B------:R-:W2:Y:S01]  /*dd90*/  LDL R21, [R1+0xc] ;  /* 0x00000c0001157983 */ /* 0x000ea20000100800 */
[----:B------:R-:W-:Y:S01]  /*dda0*/  ULDC.64 UR4, c[0x0][0xaf0] ;  /* 0x0002bc0000047ab9 */ /* 0x000fe20000000a00 */
[----:B------:R-:W0:Y:S01]  /*ddb0*/  LDC R8, c[0x0][0x430] ;  /* 0x00010c00ff087b82 */ /* 0x000e220000000800 */
[----:B------:R-:W-:Y:S01]  /*ddc0*/  ISETP.NE.U32.AND P0, PT, RZ, UR4, PT ;  /* 0x00000004ff007c0c */ /* 0x000fe2000bf05070 */
[----:B------:R-:W1:Y:S03]  /*ddd0*/  S2R R20, SR_TID.X ;  /* 0x0000000000147919 */ /* 0x000e660000002100 */
[----:B------:R-:W-:-:S13]  /*dde0*/  ISETP.NE.AND.EX P0, PT, RZ, UR5, PT, P0 ;  /* 0x00000005ff007c0c */ /* 0x000fda000bf05300 */
[----:B------:R-:W-:Y:S01]  /*ddf0*/  @P0 IADD3 R2, P1, R31, UR4, RZ ;  /* 0x000000041f020c10 */ /* 0x000fe2000ff3e0ff */
[----:B------:R-:W-:-:S03]  /*de00*/  ULDC UR4, c[0x0][0x320] ;  /* 0x0000c80000047ab9 */ /* 0x000fc60000000800 */
[----:B------:R-:W-:-:S05]  /*de10*/  @P0 IADD3.X R3, R33, UR5, RZ, P1, !PT ;  /* 0x0000000521030c10 */ /* 0x000fca0008ffe4ff */
[----:B------:R3:W4:Y:S01]  /*de20*/  @P0 LDG.E R28, desc[UR36][R2.64] ;  /* 0x00000024021c0981 */ /* 0x000722000c1e1900 */
[----:B-1----:R-:W-:-:S04]  /*de30*/  LOP3.LUT R20, R20, 0x7f, RZ, 0xc0, !PT ;  /* 0x0000007f14147812 */ /* 0x002fc800078ec0ff */
[----:B------:R-:W-:Y:S02]  /*de40*/  SHF.R.U32.HI R0, RZ, 0x3, R20 ;  /* 0x00000003ff007819 */ /* 0x000fe40000011614 */
[----:B------:R-:W1:Y:S01]  /*de50*/  S2R R20, SR_TID.X ;  /* 0x0000000000147919 */ /* 0x000e620000002100 */
[----:B0-----:R-:W-:-:S13]  /*de60*/  ISETP.NE.AND P2, PT, R8, 0x1, PT ;  /* 0x000000010800780c */ /* 0x001fda0003f45270 */
[----:B------:R-:W0:Y:S08]  /*de70*/  @P2 LDC R6, c[0x0][0x434] ;  /* 0x00010d00ff062b82 */ /* 0x000e300000000800 */
[----:B---3--:R-:W3:Y:S01]  /*de80*/  @P2 LDC R2, c[0x0][0x438] ;  /* 0x00010e00ff022b82 */ /* 0x008ee20000000800 */
[----:B-1----:R-:W-:-:S05]  /*de90*/  IMAD.SHL.U32 R20, R20, 0x10, RZ ;  /* 0x0000001014147824 */ /* 0x002fca00078e00ff */
[----:B------:R-:W-:Y:S02]  /*dea0*/  LOP3.LUT R20, R0, 0x70, R20, 0xf8, !PT ;  /* 0x0000007000147812 */ /* 0x000fe400078ef814 */
[----:B------:R-:W-:-:S04]  /*deb0*/  LOP3.LUT R23, R23, 0xffff7fff, RZ, 0xc0, !PT ;  /* 0xffff7fff17177812 */ /* 0x000fc800078ec0ff */
[----:B------:R-:W-:-:S04]  /*dec0*/  @P2 LOP3.LUT R23, R23, 0x8000, RZ, 0xfc, !PT ;  /* 0x0000800017172812 */ /* 0x000fc800078efcff */
[----:B------:R-:W-:Y:S01]  /*ded0*/  LOP3.LUT R23, R23, 0xffffffef, RZ, 0xc0, !PT ;  /* 0xffffffef17177812 */ /* 0x000fe200078ec0ff */
[----:B------:R-:W-:Y:S01]  /*dee0*/  IMAD.MOV.U32 R36, RZ, RZ, RZ ;  /* 0x000000ffff247224 */ /* 0x000fe200078e00ff */
[----:B------:R-:W-:Y:S01]  /*def0*/  UMOV UR5, 0xffffffff ;  /* 0xffffffff00057882 */ /* 0x000fe20000000000 */
[----:B------:R-:W-:Y:S01]  /*df00*/  LOP3.LUT R18, R18, 0xffff, RZ, 0xc0, !PT ;  /* 0x0000ffff12127812 */ /* 0x000fe200078ec0ff */
[----:B--2---:R-:W-:-:S04]  /*df10*/  VIADD R0, R21, 0xffffffff ;  /* 0xffffffff15007836 */ /* 0x004fc80000000000 */
[----:B------:R-:W-:-:S05]  /*df20*/  IMAD R37, R0, 0x60, R20 ;  /* 0x0000006000257824 */ /* 0x000fca00078e0214 */
[----:B------:R-:W-:-:S04]  /*df30*/  ISETP.GE.AND P0, PT, R37, R25, PT ;  /* 0x000000192500720c */ /* 0x000fc80003f06270 */
[----:B------:R-:W-:Y:S01]  /*df40*/  ISETP.GT.U32.OR P0, PT, R20, 0x5f, P0 ;  /* 0x0000005f1400780c */ /* 0x000fe20000704470 */
[----:B------:R-:W1:Y:S01]  /*df50*/  S2R R21, SR_TID.X ;  /* 0x0000000000157919 */ /* 0x000e620000002100 */
[----:B------:R-:W-:-:S11]  /*df60*/  IMAD.IADD R37, R37, 0x1, R32 ;  /* 0x0000000125257824 */ /* 0x000fd600078e0220 */
[----:B------:R-:W2:Y:S01]  /*df70*/  @!P0 LDC.64 R4, c[0x0][0x428] ;  /* 0x00010a00ff048b82 */ /* 0x000ea20000000a00 */
[----:B0-----:R-:W-:Y:S01]  /*df80*/  @P2 IMAD.HI.U32 R3, R37, R6, RZ ;  /* 0x0000000625032227 */ /* 0x001fe200078e00ff */
[----:B----4-:R-:W-:-:S03]  /*df90*/  SHF.R.S32.HI R33, RZ, 0x1f, R28 ;  /* 0x0000001fff217819 */ /* 0x010fc6000001141c */
[----:B------:R-:W-:Y:S01]  /*dfa0*/  IMAD.MOV.U32 R6, RZ, RZ, R37 ;  /* 0x000000ffff067224 */ /* 0x000fe200078e0025 */
[----:B---3--:R-:W-:-:S04]  /*dfb0*/  @P2 SHF.R.U32.HI R6, RZ, R2, R3 ;  /* 0x00000002ff062219 */ /* 0x008fc80000011603 */
[--C-:B------:R-:W-:Y:S01]  /*dfc0*/  @!P0 SHF.R.S32.HI R3, RZ, 0x1f, R6.reuse ;  /* 0x0000001fff038819 */ /* 0x100fe20000011406 */
[----:B------:R-:W-:Y:S02]  /*dfd0*/  @!P0 IMAD.MOV.U32 R2, RZ, RZ, R6 ;  /* 0x000000ffff028224 */ /* 0x000fe400078e0006 */
[-C--:B--2---:R-:W-:Y:S02]  /*dfe0*/  @!P0 IMAD R7, R33, R4.reuse, RZ ;  /* 0x0000000421078224 */ /* 0x084fe400078e02ff */
[----:B------:R-:W-:-:S04]  /*dff0*/  @!P0 IMAD.WIDE.U32 R2, R28, R4, R2 ;  /* 0x000000041c028225 */ /* 0x000fc800078e0002 */
[----:B------:R-:W-:Y:S02]  /*e000*/  @!P0 IMAD R7, R28, R5, R7 ;  /* 0x000000051c078224 */ /* 0x000fe400078e0207 */
[----:B------:R-:W0:Y:S01]  /*e010*/  @!P0 LDC.64 R4, c[0x0][0x418] ;  /* 0x00010600ff048b82 */ /* 0x000e220000000a00 */
[----:B-1----:R-:W-:-:S05]  /*e020*/  IMAD.SHL.U32 R21, R21, 0x8, RZ ;  /* 0x0000000815157824 */ /* 0x002fca00078e00ff */
[----:B------:R-:W-:-:S04]  /*e030*/  LOP3.LUT R21, R21, 0x38, RZ, 0xc0, !PT ;  /* 0x0000003815157812 */ /* 0x000fc800078ec0ff */
[----:B------:R-:W-:-:S04]  /*e040*/  LOP3.LUT R10, R21, 0x40, RZ, 0xfc, !PT ;  /* 0x00000040150a7812 */ /* 0x000fc800078efcff */
[----:B------:R-:W-:Y:S01]  /*e050*/  ISETP.GE.AND P3, PT, R10, UR4, PT ;  /* 0x000000040a007c0c */ /* 0x000fe2000bf66270 */
[----:B------:R-:W-:Y:S01]  /*e060*/  @!P0 IMAD.IADD R7, R3, 0x1, R7 ;  /* 0x0000000103078824 */ /* 0x000fe200078e0207 */
[----:B------:R-:W-:Y:S02]  /*e070*/  LOP3.LUT R9, R21, 0x80, RZ, 0xfc, !PT ;  /* 0x0000008015097812 */ /* 0x000fe400078efcff */
[----:B0-----:R-:W-:-:S04]  /*e080*/  @!P0 LEA R4, P1, R2, R4, 0x2 ;  /* 0x0000000402048211 */ /* 0x001fc800078210ff */
[----:B------:R-:W-:Y:S02]  /*e090*/  @!P0 LEA.HI.X R5, R2, R5, R7, 0x2, P1 ;  /* 0x0000000502058211 */ /* 0x000fe400008f1407 */
[----:B------:R-:W-:-:S03]  /*e0a0*/  ISETP.GE.AND P1, PT, R9, UR4, PT ;  /* 0x0000000409007c0c */ /* 0x000fc6000bf26270 */
[----:B------:R-:W-:Y:S01]  /*e0b0*/  @P3 LOP3.LUT R23, R23, 0x10, RZ, 0xfc, !PT ;  /* 0x0000001017173812 */ /* 0x000fe200078efcff */
[----:B------:R-:W-:Y:S01]  /*e0c0*/  IMAD.MOV R2, RZ, RZ, -R6 ;  /* 0x000000ffff027224 */ /* 0x000fe200078e0a06 */
[----:B------:R-:W-:Y:S01]  /*e0d0*/  ISETP.GE.AND P2, PT, R21, UR4, PT ;  /* 0x0000000415007c0c */ /* 0x000fe2000bf46270 */
[----:B------:R0:W5:Y:S01]  /*e0e0*/  @!P0 LDG.E R36, desc[UR36][R4.64] ;  /* 0x0000002404248981 */ /* 0x000162000c1e1900 */
[----:B------:R-:W-:Y:S01]  /*e0f0*/  LOP3.LUT R23, R23, 0xfffffffe, RZ, 0xc0, !PT ;  /* 0xfffffffe17177812 */ /* 0x000fe200078ec0ff */
[----:B------:R-:W-:Y:S01]  /*e100*/  IMAD R37, R8, R2, R37 ;  /* 0x0000000208257224 */ /* 0x000fe200078e0225 */
[----:B------:R-:W-:Y:S02]  /*e110*/  LOP3.LUT R8, R21, 0xc0, RZ, 0xfc, !PT ;  /* 0x000000c015087812 */ /* 0x000fe400078efcff */
[----:B------:R-:W-:Y:S02]  /*e120*/  LOP3.LUT R23, R23, 0xfffffff7, RZ, 0xc0, !PT ;  /* 0xfffffff717177812 */ /* 0x000fe400078ec0ff */
[----:B------:R-:W-:-:S02]  /*e130*/  ISETP.GE.AND P0, PT, R8, UR4, PT ;  /* 0x0000000408007c0c */ /* 0x000fc4000bf06270 */
[----:B------:R-:W-:-:S04]  /*e140*/  @P1 LOP3.LUT R23, R23, 0x8, RZ, 0xfc, !PT ;  /* 0x0000000817171812 */ /* 0x000fc800078efcff */
[----:B------:R-:W-:-:S04]  /*e150*/  @P2 LOP3.LUT R23, R23, 0x1, RZ, 0xfc, !PT ;  /* 0x0000000117172812 */ /* 0x000fc800078efcff */
[----:B------:R-:W-:Y:S01]  /*e160*/  LOP3.LUT R23, R23, 0xfffffffb, RZ, 0xc0, !PT ;  /* 0xfffffffb17177812 */ /* 0x000fe200078ec0ff */
[----:B------:R-:W-:-:S03]  /*e170*/  IMAD.U32 R2, RZ, RZ, UR38 ;  /* 0x00000026ff027e24 */ /* 0x000fc6000f8e00ff */
[----:B------:R-:W-:Y:S01]  /*e180*/  @P0 LOP3.LUT R23, R23, 0x4, RZ, 0xfc, !PT ;  /* 0x0000000417170812 */ /* 0x000fe200078efcff */
[----:B0-----:R-:W-:Y:S06]  /*e190*/  BRA.DIV UR5, `(.L_x_1208) ;  /* 0x0000004a05707947 */ /* 0x001fec000b800000 */
.L_x_1279:
[----:B------:R-:W-:Y:S02]  /*e1a0*/  SEL R3, RZ, 0x1, P2 ;  /* 0x00000001ff037807 */ /* 0x000fe40001000000 */
[----:B------:R-:W-:Y:S02]  /*e1b0*/  ISETP.NE.AND P0, PT, R2, 0x3, PT ;  /* 0x000000030200780c */ /* 0x000fe40003f05270 */
[----:B------:R-:W-:Y:S01]  /*e1c0*/  ISETP.GT.U32.AND P1, PT, R20, 0x5f, PT ;  /* 0x0000005f1400780c */ /* 0x000fe20003f24070 */
[----:B------:R0:W-:Y:S01]  /*e1d0*/  STL [R1+0x24], R3 ;  /* 0x0000240301007387 */ /* 0x0001e20000100800 */
[----:B------:R-:W-:-:S09]  /*e1e0*/  LOP3.LUT R23, R23, 0xfffffbff, RZ, 0xc0, !PT ;  /* 0xfffffbff17177812 */ /* 0x000fd200078ec0ff */
[----:B------:R-:W-:-:S04]  /*e1f0*/  @P0 LOP3.LUT R23, R23, 0x400, RZ, 0xfc, !PT ;  /* 0x0000040017170812 */ /* 0x000fc800078efcff */
[----:B------:R-:W-:-:S04]  /*e200*/  LOP3.LUT R23, R23, 0xffffffdf, RZ, 0xc0, !PT ;  /* 0xffffffdf17177812 */ /* 0x000fc800078ec0ff */
[----:B------:R-:W-:Y:S01]  /*e210*/  @P1 LOP3.LUT R23, R23, 0x20, RZ, 0xfc, !PT ;  /* 0x0000002017171812 */ /* 0x000fe200078efcff */
[----:B0-----:R-:W-:Y:S06]  /*e220*/  @!P0 BRA `(.L_x_1209) ;  /* 0x0000000000048947 */ /* 0x001fec0003800000 */
[----:B------:R-:W-:Y:S01]  /*e230*/  BPT.TRAP 0x1 ;  /* 0x000000040000795c */ /* 0x000fe20000300000 */
.L_x_1209:
[----:B------:R-:W-:Y:S01]  /*e240*/  IMAD R31, R0, -0x60, R25 ;  /* 0xffffffa0001f7824 */ /* 0x000fe200078e0219 */
[----:B------:R-:W-:Y:S01]  /*e250*/  SHF.L.U32 R0, R27, 0x1f, RZ ;  /* 0x0000001f1b007819 */ /* 0x000fe200000006ff */
[----:B------:R-:W-:Y:S01]  /*e260*/  IMAD R25, R24, 0x8, R22 ;  /* 0x0000000818197824 */ /* 0x000fe200078e0216 */
[----:B------:R-:W-:Y:S03]  /*e270*/  BSSY B0, `(.L_x_1210) ;  /* 0x0000003000007945 */ /* 0x000fe60003800000 */
[----:B------:R-:W0:Y:S02]  /*e280*/  SYNCS.PHASECHK.TRANS64.TRYWAIT P0, [R25+URZ+0x32440], R0 ;  /* 0x03244000190075a7 */ /* 0x000e24000800017f */
[----:B0-----:R-:W-:Y:S05]  /*e290*/  @!P0 BRA `(.L_x_1211) ;  /* 0x0000004800648947 */ /* 0x001fea0003800000 */
.L_x_1280:
[----:B------:R-:W-:Y:S05]  /*e2a0*/  BSYNC B0 ;  /* 0x0000000000007941 */ /* 0x000fea0003800000 */
.L_x_1210:
        /* <DEDUP_REMOVED lines=87> */
.L_x_1294:
        /* <DEDUP_REMOVED lines=10> */
.L_x_1213:
        /* <DEDUP_REMOVED lines=10> */
.L_x_1214:
[----:B------:R1:W5:Y:S01]  /*e960*/  LDL.LU R0, [R1] ;  /* 0x0000000001007983 */ /* 0x0003620000300800 */
[----:B------:R-:W-:Y:S01]  /*e970*/  LOP3.LUT P0, RZ, R23, 0x40, RZ, 0xc0, !PT ;  /* 0x0000004017ff7812 */ /* 0x000fe2000780c0ff */
[----:B------:R1:W-:-:S12]  /*e980*/  SYNCS.ARRIVE.TRANS64.A1T0 RZ, [R25+URZ+0x32430], RZ ;  /* 0x032430ff19ff79a7 */ /* 0x0003d8000810003f */
[----:B------:R-:W-:Y:S05]  /*e990*/  WARPSYNC.ALL ;  /* 0x0000000000007948 */ /* 0x000fea0003800000 */
[----:B------:R-:W-:Y:S01]  /*e9a0*/  SEL R34, R34, RZ, !P0 ;  /* 0x000000ff22227207 */ /* 0x000fe20004000000 */
[----:B------:R-:W-:Y:S01]  /*e9b0*/  BSSY B6, `(.L_x_1215) ;  /* 0x0000019000067945 */ /* 0x000fe20003800000 */
[----:B------:R-:W-:Y:S01]  /*e9c0*/  BAR.SYNC.DEFER_BLOCKING 0x8, 0x180 ;  /* 0x0206000000007b1d */ /* 0x000fe20000010000 */
[----:B-----5:R-:W-:-:S05]  /*e9d0*/  SEL R0, R0, RZ, !P0 ;  /* 0x000000ff00007207 */ /* 0x020fca0004000000 */
[----:B------:R2:W-:Y:S02]  /*e9e0*/  STL [R1+0x8], R0 ;  /* 0x0000080001007387 */ /* 0x0005e40000100800 */
[----:B--2---:R-:W-:-:S05]  /*e9f0*/  VIADD R0, R22, 0x18400 ;  /* 0x0001840016007836 */ /* 0x004fca0000000000 */
[----:B------:R-:W-:Y:S02]  /*ea00*/  LOP3.LUT P0, RZ, R0, 0x3ff, RZ, 0xc0, !PT ;  /* 0x000003ff00ff7812 */ /* 0x000fe4000780c0ff */
[----:B------:R-:W-:-:S05]  /*ea10*/  SHF.R.S32.HI R0, RZ, 0x1f, R35 ;  /* 0x0000001fff007819 */ /* 0x000fca0000011423 */
[----:B------:R2:W-:Y:S06]  /*ea20*/  STL [R1], R0 ;  /* 0x0000000001007387 */ /* 0x0005ec0000100800 */
[----:B------:R-:W-:Y:S05]  /*ea30*/  @!P0 BRA `(.L_x_1216) ;  /* 0x0000000000408947 */ /* 0x000fea0003800000 */
[----:B0-----:R-:W-:Y:S01]  /*ea40*/  MOV R2, 0x0 ;  /* 0x0000000000027802 */ /* 0x001fe20000000f00 */
        /* <DEDUP_REMOVED lines=14> */
[----:B012---:R-:W-:Y:S05]  /*eb30*/  CALL.ABS.NOINC R2 ;  /* 0x0000000002007343 */ /* 0x007fea0003c00000 */
.L_x_1216:
[----:B------:R-:W-:Y:S05]  /*eb40*/  BSYNC B6 ;  /* 0x0000000000067941 */ /* 0x000fea0003800000 */
.L_x_1215:
[----:B------:R-:W3:Y:S01]  /*eb50*/  LDL R21, [R1] ;  /* 0x0000000001157983 */ /* 0x000ee20000100800 */
[----:B------:R-:W4:Y:S03]  /*eb60*/  LDC R7, c[0x0][0x448] ;  /* 0x00011200ff077b82 */ /* 0x000f260000000800 */
[----:B------:R-:W5:Y:S01]  /*eb70*/  LDL R20, [R1+0x8] ;  /* 0x0000080001147983 */ /* 0x000f620000100800 */
[----:B------:R-:W-:Y:S01]  /*eb80*/  IMAD.SHL.U32 R4, R17, 0x80, RZ ;  /* 0x0000008011047824 */ /* 0x000fe200078e00ff */
[----:B------:R-:W-:Y:S01]  /*eb90*/  ULDC.64 UR4, c[0x0][0x298] ;  /* 0x0000a60000047ab9 */ /* 0x000fe20000000a00 */
[----:B------:R-:W-:Y:S01]  /*eba0*/  LOP3.LUT R23, R23, 0xfffeffff, RZ, 0xc0, !PT ;  /* 0xfffeffff17177812 */ /* 0x000fe200078ec0ff */
[----:B0-----:R-:W0:Y:S01]  /*ebb0*/  S2R R2, SR_TID.X ;  /* 0x0000000000027919 */ /* 0x001e220000002100 */
[----:B------:R-:W1:Y:S01]  /*ebc0*/  S2R R3, SR_TID.X ;  /* 0x0000000000037919 */ /* 0x000e620000002100 */
[----:B----4-:R-:W-:-:S13]  /*ebd0*/  ISETP.NE.AND P0, PT, R7, 0x1, PT ;  /* 0x000000010700780c */ /* 0x010fda0003f05270 */
[----:B--2---:R-:W2:Y:S01]  /*ebe0*/  @P0 LDC R0, c[0x0][0x44c] ;  /* 0x00011300ff000b82 */ /* 0x004ea20000000800 */
[----:B------:R-:W-:Y:S02]  /*ebf0*/  @P0 LOP3.LUT R23, R23, 0x10000, RZ, 0xfc, !PT ;  /* 0x0001000017170812 */ /* 0x000fe400078efcff */
[----:B0-----:R-:W-:Y:S01]  /*ec00*/  LOP3.LUT R2, R2, 0x7f, RZ, 0xc0, !PT ;  /* 0x0000007f02027812 */ /* 0x001fe200078ec0ff */
[----:B-1----:R-:W-:-:S03]  /*ec10*/  IMAD.SHL.U32 R3, R3, 0x10, RZ ;  /* 0x0000001003037824 */ /* 0x002fc600078e00ff */
[----:B------:R-:W-:-:S04]  /*ec20*/  SHF.R.U32.HI R2, RZ, 0x3, R2 ;  /* 0x00000003ff027819 */ /* 0x000fc80000011602 */
[----:B------:R-:W-:Y:S02]  /*ec30*/  LOP3.LUT R3, R2, 0x70, R3, 0xf8, !PT ;  /* 0x0000007002037812 */ /* 0x000fe400078ef803 */
[----:B------:R-:W0:Y:S02]  /*ec40*/  @P0 LDC R2, c[0x0][0x450] ;  /* 0x00011400ff020b82 */ /* 0x000e240000000800 */
[----:B------:R-:W-:-:S05]  /*ec50*/  LOP3.LUT R17, R3, R4, RZ, 0xfc, !PT ;  /* 0x0000000403117212 */ /* 0x000fca00078efcff */
[----:B--2---:R-:W-:-:S04]  /*ec60*/  @P0 IMAD.HI.U32 R3, R17, R0, RZ ;  /* 0x0000000011030227 */ /* 0x004fc800078e00ff */
[----:B------:R-:W-:Y:S01]  /*ec70*/  IMAD.MOV.U32 R0, RZ, RZ, R17 ;  /* 0x000000ffff007224 */ /* 0x000fe200078e0011 */
[----:B0-----:R-:W-:Y:S01]  /*ec80*/  @P0 SHF.R.U32.HI R0, RZ, R2, R3 ;  /* 0x00000002ff000219 */ /* 0x001fe20000011603 */
[----:B------:R-:W-:-:S04]  /*ec90*/  IMAD.WIDE.U32 R2, R35, UR4, RZ ;  /* 0x0000000423027c25 */ /* 0x000fc8000f8e00ff */
[----:B---3--:R-:W-:Y:S02]  /*eca0*/  IMAD R5, R21, UR4, RZ ;  /* 0x0000000415057c24 */ /* 0x008fe4000f8e02ff */
[----:B------:R-:W0:Y:S02]  /*ecb0*/  S2R R21, SR_TID.X ;  /* 0x0000000000157919 */ /* 0x000e240000002100 */
[----:B------:R-:W-:Y:S01]  /*ecc0*/  IMAD R5, R35, UR5, R5 ;  /* 0x0000000523057c24 */ /* 0x000fe2000f8e0205 */
[----:B------:R-:W-:-:S03]  /*ecd0*/  ULDC.64 UR4, c[0x0][0x2d8] ;  /* 0x0000b60000047ab9 */ /* 0x000fc60000000a00 */
[----:B------:R-:W-:Y:S02]  /*ece0*/  IMAD.IADD R3, R3, 0x1, R5 ;  /* 0x0000000103037824 */ /* 0x000fe400078e0205 */
[----:B------:R-:W-:-:S04]  /*ecf0*/  IMAD.WIDE.U32 R2, R18, UR4, R2 ;  /* 0x0000000412027c25 */ /* 0x000fc8000f8e0002 */
[----:B------:R-:W-:Y:S01]  /*ed00*/  IMAD R3, R18, UR5, R3 ;  /* 0x0000000512037c24 */ /* 0x000fe2000f8e0203 */
[----:B------:R-:W-:Y:S02]  /*ed10*/  ULDC.64 UR4, c[0x0][0x2e0] ;  /* 0x0000b80000047ab9 */ /* 0x000fe40000000a00 */
[----:B-----5:R-:W-:Y:S02]  /*ed20*/  IMAD R5, R20, UR4, RZ ;  /* 0x0000000414057c24 */ /* 0x020fe4000f8e02ff */
[C---:B------:R-:W-:Y:S01]  /*ed30*/  IMAD.WIDE.U32 R2, R34.reuse, UR4, R2 ;  /* 0x0000000422027c25 */ /* 0x040fe2000f8e0002 */
[----:B------:R-:W1:Y:S03]  /*ed40*/  S2R R20, SR_TID.X ;  /* 0x0000000000147919 */ /* 0x000e660000002100 */
[----:B------:R-:W-:Y:S01]  /*ed50*/  IMAD R5, R34, UR5, R5 ;  /* 0x0000000522057c24 */ /* 0x000fe2000f8e0205 */
[----:B------:R-:W-:-:S03]  /*ed60*/  ULDC.64 UR4, c[0x0][0x2d0] ;  /* 0x0000b40000047ab9 */ /* 0x000fc60000000a00 */
[----:B------:R-:W-:Y:S01]  /*ed70*/  IMAD.IADD R3, R3, 0x1, R5 ;  /* 0x0000000103037824 */ /* 0x000fe200078e0205 */
[----:B------:R-:W-:Y:S01]  /*ed80*/  SHF.R.S32.HI R5, RZ, 0x1f, R0 ;  /* 0x0000001fff057819 */ /* 0x000fe20000011400 */
[----:B------:R-:W-:Y:S01]  /*ed90*/  IMAD.WIDE.U32 R2, R0, UR4, R2 ;  /* 0x0000000400027c25 */ /* 0x000fe2000f8e0002 */
[----:B0-----:R-:W-:-:S03]  /*eda0*/  LOP3.LUT R21, R21, 0x7f, RZ, 0xc0, !PT ;  /* 0x0000007f15157812 */ /* 0x001fc600078ec0ff */
[----:B------:R-:W-:Y:S01]  /*edb0*/  IMAD R5, R5, UR4, RZ ;  /* 0x0000000405057c24 */ /* 0x000fe2000f8e02ff */
[----:B------:R-:W-:-:S03]  /*edc0*/  SHF.R.U32.HI R21, RZ, 0x3, R21 ;  /* 0x00000003ff157819 */ /* 0x000fc60000011615 */
[----:B------:R-:W-:Y:S01]  /*edd0*/  IMAD R5, R0, UR5, R5 ;  /* 0x0000000500057c24 */ /* 0x000fe2000f8e0205 */
[----:B------:R-:W-:Y:S01]  /*ede0*/  ULDC.64 UR4, c[0x0][0x2c8] ;  /* 0x0000b20000047ab9 */ /* 0x000fe20000000a00 */
[----:B------:R-:W-:Y:S02]  /*edf0*/  IMAD.MOV R0, RZ, RZ, -R0 ;  /* 0x000000ffff007224 */ /* 0x000fe400078e0a00 */
[----:B------:R-:W-:Y:S02]  /*ee00*/  IMAD.IADD R3, R3, 0x1, R5 ;  /* 0x0000000103037824 */ /* 0x000fe400078e0205 */
[----:B------:R-:W-:-:S04]  /*ee10*/  IMAD R0, R7, R0, R17 ;  /* 0x0000000007007224 */ /* 0x000fc800078e0211 */
[----:B------:R-:W-:Y:S01]  /*ee20*/  IMAD.WIDE.U32 R2, R0, UR4, R2 ;  /* 0x0000000400027c25 */ /* 0x000fe2000f8e0002 */
[----:B------:R-:W-:-:S03]  /*ee30*/  SHF.R.S32.HI R5, RZ, 0x1f, R0 ;  /* 0x0000001fff057819 */ /* 0x000fc60000011400 */
[----:B-1----:R-:W-:Y:S02]  /*ee40*/  IMAD.SHL.U32 R20, R20, 0x8, RZ ;  /* 0x0000000814147824 */ /* 0x002fe400078e00ff */
[----:B------:R-:W-:-:S03]  /*ee50*/  IMAD R5, R5, UR4, RZ ;  /* 0x0000000405057c24 */ /* 0x000fc6000f8e02ff */
[----:B------:R-:W-:Y:S01]  /*ee60*/  LOP3.LUT R20, R20, 0x38, RZ, 0xc0, !PT ;  /* 0x0000003814147812 */ /* 0x000fe200078ec0ff */
[----:B------:R-:W-:Y:S01]  /*ee70*/  IMAD R5, R0, UR5, R5 ;  /* 0x0000000500057c24 */ /* 0x000fe2000f8e0205 */
[----:B------:R-:W-:Y:S02]  /*ee80*/  ULDC.64 UR4, c[0x0][0x280] ;  /* 0x0000a00000047ab9 */ /* 0x000fe40000000a00 */
[----:B------:R-:W-:Y:S01]  /*ee90*/  LEA R0, P0, R2, UR4, 0x1 ;  /* 0x0000000402007c11 */ /* 0x000fe2000f8008ff */
[----:B------:R-:W-:Y:S01]  /*eea0*/  IMAD.IADD R5, R3, 0x1, R5 ;  /* 0x0000000103057824 */ /* 0x000fe200078e0205 */
[----:B------:R-:W-:-:S04]  /*eeb0*/  ULDC UR4, c[0x0][0x2b8] ;  /* 0x0000ae0000047ab9 */ /* 0x000fc80000000800 */
[----:B------:R-:W-:Y:S01]  /*eec0*/  LEA.HI.X R5, R2, UR5, R5, 0x1, P0 ;  /* 0x0000000502057c11 */ /* 0x000fe200080f0c05 */
[----:B------:R-:W-:Y:S01]  /*eed0*/  UMOV UR5, 0xffffffff ;  /* 0xffffffff00057882 */ /* 0x000fe20000000000 */
[----:B------:R-:W-:Y:S02]  /*eee0*/  ISETP.GE.AND P0, PT, R20, UR4, PT ;  /* 0x0000000414007c0c */ /* 0x000fe4000bf06270 */
[----:B------:R-:W-:Y:S11]  /*eef0*/  BRA.DIV UR5, `(.L_x_1217) ;  /* 0x0000004605607947 */ /* 0x000ff6000b800000 */
[----:B------:R-:W2:Y:S01]  /*ef00*/  LDL.LU R2, [R1+0x4] ;  /* 0x0000040001027983 */ /* 0x000ea20000300800 */
[----:B------:R-:W2:Y:S03]  /*ef10*/  LDC R3, c[0x0][0x448] ;  /* 0x00011200ff037b82 */ /* 0x000ea60000000800 */
[----:B------:R-:W0:Y:S01]  /*ef20*/  SHFL.IDX PT, R10, R0, RZ, 0x181f ;  /* 0x00181fff000a7589 */ /* 0x000e2200000e0000 */
[----:B------:R-:W-:-:S03]  /*ef30*/  IMAD.IADD R4, R21, 0x1, R4 ;  /* 0x0000000115047824 */ /* 0x000fc600078e0204 */
[----:B------:R-:W-:Y:S01]  /*ef40*/  SHFL.IDX PT, R7, R0, 0x1, 0x181f ;  /* 0x00381f0000077f89 */ /* 0x000fe200000e0000 */
[----:B------:R-:W-:-:S03]  /*ef50*/  VIADD R8, R4, 0x10 ;  /* 0x0000001004087836 */ /* 0x000fc60000000000 */
[----:B------:R-:W-:Y:S04]  /*ef60*/  SHFL.IDX PT, R11, R0, 0x2, 0x181f ;  /* 0x00581f00000b7f89 */ /* 0x000fe800000e0000 */
[----:B------:R-:W-:Y:S01]  /*ef70*/  SHFL.IDX PT, R12, R0, 0x3, 0x181f ;  /* 0x00781f00000c7f89 */ /* 0x000fe200000e0000 */
[----:B------:R-:W-:Y:S01]  /*ef80*/  LOP3.LUT R23, R23, 0xffffdfff, RZ, 0xc0, !PT ;  /* 0xffffdfff17177812 */ /* 0x000fe200078ec0ff */
[----:B--2---:R-:W-:Y:S02]  /*ef90*/  IMAD R6, R2, R3, RZ ;  /* 0x0000000302067224 */ /* 0x004fe400078e02ff */
[----:B------:R-:W1:Y:S03]  /*efa0*/  SHFL.IDX PT, R3, R5, RZ, 0x181f ;  /* 0x00181fff05037589 */ /* 0x000e6600000e0000 */
[-C--:B------:R-:W-:Y:S01]  /*efb0*/  ISETP.GE.AND P6, PT, R4, R6.reuse, PT ;  /* 0x000000060400720c */ /* 0x080fe20003fc6270 */
[----:B------:R-:W2:Y:S01]  /*efc0*/  SHFL.IDX PT, R2, R5, 0x1, 0x181f ;  /* 0x00381f0005027f89 */ /* 0x000ea200000e0000 */
[----:B------:R-:W-:-:S11]  /*efd0*/  ISETP.GE.AND P5, PT, R8, R6, PT ;  /* 0x000000060800720c */ /* 0x000fd60003fa6270 */
[----:B0-----:R-:W-:-:S05]  /*efe0*/  @!P6 LEA R10, P1, R20, R10, 0x1 ;  /* 0x0000000a140ae211 */ /* 0x001fca00078208ff */
[----:B-1----:R-:W-:Y:S01]  /*eff0*/  @!P6 IMAD.X R3, RZ, RZ, R3, P1 ;  /* 0x000000ffff03e224 */ /* 0x002fe200008e0603 */
[----:B------:R-:W-:Y:S01]  /*f000*/  @!P5 LEA R7, P1, R20, R7, 0x1 ;  /* 0x000000071407d211 */ /* 0x000fe200078208ff */
[----:B------:R-:W-:-:S04]  /*f010*/  VIADD R8, R4, 0x20 ;  /* 0x0000002004087836 */ /* 0x000fc80000000000 */
[----:B--2---:R-:W-:Y:S02]  /*f020*/  @!P5 IMAD.X R9, RZ, RZ, R2, P1 ;  /* 0x000000ffff09d224 */ /* 0x004fe400008e0602 */
[----:B------:R-:W0:Y:S01]  /*f030*/  SHFL.IDX PT, R2, R5, 0x2, 0x181f ;  /* 0x00581f0005027f89 */ /* 0x000e2200000e0000 */
[----:B------:R-:W-:-:S13]  /*f040*/  ISETP.GE.AND P3, PT, R8, R6, PT ;  /* 0x000000060800720c */ /* 0x000fda0003f66270 */
[----:B------:R-:W-:-:S05]  /*f050*/  @!P3 LEA R11, P1, R20, R11, 0x1 ;  /* 0x0000000b140bb211 */ /* 0x000fca00078208ff */
[----:B0-----:R-:W-:Y:S02]  /*f060*/  @!P3 IMAD.X R8, RZ, RZ, R2, P1 ;  /* 0x000000ffff08b224 */ /* 0x001fe400008e0602 */
[----:B------:R-:W-:-:S05]  /*f070*/  VIADD R2, R4, 0x30 ;  /* 0x0000003004027836 */ /* 0x000fca0000000000 */
[----:B------:R-:W-:Y:S01]  /*f080*/  ISETP.GE.AND P2, PT, R2, R6, PT ;  /* 0x000000060200720c */ /* 0x000fe20003f46270 */
[----:B------:R-:W-:-:S05]  /*f090*/  VIADD R2, R4, 0x40 ;  /* 0x0000004004027836 */ /* 0x000fca0000000000 */
[----:B------:R-:W-:Y:S02]  /*f0a0*/  ISETP.GE.AND P4, PT, R2, R6, PT ;  /* 0x000000060200720c */ /* 0x000fe40003f86270 */
[----:B------:R-:W0:Y:S05]  /*f0b0*/  SHFL.IDX PT, R2, R5, 0x3, 0x181f ;  /* 0x00781f0005027f89 */ /* 0x000e2a00000e0000 */
[----:B------:R-:W-:Y:S02]  /*f0c0*/  @!P2 LEA R14, P1, R20, R12, 0x1 ;  /* 0x0000000c140ea211 */ /* 0x000fe400078208ff */
[----:B------:R-:W1:Y:S03]  /*f0d0*/  SHFL.IDX PT, R12, R0, 0x4, 0x181f ;  /* 0x00981f00000c7f89 */ /* 0x000e6600000e0000 */
[----:B0-----:R-:W-:-:S02]  /*f0e0*/  @!P2 IMAD.X R13, RZ, RZ, R2, P1 ;  /* 0x000000ffff0da224 */ /* 0x001fc400008e0602 */
[----:B------:R-:W0:Y:S01]  /*f0f0*/  SHFL.IDX PT, R2, R5, 0x4, 0x181f ;  /* 0x00981f0005027f89 */ /* 0x000e2200000e0000 */
[----:B-1----:R-:W-:Y:S02]  /*f100*/  @!P4 LEA R15, P1, R20, R12, 0x1 ;  /* 0x0000000c140fc211 */ /* 0x002fe400078208ff */
[----:B------:R-:W-:-:S04]  /*f110*/  @P6 LOP3.LUT R23, R23, 0x2000, RZ, 0xfc, !PT ;  /* 0x0000200017176812 */ /* 0x000fc800078efcff */
[----:B------:R-:W-:Y:S01]  /*f120*/  LOP3.LUT R23, R23, 0xffffefff, RZ, 0xc0, !PT ;  /* 0xffffefff17177812 */ /* 0x000fe200078ec0ff */
[----:B0-----:R-:W-:Y:S02]  /*f130*/  @!P4 IMAD.X R12, RZ, RZ, R2, P1 ;  /* 0x000000ffff0cc224 */ /* 0x001fe400008e0602 */
[----:B------:R-:W-:-:S05]  /*f140*/  @!P6 IMAD.MOV.U32 R2, RZ, RZ, R10 ;  /* 0x000000ffff02e224 */ /* 0x000fca00078e000a */
[----:B------:R0:W-:Y:S01]  /*f150*/  @!P6 LDGSTS.E.BYPASS.LTC128B.128 [R26+0x18400], desc[UR36][R2.64], !P0 ;  /* 0x18400000021aefae */ /* 0x0001e2000c101d64 */
[----:B------:R-:W-:Y:S01]  /*f160*/  @P5 LOP3.LUT R23, R23, 0x1000, RZ, 0xfc, !PT ;  /* 0x0000100017175812 */ /* 0x000fe200078efcff */
[----:B0-----:R-:W-:Y:S02]  /*f170*/  @!P5 IMAD.MOV.U32 R2, RZ, RZ, R7 ;  /* 0x000000ffff02d224 */ /* 0x001fe400078e0007 */
[----:B------:R-:W-:-:S05]  /*f180*/  @!P5 IMAD.MOV.U32 R3, RZ, RZ, R9 ;  /* 0x000000ffff03d224 */ /* 0x000fca00078e0009 */
[----:B------:R0:W-:Y:S01]  /*f190*/  @!P5 LDGSTS.E.BYPASS.LTC128B.128 [R26+0x18c00], desc[UR36][R2.64], !P0 ;  /* 0x18c00000021adfae */ /* 0x0001e2000c101d64 */
[----:B------:R-:W-:-:S03]  /*f1a0*/  LOP3.LUT R23, R23, 0xfffff7ff, RZ, 0xc0, !PT ;  /* 0xfffff7ff17177812 */ /* 0x000fc600078ec0ff */
[----:B------:R-:W1:Y:S01]  /*f1b0*/  SHFL.IDX PT, R9, R0, 0x5, 0x181f ;  /* 0x00b81f0000097f89 */ /* 0x000e6200000e0000 */
[----:B0-----:R-:W-:Y:S02]  /*f1c0*/  @!P3 IMAD.MOV.U32 R2, RZ, RZ, R11 ;  /* 0x000000ffff02b224 */ /* 0x001fe400078e000b */
[----:B------:R-:W-:-:S05]  /*f1d0*/  @!P3 IMAD.MOV.U32 R3, RZ, RZ, R8 ;  /* 0x000000ffff03b224 */ /* 0x000fca00078e0008 */
[----:B------:R0:W-:Y:S01]  /*f1e0*/  @!P3 LDGSTS.E.BYPASS.LTC128B.128 [R26+0x19400], desc[UR36][R2.64], !P0 ;  /* 0x19400000021abfae */ /* 0x0001e2000c101d64 */
[----:B------:R-:W-:-:S03]  /*f1f0*/  @P3 LOP3.LUT R23, R23, 0x800, RZ, 0xfc, !PT ;  /* 0x0000080017173812 */ /* 0x000fc600078efcff */
[----:B------:R-:W2:Y:S01]  /*f200*/  SHFL.IDX PT, R8, R5, 0x5, 0x181f ;  /* 0x00b81f0005087f89 */ /* 0x000ea200000e0000 */
[----:B0-----:R-:W-:-:S03]  /*f210*/  VIADD R2, R4, 0x50 ;  /* 0x0000005004027836 */ /* 0x001fc60000000000 */
[----:B------:R-:W0:Y:S01]  /*f220*/  SHFL.IDX PT, R7, R0, 0x6, 0x181f ;  /* 0x00d81f0000077f89 */ /* 0x000e2200000e0000 */
[----:B------:R-:W-:Y:S01]  /*f230*/  @!P2 IMAD.MOV.U32 R3, RZ, RZ, R13 ;  /* 0x000000ffff03a224 */ /* 0x000fe200078e000d */
[----:B------:R-:W-:Y:S01]  /*f240*/  ISETP.GE.AND P3, PT, R2, R6, PT ;  /* 0x000000060200720c */ /* 0x000fe20003f66270 */
[----:B------:R-:W-:Y:S01]  /*f250*/  @!P2 IMAD.MOV.U32 R2, RZ, RZ, R14 ;  /* 0x000000ffff02a224 */ /* 0x000fe200078e000e */
[----:B------:R-:W-:-:S04]  /*f260*/  LOP3.LUT R23, R23, 0xfffffdff, RZ, 0xc0, !PT ;  /* 0xfffffdff17177812 */ /* 0x000fc800078ec0ff */
[----:B------:R3:W-:Y:S01]  /*f270*/  @!P2 LDGSTS.E.BYPASS.LTC128B.128 [R26+0x19c00], desc[UR36][R2.64], !P0 ;  /* 0x19c00000021aafae */ /* 0x0007e2000c101d64 */
[----:B------:R-:W-:-:S03]  /*f280*/  @P2 LOP3.LUT R23, R23, 0x200, RZ, 0xfc, !PT ;  /* 0x0000020017172812 */ /* 0x000fc600078efcff */
[----:B---3--:R-:W3:Y:S01]  /*f290*/  SHFL.IDX PT, R2, R5, 0x6, 0x181f ;  /* 0x00d81f0005027f89 */ /* 0x008ee200000e0000 */
[----:B------:R-:W-:-:S05]  /*f2a0*/  VIADD R3, R4, 0x60 ;  /* 0x0000006004037836 */ /* 0x000fca0000000000 */
[----:B------:R-:W-:Y:S02]  /*f2b0*/  ISETP.GE.AND P2, PT, R3, R6, PT ;  /* 0x000000060300720c */ /* 0x000fe40003f46270 */
[----:B-1----:R-:W-:-:S05]  /*f2c0*/  @!P3 LEA R9, P1, R20, R9, 0x1 ;  /* 0x000000091409b211 */ /* 0x002fca00078208ff */
[----:B--2---:R-:W-:-:S06]  /*f2d0*/  @!P3 IMAD.X R8, RZ, RZ, R8, P1 ;  /* 0x000000ffff08b224 */ /* 0x004fcc00008e0608 */
[----:B0-----:R-:W-:Y:S01]  /*f2e0*/  @!P2 LEA R7, P1, R20, R7, 0x1 ;  /* 0x000000071407a211 */ /* 0x001fe200078208ff */
[----:B------:R-:W-:-:S04]  /*f2f0*/  @!P4 IMAD.MOV.U32 R3, RZ, RZ, R12 ;  /* 0x000000ffff03c224 */ /* 0x000fc800078e000c */
[----:B---3--:R-:W-:Y:S02]  /*f300*/  @!P2 IMAD.X R10, RZ, RZ, R2, P1 ;  /* 0x000000ffff0aa224 */ /* 0x008fe400008e0602 */
[----:B------:R-:W-:-:S05]  /*f310*/  @!P4 IMAD.MOV.U32 R2, RZ, RZ, R15 ;  /* 0x000000ffff02c224 */ /* 0x000fca00078e000f */
[----:B------:R0:W-:Y:S01]  /*f320*/  @!P4 LDGSTS.E.BYPASS.LTC128B.128 [R26+0x1a400], desc[UR36][R2.64], !P0 ;  /* 0x1a400000021acfae */ /* 0x0001e2000c101d64 */
[----:B------:R-:W-:Y:S01]  /*f330*/  LOP3.LUT R23, R23, 0xfffffeff, RZ, 0xc0, !PT ;  /* 0xfffffeff17177812 */ /* 0x000fe200078ec0ff */
[----:B0-----:R-:W-:Y:S02]  /*f340*/  @!P3 IMAD.MOV.U32 R2, RZ, RZ, R9 ;  /* 0x000000ffff02b224 */ /* 0x001fe400078e0009 */
[----:B------:R-:W-:-:S05]  /*f350*/  @!P3 IMAD.MOV.U32 R3, RZ, RZ, R8 ;  /* 0x000000ffff03b224 */ /* 0x000fca00078e0008 */
[----:B------:R0:W-:Y:S04]  /*f360*/  @!P3 LDGSTS.E.BYPASS.LTC128B.128 [R26+0x1ac00], desc[UR36][R2.64], !P0 ;  /* 0x1ac00000021abfae */ /* 0x0001e8000c101d64 */
[----:B------:R-:W1:Y:S01]  /*f370*/  SHFL.IDX PT, R5, R5, 0x7, 0x181f ;  /* 0x00f81f0005057f89 */ /* 0x000e6200000e0000 */
[----:B0-----:R-:W-:Y:S02]  /*f380*/  @!P2 IMAD.MOV.U32 R2, RZ, RZ, R7 ;  /* 0x000000ffff02a224 */ /* 0x001fe400078e0007 */
[----:B------:R-:W-:Y:S01]  /*f390*/  @!P2 IMAD.MOV.U32 R3, RZ, RZ, R10 ;  /* 0x000000ffff03a224 */ /* 0x000fe200078e000a */
[----:B------:R-:W0:Y:S04]  /*f3a0*/  SHFL.IDX PT, R0, R0, 0x7, 0x181f ;  /* 0x00f81f0000007f89 */ /* 0x000e2800000e0000 */
[----:B------:R2:W-:Y:S01]  /*f3b0*/  @!P2 LDGSTS.E.BYPASS.LTC128B.128 [R26+0x1b400], desc[UR36][R2.64], !P0 ;  /* 0x1b400000021aafae */ /* 0x0005e2000c101d64 */
[----:B------:R-:W-:-:S04]  /*f3c0*/  @P4 LOP3.LUT R23, R23, 0x100, RZ, 0xfc, !PT ;  /* 0x0000010017174812 */ /* 0x000fc800078efcff */
[----:B------:R-:W-:-:S04]  /*f3d0*/  LOP3.LUT R23, R23, 0xffffff7f, RZ, 0xc0, !PT ;  /* 0xffffff7f17177812 */ /* 0x000fc800078ec0ff */
[----:B------:R-:W-:-:S04]  /*f3e0*/  @P3 LOP3.LUT R23, R23, 0x80, RZ, 0xfc, !PT ;  /* 0x0000008017173812 */ /* 0x000fc800078efcff */
[----:B------:R-:W-:-:S04]  /*f3f0*/  LOP3.LUT R23, R23, 0xffffffbf, RZ, 0xc0, !PT ;  /* 0xffffffbf17177812 */ /* 0x000fc800078ec0ff */
[----:B-12---:R-:W-:-:S07]  /*f400*/  @P2 LOP3.LUT R23, R23, 0x40, RZ, 0xfc, !PT ;  /* 0x0000004017172812 */ /* 0x006fce00078efcff */
.L_x_1311:
[----:B------:R-:W-:Y:S01]  /*f410*/  VIADD R4, R4, 0x70 ;  /* 0x0000007004047836 */ /* 0x000fe20000000000 */
[----:B------:R-:W-:-:S04]  /*f420*/  LOP3.LUT R23, R23, 0xffffbfff, RZ, 0xc0, !PT ;  /* 0xffffbfff17177812 */ /* 0x000fc800078ec0ff */
[----:B------:R-:W-:-:S13]  /*f430*/  ISETP.GE.AND P2, PT, R4, R6, PT ;  /* 0x000000060400720c */ /* 0x000fda0003f46270 */
[----:B0-----:R-:W-:Y:S02]  /*f440*/  @!P2 LEA R2, P1, R20, R0, 0x1 ;  /* 0x000000001402a211 */ /* 0x001fe400078208ff */
[----:B------:R-:W-:-:S03]  /*f450*/  @P2 LOP3.LUT R23, R23, 0x4000, RZ, 0xfc, !PT ;  /* 0x0000400017172812 */ /* 0x000fc600078efcff */
[----:B------:R-:W-:-:S05]  /*f460*/  @!P2 IMAD.X R3, RZ, RZ, R5, P1 ;  /* 0x000000ffff03a224 */ /* 0x000fca00008e0605 */
[----:B------:R-:W-:Y:S01]  /*f470*/  @!PT LDS RZ, [RZ] ;  /* 0x00000000fffff984 */ /* 0x000fe20000000800 */
[----:B------:R-:W-:Y:S01]  /*f480*/  @!PT LDS RZ, [RZ] ;  /* 0x00000000fffff984 */ /* 0x000fe20000000800 */
[----:B------:R-:W-:Y:S01]  /*f490*/  @!PT LDS RZ, [RZ] ;  /* 0x00000000fffff984 */ /* 0x000fe20000000800 */
[----:B------:R0:W-:Y:S01]  /*f4a0*/  @!P2 LDGSTS.E.BYPASS.LTC128B.128 [R26+0x1bc00], desc[UR36][R2.64], !P0 ;  /* 0x1bc00000021aafae */ /* 0x0001e2000c101d64 */
[----:B------:R-:W-:Y:S01]  /*f4b0*/  PLOP3.LUT P0, PT, PT, PT, PT, 0x80, 0x0 ;  /* 0x000000000000781c */ /* 0x000fe20003f0f070 */
[----:B------:R-:W-:-:S12]  /*f4c0*/  NOP ;  /* 0x0000000000007918 */ /* 0x000fd80000000000 */
.L_x_1218:
[----:B------:R-:W-:Y:S02]  /*f4d0*/  PLOP3.LUT P1, PT, P1, P0, PT, 0xa2, 0x0 ;  /* 0x000000000000781c */ /* 0x000fe40000f21472 */
[----:B------:R-:W-:-:S08]  /*f4e0*/  @P0 R2UR P1, UR4, R22 ;  /* 0x00000000160402ca */ /* 0x000fd00000020000 */
[----:B------:R-:W-:-:S05]  /*f4f0*/  @P0 PLOP3.LUT P0, PT, P1, PT, PT, 0x80, 0x0 ;  /* 0x000000000000081c */ /* 0x000fca0000f0f070 */
[----:B------:R-:W-:Y:S01]  /*f500*/  @!P1 SYNCS.ARRIVE.TRANS64.RED.A0T1 RZ, [UR4+0x32400], RZ ;  /* 0x032400ffffff99a7 */ /* 0x000fe20008200404 */
[----:B------:R-:W-:Y:S07]  /*f510*/  @!P1 ARRIVES.LDGSTSBAR.64.TRANSCNT [UR4+0x32400] ;  /* 0x03240000ff0099b0 */ /* 0x000fee0008000a84 */
[----:B------:R-:W-:Y:S05]  /*f520*/  @P0 BRA.U.ANY `(.L_x_1218) ;  /* 0xfffffffd00e80947 */ /* 0x000fea000393ffff */
[----:B------:R-:W-:Y:S01]  /*f530*/  NOP ;  /* 0x0000000000007918 */ /* 0x000fe20000000000 */
[----:B------:R-:W-:Y:S01]  /*f540*/  VIADD R0, R22, 0x22400 ;  /* 0x0002240016007836 */ /* 0x000fe20000000000 */
[----:B------:R1:W-:Y:S01]  /*f550*/  SYNCS.ARRIVE.TRANS64.A1T0 RZ, [R22+URZ+0x32400], RZ ;  /* 0x032400ff16ff79a7 */ /* 0x0003e2000810003f */
[----:B------:R-:W-:Y:S03]  /*f560*/  BSSY B6, `(.L_x_1219) ;  /* 0x0000013000067945 */ /* 0x000fe60003800000 */
[----:B------:R-:W-:-:S13]  /*f570*/  LOP3.LUT P0, RZ, R0, 0x3ff, RZ, 0xc0, !PT ;  /* 0x000003ff00ff7812 */ /* 0x000fda000780c0ff */
[----:B-1----:R-:W-:Y:S05]  /*f580*/  @!P0 BRA `(.L_x_1220) ;  /* 0x0000000000408947 */ /* 0x002fea0003800000 */
[----:B0-----:R-:W-:Y:S01]  /*f590*/  MOV R2, 0x0 ;  /* 0x0000000000027802 */ /* 0x001fe20000000f00 */
[----:B------:R-:W-:Y:S01]  /*f5a0*/  ULDC.64 UR6, c[0x4][0x98] ;  /* 0x0100260000067ab9 */ /* 0x000fe20000000a00 */
[----:B------:R-:W-:Y:S01]  /*f5b0*/  ULDC.64 UR8, c[0x4][0xa0] ;  /* 0x0100280000087ab9 */ /* 0x000fe20000000a00 */
[----:B------:R-:W-:Y:S01]  /*f5c0*/  ULDC.64 UR4, c[0x4][0x28] ;  /* 0x01000a0000047ab9 */ /* 0x000fe20000000a00 */
[----:B------:R-:W-:Y:S01]  /*f5d0*/  IMAD.U32 R4, RZ, RZ, UR6 ;  /* 0x00000006ff047e24 */ /* 0x000fe2000f8e00ff */
[----:B------:R-:W-:Y:S01]  /*f5e0*/  MOV R10, UR4 ;  /* 0x00000004000a7c02 */ /* 0x000fe20008000f00 */
        /* <DEDUP_REMOVED lines=10> */
.L_x_1220:
[----:B------:R-:W-:Y:S05]  /*f690*/  BSYNC B6 ;  /* 0x0000000000067941 */ /* 0x000fea0003800000 */
.L_x_1219:
[----:B------:R-:W2:Y:S01]  /*f6a0*/  LDL.LU R21, [R1] ;  /* 0x0000000001157983 */ /* 0x000ea20000300800 */
[----:B0-----:R-:W0:Y:S01]  /*f6b0*/  LDC R2, c[0x0][0x448] ;  /* 0x00011200ff027b82 */ /* 0x001e220000000800 */
[----:B------:R-:W-:Y:S02]  /*f6c0*/  ULDC.64 UR4, c[0x0][0x398] ;  /* 0x0000e60000047ab9 */ /* 0x000fe40000000a00 */
[----:B------:R-:W3:Y:S01]  /*f6d0*/  LDL.LU R20, [R1+0x8] ;  /* 0x0000080001147983 */ /* 0x000ee20000300800 */
[----:B0-----:R-:W-:-:S13]  /*f6e0*/  ISETP.NE.AND P6, PT, R2, 0x1, PT ;  /* 0x000000010200780c */ /* 0x001fda0003fc5270 */
[----:B------:R-:W0:Y:S08]  /*f6f0*/  @P6 LDC R3, c[0x0][0x44c] ;  /* 0x00011300ff036b82 */ /* 0x000e300000000800 */
[----:B------:R-:W1:Y:S01]  /*f700*/  @P6 LDC R2, c[0x0][0x450] ;  /* 0x00011400ff026b82 */ /* 0x000e620000000800 */
[----:B------:R-:W-:Y:S02]  /*f710*/  IMAD.MOV.U32 R0, RZ, RZ, R17 ;  /* 0x000000ffff007224 */ /* 0x000fe400078e0011 */
[----:B0-----:R-:W-:-:S05]  /*f720*/  @P6 IMAD.HI.U32 R3, R17, R3, RZ ;  /* 0x0000000311036227 */ /* 0x001fca00078e00ff */
[----:B-1----:R-:W-:Y:S01]  /*f730*/  @P6 SHF.R.U32.HI R0, RZ, R2, R3 ;  /* 0x00000002ff006219 */ /* 0x002fe20000011603 */
[----:B------:R-:W-:Y:S01]  /*f740*/  IMAD.WIDE.U32 R2, R35, UR4, RZ ;  /* 0x0000000423027c25 */ /* 0x000fe2000f8e00ff */
[----:B------:R-:W0:Y:S02]  /*f750*/  S2R R8, SR_TID.X ;  /* 0x0000000000087919 */ /* 0x000e240000002100 */
[----:B------:R-:W-:Y:S01]  /*f760*/  SHF.R.S32.HI R5, RZ, 0x1f, R0 ;  /* 0x0000001fff057819 */ /* 0x000fe20000011400 */
[----:B0-----:R-:W-:-:S05]  /*f770*/  IMAD.SHL.U32 R8, R8, 0x8, RZ ;  /* 0x0000000808087824 */ /* 0x001fca00078e00ff */
[----:B------:R-:W-:Y:S01]  /*f780*/  LOP3.LUT R8, R8, 0x38, RZ, 0xc0, !PT ;  /* 0x0000003808087812 */ /* 0x000fe200078ec0ff */
[----:B--2---:R-:W-:-:S04]  /*f790*/  IMAD R4, R21, UR4, RZ ;  /* 0x0000000415047c24 */ /* 0x004fc8000f8e02ff */
[----:B------:R-:W-:Y:S01]  /*f7a0*/  IMAD R4, R35, UR5, R4 ;  /* 0x0000000523047c24 */ /* 0x000fe2000f8e0204 */
[----:B------:R-:W-:-:S03]  /*f7b0*/  ULDC.64 UR4, c[0x0][0x3d8] ;  /* 0x0000f60000047ab9 */ /* 0x000fc60000000a00 */
[----:B------:R-:W-:Y:S02]  /*f7c0*/  IMAD.IADD R3, R3, 0x1, R4 ;  /* 0x0000000103037824 */ /* 0x000fe400078e0204 */
[----:B------:R-:W-:-:S04]  /*f7d0*/  IMAD.WIDE.U32 R2, R18, UR4, R2 ;  /* 0x0000000412027c25 */ /* 0x000fc8000f8e0002 */
[----:B------:R-:W-:Y:S01]  /*f7e0*/  IMAD R3, R18, UR5, R3 ;  /* 0x0000000512037c24 */ /* 0x000fe2000f8e0203 */
[----:B------:R-:W-:Y:S02]  /*f7f0*/  ULDC.64 UR4, c[0x0][0x3e0] ;  /* 0x0000f80000047ab9 */ /* 0x000fe40000000a00 */
[----:B---3--:R-:W-:Y:S02]  /*f800*/  IMAD R4, R20, UR4, RZ ;  /* 0x0000000414047c24 */ /* 0x008fe4000f8e02ff */
[----:B------:R-:W0:Y:S01]  /*f810*/  S2R R20, SR_TID.X ;  /* 0x0000000000147919 */ /* 0x000e220000002100 */
[----:B------:R-:W-:Y:S01]  /*f820*/  IMAD.WIDE.U32 R2, R34, UR4, R2 ;  /* 0x0000000422027c25 */ /* 0x000fe2000f8e0002 */
[----:B------:R-:W-:-:S03]  /*f830*/  ULDC UR4, c[0x0][0x448] ;  /* 0x0001120000047ab9 */ /* 0x000fc60000000800 */
[----:B------:R-:W-:-:S04]  /*f840*/  IMAD R4, R34, UR5, R4 ;  /* 0x0000000522047c24 */ /* 0x000fc8000f8e0204 */
[----:B------:R-:W-:Y:S02]  /*f850*/  IMAD.IADD R3, R3, 0x1, R4 ;  /* 0x0000000103037824 */ /* 0x000fe400078e0204 */
[----:B------:R-:W-:-:S04]  /*f860*/  IMAD.MOV R4, RZ, RZ, -R0 ;  /* 0x000000ffff047224 */ /* 0x000fc800078e0a00 */
[----:B------:R-:W-:Y:S01]  /*f870*/  IMAD R4, R4, UR4, R17 ;  /* 0x0000000404047c24 */ /* 0x000fe2000f8e0211 */
[----:B------:R-:W-:Y:S02]  /*f880*/  ULDC.64 UR4, c[0x0][0x3d0] ;  /* 0x0000f40000047ab9 */ /* 0x000fe40000000a00 */
[----:B------:R-:W-:Y:S02]  /*f890*/  IMAD R5, R5, UR4, RZ ;  /* 0x0000000405057c24 */ /* 0x000fe4000f8e02ff */
[----:B------:R-:W-:-:S04]  /*f8a0*/  IMAD.WIDE.U32 R2, R0, UR4, R2 ;  /* 0x0000000400027c25 */ /* 0x000fc8000f8e0002 */
[----:B------:R-:W-:Y:S01]  /*f8b0*/  IMAD R5, R0, UR5, R5 ;  /* 0x0000000500057c24 */ /* 0x000fe2000f8e0205 */
[----:B------:R-:W-:Y:S01]  /*f8c0*/  SHF.R.S32.HI R0, RZ, 0x1f, R4 ;  /* 0x0000001fff007819 */ /* 0x000fe20000011404 */
[----:B------:R-:W-:Y:S02]  /*f8d0*/  ULDC.64 UR4, c[0x0][0x3c8] ;  /* 0x0000f20000047ab9 */ /* 0x000fe40000000a00 */
[----:B------:R-:W-:Y:S02]  /*f8e0*/  IMAD.IADD R3, R3, 0x1, R5 ;  /* 0x0000000103037824 */ /* 0x000fe400078e0205 */
[----:B------:R-:W-:Y:S02]  /*f8f0*/  IMAD R0, R0, UR4, RZ ;  /* 0x0000000400007c24 */ /* 0x000fe4000f8e02ff */
[----:B0-----:R-:W-:Y:S02]  /*f900*/  IMAD.SHL.U32 R20, R20, 0x8, RZ ;  /* 0x0000000814147824 */ /* 0x001fe400078e00ff */
[----:B------:R-:W-:-:S02]  /*f910*/  IMAD R0, R4, UR5, R0 ;  /* 0x0000000504007c24 */ /* 0x000fc4000f8e0200 */
[----:B------:R-:W-:Y:S01]  /*f920*/  IMAD.WIDE.U32 R2, R4, UR4, R2 ;  /* 0x0000000404027c25 */ /* 0x000fe2000f8e0002 */
[----:B------:R-:W-:Y:S01]  /*f930*/  ULDC.64 UR4, c[0x0][0x390] ;  /* 0x0000e40000047ab9 */ /* 0x000fe20000000a00 */
[----:B------:R-:W-:Y:S02]  /*f940*/  LOP3.LUT R20, R20, 0x38, RZ, 0xc0, !PT ;  /* 0x0000003814147812 */ /* 0x000fe400078ec0ff */
[----:B------:R-:W-:Y:S01]  /*f950*/  IMAD.IADD R3, R3, 0x1, R0 ;  /* 0x0000000103037824 */ /* 0x000fe200078e0200 */
[----:B------:R-:W-:Y:S01]  /*f960*/  LEA R0, P0, R2, UR4, 0x1 ;  /* 0x0000000402007c11 */ /* 0x000fe2000f8008ff */
[----:B------:R-:W-:Y:S01]  /*f970*/  ULDC UR4, c[0x0][0x3b8] ;  /* 0x0000ee0000047ab9 */ /* 0x000fe20000000800 */
[C---:B------:R-:W-:Y:S02]  /*f980*/  LOP3.LUT R9, R20.reuse, 0x40, RZ, 0xfc, !PT ;  /* 0x0000004014097812 */ /* 0x040fe400078efcff */
[C---:B------:R-:W-:Y:S02]  /*f990*/  LOP3.LUT R7, R20.reuse, 0x80, RZ, 0xfc, !PT ;  /* 0x0000008014077812 */ /* 0x040fe400078efcff */
[----:B------:R-:W-:-:S02]  /*f9a0*/  LOP3.LUT R6, R20, 0xc0, RZ, 0xfc, !PT ;  /* 0x000000c014067812 */ /* 0x000fc400078efcff */
[----:B------:R-:W-:Y:S01]  /*f9b0*/  LEA.HI.X R4, R2, UR5, R3, 0x1, P0 ;  /* 0x0000000502047c11 */ /* 0x000fe200080f0c03 */
[----:B------:R-:W-:Y:S01]  /*f9c0*/  UMOV UR5, 0xffffffff ;  /* 0xffffffff00057882 */ /* 0x000fe20000000000 */
[----:B------:R-:W-:Y:S02]  /*f9d0*/  ISETP.GE.AND P4, PT, R8, UR4, PT ;  /* 0x0000000408007c0c */ /* 0x000fe4000bf86270 */
[----:B------:R-:W-:Y:S02]  /*f9e0*/  ISETP.GE.AND P3, PT, R9, UR4, PT ;  /* 0x0000000409007c0c */ /* 0x000fe4000bf66270 */
[----:B------:R-:W-:Y:S02]  /*f9f0*/  ISETP.GE.AND P2, PT, R7, UR4, PT ;  /* 0x0000000407007c0c */ /* 0x000fe4000bf46270 */
[----:B------:R-:W-:Y:S01]  /*fa00*/  ISETP.GE.AND P1, PT, R6, UR4, PT ;  /* 0x0000000406007c0c */ /* 0x000fe2000bf26270 */
[----:B------:R-:W-:-:S12]  /*fa10*/  BRA.DIV UR5, `(.L_x_1221) ;  /* 0x0000004605607947 */ /* 0x000fd8000b800000 */
[----:B------:R-:W0:Y:S01]  /*fa20*/  SHFL.IDX PT, R14, R0, RZ, 0x181f ;  /* 0x00181fff000e7589 */ /* 0x000e2200000e0000 */
[C---:B------:R-:W-:Y:S02]  /*fa30*/  LOP3.LUT P6, RZ, R23.reuse, 0x2000, RZ, 0xc0, !PT ;  /* 0x0000200017ff7812 */ /* 0x040fe400078cc0ff */
[----:B------:R-:W-:Y:S01]  /*fa40*/  LOP3.LUT P5, RZ, R23, 0x1000, RZ, 0xc0, !PT ;  /* 0x0000100017ff7812 */ /* 0x000fe200078ac0ff */
[----:B------:R-:W1:Y:S10]  /*fa50*/  SHFL.IDX PT, R2, R4, RZ, 0x181f ;  /* 0x00181fff04027589 */ /* 0x000e7400000e0000 */
[----:B0-----:R-:W-:-:S02]  /*fa60*/  @!P6 LEA R5, P0, R8, R14, 0x1 ;  /* 0x0000000e0805e211 */ /* 0x001fc400078008ff */
[----:B------:R-:W0:Y:S03]  /*fa70*/  SHFL.IDX PT, R14, R0, 0x1, 0x181f ;  /* 0x00381f00000e7f89 */ /* 0x000e2600000e0000 */
[----:B-1----:R-:W-:Y:S02]  /*fa80*/  @!P6 IMAD.X R3, RZ, RZ, R2, P0 ;  /* 0x000000ffff03e224 */ /* 0x002fe400000e0602 */
[----:B------:R-:W-:Y:S02]  /*fa90*/  @!P6 IMAD.MOV.U32 R2, RZ, RZ, R5 ;  /* 0x000000ffff02e224 */ /* 0x000fe400078e0005 */
[----:B------:R-:W1:Y:S04]  /*faa0*/  SHFL.IDX PT, R5, R4, 0x1, 0x181f ;  /* 0x00381f0004057f89 */ /* 0x000e6800000e0000 */
[----:B------:R-:W-:Y:S04]  /*fab0*/  @!P6 LDGSTS.E.BYPASS.LTC128B.128 [R26+0x22400], desc[UR36][R2.64], !P4 ;  /* 0x22400000021aefae */ /* 0x000fe8000e101d64 */
[----:B------:R-:W-:Y:S04]  /*fac0*/  @!P6 LDGSTS.E.BYPASS.LTC128B.128 [R26+0x26400], desc[UR36][R2.64+0x80], !P3 ;  /* 0x26400080021aefae */ /* 0x000fe8000d901d64 */
[----:B------:R-:W-:Y:S04]  /*fad0*/  @!P6 LDGSTS.E.BYPASS.LTC128B.128 [R26+0x2a400], desc[UR36][R2.64+0x100], !P2 ;  /* 0x2a400100021aefae */ /* 0x000fe8000d101d64 */
[----:B------:R2:W-:Y:S01]  /*fae0*/  @!P6 LDGSTS.E.BYPASS.LTC128B.128 [R26+0x2e400], desc[UR36][R2.64+0x180], !P1 ;  /* 0x2e400180021aefae */ /* 0x0005e2000c901d64 */
[----:B0-----:R-:W-:-:S02]  /*faf0*/  @!P5 LEA R6, P0, R8, R14, 0x1 ;  /* 0x0000000e0806d211 */ /* 0x001fc400078008ff */
[C---:B------:R-:W-:Y:S01]  /*fb00*/  LOP3.LUT P6, RZ, R23.reuse, 0x80, RZ, 0xc0, !PT ;  /* 0x0000008017ff7812 */ /* 0x040fe200078cc0ff */
[----:B------:R-:W0:Y:S01]  /*fb10*/  SHFL.IDX PT, R14, R0, 0x2, 0x181f ;  /* 0x00581f00000e7f89 */ /* 0x000e2200000e0000 */
[----:B------:R-:W-:Y:S01]  /*fb20*/  LOP3.LUT R23, R23, 0xfff7ffff, RZ, 0xc0, !PT ;  /* 0xfff7ffff17177812 */ /* 0x000fe200078ec0ff */
[----:B-1----:R-:W-:Y:S02]  /*fb30*/  @!P5 IMAD.X R7, RZ, RZ, R5, P0 ;  /* 0x000000ffff07d224 */ /* 0x002fe400000e0605 */
[----:B------:R-:W1:Y:S01]  /*fb40*/  SHFL.IDX PT, R5, R4, 0x2, 0x181f ;  /* 0x00581f0004057f89 */ /* 0x000e6200000e0000 */
[----:B--2---:R-:W-:Y:S02]  /*fb50*/  @!P5 IMAD.MOV.U32 R2, RZ, RZ, R6 ;  /* 0x000000ffff02d224 */ /* 0x004fe400078e0006 */
[----:B------:R-:W-:-:S05]  /*fb60*/  @!P5 IMAD.MOV.U32 R3, RZ, RZ, R7 ;  /* 0x000000ffff03d224 */ /* 0x000fca00078e0007 */
[----:B------:R-:W-:Y:S01]  /*fb70*/  @P6 LOP3.LUT R23, R23, 0x80000, RZ, 0xfc, !PT ;  /* 0x0008000017176812 */ /* 0x000fe200078efcff */
[----:B------:R-:W-:Y:S03]  /*fb80*/  @!P5 LDGSTS.E.BYPASS.LTC128B.128 [R26+0x22c00], desc[UR36][R2.64], !P4 ;  /* 0x22c00000021adfae */ /* 0x000fe6000e101d64 */
[C---:B------:R-:W-:Y:S01]  /*fb90*/  LOP3.LUT P6, RZ, R23.reuse, 0x200, RZ, 0xc0, !PT ;  /* 0x0000020017ff7812 */ /* 0x040fe200078cc0ff */
[----:B------:R-:W-:Y:S04]  /*fba0*/  @!P5 LDGSTS.E.BYPASS.LTC128B.128 [R26+0x26c00], desc[UR36][R2.64+0x80], !P3 ;  /* 0x26c00080021adfae */ /* 0x000fe8000d901d64 */
[----:B------:R-:W-:Y:S04]  /*fbb0*/  @!P5 LDGSTS.E.BYPASS.LTC128B.128 [R26+0x2ac00], desc[UR36][R2.64+0x100], !P2 ;  /* 0x2ac00100021adfae */ /* 0x000fe8000d101d64 */
[----:B------:R2:W-:Y:S01]  /*fbc0*/  @!P5 LDGSTS.E.BYPASS.LTC128B.128 [R26+0x2ec00], desc[UR36][R2.64+0x180], !P1 ;  /* 0x2ec00180021adfae */ /* 0x0005e2000c901d64 */
[----:B------:R-:W-:-:S02]  /*fbd0*/  LOP3.LUT P5, RZ, R23, 0x40, RZ, 0xc0, !PT ;  /* 0x0000004017ff7812 */ /* 0x000fc400078ac0ff */
[----:B------:R-:W-:-:S11]  /*fbe0*/  LOP3.LUT R23, R23, 0xfffbffff, RZ, 0xc0, !PT ;  /* 0xfffbffff17177812 */ /* 0x000fd600078ec0ff */
[----:B------:R-:W-:-:S04]  /*fbf0*/  @P5 LOP3.LUT R23, R23, 0x40000, RZ, 0xfc, !PT ;  /* 0x0004000017175812 */ /* 0x000fc800078efcff */
[C---:B------:R-:W-:Y:S02]  /*fc00*/  LOP3.LUT P5, RZ, R23.reuse, 0x100, RZ, 0xc0, !PT ;  /* 0x0000010017ff7812 */ /* 0x040fe400078ac0ff */
[----:B------:R-:W-:-:S11]  /*fc10*/  LOP3.LUT R23, R23, 0xffefffff, RZ, 0xc0, !PT ;  /* 0xffefffff17177812 */ /* 0x000fd600078ec0ff */
[----:B------:R-:W-:-:S04]  /*fc20*/  @P5 LOP3.LUT R23, R23, 0x100000, RZ, 0xfc, !PT ;  /* 0x0010000017175812 */ /* 0x000fc800078efcff */
[----:B------:R-:W-:-:S13]  /*fc30*/  LOP3.LUT P5, RZ, R23, 0x800, RZ, 0xc0, !PT ;  /* 0x0000080017ff7812 */ /* 0x000fda00078ac0ff */
[----:B0-----:R-:W-:Y:S02]  /*fc40*/  @!P5 LEA R6, P0, R8, R14, 0x1 ;  /* 0x0000000e0806d211 */ /* 0x001fe400078008ff */
[----:B------:R-:W0:Y:S03]  /*fc50*/  SHFL.IDX PT, R14, R0, 0x3, 0x181f ;  /* 0x00781f00000e7f89 */ /* 0x000e2600000e0000 */
[----:B-1----:R-:W-:Y:S02]  /*fc60*/  @!P5 IMAD.X R7, RZ, RZ, R5, P0 ;  /* 0x000000ffff07d224 */ /* 0x002fe400000e0605 */
[----:B------:R-:W1:Y:S01]  /*fc70*/  SHFL.IDX PT, R5, R4, 0x3, 0x181f ;  /* 0x00781f0004057f89 */ /* 0x000e6200000e0000 */
[----:B--2---:R-:W-:Y:S02]  /*fc80*/  @!P5 IMAD.MOV.U32 R2, RZ, RZ, R6 ;  /* 0x000000ffff02d224 */ /* 0x004fe400078e0006 */
[----:B------:R-:W-:-:S05]  /*fc90*/  @!P5 IMAD.MOV.U32 R3, RZ, RZ, R7 ;  /* 0x000000ffff03d224 */ /* 0x000fca00078e0007 */
[----:B------:R-:W-:Y:S04]  /*fca0*/  @!P5 LDGSTS.E.BYPASS.LTC128B.128 [R26+0x23400], desc[UR36][R2.64], !P4 ;  /* 0x23400000021adfae */ /* 0x000fe8000e101d64 */
[----:B------:R-:W-:Y:S04]  /*fcb0*/  @!P5 LDGSTS.E.BYPASS.LTC128B.128 [R26+0x27400], desc[UR36][R2.64+0x80], !P3 ;  /* 0x27400080021adfae */ /* 0x000fe8000d901d64 */
[----:B------:R-:W-:Y:S01]  /*fcc0*/  @!P5 LDGSTS.E.BYPASS.LTC128B.128 [R26+0x2b400], desc[UR36][R2.64+0x100], !P2 ;  /* 0x2b400100021adfae */ /* 0x000fe2000d101d64 */
[----:B0-----:R-:W-:-:S03]  /*fcd0*/  @!P6 LEA R6, P0, R8, R14, 0x1 ;  /* 0x0000000e0806e211 */ /* 0x001fc600078008ff */
[----:B------:R0:W-:Y:S01]  /*fce0*/  @!P5 LDGSTS.E.BYPASS.LTC128B.128 [R26+0x2f400], desc[UR36][R2.64+0x180], !P1 ;  /* 0x2f400180021adfae */ /* 0x0001e2000c901d64 */
[----:B------:R-:W-:-:S03]  /*fcf0*/  LOP3.LUT P5, RZ, R23, 0x100000, RZ, 0xc0, !PT ;  /* 0x0010000017ff7812 */ /* 0x000fc600078ac0ff */
[----:B------:R-:W2:Y:S01]  /*fd00*/  SHFL.IDX PT, R14, R0, 0x4, 0x181f ;  /* 0x00981f00000e7f89 */ /* 0x000ea200000e0000 */
[----:B-1----:R-:W-:-:S03]  /*fd10*/  @!P6 IMAD.X R7, RZ, RZ, R5, P0 ;  /* 0x000000ffff07e224 */ /* 0x002fc600000e0605 */
[----:B------:R-:W1:Y:S01]  /*fd20*/  SHFL.IDX PT, R5, R4, 0x4, 0x181f ;  /* 0x00981f0004057f89 */ /* 0x000e6200000e0000 */
[----:B0-----:R-:W-:Y:S02]  /*fd30*/  @!P6 IMAD.MOV.U32 R2, RZ, RZ, R6 ;  /* 0x000000ffff02e224 */ /* 0x001fe400078e0006 */
[----:B------:R-:W-:-:S05]  /*fd40*/  @!P6 IMAD.MOV.U32 R3, RZ, RZ, R7 ;  /* 0x000000ffff03e224 */ /* 0x000fca00078e0007 */
[----:B------:R-:W-:Y:S04]  /*fd50*/  @!P6 LDGSTS.E.BYPASS.LTC128B.128 [R26+0x23c00], desc[UR36][R2.64], !P4 ;  /* 0x23c00000021aefae */ /* 0x000fe8000e101d64 */
[----:B------:R-:W-:Y:S04]  /*fd60*/  @!P6 LDGSTS.E.BYPASS.LTC128B.128 [R26+0x27c00], desc[UR36][R2.64+0x80], !P3 ;  /* 0x27c00080021aefae */ /* 0x000fe8000d901d64 */
[----:B------:R-:W-:Y:S01]  /*fd70*/  @!P6 LDGSTS.E.BYPASS.LTC128B.128 [R26+0x2bc00], desc[UR36][R2.64+0x100], !P2 ;  /* 0x2bc00100021aefae */ /* 0x000fe2000d101d64 */
[----:B--2---:R-:W-:-:S03]  /*fd80*/  @!P5 LEA R6, P0, R8, R14, 0x1 ;  /* 0x0000000e0806d211 */ /* 0x004fc600078008ff */
[----:B------:R-:W0:Y:S02]  /*fd90*/  SHFL.IDX PT, R14, R0, 0x5, 0x181f ;  /* 0x00b81f00000e7f89 */ /* 0x000e2400000e0000 */
[----:B-1----:R-:W-:Y:S02]  /*fda0*/  @!P5 IMAD.X R7, RZ, RZ, R5, P0 ;  /* 0x000000ffff07d224 */ /* 0x002fe400000e0605 */
[----:B------:R-:W1:Y:S04]  /*fdb0*/  SHFL.IDX PT, R5, R4, 0x5, 0x181f ;  /* 0x00b81f0004057f89 */ /* 0x000e6800000e0000 */
[----:B------:R2:W-:Y:S01]  /*fdc0*/  @!P6 LDGSTS.E.BYPASS.LTC128B.128 [R26+0x2fc00], desc[UR36][R2.64+0x180], !P1 ;  /* 0x2fc00180021aefae */ /* 0x0005e2000c901d64 */
[----:B------:R-:W-:Y:S01]  /*fdd0*/  LOP3.LUT P6, RZ, R23, 0x80000, RZ, 0xc0, !PT ;  /* 0x0008000017ff7812 */ /* 0x000fe200078cc0ff */
[----:B--2---:R-:W-:-:S02]  /*fde0*/  @!P5 IMAD.MOV.U32 R2, RZ, RZ, R6 ;  /* 0x000000ffff02d224 */ /* 0x004fc400078e0006 */
[----:B------:R-:W-:-:S10]  /*fdf0*/  @!P5 IMAD.MOV.U32 R3, RZ, RZ, R7 ;  /* 0x000000ffff03d224 */ /* 0x000fd400078e0007 */
[----:B0-----:R-:W-:Y:S02]  /*fe00*/  @!P6 LEA R6, P0, R8, R14, 0x1 ;  /* 0x0000000e0806e211 */ /* 0x001fe400078008ff */
[----:B------:R-:W0:Y:S03]  /*fe10*/  SHFL.IDX PT, R14, R0, 0x6, 0x181f ;  /* 0x00d81f00000e7f89 */ /* 0x000e2600000e0000 */
[----:B-1----:R-:W-:Y:S01]  /*fe20*/  @!P6 IMAD.X R7, RZ, RZ, R5, P0 ;  /* 0x000000ffff07e224 */ /* 0x002fe200000e0605 */
[----:B------:R-:W-:Y:S04]  /*fe30*/  @!P5 LDGSTS.E.BYPASS.LTC128B.128 [R26+0x24400], desc[UR36][R2.64], !P4 ;  /* 0x24400000021adfae */ /* 0x000fe8000e101d64 */
[----:B------:R-:W1:Y:S04]  /*fe40*/  SHFL.IDX PT, R5, R4, 0x6, 0x181f ;  /* 0x00d81f0004057f89 */ /* 0x000e6800000e0000 */
[----:B------:R-:W-:Y:S04]  /*fe50*/  @!P5 LDGSTS.E.BYPASS.LTC128B.128 [R26+0x28400], desc[UR36][R2.64+0x80], !P3 ;  /* 0x28400080021adfae */ /* 0x000fe8000d901d64 */
[----:B------:R-:W-:Y:S04]  /*fe60*/  @!P5 LDGSTS.E.BYPASS.LTC128B.128 [R26+0x2c400], desc[UR36][R2.64+0x100], !P2 ;  /* 0x2c400100021adfae */ /* 0x000fe8000d101d64 */
[----:B------:R2:W-:Y:S01]  /*fe70*/  @!P5 LDGSTS.E.BYPASS.LTC128B.128 [R26+0x30400], desc[UR36][R2.64+0x180], !P1 ;  /* 0x30400180021adfae */ /* 0x0005e2000c901d64 */
[----:B------:R-:W-:Y:S01]  /*fe80*/  LOP3.LUT P5, RZ, R23, 0x40000, RZ, 0xc0, !PT ;  /* 0x0004000017ff7812 */ /* 0x000fe200078ac0ff */
[----:B--2---:R-:W-:-:S02]  /*fe90*/  @!P6 IMAD.MOV.U32 R2, RZ, RZ, R6 ;  /* 0x000000ffff02e224 */ /* 0x004fc400078e0006 */
[----:B------:R-:W-:-:S10]  /*fea0*/  @!P6 IMAD.MOV.U32 R3, RZ, RZ, R7 ;  /* 0x000000ffff03e224 */ /* 0x000fd400078e0007 */
[----:B0-----:R-:W-:Y:S02]  /*feb0*/  @!P5 LEA R6, P0, R8, R14, 0x1 ;  /* 0x0000000e0806d211 */ /* 0x001fe400078008ff */
[----:B------:R0:W2:Y:S03]  /*fec0*/  SHFL.IDX PT, R14, R0, 0x7, 0x181f ;  /* 0x00f81f00000e7f89 */ /* 0x0000a600000e0000 */
[----:B-1----:R-:W-:Y:S01]  /*fed0*/  @!P5 IMAD.X R7, RZ, RZ, R5, P0 ;  /* 0x000000ffff07d224 */ /* 0x002fe200000e0605 */
[----:B------:R-:W-:Y:S04]  /*fee0*/  @!P6 LDGSTS.E.BYPASS.LTC128B.128 [R26+0x24c00], desc[UR36][R2.64], !P4 ;  /* 0x24c00000021aefae */ /* 0x000fe8000e101d64 */
[----:B------:R-:W-:Y:S04]  /*fef0*/  @!P6 LDGSTS.E.BYPASS.LTC128B.128 [R26+0x28c00], desc[UR36][R2.64+0x80], !P3 ;  /* 0x28c00080021aefae */ /* 0x000fe8000d901d64 */
[----:B------:R-:W-:Y:S04]  /*ff00*/  @!P6 LDGSTS.E.BYPASS.LTC128B.128 [R26+0x2cc00], desc[UR36][R2.64+0x100], !P2 ;  /* 0x2cc00100021aefae */ /* 0x000fe8000d101d64 */
[----:B------:R1:W-:Y:S04]  /*ff10*/  @!P6 LDGSTS.E.BYPASS.LTC128B.128 [R26+0x30c00], desc[UR36][R2.64+0x180], !P1 ;  /* 0x30c00180021aefae */ /* 0x0003e8000c901d64 */
[----:B------:R0:W3:Y:S01]  /*ff20*/  SHFL.IDX PT, R5, R4, 0x7, 0x181f ;  /* 0x00f81f0004057f89 */ /* 0x0000e200000e0000 */
[----:B-1----:R-:W-:-:S02]  /*ff30*/  @!P5 IMAD.MOV.U32 R2, RZ, RZ, R6 ;  /* 0x000000ffff02d224 */ /* 0x002fc400078e0006 */
[----:B------:R-:W-:-:S05]  /*ff40*/  @!P5 IMAD.MOV.U32 R3, RZ, RZ, R7 ;  /* 0x000000ffff03d224 */ /* 0x000fca00078e0007 */
[----:B------:R0:W-:Y:S04]  /*ff50*/  @!P5 LDGSTS.E.BYPASS.LTC128B.128 [R26+0x25400], desc[UR36][R2.64], !P4 ;  /* 0x25400000021adfae */ /* 0x0001e8000e101d64 */
[----:B------:R0:W-:Y:S04]  /*ff60*/  @!P5 LDGSTS.E.BYPASS.LTC128B.128 [R26+0x29400], desc[UR36][R2.64+0x80], !P3 ;  /* 0x29400080021adfae */ /* 0x0001e8000d901d64 */
[----:B------:R0:W-:Y:S04]  /*ff70*/  @!P5 LDGSTS.E.BYPASS.LTC128B.128 [R26+0x2d400], desc[UR36][R2.64+0x100], !P2 ;  /* 0x2d400100021adfae */ /* 0x0001e8000d101d64 */
[----:B--23--:R0:W-:Y:S02]  /*ff80*/  @!P5 LDGSTS.E.BYPASS.LTC128B.128 [R26+0x31400], desc[UR36][R2.64+0x180], !P1 ;  /* 0x31400180021adfae */ /* 0x00c1e4000c901d64 */
.L_x_1329:
[----:B------:R-:W-:Y:S01]  /*ff90*/  LOP3.LUT P0, RZ, R23, 0x4000, RZ, 0xc0, !PT ;  /* 0x0000400017ff7812 */ /* 0x000fe2000780c0ff */
[----:B------:R-:W-:-:S12]  /*ffa0*/  BSSY B0, `(.L_x_1222) ;  /* 0x000000b000007945 */ /* 0x000fd80003800000 */
[----:B------:R-:W-:Y:S05]  /*ffb0*/  @P0 BRA `(.L_x_1223) ;  /* 0x0000000000240947 */ /* 0x000fea0003800000 */
[----:B0-----:R-:W-:-:S05]  /*ffc0*/  LEA R2, P0, R8, R14, 0x1 ;  /* 0x0000000e08027211 */ /* 0x001fca00078008ff */
[----:B------:R-:W-:-:S05]  /*ffd0*/  IMAD.X R3, RZ, RZ, R5, P0 ;  /* 0x000000ffff037224 */ /* 0x000fca00000e0605 */
[----:B------:R-:W-:Y:S01]  /*ffe0*/  @!PT LDS RZ, [RZ] ;  /* 0x00000000fffff984 */ /* 0x000fe20000000800 */
[----:B------:R-:W-:Y:S01]  /*fff0*/  @!PT LDS RZ, [RZ] ;  /* 0x00000000fffff984 */ /* 0x000fe20000000800 */
[----:B------:R-:W-:Y:S01]  /*10000*/  @!PT LDS RZ, [RZ] ;  /* 0x00000000fffff984 */ /* 0x000fe20000000800 */
[----:B------:R1:W-:Y:S04]  /*10010*/  LDGSTS.E.BYPASS.LTC128B.128 [R26+0x25c00], desc[UR36][R2.64], !P4 ;  /* 0x25c00000021a7fae */ /* 0x0003e8000e101d64 */
[----:B------:R1:W-:Y:S04]  /*10020*/  LDGSTS.E.BYPASS.LTC128B.128 [R26+0x29c00], desc[UR36][R2.64+0x80], !P3 ;  /* 0x29c00080021a7fae */ /* 0x0003e8000d901d64 */
[----:B------:R1:W-:Y:S04]  /*10030*/  LDGSTS.E.BYPASS.LTC128B.128 [R26+0x2dc00], desc[UR36][R2.64+0x100], !P2 ;  /* 0x2dc00100021a7fae */ /* 0x0003e8000d101d64 */
[----:B------:R1:W-:Y:S02]  /*10040*/  LDGSTS.E.BYPASS.LTC128B.128 [R26+0x31c00], desc[UR36][R2.64+0x180], !P1 ;  /* 0x31c00180021a7fae */ /* 0x0003e4000c901d64 */
.L_x_1223:
[----:B------:R-:W-:Y:S05]  /*10050*/  BSYNC B0 ;  /* 0x0000000000007941 */ /* 0x000fea0003800000 */
.L_x_1222:
[----:B------:R-:W-:Y:S01]  /*10060*/  NOP ;  /* 0x0000000000007918 */ /* 0x000fe20000000000 */
[----:B------:R-:W-:-:S13]  /*10070*/  PLOP3.LUT P0, PT, PT, PT, PT, 0x80, 0x0 ;  /* 0x000000000000781c */ /* 0x000fda0003f0f070 */
.L_x_1224:
[----:B------:R-:W-:Y:S02]  /*10080*/  PLOP3.LUT P1, PT, P1, P0, PT, 0xa2, 0x0 ;  /* 0x000000000000781c */ /* 0x000fe40000f21472 */
[----:B------:R-:W-:-:S08]  /*10090*/  @P0 R2UR P1, UR4, R22 ;  /* 0x00000000160402ca */ /* 0x000fd00000020000 */
[----:B------:R-:W-:-:S05]  /*100a0*/  @P0 PLOP3.LUT P0, PT, P1, PT, PT, 0x80, 0x0 ;  /* 0x000000000000081c */ /* 0x000fca0000f0f070 */
[----:B------:R-:W-:Y:S01]  /*100b0*/  @!P1 SYNCS.ARRIVE.TRANS64.RED.A0T1 RZ, [UR4+0x32410], RZ ;  /* 0x032410ffffff99a7 */ /* 0x000fe20008200404 */
[----:B------:R-:W-:Y:S07]  /*100c0*/  @!P1 ARRIVES.LDGSTSBAR.64.TRANSCNT [UR4+0x32410] ;  /* 0x03241000ff0099b0 */ /* 0x000fee0008000a84 */
[----:B------:R-:W-:Y:S05]  /*100d0*/  @P0 BRA.U.ANY `(.L_x_1224) ;  /* 0xfffffffd00e80947 */ /* 0x000fea000393ffff */
[----:B01----:R-:W2:Y:S02]  /*100e0*/  LDL.LU R2, [R1+0x18] ;  /* 0x0000180001027983 */ /* 0x003ea40000300800 */
        /* <DEDUP_REMOVED lines=11> */
.L_x_1330:
[----:B------:R-:W-:Y:S05]  /*101a0*/  BSYNC B0 ;  /* 0x0000000000007941 */ /* 0x000fea0003800000 */
.L_x_1225:
[----:B------:R-:W-:-:S13]  /*101b0*/  LOP3.LUT P0, RZ, R23, 0x400, RZ, 0xc0, !PT ;  /* 0x0000040017ff7812 */ /* 0x000fda000780c0ff */
[----:B------:R-:W-:Y:S05]  /*101c0*/  @!P0 BRA `(.L_x_1227) ;  /* 0x0000000000048947 */ /* 0x000fea0003800000 */
[----:B------:R-:W-:Y:S01]  /*101d0*/  BPT.TRAP 0x1 ;  /* 0x000000040000795c */ /* 0x000fe20000300000 */
.L_x_1227:
[----:B------:R-:W-:Y:S01]  /*101e0*/  SHF.L.U32 R0, R27, 0x1f, RZ ;  /* 0x0000001f1b007819 */ /* 0x000fe200000006ff */
[----:B------:R-:W-:Y:S03]  /*101f0*/  BSSY B0, `(.L_x_1228) ;  /* 0x0000003000007945 */ /* 0x000fe60003800000 */
[----:B------:R-:W1:Y:S02]  /*10200*/  SYNCS.PHASECHK.TRANS64.TRYWAIT P0, [R25+URZ+0x32460], R0 ;  /* 0x03246000190075a7 */ /* 0x000e64000800017f */
[----:B-1----:R-:W-:Y:S05]  /*10210*/  @!P0 BRA `(.L_x_1229) ;  /* 0x0000004800208947 */ /* 0x002fea0003800000 */
.L_x_1331:
[----:B------:R-:W-:Y:S05]  /*10220*/  BSYNC B0 ;  /* 0x0000000000007941 */ /* 0x000fea0003800000 */
.L_x_1228:
[----:B------:R-:W1:Y:S01]  /*10230*/  LDL.LU R2, [R1+0x10] ;  /* 0x0000100001027983 */ /* 0x000e620000300800 */
[----:B------:R-:W-:Y:S01]  /*10240*/  ULDC.64 UR4, c[0x0][0x328] ;  /* 0x0000ca0000047ab9 */ /* 0x000fe20000000a00 */
[----:B------:R-:W-:Y:S02]  /*10250*/  ULDC.64 UR6, c[0x0][0x318] ;  /* 0x0000c60000067ab9 */ /* 0x000fe40000000a00 */
[----:B------:R-:W2:Y:S04]  /*10260*/  LDL.LU R6, [R1+0x14] ;  /* 0x0000140001067983 */ /* 0x000ea80000300800 */
[----:B------:R-:W3:Y:S01]  /*10270*/  LDL.LU R4, [R1+0x24] ;  /* 0x0000240001047983 */ /* 0x000ee20000300800 */
[C---:B------:R-:W-:Y:S02]  /*10280*/  LOP3.LUT P3, RZ, R23.reuse, 0x10, RZ, 0xc0, !PT ;  /* 0x0000001017ff7812 */ /* 0x040fe4000786c0ff */
[----:B------:R-:W-:-:S02]  /*10290*/  LOP3.LUT P2, RZ, R23, 0x8, RZ, 0xc0, !PT ;  /* 0x0000000817ff7812 */ /* 0x000fc4000784c0ff */
[C---:B------:R-:W-:Y:S02]  /*102a0*/  LOP3.LUT P1, RZ, R23.reuse, 0x4, RZ, 0xc0, !PT ;  /* 0x0000000417ff7812 */ /* 0x040fe4000782c0ff */
[----:B------:R-:W-:Y:S02]  /*102b0*/  LOP3.LUT P4, RZ, R23, 0x1, RZ, 0xc0, !PT ;  /* 0x0000000117ff7812 */ /* 0x000fe4000788c0ff */
[----:B------:R-:W-:Y:S01]  /*102c0*/  SEL R7, RZ, 0x8, P1 ;  /* 0x00000008ff077807 */ /* 0x000fe20000800000 */
[----:B-1----:R-:W-:Y:S02]  /*102d0*/  IMAD R0, R2, UR4, RZ ;  /* 0x0000000402007c24 */ /* 0x002fe4000f8e02ff */
[----:B0-----:R-:W-:-:S04]  /*102e0*/  IMAD.WIDE.U32 R2, R37, UR4, RZ ;  /* 0x0000000425027c25 */ /* 0x001fc8000f8e00ff */
[----:B------:R-:W-:Y:S01]  /*102f0*/  IMAD R5, R37, UR5, R0 ;  /* 0x0000000525057c24 */ /* 0x000fe2000f8e0200 */
[----:B------:R-:W-:Y:S01]  /*10300*/  ULDC.64 UR4, c[0x0][0x338] ;  /* 0x0000ce0000047ab9 */ /* 0x000fe20000000a00 */
[----:B------:R-:W-:Y:S02]  /*10310*/  SEL R0, RZ, 0x2, P3 ;  /* 0x00000002ff007807 */ /* 0x000fe40001800000 */
[----:B------:R-:W-:Y:S02]  /*10320*/  IMAD.IADD R3, R3, 0x1, R5 ;  /* 0x0000000103037824 */ /* 0x000fe400078e0205 */
[----:B--2---:R-:W-:Y:S02]  /*10330*/  IMAD R5, R6, UR4, RZ ;  /* 0x0000000406057c24 */ /* 0x004fe4000f8e02ff */
        /* <DEDUP_REMOVED lines=8> */
[----:B------:R-:W-:Y:S02]  /*103c0*/  LEA.HI.X R6, R2, UR7, R3, 0x1, P0 ;  /* 0x0000000702067c11 */ /* 0x000fe400080f0c03 */
[----:B------:R-:W-:-:S04]  /*103d0*/  SEL R3, RZ, 0x4, P2 ;  /* 0x00000004ff037807 */ /* 0x000fc80001000000 */
[----:B---3--:R-:W-:Y:S01]  /*103e0*/  IADD3 R0, R3, R0, R4 ;  /* 0x0000000003007210 */ /* 0x008fe20007ffe004 */
[----:B------:R-:W-:-:S04]  /*103f0*/  IMAD R4, R24, 0x6000, R29 ;  /* 0x0000600018047824 */ /* 0x000fc800078e021d */
[----:B------:R-:W-:Y:S01]  /*10400*/  IMAD.IADD R7, R0, 0x1, R7 ;  /* 0x0000000100077824 */ /* 0x000fe200078e0207 */
[----:B------:R-:W-:Y:S06]  /*10410*/  BRA.DIV UR4, `(.L_x_1230) ;  /* 0x0000004604b47947 */ /* 0x000fec000b800000 */
[----:B------:R-:W0:Y:S01]  /*10420*/  S2R R2, SR_TID.X ;  /* 0x0000000000027919 */ /* 0x000e220000002100 */
[----:B------:R-:W-:Y:S01]  /*10430*/  IMAD R4, R4, 0x2, R22 ;  /* 0x0000000204047824 */ /* 0x000fe200078e0216 */
[C---:B------:R-:W-:Y:S01]  /*10440*/  LOP3.LUT P2, RZ, R7.reuse, 0x2, RZ, 0xc0, !PT ;  /* 0x0000000207ff7812 */ /* 0x040fe2000784c0ff */
[----:B------:R-:W1:Y:S01]  /*10450*/  SHFL.IDX PT, R14, R5, RZ, 0x181f ;  /* 0x00181fff050e7589 */ /* 0x000e6200000e0000 */
[----:B------:R-:W-:-:S03]  /*10460*/  LOP3.LUT P1, RZ, R7, 0x4, RZ, 0xc0, !PT ;  /* 0x0000000407ff7812 */ /* 0x000fc6000782c0ff */
        /* <DEDUP_REMOVED lines=65> */
.L_x_1345:
        /* <DEDUP_REMOVED lines=15> */
.L_x_1231:
        /* <DEDUP_REMOVED lines=10> */
.L_x_1232:
[----:B0-----:R-:W2:Y:S01]  /*10a10*/  LDL.LU R2, [R1+0xc] ;  /* 0x00000c0001027983 */ /* 0x001ea20000300800 */
[----:B------:R0:W-:Y:S01]  /*10a20*/  SYNCS.ARRIVE.TRANS64.A1T0 RZ, [R25+URZ+0x32450], RZ ;  /* 0x032450ff19ff79a7 */ /* 0x0001e2000810003f */
[----:B------:R-:W-:Y:S01]  /*10a30*/  BSSY B0, `(.L_x_1233) ;  /* 0x00000d9000007945 */ /* 0x000fe20003800000 */
[----:B--2---:R-:W-:-:S05]  /*10a40*/  VIADD R21, R2, 0xfffffffe ;  /* 0xfffffffe02157836 */ /* 0x004fca0000000000 */
[----:B------:R-:W-:-:S13]  /*10a50*/  ISETP.GE.AND P0, PT, R21, R30, PT ;  /* 0x0000001e1500720c */ /* 0x000fda0003f06270 */
[----:B0-----:R-:W-:Y:S05]  /*10a60*/  @!P0 BRA `(.L_x_1234) ;  /* 0x0000000c00548947 */ /* 0x001fea0003800000 */
.L_x_1247:
[----:B0-----:R-:W0:Y:S01]  /*10a70*/  S2R R2, SR_TID.X ;  /* 0x0000000000027919 */ /* 0x001e220000002100 */
[----:B-1----:R-:W1:Y:S01]  /*10a80*/  LDC R3, c[0x0][0x430] ;  /* 0x00010c00ff037b82 */ /* 0x002e620000000800 */
[----:B------:R-:W-:Y:S01]  /*10a90*/  IMAD R8, R21, 0x60, R32 ;  /* 0x0000006015087824 */ /* 0x000fe200078e0220 */
[----:B------:R-:W-:Y:S01]  /*10aa0*/  LOP3.LUT P1, RZ, R23, 0x400, RZ, 0xc0, !PT ;  /* 0x0000040017ff7812 */ /* 0x000fe2000782c0ff */
[----:B------:R-:W-:Y:S01]  /*10ab0*/  VIADD R24, R24, 0x1 ;  /* 0x0000000118187836 */ /* 0x000fe20000000000 */
[----:B-1----:R-:W-:Y:S02]  /*10ac0*/  ISETP.NE.AND P0, PT, R3, 0x1, PT ;  /* 0x000000010300780c */ /* 0x002fe40003f05270 */
[----:B0-----:R-:W-:-:S04]  /*10ad0*/  LOP3.LUT R2, R2, 0x7f, RZ, 0xc0, !PT ;  /* 0x0000007f02027812 */ /* 0x001fc800078ec0ff */
[----:B------:R-:W-:Y:S02]  /*10ae0*/  SHF.R.U32.HI R4, RZ, 0x3, R2 ;  /* 0x00000003ff047819 */ /* 0x000fe40000011602 */
[----:B------:R-:W0:Y:S05]  /*10af0*/  S2R R2, SR_TID.X ;  /* 0x0000000000027919 */ /* 0x000e2a0000002100 */
[----:B------:R-:W1:Y:S08]  /*10b00*/  @P0 LDC R3, c[0x0][0x434] ;  /* 0x00010d00ff030b82 */ /* 0x000e700000000800 */
[----:B--2---:R-:W2:Y:S01]  /*10b10*/  @P0 LDC R7, c[0x0][0x438] ;  /* 0x00010e00ff070b82 */ /* 0x004ea20000000800 */
        /* <DEDUP_REMOVED lines=15> */
[----:B-1----:R-:W-:Y:S01]  /*10c10*/  @!P2 LEA R6, P0, R2, R6, 0x2 ;  /* 0x000000060206a211 */ /* 0x002fe200078010ff */
[----:B------:R-:W-:-:S03]  /*10c20*/  IMAD.MOV.U32 R4, RZ, RZ, RZ ;  /* 0x000000ffff047224 */ /* 0x000fc600078e00ff */
[----:B------:R-:W-:Y:S01]  /*10c30*/  @!P2 LEA.HI.X R7, R2, R7, R3, 0x2, P0 ;  /* 0x000000070207a211 */ /* 0x000fe200000f1403 */
[----:B------:R-:W-:Y:S01]  /*10c40*/  IMAD.MOV R5, RZ, RZ, -R9 ;  /* 0x000000ffff057224 */ /* 0x000fe200078e0a09 */
[C---:B------:R-:W-:Y:S01]  /*10c50*/  ISETP.NE.AND P0, PT, R24.reuse, 0x2, PT ;  /* 0x000000021800780c */ /* 0x040fe20003f05270 */
[----:B------:R-:W-:Y:S05]  /*10c60*/  YIELD ;  /* 0x0000000000007946 */ /* 0x000fea0003800000 */
[----:B------:R-:W-:Y:S01]  /*10c70*/  ULDC UR4, c[0x0][0x430] ;  /* 0x00010c0000047ab9 */ /* 0x000fe20000000800 */
[----:B------:R-:W-:Y:S01]  /*10c80*/  IMAD.MOV.U32 R3, RZ, RZ, R21 ;  /* 0x000000ffff037224 */ /* 0x000fe200078e0015 */
[----:B------:R-:W-:Y:S01]  /*10c90*/  SEL R2, RZ, 0x1, P0 ;  /* 0x00000001ff027807 */ /* 0x000fe20000000000 */
[----:B------:R-:W-:Y:S01]  /*10ca0*/  IMAD R5, R5, UR4, R8 ;  /* 0x0000000405057c24 */ /* 0x000fe2000f8e0208 */
[----:B------:R0:W5:Y:S01]  /*10cb0*/  @!P2 LDG.E R4, desc[UR36][R6.64] ;  /* 0x000000240604a981 */ /* 0x000162000c1e1900 */
[----:B------:R-:W-:Y:S01]  /*10cc0*/  SEL R24, R24, RZ, P0 ;  /* 0x000000ff18187207 */ /* 0x000fe20000000000 */
[----:B------:R-:W-:Y:S01]  /*10cd0*/  VIADD R21, R21, 0xffffffff ;  /* 0xffffffff15157836 */ /* 0x000fe20000000000 */
[----:B------:R-:W-:-:S02]  /*10ce0*/  LOP3.LUT R27, R27, R2, RZ, 0x3c, !PT ;  /* 0x000000021b1b7212 */ /* 0x000fc400078e3cff */
[----:B------:R-:W-:Y:S01]  /*10cf0*/  ISETP.GT.AND P2, PT, R3, R30, PT ;  /* 0x0000001e0300720c */ /* 0x000fe20003f44270 */
[----:B------:R-:W-:-:S12]  /*10d00*/  @!P1 BRA `(.L_x_1235) ;  /* 0x0000000000049947 */ /* 0x000fd80003800000 */
[----:B------:R-:W-:Y:S01]  /*10d10*/  BPT.TRAP 0x1 ;  /* 0x000000040000795c */ /* 0x000fe20000300000 */
.L_x_1235:
[----:B------:R-:W-:Y:S01]  /*10d20*/  IMAD R10, R24, 0x8, R22 ;  /* 0x00000008180a7824 */ /* 0x000fe200078e0216 */
[----:B------:R-:W-:Y:S01]  /*10d30*/  SHF.L.U32 R20, R27, 0x1f, RZ ;  /* 0x0000001f1b147819 */ /* 0x000fe200000006ff */
[----:B------:R-:W-:Y:S01]  /*10d40*/  BSSY B1, `(.L_x_1236) ;  /* 0x0000004000017945 */ /* 0x000fe20003800000 */
[----:B------:R-:W-:Y:S02]  /*10d50*/  SHF.R.S32.HI R9, RZ, 0x1f, R5 ;  /* 0x0000001fff097819 */ /* 0x000fe40000011405 */
[----:B------:R-:W1:Y:S02]  /*10d60*/  SYNCS.PHASECHK.TRANS64.TRYWAIT P0, [R10+URZ+0x32440], R20 ;  /* 0x032440140a0075a7 */ /* 0x000e64000800017f */
[----:B-1----:R-:W-:Y:S05]  /*10d70*/  @!P0 BRA `(.L_x_1237) ;  /* 0x00000044009c8947 */ /* 0x002fea0003800000 */
.L_x_1346:
[----:B------:R-:W-:Y:S05]  /*10d80*/  BSYNC B1 ;  /* 0x0000000000017941 */ /* 0x000fea0003800000 */
.L_x_1236:
[----:B------:R-:W-:Y:S01]  /*10d90*/  ULDC.64 UR4, c[0x0][0x300] ;  /* 0x0000c00000047ab9 */ /* 0x000fe20000000a00 */
[----:B-----5:R-:W-:Y:S01]  /*10da0*/  SHF.R.S32.HI R17, RZ, 0x1f, R4 ;  /* 0x0000001fff117819 */ /* 0x020fe20000011404 */
[----:B------:R-:W-:Y:S01]  /*10db0*/  IMAD R2, R9, UR4, RZ ;  /* 0x0000000409027c24 */ /* 0x000fe2000f8e02ff */
[----:B------:R-:W-:Y:S01]  /*10dc0*/  ULDC.64 UR6, c[0x0][0x2e8] ;  /* 0x0000ba0000067ab9 */ /* 0x000fe20000000a00 */
[----:B------:R-:W-:Y:S02]  /*10dd0*/  LOP3.LUT P1, RZ, R23, 0x2, RZ, 0xc0, !PT ;  /* 0x0000000217ff7812 */ /* 0x000fe4000782c0ff */
[C---:B0-----:R-:W-:Y:S02]  /*10de0*/  IMAD R7, R5.reuse, UR5, R2 ;  /* 0x0000000505077c24 */ /* 0x041fe4000f8e0202 */
        /* <DEDUP_REMOVED lines=18> */
[----:B------:R-:W-:Y:S01]  /*10f10*/  SHFL.IDX PT, R14, R6, 0x5, 0x181f ;  /* 0x00b81f00060e7f89 */ /* 0x000fe200000e0000 */
[----:B0-----:R-:W-:-:S05]  /*10f20*/  IADD3 R2, P0, R2, R0, RZ ;  /* 0x0000000002027210 */ /* 0x001fca0007f1e0ff */
[----:B--2---:R-:W-:-:S05]  /*10f30*/  IMAD.X R3, RZ, RZ, R3, P0 ;  /* 0x000000ffff037224 */ /* 0x004fca00000e0603 */
[----:B------:R0:W-:Y:S04]  /*10f40*/  LDGSTS.E.BYPASS.LTC128B.128 [R7+0x1c400], desc[UR36][R2.64], !P1 ;  /* 0x1c40000002077fae */ /* 0x0001e8000c901d64 */
[----:B0-----:R-:W0:Y:S04]  /*10f50*/  SHFL.IDX PT, R2, R6, 0x1, 0x181f ;  /* 0x00381f0006027f89 */ /* 0x001e2800000e0000 */
[----:B------:R-:W2:Y:S01]  /*10f60*/  SHFL.IDX PT, R3, R8, 0x1, 0x181f ;  /* 0x00381f0008037f89 */ /* 0x000ea200000e0000 */
        /* <DEDUP_REMOVED lines=14> */
[----:B------:R-:W2:Y:S04]  /*11050*/  SHFL.IDX PT, R3, R8, 0x4, 0x181f ;  /* 0x00981f0008037f89 */ /* 0x000ea800000e0000 */
[----:B------:R-:W3:Y:S01]  /*11060*/  SHFL.IDX PT, R8, R8, 0x5, 0x181f ;  /* 0x00b81f0008087f89 */ /* 0x000ee200000e0000 */
[----:B0-----:R-:W-:-:S05]  /*11070*/  IADD3 R2, P0, R2, R0, RZ ;  /* 0x0000000002027210 */ /* 0x001fca0007f1e0ff */
[----:B--2---:R-:W-:-:S05]  /*11080*/  IMAD.X R3, RZ, RZ, R3, P0 ;  /* 0x000000ffff037224 */ /* 0x004fca00000e0603 */
[----:B---3--:R0:W-:Y:S03]  /*11090*/  LDGSTS.E.BYPASS.LTC128B.128 [R7+0x1e400], desc[UR36][R2.64], !P1 ;  /* 0x1e40000002077fae */ /* 0x0081e6000c901d64 */
.L_x_1360:
[----:B0-----:R-:W-:-:S05]  /*110a0*/  IADD3 R2, P0, R14, R0, RZ ;  /* 0x000000000e027210 */ /* 0x001fca0007f1e0ff */
[----:B------:R-:W-:Y:S01]  /*110b0*/  IMAD.X R3, RZ, RZ, R8, P0 ;  /* 0x000000ffff037224 */ /* 0x000fe200000e0608 */
[----:B------:R-:W-:-:S04]  /*110c0*/  PLOP3.LUT P0, PT, PT, PT, PT, 0x80, 0x0 ;  /* 0x000000000000781c */ /* 0x000fc80003f0f070 */
[----:B------:R-:W-:Y:S01]  /*110d0*/  @!PT LDS RZ, [RZ] ;  /* 0x00000000fffff984 */ /* 0x000fe20000000800 */
[----:B------:R-:W-:Y:S01]  /*110e0*/  @!PT LDS RZ, [RZ] ;  /* 0x00000000fffff984 */ /* 0x000fe20000000800 */
[----:B------:R-:W-:Y:S01]  /*110f0*/  @!PT LDS RZ, [RZ] ;  /* 0x00000000fffff984 */ /* 0x000fe20000000800 */
[----:B------:R0:W-:Y:S01]  /*11100*/  LDGSTS.E.BYPASS.LTC128B.128 [R7+0x1ec00], desc[UR36][R2.64], !P1 ;  /* 0x1ec0000002077fae */ /* 0x0001e2000c901d64 */
[----:B------:R-:W-:-:S08]  /*11110*/  NOP ;  /* 0x0000000000007918 */ /* 0x000fd00000000000 */
.L_x_1239:
        /* <DEDUP_REMOVED lines=10> */
.L_x_1240:
[----:B------:R2:W-:Y:S01]  /*111c0*/  SYNCS.ARRIVE.TRANS64.A1T0 RZ, [R10+URZ+0x32430], RZ ;  /* 0x032430ff0aff79a7 */ /* 0x0005e2000810003f */
[----:B------:R-:W-:Y:S05]  /*111d0*/  @!P3 BRA `(.L_x_1241) ;  /* 0x000000000004b947 */ /* 0x000fea0003800000 */
[----:B------:R-:W-:Y:S01]  /*111e0*/  BPT.TRAP 0x1 ;  /* 0x000000040000795c */ /* 0x000fe20000300000 */
.L_x_1241:
[----:B------:R-:W3:Y:S01]  /*111f0*/  SYNCS.PHASECHK.TRANS64.TRYWAIT P0, [R10+URZ+0x32460], R20 ;  /* 0x032460140a0075a7 */ /* 0x000ee2000800017f */
[----:B------:R-:W-:Y:S04]  /*11200*/  BSSY B1, `(.L_x_1242) ;  /* 0x0000002000017945 */ /* 0x000fe80003800000 */
[----:B---3--:R-:W-:Y:S05]  /*11210*/  @!P0 BRA `(.L_x_1243) ;  /* 0x0000004800288947 */ /* 0x008fea0003800000 */
.L_x_1361:
[----:B------:R-:W-:Y:S05]  /*11220*/  BSYNC B1 ;  /* 0x0000000000017941 */ /* 0x000fea0003800000 */
.L_x_1242:
[----:B------:R-:W-:Y:S01]  /*11230*/  ULDC.64 UR4, c[0x0][0x328] ;  /* 0x0000ca0000047ab9 */ /* 0x000fe20000000a00 */
[----:B------:R-:W-:Y:S01]  /*11240*/  ULDC.64 UR6, c[0x0][0x318] ;  /* 0x0000c60000067ab9 */ /* 0x000fe20000000a00 */
[----:B0-----:R-:W-:Y:S01]  /*11250*/  IMAD R2, R9, UR4, RZ ;  /* 0x0000000409027c24 */ /* 0x001fe2000f8e02ff */
[C---:B------:R-:W-:Y:S01]  /*11260*/  LOP3.LUT P5, RZ, R23.reuse, 0x1, RZ, 0xc0, !PT ;  /* 0x0000000117ff7812 */ /* 0x040fe200078ac0ff */
[----:B-1-3--:R-:W-:Y:S01]  /*11270*/  IMAD R20, R24, 0x6000, R29 ;  /* 0x0000600018147824 */ /* 0x00afe200078e021d */
        /* <DEDUP_REMOVED lines=20> */
[----:B------:R-:W1:Y:S04]  /*113c0*/  SHFL.IDX PT, R3, R25, RZ, 0x181f ;  /* 0x00181fff19037589 */ /* 0x000e6800000e0000 */
[----:B------:R-:W-:Y:S04]  /*113d0*/  SHFL.IDX PT, R4, R25, 0x1, 0x181f ;  /* 0x00381f0019047f89 */ /* 0x000fe800000e0000 */
[----:B------:R-:W-:Y:S04]  /*113e0*/  SHFL.IDX PT, R8, R17, 0x2, 0x181f ;  /* 0x00581f0011087f89 */ /* 0x000fe800000e0000 */
[----:B------:R-:W-:Y:S01]  /*113f0*/  SHFL.IDX PT, R5, R25, 0x3, 0x181f ;  /* 0x00781f0019057f89 */ /* 0x000fe200000e0000 */
[----:B0-----:R-:W-:-:S03]  /*11400*/  IADD3 R2, P0, R14, R0, RZ ;  /* 0x000000000e027210 */ /* 0x001fc60007f1e0ff */
[----:B------:R-:W0:Y:S02]  /*11410*/  SHFL.IDX PT, R14, R17, 0x1, 0x181f ;  /* 0x00381f00110e7f89 */ /* 0x000e2400000e0000 */
[----:B-1----:R-:W-:-:S05]  /*11420*/  IMAD.X R3, RZ, RZ, R3, P0 ;  /* 0x000000ffff037224 */ /* 0x002fca00000e0603 */
        /* <DEDUP_REMOVED lines=9> */
[----:B-1----:R-:W-:Y:S04]  /*114c0*/  SHFL.IDX PT, R3, R25, 0x4, 0x181f ;  /* 0x00981f0019037f89 */ /* 0x002fe800000e0000 */
        /* <DEDUP_REMOVED lines=24> */
.L_x_1375:
        /* <DEDUP_REMOVED lines=11> */
.L_x_1245:
        /* <DEDUP_REMOVED lines=10> */
.L_x_1246:
[----:B------:R1:W-:Y:S01]  /*117a0*/  SYNCS.ARRIVE.TRANS64.A1T0 RZ, [R10+URZ+0x32450], RZ ;  /* 0x032450ff0aff79a7 */ /* 0x0003e2000810003f */
[----:B------:R-:W-:Y:S05]  /*117b0*/  @P2 BRA `(.L_x_1247) ;  /* 0xfffffff000ac2947 */ /* 0x000fea000383ffff */
.L_x_1234:
[----:B------:R-:W-:Y:S05]  /*117c0*/  BSYNC B0 ;  /* 0x0000000000007941 */ /* 0x000fea0003800000 */
.L_x_1233:
[----:B0-----:R-:W0:Y:S01]  /*117d0*/  S2R R2, SR_TID.X ;  /* 0x0000000000027919 */ /* 0x001e220000002100 */
[----:B------:R-:W-:Y:S01]  /*117e0*/  VIADD R24, R24, 0x1 ;  /* 0x0000000118187836 */ /* 0x000fe20000000000 */
[----:B------:R-:W-:Y:S04]  /*117f0*/  BSSY B0, `(.L_x_1248) ;  /* 0x0000012000007945 */ /* 0x000fe80003800000 */
[----:B------:R-:W-:-:S04]  /*11800*/  ISETP.NE.AND P0, PT, R24, 0x2, PT ;  /* 0x000000021800780c */ /* 0x000fc80003f05270 */
[----:B------:R-:W-:Y:S02]  /*11810*/  SEL R0, RZ, 0x1, P0 ;  /* 0x00000001ff007807 */ /* 0x000fe40000000000 */
[----:B0-----:R-:W-:-:S04]  /*11820*/  LOP3.LUT R2, R2, 0x7f, RZ, 0xc0, !PT ;  /* 0x0000007f02027812 */ /* 0x001fc800078ec0ff */
[----:B------:R-:W-:-:S13]  /*11830*/  ISETP.NE.AND P1, PT, R2, RZ, PT ;  /* 0x000000ff0200720c */ /* 0x000fda0003f25270 */
[----:B------:R-:W-:Y:S05]  /*11840*/  @P1 BRA `(.L_x_1249) ;  /* 0x0000000000301947 */ /* 0x000fea0003800000 */
[----:B------:R-:W0:Y:S01]  /*11850*/  S2R R5, SR_LANEID ;  /* 0x0000000000057919 */ /* 0x000e220000000000 */
[----:B------:R-:W-:Y:S01]  /*11860*/  VOTEU.ANY UR4, UPT, PT ;  /* 0x0000000000047886 */ /* 0x000fe200038e0100 */
[----:B------:R-:W3:Y:S01]  /*11870*/  LDC.64 R2, c[0x0][0xd60] ;  /* 0x00035800ff027b82 */ /* 0x000ee20000000a00 */
[----:B------:R-:W0:Y:S02]  /*11880*/  FLO.U32 R4, UR4 ;  /* 0x0000000400047d00 */ /* 0x000e2400080e0000 */
[----:B0-----:R-:W-:-:S06]  /*11890*/  ISETP.EQ.U32.AND P1, PT, R4, R5, PT ;  /* 0x000000050400720c */ /* 0x001fcc0003f22070 */
[----:B------:R-:W3:Y:S07]  /*118a0*/  POPC R5, UR4 ;  /* 0x0000000400057d09 */ /* 0x000eee0008000000 */
[----:B---3--:R-:W3:Y:S01]  /*118b0*/  @P1 ATOMG.E.ADD.STRONG.GPU PT, R3, desc[UR36][R2.64], R5 ;  /* 0x00000005020319a8 */ /* 0x008ee200081ee1e4 */
[----:B------:R-:W0:Y:S02]  /*118c0*/  S2R R6, SR_LTMASK ;  /* 0x0000000000067919 */ /* 0x000e240000003900 */
[----:B0-----:R-:W-:-:S04]  /*118d0*/  LOP3.LUT R6, R6, UR4, RZ, 0xc0, !PT ;  /* 0x0000000406067c12 */ /* 0x001fc8000f8ec0ff */
[----:B------:R-:W0:Y:S01]  /*118e0*/  POPC R7, R6 ;  /* 0x0000000600077309 */ /* 0x000e220000000000 */
[----:B---3--:R-:W0:Y:S02]  /*118f0*/  SHFL.IDX PT, R4, R3, R4, 0x1f ;  /* 0x00001f0403047589 */ /* 0x008e2400000e0000 */
[----:B0-----:R-:W-:-:S07]  /*11900*/  IADD3 R16, R4, UR39, R7 ;  /* 0x0000002704107c10 */ /* 0x001fce000fffe007 */
.L_x_1249:
[----:B------:R-:W-:Y:S05]  /*11910*/  BSYNC B0 ;  /* 0x0000000000007941 */ /* 0x000fea0003800000 */
.L_x_1248:
[----:B------:R-:W-:Y:S02]  /*11920*/  SEL R24, R24, RZ, P0 ;  /* 0x000000ff18187207 */ /* 0x000fe40000000000 */
[----:B------:R-:W-:-:S07]  /*11930*/  LOP3.LUT R27, R27, R0, RZ, 0x3c, !PT ;  /* 0x000000001b1b7212 */ /* 0x000fce00078e3cff */
.L_x_1202:
[----:B------:R-:W-:Y:S05]  /*11940*/  BSYNC B7 ;  /* 0x0000000000077941 */ /* 0x000fea0003800000 */
.L_x_1200:
[----:B------:R-:W-:-:S13]  /*11950*/  LOP3.LUT P0, RZ, R23, 0x20000, RZ, 0xc0, !PT ;  /* 0x0002000017ff7812 */ /* 0x000fda000780c0ff */
[----:B------:R-:W-:Y:S05]  /*11960*/  @!P0 BRA `(.L_x_1250) ;  /* 0x0000000000248947 */ /* 0x000fea0003800000 */
[----:B------:R-:W-:Y:S05]  /*11970*/  WARPSYNC.ALL ;  /* 0x0000000000007948 */ /* 0x000fea0003800000 */
[----:B------:R-:W0:Y:S08]  /*11980*/  S2UR UR5, SR_CgaCtaId ;  /* 0x00000000000579c3 */ /* 0x000e300000008800 */
[----:B------:R-:W-:Y:S06]  /*11990*/  BAR.SYNC.DEFER_BLOCKING 0x5, 0x180 ;  /* 0x0146000000007b1d */ /* 0x000fec0000010000 */
[----:B------:R-:W-:-:S02]  /*119a0*/  UMOV UR4, 0x400 ;  /* 0x0000040000047882 */ /* 0x000fc40000000000 */
[----:B0-----:R-:W-:-:S06]  /*119b0*/  ULEA UR4, UR5, UR4, 0x18 ;  /* 0x0000000405047291 */ /* 0x001fcc000f8ec03f */
[----:B------:R-:W-:-:S05]  /*119c0*/  IMAD.U32 R22, RZ, RZ, UR4 ;  /* 0x00000004ff167e24 */ /* 0x000fca000f8e00ff */
[----:B------:R0:W3:Y:S01]  /*119d0*/  LDS.128 R16, [R22+0x324d0] ;  /* 0x0324d00016107984 */ /* 0x0000e20000000c00 */
[----:B------:R-:W-:Y:S06]  /*119e0*/  BAR.ARV 0x4, 0x180 ;  /* 0x0106000000007b1d */ /* 0x000fec0000002000 */
[----:B------:R-:W-:Y:S05]  /*119f0*/  BRA `(.L_x_1251) ;  /* 0x0000000800d07947 */ /* 0x000fea0003800000 */
.L_x_1250:
[----:B------:R-:W0:Y:S01]  /*11a00*/  S2R R9, SR_TID.X ;  /* 0x0000000000097919 */ /* 0x000e220000002100 */
[----:B------:R-:W-:Y:S01]  /*11a10*/  UMOV UR4, 0xffffffff ;  /* 0xffffffff00047882 */ /* 0x000fe20000000000 */
[----:B0-----:R-:W-:-:S04]  /*11a20*/  LOP3.LUT R9, R9, 0x1f, RZ, 0xc0, !PT ;  /* 0x0000001f09097812 */ /* 0x001fc800078ec0ff */
[----:B------:R-:W-:Y:S01]  /*11a30*/  ISETP.NE.AND P0, PT, R9, 0x1f, PT ;  /* 0x0000001f0900780c */ /* 0x000fe20003f05270 */
[----:B------:R-:W-:-:S12]  /*11a40*/  BRA.DIV UR4, `(.L_x_1252) ;  /* 0x0000004604fc7947 */ /* 0x000fd8000b800000 */
[----:B------:R-:W-:Y:S01]  /*11a50*/  IMAD.IADD R7, R19, 0x1, R9 ;  /* 0x0000000113077824 */ /* 0x000fe200078e0209 */
[----:B------:R-:W-:-:S04]  /*11a60*/  ULDC UR4, c[0x0][0xd3c] ;  /* 0x00034f0000047ab9 */ /* 0x000fc80000000800 */
[----:B------:R-:W-:-:S13]  /*11a70*/  ISETP.GE.OR P1, PT, R7, UR4, !P0 ;  /* 0x0000000407007c0c */ /* 0x000fda000c726670 */
[----:B------:R-:W0:Y:S08]  /*11a80*/  @!P1 LDC.64 R2, c[0x0][0xd80] ;  /* 0x00036000ff029b82 */ /* 0x000e300000000a00 */
[----:B------:R-:W3:Y:S01]  /*11a90*/  @!P1 LDC.64 R4, c[0x0][0xd78] ;  /* 0x00035e00ff049b82 */ /* 0x000ee20000000a00 */
[----:B0-----:R-:W-:-:S05]  /*11aa0*/  @!P1 IMAD.WIDE R2, R7, 0x4, R2 ;  /* 0x0000000407029825 */ /* 0x001fca00078e0202 */
[----:B------:R3:W4:Y:S02]  /*11ab0*/  @!P1 LDG.E R6, desc[UR36][R2.64] ;  /* 0x0000002402069981 */ /* 0x000724000c1e1900 */
        /* <DEDUP_REMOVED lines=10> */
[----:B----4-:R-:W-:-:S02]  /*11b60*/  @!P1 IMAD.MOV.U32 R7, RZ, RZ, R6 ;  /* 0x000000ffff079224 */ /* 0x010fc400078e0006 */
[----:B------:R-:W-:Y:S01]  /*11b70*/  IMAD.MOV.U32 R6, RZ, RZ, RZ ;  /* 0x000000ffff067224 */ /* 0x000fe200078e00ff */
[----:B---3--:R-:W-:Y:S02]  /*11b80*/  @!P1 MOV R4, R5 ;  /* 0x0000000500049202 */ /* 0x008fe40000000f00 */
        /* <DEDUP_REMOVED lines=17> */
[----:B------:R0:W3:Y:S02]  /*11ca0*/  SHFL.IDX PT, R14, R2, 0x1f, 0x1f ;  /* 0x03e01f00020e7f89 */ /* 0x0000e400000e0000 */
.L_x_1385:
[----:B------:R-:W-:Y:S02]  /*11cb0*/  ULDC UR4, c[0x0][0xd38] ;  /* 0x00034e0000047ab9 */ /* 0x000fe40000000800 */
[----:B------:R-:W-:-:S04]  /*11cc0*/  IMAD.U32 R5, RZ, RZ, UR4 ;  /* 0x00000004ff057e24 */ /* 0x000fc8000f8e00ff */
[----:B---3--:R-:W-:-:S04]  /*11cd0*/  IMAD R14, R14, R5, RZ ;  /* 0x000000050e0e7224 */ /* 0x008fc800078e02ff */
[----:B------:R-:W-:-:S05]  /*11ce0*/  IMAD.IADD R9, R8, 0x1, R14 ;  /* 0x0000000108097824 */ /* 0x000fca00078e020e */
[----:B------:R-:W-:-:S13]  /*11cf0*/  ISETP.GT.AND P6, PT, R9, R0, PT ;  /* 0x000000000900720c */ /* 0x000fda0003fc4270 */
[----:B------:R-:W-:Y:S05]  /*11d00*/  @P6 BRA `(.L_x_1253) ;  /* 0x0000000000a46947 */ /* 0x000fea0003800000 */
.L_x_1256:
[----:B0-----:R-:W0:Y:S01]  /*11d10*/  LDC R2, c[0x0][0xd3c] ;  /* 0x00034f00ff027b82 */ /* 0x001e220000000800 */
[----:B------:R-:W-:-:S05]  /*11d20*/  VIADD R19, R19, 0x1f ;  /* 0x0000001f13137836 */ /* 0x000fca0000000000 */
[----:B0-----:R-:W-:-:S13]  /*11d30*/  ISETP.GE.AND P6, PT, R19, R2, PT ;  /* 0x000000021300720c */ /* 0x001fda0003fc6270 */
[----:B------:R-:W-:Y:S05]  /*11d40*/  @P6 BRA `(.L_x_1254) ;  /* 0x0000000400b86947 */ /* 0x000fea0003800000 */
[----:B------:R-:W0:Y:S01]  /*11d50*/  S2R R3, SR_TID.X ;  /* 0x0000000000037919 */ /* 0x000e220000002100 */
[----:B------:R-:W-:Y:S01]  /*11d60*/  IMAD.MOV.U32 R7, RZ, RZ, RZ ;  /* 0x000000ffff077224 */ /* 0x000fe200078e00ff */
[----:B0-----:R-:W-:-:S05]  /*11d70*/  LOP3.LUT R3, R3, 0x1f, RZ, 0xc0, !PT ;  /* 0x0000001f03037812 */ /* 0x001fca00078ec0ff */
[----:B------:R-:W-:-:S05]  /*11d80*/  IMAD.IADD R11, R19, 0x1, R3 ;  /* 0x00000001130b7824 */ /* 0x000fca00078e0203 */
[----:B------:R-:W-:-:S13]  /*11d90*/  ISETP.GE.OR P6, PT, R11, R2, !P0 ;  /* 0x000000020b00720c */ /* 0x000fda00047c6670 */
[----:B------:R-:W0:Y:S08]  /*11da0*/  @!P6 LDC.64 R2, c[0x0][0xd80] ;  /* 0x00036000ff02eb82 */ /* 0x000e300000000a00 */
[----:B------:R-:W3:Y:S01]  /*11db0*/  @!P6 LDC.64 R4, c[0x0][0xd78] ;  /* 0x00035e00ff04eb82 */ /* 0x000ee20000000a00 */
[----:B0-----:R-:W-:-:S05]  /*11dc0*/  @!P6 IMAD.WIDE R2, R11, 0x4, R2 ;  /* 0x000000040b02e825 */ /* 0x001fca00078e0202 */
[----:B------:R3:W4:Y:S02]  /*11dd0*/  @!P6 LDG.E R7, desc[UR36][R2.64] ;  /* 0x000000240207e981 */ /* 0x000724000c1e1900 */
[----:B---3--:R-:W-:-:S04]  /*11de0*/  @!P6 IMAD.WIDE R2, R11, 0x4, R4 ;  /* 0x000000040b02e825 */ /* 0x008fc800078e0204 */
[----:B------:R-:W-:-:S06]  /*11df0*/  IMAD.MOV.U32 R4, RZ, RZ, RZ ;  /* 0x000000ffff047224 */ /* 0x000fcc00078e00ff */
[----:B------:R-:W4:Y:S01]  /*11e00*/  @!P6 LDG.E R4, desc[UR36][R2.64] ;  /* 0x000000240204e981 */ /* 0x000f22000c1e1900 */
[----:B------:R-:W-:Y:S01]  /*11e10*/  UMOV UR4, 0xffffffff ;  /* 0xffffffff00047882 */ /* 0x000fe20000000000 */
[----:B----4-:R-:W-:Y:S02]  /*11e20*/  IMAD R13, R4, R7, RZ ;  /* 0x00000007040d7224 */ /* 0x010fe400078e02ff */
[----:B------:R-:W-:Y:S05]  /*11e30*/  BRA.DIV UR4, `(.L_x_1255) ;  /* 0x0000004a043c7947 */ /* 0x000fea000b800000 */
        /* <DEDUP_REMOVED lines=16> */
.L_x_1393:
[----:B------:R-:W-:Y:S02]  /*11f40*/  ULDC UR4, c[0x0][0xd38] ;  /* 0x00034e0000047ab9 */ /* 0x000fe40000000800 */
[----:B------:R-:W-:-:S04]  /*11f50*/  IMAD.U32 R5, RZ, RZ, UR4 ;  /* 0x00000004ff057e24 */ /* 0x000fc8000f8e00ff */
[----:B---3--:R-:W-:-:S04]  /*11f60*/  IMAD R14, R14, R5, RZ ;  /* 0x000000050e0e7224 */ /* 0x008fc800078e02ff */
[----:B------:R-:W-:-:S05]  /*11f70*/  IMAD.IADD R9, R14, 0x1, R9 ;  /* 0x000000010e097824 */ /* 0x000fca00078e0209 */
[----:B------:R-:W-:-:S13]  /*11f80*/  ISETP.GT.AND P6, PT, R9, R0, PT ;  /* 0x000000000900720c */ /* 0x000fda0003fc4270 */
[----:B------:R-:W-:Y:S05]  /*11f90*/  @!P6 BRA `(.L_x_1256) ;  /* 0xfffffffc005ce947 */ /* 0x000fea000383ffff */
.L_x_1253:
        /* <DEDUP_REMOVED lines=9> */
.L_x_1398:
[----:B------:R-:W-:-:S13]  /*12030*/  ISETP.NE.AND P0, PT, R3, RZ, PT ;  /* 0x000000ff0300720c */ /* 0x000fda0003f05270 */
[----:B------:R-:W-:Y:S05]  /*12040*/  @!P0 BRA `(.L_x_1258) ;  /* 0x0000000000108947 */ /* 0x000fea0003800000 */
[----:B------:R-:W-:Y:S01]  /*12050*/  UMOV UR4, 0xffffffff ;  /* 0xffffffff00047882 */ /* 0x000fe20000000000 */
[----:B------:R-:W-:Y:S02]  /*12060*/  VIADD R12, R8, 0xffffffff ;  /* 0xffffffff080c7836 */ /* 0x000fe40000000000 */
[----:B------:R-:W-:Y:S05]  /*12070*/  BRA.DIV UR4, `(.L_x_1259) ;  /* 0x0000004a04c07947 */ /* 0x000fea000b800000 */
[----:B------:R0:W0:Y:S02]  /*12080*/  SHFL.IDX PT, R6, R2, R12, 0x1f ;  /* 0x00001f0c02067589 */ /* 0x00002400000e0000 */
.L_x_1258:
[----:B-12-4-:R-:W-:Y:S01]  /*12090*/  IABS R10, R7 ;  /* 0x00000007000a7213 */ /* 0x016fe20000000000 */
[----:B0-----:R-:W-:Y:S01]  /*120a0*/  IMAD R16, R6, R5, R9 ;  /* 0x0000000506107224 */ /* 0x001fe200078e0209 */
[----:B------:R-:W-:Y:S01]  /*120b0*/  IABS R5, R4 ;  /* 0x0000000400057213 */ /* 0x000fe20000000000 */
[----:B------:R-:W-:Y:S01]  /*120c0*/  IMAD.IADD R19, R8, 0x1, R19 ;  /* 0x0000000108137824 */ /* 0x000fe200078e0213 */
[----:B------:R-:W0:Y:S01]  /*120d0*/  I2F.RP R11, R10 ;  /* 0x0000000a000b7306 */ /* 0x000e220000209400 */
[----:B------:R-:W-:-:S07]  /*120e0*/  IMAD.IADD R0, R0, 0x1, -R16 ;  /* 0x0000000100007824 */ /* 0x000fce00078e0a10 */
[----:B------:R-:W1:Y:S08]  /*120f0*/  I2F.RP R12, R5 ;  /* 0x00000005000c7306 */ /* 0x000e700000209400 */
[----:B0-----:R-:W0:Y:S08]  /*12100*/  MUFU.RCP R11, R11 ;  /* 0x0000000b000b7308 */ /* 0x001e300000001000 */
[----:B-1----:R-:W-:Y:S01]  /*12110*/  MUFU.RCP R12, R12 ;  /* 0x0000000c000c7308 */ /* 0x002fe20000001000 */
[----:B0-----:R-:W-:-:S07]  /*12120*/  VIADD R2, R11, 0xffffffe ;  /* 0x0ffffffe0b027836 */ /* 0x001fce0000000000 */
        /* <DEDUP_REMOVED lines=48> */
.L_x_1254:
[----:B------:R-:W-:Y:S01]  /*12430*/  UMOV UR4, URZ ;  /* 0x0000003f00047c82 */ /* 0x000fe20008000000 */
[----:B------:R-:W-:Y:S01]  /*12440*/  UMOV UR5, URZ ;  /* 0x0000003f00057c82 */ /* 0x000fe20008000000 */
[----:B------:R-:W-:Y:S01]  /*12450*/  ULDC UR6, c[0x0][0xd3c] ;  /* 0x00034f0000067ab9 */ /* 0x000fe20000000800 */
[----:B------:R-:W-:Y:S02]  /*12460*/  IMAD.MOV.U32 R16, RZ, RZ, R0 ;  /* 0x000000ffff107224 */ /* 0x000fe400078e0000 */
[----:B------:R-:W-:Y:S02]  /*12470*/  IMAD.U32 R17, RZ, RZ, UR4 ;  /* 0x00000004ff117e24 */ /* 0x000fe4000f8e00ff */
[----:B------:R-:W-:Y:S02]  /*12480*/  IMAD.U32 R18, RZ, RZ, UR5 ;  /* 0x00000005ff127e24 */ /* 0x000fe4000f8e00ff */
[----:B------:R-:W-:-:S07]  /*12490*/  IMAD.U32 R19, RZ, RZ, UR6 ;  /* 0x00000006ff137e24 */ /* 0x000fce000f8e00ff */
.L_x_1260:
[----:B------:R-:W0:Y:S01]  /*124a0*/  S2R R0, SR_TID.X ;  /* 0x0000000000007919 */ /* 0x000e220000002100 */
[----:B------:R-:W-:Y:S05]  /*124b0*/  WARPSYNC.ALL ;  /* 0x0000000000007948 */ /* 0x000fea0003800000 */
[----:B------:R-:W-:Y:S01]  /*124c0*/  BAR.SYNC.DEFER_BLOCKING 0x4, 0x180 ;  /* 0x0106000000007b1d */ /* 0x000fe20000010000 */
[----:B0-----:R-:W-:-:S04]  /*124d0*/  LOP3.LUT R0, R0, 0x1f, RZ, 0xc0, !PT ;  /* 0x0000001f00007812 */ /* 0x001fc800078ec0ff */
[----:B------:R-:W-:-:S13]  /*124e0*/  ISETP.NE.AND P0, PT, R0, RZ, PT ;  /* 0x000000ff0000720c */ /* 0x000fda0003f05270 */
[----:B------:R-:W0:Y:S01]  /*124f0*/  @!P0 S2R R3, SR_CgaCtaId ;  /* 0x0000000000038919 */ /* 0x000e220000008800 */
[----:B------:R-:W-:-:S04]  /*12500*/  @!P0 MOV R0, 0x400 ;  /* 0x0000040000008802 */ /* 0x000fc80000000f00 */
[----:B0-----:R-:W-:-:S05]  /*12510*/  @!P0 LEA R22, R3, R0, 0x18 ;  /* 0x0000000003168211 */ /* 0x001fca00078ec0ff */
[----:B------:R4:W-:Y:S01]  /*12520*/  @!P0 STS.128 [R22+0x324d0], R16 ;  /* 0x0324d01016008388 */ /* 0x0009e20000000c00 */
[----:B------:R-:W-:Y:S06]  /*12530*/  BAR.ARV 0x5, 0x180 ;  /* 0x0146000000007b1d */ /* 0x000fec0000002000 */
.L_x_1251:
[----:B------:R-:W-:Y:S02]  /*12540*/  ULDC UR4, c[0x0][0xd3c] ;  /* 0x00034f0000047ab9 */ /* 0x000fe40000000800 */
[----:B---3--:R-:W-:-:S13]  /*12550*/  ISETP.GE.AND P0, PT, R19, UR4, PT ;  /* 0x0000000413007c0c */ /* 0x008fda000bf06270 */
[----:B------:R-:W-:Y:S05]  /*12560*/  @!P0 BRA `(.L_x_1261) ;  /* 0xffffffac00108947 */ /* 0x000fea000383ffff */
[----:B------:R-:W-:Y:S05]  /*12570*/  BSYNC B8 ;  /* 0x0000000000087941 */ /* 0x000fea0003800000 */
.L_x_1194:
[----:B------:R-:W3:Y:S01]  /*12580*/  LDL.LU R0, [R1+0x18] ;  /* 0x0000180001007983 */ /* 0x000ee20000300800 */
[----:B------:R-:W-:Y:S01]  /*12590*/  BSSY B0, `(.L_x_1262) ;  /* 0x000000b000007945 */ /* 0x000fe20003800000 */
[----:B------:R-:W5:Y:S01]  /*125a0*/  S2R R5, SR_CgaCtaId ;  /* 0x0000000000057919 */ /* 0x000f620000008800 */
[----:B---3--:R-:W-:-:S05]  /*125b0*/  VIADD R0, R0, 0x1 ;  /* 0x0000000100007836 */ /* 0x008fca0000000000 */
        /* <DEDUP_REMOVED lines=8> */
.L_x_1401:
[----:B------:R-:W-:Y:S05]  /*12640*/  BSYNC B0 ;  /* 0x0000000000007941 */ /* 0x000fea0003800000 */
.L_x_1262:
[----:B------:R-:W-:-:S03]  /*12650*/  UMOV UR4, 0xffffffff ;  /* 0xffffffff00047882 */ /* 0x000fc60000000000 */
[----:B------:R-:W-:Y:S05]  /*12660*/  BRA.DIV UR4, `(.L_x_1264) ;  /* 0x0000004604807947 */ /* 0x000fea000b800000 */
[----:B-1----:R-:W1:Y:S02]  /*12670*/  S2R R0, SR_TID.X ;  /* 0x0000000000007919 */ /* 0x002e640000002100 */
[----:B-1----:R-:W-:-:S04]  /*12680*/  SHF.R.U32.HI R0, RZ, 0x5, R0 ;  /* 0x00000005ff007819 */ /* 0x002fc80000011600 */
[----:B------:R-:W-:-:S05]  /*12690*/  LOP3.LUT R0, R0, 0x3, RZ, 0xc0, !PT ;  /* 0x0000000300007812 */ /* 0x000fca00078ec0ff */
[----:B------:R1:W3:Y:S02]  /*126a0*/  SHFL.IDX PT, R14, R0, RZ, 0x1f ;  /* 0x00001fff000e7589 */ /* 0x0002e400000e0000 */
.L_x_1404:
[----:B---3--:R-:W-:Y:S01]  /*126b0*/  ISETP.NE.AND P0, PT, R14, RZ, PT ;  /* 0x000000ff0e00720c */ /* 0x008fe20003f05270 */
[----:B------:R-:W-:-:S12]  /*126c0*/  BSSY B0, `(.L_x_1265) ;  /* 0x0000026000007945 */ /* 0x000fd80003800000 */
[----:B------:R-:W-:Y:S05]  /*126d0*/  @P0 BRA `(.L_x_1266) ;  /* 0x0000000000900947 */ /* 0x000fea0003800000 */
[----:B------:R-:W-:-:S03]  /*126e0*/  UMOV UR4, 0xffffffff ;  /* 0xffffffff00047882 */ /* 0x000fc60000000000 */
[----:B------:R-:W-:Y:S05]  /*126f0*/  BRA.DIV UR4, `(.L_x_1267) ;  /* 0x0000004604907947 */ /* 0x000fea000b800000 */
[----:B------:R-:W-:-:S13]  /*12700*/  ELECT P6, URZ, PT ;  /* 0x00000000003f782f */ /* 0x000fda00038c0000 */
.L_x_1407:
[----:B------:R-:W-:Y:S05]  /*12710*/  @!P6 BRA `(.L_x_1266) ;  /* 0x000000000080e947 */ /* 0x000fea0003800000 */
[----:B-1----:R-:W3:Y:S02]  /*12720*/  LDL R0, [R1+0x38] ;  /* 0x0000380001007983 */ /* 0x002ee40000100800 */
[----:B---3--:R-:W-:-:S13]  /*12730*/  R2UR UR4, R0 ;  /* 0x00000000000472ca */ /* 0x008fda00000e0000 */
[----:B------:R-:W-:-:S06]  /*12740*/  ULOP3.LUT UR4, UR4, 0x2, URZ, 0xfc, !UPT ;  /* 0x0000000204047892 */ /* 0x000fcc000f8efc3f */
[----:B------:R-:W-:-:S05]  /*12750*/  IMAD.U32 R0, RZ, RZ, UR4 ;  /* 0x00000004ff007e24 */ /* 0x000fca000f8e00ff */
[----:B------:R-:W-:-:S13]  /*12760*/  ISETP.NE.AND P0, PT, R0, 0x3, PT ;  /* 0x000000030000780c */ /* 0x000fda0003f05270 */
[----:B------:R-:W-:Y:S05]  /*12770*/  @!P0 BRA `(.L_x_1268) ;  /* 0x0000000000048947 */ /* 0x000fea0003800000 */
[----:B------:R-:W-:Y:S01]  /*12780*/  BPT.TRAP 0x1 ;  /* 0x000000040000795c */ /* 0x000fe20000300000 */
.L_x_1268:
[C---:B------:R-:W-:Y:S01]  /*12790*/  IMAD R3, R24.reuse, 0x8, R5 ;  /* 0x0000000818037824 */ /* 0x040fe200078e0205 */
[----:B------:R-:W-:Y:S01]  /*127a0*/  SHF.L.U32 R2, R27, 0x1f, RZ ;  /* 0x0000001f1b027819 */ /* 0x000fe200000006ff */
[----:B------:R-:W-:-:S03]  /*127b0*/  VIADD R24, R24, 0x1 ;  /* 0x0000000118187836 */ /* 0x000fc60000000000 */
[----:B------:R-:W1:Y:S02]  /*127c0*/  SYNCS.PHASECHK.TRANS64.TRYWAIT P1, [R3+URZ+0x32440], R2 ;  /* 0x03244002030075a7 */ /* 0x000e64000802017f */
[----:B------:R-:W-:-:S04]  /*127d0*/  ISETP.NE.AND P2, PT, R24, 0x2, PT ;  /* 0x000000021800780c */ /* 0x000fc80003f45270 */
[----:B------:R-:W-:Y:S01]  /*127e0*/  SEL R0, RZ, 0x1, P2 ;  /* 0x00000001ff007807 */ /* 0x000fe20001000000 */
[----:B-1----:R-:W-:Y:S08]  /*127f0*/  @!P1 BRA `(.L_x_1269) ;  /* 0x0000004400709947 */ /* 0x002ff00003800000 */
.L_x_1408:
[----:B------:R-:W-:Y:S02]  /*12800*/  SEL R24, R24, RZ, P2 ;  /* 0x000000ff18187207 */ /* 0x000fe40001000000 */
[----:B------:R-:W-:Y:S01]  /*12810*/  LOP3.LUT R0, R27, R0, RZ, 0x3c, !PT ;  /* 0x000000001b007212 */ /* 0x000fe200078e3cff */
[----:B------:R-:W-:Y:S06]  /*12820*/  @!P0 BRA `(.L_x_1270) ;  /* 0x0000000000048947 */ /* 0x000fec0003800000 */
[----:B------:R-:W-:Y:S01]  /*12830*/  BPT.TRAP 0x1 ;  /* 0x000000040000795c */ /* 0x000fe20000300000 */
.L_x_1270:
[----:B------:R-:W-:Y:S01]  /*12840*/  IMAD R5, R24, 0x8, R5 ;  /* 0x0000000818057824 */ /* 0x000fe200078e0205 */
[----:B------:R-:W-:-:S04]  /*12850*/  SHF.L.U32 R0, R0, 0x1f, RZ ;  /* 0x0000001f00007819 */ /* 0x000fc800000006ff */
[----:B------:R-:W3:Y:S02]  /*12860*/  SYNCS.PHASECHK.TRANS64.TRYWAIT P1, [R5+URZ+0x32440], R0 ;  /* 0x03244000050075a7 */ /* 0x000ee4000802017f */
[----:B---3--:R-:W-:Y:S05]  /*12870*/  @!P1 BRA `(.L_x_1271) ;  /* 0x0000004400649947 */ /* 0x008fea0003800000 */
.L_x_1409:
[----:B------:R-:W-:Y:S05]  /*12880*/  @!P0 BRA `(.L_x_1272) ;  /* 0x0000000000048947 */ /* 0x000fea0003800000 */
[----:B------:R-:W-:Y:S01]  /*12890*/  BPT.TRAP 0x1 ;  /* 0x000000040000795c */ /* 0x000fe20000300000 */
.L_x_1272:
[----:B------:R-:W5:Y:S02]  /*128a0*/  SYNCS.PHASECHK.TRANS64.TRYWAIT P1, [R3+URZ+0x32460], R2 ;  /* 0x03246002030075a7 */ /* 0x000f64000802017f */
[----:B-----5:R-:W-:Y:S05]  /*128b0*/  @!P1 BRA `(.L_x_1273) ;  /* 0x0000004400689947 */ /* 0x020fea0003800000 */
.L_x_1410:
[----:B------:R-:W-:Y:S05]  /*128c0*/  @!P0 BRA `(.L_x_1274) ;  /* 0x0000000000048947 */ /* 0x000fea0003800000 */
[----:B------:R-:W-:Y:S01]  /*128d0*/  BPT.TRAP 0x1 ;  /* 0x000000040000795c */ /* 0x000fe20000300000 */
.L_x_1274:
[----:B------:R0:W0:Y:S02]  /*128e0*/  SYNCS.PHASECHK.TRANS64.TRYWAIT P0, [R5+URZ+0x32460], R0 ;  /* 0x03246000050075a7 */ /* 0x000024000800017f */
[----:B0-----:R-:W-:Y:S05]  /*128f0*/  @!P0 NANOSLEEP.SYNCS 0x989680 ;  /* 0x009896800000895d */ /* 0x001fea0003900000 */
[----:B------:R-:W0:Y:S02]  /*12900*/  @!P0 SYNCS.PHASECHK.TRANS64 P0, [R5+URZ+0x32460], R0 ;  /* 0x03246000050085a7 */ /* 0x000e24000800007f */
[----:B0-----:R-:W-:Y:S05]  /*12910*/  @!P0 BRA `(.L_x_1274) ;  /* 0xfffffffc00f08947 */ /* 0x001fea000383ffff */
.L_x_1266:
[----:B------:R-:W-:Y:S05]  /*12920*/  BSYNC B0 ;  /* 0x0000000000007941 */ /* 0x000fea0003800000 */
.L_x_1265:
[----:B------:R-:W-:Y:S05]  /*12930*/  EXIT ;  /* 0x000000000000794d */ /* 0x000fea0003800000 */
.L_x_1140:
[----:B-1----:R1:W2:Y:S02]  /*12940*/  SYNCS.PHASECHK.TRANS64.TRYWAIT P0, [R3+URZ+0x32400], R0 ;  /* 0x03240000030075a7 */ /* 0x0022a4000800017f */
[----:B--2---:R-:W-:Y:S05]  /*12950*/  @!P0 NANOSLEEP.SYNCS 0x989680 ;  /* 0x009896800000895d */ /* 0x004fea0003900000 */
[----:B------:R-:W2:Y:S02]  /*12960*/  @!P0 SYNCS.PHASECHK.TRANS64 P0, [R3+URZ+0x32400], R0 ;  /* 0x03240000030085a7 */ /* 0x000ea4000800007f */
[----:B--2---:R-:W-:Y:S05]  /*12970*/  @!P0 BRA `(.L_x_1140) ;  /* 0xfffffffc00f08947 */ /* 0x004fea000383ffff */
[----:B------:R-:W-:Y:S05]  /*12980*/  BRA `(.L_x_1275) ;  /* 0xfffffef400107947 */ /* 0x000fea000383ffff */
.L_x_1144:
[----:B---3--:R-:W-:-:S04]  /*12990*/  IMAD.U32 R5, RZ, RZ, UR6 ;  /* 0x00000006ff057e24 */ /* 0x008fc8000f8e00ff */
[----:B------:R3:W4:Y:S03]  /*129a0*/  SYNCS.PHASECHK.TRANS64.TRYWAIT P1, [R5+URZ+0x32430], R2 ;  /* 0x03243002050075a7 */ /* 0x000726000802017f */
[----:B----4-:R-:W-:Y:S05]  /*129b0*/  @!P1 NANOSLEEP.SYNCS 0x989680 ;  /* 0x009896800000995d */ /* 0x010fea0003900000 */
[----:B------:R-:W4:Y:S02]  /*129c0*/  @!P1 SYNCS.PHASECHK.TRANS64 P1, [R5+URZ+0x32430], R2 ;  /* 0x03243002050095a7 */ /* 0x000f24000802007f */
[----:B----4-:R-:W-:Y:S05]  /*129d0*/  @!P1 BRA `(.L_x_1144) ;  /* 0xfffffffc00ec9947 */ /* 0x010fea000383ffff */
[----:B------:R-:W-:Y:S05]  /*129e0*/  BRA `(.L_x_1143) ;  /* 0xfffffef400407947 */ /* 0x000fea000383ffff */
.L_x_1145:
[----:B----4-:R4:W0:Y:S02]  /*129f0*/  SYNCS.PHASECHK.TRANS64.TRYWAIT P1, [R3+URZ+0x32410], R0 ;  /* 0x03241000030075a7 */ /* 0x010824000802017f */
[----:B0-----:R-:W-:Y:S05]  /*12a00*/  @!P1 NANOSLEEP.SYNCS 0x989680 ;  /* 0x009896800000995d */ /* 0x001fea0003900000 */
[----:B------:R-:W0:Y:S02]  /*12a10*/  @!P1 SYNCS.PHASECHK.TRANS64 P1, [R3+URZ+0x32410], R0 ;  /* 0x03241000030095a7 */ /* 0x000e24000802007f */
[----:B0-----:R-:W-:Y:S05]  /*12a20*/  @!P1 BRA `(.L_x_1145) ;  /* 0xfffffffc00f09947 */ /* 0x001fea000383ffff */
[----:B------:R-:W-:Y:S05]  /*12a30*/  BRA `(.L_x_1276) ;  /* 0xfffffef400f87947 */ /* 0x000fea000383ffff */
.L_x_1149:
[----:B0--3--:R-:W-:-:S04]  /*12a40*/  IMAD.U32 R5, RZ, RZ, UR6 ;  /* 0x00000006ff057e24 */ /* 0x009fc8000f8e00ff */
[----:B------:R0:W3:Y:S03]  /*12a50*/  SYNCS.PHASECHK.TRANS64.TRYWAIT P1, [R5+URZ+0x32450], R2 ;  /* 0x03245002050075a7 */ /* 0x0000e6000802017f */
[----:B---3--:R-:W-:Y:S05]  /*12a60*/  @!P1 NANOSLEEP.SYNCS 0x989680 ;  /* 0x009896800000995d */ /* 0x008fea0003900000 */
[----:B------:R-:W3:Y:S02]  /*12a70*/  @!P1 SYNCS.PHASECHK.TRANS64 P1, [R5+URZ+0x32450], R2 ;  /* 0x03245002050095a7 */ /* 0x000ee4000802007f */
[----:B---3--:R-:W-:Y:S05]  /*12a80*/  @!P1 BRA `(.L_x_1149) ;  /* 0xfffffffc00ec9947 */ /* 0x008fea000383ffff */
[----:B------:R-:W-:Y:S05]  /*12a90*/  BRA `(.L_x_1148) ;  /* 0xfffffef800007947 */ /* 0x000fea000383ffff */
.L_x_1156:
[----:B-1----:R-:W-:-:S04]  /*12aa0*/  IMAD.U32 R153, RZ, RZ, UR5 ;  /* 0x00000005ff997e24 */ /* 0x002fc8000f8e00ff */
[----:B------:R1:W2:Y:S03]  /*12ab0*/  SYNCS.PHASECHK.TRANS64.TRYWAIT P2, [R153+URZ+0x32430], R0 ;  /* 0x03243000990075a7 */ /* 0x0002a6000804017f */
[----:B--2---:R-:W-:Y:S05]  /*12ac0*/  @!P2 NANOSLEEP.SYNCS 0x989680 ;  /* 0x009896800000a95d */ /* 0x004fea0003900000 */
[----:B------:R-:W2:Y:S02]  /*12ad0*/  @!P2 SYNCS.PHASECHK.TRANS64 P2, [R153+URZ+0x32430], R0 ;  /* 0x032430009900a5a7 */ /* 0x000ea4000804007f */
[----:B--2---:R-:W-:Y:S05]  /*12ae0*/  @!P2 BRA `(.L_x_1156) ;  /* 0xfffffffc00eca947 */ /* 0x004fea000383ffff */
[----:B------:R-:W-:Y:S05]  /*12af0*/  BRA `(.L_x_1155) ;  /* 0xffffff1c00907947 */ /* 0x000fea000383ffff */
.L_x_1160:
[----:B--2---:R-:W-:-:S04]  /*12b00*/  IMAD.U32 R210, RZ, RZ, UR5 ;  /* 0x00000005ffd27e24 */ /* 0x004fc8000f8e00ff */
[----:B------:R2:W3:Y:S03]  /*12b10*/  SYNCS.PHASECHK.TRANS64.TRYWAIT P2, [R210+URZ+0x32450], R0 ;  /* 0x03245000d20075a7 */ /* 0x0004e6000804017f */
[----:B---3--:R-:W-:Y:S05]  /*12b20*/  @!P2 NANOSLEEP.SYNCS 0x989680 ;  /* 0x009896800000a95d */ /* 0x008fea0003900000 */
[----:B------:R-:W3:Y:S02]  /*12b30*/  @!P2 SYNCS.PHASECHK.TRANS64 P2, [R210+URZ+0x32450], R0 ;  /* 0x03245000d200a5a7 */ /* 0x000ee4000804007f */
[----:B---3--:R-:W-:Y:S05]  /*12b40*/  @!P2 BRA `(.L_x_1160) ;  /* 0xfffffffc00eca947 */ /* 0x008fea000383ffff */
[----:B------:R-:W-:Y:S05]  /*12b50*/  BRA `(.L_x_1159) ;  /* 0xffffff20000c7947 */ /* 0x000fea000383ffff */
.L_x_1208:
        /* <DEDUP_REMOVED lines=11> */
.L_x_1278:
[----:B------:R-:W-:Y:S05]  /*12c10*/  BSYNC B0 ;  /* 0x0000000000007941 */ /* 0x000fea0003800000 */
.L_x_1277:
[----:B------:R-:W-:Y:S05]  /*12c20*/  BRA `(.L_x_1279) ;  /* 0xffffffb4005c7947 */ /* 0x000fea000383ffff */
.L_x_1211:
[----:B0-----:R0:W1:Y:S02]  /*12c30*/  SYNCS.PHASECHK.TRANS64.TRYWAIT P0, [R25+URZ+0x32440], R0 ;  /* 0x03244000190075a7 */ /* 0x001064000800017f */
[----:B-1----:R-:W-:Y:S05]  /*12c40*/  @!P0 NANOSLEEP.SYNCS 0x989680 ;  /* 0x009896800000895d */ /* 0x002fea0003900000 */
[----:B------:R-:W1:Y:S02]  /*12c50*/  @!P0 SYNCS.PHASECHK.TRANS64 P0, [R25+URZ+0x32440], R0 ;  /* 0x03244000190085a7 */ /* 0x000e64000800007f */
[----:B-1----:R-:W-:Y:S05]  /*12c60*/  @!P0 BRA `(.L_x_1211) ;  /* 0xfffffffc00f08947 */ /* 0x002fea000383ffff */
[----:B------:R-:W-:Y:S05]  /*12c70*/  BRA `(.L_x_1280) ;  /* 0xffffffb400887947 */ /* 0x000fea000383ffff */
.L_x_1212:
        /* <DEDUP_REMOVED lines=8> */
.L_x_1282:
[----:B------:R-:W-:Y:S05]  /*12d00*/  BSYNC B0 ;  /* 0x0000000000007941 */ /* 0x000fea0003800000 */
.L_x_1281:
        /* <DEDUP_REMOVED lines=9> */
.L_x_1283:
[----:B------:R-:W-:Y:S02]  /*12da0*/  IMAD.MOV.U32 R13, RZ, RZ, R4 ;  /* 0x000000ffff0d7224 */ /* 0x000fe400078e0004 */
[----:B------:R-:W-:Y:S02]  /*12db0*/  IMAD.MOV.U32 R12, RZ, RZ, 0x1 ;  /* 0x00000001ff0c7424 */ /* 0x000fe400078e00ff */
[----:B------:R-:W-:-:S07]  /*12dc0*/  IMAD.MOV.U32 R3, RZ, RZ, R14 ;  /* 0x000000ffff037224 */ /* 0x000fce00078e000e */
[----:B------:R-:W-:Y:S05]  /*12dd0*/  WARPSYNC.COLLECTIVE R15, `(.L_x_1284) ;  /* 0x000000000f087348 */ /* 0x000fea0003c00000 */
[----:B------:R0:W1:Y:S02]  /*12de0*/  SHFL.IDX P6, R14, R13, R12, R11 ;  /* 0x0000000c0d0e7389 */ /* 0x00006400000c000b */
[----:B01----:R-:W-:Y:S01]  /*12df0*/  ENDCOLLECTIVE ;  /* 0x000000000000791b */ /* 0x003fe20003800000 */
.L_x_1284:
        /* <DEDUP_REMOVED lines=15> */
.L_x_1285:
[----:B------:R-:W-:Y:S02]  /*12ef0*/  @P0 IMAD R6, R5, 0x2, R22 ;  /* 0x0000000205060824 */ /* 0x000fe400078e0216 */
[----:B------:R-:W-:Y:S02]  /*12f00*/  IMAD.MOV.U32 R13, RZ, RZ, R4 ;  /* 0x000000ffff0d7224 */ /* 0x000fe400078e0004 */
[----:B------:R-:W-:Y:S02]  /*12f10*/  IMAD.MOV.U32 R12, RZ, RZ, 0x2 ;  /* 0x00000002ff0c7424 */ /* 0x000fe400078e00ff */
[----:B------:R-:W-:-:S07]  /*12f20*/  IMAD.MOV.U32 R3, RZ, RZ, R14 ;  /* 0x000000ffff037224 */ /* 0x000fce00078e000e */
[----:B------:R-:W-:Y:S05]  /*12f30*/  WARPSYNC.COLLECTIVE R15, `(.L_x_1286) ;  /* 0x000000000f087348 */ /* 0x000fea0003c00000 */
[----:B------:R0:W1:Y:S02]  /*12f40*/  SHFL.IDX P6, R14, R13, R12, R11 ;  /* 0x0000000c0d0e7389 */ /* 0x00006400000c000b */
[----:B01----:R-:W-:Y:S01]  /*12f50*/  ENDCOLLECTIVE ;  /* 0x000000000000791b */ /* 0x003fe20003800000 */
.L_x_1286:
[----:B------:R-:W-:-:S05]  /*12f60*/  @P0 LEA R3, P1, R7, R3, 0x1 ;  /* 0x0000000307030211 */ /* 0x000fca00078208ff */
[----:B------:R-:W-:-:S05]  /*12f70*/  @P0 IMAD.X R2, RZ, RZ, R2, P1 ;  /* 0x000000ffff020224 */ /* 0x000fca00008e0602 */
[----:B------:R-:W-:Y:S02]  /*12f80*/  @P0 LOP3.LUT R3, R3, R2, RZ, 0x3c, !PT ;  /* 0x0000000203030212 */ /* 0x000fe400078e3cff */
[----:B------:R-:W-:Y:S02]  /*12f90*/  MOV R13, R0 ;  /* 0x00000000000d7202 */ /* 0x000fe40000000f00 */
        /* <DEDUP_REMOVED lines=11> */
.L_x_1287:
[----:B------:R-:W-:Y:S02]  /*13050*/  @P0 IMAD R6, R5, 0x2, R22 ;  /* 0x0000000205060824 */ /* 0x000fe400078e0216 */
[----:B------:R-:W-:Y:S02]  /*13060*/  IMAD.MOV.U32 R13, RZ, RZ, R4 ;  /* 0x000000ffff0d7224 */ /* 0x000fe400078e0004 */
[----:B------:R-:W-:Y:S02]  /*13070*/  IMAD.MOV.U32 R12, RZ, RZ, 0x3 ;  /* 0x00000003ff0c7424 */ /* 0x000fe400078e00ff */
[----:B------:R-:W-:-:S07]  /*13080*/  IMAD.MOV.U32 R3, RZ, RZ, R14 ;  /* 0x000000ffff037224 */ /* 0x000fce00078e000e */
[----:B------:R-:W-:Y:S05]  /*13090*/  WARPSYNC.COLLECTIVE R15, `(.L_x_1288) ;  /* 0x000000000f087348 */ /* 0x000fea0003c00000 */
[----:B------:R0:W1:Y:S02]  /*130a0*/  SHFL.IDX P6, R14, R13, R12, R11 ;  /* 0x0000000c0d0e7389 */ /* 0x00006400000c000b */
[----:B01----:R-:W-:Y:S01]  /*130b0*/  ENDCOLLECTIVE ;  /* 0x000000000000791b */ /* 0x003fe20003800000 */
.L_x_1288:
        /* <DEDUP_REMOVED lines=15> */
.L_x_1289:
[----:B------:R-:W-:Y:S02]  /*131b0*/  @P0 IMAD R6, R5, 0x2, R22 ;  /* 0x0000000205060824 */ /* 0x000fe400078e0216 */
[----:B------:R-:W-:Y:S02]  /*131c0*/  IMAD.MOV.U32 R13, RZ, RZ, R4 ;  /* 0x000000ffff0d7224 */ /* 0x000fe400078e0004 */
[----:B------:R-:W-:Y:S02]  /*131d0*/  IMAD.MOV.U32 R12, RZ, RZ, 0x4 ;  /* 0x00000004ff0c7424 */ /* 0x000fe400078e00ff */
[----:B------:R-:W-:-:S07]  /*131e0*/  IMAD.MOV.U32 R3, RZ, RZ, R14 ;  /* 0x000000ffff037224 */ /* 0x000fce00078e000e */
[----:B------:R-:W-:Y:S05]  /*131f0*/  WARPSYNC.COLLECTIVE R15, `(.L_x_1290) ;  /* 0x000000000f087348 */ /* 0x000fea0003c00000 */
[----:B------:R0:W1:Y:S02]  /*13200*/  SHFL.IDX P6, R14, R13, R12, R11 ;  /* 0x0000000c0d0e7389 */ /* 0x00006400000c000b */
[----:B01----:R-:W-:Y:S01]  /*13210*/  ENDCOLLECTIVE ;  /* 0x000000000000791b */ /* 0x003fe20003800000 */
.L_x_1290:
        /* <DEDUP_REMOVED lines=15> */
.L_x_1291:
[----:B------:R-:W-:Y:S02]  /*13310*/  @P0 IMAD R6, R5, 0x2, R22 ;  /* 0x0000000205060824 */ /* 0x000fe400078e0216 */
[----:B------:R-:W-:Y:S02]  /*13320*/  IMAD.MOV.U32 R13, RZ, RZ, R4 ;  /* 0x000000ffff0d7224 */ /* 0x000fe400078e0004 */
[----:B------:R-:W-:Y:S02]  /*13330*/  IMAD.MOV.U32 R12, RZ, RZ, 0x5 ;  /* 0x00000005ff0c7424 */ /* 0x000fe400078e00ff */
[----:B------:R-:W-:-:S07]  /*13340*/  IMAD.MOV.U32 R3, RZ, RZ, R14 ;  /* 0x000000ffff037224 */ /* 0x000fce00078e000e */
[----:B------:R-:W-:Y:S05]  /*13350*/  WARPSYNC.COLLECTIVE R15, `(.L_x_1292) ;  /* 0x000000000f087348 */ /* 0x000fea0003c00000 */
[----:B------:R0:W1:Y:S02]  /*13360*/  SHFL.IDX P6, R14, R13, R12, R11 ;  /* 0x0000000c0d0e7389 */ /* 0x00006400000c000b */
[----:B01----:R-:W-:Y:S01]  /*13370*/  ENDCOLLECTIVE ;  /* 0x000000000000791b */ /* 0x003fe20003800000 */
.L_x_1292:
        /* <DEDUP_REMOVED lines=10> */
.L_x_1293:
[----:B------:R-:W-:Y:S01]  /*13420*/  @!PT LDS RZ, [RZ] ;  /* 0x00000000fffff984 */ /* 0x000fe20000000800 */
[----:B------:R-:W-:Y:S01]  /*13430*/  @!PT LDS RZ, [RZ] ;  /* 0x00000000fffff984 */ /* 0x000fe20000000800 */
[----:B------:R-:W-:Y:S01]  /*13440*/  @!PT LDS RZ, [RZ] ;  /* 0x00000000fffff984 */ /* 0x000fe20000000800 */
[----:B------:R1:W-:Y:S01]  /*13450*/  @P0 LDGSTS.E.BYPASS.LTC128B.128 [R6+0x1e400], desc[UR36][R2.64], !P2 ;  /* 0x1e40000002060fae */ /* 0x0003e2000d101d64 */
[----:B------:R-:W-:Y:S01]  /*13460*/  IMAD.MOV.U32 R0, RZ, RZ, R14 ;  /* 0x000000ffff007224 */ /* 0x000fe200078e000e */
[----:B------:R-:W-:Y:S06]  /*13470*/  BRA `(.L_x_1294) ;  /* 0xffffffb000e87947 */ /* 0x000fec000383ffff */
.L_x_1217:
[----:B------:R0:W5:Y:S01]  /*13480*/  LDL.LU R6, [R1+0x4] ;  /* 0x0000040001067983 */ /* 0x0001620000300800 */
[----:B------:R-:W-:Y:S01]  /*13490*/  IMAD.MOV.U32 R13, RZ, RZ, R5 ;  /* 0x000000ffff0d7224 */ /* 0x000fe200078e0005 */
[----:B------:R-:W-:Y:S01]  /*134a0*/  LOP3.LUT R23, R23, 0xffffdfff, RZ, 0xc0, !PT ;  /* 0xffffdfff17177812 */ /* 0x000fe200078ec0ff */
[----:B------:R-:W-:Y:S02]  /*134b0*/  IMAD.MOV.U32 R12, RZ, RZ, RZ ;  /* 0x000000ffff0c7224 */ /* 0x000fe400078e00ff */
[----:B------:R-:W-:Y:S02]  /*134c0*/  IMAD.MOV.U32 R11, RZ, RZ, 0x181f ;  /* 0x0000181fff0b7424 */ /* 0x000fe400078e00ff */
[----:B------:R-:W-:Y:S02]  /*134d0*/  IMAD.MOV.U32 R15, RZ, RZ, -0x1 ;  /* 0xffffffffff0f7424 */ /* 0x000fe400078e00ff */
[----:B0-----:R-:W-:-:S07]  /*134e0*/  IMAD.IADD R4, R21, 0x1, R4 ;  /* 0x0000000115047824 */ /* 0x001fce00078e0204 */
[----:B-----5:R-:W-:Y:S05]  /*134f0*/  WARPSYNC.COLLECTIVE R15, `(.L_x_1295) ;  /* 0x000000000f087348 */ /* 0x020fea0003c00000 */
[----:B------:R0:W1:Y:S02]  /*13500*/  SHFL.IDX P6, R14, R13, R12, R11 ;  /* 0x0000000c0d0e7389 */ /* 0x00006400000c000b */
[----:B01---5:R-:W-:Y:S01]  /*13510*/  ENDCOLLECTIVE ;  /* 0x000000000000791b */ /* 0x023fe20003800000 */
.L_x_1295:
[----:B------:R-:W-:Y:S02]  /*13520*/  IMAD.MOV.U32 R13, RZ, RZ, R0 ;  /* 0x000000ffff0d7224 */ /* 0x000fe400078e0000 */
[----:B------:R-:W-:-:S07]  /*13530*/  IMAD.MOV.U32 R3, RZ, RZ, R14 ;  /* 0x000000ffff037224 */ /* 0x000fce00078e000e */
[----:B------:R-:W-:Y:S05]  /*13540*/  WARPSYNC.COLLECTIVE R15, `(.L_x_1296) ;  /* 0x000000000f087348 */ /* 0x000fea0003c00000 */
[----:B------:R0:W1:Y:S02]  /*13550*/  SHFL.IDX P6, R14, R13, R12, R11 ;  /* 0x0000000c0d0e7389 */ /* 0x00006400000c000b */
[----:B01----:R-:W-:Y:S01]  /*13560*/  ENDCOLLECTIVE ;  /* 0x000000000000791b */ /* 0x003fe20003800000 */
.L_x_1296:
[----:B------:R-:W-:Y:S02]  /*13570*/  IMAD.MOV.U32 R13, RZ, RZ, R5 ;  /* 0x000000ffff0d7224 */ /* 0x000fe400078e0005 */
[----:B------:R-:W-:Y:S02]  /*13580*/  IMAD.MOV.U32 R12, RZ, RZ, 0x1 ;  /* 0x00000001ff0c7424 */ /* 0x000fe400078e00ff */
[----:B------:R-:W-:-:S07]  /*13590*/  IMAD.MOV.U32 R10, RZ, RZ, R14 ;  /* 0x000000ffff0a7224 */ /* 0x000fce00078e000e */
[----:B------:R-:W-:Y:S05]  /*135a0*/  WARPSYNC.COLLECTIVE R15, `(.L_x_1297) ;  /* 0x000000000f087348 */ /* 0x000fea0003c00000 */
[----:B------:R0:W1:Y:S02]  /*135b0*/  SHFL.IDX P6, R14, R13, R12, R11 ;  /* 0x0000000c0d0e7389 */ /* 0x00006400000c000b */
[----:B01----:R-:W-:Y:S01]  /*135c0*/  ENDCOLLECTIVE ;  /* 0x000000000000791b */ /* 0x003fe20003800000 */
.L_x_1297:
[----:B------:R-:W-:Y:S02]  /*135d0*/  IMAD.MOV.U32 R13, RZ, RZ, R0 ;  /* 0x000000ffff0d7224 */ /* 0x000fe400078e0000 */
[----:B------:R-:W-:-:S05]  /*135e0*/  IMAD R6, R6, R7, RZ ;  /* 0x0000000706067224 */ /* 0x000fca00078e02ff */
[----:B------:R-:W-:-:S13]  /*135f0*/  ISETP.GE.AND P2, PT, R4, R6, PT ;  /* 0x000000060400720c */ /* 0x000fda0003f46270 */
[----:B------:R-:W-:Y:S02]  /*13600*/  @!P2 LEA R10, P1, R20, R10, 0x1 ;  /* 0x0000000a140aa211 */ /* 0x000fe400078208ff */
[----:B------:R-:W-:-:S03]  /*13610*/  @P2 LOP3.LUT R23, R23, 0x2000, RZ, 0xfc, !PT ;  /* 0x0000200017172812 */ /* 0x000fc600078efcff */
[----:B------:R-:W-:Y:S01]  /*13620*/  @!P2 IMAD.X R3, RZ, RZ, R3, P1 ;  /* 0x000000ffff03a224 */ /* 0x000fe200008e0603 */
[----:B------:R-:W-:Y:S01]  /*13630*/  LOP3.LUT R23, R23, 0xffffefff, RZ, 0xc0, !PT ;  /* 0xffffefff17177812 */ /* 0x000fe200078ec0ff */
[----:B------:R-:W-:-:S05]  /*13640*/  @!P2 IMAD.MOV.U32 R2, RZ, RZ, R10 ;  /* 0x000000ffff02a224 */ /* 0x000fca00078e000a */
        /* <DEDUP_REMOVED lines=10> */
.L_x_1298:
[----:B------:R-:W-:Y:S01]  /*136f0*/  @P2 LOP3.LUT R23, R23, 0x1000, RZ, 0xfc, !PT ;  /* 0x0000100017172812 */ /* 0x000fe200078efcff */
[----:B------:R-:W-:-:S03]  /*13700*/  IMAD.MOV.U32 R13, RZ, RZ, R5 ;  /* 0x000000ffff0d7224 */ /* 0x000fc600078e0005 */
[----:B------:R-:W-:Y:S01]  /*13710*/  LOP3.LUT R23, R23, 0xfffff7ff, RZ, 0xc0, !PT ;  /* 0xfffff7ff17177812 */ /* 0x000fe200078ec0ff */
[----:B------:R-:W-:Y:S02]  /*13720*/  IMAD.MOV.U32 R12, RZ, RZ, 0x2 ;  /* 0x00000002ff0c7424 */ /* 0x000fe400078e00ff */
[----:B------:R-:W-:-:S07]  /*13730*/  IMAD.MOV.U32 R7, RZ, RZ, R14 ;  /* 0x000000ffff077224 */ /* 0x000fce00078e000e */
[----:B------:R-:W-:Y:S05]  /*13740*/  WARPSYNC.COLLECTIVE R15, `(.L_x_1299) ;  /* 0x000000000f087348 */ /* 0x000fea0003c00000 */
[----:B------:R0:W1:Y:S02]  /*13750*/  SHFL.IDX P6, R14, R13, R12, R11 ;  /* 0x0000000c0d0e7389 */ /* 0x00006400000c000b */
[----:B01----:R-:W-:Y:S01]  /*13760*/  ENDCOLLECTIVE ;  /* 0x000000000000791b */ /* 0x003fe20003800000 */
.L_x_1299:
        /* <DEDUP_REMOVED lines=15> */
.L_x_1300:
[----:B------:R-:W-:Y:S01]  /*13860*/  @P2 LOP3.LUT R23, R23, 0x800, RZ, 0xfc, !PT ;  /* 0x0000080017172812 */ /* 0x000fe200078efcff */
[----:B------:R-:W-:-:S03]  /*13870*/  IMAD.MOV.U32 R13, RZ, RZ, R5 ;  /* 0x000000ffff0d7224 */ /* 0x000fc600078e0005 */
[----:B------:R-:W-:Y:S01]  /*13880*/  LOP3.LUT R23, R23, 0xfffffdff, RZ, 0xc0, !PT ;  /* 0xfffffdff17177812 */ /* 0x000fe200078ec0ff */
[----:B------:R-:W-:Y:S02]  /*13890*/  IMAD.MOV.U32 R12, RZ, RZ, 0x3 ;  /* 0x00000003ff0c7424 */ /* 0x000fe400078e00ff */
[----:B------:R-:W-:-:S05]  /*138a0*/  IMAD.MOV.U32 R11, RZ, RZ, R14 ;  /* 0x000000ffff0b7224 */ /* 0x000fca00078e000e */
[----:B------:R-:W-:-:S05]  /*138b0*/  @!P2 LEA R11, P1, R20, R11, 0x1 ;  /* 0x0000000b140ba211 */ /* 0x000fca00078208ff */
[----:B------:R-:W-:Y:S02]  /*138c0*/  @!P2 IMAD.X R8, RZ, RZ, R2, P1 ;  /* 0x000000ffff08a224 */ /* 0x000fe400008e0602 */
[----:B------:R-:W-:Y:S02]  /*138d0*/  @!P2 IMAD.MOV.U32 R2, RZ, RZ, R11 ;  /* 0x000000ffff02a224 */ /* 0x000fe400078e000b */
[----:B------:R-:W-:Y:S02]  /*138e0*/  IMAD.MOV.U32 R11, RZ, RZ, 0x181f ;  /* 0x0000181fff0b7424 */ /* 0x000fe400078e00ff */
[----:B------:R-:W-:-:S07]  /*138f0*/  @!P2 IMAD.MOV.U32 R3, RZ, RZ, R8 ;  /* 0x000000ffff03a224 */ /* 0x000fce00078e0008 */
[----:B------:R-:W-:Y:S05]  /*13900*/  WARPSYNC.COLLECTIVE R15, `(.L_x_1301) ;  /* 0x000000000f087348 */ /* 0x000fea0003c00000 */
[----:B------:R0:W1:Y:S02]  /*13910*/  SHFL.IDX P6, R14, R13, R12, R11 ;  /* 0x0000000c0d0e7389 */ /* 0x00006400000c000b */
[----:B01----:R-:W-:Y:S01]  /*13920*/  ENDCOLLECTIVE ;  /* 0x000000000000791b */ /* 0x003fe20003800000 */
.L_x_1301:
[----:B------:R-:W-:Y:S01]  /*13930*/  @!PT LDS RZ, [RZ] ;  /* 0x00000000fffff984 */ /* 0x000fe20000000800 */
[----:B------:R-:W-:Y:S01]  /*13940*/  @!PT LDS RZ, [RZ] ;  /* 0x00000000fffff984 */ /* 0x000fe20000000800 */
[----:B------:R-:W-:Y:S01]  /*13950*/  @!PT LDS RZ, [RZ] ;  /* 0x00000000fffff984 */ /* 0x000fe20000000800 */
[----:B------:R0:W-:Y:S01]  /*13960*/  @!P2 LDGSTS.E.BYPASS.LTC128B.128 [R26+0x19400], desc[UR36][R2.64], !P0 ;  /* 0x19400000021aafae */ /* 0x0001e2000c101d64 */
[----:B------:R-:W-:Y:S02]  /*13970*/  IMAD.MOV.U32 R13, RZ, RZ, R0 ;  /* 0x000000ffff0d7224 */ /* 0x000fe400078e0000 */
[----:B0-----:R-:W-:-:S05]  /*13980*/  VIADD R2, R4, 0x30 ;  /* 0x0000003004027836 */ /* 0x001fca0000000000 */
[----:B------:R-:W-:Y:S01]  /*13990*/  ISETP.GE.AND P2, PT, R2, R6, PT ;  /* 0x000000060200720c */ /* 0x000fe20003f46270 */
[----:B------:R-:W-:-:S12]  /*139a0*/  IMAD.MOV.U32 R2, RZ, RZ, R14 ;  /* 0x000000ffff027224 */ /* 0x000fd800078e000e */
[----:B------:R-:W-:Y:S05]  /*139b0*/  WARPSYNC.COLLECTIVE R15, `(.L_x_1302) ;  /* 0x000000000f087348 */ /* 0x000fea0003c00000 */
[----:B------:R0:W1:Y:S02]  /*139c0*/  SHFL.IDX P6, R14, R13, R12, R11 ;  /* 0x0000000c0d0e7389 */ /* 0x00006400000c000b */
[----:B01----:R-:W-:Y:S01]  /*139d0*/  ENDCOLLECTIVE ;  /* 0x000000000000791b */ /* 0x003fe20003800000 */
.L_x_1302:
[----:B------:R-:W-:-:S04]  /*139e0*/  @P2 LOP3.LUT R23, R23, 0x200, RZ, 0xfc, !PT ;  /* 0x0000020017172812 */ /* 0x000fc800078efcff */
[----:B------:R-:W-:Y:S01]  /*139f0*/  LOP3.LUT R23, R23, 0xfffffeff, RZ, 0xc0, !PT ;  /* 0xfffffeff17177812 */ /* 0x000fe200078ec0ff */
[----:B------:R-:W-:-:S05]  /*13a00*/  IMAD.MOV.U32 R12, RZ, RZ, R14 ;  /* 0x000000ffff0c7224 */ /* 0x000fca00078e000e */
[----:B------:R-:W-:Y:S01]  /*13a10*/  @!P2 LEA R14, P1, R20, R12, 0x1 ;  /* 0x0000000c140ea211 */ /* 0x000fe200078208ff */
[----:B------:R-:W-:-:S04]  /*13a20*/  IMAD.MOV.U32 R12, RZ, RZ, 0x4 ;  /* 0x00000004ff0c7424 */ /* 0x000fc800078e00ff */
[----:B------:R-:W-:Y:S02]  /*13a30*/  @!P2 IMAD.X R13, RZ, RZ, R2, P1 ;  /* 0x000000ffff0da224 */ /* 0x000fe400008e0602 */
[----:B------:R-:W-:Y:S02]  /*13a40*/  @!P2 IMAD.MOV.U32 R2, RZ, RZ, R14 ;  /* 0x000000ffff02a224 */ /* 0x000fe400078e000e */
[----:B------:R-:W-:Y:S02]  /*13a50*/  @!P2 IMAD.MOV.U32 R3, RZ, RZ, R13 ;  /* 0x000000ffff03a224 */ /* 0x000fe400078e000d */
[----:B------:R-:W-:-:S03]  /*13a60*/  IMAD.MOV.U32 R13, RZ, RZ, R5 ;  /* 0x000000ffff0d7224 */ /* 0x000fc600078e0005 */
[----:B------:R-:W-:Y:S01]  /*13a70*/  @!PT LDS RZ, [RZ] ;  /* 0x00000000fffff984 */ /* 0x000fe20000000800 */
[----:B------:R-:W-:Y:S01]  /*13a80*/  @!PT LDS RZ, [RZ] ;  /* 0x00000000fffff984 */ /* 0x000fe20000000800 */
[----:B------:R-:W-:Y:S01]  /*13a90*/  @!PT LDS RZ, [RZ] ;  /* 0x00000000fffff984 */ /* 0x000fe20000000800 */
[----:B------:R0:W-:Y:S04]  /*13aa0*/  @!P2 LDGSTS.E.BYPASS.LTC128B.128 [R26+0x19c00], desc[UR36][R2.64], !P0 ;  /* 0x19c00000021aafae */ /* 0x0001e8000c101d64 */
[----:B0-----:R-:W-:Y:S05]  /*13ab0*/  WARPSYNC.COLLECTIVE R15, `(.L_x_1303) ;  /* 0x000000000f087348 */ /* 0x001fea0003c00000 */
[----:B------:R1:W2:Y:S02]  /*13ac0*/  SHFL.IDX P6, R14, R13, R12, R11 ;  /* 0x0000000c0d0e7389 */ /* 0x0002a400000c000b */
[----:B012---:R-:W-:Y:S01]  /*13ad0*/  ENDCOLLECTIVE ;  /* 0x000000000000791b */ /* 0x007fe20003800000 */
.L_x_1303:
[----:B------:R-:W-:-:S05]  /*13ae0*/  VIADD R2, R4, 0x40 ;  /* 0x0000004004027836 */ /* 0x000fca0000000000 */
[----:B------:R-:W-:Y:S01]  /*13af0*/  ISETP.GE.AND P2, PT, R2, R6, PT ;  /* 0x000000060200720c */ /* 0x000fe20003f46270 */
[----:B------:R-:W-:Y:S02]  /*13b00*/  IMAD.MOV.U32 R13, RZ, RZ, R0 ;  /* 0x000000ffff0d7224 */ /* 0x000fe400078e0000 */
[----:B------:R-:W-:-:S10]  /*13b10*/  IMAD.MOV.U32 R2, RZ, RZ, R14 ;  /* 0x000000ffff027224 */ /* 0x000fd400078e000e */
[----:B------:R-:W-:Y:S05]  /*13b20*/  WARPSYNC.COLLECTIVE R15, `(.L_x_1304) ;  /* 0x000000000f087348 */ /* 0x000fea0003c00000 */
[----:B------:R0:W1:Y:S02]  /*13b30*/  SHFL.IDX P6, R14, R13, R12, R11 ;  /* 0x0000000c0d0e7389 */ /* 0x00006400000c000b */
[----:B01----:R-:W-:Y:S01]  /*13b40*/  ENDCOLLECTIVE ;  /* 0x000000000000791b */ /* 0x003fe20003800000 */
.L_x_1304:
[----:B------:R-:W-:-:S04]  /*13b50*/  @P2 LOP3.LUT R23, R23, 0x100, RZ, 0xfc, !PT ;  /* 0x0000010017172812 */ /* 0x000fc800078efcff */
[----:B------:R-:W-:Y:S01]  /*13b60*/  LOP3.LUT R23, R23, 0xffffff7f, RZ, 0xc0, !PT ;  /* 0xffffff7f17177812 */ /* 0x000fe200078ec0ff */
[----:B------:R-:W-:Y:S02]  /*13b70*/  IMAD.MOV.U32 R13, RZ, RZ, R5 ;  /* 0x000000ffff0d7224 */ /* 0x000fe400078e0005 */
[----:B------:R-:W-:-:S05]  /*13b80*/  IMAD.MOV.U32 R12, RZ, RZ, R14 ;  /* 0x000000ffff0c7224 */ /* 0x000fca00078e000e */
[----:B------:R-:W-:-:S05]  /*13b90*/  @!P2 LEA R15, P1, R20, R12, 0x1 ;  /* 0x0000000c140fa211 */ /* 0x000fca00078208ff */
[----:B------:R-:W-:Y:S02]  /*13ba0*/  @!P2 IMAD.X R12, RZ, RZ, R2, P1 ;  /* 0x000000ffff0ca224 */ /* 0x000fe400008e0602 */
[----:B------:R-:W-:Y:S02]  /*13bb0*/  @!P2 IMAD.MOV.U32 R2, RZ, RZ, R15 ;  /* 0x000000ffff02a224 */ /* 0x000fe400078e000f */
[----:B------:R-:W-:Y:S02]  /*13bc0*/  @!P2 IMAD.MOV.U32 R3, RZ, RZ, R12 ;  /* 0x000000ffff03a224 */ /* 0x000fe400078e000c */
[----:B------:R-:W-:Y:S02]  /*13bd0*/  IMAD.MOV.U32 R12, RZ, RZ, 0x5 ;  /* 0x00000005ff0c7424 */ /* 0x000fe400078e00ff */
[----:B------:R-:W-:Y:S01]  /*13be0*/  IMAD.MOV.U32 R15, RZ, RZ, -0x1 ;  /* 0xffffffffff0f7424 */ /* 0x000fe200078e00ff */
[----:B------:R-:W-:Y:S01]  /*13bf0*/  @!PT LDS RZ, [RZ] ;  /* 0x00000000fffff984 */ /* 0x000fe20000000800 */
[----:B------:R-:W-:Y:S01]  /*13c00*/  @!PT LDS RZ, [RZ] ;  /* 0x00000000fffff984 */ /* 0x000fe20000000800 */
[----:B------:R-:W-:Y:S01]  /*13c10*/  @!PT LDS RZ, [RZ] ;  /* 0x00000000fffff984 */ /* 0x000fe20000000800 */
[----:B------:R0:W-:Y:S06]  /*13c20*/  @!P2 LDGSTS.E.BYPASS.LTC128B.128 [R26+0x1a400], desc[UR36][R2.64], !P0 ;  /* 0x1a400000021aafae */ /* 0x0001ec000c101d64 */
[----:B0-----:R-:W-:Y:S05]  /*13c30*/  WARPSYNC.COLLECTIVE R15, `(.L_x_1305) ;  /* 0x000000000f087348 */ /* 0x001fea0003c00000 */
[----:B------:R1:W2:Y:S02]  /*13c40*/  SHFL.IDX P6, R14, R13, R12, R11 ;  /* 0x0000000c0d0e7389 */ /* 0x0002a400000c000b */
[----:B012---:R-:W-:Y:S01]  /*13c50*/  ENDCOLLECTIVE ;  /* 0x000000000000791b */ /* 0x007fe20003800000 */
.L_x_1305:
[----:B------:R-:W-:-:S05]  /*13c60*/  VIADD R2, R4, 0x50 ;  /* 0x0000005004027836 */ /* 0x000fca0000000000 */
[----:B------:R-:W-:Y:S01]  /*13c70*/  ISETP.GE.AND P2, PT, R2, R6, PT ;  /* 0x000000060200720c */ /* 0x000fe20003f46270 */
[----:B------:R-:W-:Y:S02]  /*13c80*/  IMAD.MOV.U32 R13, RZ, RZ, R0 ;  /* 0x000000ffff0d7224 */ /* 0x000fe400078e0000 */
[----:B------:R-:W-:-:S10]  /*13c90*/  IMAD.MOV.U32 R8, RZ, RZ, R14 ;  /* 0x000000ffff087224 */ /* 0x000fd400078e000e */
[----:B------:R-:W-:Y:S05]  /*13ca0*/  WARPSYNC.COLLECTIVE R15, `(.L_x_1306) ;  /* 0x000000000f087348 */ /* 0x000fea0003c00000 */
[----:B------:R0:W1:Y:S02]  /*13cb0*/  SHFL.IDX P6, R14, R13, R12, R11 ;  /* 0x0000000c0d0e7389 */ /* 0x00006400000c000b */
[----:B01----:R-:W-:Y:S01]  /*13cc0*/  ENDCOLLECTIVE ;  /* 0x000000000000791b */ /* 0x003fe20003800000 */
.L_x_1306:
[----:B------:R-:W-:-:S04]  /*13cd0*/  @P2 LOP3.LUT R23, R23, 0x80, RZ, 0xfc, !PT ;  /* 0x0000008017172812 */ /* 0x000fc800078efcff */
[----:B------:R-:W-:Y:S01]  /*13ce0*/  LOP3.LUT R23, R23, 0xffffffbf, RZ, 0xc0, !PT ;  /* 0xffffffbf17177812 */ /* 0x000fe200078ec0ff */
[----:B------:R-:W-:Y:S02]  /*13cf0*/  IMAD.MOV.U32 R13, RZ, RZ, R5 ;  /* 0x000000ffff0d7224 */ /* 0x000fe400078e0005 */
[----:B------:R-:W-:Y:S02]  /*13d00*/  IMAD.MOV.U32 R12, RZ, RZ, 0x6 ;  /* 0x00000006ff0c7424 */ /* 0x000fe400078e00ff */
[----:B------:R-:W-:-:S07]  /*13d10*/  IMAD.MOV.U32 R9, RZ, RZ, R14 ;  /* 0x000000ffff097224 */ /* 0x000fce00078e000e */
[----:B------:R-:W-:Y:S05]  /*13d20*/  WARPSYNC.COLLECTIVE R15, `(.L_x_1307) ;  /* 0x000000000f087348 */ /* 0x000fea0003c00000 */
[----:B------:R0:W1:Y:S02]  /*13d30*/  SHFL.IDX P6, R14, R13, R12, R11 ;  /* 0x0000000c0d0e7389 */ /* 0x00006400000c000b */
[----:B01----:R-:W-:Y:S01]  /*13d40*/  ENDCOLLECTIVE ;  /* 0x000000000000791b */ /* 0x003fe20003800000 */
.L_x_1307:
        /* <DEDUP_REMOVED lines=9> */
[----:B0-----:R-:W-:-:S07]  /*13de0*/  IMAD.MOV.U32 R2, RZ, RZ, R14 ;  /* 0x000000ffff027224 */ /* 0x001fce00078e000e */
[----:B------:R-:W-:Y:S05]  /*13df0*/  WARPSYNC.COLLECTIVE R15, `(.L_x_1308) ;  /* 0x000000000f087348 */ /* 0x000fea0003c00000 */
[----:B------:R0:W1:Y:S02]  /*13e00*/  SHFL.IDX P6, R14, R13, R12, R11 ;  /* 0x0000000c0d0e7389 */ /* 0x00006400000c000b */
[----:B01----:R-:W-:Y:S01]  /*13e10*/  ENDCOLLECTIVE ;  /* 0x000000000000791b */ /* 0x003fe20003800000 */
.L_x_1308:
[----:B------:R-:W-:-:S05]  /*13e20*/  VIADD R3, R4, 0x60 ;  /* 0x0000006004037836 */ /* 0x000fca0000000000 */
[----:B------:R-:W-:Y:S01]  /*13e30*/  ISETP.GE.AND P2, PT, R3, R6, PT ;  /* 0x000000060300720c */ /* 0x000fe20003f46270 */
[----:B------:R-:W-:Y:S02]  /*13e40*/  IMAD.MOV.U32 R13, RZ, RZ, R5 ;  /* 0x000000ffff0d7224 */ /* 0x000fe400078e0005 */
[----:B------:R-:W-:-:S10]  /*13e50*/  IMAD.MOV.U32 R12, RZ, RZ, 0x7 ;  /* 0x00000007ff0c7424 */ /* 0x000fd400078e00ff */
[----:B------:R-:W-:Y:S02]  /*13e60*/  @P2 LOP3.LUT R23, R23, 0x40, RZ, 0xfc, !PT ;  /* 0x0000004017172812 */ /* 0x000fe400078efcff */
[----:B------:R-:W-:-:S07]  /*13e70*/  MOV R7, R14 ;  /* 0x0000000e00077202 */ /* 0x000fce0000000f00 */
[----:B------:R-:W-:Y:S05]  /*13e80*/  WARPSYNC.COLLECTIVE R15, `(.L_x_1309) ;  /* 0x000000000f087348 */ /* 0x000fea0003c00000 */
[----:B------:R0:W1:Y:S02]  /*13e90*/  SHFL.IDX P6, R14, R13, R12, R11 ;  /* 0x0000000c0d0e7389 */ /* 0x00006400000c000b */
[----:B01----:R-:W-:Y:S01]  /*13ea0*/  ENDCOLLECTIVE ;  /* 0x000000000000791b */ /* 0x003fe20003800000 */
.L_x_1309:
        /* <DEDUP_REMOVED lines=9> */
[----:B------:R-:W-:-:S07]  /*13f40*/  IMAD.MOV.U32 R5, RZ, RZ, R14 ;  /* 0x000000ffff057224 */ /* 0x000fce00078e000e */
[----:B0-----:R-:W-:Y:S05]  /*13f50*/  WARPSYNC.COLLECTIVE R15, `(.L_x_1310) ;  /* 0x000000000f087348 */ /* 0x001fea0003c00000 */
[----:B------:R1:W2:Y:S02]  /*13f60*/  SHFL.IDX P6, R14, R13, R12, R11 ;  /* 0x0000000c0d0e7389 */ /* 0x0002a400000c000b */
[----:B012---:R-:W-:Y:S01]  /*13f70*/  ENDCOLLECTIVE ;  /* 0x000000000000791b */ /* 0x007fe20003800000 */
.L_x_1310:
[----:B------:R-:W-:Y:S01]  /*13f80*/  IMAD.MOV.U32 R0, RZ, RZ, R14 ;  /* 0x000000ffff007224 */ /* 0x000fe200078e000e */
[----:B------:R-:W-:Y:S06]  /*13f90*/  BRA `(.L_x_1311) ;  /* 0xffffffb4001c7947 */ /* 0x000fec000383ffff */
.L_x_1221:
        /* <DEDUP_REMOVED lines=8> */
.L_x_1313:
[----:B------:R-:W-:Y:S05]  /*14020*/  BSYNC B0 ;  /* 0x0000000000007941 */ /* 0x000fea0003800000 */
.L_x_1312:
[----:B------:R-:W-:Y:S01]  /*14030*/  IMAD.MOV.U32 R13, RZ, RZ, R0 ;  /* 0x000000ffff0d7224 */ /* 0x000fe200078e0000 */
[----:B------:R-:W-:Y:S01]  /*14040*/  LOP3.LUT P5, RZ, R23, 0x2000, RZ, 0xc0, !PT ;  /* 0x0000200017ff7812 */ /* 0x000fe200078ac0ff */
[----:B------:R-:W-:Y:S02]  /*14050*/  IMAD.MOV.U32 R12, RZ, RZ, RZ ;  /* 0x000000ffff0c7224 */ /* 0x000fe400078e00ff */
[----:B------:R-:W-:Y:S02]  /*14060*/  IMAD.MOV.U32 R11, RZ, RZ, 0x181f ;  /* 0x0000181fff0b7424 */ /* 0x000fe400078e00ff */
[----:B------:R-:W-:Y:S02]  /*14070*/  IMAD.MOV.U32 R15, RZ, RZ, -0x1 ;  /* 0xffffffffff0f7424 */ /* 0x000fe400078e00ff */
[----:B------:R-:W-:-:S07]  /*14080*/  IMAD.MOV.U32 R2, RZ, RZ, R14 ;  /* 0x000000ffff027224 */ /* 0x000fce00078e000e */
[----:B------:R-:W-:Y:S05]  /*14090*/  WARPSYNC.COLLECTIVE R15, `(.L_x_1314) ;  /* 0x000000000f087348 */ /* 0x000fea0003c00000 */
[----:B------:R0:W1:Y:S02]  /*140a0*/  SHFL.IDX P6, R14, R13, R12, R11 ;  /* 0x0000000c0d0e7389 */ /* 0x00006400000c000b */
[----:B01----:R-:W-:Y:S01]  /*140b0*/  ENDCOLLECTIVE ;  /* 0x000000000000791b */ /* 0x003fe20003800000 */
.L_x_1314:
[----:B------:R-:W-:Y:S02]  /*140c0*/  IMAD.MOV.U32 R13, RZ, RZ, R4 ;  /* 0x000000ffff0d7224 */ /* 0x000fe400078e0004 */
[----:B------:R-:W-:Y:S01]  /*140d0*/  IMAD.MOV.U32 R12, RZ, RZ, 0x1 ;  /* 0x00000001ff0c7424 */ /* 0x000fe200078e00ff */
[----:B------:R-:W-:-:S13]  /*140e0*/  @!P5 LEA R5, P0, R8, R14, 0x1 ;  /* 0x0000000e0805d211 */ /* 0x000fda00078008ff */
[----:B------:R-:W-:Y:S05]  /*140f0*/  WARPSYNC.COLLECTIVE R15, `(.L_x_1315) ;  /* 0x000000000f087348 */ /* 0x000fea0003c00000 */
[----:B------:R0:W1:Y:S02]  /*14100*/  SHFL.IDX P6, R14, R13, R12, R11 ;  /* 0x0000000c0d0e7389 */ /* 0x00006400000c000b */
[----:B01----:R-:W-:Y:S01]  /*14110*/  ENDCOLLECTIVE ;  /* 0x000000000000791b */ /* 0x003fe20003800000 */
.L_x_1315:
[----:B------:R-:W-:Y:S02]  /*14120*/  @!P5 IMAD.X R3, RZ, RZ, R2, P0 ;  /* 0x000000ffff03d224 */ /* 0x000fe400000e0602 */
        /* <DEDUP_REMOVED lines=14> */
.L_x_1316:
[----:B------:R-:W-:Y:S02]  /*14210*/  IMAD.MOV.U32 R13, RZ, RZ, R4 ;  /* 0x000000ffff0d7224 */ /* 0x000fe400078e0004 */
[----:B------:R-:W-:Y:S01]  /*14220*/  IMAD.MOV.U32 R12, RZ, RZ, 0x2 ;  /* 0x00000002ff0c7424 */ /* 0x000fe200078e00ff */
[----:B------:R-:W-:-:S13]  /*14230*/  LOP3.LUT P6, RZ, R23, 0x1000, RZ, 0xc0, !PT ;  /* 0x0000100017ff7812 */ /* 0x000fda00078cc0ff */
[----:B------:R-:W-:-:S05]  /*14240*/  @!P6 LEA R6, P0, R8, R14, 0x1 ;  /* 0x0000000e0806e211 */ /* 0x000fca00078008ff */
[----:B------:R-:W-:Y:S02]  /*14250*/  @!P6 IMAD.X R7, RZ, RZ, R5, P0 ;  /* 0x000000ffff07e224 */ /* 0x000fe400000e0605 */
[----:B------:R-:W-:Y:S02]  /*14260*/  @!P6 IMAD.MOV.U32 R2, RZ, RZ, R6 ;  /* 0x000000ffff02e224 */ /* 0x000fe400078e0006 */
        /* <DEDUP_REMOVED lines=11> */
.L_x_1317:
[----:B------:R-:W-:Y:S02]  /*14320*/  IMAD.MOV.U32 R13, RZ, RZ, R0 ;  /* 0x000000ffff0d7224 */ /* 0x000fe400078e0000 */
[----:B------:R-:W-:-:S07]  /*14330*/  IMAD.MOV.U32 R5, RZ, RZ, R14 ;  /* 0x000000ffff057224 */ /* 0x000fce00078e000e */
[----:B------:R-:W-:Y:S05]  /*14340*/  WARPSYNC.COLLECTIVE R15, `(.L_x_1318) ;  /* 0x000000000f087348 */ /* 0x000fea0003c00000 */
[----:B------:R0:W1:Y:S02]  /*14350*/  SHFL.IDX P6, R14, R13, R12, R11 ;  /* 0x0000000c0d0e7389 */ /* 0x00006400000c000b */
[----:B01----:R-:W-:Y:S01]  /*14360*/  ENDCOLLECTIVE ;  /* 0x000000000000791b */ /* 0x003fe20003800000 */
.L_x_1318:
[----:B------:R-:W-:Y:S02]  /*14370*/  IMAD.MOV.U32 R13, RZ, RZ, R4 ;  /* 0x000000ffff0d7224 */ /* 0x000fe400078e0004 */
[----:B------:R-:W-:Y:S01]  /*14380*/  IMAD.MOV.U32 R12, RZ, RZ, 0x3 ;  /* 0x00000003ff0c7424 */ /* 0x000fe200078e00ff */
[----:B------:R-:W-:-:S13]  /*14390*/  @!P5 LEA R6, P0, R8, R14, 0x1 ;  /* 0x0000000e0806d211 */ /* 0x000fda00078008ff */
[----:B------:R-:W-:Y:S05]  /*143a0*/  WARPSYNC.COLLECTIVE R15, `(.L_x_1319) ;  /* 0x000000000f087348 */ /* 0x000fea0003c00000 */
[----:B------:R0:W1:Y:S02]  /*143b0*/  SHFL.IDX P6, R14, R13, R12, R11 ;  /* 0x0000000c0d0e7389 */ /* 0x00006400000c000b */
[----:B01----:R-:W-:Y:S01]  /*143c0*/  ENDCOLLECTIVE ;  /* 0x000000000000791b */ /* 0x003fe20003800000 */
.L_x_1319:
[----:B------:R-:W-:Y:S02]  /*143d0*/  @!P5 IMAD.X R7, RZ, RZ, R5, P0 ;  /* 0x000000ffff07d224 */ /* 0x000fe400000e0605 */
[----:B------:R-:W-:Y:S02]  /*143e0*/  @!P5 IMAD.MOV.U32 R2, RZ, RZ, R6 ;  /* 0x000000ffff02d224 */ /* 0x000fe400078e0006 */
[----:B------:R-:W-:-:S05]  /*143f0*/  @!P5 IMAD.MOV.U32 R3, RZ, RZ, R7 ;  /* 0x000000ffff03d224 */ /* 0x000fca00078e0007 */
[----:B------:R-:W-:Y:S01]  /*14400*/  @!PT LDS RZ, [RZ] ;  /* 0x00000000fffff984 */ /* 0x000fe20000000800 */
[----:B------:R-:W-:Y:S01]  /*14410*/  @!PT LDS RZ, [RZ] ;  /* 0x00000000fffff984 */ /* 0x000fe20000000800 */
[----:B------:R-:W-:Y:S01]  /*14420*/  @!PT LDS RZ, [RZ] ;  /* 0x00000000fffff984 */ /* 0x000fe20000000800 */
[----:B------:R0:W-:Y:S01]  /*14430*/  @!P5 LDGSTS.E.BYPASS.LTC128B.128 [R26+0x23400], desc[UR36][R2.64], !P4 ;  /* 0x23400000021adfae */ /* 0x0001e2000e101d64 */
[----:B------:R-:W-:-:S03]  /*14440*/  IMAD.MOV.U32 R13, RZ, RZ, R0 ;  /* 0x000000ffff0d7224 */ /* 0x000fc600078e0000 */
[----:B------:R0:W-:Y:S04]  /*14450*/  @!P5 LDGSTS.E.BYPASS.LTC128B.128 [R26+0x27400], desc[UR36][R2.64+0x80], !P3 ;  /* 0x27400080021adfae */ /* 0x0001e8000d901d64 */
[----:B------:R0:W-:Y:S01]  /*14460*/  @!P5 LDGSTS.E.BYPASS.LTC128B.128 [R26+0x2b400], desc[UR36][R2.64+0x100], !P2 ;  /* 0x2b400100021adfae */ /* 0x0001e2000d101d64 */
[----:B------:R-:W-:-:S03]  /*14470*/  IMAD.MOV.U32 R5, RZ, RZ, R14 ;  /* 0x000000ffff057224 */ /* 0x000fc600078e000e */
[----:B------:R0:W-:Y:S01]  /*14480*/  @!P5 LDGSTS.E.BYPASS.LTC128B.128 [R26+0x2f400], desc[UR36][R2.64+0x180], !P1 ;  /* 0x2f400180021adfae */ /* 0x0001e2000c901d64 */
[----:B------:R-:W-:-:S13]  /*14490*/  LOP3.LUT P5, RZ, R23, 0x100, RZ, 0xc0, !PT ;  /* 0x0000010017ff7812 */ /* 0x000fda00078ac0ff */
[----:B0-----:R-:W-:Y:S05]  /*144a0*/  WARPSYNC.COLLECTIVE R15, `(.L_x_1320) ;  /* 0x000000000f087348 */ /* 0x001fea0003c00000 */
[----:B------:R1:W2:Y:S02]  /*144b0*/  SHFL.IDX P6, R14, R13, R12, R11 ;  /* 0x0000000c0d0e7389 */ /* 0x0002a400000c000b */
[----:B012---:R-:W-:Y:S01]  /*144c0*/  ENDCOLLECTIVE ;  /* 0x000000000000791b */ /* 0x007fe20003800000 */
.L_x_1320:
        /* <DEDUP_REMOVED lines=17> */
.L_x_1321:
[----:B------:R-:W-:Y:S02]  /*145e0*/  IMAD.MOV.U32 R13, RZ, RZ, R0 ;  /* 0x000000ffff0d7224 */ /* 0x000fe400078e0000 */
[----:B------:R-:W-:-:S07]  /*145f0*/  IMAD.MOV.U32 R5, RZ, RZ, R14 ;  /* 0x000000ffff057224 */ /* 0x000fce00078e000e */
[----:B------:R-:W-:Y:S05]  /*14600*/  WARPSYNC.COLLECTIVE R15, `(.L_x_1322) ;  /* 0x000000000f087348 */ /* 0x000fea0003c00000 */
[----:B------:R0:W1:Y:S02]  /*14610*/  SHFL.IDX P6, R14, R13, R12, R11 ;  /* 0x0000000c0d0e7389 */ /* 0x00006400000c000b */
[----:B01----:R-:W-:Y:S01]  /*14620*/  ENDCOLLECTIVE ;  /* 0x000000000000791b */ /* 0x003fe20003800000 */
.L_x_1322:
[----:B------:R-:W-:Y:S02]  /*14630*/  IMAD.MOV.U32 R13, RZ, RZ, R4 ;  /* 0x000000ffff0d7224 */ /* 0x000fe400078e0004 */
[----:B------:R-:W-:Y:S01]  /*14640*/  IMAD.MOV.U32 R12, RZ, RZ, 0x5 ;  /* 0x00000005ff0c7424 */ /* 0x000fe200078e00ff */
[----:B------:R-:W-:-:S13]  /*14650*/  @!P5 LEA R6, P0, R8, R14, 0x1 ;  /* 0x0000000e0806d211 */ /* 0x000fda00078008ff */
[----:B------:R-:W-:Y:S05]  /*14660*/  WARPSYNC.COLLECTIVE R15, `(.L_x_1323) ;  /* 0x000000000f087348 */ /* 0x000fea0003c00000 */
[----:B------:R0:W1:Y:S02]  /*14670*/  SHFL.IDX P6, R14, R13, R12, R11 ;  /* 0x0000000c0d0e7389 */ /* 0x00006400000c000b */
[----:B01----:R-:W-:Y:S01]  /*14680*/  ENDCOLLECTIVE ;  /* 0x000000000000791b */ /* 0x003fe20003800000 */
.L_x_1323:
        /* <DEDUP_REMOVED lines=16> */
.L_x_1324:
        /* <DEDUP_REMOVED lines=17> */
.L_x_1325:
[----:B------:R-:W-:Y:S02]  /*148a0*/  IMAD.MOV.U32 R13, RZ, RZ, R0 ;  /* 0x000000ffff0d7224 */ /* 0x000fe400078e0000 */
[----:B------:R-:W-:-:S07]  /*148b0*/  IMAD.MOV.U32 R5, RZ, RZ, R14 ;  /* 0x000000ffff057224 */ /* 0x000fce00078e000e */
[----:B------:R-:W-:Y:S05]  /*148c0*/  WARPSYNC.COLLECTIVE R15, `(.L_x_1326) ;  /* 0x000000000f087348 */ /* 0x000fea0003c00000 */
[----:B------:R0:W1:Y:S02]  /*148d0*/  SHFL.IDX P6, R14, R13, R12, R11 ;  /* 0x0000000c0d0e7389 */ /* 0x00006400000c000b */
[----:B01----:R-:W-:Y:S01]  /*148e0*/  ENDCOLLECTIVE ;  /* 0x000000000000791b */ /* 0x003fe20003800000 */
.L_x_1326:
[----:B------:R-:W-:Y:S02]  /*148f0*/  IMAD.MOV.U32 R13, RZ, RZ, R4 ;  /* 0x000000ffff0d7224 */ /* 0x000fe400078e0004 */
[----:B------:R-:W-:Y:S01]  /*14900*/  IMAD.MOV.U32 R12, RZ, RZ, 0x7 ;  /* 0x00000007ff0c7424 */ /* 0x000fe200078e00ff */
[----:B------:R-:W-:-:S13]  /*14910*/  @!P5 LEA R6, P0, R8, R14, 0x1 ;  /* 0x0000000e0806d211 */ /* 0x000fda00078008ff */
[----:B------:R-:W-:Y:S05]  /*14920*/  WARPSYNC.COLLECTIVE R15, `(.L_x_1327) ;  /* 0x000000000f087348 */ /* 0x000fea0003c00000 */
[----:B------:R0:W1:Y:S02]  /*14930*/  SHFL.IDX P6, R14, R13, R12, R11 ;  /* 0x0000000c0d0e7389 */ /* 0x00006400000c000b */
[----:B01----:R-:W-:Y:S01]  /*14940*/  ENDCOLLECTIVE ;  /* 0x000000000000791b */ /* 0x003fe20003800000 */
.L_x_1327:
        /* <DEDUP_REMOVED lines=11> */
[----:B------:R0:W-:Y:S04]  /*14a00*/  @!P5 LDGSTS.E.BYPASS.LTC128B.128 [R26+0x31400], desc[UR36][R2.64+0x180], !P1 ;  /* 0x31400180021adfae */ /* 0x0001e8000c901d64 */
[----:B0-----:R-:W-:Y:S05]  /*14a10*/  WARPSYNC.COLLECTIVE R15, `(.L_x_1328) ;  /* 0x000000000f087348 */ /* 0x001fea0003c00000 */
[----:B------:R1:W2:Y:S02]  /*14a20*/  SHFL.IDX P6, R14, R13, R12, R11 ;  /* 0x0000000c0d0e7389 */ /* 0x0002a400000c000b */
[----:B012---:R-:W-:Y:S01]  /*14a30*/  ENDCOLLECTIVE ;  /* 0x000000000000791b */ /* 0x007fe20003800000 */
.L_x_1328:
[----:B------:R-:W-:Y:S05]  /*14a40*/  BRA `(.L_x_1329) ;  /* 0xffffffb400507947 */ /* 0x000fea000383ffff */
.L_x_1226:
[----:B0-----:R0:W1:Y:S02]  /*14a50*/  SYNCS.PHASECHK.TRANS64.TRYWAIT P0, [R22+URZ+0x32420], R3 ;  /* 0x03242003160075a7 */ /* 0x001064000800017f */
[----:B-1----:R-:W-:Y:S05]  /*14a60*/  @!P0 NANOSLEEP.SYNCS 0x989680 ;  /* 0x009896800000895d */ /* 0x002fea0003900000 */
[----:B------:R-:W1:Y:S02]  /*14a70*/  @!P0 SYNCS.PHASECHK.TRANS64 P0, [R22+URZ+0x32420], R3 ;  /* 0x03242003160085a7 */ /* 0x000e64000800007f */
[----:B-1----:R-:W-:Y:S05]  /*14a80*/  @!P0 BRA `(.L_x_1226) ;  /* 0xfffffffc00f08947 */ /* 0x002fea000383ffff */
[----:B------:R-:W-:Y:S05]  /*14a90*/  BRA `(.L_x_1330) ;  /* 0xffffffb400c07947 */ /* 0x000fea000383ffff */
.L_x_1229:
[----:B-1----:R1:W2:Y:S02]  /*14aa0*/  SYNCS.PHASECHK.TRANS64.TRYWAIT P0, [R25+URZ+0x32460], R0 ;  /* 0x03246000190075a7 */ /* 0x0022a4000800017f */
[----:B--2---:R-:W-:Y:S05]  /*14ab0*/  @!P0 NANOSLEEP.SYNCS 0x989680 ;  /* 0x009896800000895d */ /* 0x004fea0003900000 */
[----:B------:R-:W2:Y:S02]  /*14ac0*/  @!P0 SYNCS.PHASECHK.TRANS64 P0, [R25+URZ+0x32460], R0 ;  /* 0x03246000190085a7 */ /* 0x000ea4000800007f */
[----:B--2---:R-:W-:Y:S05]  /*14ad0*/  @!P0 BRA `(.L_x_1229) ;  /* 0xfffffffc00f08947 */ /* 0x004fea000383ffff */
[----:B------:R-:W-:Y:S05]  /*14ae0*/  BRA `(.L_x_1331) ;  /* 0xffffffb400cc7947 */ /* 0x000fea000383ffff */
.L_x_1230:
        /* <DEDUP_REMOVED lines=8> */
.L_x_1333:
[----:B------:R-:W-:Y:S05]  /*14b70*/  BSYNC B0 ;  /* 0x0000000000007941 */ /* 0x000fea0003800000 */
.L_x_1332:
        /* <DEDUP_REMOVED lines=13> */
.L_x_1334:
[----:B------:R-:W-:Y:S02]  /*14c50*/  IMAD.MOV.U32 R13, RZ, RZ, R6 ;  /* 0x000000ffff0d7224 */ /* 0x000fe400078e0006 */
[----:B------:R-:W-:Y:S02]  /*14c60*/  IMAD.MOV.U32 R12, RZ, RZ, 0x1 ;  /* 0x00000001ff0c7424 */ /* 0x000fe400078e00ff */
[----:B------:R-:W-:-:S05]  /*14c70*/  IMAD.SHL.U32 R8, R8, 0x8, RZ ;  /* 0x0000000808087824 */ /* 0x000fca00078e00ff */
[----:B------:R-:W-:-:S05]  /*14c80*/  LOP3.LUT R8, R8, 0x38, RZ, 0xc0, !PT ;  /* 0x0000003808087812 */ /* 0x000fca00078ec0ff */
[----:B------:R-:W-:-:S05]  /*14c90*/  IMAD.SHL.U32 R0, R8, 0x2, RZ ;  /* 0x0000000208007824 */ /* 0x000fca00078e00ff */
[----:B------:R-:W-:-:S13]  /*14ca0*/  IADD3 R2, P0, R14, R0, RZ ;  /* 0x000000000e027210 */ /* 0x000fda0007f1e0ff */
[----:B------:R-:W-:Y:S05]  /*14cb0*/  WARPSYNC.COLLECTIVE R15, `(.L_x_1335) ;  /* 0x000000000f087348 */ /* 0x000fea0003c00000 */
[----:B------:R0:W1:Y:S02]  /*14cc0*/  SHFL.IDX P6, R14, R13, R12, R11 ;  /* 0x0000000c0d0e7389 */ /* 0x00006400000c000b */
[----:B01----:R-:W-:Y:S01]  /*14cd0*/  ENDCOLLECTIVE ;  /* 0x000000000000791b */ /* 0x003fe20003800000 */
.L_x_1335:
        /* <DEDUP_REMOVED lines=17> */
.L_x_1336:
[----:B------:R-:W-:Y:S02]  /*14df0*/  IMAD.MOV.U32 R13, RZ, RZ, R6 ;  /* 0x000000ffff0d7224 */ /* 0x000fe400078e0006 */
[----:B------:R-:W-:Y:S01]  /*14e00*/  IMAD.MOV.U32 R12, RZ, RZ, 0x2 ;  /* 0x00000002ff0c7424 */ /* 0x000fe200078e00ff */
[----:B------:R-:W-:-:S13]  /*14e10*/  IADD3 R2, P3, R14, R0, RZ ;  /* 0x000000000e027210 */ /* 0x000fda0007f7e0ff */
[----:B------:R-:W-:Y:S05]  /*14e20*/  WARPSYNC.COLLECTIVE R15, `(.L_x_1337) ;  /* 0x000000000f087348 */ /* 0x000fea0003c00000 */
[----:B------:R0:W1:Y:S02]  /*14e30*/  SHFL.IDX P6, R14, R13, R12, R11 ;  /* 0x0000000c0d0e7389 */ /* 0x00006400000c000b */
[----:B01----:R-:W-:Y:S01]  /*14e40*/  ENDCOLLECTIVE ;  /* 0x000000000000791b */ /* 0x003fe20003800000 */
.L_x_1337:
[----:B------:R-:W-:Y:S02]  /*14e50*/  IADD3.X R3, RZ, R3, RZ, P3, !PT ;  /* 0x00000003ff037210 */ /* 0x000fe40001ffe4ff */
        /* <DEDUP_REMOVED lines=16> */
.L_x_1338:
[----:B------:R-:W-:Y:S02]  /*14f60*/  IMAD.MOV.U32 R13, RZ, RZ, R6 ;  /* 0x000000ffff0d7224 */ /* 0x000fe400078e0006 */
[----:B------:R-:W-:Y:S01]  /*14f70*/  IMAD.MOV.U32 R12, RZ, RZ, 0x3 ;  /* 0x00000003ff0c7424 */ /* 0x000fe200078e00ff */
[----:B------:R-:W-:-:S13]  /*14f80*/  IADD3 R2, P3, R14, R0, RZ ;  /* 0x000000000e027210 */ /* 0x000fda0007f7e0ff */
[----:B------:R-:W-:Y:S05]  /*14f90*/  WARPSYNC.COLLECTIVE R15, `(.L_x_1339) ;  /* 0x000000000f087348 */ /* 0x000fea0003c00000 */
[----:B------:R0:W1:Y:S02]  /*14fa0*/  SHFL.IDX P6, R14, R13, R12, R11 ;  /* 0x0000000c0d0e7389 */ /* 0x00006400000c000b */
[----:B01----:R-:W-:Y:S01]  /*14fb0*/  ENDCOLLECTIVE ;  /* 0x000000000000791b */ /* 0x003fe20003800000 */
.L_x_1339:
        /* <DEDUP_REMOVED lines=17> */
.L_x_1340:
[----:B------:R-:W-:Y:S02]  /*150d0*/  IMAD.MOV.U32 R13, RZ, RZ, R6 ;  /* 0x000000ffff0d7224 */ /* 0x000fe400078e0006 */
[----:B------:R-:W-:Y:S01]  /*150e0*/  IMAD.MOV.U32 R12, RZ, RZ, 0x4 ;  /* 0x00000004ff0c7424 */ /* 0x000fe200078e00ff */
[----:B------:R-:W-:-:S13]  /*150f0*/  IADD3 R2, P3, R14, R0, RZ ;  /* 0x000000000e027210 */ /* 0x000fda0007f7e0ff */
[----:B------:R-:W-:Y:S05]  /*15100*/  WARPSYNC.COLLECTIVE R15, `(.L_x_1341) ;  /* 0x000000000f087348 */ /* 0x000fea0003c00000 */
[----:B------:R0:W1:Y:S02]  /*15110*/  SHFL.IDX P6, R14, R13, R12, R11 ;  /* 0x0000000c0d0e7389 */ /* 0x00006400000c000b */
[----:B01----:R-:W-:Y:S01]  /*15120*/  ENDCOLLECTIVE ;  /* 0x000000000000791b */ /* 0x003fe20003800000 */
.L_x_1341:
        /* <DEDUP_REMOVED lines=17> */
.L_x_1342:
[----:B------:R-:W-:Y:S02]  /*15240*/  IMAD.MOV.U32 R13, RZ, RZ, R6 ;  /* 0x000000ffff0d7224 */ /* 0x000fe400078e0006 */
[----:B------:R-:W-:Y:S01]  /*15250*/  IMAD.MOV.U32 R12, RZ, RZ, 0x5 ;  /* 0x00000005ff0c7424 */ /* 0x000fe200078e00ff */
[----:B------:R-:W-:-:S13]  /*15260*/  IADD3 R2, P3, R14, R0, RZ ;  /* 0x000000000e027210 */ /* 0x000fda0007f7e0ff */
[----:B------:R-:W-:Y:S05]  /*15270*/  WARPSYNC.COLLECTIVE R15, `(.L_x_1343) ;  /* 0x000000000f087348 */ /* 0x000fea0003c00000 */
[----:B------:R0:W1:Y:S02]  /*15280*/  SHFL.IDX P6, R14, R13, R12, R11 ;  /* 0x0000000c0d0e7389 */ /* 0x00006400000c000b */
[----:B01----:R-:W-:Y:S01]  /*15290*/  ENDCOLLECTIVE ;  /* 0x000000000000791b */ /* 0x003fe20003800000 */
.L_x_1343:
        /* <DEDUP_REMOVED lines=12> */
.L_x_1344:
        /* <DEDUP_REMOVED lines=9> */
.L_x_1237:
[----:B-1----:R1:W2:Y:S02]  /*153f0*/  SYNCS.PHASECHK.TRANS64.TRYWAIT P0, [R10+URZ+0x32440], R20 ;  /* 0x032440140a0075a7 */ /* 0x0022a4000800017f */
[----:B--2---:R-:W-:Y:S05]  /*15400*/  @!P0 NANOSLEEP.SYNCS 0x989680 ;  /* 0x009896800000895d */ /* 0x004fea0003900000 */
[----:B------:R-:W2:Y:S02]  /*15410*/  @!P0 SYNCS.PHASECHK.TRANS64 P0, [R10+URZ+0x32440], R20 ;  /* 0x032440140a0085a7 */ /* 0x000ea4000800007f */
[----:B--2---:R-:W-:Y:S05]  /*15420*/  @!P0 BRA `(.L_x_1237) ;  /* 0xfffffffc00f08947 */ /* 0x004fea000383ffff */
[----:B------:R-:W-:Y:S05]  /*15430*/  BRA `(.L_x_1346) ;  /* 0xffffffb800507947 */ /* 0x000fea000383ffff */
.L_x_1238:
        /* <DEDUP_REMOVED lines=8> */
.L_x_1348:
[----:B------:R-:W-:Y:S05]  /*154c0*/  BSYNC B1 ;  /* 0x0000000000017941 */ /* 0x000fea0003800000 */
.L_x_1347:
        /* <DEDUP_REMOVED lines=9> */
.L_x_1349:
[----:B------:R-:W-:Y:S02]  /*15560*/  IMAD.MOV.U32 R13, RZ, RZ, R8 ;  /* 0x000000ffff0d7224 */ /* 0x000fe400078e0008 */
[----:B------:R-:W-:Y:S02]  /*15570*/  IMAD.MOV.U32 R12, RZ, RZ, 0x1 ;  /* 0x00000001ff0c7424 */ /* 0x000fe400078e00ff */
[----:B------:R-:W-:-:S07]  /*15580*/  IMAD.MOV.U32 R2, RZ, RZ, R14 ;  /* 0x000000ffff027224 */ /* 0x000fce00078e000e */
[----:B------:R-:W-:Y:S05]  /*15590*/  WARPSYNC.COLLECTIVE R15, `(.L_x_1350) ;  /* 0x000000000f087348 */ /* 0x000fea0003c00000 */
[----:B------:R0:W1:Y:S02]  /*155a0*/  SHFL.IDX P6, R14, R13, R12, R11 ;  /* 0x0000000c0d0e7389 */ /* 0x00006400000c000b */
[----:B01----:R-:W-:Y:S01]  /*155b0*/  ENDCOLLECTIVE ;  /* 0x000000000000791b */ /* 0x003fe20003800000 */
.L_x_1350:
        /* <DEDUP_REMOVED lines=11> */
.L_x_1351:
[----:B------:R-:W-:Y:S02]  /*15670*/  IMAD.MOV.U32 R13, RZ, RZ, R8 ;  /* 0x000000ffff0d7224 */ /* 0x000fe400078e0008 */
[----:B------:R-:W-:Y:S02]  /*15680*/  IMAD.MOV.U32 R12, RZ, RZ, 0x2 ;  /* 0x00000002ff0c7424 */ /* 0x000fe400078e00ff */
[----:B------:R-:W-:-:S07]  /*15690*/  IMAD.MOV.U32 R2, RZ, RZ, R14 ;  /* 0x000000ffff027224 */ /* 0x000fce00078e000e */
[----:B------:R-:W-:Y:S05]  /*156a0*/  WARPSYNC.COLLECTIVE R15, `(.L_x_1352) ;  /* 0x000000000f087348 */ /* 0x000fea0003c00000 */
[----:B------:R0:W1:Y:S02]  /*156b0*/  SHFL.IDX P6, R14, R13, R12, R11 ;  /* 0x0000000c0d0e7389 */ /* 0x00006400000c000b */
[----:B01----:R-:W-:Y:S01]  /*156c0*/  ENDCOLLECTIVE ;  /* 0x000000000000791b */ /* 0x003fe20003800000 */
.L_x_1352:
        /* <DEDUP_REMOVED lines=11> */
.L_x_1353:
[----:B------:R-:W-:Y:S02]  /*15780*/  IMAD.MOV.U32 R13, RZ, RZ, R8 ;  /* 0x000000ffff0d7224 */ /* 0x000fe400078e0008 */
[----:B------:R-:W-:Y:S02]  /*15790*/  IMAD.MOV.U32 R12, RZ, RZ, 0x3 ;  /* 0x00000003ff0c7424 */ /* 0x000fe400078e00ff */
[----:B------:R-:W-:-:S07]  /*157a0*/  IMAD.MOV.U32 R2, RZ, RZ, R14 ;  /* 0x000000ffff027224 */ /* 0x000fce00078e000e */
[----:B------:R-:W-:Y:S05]  /*157b0*/  WARPSYNC.COLLECTIVE R15, `(.L_x_1354) ;  /* 0x000000000f087348 */ /* 0x000fea0003c00000 */
[----:B------:R0:W1:Y:S02]  /*157c0*/  SHFL.IDX P6, R14, R13, R12, R11 ;  /* 0x0000000c0d0e7389 */ /* 0x00006400000c000b */
[----:B01----:R-:W-:Y:S01]  /*157d0*/  ENDCOLLECTIVE ;  /* 0x000000000000791b */ /* 0x003fe20003800000 */
.L_x_1354:
        /* <DEDUP_REMOVED lines=11> */
.L_x_1355:
[----:B------:R-:W-:Y:S02]  /*15890*/  IMAD.MOV.U32 R13, RZ, RZ, R8 ;  /* 0x000000ffff0d7224 */ /* 0x000fe400078e0008 */
[----:B------:R-:W-:Y:S02]  /*158a0*/  IMAD.MOV.U32 R12, RZ, RZ, 0x4 ;  /* 0x00000004ff0c7424 */ /* 0x000fe400078e00ff */
[----:B------:R-:W-:-:S07]  /*158b0*/  IMAD.MOV.U32 R2, RZ, RZ, R14 ;  /* 0x000000ffff027224 */ /* 0x000fce00078e000e */
[----:B------:R-:W-:Y:S05]  /*158c0*/  WARPSYNC.COLLECTIVE R15, `(.L_x_1356) ;  /* 0x000000000f087348 */ /* 0x000fea0003c00000 */
[----:B------:R0:W1:Y:S02]  /*158d0*/  SHFL.IDX P6, R14, R13, R12, R11 ;  /* 0x0000000c0d0e7389 */ /* 0x00006400000c000b */
[----:B01----:R-:W-:Y:S01]  /*158e0*/  ENDCOLLECTIVE ;  /* 0x000000000000791b */ /* 0x003fe20003800000 */
.L_x_1356:
        /* <DEDUP_REMOVED lines=11> */
.L_x_1357:
[----:B------:R-:W-:Y:S02]  /*159a0*/  IMAD.MOV.U32 R13, RZ, RZ, R8 ;  /* 0x000000ffff0d7224 */ /* 0x000fe400078e0008 */
[----:B------:R-:W-:Y:S02]  /*159b0*/  IMAD.MOV.U32 R12, RZ, RZ, 0x5 ;  /* 0x00000005ff0c7424 */ /* 0x000fe400078e00ff */
[----:B------:R-:W-:-:S07]  /*159c0*/  IMAD.MOV.U32 R2, RZ, RZ, R14 ;  /* 0x000000ffff027224 */ /* 0x000fce00078e000e */
[----:B------:R-:W-:Y:S05]  /*159d0*/  WARPSYNC.COLLECTIVE R15, `(.L_x_1358) ;  /* 0x000000000f087348 */ /* 0x000fea0003c00000 */
[----:B------:R0:W1:Y:S02]  /*159e0*/  SHFL.IDX P6, R14, R13, R12, R11 ;  /* 0x0000000c0d0e7389 */ /* 0x00006400000c000b */
[----:B01----:R-:W-:Y:S01]  /*159f0*/  ENDCOLLECTIVE ;  /* 0x000000000000791b */ /* 0x003fe20003800000 */
.L_x_1358:
        /* <DEDUP_REMOVED lines=11> */
.L_x_1359:
[----:B------:R-:W-:Y:S05]  /*15ab0*/  BRA `(.L_x_1360) ;  /* 0xffffffb400787947 */ /* 0x000fea000383ffff */
.L_x_1243:
[----:B---3--:R3:W4:Y:S02]  /*15ac0*/  SYNCS.PHASECHK.TRANS64.TRYWAIT P0, [R10+URZ+0x32460], R20 ;  /* 0x032460140a0075a7 */ /* 0x008724000800017f */
[----:B----4-:R-:W-:Y:S05]  /*15ad0*/  @!P0 NANOSLEEP.SYNCS 0x989680 ;  /* 0x009896800000895d */ /* 0x010fea0003900000 */
[----:B------:R-:W4:Y:S02]  /*15ae0*/  @!P0 SYNCS.PHASECHK.TRANS64 P0, [R10+URZ+0x32460], R20 ;  /* 0x032460140a0085a7 */ /* 0x000f24000800007f */
[----:B----4-:R-:W-:Y:S05]  /*15af0*/  @!P0 BRA `(.L_x_1243) ;  /* 0xfffffffc00f08947 */ /* 0x010fea000383ffff */
[----:B------:R-:W-:Y:S05]  /*15b00*/  BRA `(.L_x_1361) ;  /* 0xffffffb400c47947 */ /* 0x000fea000383ffff */
.L_x_1244:
[----:B------:R-:W-:Y:S01]  /*15b10*/  BSSY B1, `(.L_x_1362) ;  /* 0x0000008000017945 */ /* 0x000fe20003800000 */
[----:B------:R-:W-:Y:S02]  /*15b20*/  IMAD.MOV.U32 R13, RZ, RZ, R25 ;  /* 0x000000ffff0d7224 */ /* 0x000fe400078e0019 */
[----:B------:R-:W-:Y:S02]  /*15b30*/  IMAD.MOV.U32 R12, RZ, RZ, RZ ;  /* 0x000000ffff0c7224 */ /* 0x000fe400078e00ff */
[----:B------:R-:W-:Y:S02]  /*15b40*/  IMAD.MOV.U32 R11, RZ, RZ, 0x181f ;  /* 0x0000181fff0b7424 */ /* 0x000fe400078e00ff */
[----:B------:R-:W-:-:S07]  /*15b50*/  IMAD.MOV.U32 R15, RZ, RZ, -0x1 ;  /* 0xffffffffff0f7424 */ /* 0x000fce00078e00ff */
[----:B--2---:R-:W-:Y:S05]  /*15b60*/  WARPSYNC.COLLECTIVE R15, `(.L_x_1363) ;  /* 0x000000000f087348 */ /* 0x004fea0003c00000 */
[----:B------:R0:W1:Y:S02]  /*15b70*/  SHFL.IDX P6, R14, R13, R12, R11 ;  /* 0x0000000c0d0e7389 */ /* 0x00006400000c000b */
[----:B012---:R-:W-:Y:S01]  /*15b80*/  ENDCOLLECTIVE ;  /* 0x000000000000791b */ /* 0x007fe20003800000 */
.L_x_1363:
[----:B------:R-:W-:Y:S05]  /*15b90*/  BSYNC B1 ;  /* 0x0000000000017941 */ /* 0x000fea0003800000 */
.L_x_1362:
        /* <DEDUP_REMOVED lines=9> */
.L_x_1364:
[----:B------:R-:W-:Y:S02]  /*15c30*/  IMAD.MOV.U32 R13, RZ, RZ, R25 ;  /* 0x000000ffff0d7224 */ /* 0x000fe400078e0019 */
[----:B------:R-:W-:Y:S01]  /*15c40*/  IMAD.MOV.U32 R12, RZ, RZ, 0x1 ;  /* 0x00000001ff0c7424 */ /* 0x000fe200078e00ff */
[----:B------:R-:W-:-:S13]  /*15c50*/  IADD3 R2, P0, R14, R0, RZ ;  /* 0x000000000e027210 */ /* 0x000fda0007f1e0ff */
[----:B------:R-:W-:Y:S05]  /*15c60*/  WARPSYNC.COLLECTIVE R15, `(.L_x_1365) ;  /* 0x000000000f087348 */ /* 0x000fea0003c00000 */
[----:B------:R0:W1:Y:S02]  /*15c70*/  SHFL.IDX P6, R14, R13, R12, R11 ;  /* 0x0000000c0d0e7389 */ /* 0x00006400000c000b */
[----:B01----:R-:W-:Y:S01]  /*15c80*/  ENDCOLLECTIVE ;  /* 0x000000000000791b */ /* 0x003fe20003800000 */
.L_x_1365:
        /* <DEDUP_REMOVED lines=13> */
.L_x_1366:
[----:B------:R-:W-:Y:S02]  /*15d60*/  IMAD.MOV.U32 R13, RZ, RZ, R25 ;  /* 0x000000ffff0d7224 */ /* 0x000fe400078e0019 */
[----:B------:R-:W-:Y:S01]  /*15d70*/  IMAD.MOV.U32 R12, RZ, RZ, 0x2 ;  /* 0x00000002ff0c7424 */ /* 0x000fe200078e00ff */
[----:B------:R-:W-:-:S13]  /*15d80*/  IADD3 R2, P0, R14, R0, RZ ;  /* 0x000000000e027210 */ /* 0x000fda0007f1e0ff */
[----:B------:R-:W-:Y:S05]  /*15d90*/  WARPSYNC.COLLECTIVE R15, `(.L_x_1367) ;  /* 0x000000000f087348 */ /* 0x000fea0003c00000 */
[----:B------:R0:W1:Y:S02]  /*15da0*/  SHFL.IDX P6, R14, R13, R12, R11 ;  /* 0x0000000c0d0e7389 */ /* 0x00006400000c000b */
[----:B01----:R-:W-:Y:S01]  /*15db0*/  ENDCOLLECTIVE ;  /* 0x000000000000791b */ /* 0x003fe20003800000 */
.L_x_1367:
        /* <DEDUP_REMOVED lines=13> */
.L_x_1368:
[----:B------:R-:W-:Y:S02]  /*15e90*/  IMAD.MOV.U32 R13, RZ, RZ, R25 ;  /* 0x000000ffff0d7224 */ /* 0x000fe400078e0019 */
[----:B------:R-:W-:Y:S02]  /*15ea0*/  IMAD.MOV.U32 R12, RZ, RZ, 0x3 ;  /* 0x00000003ff0c7424 */ /* 0x000fe400078e00ff */
[----:B------:R-:W-:-:S07]  /*15eb0*/  IMAD.MOV.U32 R8, RZ, RZ, R14 ;  /* 0x000000ffff087224 */ /* 0x000fce00078e000e */
[----:B------:R-:W-:Y:S05]  /*15ec0*/  WARPSYNC.COLLECTIVE R15, `(.L_x_1369) ;  /* 0x000000000f087348 */ /* 0x000fea0003c00000 */
[----:B------:R0:W1:Y:S02]  /*15ed0*/  SHFL.IDX P6, R14, R13, R12, R11 ;  /* 0x0000000c0d0e7389 */ /* 0x00006400000c000b */
[----:B01----:R-:W-:Y:S01]  /*15ee0*/  ENDCOLLECTIVE ;  /* 0x000000000000791b */ /* 0x003fe20003800000 */
.L_x_1369:
        /* <DEDUP_REMOVED lines=9> */
[----:B------:R-:W-:-:S03]  /*15f80*/  MOV R5, R14 ;  /* 0x0000000e00057202 */ /* 0x000fc60000000f00 */
[----:B------:R0:W-:Y:S04]  /*15f90*/  LDGSTS.E.BYPASS.LTC128B.128 [R20+0xa400], desc[UR36][R2.64+0x180], !P1 ;  /* 0x0a40018002147fae */ /* 0x0001e8000c901d64 */
[----:B0-----:R-:W-:Y:S05]  /*15fa0*/  WARPSYNC.COLLECTIVE R15, `(.L_x_1370) ;  /* 0x000000000f087348 */ /* 0x001fea0003c00000 */
[----:B------:R1:W2:Y:S02]  /*15fb0*/  SHFL.IDX P6, R14, R13, R12, R11 ;  /* 0x0000000c0d0e7389 */ /* 0x0002a400000c000b */
[----:B012---:R-:W-:Y:S01]  /*15fc0*/  ENDCOLLECTIVE ;  /* 0x000000000000791b */ /* 0x007fe20003800000 */
.L_x_1370:
[----:B------:R-:W-:Y:S02]  /*15fd0*/  IMAD.MOV.U32 R13, RZ, RZ, R25 ;  /* 0x000000ffff0d7224 */ /* 0x000fe400078e0019 */
[----:B------:R-:W-:Y:S01]  /*15fe0*/  IMAD.MOV.U32 R12, RZ, RZ, 0x4 ;  /* 0x00000004ff0c7424 */ /* 0x000fe200078e00ff */
[----:B------:R-:W-:-:S13]  /*15ff0*/  IADD3 R2, P0, R14, R0, RZ ;  /* 0x000000000e027210 */ /* 0x000fda0007f1e0ff */
[----:B------:R-:W-:Y:S05]  /*16000*/  WARPSYNC.COLLECTIVE R15, `(.L_x_1371) ;  /* 0x000000000f087348 */ /* 0x000fea0003c00000 */
[----:B------:R0:W1:Y:S02]  /*16010*/  SHFL.IDX P6, R14, R13, R12, R11 ;  /* 0x0000000c0d0e7389 */ /* 0x00006400000c000b */
[----:B01----:R-:W-:Y:S01]  /*16020*/  ENDCOLLECTIVE ;  /* 0x000000000000791b */ /* 0x003fe20003800000 */
.L_x_1371:
        /* <DEDUP_REMOVED lines=13> */
.L_x_1372:
[----:B------:R-:W-:Y:S02]  /*16100*/  IMAD.MOV.U32 R13, RZ, RZ, R25 ;  /* 0x000000ffff0d7224 */ /* 0x000fe400078e0019 */
[----:B------:R-:W-:Y:S01]  /*16110*/  IMAD.MOV.U32 R12, RZ, RZ, 0x5 ;  /* 0x00000005ff0c7424 */ /* 0x000fe200078e00ff */
[----:B------:R-:W-:-:S13]  /*16120*/  IADD3 R2, P0, R14, R0, RZ ;  /* 0x000000000e027210 */ /* 0x000fda0007f1e0ff */
[----:B------:R-:W-:Y:S05]  /*16130*/  WARPSYNC.COLLECTIVE R15, `(.L_x_1373) ;  /* 0x000000000f087348 */ /* 0x000fea0003c00000 */
[----:B------:R0:W1:Y:S02]  /*16140*/  SHFL.IDX P6, R14, R13, R12, R11 ;  /* 0x0000000c0d0e7389 */ /* 0x00006400000c000b */
[----:B01----:R-:W-:Y:S01]  /*16150*/  ENDCOLLECTIVE ;  /* 0x000000000000791b */ /* 0x003fe20003800000 */
.L_x_1373:
        /* <DEDUP_REMOVED lines=13> */
.L_x_1374:
[----:B------:R-:W-:Y:S05]  /*16230*/  BRA `(.L_x_1375) ;  /* 0xffffffb400047947 */ /* 0x000fea000383ffff */
.L_x_1252:
[----:B------:R-:W-:Y:S01]  /*16240*/  BSSY B0, `(.L_x_1376) ;  /* 0x0000008000007945 */ /* 0x000fe20003800000 */
[----:B------:R-:W-:Y:S02]  /*16250*/  IMAD.MOV.U32 R13, RZ, RZ, R16 ;  /* 0x000000ffff0d7224 */ /* 0x000fe400078e0010 */
[----:B------:R-:W-:Y:S02]  /*16260*/  IMAD.MOV.U32 R12, RZ, RZ, RZ ;  /* 0x000000ffff0c7224 */ /* 0x000fe400078e00ff */
[----:B------:R-:W-:Y:S02]  /*16270*/  IMAD.MOV.U32 R11, RZ, RZ, 0x1f ;  /* 0x0000001fff0b7424 */ /* 0x000fe400078e00ff */
[----:B------:R-:W-:-:S07]  /*16280*/  IMAD.MOV.U32 R15, RZ, RZ, -0x1 ;  /* 0xffffffffff0f7424 */ /* 0x000fce00078e00ff */
[----:B-12---:R-:W-:Y:S05]  /*16290*/  WARPSYNC.COLLECTIVE R15, `(.L_x_1377) ;  /* 0x000000000f087348 */ /* 0x006fea0003c00000 */
[----:B------:R0:W3:Y:S02]  /*162a0*/  SHFL.IDX P6, R14, R13, R12, R11 ;  /* 0x0000000c0d0e7389 */ /* 0x0000e400000c000b */
[----:B0123--:R-:W-:Y:S01]  /*162b0*/  ENDCOLLECTIVE ;  /* 0x000000000000791b */ /* 0x00ffe20003800000 */
.L_x_1377:
[----:B------:R-:W-:Y:S05]  /*162c0*/  BSYNC B0 ;  /* 0x0000000000007941 */ /* 0x000fea0003800000 */
.L_x_1376:
        /* <DEDUP_REMOVED lines=9> */
.L_x_1378:
        /* <DEDUP_REMOVED lines=24> */
.L_x_1379:
[----:B------:R-:W-:Y:S01]  /*164e0*/  IMAD.MOV.U32 R12, RZ, RZ, 0x2 ;  /* 0x00000002ff0c7424 */ /* 0x000fe200078e00ff */
[----:B------:R-:W-:-:S05]  /*164f0*/  SEL R14, R14, RZ, P1 ;  /* 0x000000ff0e0e7207 */ /* 0x000fca0000800000 */
[----:B------:R-:W-:-:S04]  /*16500*/  IMAD.IADD R5, R13, 0x1, R14 ;  /* 0x000000010d057824 */ /* 0x000fc800078e020e */
[----:B------:R-:W-:-:S07]  /*16510*/  IMAD.MOV.U32 R13, RZ, RZ, R5 ;  /* 0x000000ffff0d7224 */ /* 0x000fce00078e0005 */
[----:B------:R-:W-:Y:S05]  /*16520*/  WARPSYNC.COLLECTIVE R15, `(.L_x_1380) ;  /* 0x000000000f087348 */ /* 0x000fea0003c00000 */
[----:B------:R0:W1:Y:S02]  /*16530*/  SHFL.UP P6, R14, R13, R12, R11 ;  /* 0x0400000c0d0e7389 */ /* 0x00006400000c000b */
[----:B01----:R-:W-:Y:S01]  /*16540*/  ENDCOLLECTIVE ;  /* 0x000000000000791b */ /* 0x003fe20003800000 */
.L_x_1380:
[----:B------:R-:W-:Y:S01]  /*16550*/  IMAD.MOV.U32 R12, RZ, RZ, 0x4 ;  /* 0x00000004ff0c7424 */ /* 0x000fe200078e00ff */
[----:B------:R-:W-:-:S05]  /*16560*/  SEL R2, R14, RZ, P2 ;  /* 0x000000ff0e027207 */ /* 0x000fca0001000000 */
[----:B------:R-:W-:-:S04]  /*16570*/  IMAD.IADD R2, R5, 0x1, R2 ;  /* 0x0000000105027824 */ /* 0x000fc800078e0202 */
[----:B------:R-:W-:-:S07]  /*16580*/  IMAD.MOV.U32 R13, RZ, RZ, R2 ;  /* 0x000000ffff0d7224 */ /* 0x000fce00078e0002 */
[----:B------:R-:W-:Y:S05]  /*16590*/  WARPSYNC.COLLECTIVE R15, `(.L_x_1381) ;  /* 0x000000000f087348 */ /* 0x000fea0003c00000 */
[----:B------:R0:W1:Y:S02]  /*165a0*/  SHFL.UP P6, R14, R13, R12, R11 ;  /* 0x0400000c0d0e7389 */ /* 0x00006400000c000b */
[----:B01----:R-:W-:Y:S01]  /*165b0*/  ENDCOLLECTIVE ;  /* 0x000000000000791b */ /* 0x003fe20003800000 */
.L_x_1381:
[----:B------:R-:W-:Y:S01]  /*165c0*/  IMAD.MOV.U32 R12, RZ, RZ, 0x8 ;  /* 0x00000008ff0c7424 */ /* 0x000fe200078e00ff */
[----:B------:R-:W-:-:S05]  /*165d0*/  SEL R3, R14, RZ, P3 ;  /* 0x000000ff0e037207 */ /* 0x000fca0001800000 */
[----:B------:R-:W-:-:S04]  /*165e0*/  IMAD.IADD R3, R2, 0x1, R3 ;  /* 0x0000000102037824 */ /* 0x000fc800078e0203 */
[----:B------:R-:W-:-:S07]  /*165f0*/  IMAD.MOV.U32 R13, RZ, RZ, R3 ;  /* 0x000000ffff0d7224 */ /* 0x000fce00078e0003 */
[----:B------:R-:W-:Y:S05]  /*16600*/  WARPSYNC.COLLECTIVE R15, `(.L_x_1382) ;  /* 0x000000000f087348 */ /* 0x000fea0003c00000 */
[----:B------:R0:W1:Y:S02]  /*16610*/  SHFL.UP P6, R14, R13, R12, R11 ;  /* 0x0400000c0d0e7389 */ /* 0x00006400000c000b */
[----:B01----:R-:W-:Y:S01]  /*16620*/  ENDCOLLECTIVE ;  /* 0x000000000000791b */ /* 0x003fe20003800000 */
.L_x_1382:
[----:B------:R-:W-:Y:S01]  /*16630*/  IMAD.MOV.U32 R12, RZ, RZ, 0x10 ;  /* 0x00000010ff0c7424 */ /* 0x000fe200078e00ff */
[----:B------:R-:W-:-:S05]  /*16640*/  SEL R14, R14, RZ, P4 ;  /* 0x000000ff0e0e7207 */ /* 0x000fca0002000000 */
[----:B------:R-:W-:-:S04]  /*16650*/  IMAD.IADD R5, R3, 0x1, R14 ;  /* 0x0000000103057824 */ /* 0x000fc800078e020e */
[----:B------:R-:W-:-:S07]  /*16660*/  IMAD.MOV.U32 R13, RZ, RZ, R5 ;  /* 0x000000ffff0d7224 */ /* 0x000fce00078e0005 */
[----:B------:R-:W-:Y:S05]  /*16670*/  WARPSYNC.COLLECTIVE R15, `(.L_x_1383) ;  /* 0x000000000f087348 */ /* 0x000fea0003c00000 */
[----:B------:R0:W1:Y:S02]  /*16680*/  SHFL.UP P6, R14, R13, R12, R11 ;  /* 0x0400000c0d0e7389 */ /* 0x00006400000c000b */
[----:B01----:R-:W-:Y:S01]  /*16690*/  ENDCOLLECTIVE ;  /* 0x000000000000791b */ /* 0x003fe20003800000 */
.L_x_1383:
        /* <DEDUP_REMOVED lines=8> */
.L_x_1384:
[----:B------:R-:W-:Y:S05]  /*16720*/  BRA `(.L_x_1385) ;  /* 0xffffffb400607947 */ /* 0x000fea000383ffff */
.L_x_1255:
[----:B------:R-:W-:Y:S01]  /*16730*/  BSSY B0, `(.L_x_1386) ;  /* 0x0000007000007945 */ /* 0x000fe20003800000 */
[----:B------:R-:W-:Y:S02]  /*16740*/  IMAD.MOV.U32 R12, RZ, RZ, 0x1 ;  /* 0x00000001ff0c7424 */ /* 0x000fe400078e00ff */
[----:B------:R-:W-:Y:S02]  /*16750*/  IMAD.MOV.U32 R11, RZ, RZ, RZ ;  /* 0x000000ffff0b7224 */ /* 0x000fe400078e00ff */
[----:B------:R-:W-:-:S07]  /*16760*/  IMAD.MOV.U32 R15, RZ, RZ, -0x1 ;  /* 0xffffffffff0f7424 */ /* 0x000fce00078e00ff */
[----:B-12---:R-:W-:Y:S05]  /*16770*/  WARPSYNC.COLLECTIVE R15, `(.L_x_1387) ;  /* 0x000000000f087348 */ /* 0x006fea0003c00000 */
[----:B------:R0:W3:Y:S02]  /*16780*/  SHFL.UP P6, R14, R13, R12, R11 ;  /* 0x0400000c0d0e7389 */ /* 0x0000e400000c000b */
[----:B0123--:R-:W-:Y:S01]  /*16790*/  ENDCOLLECTIVE ;  /* 0x000000000000791b */ /* 0x00ffe20003800000 */
.L_x_1387:
[----:B------:R-:W-:Y:S05]  /*167a0*/  BSYNC B0 ;  /* 0x0000000000007941 */ /* 0x000fea0003800000 */
.L_x_1386:
        /* <DEDUP_REMOVED lines=8> */
.L_x_1388:
[----:B------:R-:W-:Y:S01]  /*16830*/  IMAD.MOV.U32 R12, RZ, RZ, 0x4 ;  /* 0x00000004ff0c7424 */ /* 0x000fe200078e00ff */
[----:B------:R-:W-:-:S05]  /*16840*/  SEL R2, R14, RZ, P2 ;  /* 0x000000ff0e027207 */ /* 0x000fca0001000000 */
[----:B------:R-:W-:-:S04]  /*16850*/  IMAD.IADD R2, R13, 0x1, R2 ;  /* 0x000000010d027824 */ /* 0x000fc800078e0202 */
[----:B------:R-:W-:-:S07]  /*16860*/  IMAD.MOV.U32 R13, RZ, RZ, R2 ;  /* 0x000000ffff0d7224 */ /* 0x000fce00078e0002 */
[----:B------:R-:W-:Y:S05]  /*16870*/  WARPSYNC.COLLECTIVE R15, `(.L_x_1389) ;  /* 0x000000000f087348 */ /* 0x000fea0003c00000 */
[----:B------:R0:W1:Y:S02]  /*16880*/  SHFL.UP P6, R14, R13, R12, R11 ;  /* 0x0400000c0d0e7389 */ /* 0x00006400000c000b */
[----:B01----:R-:W-:Y:S01]  /*16890*/  ENDCOLLECTIVE ;  /* 0x000000000000791b */ /* 0x003fe20003800000 */
.L_x_1389:
[----:B------:R-:W-:Y:S01]  /*168a0*/  IMAD.MOV.U32 R12, RZ, RZ, 0x8 ;  /* 0x00000008ff0c7424 */ /* 0x000fe200078e00ff */
[----:B------:R-:W-:-:S05]  /*168b0*/  SEL R3, R14, RZ, P3 ;  /* 0x000000ff0e037207 */ /* 0x000fca0001800000 */
[----:B------:R-:W-:-:S04]  /*168c0*/  IMAD.IADD R3, R2, 0x1, R3 ;  /* 0x0000000102037824 */ /* 0x000fc800078e0203 */
[----:B------:R-:W-:-:S07]  /*168d0*/  IMAD.MOV.U32 R13, RZ, RZ, R3 ;  /* 0x000000ffff0d7224 */ /* 0x000fce00078e0003 */
[----:B------:R-:W-:Y:S05]  /*168e0*/  WARPSYNC.COLLECTIVE R15, `(.L_x_1390) ;  /* 0x000000000f087348 */ /* 0x000fea0003c00000 */
[----:B------:R0:W1:Y:S02]  /*168f0*/  SHFL.UP P6, R14, R13, R12, R11 ;  /* 0x0400000c0d0e7389 */ /* 0x00006400000c000b */
[----:B01----:R-:W-:Y:S01]  /*16900*/  ENDCOLLECTIVE ;  /* 0x000000000000791b */ /* 0x003fe20003800000 */
.L_x_1390:
[----:B------:R-:W-:Y:S01]  /*16910*/  IMAD.MOV.U32 R12, RZ, RZ, 0x10 ;  /* 0x00000010ff0c7424 */ /* 0x000fe200078e00ff */
[----:B------:R-:W-:-:S05]  /*16920*/  SEL R14, R14, RZ, P4 ;  /* 0x000000ff0e0e7207 */ /* 0x000fca0002000000 */
[----:B------:R-:W-:-:S04]  /*16930*/  IMAD.IADD R5, R3, 0x1, R14 ;  /* 0x0000000103057824 */ /* 0x000fc800078e020e */
[----:B------:R-:W-:-:S07]  /*16940*/  IMAD.MOV.U32 R13, RZ, RZ, R5 ;  /* 0x000000ffff0d7224 */ /* 0x000fce00078e0005 */
[----:B------:R-:W-:Y:S05]  /*16950*/  WARPSYNC.COLLECTIVE R15, `(.L_x_1391) ;  /* 0x000000000f087348 */ /* 0x000fea0003c00000 */
[----:B------:R0:W1:Y:S02]  /*16960*/  SHFL.UP P6, R14, R13, R12, R11 ;  /* 0x0400000c0d0e7389 */ /* 0x00006400000c000b */
[----:B01----:R-:W-:Y:S01]  /*16970*/  ENDCOLLECTIVE ;  /* 0x000000000000791b */ /* 0x003fe20003800000 */
.L_x_1391:
        /* <DEDUP_REMOVED lines=8> */
.L_x_1392:
[----:B------:R-:W-:Y:S05]  /*16a00*/  BRA `(.L_x_1393) ;  /* 0xffffffb4004c7947 */ /* 0x000fea000383ffff */
.L_x_1257:
[----:B------:R-:W-:Y:S01]  /*16a10*/  BSSY B0, `(.L_x_1394) ;  /* 0x0000006000007945 */ /* 0x000fe20003800000 */
[----:B------:R-:W-:Y:S01]  /*16a20*/  PLOP3.LUT P6, PT, P6, PT, PT, 0x8, 0x0 ;  /* 0x000000000000781c */ /* 0x000fe200037ce170 */
[----:B------:R-:W-:-:S12]  /*16a30*/  IMAD.MOV.U32 R15, RZ, RZ, -0x1 ;  /* 0xffffffffff0f7424 */ /* 0x000fd800078e00ff */
[----:B012---:R-:W-:Y:S05]  /*16a40*/  WARPSYNC.COLLECTIVE R15, `(.L_x_1395) ;  /* 0x000000000f087348 */ /* 0x007fea0003c00000 */
[----:B------:R-:W-:Y:S01]  /*16a50*/  VOTE.ANY R14, PT, P6 ;  /* 0x00000000000e7806 */ /* 0x000fe200030e0100 */
[----:B012---:R-:W-:Y:S06]  /*16a60*/  ENDCOLLECTIVE ;  /* 0x000000000000791b */ /* 0x007fec0003800000 */
.L_x_1395:
[----:B------:R-:W-:Y:S05]  /*16a70*/  BSYNC B0 ;  /* 0x0000000000007941 */ /* 0x000fea0003800000 */
.L_x_1394:
        /* <DEDUP_REMOVED lines=9> */
.L_x_1396:
[----:B------:R-:W-:Y:S02]  /*16b10*/  IMAD.MOV.U32 R13, RZ, RZ, R4 ;  /* 0x000000ffff0d7224 */ /* 0x000fe400078e0004 */
[----:B------:R-:W-:-:S07]  /*16b20*/  IMAD.MOV.U32 R7, RZ, RZ, R14 ;  /* 0x000000ffff077224 */ /* 0x000fce00078e000e */
[----:B------:R-:W-:Y:S05]  /*16b30*/  WARPSYNC.COLLECTIVE R15, `(.L_x_1397) ;  /* 0x000000000f087348 */ /* 0x000fea0003c00000 */
[----:B------:R0:W1:Y:S02]  /*16b40*/  SHFL.IDX P6, R14, R13, R12, R11 ;  /* 0x0000000c0d0e7389 */ /* 0x00006400000c000b */
[----:B01----:R-:W-:Y:S01]  /*16b50*/  ENDCOLLECTIVE ;  /* 0x000000000000791b */ /* 0x003fe20003800000 */
.L_x_1397:
[----:B------:R-:W-:Y:S01]  /*16b60*/  IMAD.MOV.U32 R4, RZ, RZ, R14 ;  /* 0x000000ffff047224 */ /* 0x000fe200078e000e */
[----:B------:R-:W-:Y:S06]  /*16b70*/  BRA `(.L_x_1398) ;  /* 0xffffffb4002c7947 */ /* 0x000fec000383ffff */
.L_x_1259:
[----:B------:R-:W-:Y:S01]  /*16b80*/  BSSY B0, `(.L_x_1399) ;  /* 0x0000007000007945 */ /* 0x000fe20003800000 */
[----:B------:R-:W-:Y:S02]  /*16b90*/  IMAD.MOV.U32 R13, RZ, RZ, R2 ;  /* 0x000000ffff0d7224 */ /* 0x000fe400078e0002 */
[----:B------:R-:W-:Y:S02]  /*16ba0*/  IMAD.MOV.U32 R11, RZ, RZ, 0x1f ;  /* 0x0000001fff0b7424 */ /* 0x000fe400078e00ff */
[----:B------:R-:W-:-:S07]  /*16bb0*/  IMAD.MOV.U32 R15, RZ, RZ, -0x1 ;  /* 0xffffffffff0f7424 */ /* 0x000fce00078e00ff */
[----:B01234-:R-:W-:Y:S05]  /*16bc0*/  WARPSYNC.COLLECTIVE R15, `(.L_x_1400) ;  /* 0x000000000f087348 */ /* 0x01ffea0003c00000 */
[----:B------:R0:W0:Y:S02]  /*16bd0*/  SHFL.IDX P6, R14, R13, R12, R11 ;  /* 0x0000000c0d0e7389 */ /* 0x00002400000c000b */
[----:B01234-:R-:W-:Y:S01]  /*16be0*/  ENDCOLLECTIVE ;  /* 0x000000000000791b */ /* 0x01ffe20003800000 */
.L_x_1400:
[----:B------:R-:W-:Y:S05]  /*16bf0*/  BSYNC B0 ;  /* 0x0000000000007941 */ /* 0x000fea0003800000 */
.L_x_1399:
[----:B------:R-:W-:Y:S01]  /*16c00*/  IMAD.MOV.U32 R6, RZ, RZ, R14 ;  /* 0x000000ffff067224 */ /* 0x000fe200078e000e */
[----:B------:R-:W-:Y:S06]  /*16c10*/  BRA `(.L_x_1258) ;  /* 0xffffffb4001c7947 */ /* 0x000fec000383ffff */
.L_x_1263:
[----:B-1----:R1:W3:Y:S02]  /*16c20*/  SYNCS.PHASECHK.TRANS64.TRYWAIT P0, [R5+URZ+0x32420], R0 ;  /* 0x03242000050075a7 */ /* 0x0022e4000800017f */
[----:B---3--:R-:W-:Y:S05]  /*16c30*/  @!P0 NANOSLEEP.SYNCS 0x989680 ;  /* 0x009896800000895d */ /* 0x008fea0003900000 */
[----:B------:R-:W3:Y:S02]  /*16c40*/  @!P0 SYNCS.PHASECHK.TRANS64 P0, [R5+URZ+0x32420], R0 ;  /* 0x03242000050085a7 */ /* 0x000ee4000800007f */
[----:B---3--:R-:W-:Y:S05]  /*16c50*/  @!P0 BRA `(.L_x_1263) ;  /* 0xfffffffc00f08947 */ /* 0x008fea000383ffff */
[----:B------:R-:W-:Y:S05]  /*16c60*/  BRA `(.L_x_1401) ;  /* 0xffffffb800747947 */ /* 0x000fea000383ffff */
.L_x_1264:
[----:B------:R-:W3:Y:S01]  /*16c70*/  S2R R2, SR_TID.X ;  /* 0x0000000000027919 */ /* 0x000ee20000002100 */
[----:B------:R-:W-:Y:S01]  /*16c80*/  BSSY B0, `(.L_x_1402) ;  /* 0x000000a000007945 */ /* 0x000fe20003800000 */
[----:B------:R-:W-:Y:S02]  /*16c90*/  IMAD.MOV.U32 R12, RZ, RZ, RZ ;  /* 0x000000ffff0c7224 */ /* 0x000fe400078e00ff */
[----:B------:R-:W-:Y:S02]  /*16ca0*/  IMAD.MOV.U32 R11, RZ, RZ, 0x1f ;  /* 0x0000001fff0b7424 */ /* 0x000fe400078e00ff */
[----:B------:R-:W-:Y:S01]  /*16cb0*/  IMAD.MOV.U32 R15, RZ, RZ, -0x1 ;  /* 0xffffffffff0f7424 */ /* 0x000fe200078e00ff */
[----:B---3--:R-:W-:-:S04]  /*16cc0*/  SHF.R.U32.HI R2, RZ, 0x5, R2 ;  /* 0x00000005ff027819 */ /* 0x008fc80000011602 */
[----:B------:R-:W-:-:S05]  /*16cd0*/  LOP3.LUT R2, R2, 0x3, RZ, 0xc0, !PT ;  /* 0x0000000302027812 */ /* 0x000fca00078ec0ff */
[----:B------:R-:W-:-:S07]  /*16ce0*/  IMAD.MOV.U32 R13, RZ, RZ, R2 ;  /* 0x000000ffff0d7224 */ /* 0x000fce00078e0002 */
[----:B012-4-:R-:W-:Y:S05]  /*16cf0*/  WARPSYNC.COLLECTIVE R15, `(.L_x_1403) ;  /* 0x000000000f087348 */ /* 0x017fea0003c00000 */
[----:B------:R3:W0:Y:S02]  /*16d00*/  SHFL.IDX P6, R14, R13, R12, R11 ;  /* 0x0000000c0d0e7389 */ /* 0x00062400000c000b */
[----:B01234-:R-:W-:Y:S01]  /*16d10*/  ENDCOLLECTIVE ;  /* 0x000000000000791b */ /* 0x01ffe20003800000 */
.L_x_1403:
[----:B------:R-:W-:Y:S05]  /*16d20*/  BSYNC B0 ;  /* 0x0000000000007941 */ /* 0x000fea0003800000 */
.L_x_1402:
[----:B------:R-:W-:Y:S05]  /*16d30*/  BRA `(.L_x_1404) ;  /* 0xffffffb8005c7947 */ /* 0x000fea000383ffff */
.L_x_1267:
[----:B------:R-:W-:Y:S01]  /*16d40*/  BSSY B1, `(.L_x_1405) ;  /* 0x0000006000017945 */ /* 0x000fe20003800000 */
[----:B------:R-:W-:-:S07]  /*16d50*/  IMAD.MOV.U32 R15, RZ, RZ, -0x1 ;  /* 0xffffffffff0f7424 */ /* 0x000fce00078e00ff */
[----:B012-4-:R-:W-:Y:S05]  /*16d60*/  WARPSYNC.COLLECTIVE R15, `(.L_x_1406) ;  /* 0x000000000f0c7348 */ /* 0x017fea0003c00000 */
[----:B------:R-:W-:Y:S02]  /*16d70*/  ELECT P6, UR62, PT ;  /* 0x00000000003e782f */ /* 0x000fe400038c0000 */
[----:B------:R-:W-:Y:S01]  /*16d80*/  MOV R14, UR62 ;  /* 0x0000003e000e7c02 */ /* 0x000fe20008000f00 */
[----:B012-4-:R-:W-:Y:S10]  /*16d90*/  ENDCOLLECTIVE ;  /* 0x000000000000791b */ /* 0x017ff40003800000 */
.L_x_1406:
[----:B------:R-:W-:Y:S05]  /*16da0*/  BSYNC B1 ;  /* 0x0000000000017941 */ /* 0x000fea0003800000 */
.L_x_1405:
[----:B------:R-:W-:Y:S05]  /*16db0*/  BRA `(.L_x_1407) ;  /* 0xffffffb800547947 */ /* 0x000fea000383ffff */
.L_x_1269:
[----:B-1----:R1:W3:Y:S02]  /*16dc0*/  SYNCS.PHASECHK.TRANS64.TRYWAIT P1, [R3+URZ+0x32440], R2 ;  /* 0x03244002030075a7 */ /* 0x0022e4000802017f */
[----:B---3--:R-:W-:Y:S05]  /*16dd0*/  @!P1 NANOSLEEP.SYNCS 0x989680 ;  /* 0x009896800000995d */ /* 0x008fea0003900000 */
[----:B------:R-:W3:Y:S02]  /*16de0*/  @!P1 SYNCS.PHASECHK.TRANS64 P1, [R3+URZ+0x32440], R2 ;  /* 0x03244002030095a7 */ /* 0x000ee4000802007f */
[----:B---3--:R-:W-:Y:S05]  /*16df0*/  @!P1 BRA `(.L_x_1269) ;  /* 0xfffffffc00f09947 */ /* 0x008fea000383ffff */
[----:B------:R-:W-:Y:S05]  /*16e00*/  BRA `(.L_x_1408) ;  /* 0xffffffb8007c7947 */ /* 0x000fea000383ffff */
.L_x_1271:
[----:B---3--:R3:W0:Y:S02]  /*16e10*/  SYNCS.PHASECHK.TRANS64.TRYWAIT P1, [R5+URZ+0x32440], R0 ;  /* 0x03244000050075a7 */ /* 0x008624000802017f */
[----:B0-----:R-:W-:Y:S05]  /*16e20*/  @!P1 NANOSLEEP.SYNCS 0x989680 ;  /* 0x009896800000995d */ /* 0x001fea0003900000 */
[----:B------:R-:W0:Y:S02]  /*16e30*/  @!P1 SYNCS.PHASECHK.TRANS64 P1, [R5+URZ+0x32440], R0 ;  /* 0x03244000050095a7 */ /* 0x000e24000802007f */
[----:B0-----:R-:W-:Y:S05]  /*16e40*/  @!P1 BRA `(.L_x_1271) ;  /* 0xfffffffc00f09947 */ /* 0x001fea000383ffff */
[----:B------:R-:W-:Y:S05]  /*16e50*/  BRA `(.L_x_1409) ;  /* 0xffffffb800887947 */ /* 0x000fea000383ffff */
.L_x_1273:
[----:B------:R0:W0:Y:S02]  /*16e60*/  SYNCS.PHASECHK.TRANS64.TRYWAIT P1, [R3+URZ+0x32460], R2 ;  /* 0x03246002030075a7 */ /* 0x000024000802017f */
[----:B0-----:R-:W-:Y:S05]  /*16e70*/  @!P1 NANOSLEEP.SYNCS 0x989680 ;  /* 0x009896800000995d */ /* 0x001fea0003900000 */
[----:B------:R-:W0:Y:S02]  /*16e80*/  @!P1 SYNCS.PHASECHK.TRANS64 P1, [R3+URZ+0x32460], R2 ;  /* 0x03246002030095a7 */ /* 0x000e24000802007f */
[----:B0-----:R-:W-:Y:S05]  /*16e90*/  @!P1 BRA `(.L_x_1273) ;  /* 0xfffffffc00f09947 */ /* 0x001fea000383ffff */
[----:B------:R-:W-:Y:S05]  /*16ea0*/  BRA `(.L_x_1410) ;  /* 0xffffffb800847947 */ /* 0x000fea000383ffff */
.L_x_1411:
        /* <DEDUP_REMOVED lines=13> */
.L_x_6560:


//--------------------- .text._ZN7cutlass13device_kernelIN5flash11enable_sm90INS1_16FlashAttnFwdSm90INS1_25CollectiveMainloopFwdSm90ILi2EN4cute5tupleIJNS5_1CILi1EEES8_S8_EEENS6_IJNS7_ILi128EEENS7_ILi96EEENS7_ILi64EEEEEELi256ENS_6half_tEfNS_4arch4Sm90ELb0ELb0ELb1ELb1ELb1ELb1ELb1ELb1ELb0ELb1ELb1ELb0EEENS1_21CollectiveEpilogueFwdINS6_IJSA_NS7_ILi256EEESB_EEES9_SE_SG_Li256ELb1ELb1ELb1ELb0EEENS1_36VarlenDynamicPersistentTileSchedulerILi128ELi96ELi256ELi128ELb1ELb1ELb1ELb0ELb1ELb1EEEEEEEEEvNT_6ParamsE --------------------------
	.section	.text._ZN7cutlass13device_kernelIN5flash11enable_sm90INS1_16FlashAttnFwdSm90INS1_25CollectiveMainloopFwdSm90ILi2EN4cute5tupleIJNS5_1CILi1EEES8_S8_EEENS6_IJNS7_ILi128EEENS7_ILi96EEENS7_ILi64EEEEEELi256ENS_6half_tEfNS_4arch4Sm90ELb0ELb0ELb1ELb1ELb1ELb1ELb1ELb1ELb0ELb1ELb1ELb0EEENS1_21CollectiveEpilogueFwdINS6_IJSA_NS7_ILi256EEESB_EEES9_SE_SG_Li256ELb1ELb1ELb1ELb0EEENS1_36VarlenDynamicPersistentTileSchedulerILi128ELi96ELi256ELi128ELb1ELb1ELb1ELb0ELb1ELb1EEEEEEEEEvNT_6ParamsE,"ax",@progbits
	.align	128
.text._ZN7cutlass13device_kernelIN5flash11enable_sm90INS1_16FlashAttnFwdSm90INS1_25CollectiveMainloopFwdSm90ILi2EN4cute5tupleIJNS5_1CILi1EEES8_S8_EEENS6_IJNS7_ILi128EEENS7_ILi96EEENS7_ILi64EEEEEELi256ENS_6half_tEfNS_4arch4Sm90ELb0ELb0ELb1ELb1ELb1ELb1ELb1ELb1ELb0ELb1ELb1ELb0EEENS1_21CollectiveEpilogueFwdINS6_IJSA_NS7_ILi256EEESB_EEES9_SE_SG_Li256ELb1ELb1ELb1ELb0EEENS1_36VarlenDynamicPersistentTileSchedulerILi128ELi96ELi256ELi128ELb1ELb1ELb1ELb0ELb1ELb1EEEEEEEEEvNT_6ParamsE:
        .type           _ZN7cutlass13device_kernelIN5flash11enable_sm90INS1_16FlashAttnFwdSm90INS1_25CollectiveMainloopFwdSm90ILi2EN4cute5tupleIJNS5_1CILi1EEES8_S8_EEENS6_IJNS7_ILi128EEENS7_ILi96EEENS7_ILi64EEEEEELi256ENS_6half_tEfNS_4arch4Sm90ELb0ELb0ELb1ELb1ELb1ELb1ELb1ELb1ELb0ELb1ELb1ELb0EEENS1_21CollectiveEpilogueFwdINS6_IJSA_NS7_ILi256EEESB_EEES9_SE_SG_Li256ELb1ELb1ELb1ELb0EEENS1_36VarlenDynamicPersistentTileSchedulerILi128ELi96ELi256ELi128ELb1ELb1ELb1ELb0ELb1ELb1EEEEEEEEEvNT_6ParamsE,@function
        .size           _ZN7cutlass13device_kernelIN5flash11enable_sm90INS1_16FlashAttnFwdSm90INS1_25CollectiveMainloopFwdSm90ILi2EN4cute5tupleIJNS5_1CILi1EEES8_S8_EEENS6_IJNS7_ILi128EEENS7_ILi96EEENS7_ILi64EEEEEELi256ENS_6half_tEfNS_4arch4Sm90ELb0ELb0ELb1ELb1ELb1ELb1ELb1ELb1ELb0ELb1ELb1ELb0EEENS1_21CollectiveEpilogueFwdINS6_IJSA_NS7_ILi256EEESB_EEES9_SE_SG_Li256ELb1ELb1ELb1ELb0EEENS1_36VarlenDynamicPersistentTileSchedulerILi128ELi96ELi256ELi128ELb1ELb1ELb1ELb0ELb1ELb1EEEEEEEEEvNT_6ParamsE,(.L_x_6561 - _ZN7cutlass13device_kernelIN5flash11enable_sm90INS1_16FlashAttnFwdSm90INS1_25CollectiveMainloopFwdSm90ILi2EN4cute5tupleIJNS5_1CILi1EEES8_S8_EEENS6_IJNS7_ILi128EEENS7_ILi96EEENS7_ILi64EEEEEELi256ENS_6half_tEfNS_4arch4Sm90ELb0ELb0ELb1ELb1ELb1ELb1ELb1ELb1ELb0ELb1ELb1ELb0EEENS1_21CollectiveEpilogueFwdINS6_IJSA_NS7_ILi256EEESB_EEES9_SE_SG_Li256ELb1ELb1ELb1ELb0EEENS1_36VarlenDynamicPersistentTileSchedulerILi128ELi96ELi256ELi128ELb1ELb1ELb1ELb0ELb1ELb1EEEEEEEEEvNT_6ParamsE)
        .other          _ZN7cutlass13device_kernelIN5flash11enable_sm90INS1_16FlashAttnFwdSm90INS1_25CollectiveMainloopFwdSm90ILi2EN4cute5tupleIJNS5_1CILi1EEES8_S8_EEENS6_IJNS7_ILi128EEENS7_ILi96EEENS7_ILi64EEEEEELi256ENS_6half_tEfNS_4arch4Sm90ELb0ELb0ELb1ELb1ELb1ELb1ELb1ELb1ELb0ELb1ELb1ELb0EEENS1_21CollectiveEpilogueFwdINS6_IJSA_NS7_ILi256EEESB_EEES9_SE_SG_Li256ELb1ELb1ELb1ELb0EEENS1_36VarlenDynamicPersistentTileSchedulerILi128ELi96ELi256ELi128ELb1ELb1ELb1ELb0ELb1ELb1EEEEEEEEEvNT_6ParamsE,@"STO_CUDA_ENTRY STV_DEFAULT"
_ZN7cutlass13device_kernelIN5flash11enable_sm90INS1_16FlashAttnFwdSm90INS1_25CollectiveMainloopFwdSm90ILi2EN4cute5tupleIJNS5_1CILi1EEES8_S8_EEENS6_IJNS7_ILi128EEENS7_ILi96EEENS7_ILi64EEEEEELi256ENS_6half_tEfNS_4arch4Sm90ELb0ELb0ELb1ELb1ELb1ELb1ELb1ELb1ELb0ELb1ELb1ELb0EEENS1_21CollectiveEpilogueFwdINS6_IJSA_NS7_ILi256EEESB_EEES9_SE_SG_Li256ELb1ELb1ELb1ELb0EEENS1_36VarlenDynamicPersistentTileSchedulerILi128ELi96ELi256ELi128ELb1ELb1ELb1ELb0ELb1ELb1EEEEEEEEEvNT_6ParamsE:
        /* <DEDUP_REMOVED lines=17> */
.L_x_1413:
[----:B------:R-:W-:Y:S05]  /*0110*/  BSYNC B0 ;  /* 0x0000000000007941 */ /* 0x000fea0003800000 */
.L_x_1412:
[----:B------:R-:W-:Y:S01]  /*0120*/  VOTEU.ANY UP0, P0 ;  /* 0x00000000003f7886 */ /* 0x000fe20000000100 */
[----:B------:R-:W0:Y:S01]  /*0130*/  SHFL.IDX PT, R3, R2, RZ, 0x1f ;  /* 0x00001fff02037589 */ /* 0x000e2200000e0000 */
[----:B------:R-:W-:Y:S01]  /*0140*/  UMOV UR4, 0x80 ;  /* 0x0000008000047882 */ /* 0x000fe20000000000 */
[----:B------:R-:W-:Y:S01]  /*0150*/  UMOV UR7, 0x100 ;  /* 0x0000010000077882 */ /* 0x000fe20000000000 */
[----:B------:R-:W-:Y:S01]  /*0160*/  VOTEU.ANY UP1, P0 ;  /* 0x00000000003f7886 */ /* 0x000fe20000020100 */
[----:B------:R-:W1:Y:S01]  /*0170*/  @UP0 S2UR UR8, SR_CgaCtaId ;  /* 0x00000000000809c3 */ /* 0x000e620000008800 */
[----:B------:R-:W-:Y:S01]  /*0180*/  @UP0 UMOV UR6, 0x400 ;  /* 0x0000040000060882 */ /* 0x000fe20000000000 */
[----:B------:R-:W-:-:S04]  /*0190*/  @UP0 UIADD3 UR4, -UR4, 0x100000, URZ ;  /* 0x0010000004040890 */ /* 0x000fc8000fffe13f */
[----:B------:R-:W-:Y:S02]  /*01a0*/  @UP0 USHF.L.U32 UR5, UR4, 0xb, URZ ;  /* 0x0000000b04050899 */ /* 0x000fe4000800063f */
[----:B------:R-:W-:Y:S01]  /*01b0*/  @UP0 USHF.L.U32 UR4, UR4, 0x1, URZ ;  /* 0x0000000104040899 */ /* 0x000fe2000800063f */
[----:B------:R-:W-:Y:S01]  /*01c0*/  SHF.R.U32.HI R4, RZ, 0x7, R0 ;  /* 0x00000007ff047819 */ /* 0x000fe20000011600 */
[----:B------:R-:W-:Y:S01]  /*01d0*/  VOTEU.ANY UP2, P0 ;  /* 0x00000000003f7886 */ /* 0x000fe20000040100 */
[----:B0-----:R-:W-:-:S03]  /*01e0*/  ISETP.NE.AND P1, PT, R3, RZ, PT ;  /* 0x000000ff0300720c */ /* 0x001fc60003f25270 */
[----:B------:R0:W2:Y:S01]  /*01f0*/  SHFL.IDX PT, R3, R4, RZ, 0x1f ;  /* 0x00001fff04037589 */ /* 0x0000a200000e0000 */
[----:B-1----:R-:W-:Y:S02]  /*0200*/  @UP0 ULEA UR8, UR8, UR6, 0x18 ;  /* 0x0000000608080291 */ /* 0x002fe4000f8ec03f */
[----:B------:R-:W-:-:S04]  /*0210*/  @UP0 UIADD3 UR6, -UR7, 0x100000, URZ ;  /* 0x0010000007060890 */ /* 0x000fc8000fffe13f */
[----:B------:R-:W-:Y:S02]  /*0220*/  @UP0 USHF.L.U32 UR7, UR6, 0xb, URZ ;  /* 0x0000000b06070899 */ /* 0x000fe4000800063f */
[----:B------:R-:W-:Y:S01]  /*0230*/  @UP0 USHF.L.U32 UR6, UR6, 0x1, URZ ;  /* 0x0000000106060899 */ /* 0x000fe2000800063f */
[----:B------:R-:W-:Y:S01]  /*0240*/  VOTEU.ANY UP0, P0 ;  /* 0x00000000003f7886 */ /* 0x000fe20000000100 */
[----:B------:R-:W1:Y:S04]  /*0250*/  FENCE.VIEW.ASYNC.S ;  /* 0x00000000000073c6 */ /* 0x000e680000000000 */
[----:B-1----:R0:W1:Y:S01]  /*0260*/  @UP0 SYNCS.EXCH.64 URZ, [UR8+0x32400], UR4 ;  /* 0x03240004083f05b2 */ /* 0x0020620008000100 */
[----:B------:R0:W3:Y:S05]  /*0270*/  @UP1 SYNCS.EXCH.64 URZ, [UR8+0x32410], UR4 ;  /* 0x03241004083f15b2 */ /* 0x0000ea0008000100 */
[----:B------:R0:W4:Y:S02]  /*0280*/  @UP2 SYNCS.EXCH.64 URZ, [UR8+0x32420], UR6 ;  /* 0x03242006083f25b2 */ /* 0x0001240008000100 */
        /* <DEDUP_REMOVED lines=19> */
.L_x_1414:
        /* <DEDUP_REMOVED lines=22> */
.L_x_1415:
        /* <DEDUP_REMOVED lines=18> */
.L_x_1416:
        /* <DEDUP_REMOVED lines=22> */
.L_x_1417:
        /* <DEDUP_REMOVED lines=22> */
.L_x_1418:
[----:B--2---:R-:W-:Y:S01]  /*0900*/  ISETP.NE.AND P0, PT, R3, RZ, PT ;  /* 0x000000ff0300720c */ /* 0x004fe20003f05270 */
[----:B------:R-:W-:Y:S01]  /*0910*/  IMAD.MOV.U32 R3, RZ, RZ, 0x1 ;  /* 0x00000001ff037424 */ /* 0x000fe200078e00ff */
[----:B------:R-:W-:Y:S01]  /*0920*/  NOP ;  /* 0x0000000000007918 */ /* 0x000fe20000000000 */
[----:B------:R-:W-:Y:S01]  /*0930*/  ULDC.64 UR60, c[0x0][0x208] ;  /* 0x00008200003c7ab9 */ /* 0x000fe20000000a00 */
[----:B------:R-:W-:Y:S02]  /*0940*/  BSSY B9, `(.L_x_1419) ;  /* 0x0001c2b000097945 */ /* 0x000fe40003800000 */
[----:B------:R-:W-:-:S05]  /*0950*/  SEL R3, R3, 0x2, !P0 ;  /* 0x0000000203037807 */ /* 0x000fca0004000000 */
[----:B------:R2:W-:Y:S01]  /*0960*/  STL [R1+0x8], R3 ;  /* 0x0000080301007387 */ /* 0x0005e20000100800 */
[----:B01-34-:R-:W-:Y:S06]  /*0970*/  BAR.SYNC.DEFER_BLOCKING 0x0 ;  /* 0x0000000000007b1d */ /* 0x01bfec0000010000 */
[----:B------:R-:W-:Y:S05]  /*0980*/  @!P0 BRA `(.L_x_1420) ;  /* 0x0000014400a88947 */ /* 0x000fea0003800000 */
.L_x_1421:
[----:B------:R-:W-:-:S08]  /*0990*/  NOP ;  /* 0x0000000000007918 */ /* 0x000fd00000000000 */
[----:B------:R-:W0:Y:S02]  /*09a0*/  USETMAXREG.TRY_ALLOC.CTAPOOL UP0, 0xe8 ;  /* 0x000000e8000079c8 */ /* 0x000e240008000600 */
[----:B0-----:R-:W-:-:S13]  /*09b0*/  PLOP3.LUT P0, PT, PT, PT, UP0, 0x80, 0x0 ;  /* 0x000000000000781c */ /* 0x001fda0003f0f008 */
[----:B------:R-:W-:Y:S05]  /*09c0*/  @!P0 BRA `(.L_x_1421) ;  /* 0xfffffffc00f08947 */ /* 0x000fea000383ffff */
[----:B------:R-:W3:Y:S01]  /*09d0*/  LDL.LU R2, [R1] ;  /* 0x0000000001027983 */ /* 0x000ee20000300800 */
[----:B------:R-:W-:Y:S01]  /*09e0*/  SHF.R.U32.HI R4, RZ, 0x7, R0 ;  /* 0x00000007ff047819 */ /* 0x000fe20000011600 */
[----:B------:R-:W-:Y:S01]  /*09f0*/  ULDC UR4, c[0x0][0xd3c] ;  /* 0x00034f0000047ab9 */ /* 0x000fe20000000800 */
[----:B--2---:R-:W0:Y:S01]  /*0a00*/  S2R R3, SR_CgaCtaId ;  /* 0x0000000000037919 */ /* 0x004e220000008800 */
        /* <DEDUP_REMOVED lines=8> */
[----:B---3--:R-:W-:-:S04]  /*0a90*/  LOP3.LUT R2, R2, 0xfffffffb, RZ, 0xc0, !PT ;  /* 0xfffffffb02027812 */ /* 0x008fc800078ec0ff */
[----:B------:R-:W-:-:S05]  /*0aa0*/  @P0 LOP3.LUT R2, R2, 0x4, RZ, 0xfc, !PT ;  /* 0x0000000402020812 */ /* 0x000fca00078efcff */
[----:B------:R1:W-:Y:S01]  /*0ab0*/  STL [R1], R2 ;  /* 0x0000000201007387 */ /* 0x0003e20000100800 */
[----:B0-----:R-:W-:-:S13]  /*0ac0*/  ISETP.GE.AND P0, PT, R51, UR4, PT ;  /* 0x0000000433007c0c */ /* 0x001fda000bf06270 */
[----:B-1----:R-:W-:Y:S05]  /*0ad0*/  @P0 BRA `(.L_x_1422) ;  /* 0x000001c000440947 */ /* 0x002fea0003800000 */
[----:B------:R-:W2:Y:S01]  /*0ae0*/  LDL.LU R14, [R1+0x8] ;  /* 0x00000800010e7983 */ /* 0x000ea20000300800 */
[----:B------:R-:W-:Y:S02]  /*0af0*/  VIADD R0, R0, 0xffffff80 ;  /* 0xffffff8000007836 */ /* 0x000fe40000000000 */
[----:B------:R-:W-:Y:S02]  /*0b00*/  IMAD.MOV.U32 R18, RZ, RZ, RZ ;  /* 0x000000ffff127224 */ /* 0x000fe400078e00ff */
[----:B------:R-:W-:Y:S01]  /*0b10*/  IMAD.MOV.U32 R204, RZ, RZ, RZ ;  /* 0x000000ffffcc7224 */ /* 0x000fe200078e00ff */
[----:B------:R-:W-:Y:S01]  /*0b20*/  SHF.R.S32.HI R3, RZ, 0x1f, R0 ;  /* 0x0000001fff037819 */ /* 0x000fe20000011400 */
[----:B------:R-:W-:Y:S02]  /*0b30*/  IMAD.MOV.U32 R214, RZ, RZ, RZ ;  /* 0x000000ffffd67224 */ /* 0x000fe400078e00ff */
[----:B------:R-:W-:Y:S01]  /*0b40*/  IMAD.MOV.U32 R202, RZ, RZ, RZ ;  /* 0x000000ffffca7224 */ /* 0x000fe200078e00ff */
[----:B------:R-:W-:-:S02]  /*0b50*/  LEA.HI R2, R3, R0, RZ, 0x7 ;  /* 0x0000000003027211 */ /* 0x000fc400078f38ff */
[CC--:B------:R-:W-:Y:S02]  /*0b60*/  LEA.HI R4, R3.reuse, R0.reuse, RZ, 0x4 ;  /* 0x0000000003047211 */ /* 0x0c0fe400078f20ff */
[----:B------:R-:W-:Y:S02]  /*0b70*/  LOP3.LUT R5, R2, 0xffffff80, RZ, 0xc0, !PT ;  /* 0xffffff8002057812 */ /* 0x000fe400078ec0ff */
[----:B------:R-:W-:Y:S02]  /*0b80*/  SHF.R.S32.HI R7, RZ, 0x4, R4 ;  /* 0x00000004ff077819 */ /* 0x000fe40000011404 */
[----:B------:R-:W-:Y:S01]  /*0b90*/  LEA.HI R200, R3, R0, RZ, 0x2 ;  /* 0x0000000003c87211 */ /* 0x000fe200078f10ff */
[----:B------:R-:W-:Y:S01]  /*0ba0*/  IMAD.IADD R13, R0, 0x1, -R5 ;  /* 0x00000001000d7824 */ /* 0x000fe200078e0a05 */
[----:B------:R-:W-:Y:S02]  /*0bb0*/  SHF.R.S32.HI R5, RZ, 0x7, R2 ;  /* 0x00000007ff057819 */ /* 0x000fe40000011402 */
[----:B------:R-:W-:-:S02]  /*0bc0*/  LEA.HI R6, R4, R7, RZ, 0x1 ;  /* 0x0000000704067211 */ /* 0x000fc400078f08ff */
[----:B------:R-:W-:Y:S01]  /*0bd0*/  SHF.R.S32.HI R9, RZ, 0x1f, R13 ;  /* 0x0000001fff097819 */ /* 0x000fe2000001140d */
[----:B------:R-:W-:Y:S01]  /*0be0*/  STL [R1+0x104], R13 ;  /* 0x0001040d01007387 */ /* 0x000fe20000100800 */
[----:B------:R-:W-:Y:S02]  /*0bf0*/  LEA.HI R2, R2, R5, RZ, 0x1 ;  /* 0x0000000502027211 */ /* 0x000fe400078f08ff */
[----:B------:R-:W-:Y:S02]  /*0c00*/  LEA.HI R10, R9, R13, RZ, 0x2 ;  /* 0x0000000d090a7211 */ /* 0x000fe400078f10ff */
[----:B------:R-:W-:Y:S02]  /*0c10*/  LOP3.LUT R2, R2, 0x3fffffe, RZ, 0xc0, !PT ;  /* 0x03fffffe02027812 */ /* 0x000fe400078ec0ff */
[--C-:B------:R-:W-:Y:S02]  /*0c20*/  SHF.R.S32.HI R11, RZ, 0x2, R10.reuse ;  /* 0x00000002ff0b7819 */ /* 0x100fe4000001140a */
[----:B------:R-:W-:-:S02]  /*0c30*/  SHF.R.S32.HI R8, RZ, 0x1f, R10 ;  /* 0x0000001fff087819 */ /* 0x000fc4000001140a */
[----:B------:R-:W-:Y:S02]  /*0c40*/  LOP3.LUT R6, R6, 0x1ffffffe, RZ, 0xc0, !PT ;  /* 0x1ffffffe06067812 */ /* 0x000fe400078ec0ff */
[----:B------:R-:W-:Y:S02]  /*0c50*/  LEA.HI R8, R8, R11, RZ, 0x3 ;  /* 0x0000000b08087211 */ /* 0x000fe400078f18ff */
[----:B------:R-:W-:Y:S01]  /*0c60*/  LEA.HI R9, R9, R13, RZ, 0x5 ;  /* 0x0000000d09097211 */ /* 0x000fe200078f28ff */
[----:B------:R-:W-:Y:S01]  /*0c70*/  IMAD.IADD R6, R7, 0x1, -R6 ;  /* 0x0000000107067824 */ /* 0x000fe200078e0a06 */
[----:B------:R-:W-:Y:S01]  /*0c80*/  LOP3.LUT R12, R8, 0xfffffff8, RZ, 0xc0, !PT ;  /* 0xfffffff8080c7812 */ /* 0x000fe200078ec0ff */
[----:B------:R-:W-:Y:S01]  /*0c90*/  IMAD.IADD R8, R5, 0x1, -R2 ;  /* 0x0000000105087824 */ /* 0x000fe200078e0a02 */
[-C--:B------:R-:W-:Y:S02]  /*0ca0*/  LEA.HI R2, R3, R0.reuse, RZ, 0x5 ;  /* 0x0000000003027211 */ /* 0x080fe400078f28ff */
[----:B------:R-:W-:Y:S01]  /*0cb0*/  LOP3.LUT R5, R4, 0x3fffff0, RZ, 0xc0, !PT ;  /* 0x03fffff004057812 */ /* 0x000fe200078ec0ff */
[----:B------:R-:W-:Y:S01]  /*0cc0*/  IMAD.IADD R12, R11, 0x1, -R12 ;  /* 0x000000010b0c7824 */ /* 0x000fe200078e0a0c */
[----:B------:R-:W-:-:S02]  /*0cd0*/  LEA.HI R3, R3, R0, RZ, 0x3 ;  /* 0x0000000003037211 */ /* 0x000fc400078f18ff */
[----:B------:R-:W-:Y:S01]  /*0ce0*/  SHF.R.S32.HI R15, RZ, 0x5, R2 ;  /* 0x00000005ff0f7819 */ /* 0x000fe20000011402 */
[----:B------:R-:W-:Y:S01]  /*0cf0*/  IMAD.IADD R5, R0, 0x1, -R5 ;  /* 0x0000000100057824 */ /* 0x000fe200078e0a05 */
[----:B------:R-:W-:Y:S02]  /*0d00*/  LOP3.LUT R7, R3, 0xfffffff8, RZ, 0xc0, !PT ;  /* 0xfffffff803077812 */ /* 0x000fe400078ec0ff */
[----:B------:R-:W-:Y:S01]  /*0d10*/  LOP3.LUT R3, R200, 0xfffffffc, RZ, 0xc0, !PT ;  /* 0xfffffffcc8037812 */ /* 0x000fe200078ec0ff */
[----:B------:R-:W-:Y:S01]  /*0d20*/  IMAD R5, R15, 0x10, R5 ;  /* 0x000000100f057824 */ /* 0x000fe200078e0205 */
[----:B------:R-:W-:Y:S01]  /*0d30*/  SHF.R.S32.HI R200, RZ, 0x2, R200 ;  /* 0x00000002ffc87819 */ /* 0x000fe200000114c8 */
[----:B------:R-:W-:Y:S01]  /*0d40*/  IMAD.IADD R7, R0, 0x1, -R7 ;  /* 0x0000000100077824 */ /* 0x000fe200078e0a07 */
[----:B------:R-:W-:Y:S01]  /*0d50*/  SHF.R.S32.HI R9, RZ, 0x5, R9 ;  /* 0x00000005ff097819 */ /* 0x000fe20000011409 */
[----:B------:R-:W-:Y:S01]  /*0d60*/  IMAD R5, R5, 0x8, R6 ;  /* 0x0000000805057824 */ /* 0x000fe200078e0206 */
[----:B------:R-:W-:Y:S01]  /*0d70*/  LOP3.LUT R10, R10, 0x7ffffffc, RZ, 0xc0, !PT ;  /* 0x7ffffffc0a0a7812 */ /* 0x000fe200078ec0ff */
[----:B------:R-:W-:Y:S01]  /*0d80*/  VIADD R6, R200, 0x40 ;  /* 0x00000040c8067836 */ /* 0x000fe20000000000 */
[----:B------:R-:W-:Y:S01]  /*0d90*/  LEA R9, R9, R12, 0x4 ;  /* 0x0000000c09097211 */ /* 0x000fe200078e20ff */
[----:B------:R-:W-:Y:S01]  /*0da0*/  IMAD.IADD R3, R0, 0x1, -R3 ;  /* 0x0000000100037824 */ /* 0x000fe200078e0a03 */
[----:B------:R-:W-:Y:S01]  /*0db0*/  SHF.L.U32 R207, R7, 0x3, RZ ;  /* 0x0000000307cf7819 */ /* 0x000fe200000006ff */
[----:B------:R-:W-:Y:S01]  /*0dc0*/  IMAD.SHL.U32 R2, R6, 0x40, RZ ;  /* 0x0000004006027824 */ /* 0x000fe200078e00ff */
[----:B------:R-:W-:Y:S01]  /*0dd0*/  SHF.R.S32.HI R4, RZ, 0x1f, R6 ;  /* 0x0000001fff047819 */ /* 0x000fe20000011406 */
[C---:B------:R-:W-:Y:S01]  /*0de0*/  IMAD.SHL.U32 R16, R3.reuse, 0x8, RZ ;  /* 0x0000000803107824 */ /* 0x040fe200078e00ff */
[C---:B------:R-:W-:Y:S01]  /*0df0*/  LEA.HI R0, R3.reuse, R3, RZ, 0x1 ;  /* 0x0000000303007211 */ /* 0x040fe200078f08ff */
[----:B------:R-:W-:Y:S01]  /*0e00*/  IMAD.SHL.U32 R22, R3, 0x4, RZ ;  /* 0x0000000403167824 */ /* 0x000fe200078e00ff */
[----:B------:R-:W-:Y:S01]  /*0e10*/  LEA.HI R4, R4, R6, RZ, 0x3 ;  /* 0x0000000604047211 */ /* 0x000fe200078f18ff */
[----:B------:R-:W-:Y:S01]  /*0e20*/  IMAD R8, R8, 0x40, R9 ;  /* 0x0000004008087824 */ /* 0x000fe200078e0209 */
[----:B------:R-:W-:Y:S01]  /*0e30*/  LOP3.LUT R0, R0, 0x1ffffffe, RZ, 0xc0, !PT ;  /* 0x1ffffffe00007812 */ /* 0x000fe200078ec0ff */
[----:B------:R-:W-:Y:S01]  /*0e40*/  STL [R1+0x58], R15 ;  /* 0x0000580f01007387 */ /* 0x000fe20000100800 */
[----:B------:R-:W-:Y:S01]  /*0e50*/  IMAD.IADD R10, R13, 0x1, -R10 ;  /* 0x000000010d0a7824 */ /* 0x000fe200078e0a0a */
[----:B------:R-:W-:Y:S01]  /*0e60*/  SHF.R.S32.HI R6, RZ, 0x1f, R207 ;  /* 0x0000001fff067819 */ /* 0x000fe200000114cf */
[----:B------:R-:W-:Y:S01]  /*0e70*/  IMAD.SHL.U32 R4, R4, 0x40, RZ ;  /* 0x0000004004047824 */ /* 0x000fe200078e00ff */
[----:B------:R-:W-:Y:S01]  /*0e80*/  STL [R1+0x188], R8 ;  /* 0x0001880801007387 */ /* 0x000fe20000100800 */
[----:B------:R-:W-:Y:S01]  /*0e90*/  IMAD.IADD R0, R3, 0x1, -R0 ;  /* 0x0000000103007824 */ /* 0x000fe200078e0a00 */
[----:B------:R-:W-:Y:S01]  /*0ea0*/  LOP3.LUT R3, R2, 0x1c0, RZ, 0xc0, !PT ;  /* 0x000001c002037812 */ /* 0x000fe200078ec0ff */
[----:B------:R-:W-:Y:S01]  /*0eb0*/  IMAD.SHL.U32 R42, R10, 0x2, RZ ;  /* 0x000000020a2a7824 */ /* 0x000fe200078e00ff */
[----:B------:R-:W-:Y:S01]  /*0ec0*/  LOP3.LUT R4, R4, 0xfffffe00, RZ, 0xc0, !PT ;  /* 0xfffffe0004047812 */ /* 0x000fe200078ec0ff */
[----:B------:R-:W-:Y:S01]  /*0ed0*/  STL [R1+0x74], RZ ;  /* 0x000074ff01007387 */ /* 0x000fe20000100800 */
[----:B------:R-:W-:Y:S01]  /*0ee0*/  SHF.R.U32.HI R7, RZ, 0x3, R3 ;  /* 0x00000003ff077819 */ /* 0x000fe20000011603 */
[----:B------:R-:W-:Y:S01]  /*0ef0*/  IMAD.SHL.U32 R5, R5, 0x8, RZ ;  /* 0x0000000805057824 */ /* 0x000fe200078e00ff */
[--C-:B------:R-:W-:Y:S01]  /*0f00*/  LOP3.LUT R3, R3, 0x38, R16.reuse, 0xf8, !PT ;  /* 0x0000003803037812 */ /* 0x100fe200078ef810 */
[----:B------:R0:W-:Y:S01]  /*0f10*/  STL [R1+0x5c], R4 ;  /* 0x00005c0401007387 */ /* 0x0001e20000100800 */
[C---:B------:R-:W-:Y:S01]  /*0f20*/  VIADD R41, R42.reuse, 0x8 ;  /* 0x000000082a297836 */ /* 0x040fe20000000000 */
[C---:B------:R-:W-:Y:S01]  /*0f30*/  IADD3 R32, R42.reuse, 0x50, RZ ;  /* 0x000000502a207810 */ /* 0x040fe20007ffe0ff */
        /* <DEDUP_REMOVED lines=10> */
[----:B------:R-:W-:Y:S01]  /*0fe0*/  VIADD R35, R42, 0x38 ;  /* 0x000000382a237836 */ /* 0x000fe20000000000 */
[----:B------:R-:W-:Y:S01]  /*0ff0*/  LEA R3, R4, R19, 0x1 ;  /* 0x0000001304037211 */ /* 0x000fe200078e08ff */
[C---:B------:R-:W-:Y:S01]  /*1000*/  VIADD R34, R42.reuse, 0x40 ;  /* 0x000000402a227836 */ /* 0x040fe20000000000 */
[----:B------:R-:W-:Y:S01]  /*1010*/  SHF.R.S32.HI R4, RZ, 0x1f, R41 ;  /* 0x0000001fff047819 */ /* 0x000fe20000011429 */
[----:B------:R-:W-:Y:S01]  /*1020*/  VIADD R33, R42, 0x48 ;  /* 0x000000482a217836 */ /* 0x000fe20000000000 */
[----:B------:R-:W-:Y:S01]  /*1030*/  IADD3 R213, R16, 0xc0, RZ ;  /* 0x000000c010d57810 */ /* 0x000fe20007ffe0ff */
[----:B------:R-:W-:Y:S01]  /*1040*/  STL [R1+0x184], R3 ;  /* 0x0001840301007387 */ /* 0x000fe20000100800 */
[C---:B------:R-:W-:Y:S01]  /*1050*/  VIADD R31, R42.reuse, 0x58 ;  /* 0x000000582a1f7836 */ /* 0x040fe20000000000 */
[----:B------:R-:W-:Y:S01]  /*1060*/  SHF.R.S32.HI R17, RZ, 0x1f, R16 ;  /* 0x0000001fff117819 */ /* 0x000fe20000011410 */
[C---:B------:R-:W-:Y:S01]  /*1070*/  VIADD R30, R42.reuse, 0x60 ;  /* 0x000000602a1e7836 */ /* 0x040fe20000000000 */
[----:B------:R-:W-:Y:S01]  /*1080*/  STL [R1+0xfc], R41 ;  /* 0x0000fc2901007387 */ /* 0x000fe20000100800 */
[C---:B------:R-:W-:Y:S01]  /*1090*/  VIADD R29, R42.reuse, 0x68 ;  /* 0x000000682a1d7836 */ /* 0x040fe20000000000 */
[----:B------:R-:W-:Y:S01]  /*10a0*/  SHF.R.S32.HI R222, RZ, 0x1f, R213 ;  /* 0x0000001fffde7819 */ /* 0x000fe200000114d5 */
[C---:B------:R-:W-:Y:S01]  /*10b0*/  VIADD R28, R42.reuse, 0x70 ;  /* 0x000000702a1c7836 */ /* 0x040fe20000000000 */
[----:B------:R0:W-:Y:S01]  /*10c0*/  STL [R1+0xf8], R40 ;  /* 0x0000f82801007387 */ /* 0x0001e20000100800 */
[----:B------:R-:W-:-:S02]  /*10d0*/  VIADD R27, R42, 0x78 ;  /* 0x000000782a1b7836 */ /* 0x000fc40000000000 */
        /* <DEDUP_REMOVED lines=13> */
[----:B------:R-:W-:Y:S01]  /*11b0*/  VIADD R6, R207, 0xc0 ;  /* 0x000000c0cf067836 */ /* 0x000fe20000000000 */
[----:B------:R-:W-:Y:S01]  /*11c0*/  SHF.R.S32.HI R9, RZ, 0x1f, R9 ;  /* 0x0000001fff097819 */ /* 0x000fe20000011409 */
[C---:B------:R-:W-:Y:S01]  /*11d0*/  VIADD R13, R42.reuse, 0xb8 ;  /* 0x000000b82a0d7836 */ /* 0x040fe20000000000 */
[----:B------:R3:W-:Y:S01]  /*11e0*/  STL [R1+0xe4], R35 ;  /* 0x0000e42301007387 */ /* 0x0007e20000100800 */
[C---:B------:R-:W-:Y:S01]  /*11f0*/  VIADD R12, R42.reuse, 0xc0 ;  /* 0x000000c02a0c7836 */ /* 0x040fe20000000000 */
[----:B------:R-:W-:Y:S01]  /*1200*/  SHF.R.S32.HI R6, RZ, 0x1f, R6 ;  /* 0x0000001fff067819 */ /* 0x000fe20000011406 */
[C---:B------:R-:W-:Y:S01]  /*1210*/  VIADD R11, R42.reuse, 0xc8 ;  /* 0x000000c82a0b7836 */ /* 0x040fe20000000000 */
[----:B------:R4:W-:Y:S01]  /*1220*/  STL [R1+0xe0], R34 ;  /* 0x0000e02201007387 */ /* 0x0009e20000100800 */
[C---:B------:R-:W-:Y:S01]  /*1230*/  VIADD R10, R42.reuse, 0xd0 ;  /* 0x000000d02a0a7836 */ /* 0x040fe20000000000 */
[----:B-1----:R-:W-:Y:S01]  /*1240*/  SHF.R.S32.HI R38, RZ, 0x1f, R38 ;  /* 0x0000001fff267819 */ /* 0x002fe20000011426 */
[C---:B------:R-:W-:Y:S01]  /*1250*/  VIADD R9, R42.reuse, 0xd8 ;  /* 0x000000d82a097836 */ /* 0x040fe20000000000 */
[----:B------:R-:W-:Y:S01]  /*1260*/  STL [R1+0xdc], R33 ;  /* 0x0000dc2101007387 */ /* 0x000fe20000100800 */
[C---:B------:R-:W-:Y:S01]  /*1270*/  VIADD R6, R42.reuse, 0xe8 ;  /* 0x000000e82a067836 */ /* 0x040fe20000000000 */
[----:B0-----:R-:W-:Y:S01]  /*1280*/  SHF.R.S32.HI R37, RZ, 0x1f, R37 ;  /* 0x0000001fff257819 */ /* 0x001fe20000011425 */
[C---:B------:R-:W-:Y:S01]  /*1290*/  VIADD R5, R42.reuse, 0xf0 ;  /* 0x000000f02a057836 */ /* 0x040fe20000000000 */
[----:B------:R0:W-:Y:S01]  /*12a0*/  STL [R1+0xd8], R32 ;  /* 0x0000d82001007387 */ /* 0x0001e20000100800 */
[----:B------:R-:W-:Y:S01]  /*12b0*/  VIADD R3, R42, 0xf8 ;  /* 0x000000f82a037836 */ /* 0x000fe20000000000 */
[----:B---3--:R-:W-:Y:S01]  /*12c0*/  SHF.R.S32.HI R35, RZ, 0x1f, R35 ;  /* 0x0000001fff237819 */ /* 0x008fe20000011423 */
[----:B------:R-:W-:Y:S01]  /*12d0*/  IMAD R0, R0, 0x8, R8 ;  /* 0x0000000800007824 */ /* 0x000fe200078e0208 */
[----:B------:R1:W-:Y:S01]  /*12e0*/  STL [R1+0xd4], R31 ;  /* 0x0000d41f01007387 */ /* 0x0003e20000100800 */
[----:B----4-:R-:W-:Y:S01]  /*12f0*/  SHF.R.S32.HI R34, RZ, 0x1f, R34 ;  /* 0x0000001fff227819 */ /* 0x010fe20000011422 */
[----:B------:R-:W-:-:S02]  /*1300*/  VIADD R2, R16, 0x20 ;  /* 0x0000002010027836 */ /* 0x000fc40000000000 */
        /* <DEDUP_REMOVED lines=28> */
[----:B0-----:R-:W-:Y:S02]  /*14d0*/  SHF.R.S32.HI R21, RZ, 0x1f, R21 ;  /* 0x0000001fff157819 */ /* 0x001fe40000011415 */
[----:B-1----:R-:W-:Y:S02]  /*14e0*/  SHF.R.S32.HI R20, RZ, 0x1f, R20 ;  /* 0x0000001fff147819 */ /* 0x002fe40000011414 */
[----:B--2---:R-:W-:Y:S01]  /*14f0*/  LOP3.LUT R206, R14, 0x1, RZ, 0xfc, !PT ;  /* 0x000000010ece7812 */ /* 0x004fe200078efcff */
[----:B------:R-:W-:-:S05]  /*1500*/  VIADD R14, R42, 0xb0 ;  /* 0x000000b02a0e7836 */ /* 0x000fca0000000000 */
[----:B------:R0:W-:Y:S04]  /*1510*/  STL [R1+0xa8], R14 ;  /* 0x0000a80e01007387 */ /* 0x0001e80000100800 */
        /* <DEDUP_REMOVED lines=58> */
.L_x_1578:
        /* <DEDUP_REMOVED lines=41> */
[----:B------:R-:W-:Y:S01]  /*1b50*/  MOV R24, UR5 ;  /* 0x0000000500187c02 */ /* 0x000fe20008000f00 */
        /* <DEDUP_REMOVED lines=11> */
.L_x_1423:
        /* <DEDUP_REMOVED lines=14> */
.L_x_1424:
[----:B------:R-:W-:Y:S05]  /*1cf0*/  @!P0 BRA `(.L_x_1425) ;  /* 0x00000000000c8947 */ /* 0x000fea0003800000 */
[----:B------:R-:W2:Y:S04]  /*1d00*/  LDG.E R0, desc[UR60][R4.64] ;  /* 0x0000003c04007981 */ /* 0x000ea8000c1e1900 */
[----:B------:R-:W2:Y:S02]  /*1d10*/  LDG.E R31, desc[UR60][R4.64+0x4] ;  /* 0x0000043c041f7981 */ /* 0x000ea4000c1e1900 */
[----:B--2---:R-:W-:-:S07]  /*1d20*/  IMAD.IADD R31, R31, 0x1, -R0 ;  /* 0x000000011f1f7824 */ /* 0x004fce00078e0a00 */
.L_x_1425:
        /* <DEDUP_REMOVED lines=9> */
[----:B------:R-:W-:Y:S01]  /*1dc0*/  ISETP.NE.U32.AND P1, PT, RZ, UR4, PT ;  /* 0x00000004ff007c0c */ /* 0x000fe2000bf25070 */
[----:B-----5:R-:W-:-:S03]  /*1dd0*/  IMAD.MOV.U32 R48, RZ, RZ, R31 ;  /* 0x000000ffff307224 */ /* 0x020fc600078e001f */
        /* <DEDUP_REMOVED lines=16> */
[----:B------:R-:W-:Y:S02]  /*1ee0*/  LEA.HI.SX32 R86, R0, R3, 0x1c ;  /* 0x0000000300567211 */ /* 0x000fe400078fe2ff */
[----:B------:R-:W-:Y:S02]  /*1ef0*/  @P3 LOP3.LUT R30, R30, 0x8, RZ, 0xfc, !PT ;  /* 0x000000081e1e3812 */ /* 0x000fe400078efcff */
[----:B------:R-:W-:-:S03]  /*1f00*/  MOV R3, RZ ;  /* 0x000000ff00037202 */ /* 0x000fc60000000f00 */
        /* <DEDUP_REMOVED lines=9> */
[-C--:B------:R-:W-:Y:S02]  /*1fa0*/  IABS R10, R11.reuse ;  /* 0x0000000b000a7213 */ /* 0x080fe40000000000 */
[----:B------:R-:W-:Y:S02]  /*1fb0*/  IABS R8, R0 ;  /* 0x0000000000087213 */ /* 0x000fe40000000000 */
[----:B------:R-:W-:-:S04]  /*1fc0*/  LOP3.LUT R0, R0, R11, RZ, 0x3c, !PT ;  /* 0x0000000b00007212 */ /* 0x000fc800078e3cff */
[----:B------:R-:W-:Y:S01]  /*1fd0*/  ISETP.GE.AND P2, PT, R0, RZ, PT ;  /* 0x000000ff0000720c */ /* 0x000fe20003f46270 */
[----:B-1----:R-:W0:Y:S02]  /*1fe0*/  MUFU.RCP R3, R3 ;  /* 0x0000000300037308 */ /* 0x002e240000001000 */
        /* <DEDUP_REMOVED lines=18> */
.L_x_1427:
[----:B------:R-:W-:Y:S05]  /*2110*/  BSYNC B0 ;  /* 0x0000000000007941 */ /* 0x000fea0003800000 */
.L_x_1426:
[----:B------:R-:W-:-:S05]  /*2120*/  IMAD R0, R12, R3, RZ ;  /* 0x000000030c007224 */ /* 0x000fca00078e02ff */
[C---:B------:R-:W-:Y:S01]  /*2130*/  VIADDMNMX R3, R0.reuse, R3, R86, PT ;  /* 0x0000000300037246 */ /* 0x040fe20003800156 */
[----:B------:R-:W-:-:S04]  /*2140*/  IMAD R0, R0, 0x60, -R9 ;  /* 0x0000006000007824 */ /* 0x000fc800078e0a09 */
[----:B------:R-:W-:Y:S01]  /*2150*/  IMAD R3, R3, 0x60, -R9 ;  /* 0x0000006003037824 */ /* 0x000fe200078e0a09 */
        /* <DEDUP_REMOVED lines=20> */
[----:B0-----:R-:W-:Y:S01]  /*22a0*/  IMAD.U32 R4, RZ, RZ, UR4 ;  /* 0x00000004ff047e24 */ /* 0x001fe2000f8e00ff */
[----:B------:R-:W-:Y:S01]  /*22b0*/  MOV R11, UR7 ;  /* 0x00000007000b7c02 */ /* 0x000fe20008000f00 */
[----:B------:R-:W-:Y:S01]  /*22c0*/  IMAD.U32 R5, RZ, RZ, UR5 ;  /* 0x00000005ff057e24 */ /* 0x000fe2000f8e00ff */
[----:B------:R-:W0:Y:S01]  /*22d0*/  LDC.64 R14, c[0x4][R14] ;  /* 0x010000000e0e7b82 */ /* 0x000e220000000a00 */
[----:B------:R-:W-:Y:S01]  /*22e0*/  ULDC.64 UR4, c[0x4][0xa0] ;  /* 0x0100280000047ab9 */ /* 0x000fe20000000a00 */
        /* <DEDUP_REMOVED lines=8> */
.L_x_1430:
[----:B------:R-:W-:Y:S05]  /*2370*/  BSYNC B6 ;  /* 0x0000000000067941 */ /* 0x000fea0003800000 */
.L_x_1429:
[----:B------:R-:W-:Y:S01]  /*2380*/  VIADD R25, R19, 0x400 ;  /* 0x0000040013197836 */ /* 0x000fe20000000000 */
[----:B------:R-:W-:Y:S04]  /*2390*/  BSSY B6, `(.L_x_1431) ;  /* 0x0000013000067945 */ /* 0x000fe80003800000 */
[----:B------:R-:W-:-:S13]  /*23a0*/  LOP3.LUT P0, RZ, R25, 0x3ff, RZ, 0xc0, !PT ;  /* 0x000003ff19ff7812 */ /* 0x000fda000780c0ff */
[----:B------:R-:W-:Y:S05]  /*23b0*/  @!P0 BRA `(.L_x_1432) ;  /* 0x0000000000408947 */ /* 0x000fea0003800000 */
[----:B------:R-:W-:Y:S01]  /*23c0*/  MOV R14, 0x0 ;  /* 0x00000000000e7802 */ /* 0x000fe20000000f00 */
[----:B------:R-:W-:Y:S01]  /*23d0*/  ULDC.64 UR4, c[0x4][0x98] ;  /* 0x0100260000047ab9 */ /* 0x000fe20000000a00 */
[----:B------:R-:W-:Y:S01]  /*23e0*/  ULDC.64 UR6, c[0x4][0xa0] ;  /* 0x0100280000067ab9 */ /* 0x000fe20000000a00 */
[----:B0-----:R-:W-:Y:S02]  /*23f0*/  IMAD.U32 R4, RZ, RZ, UR4 ;  /* 0x00000004ff047e24 */ /* 0x001fe4000f8e00ff */
[----:B------:R-:W-:Y:S01]  /*2400*/  IMAD.U32 R5, RZ, RZ, UR5 ;  /* 0x00000005ff057e24 */ /* 0x000fe2000f8e00ff */
[----:B------:R-:W0:Y:S01]  /*2410*/  LDC.64 R14, c[0x4][R14] ;  /* 0x010000000e0e7b82 */ /* 0x000e220000000a00 */
[----:B------:R-:W-:Y:S01]  /*2420*/  ULDC.64 UR4, c[0x4][0x18] ;  /* 0x0100060000047ab9 */ /* 0x000fe20000000a00 */
[----:B------:R-:W-:Y:S01]  /*2430*/  IMAD.U32 R6, RZ, RZ, UR6 ;  /* 0x00000006ff067e24 */ /* 0x000fe2000f8e00ff */
[----:B------:R-:W-:Y:S01]  /*2440*/  MOV R10, UR4 ;  /* 0x00000004000a7c02 */ /* 0x000fe20008000f00 */
[----:B------:R-:W-:-:S02]  /*2450*/  IMAD.U32 R7, RZ, RZ, UR7 ;  /* 0x00000007ff077e24 */ /* 0x000fc4000f8e00ff */
[----:B------:R-:W-:Y:S02]  /*2460*/  IMAD.U32 R11, RZ, RZ, UR5 ;  /* 0x00000005ff0b7e24 */ /* 0x000fe4000f8e00ff */
[----:B------:R-:W-:Y:S02]  /*2470*/  IMAD.MOV.U32 R8, RZ, RZ, 0x70 ;  /* 0x00000070ff087424 */ /* 0x000fe400078e00ff */
[----:B------:R-:W-:Y:S02]  /*2480*/  IMAD.MOV.U32 R12, RZ, RZ, 0x1 ;  /* 0x00000001ff0c7424 */ /* 0x000fe400078e00ff */
[----:B------:R-:W-:-:S07]  /*2490*/  IMAD.MOV.U32 R13, RZ, RZ, RZ ;  /* 0x000000ffff0d7224 */ /* 0x000fce00078e00ff */
[----:B------:R-:W-:-:S07]  /*24a0*/  LEPC R20, `(.L_x_1432) ;  /* 0x000000001014794e */ /* 0x000fce0000000000 */
[----:B0----5:R-:W-:Y:S05]  /*24b0*/  CALL.ABS.NOINC R14 ;  /* 0x000000000e007343 */ /* 0x021fea0003c00000 */
.L_x_1432:
[----:B------:R-:W-:Y:S05]  /*24c0*/  BSYNC B6 ;  /* 0x0000000000067941 */ /* 0x000fea0003800000 */
.L_x_1431:
[----:B------:R-:W-:Y:S01]  /*24d0*/  ULDC.64 UR4, c[0x0][0xaf0] ;  /* 0x0002bc0000047ab9 */ /* 0x000fe20000000a00 */
[----:B------:R-:W1:Y:S01]  /*24e0*/  S2R R6, SR_TID.X ;  /* 0x0000000000067919 */ /* 0x000e620000002100 */
[----:B------:R-:W-:Y:S01]  /*24f0*/  ISETP.NE.U32.AND P0, PT, RZ, UR4, PT ;  /* 0x00000004ff007c0c */ /* 0x000fe2000bf05070 */
[----:B------:R-:W-:Y:S01]  /*2500*/  IMAD.MOV.U32 R85, RZ, RZ, R32 ;  /* 0x000000ffff557224 */ /* 0x000fe200078e0020 */
[----:B------:R-:W2:Y:S01]  /*2510*/  LDC R11, c[0x0][0x3f4] ;  /* 0x0000fd00ff0b7b82 */ /* 0x000ea20000000800 */
[----:B------:R-:W3:Y:S01]  /*2520*/  LDL R10, [R1+0x5c] ;  /* 0x00005c00010a7983 */ /* 0x000ee20000100800 */
[----:B------:R-:W-:Y:S01]  /*2530*/  ISETP.NE.AND.EX P0, PT, RZ, UR5, PT, P0 ;  /* 0x00000005ff007c0c */ /* 0x000fe2000bf05300 */
[----:B------:R-:W-:-:S05]  /*2540*/  IMAD.MOV.U32 R29, RZ, RZ, R30 ;  /* 0x000000ffff1d7224 */ /* 0x000fca00078e001e */
[----:B------:R-:W4:Y:S07]  /*2550*/  LDC.64 R50, c[0x0][0x3f8] ;  /* 0x0000fe00ff327b82 */ /* 0x000f2e0000000a00 */
[----:B0-----:R-:W-:Y:S01]  /*2560*/  @P0 IADD3 R4, P1, R34, UR4, RZ ;  /* 0x0000000422040c10 */ /* 0x001fe2000ff3e0ff */
[----:B------:R-:W-:Y:S01]  /*2570*/  ULDC UR4, c[0x0][0x320] ;  /* 0x0000c80000047ab9 */ /* 0x000fe20000000800 */
[----:B------:R-:W0:Y:S02]  /*2580*/  LDC.64 R60, c[0x0][0x408] ;  /* 0x00010200ff3c7b82 */ /* 0x000e240000000a00 */
[----:B------:R-:W-:-:S02]  /*2590*/  @P0 IADD3.X R5, R33, UR5, RZ, P1, !PT ;  /* 0x0000000521050c10 */ /* 0x000fc40008ffe4ff */
[----:B------:R-:W-:-:S03]  /*25a0*/  ISETP.GE.AND P1, PT, R2, UR4, PT ;  /* 0x0000000402007c0c */ /* 0x000fc6000bf26270 */
[----:B------:R1:W3:Y:S01]  /*25b0*/  @P0 LDG.E R85, desc[UR60][R4.64] ;  /* 0x0000003c04550981 */ /* 0x0002e2000c1e1900 */
[----:B------:R-:W-:Y:S02]  /*25c0*/  SEL R3, RZ, 0xffffffff, P1 ;  /* 0xffffffffff037807 */ /* 0x000fe40000800000 */
[----:B------:R-:W-:-:S03]  /*25d0*/  ISETP.GE.AND P0, PT, R16, UR4, PT ;  /* 0x0000000410007c0c */ /* 0x000fc6000bf06270 */
[----:B------:R-:W-:Y:S01]  /*25e0*/  IMAD.SHL.U32 R3, R3, 0x2, RZ ;  /* 0x0000000203037824 */ /* 0x000fe200078e00ff */
[----:B------:R-:W-:Y:S02]  /*25f0*/  SEL R0, RZ, 0x1, P0 ;  /* 0x00000001ff007807 */ /* 0x000fe40000000000 */
[----:B------:R-:W-:Y:S02]  /*2600*/  ISETP.GE.AND P0, PT, R211, UR4, PT ;  /* 0x00000004d3007c0c */ /* 0x000fe4000bf06270 */
[----:B------:R-:W-:Y:S02]  /*2610*/  ISETP.GE.AND P1, PT, R210, UR4, PT ;  /* 0x00000004d2007c0c */ /* 0x000fe4000bf26270 */
[----:B------:R-:W-:Y:S02]  /*2620*/  LOP3.LUT R0, R3, 0x2, R0, 0xe2, !PT ;  /* 0x0000000203007812 */ /* 0x000fe400078ee200 */
[----:B------:R-:W-:Y:S02]  /*2630*/  SEL R3, RZ, 0x4, P0 ;  /* 0x00000004ff037807 */ /* 0x000fe40000000000 */
[----:B-1----:R-:W-:-:S02]  /*2640*/  SEL R4, RZ, 0x8, P1 ;  /* 0x00000008ff047807 */ /* 0x002fc40000800000 */
[----:B------:R-:W-:Y:S02]  /*2650*/  ISETP.GE.AND P0, PT, R209, UR4, PT ;  /* 0x00000004d1007c0c */ /* 0x000fe4000bf06270 */
[----:B------:R-:W-:Y:S01]  /*2660*/  ISETP.GE.AND P1, PT, R208, UR4, PT ;  /* 0x00000004d0007c0c */ /* 0x000fe2000bf26270 */
[----:B------:R-:W-:Y:S01]  /*2670*/  VIADD R6, R6, 0xffffff80 ;  /* 0xffffff8006067836 */ /* 0x000fe20000000000 */
[----:B------:R-:W-:Y:S02]  /*2680*/  LOP3.LUT R0, R4, R0, R3, 0xfe, !PT ;  /* 0x0000000004007212 */ /* 0x000fe400078efe03 */
[----:B------:R-:W-:Y:S02]  /*2690*/  SEL R3, RZ, 0x10, P0 ;  /* 0x00000010ff037807 */ /* 0x000fe40000000000 */
[----:B------:R-:W-:Y:S02]  /*26a0*/  SEL R4, RZ, 0x20, P1 ;  /* 0x00000020ff047807 */ /* 0x000fe40000800000 */
[----:B------:R-:W-:-:S02]  /*26b0*/  ISETP.GE.AND P0, PT, R213, UR4, PT ;  /* 0x00000004d5007c0c */ /* 0x000fc4000bf06270 */
[----:B------:R-:W-:Y:S02]  /*26c0*/  LOP3.LUT R0, R4, R0, R3, 0xfe, !PT ;  /* 0x0000000004007212 */ /* 0x000fe400078efe03 */
[----:B------:R-:W-:Y:S02]  /*26d0*/  SHF.R.S32.HI R3, RZ, 0x1f, R6 ;  /* 0x0000001fff037819 */ /* 0x000fe40000011406 */
[----:B------:R-:W-:Y:S02]  /*26e0*/  ISETP.GE.AND P1, PT, R212, UR4, PT ;  /* 0x00000004d4007c0c */ /* 0x000fe4000bf26270 */
[----:B------:R-:W-:Y:S02]  /*26f0*/  LEA.HI R8, R3, R6, RZ, 0x2 ;  /* 0x0000000603087211 */ /* 0x000fe400078f10ff */
[----:B------:R-:W-:Y:S02]  /*2700*/  SEL R83, RZ, 0x40, P0 ;  /* 0x00000040ff537807 */ /* 0x000fe40000000000 */
[----:B------:R-:W-:-:S02]  /*2710*/  SEL R3, RZ, 0x7fff80, P1 ;  /* 0x007fff80ff037807 */ /* 0x000fc40000800000 */
[----:B--2---:R-:W-:Y:S01]  /*2720*/  ISETP.GE.AND P0, PT, R16, R11, PT ;  /* 0x0000000b1000720c */ /* 0x004fe20003f06270 */
[----:B------:R-:W-:Y:S01]  /*2730*/  IMAD.SHL.U32 R78, R11, 0x2, RZ ;  /* 0x000000020b4e7824 */ /* 0x000fe200078e00ff */
[----:B------:R-:W-:Y:S02]  /*2740*/  LOP3.LUT R83, R3, R0, R83, 0xfe, !PT ;  /* 0x0000000003537212 */ /* 0x000fe400078efe53 */
[----:B------:R-:W-:Y:S02]  /*2750*/  SEL R3, R11, RZ, P0 ;  /* 0x000000ff0b037207 */ /* 0x000fe40000000000 */
[----:B------:R-:W2:Y:S01]  /*2760*/  LDL R11, [R1+0x58] ;  /* 0x00005800010b7983 */ /* 0x000ea20000100800 */
[----:B------:R-:W1:Y:S01]  /*2770*/  S2R R12, SR_TID.X ;  /* 0x00000000000c7919 */ /* 0x000e620000002100 */
[----:B------:R-:W-:Y:S02]  /*2780*/  SHF.R.S32.HI R5, RZ, 0x1f, R200 ;  /* 0x0000001fff057819 */ /* 0x000fe400000114c8 */
[----:B------:R-:W-:-:S02]  /*2790*/  SHF.R.S32.HI R23, RZ, 0x1f, R22 ;  /* 0x0000001fff177819 */ /* 0x000fc40000011416 */
[----:B------:R-:W-:Y:S01]  /*27a0*/  LOP3.LUT R9, R8, 0xfffffffc, RZ, 0xc0, !PT ;  /* 0xfffffffc08097812 */ /* 0x000fe200078ec0ff */
[C---:B----4-:R-:W-:Y:S02]  /*27b0*/  IMAD R4, R5.reuse, R50, RZ ;  /* 0x0000003205047224 */ /* 0x050fe400078e02ff */
[----:B0-----:R-:W-:Y:S02]  /*27c0*/  IMAD R5, R5, R60, RZ ;  /* 0x0000003c05057224 */ /* 0x001fe400078e02ff */
[----:B------:R-:W-:Y:S01]  /*27d0*/  IMAD.IADD R3, R16, 0x1, R3 ;  /* 0x0000000110037824 */ /* 0x000fe200078e0203 */
[----:B------:R-:W-:Y:S01]  /*27e0*/  IADD3 R84, R84, R31, RZ ;  /* 0x0000001f54547210 */ /* 0x000fe20007ffe0ff */
[C---:B------:R-:W-:Y:S02]  /*27f0*/  IMAD R7, R200.reuse, R51, R4 ;  /* 0x00000033c8077224 */ /* 0x040fe400078e0204 */
[----:B------:R-:W-:Y:S01]  /*2800*/  IMAD.WIDE.U32 R20, R200, R50, R22 ;  /* 0x00000032c8147225 */ /* 0x000fe200078e0016 */
[----:B------:R-:W-:-:S03]  /*2810*/  SHF.R.S32.HI R0, RZ, 0x1f, R3 ;  /* 0x0000001fff007819 */ /* 0x000fc60000011403 */
[----:B------:R-:W-:Y:S02]  /*2820*/  IMAD.IADD R75, R6, 0x1, -R9 ;  /* 0x00000001064b7824 */ /* 0x000fe400078e0a09 */
[----:B------:R-:W-:Y:S01]  /*2830*/  IMAD.WIDE.U32 R30, R200, R50, R16 ;  /* 0x00000032c81e7225 */ /* 0x000fe200078e0010 */
[----:B-1----:R-:W-:-:S04]  /*2840*/  SHF.R.U32.HI R12, RZ, 0x7, R12 ;  /* 0x00000007ff0c7819 */ /* 0x002fc8000001160c */
[C---:B------:R-:W-:Y:S01]  /*2850*/  ISETP.NE.AND P6, PT, R12.reuse, 0x1, PT ;  /* 0x000000010c00780c */ /* 0x040fe20003fc5270 */
[----:B------:R-:W-:Y:S01]  /*2860*/  VIADD R87, R12, 0x8 ;  /* 0x000000080c577836 */ /* 0x000fe20000000000 */
[C---:B------:R-:W-:Y:S01]  /*2870*/  IADD3 R12, R200.reuse, 0x40, RZ ;  /* 0x00000040c80c7810 */ /* 0x040fe20007ffe0ff */
[----:B------:R-:W-:Y:S01]  /*2880*/  IMAD R9, R200, R61, R5 ;  /* 0x0000003dc8097224 */ /* 0x000fe200078e0205 */
[----:B-----5:R-:W-:Y:S01]  /*2890*/  SHF.R.S32.HI R5, RZ, 0x1f, R48 ;  /* 0x0000001fff057819 */ /* 0x020fe20000011430 */
[----:B------:R-:W-:Y:S02]  /*28a0*/  IMAD.IADD R21, R21, 0x1, R7 ;  /* 0x0000000115157824 */ /* 0x000fe400078e0207 */
[----:B------:R-:W-:Y:S02]  /*28b0*/  IMAD.SHL.U32 R12, R12, 0x40, RZ ;  /* 0x000000400c0c7824 */ /* 0x000fe400078e00ff */
[----:B------:R-:W-:Y:S01]  /*28c0*/  IMAD.IADD R31, R7, 0x1, R31 ;  /* 0x00000001071f7824 */ /* 0x000fe200078e021f */
[----:B------:R-:W-:-:S02]  /*28d0*/  SHF.R.S32.HI R7, RZ, 0x1f, R8 ;  /* 0x0000001fff077819 */ /* 0x000fc40000011408 */
[----:B------:R-:W-:Y:S01]  /*28e0*/  LEA.HI R3, R0, R3, RZ, 0x3 ;  /* 0x0000000300037211 */ /* 0x000fe200078f18ff */
[----:B------:R-:W-:Y:S01]  /*28f0*/  IMAD R0, R5, R60, RZ ;  /* 0x0000003c05007224 */ /* 0x000fe200078e02ff */
[----:B------:R-:W-:Y:S02]  /*2900*/  LOP3.LUT R12, R12, 0x1c0, RZ, 0xc0, !PT ;  /* 0x000001c00c0c7812 */ /* 0x000fe400078ec0ff */
[----:B------:R-:W-:Y:S01]  /*2910*/  LEA.HI R7, R7, R200, RZ, 0x3 ;  /* 0x000000c807077211 */ /* 0x000fe200078f18ff */
[----:B------:R-:W-:Y:S01]  /*2920*/  IMAD R71, R48, R61, R0 ;  /* 0x0000003d30477224 */ /* 0x000fe200078e0200 */
[----:B------:R-:W-:Y:S01]  /*2930*/  LOP3.LUT R0, R12, 0x38, R3, 0xf8, !PT ;  /* 0x000000380c007812 */ /* 0x000fe200078ef803 */
[----:B------:R-:W-:Y:S01]  /*2940*/  VIADD R12, R200, 0x40 ;  /* 0x00000040c80c7836 */ /* 0x000fe20000000000 */
[----:B------:R-:W-:Y:S01]  /*2950*/  LOP3.LUT R7, R7, 0xfffffff8, RZ, 0xc0, !PT ;  /* 0xfffffff807077812 */ /* 0x000fe200078ec0ff */
[----:B------:R-:W-:Y:S05]  /*2960*/  @!P6 WARPSYNC.ALL ;  /* 0x000000000000e948 */ /* 0x000fea0003800000 */
[----:B------:R-:W-:Y:S01]  /*2970*/  IMAD.SHL.U32 R12, R12, 0x40, RZ ;  /* 0x000000400c0c7824 */ /* 0x000fe200078e00ff */
[----:B------:R-:W-:Y:S01]  /*2980*/  ULDC UR4, c[0x0][0x2f4] ;  /* 0x0000bd0000047ab9 */ /* 0x000fe20000000800 */
[----:B------:R-:W-:Y:S01]  /*2990*/  IMAD.IADD R7, R200, 0x1, -R7 ;  /* 0x00000001c8077824 */ /* 0x000fe200078e0a07 */
[----:B------:R-:W-:Y:S01]  /*29a0*/  ISETP.GE.AND P2, PT, R2, UR4, PT ;  /* 0x0000000402007c0c */ /* 0x000fe2000bf46270 */
[----:B------:R-:W-:Y:S01]  /*29b0*/  IMAD.WIDE.U32 R56, R200, R60, R22 ;  /* 0x0000003cc8387225 */ /* 0x000fe200078e0016 */
[----:B------:R-:W-:-:S03]  /*29c0*/  LOP3.LUT R12, R12, 0x1c0, RZ, 0xc0, !PT ;  /* 0x000001c00c0c7812 */ /* 0x000fc600078ec0ff */
[----:B------:R-:W-:-:S04]  /*29d0*/  IMAD.WIDE.U32 R58, R200, R60, R16 ;  /* 0x0000003cc83a7225 */ /* 0x000fc800078e0010 */
[----:B------:R-:W-:Y:S01]  /*29e0*/  IMAD.SHL.U32 R66, R7, 0x40, RZ ;  /* 0x0000004007427824 */ /* 0x000fe200078e00ff */
[----:B------:R-:W-:Y:S01]  /*29f0*/  SHF.R.U32.HI R12, RZ, 0x3, R12 ;  /* 0x00000003ff0c7819 */ /* 0x000fe2000001160c */
[----:B------:R-:W-:Y:S02]  /*2a00*/  IMAD.IADD R57, R57, 0x1, R9 ;  /* 0x0000000139397824 */ /* 0x000fe400078e0209 */
[----:B------:R-:W-:Y:S01]  /*2a10*/  IMAD.IADD R59, R9, 0x1, R59 ;  /* 0x00000001093b7824 */ /* 0x000fe200078e023b */
[----:B------:R-:W-:Y:S01]  /*2a20*/  LOP3.LUT R66, R66, 0x1c0, RZ, 0xc0, !PT ;  /* 0x000001c042427812 */ /* 0x000fe200078ec0ff */
[----:B------:R-:W-:Y:S01]  /*2a30*/  IMAD R4, R5, R50, RZ ;  /* 0x0000003205047224 */ /* 0x000fe200078e02ff */
[C---:B------:R-:W-:Y:S01]  /*2a40*/  SHF.L.U64.HI R80, R60.reuse, 0x6, R61 ;  /* 0x000000063c507819 */ /* 0x040fe2000001023d */
[----:B------:R-:W-:Y:S01]  /*2a50*/  IMAD R5, R61, 0x60, RZ ;  /* 0x000000603d057824 */ /* 0x000fe200078e02ff */
[----:B------:R-:W-:Y:S01]  /*2a60*/  LOP3.LUT R29, R29, 0xfffffffe, RZ, 0xc0, !PT ;  /* 0xfffffffe1d1d7812 */ /* 0x000fe200078ec0ff */
[----:B------:R-:W-:Y:S01]  /*2a70*/  IMAD.SHL.U32 R79, R60, 0x40, RZ ;  /* 0x000000403c4f7824 */ /* 0x000fe200078e00ff */
[----:B------:R-:W-:Y:S01]  /*2a80*/  LOP3.LUT R0, R0, R12, RZ, 0x3c, !PT ;  /* 0x0000000c00007212 */ /* 0x000fe200078e3cff */
[----:B------:R-:W-:Y:S01]  /*2a90*/  IMAD.WIDE.U32 R56, R48, R60, R56 ;  /* 0x0000003c30387225 */ /* 0x000fe200078e0038 */
[----:B------:R-:W-:-:S03]  /*2aa0*/  SHF.R.U32.HI R63, RZ, 0x3, R66 ;  /* 0x00000003ff3f7819 */ /* 0x000fc60000011642 */
[----:B------:R-:W-:-:S04]  /*2ab0*/  IMAD.WIDE.U32 R58, R48, R60, R58 ;  /* 0x0000003c303a7225 */ /* 0x000fc800078e003a */
[----:B------:R-:W-:Y:S01]  /*2ac0*/  IMAD R73, R48, R51, R4 ;  /* 0x0000003330497224 */ /* 0x000fe200078e0204 */
[----:B------:R-:W-:Y:S01]  /*2ad0*/  LOP3.LUT R4, R66, 0x18, R16, 0xf8, !PT ;  /* 0x0000001842047812 */ /* 0x000fe200078ef810 */
[----:B------:R-:W-:Y:S01]  /*2ae0*/  IMAD.WIDE.U32 R60, R60, 0x60, RZ ;  /* 0x000000603c3c7825 */ /* 0x000fe200078e00ff */
[----:B------:R-:W-:Y:S02]  /*2af0*/  @P2 LOP3.LUT R29, R29, 0x1, RZ, 0xfc, !PT ;  /* 0x000000011d1d2812 */ /* 0x000fe400078efcff */
[----:B------:R-:W-:Y:S01]  /*2b00*/  MOV R64, 0x20 ;  /* 0x0000002000407802 */ /* 0x000fe20000000f00 */
[----:B------:R-:W-:Y:S01]  /*2b10*/  IMAD.IADD R76, R61, 0x1, R5 ;  /* 0x000000013d4c7824 */ /* 0x000fe200078e0205 */
[----:B------:R-:W-:Y:S02]  /*2b20*/  LOP3.LUT P2, RZ, R7, 0x4, RZ, 0xc0, !PT ;  /* 0x0000000407ff7812 */ /* 0x000fe4000784c0ff */
[----:B------:R-:W-:Y:S02]  /*2b30*/  PRMT R5, R83, 0x8880, RZ ;  /* 0x0000888053057816 */ /* 0x000fe400000000ff */
[----:B------:R-:W-:Y:S01]  /*2b40*/  LOP3.LUT R4, R4, R63, RZ, 0x3c, !PT ;  /* 0x0000003f04047212 */ /* 0x000fe200078e3cff */
[----:B------:R-:W-:Y:S01]  /*2b50*/  IMAD R77, R51, 0x60, RZ ;  /* 0x00000060334d7824 */ /* 0x000fe200078e02ff */
[C---:B------:R-:W-:Y:S01]  /*2b60*/  SHF.L.U64.HI R82, R50.reuse, 0x6, R51 ;  /* 0x0000000632527819 */ /* 0x040fe20000010233 */
[----:B------:R-:W-:Y:S01]  /*2b70*/  IMAD.SHL.U32 R81, R50, 0x40, RZ ;  /* 0x0000004032517824 */ /* 0x000fe200078e00ff */
[----:B------:R-:W-:Y:S01]  /*2b80*/  PRMT R5, R5, 0x7710, RZ ;  /* 0x0000771005057816 */ /* 0x000fe200000000ff */
[----:B------:R-:W-:Y:S01]  /*2b90*/  IMAD.WIDE.U32 R20, R48, R50, R20 ;  /* 0x0000003230147225 */ /* 0x000fe200078e0014 */
[----:B------:R-:W-:-:S02]  /*2ba0*/  SEL R64, R64, 0xffffffe0, !P2 ;  /* 0xffffffe040407807 */ /* 0x000fc40005000000 */
[----:B------:R-:W-:Y:S01]  /*2bb0*/  LOP3.LUT R69, R3, 0xfffffff8, RZ, 0xc0, !PT ;  /* 0xfffffff803457812 */ /* 0x000fe200078ec0ff */
[----:B------:R-:W-:Y:S01]  /*2bc0*/  IMAD.WIDE.U32 R30, R48, R50, R30 ;  /* 0x00000032301e7225 */ /* 0x000fe200078e001e */
[----:B------:R0:W-:Y:S03]  /*2bd0*/  STL [R1], R29 ;  /* 0x0000001d01007387 */ /* 0x0001e60000100800 */
[----:B------:R-:W-:Y:S01]  /*2be0*/  IMAD.WIDE.U32 R50, R50, 0x60, RZ ;  /* 0x0000006032327825 */ /* 0x000fe200078e00ff */
[----:B------:R-:W-:Y:S02]  /*2bf0*/  SHF.R.S32.HI R70, RZ, 0x3, R3 ;  /* 0x00000003ff467819 */ /* 0x000fe40000011403 */
[----:B------:R-:W-:Y:S01]  /*2c00*/  LOP3.LUT R62, R5, 0x1, RZ, 0xc0, !PT ;  /* 0x00000001053e7812 */ /* 0x000fe200078ec0ff */
[----:B------:R-:W-:Y:S01]  /*2c10*/  IMAD.IADD R74, R21, 0x1, R73 ;  /* 0x00000001154a7824 */ /* 0x000fe200078e0249 */
[----:B------:R-:W-:Y:S01]  /*2c20*/  LOP3.LUT R9, R5, 0x8, RZ, 0xc0, !PT ;  /* 0x0000000805097812 */ /* 0x000fe200078ec0ff */
[----:B------:R-:W-:Y:S01]  /*2c30*/  IMAD.IADD R72, R57, 0x1, R71 ;  /* 0x0000000139487824 */ /* 0x000fe200078e0247 */
[----:B0-----:R-:W-:Y:S01]  /*2c40*/  LOP3.LUT R29, R5, 0x2, RZ, 0xc0, !PT ;  /* 0x00000002051d7812 */ /* 0x001fe200078ec0ff */
[----:B------:R-:W-:Y:S01]  /*2c50*/  IMAD.IADD R77, R51, 0x1, R77 ;  /* 0x00000001334d7824 */ /* 0x000fe200078e024d */
[----:B------:R-:W-:Y:S01]  /*2c60*/  LOP3.LUT R8, R5, 0x10, RZ, 0xc0, !PT ;  /* 0x0000001005087812 */ /* 0x000fe200078ec0ff */
[----:B------:R-:W-:Y:S01]  /*2c70*/  IMAD R75, R75, 0x40, R200 ;  /* 0x000000404b4b7824 */ /* 0x000fe200078e02c8 */
[----:B------:R-:W-:Y:S01]  /*2c80*/  LOP3.LUT R6, R5, 0x20, RZ, 0xc0, !PT ;  /* 0x0000002005067812 */ /* 0x000fe200078ec0ff */
[----:B------:R-:W-:Y:S01]  /*2c90*/  IMAD.IADD R73, R73, 0x1, R31 ;  /* 0x0000000149497824 */ /* 0x000fe200078e021f */
[----:B------:R-:W-:Y:S01]  /*2ca0*/  @!P6 BAR.SYNC.DEFER_BLOCKING 0x9, 0x100 ;  /* 0x024400000000eb1d */ /* 0x000fe20000010000 */
[----:B------:R-:W-:Y:S01]  /*2cb0*/  IMAD.IADD R71, R71, 0x1, R59 ;  /* 0x0000000147477824 */ /* 0x000fe200078e023b */
[----:B------:R-:W-:-:S02]  /*2cc0*/  ISETP.GE.AND P1, PT, R16, UR4, PT ;  /* 0x0000000410007c0c */ /* 0x000fc4000bf26270 */
[----:B------:R-:W-:Y:S01]  /*2cd0*/  SHF.R.S32.HI R67, RZ, 0x1f, R69 ;  /* 0x0000001fff437819 */ /* 0x000fe20000011445 */
[----:B---3--:R-:W-:Y:S01]  /*2ce0*/  IMAD.IADD R65, R10, 0x1, R0 ;  /* 0x000000010a417824 */ /* 0x008fe200078e0200 */
[----:B------:R-:W-:-:S04]  /*2cf0*/  LOP3.LUT R0, R66, 0x38, R3, 0xf8, !PT ;  /* 0x0000003842007812 */ /* 0x000fc800078ef803 */
[----:B------:R-:W-:Y:S02]  /*2d00*/  LOP3.LUT R0, R0, R63, RZ, 0x3c, !PT ;  /* 0x0000003f00007212 */ /* 0x000fe400078e3cff */
[C---:B------:R-:W-:Y:S02]  /*2d10*/  LOP3.LUT R10, R5.reuse, 0x4, RZ, 0xc0, !PT ;  /* 0x00000004050a7812 */ /* 0x040fe400078ec0ff */
[----:B------:R-:W-:Y:S02]  /*2d20*/  LOP3.LUT R5, R5, 0x40, RZ, 0xc0, !PT ;  /* 0x0000004005057812 */ /* 0x000fe400078ec0ff */
[----:B------:R-:W-:Y:S01]  /*2d30*/  SHF.R.S32.HI R68, RZ, 0x1f, R85 ;  /* 0x0000001fff447819 */ /* 0x000fe20000011455 */
[C---:B--2---:R-:W-:Y:S01]  /*2d40*/  IMAD R7, R11.reuse, 0x200, R4 ;  /* 0x000002000b077824 */ /* 0x044fe200078e0204 */
[----:B------:R-:W-:-:S03]  /*2d50*/  LEA R4, R11, R0, 0x9 ;  /* 0x000000000b047211 */ /* 0x000fc600078e48ff */
[----:B------:R-:W-:-:S07]  /*2d60*/  IMAD.IADD R3, R64, 0x1, R7 ;  /* 0x0000000140037824 */ /* 0x000fce00078e0207 */
.L_x_1486:
[----:B0-2---:R-:W2:Y:S01]  /*2d70*/  LDL.LU R34, [R1] ;  /* 0x0000000001227983 */ /* 0x005ea20000300800 */
[----:B------:R-:W0:Y:S01]  /*2d80*/  LDC R89, c[0x0][0x430] ;  /* 0x00010c00ff597b82 */ /* 0x000e220000000800 */
[----:B------:R-:W-:Y:S02]  /*2d90*/  VIADD R27, R27, 0xffffffff ;  /* 0xffffffff1b1b7836 */ /* 0x000fe40000000000 */
[----:B------:R-:W-:Y:S02]  /*2da0*/  IMAD.MOV.U32 R88, RZ, RZ, RZ ;  /* 0x000000ffff587224 */ /* 0x000fe400078e00ff */
[----:B------:R-:W-:-:S03]  /*2db0*/  IMAD R13, R27, 0x60, R75 ;  /* 0x000000601b0d7824 */ /* 0x000fc600078e024b */
[----:B------:R-:W1:Y:S01]  /*2dc0*/  LDC R95, c[0x0][0x3f4] ;  /* 0x0000fd00ff5f7b82 */ /* 0x000e620000000800 */
[----:B------:R-:W-:Y:S01]  /*2dd0*/  IMAD.IADD R35, R84, 0x1, R13 ;  /* 0x0000000154237824 */ /* 0x000fe200078e020d */
[----:B------:R-:W-:-:S03]  /*2de0*/  ISETP.GE.AND P2, PT, R13, R24, PT ;  /* 0x000000180d00720c */ /* 0x000fc60003f46270 */
[----:B------:R-:W-:Y:S01]  /*2df0*/  IMAD.MOV.U32 R32, RZ, RZ, R35 ;  /* 0x000000ffff207224 */ /* 0x000fe200078e0023 */
[----:B------:R-:W-:Y:S02]  /*2e00*/  ISETP.GT.OR P2, PT, R75, 0x5f, P2 ;  /* 0x0000005f4b00780c */ /* 0x000fe40001744670 */
[----:B0-----:R-:W-:-:S11]  /*2e10*/  ISETP.NE.AND P3, PT, R89, 0x1, PT ;  /* 0x000000015900780c */ /* 0x001fd60003f65270 */
[----:B------:R-:W0:Y:S08]  /*2e20*/  @!P2 LDC.64 R14, c[0x0][0x428] ;  /* 0x00010a00ff0eab82 */ /* 0x000e300000000a00 */
[----:B---3--:R-:W3:Y:S08]  /*2e30*/  @!P2 LDC.64 R12, c[0x0][0x418] ;  /* 0x00010600ff0cab82 */ /* 0x008ef00000000a00 */
[----:B----4-:R-:W4:Y:S08]  /*2e40*/  @P3 LDC R0, c[0x0][0x434] ;  /* 0x00010d00ff003b82 */ /* 0x010f300000000800 */
[----:B------:R-:W1:Y:S01]  /*2e50*/  @P3 LDC R11, c[0x0][0x438] ;  /* 0x00010e00ff0b3b82 */ /* 0x000e620000000800 */
[----:B----4-:R-:W-:-:S05]  /*2e60*/  @P3 IMAD.HI.U32 R0, R35, R0, RZ ;  /* 0x0000000023003227 */ /* 0x010fca00078e00ff */
[----:B-1----:R-:W-:Y:S01]  /*2e70*/  @P3 SHF.R.U32.HI R32, RZ, R11, R0 ;  /* 0x0000000bff203219 */ /* 0x002fe20000011600 */
[----:B0-----:R-:W-:-:S03]  /*2e80*/  @!P2 IMAD R0, R68, R14, RZ ;  /* 0x0000000e4400a224 */ /* 0x001fc600078e02ff */
[----:B------:R-:W-:Y:S01]  /*2e90*/  @!P2 SHF.R.S32.HI R33, RZ, 0x1f, R32 ;  /* 0x0000001fff21a819 */ /* 0x000fe20000011420 */
        /* <DEDUP_REMOVED lines=8> */
[C---:B------:R-:W-:Y:S01]  /*2f20*/  IMAD R15, R18.reuse, 0x1800, R3 ;  /* 0x00001800120f7824 */ /* 0x040fe200078e0203 */
[----:B------:R-:W-:Y:S05]  /*2f30*/  YIELD ;  /* 0x0000000000007946 */ /* 0x000fea0003800000 */
[----:B------:R-:W-:Y:S01]  /*2f40*/  IMAD.MOV R0, RZ, RZ, -R32 ;  /* 0x000000ffff007224 */ /* 0x000fe200078e0a20 */
[----:B------:R-:W-:Y:S01]  /*2f50*/  BSSY B0, `(.L_x_1433) ;  /* 0x00002f2000007945 */ /* 0x000fe20003800000 */
[----:B------:R-:W-:Y:S01]  /*2f60*/  IMAD R11, R18, 0x1800, R7 ;  /* 0x00001800120b7824 */ /* 0x000fe200078e0207 */
[----:B------:R-:W-:Y:S01]  /*2f70*/  LEA R96, R15, R26, 0x1 ;  /* 0x0000001a0f607211 */ /* 0x000fe200078e08ff */
[----:B------:R-:W-:-:S02]  /*2f80*/  IMAD R89, R89, R0, R35 ;  /* 0x0000000059597224 */ /* 0x000fc400078e0223 */
        /* <DEDUP_REMOVED lines=27> */
[----:B------:R-:W-:Y:S01]  /*3140*/  LEA R94, P2, R12, UR4, 0x1 ;  /* 0x000000040c5e7c11 */ /* 0x000fe2000f8408ff */
[----:B------:R-:W-:Y:S01]  /*3150*/  ULDC.U8 UR4, c[0x0][0x410] ;  /* 0x0001040000047ab9 */ /* 0x000fe20000000000 */
[----:B------:R-:W-:Y:S02]  /*3160*/  IMAD.WIDE.U32 R14, R60, R27, RZ ;  /* 0x0000001b3c0e7225 */ /* 0x000fe400078e00ff */
[----:B------:R-:W-:Y:S02]  /*3170*/  LEA.HI.X R97, R12, UR5, R97, 0x1, P2 ;  /* 0x000000050c617c11 */ /* 0x000fe400090f0c61 */
[----:B------:R-:W-:Y:S01]  /*3180*/  ISETP.NE.AND P2, PT, RZ, UR4, PT ;  /* 0x00000004ff007c0c */ /* 0x000fe2000bf45270 */
[----:B------:R-:W-:-:S02]  /*3190*/  IMAD R11, R11, R60, R13 ;  /* 0x0000003c0b0b7224 */ /* 0x000fc400078e020d */
[----:B------:R-:W-:-:S04]  /*31a0*/  IMAD.WIDE.U32 R12, R50, R27, RZ ;  /* 0x0000001b320c7225 */ /* 0x000fc800078e00ff */
[----:B------:R-:W-:Y:S02]  /*31b0*/  IMAD.IADD R93, R13, 0x1, R93 ;  /* 0x000000010d5d7824 */ /* 0x000fe400078e025d */
[----:B------:R-:W-:-:S04]  /*31c0*/  IMAD.IADD R0, R15, 0x1, R11 ;  /* 0x000000010f007824 */ /* 0x000fc800078e020b */
        /* <DEDUP_REMOVED lines=32> */
.L_x_1437:
[----:B------:R-:W-:Y:S05]  /*33d0*/  BSYNC B1 ;  /* 0x0000000000017941 */ /* 0x000fea0003800000 */
.L_x_1436:
[----:B0-----:R-:W-:Y:S01]  /*33e0*/  VIADD R53, R200, 0x40 ;  /* 0x00000040c8357836 */ /* 0x001fe20000000000 */
[----:B------:R-:W-:Y:S01]  /*33f0*/  BSSY B1, `(.L_x_1438) ;  /* 0x0000019000017945 */ /* 0x000fe20003800000 */
[----:B-----5:R-:W-:Y:S01]  /*3400*/  IMAD.MOV.U32 R11, RZ, RZ, R40 ;  /* 0x000000ffff0b7224 */ /* 0x020fe200078e0028 */
[----:B------:R-:W-:Y:S02]  /*3410*/  MOV R52, R41 ;  /* 0x0000002900347202 */ /* 0x000fe40000000f00 */
        /* <DEDUP_REMOVED lines=22> */
.L_x_1439:
[----:B------:R-:W-:Y:S05]  /*3580*/  BSYNC B1 ;  /* 0x0000000000017941 */ /* 0x000fea0003800000 */
.L_x_1438:
[----:B------:R-:W-:Y:S01]  /*3590*/  IMAD.MOV.U32 R0, RZ, RZ, R44 ;  /* 0x000000ffff007224 */ /* 0x000fe200078e002c */
[----:B------:R-:W-:Y:S01]  /*35a0*/  PRMT R105, R52, 0x7610, R105 ;  /* 0x0000761034697816 */ /* 0x000fe20000000069 */
        /* <DEDUP_REMOVED lines=9> */
[----:B------:R-:W-:Y:S01]  /*3640*/  PRMT R100, R100, 0x5410, R0 ;  /* 0x0000541064647816 */ /* 0x000fe20000000000 */
[----:B-----5:R-:W-:-:S02]  /*3650*/  IMAD.MOV.U32 R13, RZ, RZ, R32 ;  /* 0x000000ffff0d7224 */ /* 0x020fc400078e0020 */
[----:B------:R-:W-:Y:S01]  /*3660*/  IMAD.MOV.U32 R0, RZ, RZ, R37 ;  /* 0x000000ffff007224 */ /* 0x000fe200078e0025 */
[----:B------:R-:W-:Y:S01]  /*3670*/  PRMT R107, R12, 0x5410, R11 ;  /* 0x000054100c6b7816 */ /* 0x000fe2000000000b */
[----:B------:R-:W-:Y:S01]  /*3680*/  IMAD.MOV.U32 R12, RZ, RZ, R33 ;  /* 0x000000ffff0c7224 */ /* 0x000fe200078e0021 */
[----:B------:R-:W-:-:S04]  /*3690*/  MOV R11, R36 ;  /* 0x00000024000b7202 */ /* 0x000fc80000000f00 */
[----:B------:R-:W-:Y:S01]  /*36a0*/  PRMT R101, R13, 0x5410, R12 ;  /* 0x000054100d657816 */ /* 0x000fe2000000000c */
[----:B------:R-:W-:Y:S01]  /*36b0*/  IMAD.MOV.U32 R12, RZ, RZ, R38 ;  /* 0x000000ffff0c7224 */ /* 0x000fe200078e0026 */
[----:B------:R-:W-:Y:S01]  /*36c0*/  PRMT R102, R11, 0x5410, R0 ;  /* 0x000054100b667816 */ /* 0x000fe20000000000 */
[----:B------:R-:W-:Y:S02]  /*36d0*/  IMAD.MOV.U32 R0, RZ, RZ, R34 ;  /* 0x000000ffff007224 */ /* 0x000fe400078e0022 */
[----:B------:R-:W-:Y:S02]  /*36e0*/  IMAD.MOV.U32 R11, RZ, RZ, R35 ;  /* 0x000000ffff0b7224 */ /* 0x000fe400078e0023 */
[----:B------:R-:W-:-:S03]  /*36f0*/  IMAD.MOV.U32 R13, RZ, RZ, R39 ;  /* 0x000000ffff0d7224 */ /* 0x000fc600078e0027 */
[----:B------:R-:W-:Y:S02]  /*3700*/  PRMT R103, R0, 0x5410, R11 ;  /* 0x0000541000677816 */ /* 0x000fe4000000000b */
[----:B------:R-:W-:Y:S01]  /*3710*/  PRMT R104, R12, 0x5410, R13 ;  /* 0x000054100c687816 */ /* 0x000fe2000000000d */
[----:B------:R-:W-:Y:S06]  /*3720*/  @!P3 BRA `(.L_x_1440) ;  /* 0x000000000004b947 */ /* 0x000fec0003800000 */
[----:B------:R-:W-:Y:S01]  /*3730*/  BPT.TRAP 0x1 ;  /* 0x000000040000795c */ /* 0x000fe20000300000 */
.L_x_1440:
[----:B------:R-:W-:Y:S01]  /*3740*/  IMAD R0, R18, 0x8, R19 ;  /* 0x0000000812007824 */ /* 0x000fe200078e0213 */
[----:B------:R-:W-:Y:S01]  /*3750*/  SHF.L.U32 R93, R204, 0x1f, RZ ;  /* 0x0000001fcc5d7819 */ /* 0x000fe200000006ff */
[----:B------:R-:W-:Y:S03]  /*3760*/  BSSY B1, `(.L_x_1441) ;  /* 0x0000003000017945 */ /* 0x000fe60003800000 */
[----:B------:R-:W0:Y:S02]  /*3770*/  SYNCS.PHASECHK.TRANS64.TRYWAIT P5, [R0+URZ+0x32490], R93 ;  /* 0x0324905d000075a7 */ /* 0x000e2400080a017f */
[----:B0-----:R-:W-:Y:S05]  /*3780*/  @!P5 BRA `(.L_x_1442) ;  /* 0x000001940020d947 */ /* 0x001fea0003800000 */
.L_x_1705:
[----:B------:R-:W-:Y:S05]  /*3790*/  BSYNC B1 ;  /* 0x0000000000017941 */ /* 0x000fea0003800000 */
.L_x_1441:
[----:B------:R-:W-:-:S03]  /*37a0*/  UMOV UR4, 0xffffffff ;  /* 0xffffffff00047882 */ /* 0x000fc60000000000 */
[----:B------:R-:W-:Y:S05]  /*37b0*/  BRA.DIV UR4, `(.L_x_1443) ;  /* 0x0000019604287947 */ /* 0x000fea000b800000 */
[----:B------:R1:W2:Y:S04]  /*37c0*/  SHFL.IDX PT, R54, R97, RZ, 0x1c1f ;  /* 0x001c1fff61367589 */ /* 0x0002a800000e0000 */
[----:B------:R1:W3:Y:S02]  /*37d0*/  SHFL.IDX PT, R11, R94, RZ, 0x1c1f ;  /* 0x001c1fff5e0b7589 */ /* 0x0002e400000e0000 */
.L_x_1709:
        /* <DEDUP_REMOVED lines=11> */
[----:B0-----:R-:W-:Y:S01]  /*3890*/  IMAD.MOV.U32 R46, RZ, RZ, R13 ;  /* 0x000000ffff2e7224 */ /* 0x001fe200078e000d */
[----:B------:R-:W-:-:S03]  /*38a0*/  SHF.R.U64 R44, R44, 0x10, R45 ;  /* 0x000000102c2c7819 */ /* 0x000fc6000000122d */
[----:B------:R-:W-:Y:S02]  /*38b0*/  HADD2.F32 R99, -RZ, R99.H0_H0 ;  /* 0x20000063ff637230 */ /* 0x000fe40000004100 */
[--C-:B------:R-:W-:Y:S02]  /*38c0*/  HADD2.F32 R13, -RZ, R46.reuse.H1_H1 ;  /* 0x3000002eff0d7230 */ /* 0x100fe40000004100 */
[----:B------:R-:W-:Y:S02]  /*38d0*/  HADD2.F32 R46, -RZ, R46.H0_H0 ;  /* 0x2000002eff2e7230 */ /* 0x000fe40000004100 */
[----:B------:R-:W-:Y:S02]  /*38e0*/  HADD2.F32 R44, -RZ, R44.H0_H0 ;  /* 0x2000002cff2c7230 */ /* 0x000fe40000004100 */
[-C--:B------:R-:W-:Y:S01]  /*38f0*/  FMUL.FTZ R55, R13, R99.reuse ;  /* 0x000000630d377220 */ /* 0x080fe20000410000 */
[----:B------:R-:W-:-:S03]  /*3900*/  FMUL.FTZ R99, R46, R99 ;  /* 0x000000632e637220 */ /* 0x000fc60000410000 */
[-C--:B------:R-:W-:Y:S01]  /*3910*/  FFMA.FTZ R55, R46, R44.reuse, -R55 ;  /* 0x0000002c2e377223 */ /* 0x080fe20000010837 */
[----:B------:R-:W-:Y:S01]  /*3920*/  FFMA.FTZ R99, R13, R44, R99 ;  /* 0x0000002c0d637223 */ /* 0x000fe20000010063 */
[----:B------:R-:W-:Y:S01]  /*3930*/  SHF.R.U32.HI R44, RZ, 0x10, R45 ;  /* 0x00000010ff2c7819 */ /* 0x000fe2000001162d */
[--C-:B------:R-:W-:Y:S01]  /*3940*/  HADD2.F32 R13, -RZ, R15.reuse.H1_H1 ;  /* 0x3000000fff0d7230 */ /* 0x100fe20000004100 */
[----:B------:R-:W-:Y:S01]  /*3950*/  SHF.R.U32.HI R45, RZ, 0x10, R47 ;  /* 0x00000010ff2d7819 */ /* 0x000fe2000001162f */
[----:B------:R-:W-:Y:S01]  /*3960*/  HADD2.F32 R15, -RZ, R15.H0_H0 ;  /* 0x2000000fff0f7230 */ /* 0x000fe20000004100 */
[----:B------:R-:W-:Y:S01]  /*3970*/  F2FP.F16.F32.PACK_AB R55, R99, R55 ;  /* 0x000000376337723e */ /* 0x000fe200000000ff */
[----:B------:R-:W-:Y:S02]  /*3980*/  HADD2.F32 R44, -RZ, R44.H0_H0 ;  /* 0x2000002cff2c7230 */ /* 0x000fe40000004100 */
[----:B------:R-:W-:-:S05]  /*3990*/  HADD2.F32 R45, -RZ, R45.H0_H0 ;  /* 0x2000002dff2d7230 */ /* 0x000fca0000004100 */
[-C--:B------:R-:W-:Y:S01]  /*39a0*/  FMUL.FTZ R46, R13, R45.reuse ;  /* 0x0000002d0d2e7220 */ /* 0x080fe20000410000 */
[----:B------:R-:W-:-:S03]  /*39b0*/  FMUL.FTZ R45, R15, R45 ;  /* 0x0000002d0f2d7220 */ /* 0x000fc60000410000 */
[-C--:B------:R-:W-:Y:S01]  /*39c0*/  FFMA.FTZ R46, R15, R44.reuse, -R46 ;  /* 0x0000002c0f2e7223 */ /* 0x080fe2000001082e */
[----:B------:R-:W-:Y:S01]  /*39d0*/  FFMA.FTZ R45, R13, R44, R45 ;  /* 0x0000002c0d2d7223 */ /* 0x000fe2000001002d */
[--C-:B------:R-:W-:Y:S02]  /*39e0*/  HADD2.F32 R13, -RZ, R12.reuse.H0_H0 ;  /* 0x2000000cff0d7230 */ /* 0x100fe40000004100 */
[----:B------:R-:W-:Y:S02]  /*39f0*/  HADD2.F32 R12, -RZ, R12.H1_H1 ;  /* 0x3000000cff0c7230 */ /* 0x000fe40000004100 */
[--C-:B------:R-:W-:Y:S01]  /*3a00*/  HADD2.F32 R44, -RZ, R100.reuse.H1_H1 ;  /* 0x30000064ff2c7230 */ /* 0x100fe20000004100 */
[----:B------:R-:W-:Y:S01]  /*3a10*/  F2FP.F16.F32.PACK_AB R45, R45, R46 ;  /* 0x0000002e2d2d723e */ /* 0x000fe200000000ff */
[----:B------:R-:W-:Y:S02]  /*3a20*/  HADD2.F32 R15, -RZ, R100.H0_H0 ;  /* 0x20000064ff0f7230 */ /* 0x000fe40000004100 */
[----:B------:R-:W-:-:S02]  /*3a30*/  HADD2.F32 R100, -RZ, R107.H1_H1 ;  /* 0x3000006bff647230 */ /* 0x000fc40000004100 */
        /* <DEDUP_REMOVED lines=8> */
[----:B------:R-:W-:Y:S02]  /*3ac0*/  IMAD.MOV.U32 R13, RZ, RZ, R55 ;  /* 0x000000ffff0d7224 */ /* 0x000fe400078e0037 */
[-C--:B------:R-:W-:Y:S01]  /*3ad0*/  FMUL.FTZ R47, R14, R100.reuse ;  /* 0x000000640e2f7220 */ /* 0x080fe20000410000 */
[----:B------:R-:W-:-:S03]  /*3ae0*/  FMUL.FTZ R100, R44, R100 ;  /* 0x000000642c647220 */ /* 0x000fc60000410000 */
[-C--:B------:R-:W-:Y:S01]  /*3af0*/  FFMA.FTZ R47, R44, R15.reuse, -R47 ;  /* 0x0000000f2c2f7223 */ /* 0x080fe2000001082f */
[----:B------:R-:W-:Y:S01]  /*3b00*/  FFMA.FTZ R100, R14, R15, R100 ;  /* 0x0000000f0e647223 */ /* 0x000fe20000010064 */
[----:B------:R-:W-:-:S04]  /*3b10*/  IMAD.MOV.U32 R15, RZ, RZ, R45 ;  /* 0x000000ffff0f7224 */ /* 0x000fc800078e002d */
[----:B------:R-:W-:-:S04]  /*3b20*/  F2FP.F16.F32.PACK_AB R47, R100, R47 ;  /* 0x0000002f642f723e */ /* 0x000fc800000000ff */
[----:B------:R-:W-:-:S07]  /*3b30*/  MOV R14, R47 ;  /* 0x0000002f000e7202 */ /* 0x000fce0000000f00 */
.L_x_1449:
[----:B------:R-:W-:Y:S05]  /*3b40*/  BSYNC B3 ;  /* 0x0000000000037941 */ /* 0x000fea0003800000 */
.L_x_1448:
[----:B0-----:R4:W-:Y:S02]  /*3b50*/  ST.E.128 desc[UR60][R52.64], R12 ;  /* 0x0000000c34007985 */ /* 0x0019e4000c101d3c */
.L_x_1447:
[----:B------:R-:W-:Y:S05]  /*3b60*/  BSYNC B2 ;  /* 0x0000000000027941 */ /* 0x000fea0003800000 */
.L_x_1446:
        /* <DEDUP_REMOVED lines=11> */
[--C-:B------:R-:W-:Y:S01]  /*3c20*/  SHF.R.U64 R13, R40, 0x10, R41.reuse ;  /* 0x00000010280d7819 */ /* 0x100fe20000001229 */
[----:B------:R-:W-:Y:S01]  /*3c30*/  HADD2.F32 R47, -RZ, R14.H0_H0 ;  /* 0x2000000eff2f7230 */ /* 0x000fe20000004100 */
[----:B------:R-:W-:Y:S01]  /*3c40*/  SHF.R.U32.HI R41, RZ, 0x10, R41 ;  /* 0x00000010ff297819 */ /* 0x000fe20000011629 */
[----:B------:R-:W-:Y:S02]  /*3c50*/  HADD2.F32 R46, -RZ, R46.H0_H0 ;  /* 0x2000002eff2e7230 */ /* 0x000fe40000004100 */
[--C-:B------:R-:W-:Y:S02]  /*3c60*/  HADD2.F32 R11, -RZ, R42.reuse.H1_H1 ;  /* 0x3000002aff0b7230 */ /* 0x100fe40000004100 */
[----:B------:R-:W-:Y:S02]  /*3c70*/  HADD2.F32 R40, -RZ, R42.H0_H0 ;  /* 0x2000002aff287230 */ /* 0x000fe40000004100 */
[----:B------:R-:W-:-:S02]  /*3c80*/  HADD2.F32 R13, -RZ, R13.H0_H0 ;  /* 0x2000000dff0d7230 */ /* 0x000fc40000004100 */
[-C--:B------:R-:W-:Y:S01]  /*3c90*/  FMUL.FTZ R42, R11, R46.reuse ;  /* 0x0000002e0b2a7220 */ /* 0x080fe20000410000 */
[----:B------:R-:W-:-:S03]  /*3ca0*/  FMUL.FTZ R46, R40, R46 ;  /* 0x0000002e282e7220 */ /* 0x000fc60000410000 */
[-C--:B------:R-:W-:Y:S01]  /*3cb0*/  FFMA.FTZ R42, R40, R13.reuse, -R42 ;  /* 0x0000000d282a7223 */ /* 0x080fe2000001082a */
[----:B------:R-:W-:Y:S01]  /*3cc0*/  SHF.R.U32.HI R40, RZ, 0x10, R43 ;  /* 0x00000010ff287819 */ /* 0x000fe2000001162b */
[----:B------:R-:W-:Y:S01]  /*3cd0*/  FFMA.FTZ R11, R11, R13, R46 ;  /* 0x0000000d0b0b7223 */ /* 0x000fe2000001002e */
[--C-:B------:R-:W-:Y:S02]  /*3ce0*/  HADD2.F32 R13, -RZ, R15.reuse.H1_H1 ;  /* 0x3000000fff0d7230 */ /* 0x100fe40000004100 */
[----:B------:R-:W-:Y:S02]  /*3cf0*/  HADD2.F32 R15, -RZ, R15.H0_H0 ;  /* 0x2000000fff0f7230 */ /* 0x000fe40000004100 */
[----:B------:R-:W-:Y:S02]  /*3d00*/  HADD2.F32 R40, -RZ, R40.H0_H0 ;  /* 0x20000028ff287230 */ /* 0x000fe40000004100 */
[----:B------:R-:W-:Y:S02]  /*3d10*/  HADD2.F32 R46, -RZ, R41.H0_H0 ;  /* 0x20000029ff2e7230 */ /* 0x000fe40000004100 */
[----:B------:R-:W-:-:S02]  /*3d20*/  HADD2.F32 R41, -RZ, R12.H0_H0 ;  /* 0x2000000cff297230 */ /* 0x000fc40000004100 */
[-C--:B------:R-:W-:Y:S01]  /*3d30*/  FMUL.FTZ R52, R13, R40.reuse ;  /* 0x000000280d347220 */ /* 0x080fe20000410000 */
[C---:B------:R-:W-:Y:S01]  /*3d40*/  FMUL.FTZ R40, R15.reuse, R40 ;  /* 0x000000280f287220 */ /* 0x040fe20000410000 */
[----:B------:R-:W-:Y:S02]  /*3d50*/  HADD2.F32 R43, -RZ, R14.H1_H1 ;  /* 0x3000000eff2b7230 */ /* 0x000fe40000004100 */
[-C--:B------:R-:W-:Y:S01]  /*3d60*/  FFMA.FTZ R15, R15, R46.reuse, -R52 ;  /* 0x0000002e0f0f7223 */ /* 0x080fe20000010834 */
[----:B------:R-:W-:Y:S01]  /*3d70*/  FFMA.FTZ R40, R13, R46, R40 ;  /* 0x0000002e0d287223 */ /* 0x000fe20000010028 */
[----:B------:R-:W-:Y:S02]  /*3d80*/  HADD2.F32 R52, -RZ, R107.H0_H0 ;  /* 0x2000006bff347230 */ /* 0x000fe40000004100 */
[----:B------:R-:W-:Y:S02]  /*3d90*/  HADD2.F32 R13, -RZ, R12.H1_H1 ;  /* 0x3000000cff0d7230 */ /* 0x000fe40000004100 */
[----:B------:R-:W-:Y:S01]  /*3da0*/  HADD2.F32 R46, -RZ, R106.H0_H0 ;  /* 0x2000006aff2e7230 */ /* 0x000fe20000004100 */
[----:B------:R-:W-:Y:S01]  /*3db0*/  F2FP.F16.F32.PACK_AB R15, R40, R15 ;  /* 0x0000000f280f723e */ /* 0x000fe200000000ff */
[----:B------:R-:W-:-:S02]  /*3dc0*/  HADD2.F32 R14, -RZ, R105.H0_H0 ;  /* 0x20000069ff0e7230 */ /* 0x000fc40000004100 */
[-C--:B------:R-:W-:Y:S01]  /*3dd0*/  FMUL.FTZ R12, R13, R52.reuse ;  /* 0x000000340d0c7220 */ /* 0x080fe20000410000 */
[----:B------:R-:W-:-:S03]  /*3de0*/  FMUL.FTZ R52, R41, R52 ;  /* 0x0000003429347220 */ /* 0x000fc60000410000 */
[-C--:B------:R-:W-:Y:S01]  /*3df0*/  FFMA.FTZ R41, R41, R46.reuse, -R12 ;  /* 0x0000002e29297223 */ /* 0x080fe2000001080c */
[----:B------:R-:W-:Y:S02]  /*3e00*/  HADD2.F32 R12, -RZ, R105.H1_H1 ;  /* 0x30000069ff0c7230 */ /* 0x000fe40000004100 */
[----:B------:R-:W-:Y:S01]  /*3e10*/  FFMA.FTZ R52, R13, R46, R52 ;  /* 0x0000002e0d347223 */ /* 0x000fe20000010034 */
[----:B------:R-:W-:Y:S02]  /*3e20*/  F2FP.F16.F32.PACK_AB R13, R11, R42 ;  /* 0x0000002a0b0d723e */ /* 0x000fe400000000ff */
[-C--:B------:R-:W-:Y:S01]  /*3e30*/  FMUL.FTZ R46, R43, R12.reuse ;  /* 0x0000000c2b2e7220 */ /* 0x080fe20000410000 */
[----:B------:R-:W-:-:S03]  /*3e40*/  FMUL.FTZ R12, R47, R12 ;  /* 0x0000000c2f0c7220 */ /* 0x000fc60000410000 */
[-C--:B------:R-:W-:Y:S01]  /*3e50*/  FFMA.FTZ R46, R47, R14.reuse, -R46 ;  /* 0x0000000e2f2e7223 */ /* 0x080fe2000001082e */
[----:B------:R-:W-:Y:S01]  /*3e60*/  FFMA.FTZ R43, R43, R14, R12 ;  /* 0x0000000e2b2b7223 */ /* 0x000fe2000001000c */
[----:B------:R-:W-:-:S04]  /*3e70*/  F2FP.F16.F32.PACK_AB R12, R52, R41 ;  /* 0x00000029340c723e */ /* 0x000fc800000000ff */
[----:B------:R-:W-:-:S07]  /*3e80*/  F2FP.F16.F32.PACK_AB R14, R43, R46 ;  /* 0x0000002e2b0e723e */ /* 0x000fce00000000ff */
.L_x_1451:
[----:B------:R-:W-:Y:S05]  /*3e90*/  BSYNC B2 ;  /* 0x0000000000027941 */ /* 0x000fea0003800000 */
.L_x_1450:
[----:B0-----:R4:W-:Y:S02]  /*3ea0*/  ST.E.128 desc[UR60][R44.64], R12 ;  /* 0x0000000c2c007985 */ /* 0x0019e4000c101d3c */
.L_x_1445:
[----:B------:R-:W-:Y:S05]  /*3eb0*/  BSYNC B1 ;  /* 0x0000000000017941 */ /* 0x000fea0003800000 */
.L_x_1444:
[----:B------:R-:W-:-:S03]  /*3ec0*/  UMOV UR4, 0xffffffff ;  /* 0xffffffff00047882 */ /* 0x000fc60000000000 */
[----:B------:R-:W-:Y:S05]  /*3ed0*/  BRA.DIV UR4, `(.L_x_1452) ;  /* 0x0000018e04ac7947 */ /* 0x000fea000b800000 */
[----:B-1----:R-:W1:Y:S04]  /*3ee0*/  SHFL.IDX PT, R97, R97, 0x1, 0x1c1f ;  /* 0x003c1f0061617f89 */ /* 0x002e6800000e0000 */
[----:B------:R0:W0:Y:S02]  /*3ef0*/  SHFL.IDX PT, R43, R94, 0x1, 0x1c1f ;  /* 0x003c1f005e2b7f89 */ /* 0x00002400000e0000 */
.L_x_1713:
        /* <DEDUP_REMOVED lines=9> */
[--C-:B---3--:R-:W-:Y:S01]  /*3f90*/  SHF.R.U64 R11, R36, 0x10, R37.reuse ;  /* 0x00000010240b7819 */ /* 0x108fe20000001225 */
[--C-:B--2---:R-:W-:Y:S01]  /*3fa0*/  HADD2.F32 R42, -RZ, R13.reuse.H1_H1 ;  /* 0x3000000dff2a7230 */ /* 0x104fe20000004100 */
[----:B------:R-:W-:Y:S01]  /*3fb0*/  SHF.R.U32.HI R36, RZ, 0x10, R37 ;  /* 0x00000010ff247819 */ /* 0x000fe20000011625 */
[----:B------:R-:W-:Y:S01]  /*3fc0*/  HADD2.F32 R44, -RZ, R13.H0_H0 ;  /* 0x2000000dff2c7230 */ /* 0x000fe20000004100 */
[--C-:B------:R-:W-:Y:S01]  /*3fd0*/  SHF.R.U64 R37, R38, 0x10, R39.reuse ;  /* 0x0000001026257819 */ /* 0x100fe20000001227 */
[--C-:B------:R-:W-:Y:S01]  /*3fe0*/  HADD2.F32 R13, -RZ, R15.reuse.H1_H1 ;  /* 0x3000000fff0d7230 */ /* 0x100fe20000004100 */
        /* <DEDUP_REMOVED lines=8> */
[C---:B------:R-:W-:Y:S01]  /*4070*/  FMUL.FTZ R38, R15.reuse, R38 ;  /* 0x000000260f267220 */ /* 0x040fe20000410000 */
[----:B------:R-:W-:Y:S01]  /*4080*/  FMUL.FTZ R37, R44, R37 ;  /* 0x000000252c257220 */ /* 0x000fe20000410000 */
[----:B------:R-:W-:Y:S02]  /*4090*/  HADD2.F32 R45, -RZ, R102.H1_H1 ;  /* 0x30000066ff2d7230 */ /* 0x000fe40000004100 */
[-C--:B------:R-:W-:Y:S01]  /*40a0*/  FFMA.FTZ R46, R15, R36.reuse, -R46 ;  /* 0x000000240f2e7223 */ /* 0x080fe2000001082e */
[----:B------:R-:W-:Y:S01]  /*40b0*/  FFMA.FTZ R13, R13, R36, R38 ;  /* 0x000000240d0d7223 */ /* 0x000fe20000010026 */
[----:B------:R-:W-:Y:S01]  /*40c0*/  FFMA.FTZ R42, R42, R11, R37 ;  /* 0x0000000b2a2a7223 */ /* 0x000fe20000010025 */
[----:B------:R-:W-:-:S02]  /*40d0*/  HADD2.F32 R38, -RZ, R104.H0_H0 ;  /* 0x20000068ff267230 */ /* 0x000fc40000004100 */
[----:B------:R-:W-:Y:S01]  /*40e0*/  FFMA.FTZ R39, R44, R11, -R39 ;  /* 0x0000000b2c277223 */ /* 0x000fe20000010827 */
[--C-:B------:R-:W-:Y:S01]  /*40f0*/  HADD2.F32 R15, -RZ, R12.reuse.H1_H1 ;  /* 0x3000000cff0f7230 */ /* 0x100fe20000004100 */
[----:B------:R-:W-:Y:S01]  /*4100*/  F2FP.F16.F32.PACK_AB R46, R13, R46 ;  /* 0x0000002e0d2e723e */ /* 0x000fe200000000ff */
[----:B------:R-:W-:Y:S02]  /*4110*/  HADD2.F32 R37, -RZ, R12.H0_H0 ;  /* 0x2000000cff257230 */ /* 0x000fe40000004100 */
[----:B------:R-:W-:Y:S02]  /*4120*/  HADD2.F32 R11, -RZ, R104.H1_H1 ;  /* 0x30000068ff0b7230 */ /* 0x000fe40000004100 */
[-C--:B------:R-:W-:Y:S01]  /*4130*/  FMUL.FTZ R44, R15, R38.reuse ;  /* 0x000000260f2c7220 */ /* 0x080fe20000410000 */
[----:B------:R-:W-:Y:S02]  /*4140*/  HADD2.F32 R12, -RZ, R14.H1_H1 ;  /* 0x3000000eff0c7230 */ /* 0x000fe40000004100 */
[----:B------:R-:W-:Y:S01]  /*4150*/  FMUL.FTZ R38, R37, R38 ;  /* 0x0000002625267220 */ /* 0x000fe20000410000 */
[----:B------:R-:W-:Y:S01]  /*4160*/  HADD2.F32 R36, -RZ, R102.H0_H0 ;  /* 0x20000066ff247230 */ /* 0x000fe20000004100 */
[----:B------:R-:W-:Y:S01]  /*4170*/  F2FP.F16.F32.PACK_AB R39, R42, R39 ;  /* 0x000000272a27723e */ /* 0x000fe200000000ff */
[----:B------:R-:W-:-:S02]  /*4180*/  HADD2.F32 R14, -RZ, R14.H0_H0 ;  /* 0x2000000eff0e7230 */ /* 0x000fc40000004100 */
[-C--:B------:R-:W-:Y:S01]  /*4190*/  FMUL.FTZ R47, R12, R11.reuse ;  /* 0x0000000b0c2f7220 */ /* 0x080fe20000410000 */
[-C--:B------:R-:W-:Y:S01]  /*41a0*/  FFMA.FTZ R44, R37, R36.reuse, -R44 ;  /* 0x00000024252c7223 */ /* 0x080fe2000001082c */
[----:B------:R-:W-:Y:S01]  /*41b0*/  FFMA.FTZ R15, R15, R36, R38 ;  /* 0x000000240f0f7223 */ /* 0x000fe20000010026 */
[C---:B------:R-:W-:Y:S01]  /*41c0*/  FMUL.FTZ R11, R14.reuse, R11 ;  /* 0x0000000b0e0b7220 */ /* 0x040fe20000410000 */
[-C--:B------:R-:W-:Y:S01]  /*41d0*/  FFMA.FTZ R47, R14, R45.reuse, -R47 ;  /* 0x0000002d0e2f7223 */ /* 0x080fe2000001082f */
[----:B------:R-:W-:Y:S02]  /*41e0*/  IMAD.MOV.U32 R13, RZ, RZ, R39 ;  /* 0x000000ffff0d7224 */ /* 0x000fe400078e0027 */
[----:B------:R-:W-:Y:S01]  /*41f0*/  FFMA.FTZ R12, R12, R45, R11 ;  /* 0x0000002d0c0c7223 */ /* 0x000fe2000001000b */
[----:B------:R-:W-:Y:S01]  /*4200*/  F2FP.F16.F32.PACK_AB R38, R15, R44 ;  /* 0x0000002c0f26723e */ /* 0x000fe200000000ff */
[----:B------:R-:W-:-:S03]  /*4210*/  IMAD.MOV.U32 R15, RZ, RZ, R46 ;  /* 0x000000ffff0f7224 */ /* 0x000fc600078e002e */
[----:B------:R-:W-:Y:S01]  /*4220*/  F2FP.F16.F32.PACK_AB R14, R12, R47 ;  /* 0x0000002f0c0e723e */ /* 0x000fe200000000ff */
[----:B------:R-:W-:-:S07]  /*4230*/  IMAD.MOV.U32 R12, RZ, RZ, R38 ;  /* 0x000000ffff0c7224 */ /* 0x000fce00078e0026 */
.L_x_1457:
[----:B------:R-:W-:Y:S05]  /*4240*/  BSYNC B2 ;  /* 0x0000000000027941 */ /* 0x000fea0003800000 */
.L_x_1456:
[----:B--2---:R0:W-:Y:S02]  /*4250*/  ST.E.128 desc[UR60][R40.64], R12 ;  /* 0x0000000c28007985 */ /* 0x0041e4000c101d3c */
.L_x_1455:
[----:B------:R-:W-:Y:S05]  /*4260*/  BSYNC B1 ;  /* 0x0000000000017941 */ /* 0x000fea0003800000 */
.L_x_1454:
[----:B---3--:R-:W3:Y:S02]  /*4270*/  LDL R11, [R1] ;  /* 0x00000000010b7983 */ /* 0x008ee40000100800 */
[----:B---3--:R-:W-:-:S13]  /*4280*/  LOP3.LUT P2, RZ, R11, 0x1, RZ, 0xc0, !PT ;  /* 0x000000010bff7812 */ /* 0x008fda000784c0ff */
[----:B------:R-:W-:Y:S05]  /*4290*/  @P2 BRA `(.L_x_1453) ;  /* 0x0000001800f42947 */ /* 0x000fea0003800000 */
[----:B0---4-:R0:W3:Y:S01]  /*42a0*/  LDS.128 R12, [R96+0x2000] ;  /* 0x00200000600c7984 */ /* 0x0110e20000000c00 */
[C---:B------:R-:W-:Y:S01]  /*42b0*/  LEA R36, P2, R2.reuse, R43, 0x1 ;  /* 0x0000002b02247211 */ /* 0x040fe200078408ff */
[----:B------:R-:W-:Y:S03]  /*42c0*/  BSSY B1, `(.L_x_1458) ;  /* 0x000002e000017945 */ /* 0x000fe60003800000 */
[----:B-1----:R-:W-:Y:S02]  /*42d0*/  LEA.HI.X R37, R2, R97, R203, 0x1, P2 ;  /* 0x0000006102257211 */ /* 0x002fe400010f0ccb */
[----:B------:R-:W-:-:S13]  /*42e0*/  ISETP.GE.AND P2, PT, R205, R95, PT ;  /* 0x0000005fcd00720c */ /* 0x000fda0003f46270 */
[----:B0-----:R-:W-:Y:S05]  /*42f0*/  @P2 BRA `(.L_x_1459) ;  /* 0x0000000000a82947 */ /* 0x001fea0003800000 */
[--C-:B------:R-:W-:Y:S01]  /*4300*/  SHF.R.U64 R38, R32, 0x10, R33.reuse ;  /* 0x0000001020267819 */ /* 0x100fe20000001221 */
[--C-:B---3--:R-:W-:Y:S01]  /*4310*/  HADD2.F32 R11, -RZ, R13.reuse.H0_H0 ;  /* 0x2000000dff0b7230 */ /* 0x108fe20000004100 */
[----:B------:R-:W-:Y:S01]  /*4320*/  SHF.R.U32.HI R32, RZ, 0x10, R33 ;  /* 0x00000010ff207819 */ /* 0x000fe20000011621 */
[----:B------:R-:W-:Y:S01]  /*4330*/  IMAD.MOV.U32 R33, RZ, RZ, R15 ;  /* 0x000000ffff217224 */ /* 0x000fe200078e000f */
[--C-:B------:R-:W-:Y:S01]  /*4340*/  SHF.R.U64 R40, R34, 0x10, R35.reuse ;  /* 0x0000001022287819 */ /* 0x100fe20000001223 */
[----:B------:R-:W-:Y:S01]  /*4350*/  HADD2.F32 R15, -RZ, R13.H1_H1 ;  /* 0x3000000dff0f7230 */ /* 0x000fe20000004100 */
[----:B------:R-:W-:Y:S01]  /*4360*/  SHF.R.U32.HI R35, RZ, 0x10, R35 ;  /* 0x00000010ff237819 */ /* 0x000fe20000011623 */
[----:B------:R-:W-:Y:S02]  /*4370*/  HADD2.F32 R38, -RZ, R38.H0_H0 ;  /* 0x20000026ff267230 */ /* 0x000fe40000004100 */
[----:B------:R-:W-:Y:S02]  /*4380*/  HADD2.F32 R40, -RZ, R40.H0_H0 ;  /* 0x20000028ff287230 */ /* 0x000fe40000004100 */
[----:B------:R-:W-:-:S02]  /*4390*/  HADD2.F32 R35, -RZ, R35.H0_H0 ;  /* 0x20000023ff237230 */ /* 0x000fc40000004100 */
[--C-:B------:R-:W-:Y:S02]  /*43a0*/  HADD2.F32 R34, -RZ, R33.reuse.H1_H1 ;  /* 0x30000021ff227230 */ /* 0x100fe40000004100 */
[----:B------:R-:W-:Y:S02]  /*43b0*/  HADD2.F32 R13, -RZ, R33.H0_H0 ;  /* 0x20000021ff0d7230 */ /* 0x000fe40000004100 */
[----:B------:R-:W-:Y:S02]  /*43c0*/  HADD2.F32 R33, -RZ, R32.H0_H0 ;  /* 0x20000020ff217230 */ /* 0x000fe40000004100 */
[-C--:B------:R-:W-:Y:S01]  /*43d0*/  FMUL.FTZ R32, R15, R40.reuse ;  /* 0x000000280f207220 */ /* 0x080fe20000410000 */
[CC--:B------:R-:W-:Y:S01]  /*43e0*/  FMUL.FTZ R42, R34.reuse, R35.reuse ;  /* 0x00000023222a7220 */ /* 0x0c0fe20000410000 */
[----:B------:R-:W-:Y:S01]  /*43f0*/  FMUL.FTZ R40, R11, R40 ;  /* 0x000000280b287220 */ /* 0x000fe20000410000 */
[----:B------:R-:W-:Y:S01]  /*4400*/  FMUL.FTZ R35, R13, R35 ;  /* 0x000000230d237220 */ /* 0x000fe20000410000 */
[-C--:B------:R-:W-:Y:S01]  /*4410*/  FFMA.FTZ R11, R11, R38.reuse, -R32 ;  /* 0x000000260b0b7223 */ /* 0x080fe20000010820 */
[-C--:B------:R-:W-:Y:S01]  /*4420*/  FFMA.FTZ R13, R13, R33.reuse, -R42 ;  /* 0x000000210d0d7223 */ /* 0x080fe2000001082a */
[----:B------:R-:W-:Y:S01]  /*4430*/  FFMA.FTZ R32, R15, R38, R40 ;  /* 0x000000260f207223 */ /* 0x000fe20000010028 */
[----:B------:R-:W-:Y:S01]  /*4440*/  FFMA.FTZ R34, R34, R33, R35 ;  /* 0x0000002122227223 */ /* 0x000fe20000010023 */
[----:B------:R-:W-:-:S02]  /*4450*/  HADD2.F32 R38, -RZ, R103.H0_H0 ;  /* 0x20000067ff267230 */ /* 0x000fc40000004100 */
[----:B------:R-:W-:Y:S01]  /*4460*/  HADD2.F32 R15, -RZ, R12.H1_H1 ;  /* 0x3000000cff0f7230 */ /* 0x000fe20000004100 */
[----:B------:R-:W-:Y:S01]  /*4470*/  F2FP.F16.F32.PACK_AB R11, R32, R11 ;  /* 0x0000000b200b723e */ /* 0x000fe200000000ff */
[----:B------:R-:W-:Y:S02]  /*4480*/  HADD2.F32 R33, -RZ, R14.H1_H1 ;  /* 0x3000000eff217230 */ /* 0x000fe40000004100 */
[----:B------:R-:W-:Y:S02]  /*4490*/  HADD2.F32 R103, -RZ, R103.H1_H1 ;  /* 0x30000067ff677230 */ /* 0x000fe40000004100 */
[----:B------:R-:W-:Y:S01]  /*44a0*/  FMUL.FTZ R39, R15, R38 ;  /* 0x000000260f277220 */ /* 0x000fe20000410000 */
[----:B------:R-:W-:Y:S02]  /*44b0*/  HADD2.F32 R12, -RZ, R12.H0_H0 ;  /* 0x2000000cff0c7230 */ /* 0x000fe40000004100 */
[----:B------:R-:W-:Y:S02]  /*44c0*/  HADD2.F32 R14, -RZ, R14.H0_H0 ;  /* 0x2000000eff0e7230 */ /* 0x000fe40000004100 */
[----:B------:R-:W-:Y:S01]  /*44d0*/  FMUL.FTZ R41, R33, R103 ;  /* 0x0000006721297220 */ /* 0x000fe20000410000 */
[----:B------:R-:W-:-:S02]  /*44e0*/  HADD2.F32 R35, -RZ, R101.H0_H0 ;  /* 0x20000065ff237230 */ /* 0x000fc40000004100 */
[----:B------:R-:W-:Y:S01]  /*44f0*/  FMUL.FTZ R38, R12, R38 ;  /* 0x000000260c267220 */ /* 0x000fe20000410000 */
[----:B------:R-:W-:Y:S02]  /*4500*/  HADD2.F32 R101, -RZ, R101.H1_H1 ;  /* 0x30000065ff657230 */ /* 0x000fe40000004100 */
[----:B------:R-:W-:Y:S01]  /*4510*/  FMUL.FTZ R40, R14, R103 ;  /* 0x000000670e287220 */ /* 0x000fe20000410000 */
[-C--:B------:R-:W-:Y:S01]  /*4520*/  FFMA.FTZ R39, R12, R35.reuse, -R39 ;  /* 0x000000230c277223 */ /* 0x080fe20000010827 */
[----:B------:R-:W-:Y:S01]  /*4530*/  FFMA.FTZ R38, R15, R35, R38 ;  /* 0x000000230f267223 */ /* 0x000fe20000010026 */
[-C--:B------:R-:W-:Y:S01]  /*4540*/  FFMA.FTZ R41, R14, R101.reuse, -R41 ;  /* 0x000000650e297223 */ /* 0x080fe20000010829 */
[----:B------:R-:W-:Y:S01]  /*4550*/  FFMA.FTZ R40, R33, R101, R40 ;  /* 0x0000006521287223 */ /* 0x000fe20000010028 */
[----:B------:R-:W-:Y:S01]  /*4560*/  F2FP.F16.F32.PACK_AB R15, R34, R13 ;  /* 0x0000000d220f723e */ /* 0x000fe200000000ff */
[----:B------:R-:W-:Y:S01]  /*4570*/  IMAD.MOV.U32 R13, RZ, RZ, R11 ;  /* 0x000000ffff0d7224 */ /* 0x000fe200078e000b */
[----:B------:R-:W-:-:S02]  /*4580*/  F2FP.F16.F32.PACK_AB R12, R38, R39 ;  /* 0x00000027260c723e */ /* 0x000fc400000000ff */
[----:B------:R-:W-:-:S07]  /*4590*/  F2FP.F16.F32.PACK_AB R14, R40, R41 ;  /* 0x00000029280e723e */ /* 0x000fce00000000ff */
.L_x_1459:
[----:B------:R-:W-:Y:S05]  /*45a0*/  BSYNC B1 ;  /* 0x0000000000017941 */ /* 0x000fea0003800000 */
.L_x_1458:
[----:B---3--:R0:W-:Y:S01]  /*45b0*/  ST.E.128 desc[UR60][R36.64], R12 ;  /* 0x0000000c24007985 */ /* 0x0081e2000c101d3c */
[----:B------:R-:W-:Y:S05]  /*45c0*/  BRA `(.L_x_1453) ;  /* 0x0000001800287947 */ /* 0x000fea0003800000 */
.L_x_1435:
[----:B------:R-:W-:Y:S01]  /*45d0*/  VIADD R11, R200, 0x40 ;  /* 0x00000040c80b7836 */ /* 0x000fe20000000000 */
[----:B------:R-:W-:Y:S02]  /*45e0*/  CS2R R38, SRZ ;  /* 0x0000000000267805 */ /* 0x000fe4000001ff00 */
[----:B------:R-:W-:Y:S02]  /*45f0*/  CS2R R36, SRZ ;  /* 0x0000000000247805 */ /* 0x000fe4000001ff00 */
[----:B------:R-:W-:-:S04]  /*4600*/  ISETP.GE.AND P2, PT, R11, R92, PT ;  /* 0x0000005c0b00720c */ /* 0x000fc80003f46270 */
[----:B------:R-:W-:-:S13]  /*4610*/  ISETP.GE.OR P2, PT, R16, R95, P2 ;  /* 0x0000005f1000720c */ /* 0x000fda0001746670 */
[----:B------:R-:W-:-:S04]  /*4620*/  @!P2 IADD3 R33, P3, P4, R30, R12, R81 ;  /* 0x0000000c1e21a210 */ /* 0x000fc80007c7e051 */
[----:B------:R-:W-:Y:S02]  /*4630*/  @!P2 IADD3.X R32, R73, R93, R82, P3, P4 ;  /* 0x0000005d4920a210 */ /* 0x000fe40001fe8452 */
[----:B------:R-:W-:-:S04]  /*4640*/  @!P2 IADD3 R11, P3, P4, R58, R14, R79 ;  /* 0x0000000e3a0ba210 */ /* 0x000fc80007c7e04f */
[----:B------:R-:W-:Y:S02]  /*4650*/  @!P2 IADD3.X R42, R71, R0, R80, P3, P4 ;  /* 0x00000000472aa210 */ /* 0x000fe40001fe8450 */
[----:B------:R-:W-:-:S04]  /*4660*/  ISETP.GE.AND P3, PT, R200, R92, PT ;  /* 0x0000005cc800720c */ /* 0x000fc80003f66270 */
[----:B------:R-:W-:-:S13]  /*4670*/  ISETP.GE.OR P3, PT, R16, R95, P3 ;  /* 0x0000005f1000720c */ /* 0x000fda0001f66670 */
[----:B------:R-:W-:Y:S01]  /*4680*/  @!P3 IADD3 R15, P4, R30, R12, RZ ;  /* 0x0000000c1e0fb210 */ /* 0x000fe20007f9e0ff */
[----:B------:R-:W0:Y:S03]  /*4690*/  @!P3 LDC.64 R40, c[0x0][0x400] ;  /* 0x00010000ff28bb82 */ /* 0x000e260000000a00 */
[----:B------:R-:W-:-:S05]  /*46a0*/  @!P3 IADD3.X R34, R93, R73, RZ, P4, !PT ;  /* 0x000000495d22b210 */ /* 0x000fca00027fe4ff */
[----:B------:R-:W1:Y:S02]  /*46b0*/  @!P3 LDC.64 R12, c[0x0][0x3e8] ;  /* 0x0000fa00ff0cbb82 */ /* 0x000e640000000a00 */
[----:B-1----:R-:W-:-:S04]  /*46c0*/  @!P3 LEA R12, P4, R15, R12, 0x1 ;  /* 0x0000000c0f0cb211 */ /* 0x002fc800078808ff */
[----:B------:R-:W-:Y:S02]  /*46d0*/  @!P3 LEA.HI.X R13, R15, R13, R34, 0x1, P4 ;  /* 0x0000000d0f0db211 */ /* 0x000fe400020f0c22 */
[----:B------:R-:W-:Y:S02]  /*46e0*/  CS2R R34, SRZ ;  /* 0x0000000000227805 */ /* 0x000fe4000001ff00 */
[----:B------:R-:W-:-:S05]  /*46f0*/  @!P3 IADD3 R14, P4, R58, R14, RZ ;  /* 0x0000000e3a0eb210 */ /* 0x000fca0007f9e0ff */
[----:B------:R-:W-:Y:S01]  /*4700*/  @!P3 IMAD.X R0, R0, 0x1, R71, P4 ;  /* 0x000000010000b824 */ /* 0x000fe200020e0647 */
[----:B0-----:R-:W-:-:S04]  /*4710*/  @!P3 LEA R40, P4, R14, R40, 0x1 ;  /* 0x000000280e28b211 */ /* 0x001fc800078808ff */
[----:B------:R-:W-:Y:S02]  /*4720*/  @!P3 LEA.HI.X R41, R14, R41, R0, 0x1, P4 ;  /* 0x000000290e29b211 */ /* 0x000fe400020f0c00 */
[----:B------:R-:W0:Y:S03]  /*4730*/  @!P2 LDC.64 R14, c[0x0][0x3e8] ;  /* 0x0000fa00ff0eab82 */ /* 0x000e260000000a00 */
[----:B------:R-:W2:Y:S01]  /*4740*/  @!P3 LDG.E.128 R36, desc[UR60][R40.64] ;  /* 0x0000003c2824b981 */ /* 0x000ea2000c1e1d00 */
[----:B0-----:R-:W-:-:S04]  /*4750*/  @!P2 LEA R14, P4, R33, R14, 0x1 ;  /* 0x0000000e210ea211 */ /* 0x001fc800078808ff */
[----:B------:R-:W-:Y:S02]  /*4760*/  @!P2 LEA.HI.X R15, R33, R15, R32, 0x1, P4 ;  /* 0x0000000f210fa211 */ /* 0x000fe400020f0c20 */
[----:B------:R-:W-:-:S06]  /*4770*/  CS2R R32, SRZ ;  /* 0x0000000000207805 */ /* 0x000fcc000001ff00 */
[----:B------:R0:W3:Y:S02]  /*4780*/  @!P3 LDG.E.128 R32, desc[UR60][R12.64] ;  /* 0x0000003c0c20b981 */ /* 0x0000e4000c1e1d00 */
[----:B0-----:R-:W0:Y:S01]  /*4790*/  @!P2 LDC.64 R12, c[0x0][0x400] ;  /* 0x00010000ff0cab82 */ /* 0x001e220000000a00 */
[----:B------:R-:W-:Y:S02]  /*47a0*/  CS2R R40, SRZ ;  /* 0x0000000000287805 */ /* 0x000fe4000001ff00 */
[----:B------:R-:W-:Y:S02]  /*47b0*/  CS2R R46, SRZ ;  /* 0x00000000002e7805 */ /* 0x000fe4000001ff00 */
[----:B------:R-:W-:Y:S02]  /*47c0*/  CS2R R44, SRZ ;  /* 0x00000000002c7805 */ /* 0x000fe4000001ff00 */
[----:B0-----:R-:W-:-:S04]  /*47d0*/  @!P2 LEA R12, P3, R11, R12, 0x1 ;  /* 0x0000000c0b0ca211 */ /* 0x001fc800078608ff */
[----:B------:R-:W-:Y:S02]  /*47e0*/  @!P2 LEA.HI.X R13, R11, R13, R42, 0x1, P3 ;  /* 0x0000000d0b0da211 */ /* 0x000fe400018f0c2a */
[----:B------:R-:W-:-:S03]  /*47f0*/  CS2R R42, SRZ ;  /* 0x00000000002a7805 */ /* 0x000fc6000001ff00 */
[----:B------:R2:W4:Y:S04]  /*4800*/  @!P2 LDG.E.128 R44, desc[UR60][R12.64] ;  /* 0x0000003c0c2ca981 */ /* 0x000528000c1e1d00 */
[----:B------:R-:W5:Y:S01]  /*4810*/  @!P2 LDG.E.128 R40, desc[UR60][R14.64] ;  /* 0x0000003c0e28a981 */ /* 0x000f62000c1e1d00 */
[----:B------:R-:W-:Y:S02]  /*4820*/  ISETP.NE.AND P3, PT, R206, 0x3, PT ;  /* 0x00000003ce00780c */ /* 0x000fe40003f65270 */
[----:B------:R-:W-:Y:S01]  /*4830*/  ISETP.GE.AND P2, PT, R16, R95, PT ;  /* 0x0000005f1000720c */ /* 0x000fe20003f46270 */
[----:B--2---:R-:W-:Y:S02]  /*4840*/  IMAD.MOV.U32 R12, RZ, RZ, R39 ;  /* 0x000000ffff0c7224 */ /* 0x004fe400078e0027 */
[----:B------:R-:W-:-:S02]  /*4850*/  IMAD.MOV.U32 R13, RZ, RZ, R36 ;  /* 0x000000ffff0d7224 */ /* 0x000fc400078e0024 */
[----:B---3--:R-:W-:Y:S02]  /*4860*/  IMAD.MOV.U32 R11, RZ, RZ, R35 ;  /* 0x000000ffff0b7224 */ /* 0x008fe400078e0023 */
[----:B------:R-:W-:Y:S02]  /*4870*/  IMAD.MOV.U32 R0, RZ, RZ, R34 ;  /* 0x000000ffff007224 */ /* 0x000fe400078e0022 */
[----:B------:R-:W-:Y:S01]  /*4880*/  IMAD.MOV.U32 R52, RZ, RZ, R32 ;  /* 0x000000ffff347224 */ /* 0x000fe200078e0020 */
[----:B------:R-:W-:Y:S01]  /*4890*/  PRMT R105, R11, 0x7610, R105 ;  /* 0x000076100b697816 */ /* 0x000fe20000000069 */
[----:B------:R-:W-:Y:S01]  /*48a0*/  IMAD.MOV.U32 R11, RZ, RZ, R38 ;  /* 0x000000ffff0b7224 */ /* 0x000fe200078e0026 */
[----:B------:R-:W-:Y:S02]  /*48b0*/  PRMT R110, R0, 0x7610, R110 ;  /* 0x00007610006e7816 */ /* 0x000fe4000000006e */
[----:B------:R-:W-:Y:S02]  /*48c0*/  PRMT R111, R52, 0x7610, R111 ;  /* 0x00007610346f7816 */ /* 0x000fe4000000006f */
[----:B------:R-:W-:-:S02]  /*48d0*/  MOV R0, R37 ;  /* 0x0000002500007202 */ /* 0x000fc40000000f00 */
[----:B------:R-:W-:Y:S02]  /*48e0*/  PRMT R110, R110, 0x5410, R11 ;  /* 0x000054106e6e7816 */ /* 0x000fe4000000000b */
[----:B------:R-:W-:Y:S02]  /*48f0*/  PRMT R105, R105, 0x5410, R12 ;  /* 0x0000541069697816 */ /* 0x000fe4000000000c */
[----:B------:R-:W-:Y:S02]  /*4900*/  PRMT R111, R111, 0x5410, R13 ;  /* 0x000054106f6f7816 */ /* 0x000fe4000000000d */
[----:B------:R-:W-:Y:S01]  /*4910*/  PRMT R103, R0, 0x7610, R103 ;  /* 0x0000761000677816 */ /* 0x000fe20000000067 */
[----:B------:R-:W-:-:S05]  /*4920*/  IMAD.MOV.U32 R53, RZ, RZ, R33 ;  /* 0x000000ffff357224 */ /* 0x000fca00078e0021 */
[----:B------:R-:W-:Y:S01]  /*4930*/  PRMT R104, R53, 0x7610, R104 ;  /* 0x0000761035687816 */ /* 0x000fe20000000068 */
[----:B-----5:R-:W-:Y:S02]  /*4940*/  IMAD.MOV.U32 R13, RZ, RZ, R42 ;  /* 0x000000ffff0d7224 */ /* 0x020fe400078e002a */
[----:B------:R-:W-:Y:S02]  /*4950*/  IMAD.MOV.U32 R12, RZ, RZ, R43 ;  /* 0x000000ffff0c7224 */ /* 0x000fe400078e002b */
[----:B------:R-:W-:Y:S02]  /*4960*/  IMAD.MOV.U32 R11, RZ, RZ, R40 ;  /* 0x000000ffff0b7224 */ /* 0x000fe400078e0028 */
[----:B------:R-:W-:Y:S01]  /*4970*/  IMAD.MOV.U32 R0, RZ, RZ, R41 ;  /* 0x000000ffff007224 */ /* 0x000fe200078e0029 */
[----:B------:R-:W-:Y:S01]  /*4980*/  PRMT R106, R13, 0x5410, R12 ;  /* 0x000054100d6a7816 */ /* 0x000fe2000000000c */
[----:B----4-:R-:W-:Y:S02]  /*4990*/  IMAD.MOV.U32 R13, RZ, RZ, R46 ;  /* 0x000000ffff0d7224 */ /* 0x010fe400078e002e */
[----:B------:R-:W-:Y:S01]  /*49a0*/  IMAD.MOV.U32 R12, RZ, RZ, R47 ;  /* 0x000000ffff0c7224 */ /* 0x000fe200078e002f */
[----:B------:R-:W-:Y:S01]  /*49b0*/  PRMT R107, R11, 0x5410, R0 ;  /* 0x000054100b6b7816 */ /* 0x000fe20000000000 */
[----:B------:R-:W-:-:S02]  /*49c0*/  IMAD.MOV.U32 R11, RZ, RZ, R44 ;  /* 0x000000ffff0b7224 */ /* 0x000fc400078e002c */
[----:B------:R-:W-:Y:S01]  /*49d0*/  IMAD.MOV.U32 R0, RZ, RZ, R45 ;  /* 0x000000ffff007224 */ /* 0x000fe200078e002d */
[----:B------:R-:W-:-:S04]  /*49e0*/  PRMT R108, R13, 0x5410, R12 ;  /* 0x000054100d6c7816 */ /* 0x000fc8000000000c */
[----:B------:R-:W-:Y:S01]  /*49f0*/  PRMT R109, R11, 0x5410, R0 ;  /* 0x000054100b6d7816 */ /* 0x000fe20000000000 */
[----:B------:R-:W-:Y:S06]  /*4a00*/  @!P3 BRA `(.L_x_1460) ;  /* 0x000000000004b947 */ /* 0x000fec0003800000 */
[----:B------:R-:W-:Y:S01]  /*4a10*/  BPT.TRAP 0x1 ;  /* 0x000000040000795c */ /* 0x000fe20000300000 */
.L_x_1460:
[----:B------:R-:W-:Y:S01]  /*4a20*/  LEA R0, R18, R19, 0x3 ;  /* 0x0000001312007211 */ /* 0x000fe200078e18ff */
[----:B------:R-:W0:Y:S01]  /*4a30*/  LDC R95, c[0x0][0x2f4] ;  /* 0x0000bd00ff5f7b82 */ /* 0x000e220000000800 */
[----:B------:R-:W-:Y:S01]  /*4a40*/  SHF.L.U32 R93, R204, 0x1f, RZ ;  /* 0x0000001fcc5d7819 */ /* 0x000fe200000006ff */
[----:B------:R-:W-:Y:S03]  /*4a50*/  BSSY B1, `(.L_x_1461) ;  /* 0x0000003000017945 */ /* 0x000fe60003800000 */
[----:B------:R-:W1:Y:S02]  /*4a60*/  SYNCS.PHASECHK.TRANS64.TRYWAIT P4, [R0+URZ+0x32490], R93 ;  /* 0x0324905d000075a7 */ /* 0x000e64000808017f */
[----:B-1----:R-:W-:Y:S05]  /*4a70*/  @!P4 BRA `(.L_x_1462) ;  /* 0x000001840010c947 */ /* 0x002fea0003800000 */
.L_x_1714:
[----:B------:R-:W-:Y:S05]  /*4a80*/  BSYNC B1 ;  /* 0x0000000000017941 */ /* 0x000fea0003800000 */
.L_x_1461:
[----:B------:R-:W-:Y:S01]  /*4a90*/  UMOV UR4, 0xffffffff ;  /* 0xffffffff00047882 */ /* 0x000fe20000000000 */
[----:B0-----:R-:W-:Y:S02]  /*4aa0*/  IMAD.IADD R96, R95, 0x1, -R78 ;  /* 0x000000015f607824 */ /* 0x001fe400078e0a4e */
[----:B------:R-:W-:Y:S05]  /*4ab0*/  BRA.DIV UR4, `(.L_x_1463) ;  /* 0x0000018604147947 */ /* 0x000fea000b800000 */
[----:B------:R0:W2:Y:S04]  /*4ac0*/  SHFL.IDX PT, R98, R97, RZ, 0x1c1f ;  /* 0x001c1fff61627589 */ /* 0x0000a800000e0000 */
[----:B------:R0:W3:Y:S02]  /*4ad0*/  SHFL.IDX PT, R11, R94, RZ, 0x1c1f ;  /* 0x001c1fff5e0b7589 */ /* 0x0000e400000e0000 */
.L_x_1718:
        /* <DEDUP_REMOVED lines=8> */
[----:B------:R-:W-:-:S05]  /*4b60*/  LEA.HI.SX32 R13, R13, R70, 0x1c ;  /* 0x000000460d0d7211 */ /* 0x000fca00078fe2ff */
[----:B------:R-:W-:-:S05]  /*4b70*/  IMAD.SHL.U32 R99, R13, 0x8, RZ ;  /* 0x000000080d637824 */ /* 0x000fca00078e00ff */
[----:B------:R-:W-:-:S04]  /*4b80*/  LOP3.LUT R12, R66, 0x38, R99, 0xf8, !PT ;  /* 0x00000038420c7812 */ /* 0x000fc800078ef863 */
[----:B------:R-:W-:-:S05]  /*4b90*/  LOP3.LUT R12, R12, R63, RZ, 0x3c, !PT ;  /* 0x0000003f0c0c7212 */ /* 0x000fca00078e3cff */
[----:B----4-:R-:W-:Y:S02]  /*4ba0*/  IMAD R13, R14, 0x200, R12 ;  /* 0x000002000e0d7824 */ /* 0x010fe400078e020c */
[C---:B------:R-:W-:Y:S02]  /*4bb0*/  IMAD R12, R18.reuse, 0x1800, R4 ;  /* 0x00001800120c7824 */ /* 0x040fe400078e0204 */
[----:B------:R-:W-:Y:S02]  /*4bc0*/  IMAD R52, R18, 0x1800, R13 ;  /* 0x0000180012347824 */ /* 0x000fe400078e020d */
[--C-:B------:R-:W-:Y:S02]  /*4bd0*/  IMAD R12, R12, 0x2, R19.reuse ;  /* 0x000000020c0c7824 */ /* 0x100fe400078e0213 */
[----:B------:R-:W-:-:S04]  /*4be0*/  IMAD R52, R52, 0x2, R19 ;  /* 0x0000000234347824 */ /* 0x000fc800078e0213 */
[----:B------:R-:W4:Y:S04]  /*4bf0*/  LDS.128 R12, [R12+0x1c400] ;  /* 0x01c400000c0c7984 */ /* 0x000f280000000c00 */
[----:B------:R-:W0:Y:S01]  /*4c00*/  LDS.128 R52, [R52+0x1c400] ;  /* 0x01c4000034347984 */ /* 0x000e220000000c00 */
[----:B------:R-:W-:Y:S05]  /*4c10*/  @P2 BRA `(.L_x_1467) ;  /* 0x0000000400682947 */ /* 0x000fea0003800000 */
[----:B0-----:R-:W-:Y:S01]  /*4c20*/  IMAD.MOV.U32 R102, RZ, RZ, R53 ;  /* 0x000000ffff667224 */ /* 0x001fe200078e0035 */
[----:B------:R-:W-:Y:S01]  /*4c30*/  SHF.R.U64 R32, R32, 0x10, R33 ;  /* 0x0000001020207819 */ /* 0x000fe20000001221 */
[----:B----4-:R-:W-:Y:S01]  /*4c40*/  IMAD.MOV.U32 R53, RZ, RZ, R13 ;  /* 0x000000ffff357224 */ /* 0x010fe200078e000d */
[----:B------:R-:W-:Y:S01]  /*4c50*/  SHF.R.U64 R36, R36, 0x10, R37 ;  /* 0x0000001024247819 */ /* 0x000fe20000001225 */
[----:B------:R-:W-:Y:S01]  /*4c60*/  HADD2.F32 R103, -RZ, R103.H0_H0 ;  /* 0x20000067ff677230 */ /* 0x000fe20000004100 */
[----:B------:R-:W-:Y:S01]  /*4c70*/  SHF.R.U64 R38, R38, 0x10, R39 ;  /* 0x0000001026267819 */ /* 0x000fe20000001227 */
[----:B------:R-:W-:Y:S01]  /*4c80*/  HADD2.F32 R100, -RZ, R102.H0_H0 ;  /* 0x20000066ff647230 */ /* 0x000fe20000004100 */
[----:B------:R-:W-:Y:S01]  /*4c90*/  SHF.R.U64 R34, R34, 0x10, R35 ;  /* 0x0000001022227819 */ /* 0x000fe20000001223 */
[----:B------:R-:W-:Y:S02]  /*4ca0*/  HADD2.F32 R101, -RZ, R53.H0_H0 ;  /* 0x20000035ff657230 */ /* 0x000fe40000004100 */
[----:B------:R-:W-:-:S02]  /*4cb0*/  HADD2.F32 R13, -RZ, R104.H0_H0 ;  /* 0x20000068ff0d7230 */ /* 0x000fc40000004100 */
[CC--:B------:R-:W-:Y:S01]  /*4cc0*/  FMUL.FTZ R104, R100.reuse, R103.reuse ;  /* 0x0000006764687220 */ /* 0x0c0fe20000410000 */
[----:B------:R-:W-:Y:S02]  /*4cd0*/  HADD2.F32 R53, -RZ, R53.H1_H1 ;  /* 0x30000035ff357230 */ /* 0x000fe40000004100 */
[C---:B------:R-:W-:Y:S01]  /*4ce0*/  FMUL.FTZ R103, R101.reuse, R103 ;  /* 0x0000006765677220 */ /* 0x040fe20000410000 */
[----:B------:R-:W-:Y:S02]  /*4cf0*/  HADD2.F32 R36, -RZ, R36.H0_H0 ;  /* 0x20000024ff247230 */ /* 0x000fe40000004100 */
[-C--:B------:R-:W-:Y:S01]  /*4d00*/  FFMA.FTZ R101, R101, R13.reuse, -R104 ;  /* 0x0000000d65657223 */ /* 0x080fe20000010868 */
[----:B------:R-:W-:Y:S02]  /*4d10*/  HADD2.F32 R32, -RZ, R32.H0_H0 ;  /* 0x20000020ff207230 */ /* 0x000fe40000004100 */
[----:B------:R-:W-:Y:S01]  /*4d20*/  FFMA.FTZ R100, R100, R13, R103 ;  /* 0x0000000d64647223 */ /* 0x000fe20000010067 */
[----:B------:R-:W-:Y:S01]  /*4d30*/  SHF.R.U32.HI R103, RZ, 0x10, R37 ;  /* 0x00000010ff677819 */ /* 0x000fe20000011625 */
[----:B------:R-:W-:Y:S01]  /*4d40*/  HADD2.F32 R13, -RZ, R102.H1_H1 ;  /* 0x30000066ff0d7230 */ /* 0x000fe20000004100 */
[----:B------:R-:W-:Y:S01]  /*4d50*/  SHF.R.U32.HI R102, RZ, 0x10, R33 ;  /* 0x00000010ff667819 */ /* 0x000fe20000011621 */
[----:B------:R-:W-:-:S02]  /*4d60*/  IMAD.MOV.U32 R33, RZ, RZ, R55 ;  /* 0x000000ffff217224 */ /* 0x000fc400078e0037 */
[----:B------:R-:W-:Y:S02]  /*4d70*/  HADD2.F32 R103, -RZ, R103.H0_H0 ;  /* 0x20000067ff677230 */ /* 0x000fe40000004100 */
[----:B------:R-:W-:Y:S02]  /*4d80*/  HADD2.F32 R102, -RZ, R102.H0_H0 ;  /* 0x20000066ff667230 */ /* 0x000fe40000004100 */
[----:B------:R-:W-:Y:S02]  /*4d90*/  HADD2.F32 R37, -RZ, R33.H0_H0 ;  /* 0x20000021ff257230 */ /* 0x000fe40000004100 */
[-C--:B------:R-:W-:Y:S01]  /*4da0*/  FMUL.FTZ R104, R13, R103.reuse ;  /* 0x000000670d687220 */ /* 0x080fe20000410000 */
[C---:B------:R-:W-:Y:S01]  /*4db0*/  FMUL.FTZ R103, R53.reuse, R103 ;  /* 0x0000006735677220 */ /* 0x040fe20000410000 */
[--C-:B------:R-:W-:Y:S02]  /*4dc0*/  HADD2.F32 R55, -RZ, R105.reuse.H0_H0 ;  /* 0x20000069ff377230 */ /* 0x100fe40000004100 */
[-C--:B------:R-:W-:Y:S01]  /*4dd0*/  FFMA.FTZ R53, R53, R102.reuse, -R104 ;  /* 0x0000006635357223 */ /* 0x080fe20000010868 */
[----:B------:R-:W-:Y:S01]  /*4de0*/  FFMA.FTZ R13, R13, R102, R103 ;  /* 0x000000660d0d7223 */ /* 0x000fe20000010067 */
[----:B------:R-:W-:-:S02]  /*4df0*/  HADD2.F32 R103, -RZ, R105.H1_H1 ;  /* 0x30000069ff677230 */ /* 0x000fc40000004100 */
[----:B------:R-:W-:Y:S01]  /*4e00*/  HADD2.F32 R102, -RZ, R15.H0_H0 ;  /* 0x2000000fff667230 */ /* 0x000fe20000004100 */
[----:B------:R-:W-:Y:S01]  /*4e10*/  F2FP.F16.F32.PACK_AB R53, R53, R101 ;  /* 0x000000653535723e */ /* 0x000fe200000000ff */
[----:B------:R-:W-:Y:S02]  /*4e20*/  HADD2.F32 R105, -RZ, R111.H1_H1 ;  /* 0x3000006fff697230 */ /* 0x000fe40000004100 */
[----:B------:R-:W-:Y:S01]  /*4e30*/  FMUL.FTZ R104, R37, R103 ;  /* 0x0000006725687220 */ /* 0x000fe20000410000 */
[----:B------:R-:W-:Y:S01]  /*4e40*/  HADD2.F32 R38, -RZ, R38.H0_H0 ;  /* 0x20000026ff267230 */ /* 0x000fe20000004100 */
[----:B------:R-:W-:Y:S01]  /*4e50*/  F2FP.F16.F32.PACK_AB R100, R13, R100 ;  /* 0x000000640d64723e */ /* 0x000fe200000000ff */
[----:B------:R-:W-:Y:S02]  /*4e60*/  HADD2.F32 R34, -RZ, R34.H0_H0 ;  /* 0x20000022ff227230 */ /* 0x000fe40000004100 */
[C---:B------:R-:W-:Y:S01]  /*4e70*/  FFMA.FTZ R104, R102.reuse, R55, -R104 ;  /* 0x0000003766687223 */ /* 0x040fe20000010868 */
[----:B------:R-:W-:Y:S01]  /*4e80*/  FMUL.FTZ R102, R102, R103 ;  /* 0x0000006766667220 */ /* 0x000fe20000410000 */
[----:B------:R-:W-:Y:S01]  /*4e90*/  MOV R13, R53 ;  /* 0x00000035000d7202 */ /* 0x000fe20000000f00 */
[----:B------:R-:W-:-:S02]  /*4ea0*/  IMAD.MOV.U32 R53, RZ, RZ, R100 ;  /* 0x000000ffff357224 */ /* 0x000fc400078e0064 */
[----:B------:R-:W-:Y:S01]  /*4eb0*/  FFMA.FTZ R102, R37, R55, R102 ;  /* 0x0000003725667223 */ /* 0x000fe20000010066 */
[----:B------:R-:W-:Y:S01]  /*4ec0*/  SHF.R.U32.HI R37, RZ, 0x10, R39 ;  /* 0x00000010ff257819 */ /* 0x000fe20000011627 */
[----:B------:R-:W-:Y:S01]  /*4ed0*/  HADD2.F32 R39, -RZ, R33.H1_H1 ;  /* 0x30000021ff277230 */ /* 0x000fe20000004100 */
[----:B------:R-:W-:Y:S01]  /*4ee0*/  SHF.R.U32.HI R55, RZ, 0x10, R35 ;  /* 0x00000010ff377819 */ /* 0x000fe20000011623 */
[----:B------:R-:W-:Y:S02]  /*4ef0*/  HADD2.F32 R33, -RZ, R15.H1_H1 ;  /* 0x3000000fff217230 */ /* 0x000fe40000004100 */
[----:B------:R-:W-:Y:S02]  /*4f00*/  HADD2.F32 R37, -RZ, R37.H0_H0 ;  /* 0x20000025ff257230 */ /* 0x000fe40000004100 */
[----:B------:R-:W-:-:S03]  /*4f10*/  HADD2.F32 R15, -RZ, R55.H0_H0 ;  /* 0x20000037ff0f7230 */ /* 0x000fc60000004100 */
[-C--:B------:R-:W-:Y:S01]  /*4f20*/  FMUL.FTZ R55, R39, R37.reuse ;  /* 0x0000002527377220 */ /* 0x080fe20000410000 */
[----:B------:R-:W-:-:S03]  /*4f30*/  FMUL.FTZ R37, R33, R37 ;  /* 0x0000002521257220 */ /* 0x000fc60000410000 */
[-C--:B------:R-:W-:Y:S01]  /*4f40*/  FFMA.FTZ R33, R33, R15.reuse, -R55 ;  /* 0x0000000f21217223 */ /* 0x080fe20000010837 */
[----:B------:R-:W-:Y:S01]  /*4f50*/  FFMA.FTZ R15, R39, R15, R37 ;  /* 0x0000000f270f7223 */ /* 0x000fe20000010025 */
[----:B------:R-:W-:Y:S02]  /*4f60*/  HADD2.F32 R37, -RZ, R52.H0_H0 ;  /* 0x20000034ff257230 */ /* 0x000fe40000004100 */
[----:B------:R-:W-:Y:S01]  /*4f70*/  HADD2.F32 R55, -RZ, R12.H0_H0 ;  /* 0x2000000cff377230 */ /* 0x000fe20000004100 */
[----:B------:R-:W-:Y:S01]  /*4f80*/  F2FP.F16.F32.PACK_AB R33, R33, R104 ;  /* 0x000000682121723e */ /* 0x000fe200000000ff */
[----:B------:R-:W-:Y:S02]  /*4f90*/  HADD2.F32 R39, -RZ, R111.H0_H0 ;  /* 0x2000006fff277230 */ /* 0x000fe40000004100 */
[-C--:B------:R-:W-:Y:S01]  /*4fa0*/  FMUL.FTZ R103, R37, R105.reuse ;  /* 0x0000006925677220 */ /* 0x080fe20000410000 */
[----:B------:R-:W-:Y:S02]  /*4fb0*/  HADD2.F32 R52, -RZ, R52.H1_H1 ;  /* 0x30000034ff347230 */ /* 0x000fe40000004100 */
[----:B------:R-:W-:Y:S01]  /*4fc0*/  FMUL.FTZ R105, R55, R105 ;  /* 0x0000006937697220 */ /* 0x000fe20000410000 */
[----:B------:R-:W-:-:S02]  /*4fd0*/  HADD2.F32 R12, -RZ, R12.H1_H1 ;  /* 0x3000000cff0c7230 */ /* 0x000fc40000004100 */
[-C--:B------:R-:W-:Y:S01]  /*4fe0*/  FFMA.FTZ R103, R55, R39.reuse, -R103 ;  /* 0x0000002737677223 */ /* 0x080fe20000010867 */
[----:B------:R-:W-:Y:S02]  /*4ff0*/  HADD2.F32 R55, -RZ, R110.H1_H1 ;  /* 0x3000006eff377230 */ /* 0x000fe40000004100 */
[----:B------:R-:W-:Y:S01]  /*5000*/  FFMA.FTZ R105, R37, R39, R105 ;  /* 0x0000002725697223 */ /* 0x000fe20000010069 */
[-C--:B------:R-:W-:Y:S01]  /*5010*/  FMUL.FTZ R37, R52, R36.reuse ;  /* 0x0000002434257220 */ /* 0x080fe20000410000 */
[C---:B------:R-:W-:Y:S01]  /*5020*/  FMUL.FTZ R36, R12.reuse, R36 ;  /* 0x000000240c247220 */ /* 0x040fe20000410000 */
[----:B------:R-:W-:Y:S01]  /*5030*/  HADD2.F32 R39, -RZ, R14.H0_H0 ;  /* 0x2000000eff277230 */ /* 0x000fe20000004100 */
[----:B------:R-:W-:Y:S01]  /*5040*/  F2FP.F16.F32.PACK_AB R102, R15, R102 ;  /* 0x000000660f66723e */ /* 0x000fe200000000ff */
[-C--:B------:R-:W-:Y:S01]  /*5050*/  FFMA.FTZ R12, R12, R32.reuse, -R37 ;  /* 0x000000200c0c7223 */ /* 0x080fe20000010825 */
[----:B------:R-:W-:Y:S01]  /*5060*/  FFMA.FTZ R32, R52, R32, R36 ;  /* 0x0000002034207223 */ /* 0x000fe20000010024 */
[----:B------:R-:W-:-:S02]  /*5070*/  HADD2.F32 R36, -RZ, R54.H0_H0 ;  /* 0x20000036ff247230 */ /* 0x000fc40000004100 */
[----:B------:R-:W-:Y:S01]  /*5080*/  HADD2.F32 R54, -RZ, R54.H1_H1 ;  /* 0x30000036ff367230 */ /* 0x000fe20000004100 */
[----:B------:R-:W-:Y:S01]  /*5090*/  F2FP.F16.F32.PACK_AB R12, R12, R103 ;  /* 0x000000670c0c723e */ /* 0x000fe200000000ff */
[----:B------:R-:W-:Y:S02]  /*50a0*/  HADD2.F32 R14, -RZ, R14.H1_H1 ;  /* 0x3000000eff0e7230 */ /* 0x000fe40000004100 */
[-C--:B------:R-:W-:Y:S01]  /*50b0*/  FMUL.FTZ R52, R36, R55.reuse ;  /* 0x0000003724347220 */ /* 0x080fe20000410000 */
[----:B------:R-:W-:Y:S02]  /*50c0*/  HADD2.F32 R37, -RZ, R110.H0_H0 ;  /* 0x2000006eff257230 */ /* 0x000fe40000004100 */
[-C--:B------:R-:W-:Y:S01]  /*50d0*/  FMUL.FTZ R35, R54, R38.reuse ;  /* 0x0000002636237220 */ /* 0x080fe20000410000 */
[C---:B------:R-:W-:Y:S01]  /*50e0*/  FMUL.FTZ R55, R39.reuse, R55 ;  /* 0x0000003727377220 */ /* 0x040fe20000410000 */
[----:B------:R-:W-:Y:S01]  /*50f0*/  FMUL.FTZ R38, R14, R38 ;  /* 0x000000260e267220 */ /* 0x000fe20000410000 */
[----:B------:R-:W-:Y:S01]  /*5100*/  F2FP.F16.F32.PACK_AB R32, R32, R105 ;  /* 0x000000692020723e */ /* 0x000fe200000000ff */
[-C--:B------:R-:W-:Y:S01]  /*5110*/  FFMA.FTZ R52, R39, R37.reuse, -R52 ;  /* 0x0000002527347223 */ /* 0x080fe20000010834 */
[----:B------:R-:W-:Y:S01]  /*5120*/  FFMA.FTZ R55, R36, R37, R55 ;  /* 0x0000002524377223 */ /* 0x000fe20000010037 */
[-C--:B------:R-:W-:Y:S01]  /*5130*/  FFMA.FTZ R38, R54, R34.reuse, R38 ;  /* 0x0000002236267223 */ /* 0x080fe20000010026 */
[----:B------:R-:W-:Y:S01]  /*5140*/  FFMA.FTZ R35, R14, R34, -R35 ;  /* 0x000000220e237223 */ /* 0x000fe20000010823 */
[----:B------:R-:W-:-:S03]  /*5150*/  IMAD.MOV.U32 R15, RZ, RZ, R33 ;  /* 0x000000ffff0f7224 */ /* 0x000fc600078e0021 */
[----:B------:R-:W-:Y:S02]  /*5160*/  F2FP.F16.F32.PACK_AB R55, R38, R55 ;  /* 0x000000372637723e */ /* 0x000fe400000000ff */
[----:B------:R-:W-:Y:S01]  /*5170*/  F2FP.F16.F32.PACK_AB R35, R35, R52 ;  /* 0x000000342323723e */ /* 0x000fe200000000ff */
[----:B------:R-:W-:Y:S02]  /*5180*/  IMAD.MOV.U32 R52, RZ, RZ, R32 ;  /* 0x000000ffff347224 */ /* 0x000fe400078e0020 */
[----:B------:R-:W-:Y:S02]  /*5190*/  IMAD.MOV.U32 R54, RZ, RZ, R55 ;  /* 0x000000ffff367224 */ /* 0x000fe400078e0037 */
[----:B------:R-:W-:Y:S02]  /*51a0*/  IMAD.MOV.U32 R14, RZ, RZ, R35 ;  /* 0x000000ffff0e7224 */ /* 0x000fe400078e0023 */
[----:B------:R-:W-:-:S07]  /*51b0*/  IMAD.MOV.U32 R55, RZ, RZ, R102 ;  /* 0x000000ffff377224 */ /* 0x000fce00078e0066 */
.L_x_1467:
[----:B------:R-:W-:Y:S05]  /*51c0*/  BSYNC B2 ;  /* 0x0000000000027941 */ /* 0x000fea0003800000 */
.L_x_1466:
        /* <DEDUP_REMOVED lines=8> */
.L_x_1465:
[----:B------:R-:W-:Y:S05]  /*5250*/  BSYNC B1 ;  /* 0x0000000000017941 */ /* 0x000fea0003800000 */
.L_x_1464:
[----:B------:R-:W-:-:S03]  /*5260*/  UMOV UR4, 0xffffffff ;  /* 0xffffffff00047882 */ /* 0x000fc60000000000 */
[----:B------:R-:W-:Y:S05]  /*5270*/  BRA.DIV UR4, `(.L_x_1468) ;  /* 0x0000017e04707947 */ /* 0x000fea000b800000 */
[----:B0-----:R-:W0:Y:S04]  /*5280*/  SHFL.IDX PT, R97, R97, 0x1, 0x1c1f ;  /* 0x003c1f0061617f89 */ /* 0x001e2800000e0000 */
[----:B------:R-:W0:Y:S02]  /*5290*/  SHFL.IDX PT, R94, R94, 0x1, 0x1c1f ;  /* 0x003c1f005e5e7f89 */ /* 0x000e2400000e0000 */
.L_x_1722:
[----:B---3--:R-:W-:-:S04]  /*52a0*/  IADD3 R11, R200, 0x40, RZ ;  /* 0x00000040c80b7810 */ /* 0x008fc80007ffe0ff */
[----:B------:R-:W-:-:S13]  /*52b0*/  ISETP.GE.OR P4, PT, R11, R92, P1 ;  /* 0x0000005c0b00720c */ /* 0x000fda0000f86670 */
[----:B------:R-:W-:Y:S05]  /*52c0*/  @P4 BRA `(.L_x_1453) ;  /* 0x0000000800e84947 */ /* 0x000fea0003800000 */
[----:B----4-:R-:W3:Y:S01]  /*52d0*/  LDL R13, [R1+0x5c] ;  /* 0x00005c00010d7983 */ /* 0x010ee20000100800 */
[----:B------:R-:W-:Y:S01]  /*52e0*/  SEL R96, R78, R96, !P0 ;  /* 0x000000604e607207 */ /* 0x000fe20004000000 */
[C---:B------:R-:W-:Y:S01]  /*52f0*/  VIADD R14, R200.reuse, 0x40 ;  /* 0x00000040c80e7836 */ /* 0x040fe20000000000 */
        /* <DEDUP_REMOVED lines=15> */
[----:B---3--:R-:W-:Y:S02]  /*53f0*/  IMAD.IADD R13, R13, 0x1, R12 ;  /* 0x000000010d0d7824 */ /* 0x008fe400078e020c */
[C---:B------:R-:W-:Y:S02]  /*5400*/  IMAD R12, R18.reuse, 0x1800, R65 ;  /* 0x00001800120c7824 */ /* 0x040fe400078e0241 */
[----:B------:R-:W-:Y:S02]  /*5410*/  IMAD R32, R18, 0x1800, R13 ;  /* 0x0000180012207824 */ /* 0x000fe400078e020d */
[--C-:B------:R-:W-:Y:S02]  /*5420*/  IMAD R12, R12, 0x2, R19.reuse ;  /* 0x000000020c0c7824 */ /* 0x100fe400078e0213 */
[----:B------:R-:W-:-:S04]  /*5430*/  IMAD R32, R32, 0x2, R19 ;  /* 0x0000000220207824 */ /* 0x000fc800078e0213 */
[----:B------:R-:W0:Y:S04]  /*5440*/  LDS.128 R12, [R12+0x1c400] ;  /* 0x01c400000c0c7984 */ /* 0x000e280000000c00 */
[----:B------:R-:W3:Y:S01]  /*5450*/  LDS.128 R32, [R32+0x1c400] ;  /* 0x01c4000020207984 */ /* 0x000ee20000000c00 */
[----:B------:R-:W-:Y:S05]  /*5460*/  @P2 BRA `(.L_x_1470) ;  /* 0x0000000400542947 */ /* 0x000fea0003800000 */
[--C-:B------:R-:W-:Y:S01]  /*5470*/  SHF.R.U64 R38, R40, 0x10, R41.reuse ;  /* 0x0000001028267819 */ /* 0x100fe20000001229 */
[----:B------:R-:W-:Y:S01]  /*5480*/  HADD2.F32 R52, -RZ, R107.H1_H1 ;  /* 0x3000006bff347230 */ /* 0x000fe20000004100 */
[----:B------:R-:W-:Y:S01]  /*5490*/  SHF.R.U32.HI R40, RZ, 0x10, R41 ;  /* 0x00000010ff287819 */ /* 0x000fe20000011629 */
[----:B0-----:R-:W-:Y:S01]  /*54a0*/  HADD2.F32 R53, -RZ, R13.H0_H0 ;  /* 0x2000000dff357230 */ /* 0x001fe20000004100 */
[--C-:B------:R-:W-:Y:S01]  /*54b0*/  SHF.R.U64 R41, R42, 0x10, R43.reuse ;  /* 0x000000102a297819 */ /* 0x100fe2000000122b */
[----:B---3--:R-:W-:Y:S01]  /*54c0*/  HADD2.F32 R54, -RZ, R33.H1_H1 ;  /* 0x30000021ff367230 */ /* 0x008fe20000004100 */
[----:B------:R-:W-:Y:S01]  /*54d0*/  SHF.R.U32.HI R42, RZ, 0x10, R43 ;  /* 0x00000010ff2a7819 */ /* 0x000fe2000001162b */
[----:B------:R-:W-:Y:S01]  /*54e0*/  HADD2.F32 R13, -RZ, R13.H1_H1 ;  /* 0x3000000dff0d7230 */ /* 0x000fe20000004100 */
[----:B------:R-:W-:Y:S01]  /*54f0*/  SHF.R.U64 R39, R44, 0x10, R45 ;  /* 0x000000102c277819 */ /* 0x000fe2000000122d */
[----:B------:R-:W-:Y:S01]  /*5500*/  HADD2.F32 R40, -RZ, R40.H0_H0 ;  /* 0x20000028ff287230 */ /* 0x000fe20000004100 */
[----:B------:R-:W-:-:S02]  /*5510*/  SHF.R.U64 R43, R46, 0x10, R47 ;  /* 0x000000102e2b7819 */ /* 0x000fc4000000122f */
[----:B------:R-:W-:Y:S01]  /*5520*/  SHF.R.U32.HI R44, RZ, 0x10, R45 ;  /* 0x00000010ff2c7819 */ /* 0x000fe2000001162d */
[----:B------:R-:W-:Y:S01]  /*5530*/  HADD2.F32 R45, -RZ, R109.H1_H1 ;  /* 0x3000006dff2d7230 */ /* 0x000fe20000004100 */
[----:B------:R-:W-:Y:S01]  /*5540*/  SHF.R.U32.HI R46, RZ, 0x10, R47 ;  /* 0x00000010ff2e7819 */ /* 0x000fe2000001162f */
[----:B------:R-:W-:Y:S02]  /*5550*/  HADD2.F32 R47, -RZ, R33.H0_H0 ;  /* 0x20000021ff2f7230 */ /* 0x000fe40000004100 */
[----:B------:R-:W-:Y:S02]  /*5560*/  HADD2.F32 R44, -RZ, R44.H0_H0 ;  /* 0x2000002cff2c7230 */ /* 0x000fe40000004100 */
[----:B------:R-:W-:Y:S02]  /*5570*/  HADD2.F32 R46, -RZ, R46.H0_H0 ;  /* 0x2000002eff2e7230 */ /* 0x000fe40000004100 */
[-C--:B------:R-:W-:Y:S01]  /*5580*/  FMUL.FTZ R33, R47, R45.reuse ;  /* 0x0000002d2f217220 */ /* 0x080fe20000410000 */
[----:B------:R-:W-:Y:S01]  /*5590*/  FMUL.FTZ R45, R53, R45 ;  /* 0x0000002d352d7220 */ /* 0x000fe20000410000 */
[----:B------:R-:W-:-:S02]  /*55a0*/  HADD2.F32 R39, -RZ, R39.H0_H0 ;  /* 0x20000027ff277230 */ /* 0x000fc40000004100 */
[----:B------:R-:W-:Y:S01]  /*55b0*/  FFMA.FTZ R33, R53, R52, -R33 ;  /* 0x0000003435217223 */ /* 0x000fe20000010821 */
[C---:B------:R-:W-:Y:S01]  /*55c0*/  FMUL.FTZ R53, R54.reuse, R44 ;  /* 0x0000002c36357220 */ /* 0x040fe20000410000 */
[----:B------:R-:W-:Y:S01]  /*55d0*/  FFMA.FTZ R45, R47, R52, R45 ;  /* 0x000000342f2d7223 */ /* 0x000fe2000001002d */
[C---:B------:R-:W-:Y:S01]  /*55e0*/  FMUL.FTZ R44, R13.reuse, R44 ;  /* 0x0000002c0d2c7220 */ /* 0x040fe20000410000 */
[--C-:B------:R-:W-:Y:S02]  /*55f0*/  HADD2.F32 R47, -RZ, R35.reuse.H0_H0 ;  /* 0x20000023ff2f7230 */ /* 0x100fe40000004100 */
[-C--:B------:R-:W-:Y:S01]  /*5600*/  FFMA.FTZ R53, R13, R40.reuse, -R53 ;  /* 0x000000280d357223 */ /* 0x080fe20000010835 */
[----:B------:R-:W-:Y:S02]  /*5610*/  HADD2.F32 R52, -RZ, R35.H1_H1 ;  /* 0x30000023ff347230 */ /* 0x000fe40000004100 */
[----:B------:R-:W-:Y:S01]  /*5620*/  FFMA.FTZ R44, R54, R40, R44 ;  /* 0x00000028362c7223 */ /* 0x000fe2000001002c */
[----:B------:R-:W-:-:S02]  /*5630*/  HADD2.F32 R13, -RZ, R108.H1_H1 ;  /* 0x3000006cff0d7230 */ /* 0x000fc40000004100 */
[--C-:B------:R-:W-:Y:S01]  /*5640*/  HADD2.F32 R35, -RZ, R15.reuse.H0_H0 ;  /* 0x2000000fff237230 */ /* 0x100fe20000004100 */
[----:B------:R-:W-:Y:S01]  /*5650*/  F2FP.F16.F32.PACK_AB R33, R53, R33 ;  /* 0x000000213521723e */ /* 0x000fe200000000ff */
[----:B------:R-:W-:Y:S02]  /*5660*/  HADD2.F32 R54, -RZ, R42.H0_H0 ;  /* 0x2000002aff367230 */ /* 0x000fe40000004100 */
[-C--:B------:R-:W-:Y:S01]  /*5670*/  FMUL.FTZ R42, R47, R13.reuse ;  /* 0x0000000d2f2a7220 */ /* 0x080fe20000410000 */
[----:B------:R-:W-:Y:S02]  /*5680*/  HADD2.F32 R40, -RZ, R106.H1_H1 ;  /* 0x3000006aff287230 */ /* 0x000fe40000004100 */
[----:B------:R-:W-:Y:S01]  /*5690*/  FMUL.FTZ R55, R35, R13 ;  /* 0x0000000d23377220 */ /* 0x000fe20000410000 */
[----:B------:R-:W-:Y:S02]  /*56a0*/  HADD2.F32 R15, -RZ, R15.H1_H1 ;  /* 0x3000000fff0f7230 */ /* 0x000fe40000004100 */
[----:B------:R-:W-:Y:S01]  /*56b0*/  FMUL.FTZ R13, R52, R46 ;  /* 0x0000002e340d7220 */ /* 0x000fe20000410000 */
[----:B------:R-:W-:-:S02]  /*56c0*/  HADD2.F32 R43, -RZ, R43.H0_H0 ;  /* 0x2000002bff2b7230 */ /* 0x000fc40000004100 */
[-C--:B------:R-:W-:Y:S01]  /*56d0*/  FFMA.FTZ R42, R35, R40.reuse, -R42 ;  /* 0x00000028232a7223 */ /* 0x080fe2000001082a */
[----:B------:R-:W-:Y:S01]  /*56e0*/  FFMA.FTZ R55, R47, R40, R55 ;  /* 0x000000282f377223 */ /* 0x000fe20000010037 */
[C---:B------:R-:W-:Y:S01]  /*56f0*/  FMUL.FTZ R46, R15.reuse, R46 ;  /* 0x0000002e0f2e7220 */ /* 0x040fe20000410000 */
[-C--:B------:R-:W-:Y:S01]  /*5700*/  FFMA.FTZ R13, R15, R54.reuse, -R13 ;  /* 0x000000360f0d7223 */ /* 0x080fe2000001080d */
[----:B------:R-:W-:Y:S01]  /*5710*/  HADD2.F32 R15, -RZ, R109.H0_H0 ;  /* 0x2000006dff0f7230 */ /* 0x000fe20000004100 */
[----:B------:R-:W-:Y:S01]  /*5720*/  F2FP.F16.F32.PACK_AB R44, R44, R45 ;  /* 0x0000002d2c2c723e */ /* 0x000fe200000000ff */
[----:B------:R-:W-:Y:S02]  /*5730*/  HADD2.F32 R47, -RZ, R32.H0_H0 ;  /* 0x20000020ff2f7230 */ /* 0x000fe40000004100 */
[----:B------:R-:W-:Y:S01]  /*5740*/  FFMA.FTZ R46, R52, R54, R46 ;  /* 0x00000036342e7223 */ /* 0x000fe2000001002e */
[----:B------:R-:W-:Y:S01]  /*5750*/  HADD2.F32 R40, -RZ, R12.H0_H0 ;  /* 0x2000000cff287230 */ /* 0x000fe20000004100 */
[----:B------:R-:W-:Y:S01]  /*5760*/  F2FP.F16.F32.PACK_AB R42, R13, R42 ;  /* 0x0000002a0d2a723e */ /* 0x000fe200000000ff */
[----:B------:R-:W-:-:S02]  /*5770*/  HADD2.F32 R32, -RZ, R32.H1_H1 ;  /* 0x30000020ff207230 */ /* 0x000fc40000004100 */
[----:B------:R-:W-:Y:S02]  /*5780*/  HADD2.F32 R52, -RZ, R38.H0_H0 ;  /* 0x20000026ff347230 */ /* 0x000fe40000004100 */
[CC--:B------:R-:W-:Y:S01]  /*5790*/  FMUL.FTZ R38, R47.reuse, R15.reuse ;  /* 0x0000000f2f267220 */ /* 0x0c0fe20000410000 */
[----:B------:R-:W-:Y:S02]  /*57a0*/  HADD2.F32 R35, -RZ, R107.H0_H0 ;  /* 0x2000006bff237230 */ /* 0x000fe40000004100 */
[----:B------:R-:W-:Y:S01]  /*57b0*/  FMUL.FTZ R54, R40, R15 ;  /* 0x0000000f28367220 */ /* 0x000fe20000410000 */
[----:B------:R-:W-:Y:S02]  /*57c0*/  HADD2.F32 R12, -RZ, R12.H1_H1 ;  /* 0x3000000cff0c7230 */ /* 0x000fe40000004100 */
[----:B------:R-:W-:Y:S01]  /*57d0*/  FMUL.FTZ R15, R32, R39 ;  /* 0x00000027200f7220 */ /* 0x000fe20000410000 */
[----:B------:R-:W-:Y:S02]  /*57e0*/  IMAD.MOV.U32 R13, RZ, RZ, R33 ;  /* 0x000000ffff0d7224 */ /* 0x000fe400078e0021 */
[-C--:B------:R-:W-:Y:S01]  /*57f0*/  FFMA.FTZ R38, R40, R35.reuse, -R38 ;  /* 0x0000002328267223 */ /* 0x080fe20000010826 */
[----:B------:R-:W-:Y:S01]  /*5800*/  FFMA.FTZ R54, R47, R35, R54 ;  /* 0x000000232f367223 */ /* 0x000fe20000010036 */
[C---:B------:R-:W-:Y:S01]  /*5810*/  FMUL.FTZ R39, R12.reuse, R39 ;  /* 0x000000270c277220 */ /* 0x040fe20000410000 */
[----:B------:R-:W-:Y:S01]  /*5820*/  FFMA.FTZ R15, R12, R52, -R15 ;  /* 0x000000340c0f7223 */ /* 0x000fe2000001080f */
[----:B------:R-:W-:-:S02]  /*5830*/  HADD2.F32 R12, -RZ, R108.H0_H0 ;  /* 0x2000006cff0c7230 */ /* 0x000fc40000004100 */
[----:B------:R-:W-:Y:S02]  /*5840*/  HADD2.F32 R40, -RZ, R34.H0_H0 ;  /* 0x20000022ff287230 */ /* 0x000fe40000004100 */
[----:B------:R-:W-:Y:S01]  /*5850*/  FFMA.FTZ R39, R32, R52, R39 ;  /* 0x0000003420277223 */ /* 0x000fe20000010027 */
[----:B------:R-:W-:Y:S02]  /*5860*/  HADD2.F32 R35, -RZ, R14.H0_H0 ;  /* 0x2000000eff237230 */ /* 0x000fe40000004100 */
[----:B------:R-:W-:Y:S02]  /*5870*/  HADD2.F32 R34, -RZ, R34.H1_H1 ;  /* 0x30000022ff227230 */ /* 0x000fe40000004100 */
[----:B------:R-:W-:Y:S02]  /*5880*/  HADD2.F32 R14, -RZ, R14.H1_H1 ;  /* 0x3000000eff0e7230 */ /* 0x000fe40000004100 */
[----:B------:R-:W-:Y:S01]  /*5890*/  FMUL.FTZ R52, R35, R12 ;  /* 0x0000000c23347220 */ /* 0x000fe20000410000 */
[----:B------:R-:W-:-:S02]  /*58a0*/  HADD2.F32 R47, -RZ, R41.H0_H0 ;  /* 0x20000029ff2f7230 */ /* 0x000fc40000004100 */
[----:B------:R-:W-:Y:S01]  /*58b0*/  FMUL.FTZ R41, R40, R12 ;  /* 0x0000000c28297220 */ /* 0x000fe20000410000 */
[----:B------:R-:W-:Y:S02]  /*58c0*/  HADD2.F32 R32, -RZ, R106.H0_H0 ;  /* 0x2000006aff207230 */ /* 0x000fe40000004100 */
[-C--:B------:R-:W-:Y:S01]  /*58d0*/  FMUL.FTZ R12, R34, R43.reuse ;  /* 0x0000002b220c7220 */ /* 0x080fe20000410000 */
[C---:B------:R-:W-:Y:S01]  /*58e0*/  FMUL.FTZ R43, R14.reuse, R43 ;  /* 0x0000002b0e2b7220 */ /* 0x040fe20000410000 */
[----:B------:R-:W-:Y:S01]  /*58f0*/  F2FP.F16.F32.PACK_AB R39, R39, R54 ;  /* 0x000000362727723e */ /* 0x000fe200000000ff */
[----:B------:R-:W-:Y:S02]  /*5900*/  IMAD.MOV.U32 R33, RZ, RZ, R44 ;  /* 0x000000ffff217224 */ /* 0x000fe400078e002c */
[-C--:B------:R-:W-:Y:S01]  /*5910*/  FFMA.FTZ R41, R35, R32.reuse, -R41 ;  /* 0x0000002023297223 */ /* 0x080fe20000010829 */
[-C--:B------:R-:W-:Y:S01]  /*5920*/  FFMA.FTZ R12, R14, R47.reuse, -R12 ;  /* 0x0000002f0e0c7223 */ /* 0x080fe2000001080c */
[----:B------:R-:W-:Y:S01]  /*5930*/  FFMA.FTZ R52, R40, R32, R52 ;  /* 0x0000002028347223 */ /* 0x000fe20000010034 */
[----:B------:R-:W-:Y:S01]  /*5940*/  FFMA.FTZ R43, R34, R47, R43 ;  /* 0x0000002f222b7223 */ /* 0x000fe2000001002b */
[----:B------:R-:W-:Y:S01]  /*5950*/  F2FP.F16.F32.PACK_AB R32, R15, R38 ;  /* 0x000000260f20723e */ /* 0x000fe200000000ff */
[----:B------:R-:W-:Y:S01]  /*5960*/  IMAD.MOV.U32 R15, RZ, RZ, R42 ;  /* 0x000000ffff0f7224 */ /* 0x000fe200078e002a */
[----:B------:R-:W-:-:S02]  /*5970*/  F2FP.F16.F32.PACK_AB R14, R12, R41 ;  /* 0x000000290c0e723e */ /* 0x000fc400000000ff */
[----:B------:R-:W-:Y:S01]  /*5980*/  MOV R12, R32 ;  /* 0x00000020000c7202 */ /* 0x000fe20000000f00 */
[----:B------:R-:W-:Y:S01]  /*5990*/  IMAD.MOV.U32 R32, RZ, RZ, R39 ;  /* 0x000000ffff207224 */ /* 0x000fe200078e0027 */
[----:B------:R-:W-:Y:S02]  /*59a0*/  F2FP.F16.F32.PACK_AB R35, R46, R55 ;  /* 0x000000372e23723e */ /* 0x000fe400000000ff */
[----:B------:R-:W-:-:S07]  /*59b0*/  F2FP.F16.F32.PACK_AB R34, R43, R52 ;  /* 0x000000342b22723e */ /* 0x000fce00000000ff */
.L_x_1470:
[----:B------:R-:W-:Y:S05]  /*59c0*/  BSYNC B1 ;  /* 0x0000000000017941 */ /* 0x000fea0003800000 */
.L_x_1469:
[----:B------:R-:W-:Y:S01]  /*59d0*/  ISETP.GE.AND P2, PT, R11, R95, PT ;  /* 0x0000005f0b00720c */ /* 0x000fe20003f46270 */
[----:B0-----:R0:W-:Y:S02]  /*59e0*/  ST.E.128 desc[UR60][R36.64], R12 ;  /* 0x0000000c24007985 */ /* 0x0011e4000c101d3c */
[----:B0-----:R-:W-:Y:S02]  /*59f0*/  IMAD.MOV.U32 R12, RZ, RZ, R94 ;  /* 0x000000ffff0c7224 */ /* 0x001fe400078e005e */
[----:B------:R-:W-:-:S08]  /*5a00*/  IMAD.MOV.U32 R13, RZ, RZ, R97 ;  /* 0x000000ffff0d7224 */ /* 0x000fd000078e0061 */
[----:B------:R-:W-:Y:S05]  /*5a10*/  @P2 BRA `(.L_x_1453) ;  /* 0x0000000400142947 */ /* 0x000fea0003800000 */
[----:B------:R-:W-:-:S05]  /*5a20*/  IMAD.WIDE R12, R11, 0x2, R12 ;  /* 0x000000020b0c7825 */ /* 0x000fca00078e020c */
[----:B---3--:R0:W-:Y:S01]  /*5a30*/  ST.E.128 desc[UR60][R12.64], R32 ;  /* 0x000000200c007985 */ /* 0x0081e2000c101d3c */
[----:B------:R-:W-:Y:S05]  /*5a40*/  BRA `(.L_x_1453) ;  /* 0x0000000400087947 */ /* 0x000fea0003800000 */
.L_x_1434:
[----:B------:R-:W-:-:S13]  /*5a50*/  ISETP.NE.AND P3, PT, R206, 0x3, PT ;  /* 0x00000003ce00780c */ /* 0x000fda0003f65270 */
[----:B------:R-:W-:Y:S05]  /*5a60*/  @!P3 BRA `(.L_x_1471) ;  /* 0x000000000004b947 */ /* 0x000fea0003800000 */
[----:B------:R-:W-:Y:S01]  /*5a70*/  BPT.TRAP 0x1 ;  /* 0x000000040000795c */ /* 0x000fe20000300000 */
.L_x_1471:
[----:B------:R-:W-:Y:S01]  /*5a80*/  IMAD R0, R18, 0x8, R19 ;  /* 0x0000000812007824 */ /* 0x000fe200078e0213 */
[----:B------:R-:W-:Y:S01]  /*5a90*/  SHF.L.U32 R93, R204, 0x1f, RZ ;  /* 0x0000001fcc5d7819 */ /* 0x000fe200000006ff */
[----:B------:R-:W-:Y:S01]  /*5aa0*/  BSSY B1, `(.L_x_1472) ;  /* 0x0000004000017945 */ /* 0x000fe20003800000 */
[----:B------:R-:W-:Y:S02]  /*5ab0*/  SHF.R.S32.HI R90, RZ, 0x1f, R89 ;  /* 0x0000001fff5a7819 */ /* 0x000fe40000011459 */
[----:B------:R-:W1:Y:S02]  /*5ac0*/  SYNCS.PHASECHK.TRANS64.TRYWAIT P2, [R0+URZ+0x32490], R93 ;  /* 0x0324905d000075a7 */ /* 0x000e64000804017f */
[----:B-1----:R-:W-:Y:S05]  /*5ad0*/  @!P2 BRA `(.L_x_1473) ;  /* 0x0000017400a4a947 */ /* 0x002fea0003800000 */
.L_x_1723:
[----:B------:R-:W-:Y:S05]  /*5ae0*/  BSYNC B1 ;  /* 0x0000000000017941 */ /* 0x000fea0003800000 */
.L_x_1472:
        /* <DEDUP_REMOVED lines=14> */
[----:B------:R-:W-:Y:S01]  /*5bd0*/  IMAD.IADD R38, R92, 0x1, -R200 ;  /* 0x000000015c267824 */ /* 0x000fe200078e0ac8 */
[----:B------:R-:W-:-:S03]  /*5be0*/  IADD3 R13, R13, R15, RZ ;  /* 0x0000000f0d0d7210 */ /* 0x000fc60007ffe0ff */
        /* <DEDUP_REMOVED lines=9> */
.L_x_1727:
[----:B------:R-:W-:Y:S04]  /*5c80*/  BSSY B1, `(.L_x_1475) ;  /* 0x000000d000017945 */ /* 0x000fe80003800000 */
[----:B------:R-:W-:Y:S05]  /*5c90*/  @!P2 BRA `(.L_x_1476) ;  /* 0x00000000002ca947 */ /* 0x000fea0003800000 */
[----:B------:R-:W-:Y:S02]  /*5ca0*/  ULDC UR4, c[0x0][0x2f4] ;  /* 0x0000bd0000047ab9 */ /* 0x000fe40000000800 */
[----:B------:R-:W-:-:S13]  /*5cb0*/  ISETP.GE.AND P2, PT, R16, UR4, PT ;  /* 0x0000000410007c0c */ /* 0x000fda000bf46270 */
[----:B---3--:R-:W-:-:S04]  /*5cc0*/  @!P2 LEA R34, P4, R16, R14, 0x1 ;  /* 0x0000000e1022a211 */ /* 0x008fc800078808ff */
[----:B--2---:R-:W-:Y:S02]  /*5cd0*/  @!P2 LEA.HI.X R35, R16, R33, R17, 0x1, P4 ;  /* 0x000000211023a211 */ /* 0x004fe400020f0c11 */
[----:B------:R-:W-:-:S13]  /*5ce0*/  ISETP.GE.AND P4, PT, R2, UR4, PT ;  /* 0x0000000402007c0c */ /* 0x000fda000bf86270 */
[C---:B------:R-:W-:Y:S02]  /*5cf0*/  @!P4 LEA R32, P5, R2.reuse, R14, 0x1 ;  /* 0x0000000e0220c211 */ /* 0x040fe400078a08ff */
[----:B------:R-:W2:Y:S02]  /*5d00*/  @!P2 LDS.128 R12, [R98] ;  /* 0x00000000620ca984 */ /* 0x000ea40000000c00 */
[----:B------:R-:W-:Y:S02]  /*5d10*/  @!P4 LEA.HI.X R33, R2, R33, R203, 0x1, P5 ;  /* 0x000000210221c211 */ /* 0x000fe400028f0ccb */
[----:B--2---:R-:W-:Y:S04]  /*5d20*/  @!P2 ST.E.128 desc[UR60][R34.64], R12 ;  /* 0x0000000c2200a985 */ /* 0x004fe8000c101d3c */
[----:B------:R-:W2:Y:S04]  /*5d30*/  @!P4 LDS.128 R12, [R96] ;  /* 0x00000000600cc984 */ /* 0x000ea80000000c00 */
[----:B--2---:R4:W-:Y:S02]  /*5d40*/  @!P4 ST.E.128 desc[UR60][R32.64], R12 ;  /* 0x0000000c2000c985 */ /* 0x0049e4000c101d3c */
.L_x_1476:
[----:B------:R-:W-:Y:S05]  /*5d50*/  BSYNC B1 ;  /* 0x0000000000017941 */ /* 0x000fea0003800000 */
.L_x_1475:
[----:B------:R-:W-:-:S03]  /*5d60*/  UMOV UR4, 0xffffffff ;  /* 0xffffffff00047882 */ /* 0x000fc60000000000 */
[----:B------:R-:W-:Y:S05]  /*5d70*/  BRA.DIV UR4, `(.L_x_1477) ;  /* 0x0000017604587947 */ /* 0x000fea000b800000 */
[----:B--2-4-:R2:W4:Y:S04]  /*5d80*/  SHFL.IDX PT, R33, R37, 0x1, 0x1c1f ;  /* 0x003c1f0025217f89 */ /* 0x01452800000e0000 */
[----:B---3--:R2:W3:Y:S02]  /*5d90*/  SHFL.IDX PT, R14, R36, 0x1, 0x1c1f ;  /* 0x003c1f00240e7f89 */ /* 0x0084e400000e0000 */
.L_x_1731:
[----:B------:R-:W-:-:S13]  /*5da0*/  ISETP.GE.AND P2, PT, R38, 0x41, PT ;  /* 0x000000412600780c */ /* 0x000fda0003f46270 */
[----:B------:R-:W-:Y:S05]  /*5db0*/  @!P2 BRA `(.L_x_1453) ;  /* 0x00000000002ca947 */ /* 0x000fea0003800000 */
[----:B------:R-:W-:Y:S02]  /*5dc0*/  ULDC UR4, c[0x0][0x2f4] ;  /* 0x0000bd0000047ab9 */ /* 0x000fe40000000800 */
[----:B------:R-:W-:-:S13]  /*5dd0*/  ISETP.GE.AND P2, PT, R16, UR4, PT ;  /* 0x0000000410007c0c */ /* 0x000fda000bf46270 */
[----:B---3--:R-:W-:-:S04]  /*5de0*/  @!P2 LEA R34, P4, R16, R14, 0x1 ;  /* 0x0000000e1022a211 */ /* 0x008fc800078808ff */
[----:B----4-:R-:W-:Y:S02]  /*5df0*/  @!P2 LEA.HI.X R35, R16, R33, R17, 0x1, P4 ;  /* 0x000000211023a211 */ /* 0x010fe400020f0c11 */
[----:B------:R-:W-:-:S13]  /*5e00*/  ISETP.GE.AND P4, PT, R2, UR4, PT ;  /* 0x0000000402007c0c */ /* 0x000fda000bf86270 */
[C---:B------:R-:W-:Y:S02]  /*5e10*/  @!P4 LEA R32, P5, R2.reuse, R14, 0x1 ;  /* 0x0000000e0220c211 */ /* 0x040fe400078a08ff */
[----:B------:R-:W3:Y:S02]  /*5e20*/  @!P2 LDS.128 R12, [R98+0x2000] ;  /* 0x00200000620ca984 */ /* 0x000ee40000000c00 */
[----:B------:R-:W-:Y:S02]  /*5e30*/  @!P4 LEA.HI.X R33, R2, R33, R203, 0x1, P5 ;  /* 0x000000210221c211 */ /* 0x000fe400028f0ccb */
[----:B---3--:R-:W-:Y:S04]  /*5e40*/  @!P2 ST.E.128 desc[UR60][R34.64], R12 ;  /* 0x0000000c2200a985 */ /* 0x008fe8000c101d3c */
[----:B------:R-:W3:Y:S04]  /*5e50*/  @!P4 LDS.128 R12, [R96+0x2000] ;  /* 0x00200000600cc984 */ /* 0x000ee80000000c00 */
[----:B---3--:R3:W-:Y:S02]  /*5e60*/  @!P4 ST.E.128 desc[UR60][R32.64], R12 ;  /* 0x0000000c2000c985 */ /* 0x0087e4000c101d3c */
.L_x_1453:
[----:B------:R-:W-:Y:S05]  /*5e70*/  BSYNC B0 ;  /* 0x0000000000007941 */ /* 0x000fea0003800000 */
.L_x_1433:
[----:B---3--:R-:W3:Y:S01]  /*5e80*/  S2R R11, SR_TID.X ;  /* 0x00000000000b7919 */ /* 0x008ee20000002100 */
[----:B------:R-:W-:Y:S01]  /*5e90*/  @!PT LDS RZ, [RZ] ;  /* 0x00000000fffff984 */ /* 0x000fe20000000800 */
[----:B------:R-:W-:Y:S01]  /*5ea0*/  @!PT LDS RZ, [RZ] ;  /* 0x00000000fffff984 */ /* 0x000fe20000000800 */
[----:B------:R-:W-:Y:S01]  /*5eb0*/  @!PT LDS RZ, [RZ] ;  /* 0x00000000fffff984 */ /* 0x000fe20000000800 */
[----:B------:R-:W-:Y:S01]  /*5ec0*/  @!PT LDS RZ, [RZ] ;  /* 0x00000000fffff984 */ /* 0x000fe20000000800 */
[----:B------:R5:W-:Y:S06]  /*5ed0*/  MEMBAR.ALL.CTA ;  /* 0x0000000000007992 */ /* 0x000bec0000008000 */
[----:B-----5:R-:W5:Y:S01]  /*5ee0*/  FENCE.VIEW.ASYNC.S ;  /* 0x00000000000073c6 */ /* 0x020f620000000000 */
[----:B------:R-:W-:Y:S05]  /*5ef0*/  WARPSYNC.ALL ;  /* 0x0000000000007948 */ /* 0x000fea0003800000 */
[----:B------:R-:W-:Y:S01]  /*5f00*/  BSSY B0, `(.L_x_1478) ;  /* 0x0000009000007945 */ /* 0x000fe20003800000 */
[----:B---3--:R-:W-:Y:S01]  /*5f10*/  LOP3.LUT R11, R11, 0x7f, RZ, 0xc0, !PT ;  /* 0x0000007f0b0b7812 */ /* 0x008fe200078ec0ff */
[----:B-----5:R3:W-:Y:S03]  /*5f20*/  BAR.SYNC.DEFER_BLOCKING R87, 0x80 ;  /* 0x000200570000751d */ /* 0x0207e60000010000 */
[----:B------:R-:W-:-:S13]  /*5f30*/  ISETP.NE.AND P2, PT, R11, RZ, PT ;  /* 0x000000ff0b00720c */ /* 0x000fda0003f45270 */
[----:B------:R-:W-:-:S05]  /*5f40*/  @!P2 VIADD R11, R0, 0x324a0 ;  /* 0x000324a0000ba836 */ /* 0x000fca0000000000 */
[----:B------:R-:W-:-:S04]  /*5f50*/  @!P2 PRMT R11, RZ, 0x654, R11 ;  /* 0x00000654ff0ba816 */ /* 0x000fc8000000000b */
[----:B------:R3:W-:Y:S01]  /*5f60*/  @!P2 SYNCS.ARRIVE.TRANS64.RED.A1T0 RZ, [R11+URZ], RZ ;  /* 0x000000ff0bffa9a7 */ /* 0x0007e2000810043f */
[----:B------:R-:W-:Y:S05]  /*5f70*/  @!P3 BRA `(.L_x_1479) ;  /* 0x000000000004b947 */ /* 0x000fea0003800000 */
[----:B------:R-:W-:Y:S01]  /*5f80*/  BPT.TRAP 0x1 ;  /* 0x000000040000795c */ /* 0x000fe20000300000 */
.L_x_1479:
[----:B------:R-:W-:Y:S05]  /*5f90*/  BSYNC B0 ;  /* 0x0000000000007941 */ /* 0x000fea0003800000 */
.L_x_1478:
[----:B------:R-:W5:Y:S01]  /*5fa0*/  SYNCS.PHASECHK.TRANS64.TRYWAIT P3, [R0+URZ+0x324b0], R93 ;  /* 0x0324b05d000075a7 */ /* 0x000f62000806017f */
[----:B------:R-:W-:Y:S04]  /*5fb0*/  BSSY B0, `(.L_x_1480) ;  /* 0x0000002000007945 */ /* 0x000fe80003800000 */
[----:B-----5:R-:W-:Y:S05]  /*5fc0*/  @!P3 BRA `(.L_x_1481) ;  /* 0x00000174000cb947 */ /* 0x020fea0003800000 */
.L_x_1732:
[----:B------:R-:W-:Y:S05]  /*5fd0*/  BSYNC B0 ;  /* 0x0000000000007941 */ /* 0x000fea0003800000 */
.L_x_1480:
[----:B------:R-:W-:Y:S01]  /*5fe0*/  ULDC.64 UR4, c[0x0][0x328] ;  /* 0x0000ca0000047ab9 */ /* 0x000fe20000000a00 */
[----:B------:R-:W-:Y:S01]  /*5ff0*/  ULDC.64 UR6, c[0x0][0x318] ;  /* 0x0000c60000067ab9 */ /* 0x000fe20000000a00 */
[----:B------:R-:W-:Y:S01]  /*6000*/  IMAD R90, R90, UR4, RZ ;  /* 0x000000045a5a7c24 */ /* 0x000fe2000f8e02ff */
[----:B------:R-:W-:Y:S01]  /*6010*/  BSSY B0, `(.L_x_1482) ;  /* 0x0000040000007945 */ /* 0x000fe20003800000 */
[----:B0---4-:R-:W-:-:S04]  /*6020*/  IMAD.WIDE.U32 R12, R89, UR4, RZ ;  /* 0x00000004590c7c25 */ /* 0x011fc8000f8e00ff */
        /* <DEDUP_REMOVED lines=11> */
[----:B---3--:R-:W-:Y:S01]  /*60e0*/  IMAD R11, R201, UR5, R13 ;  /* 0x00000005c90b7c24 */ /* 0x008fe2000f8e020d */
[----:B------:R-:W-:-:S04]  /*60f0*/  LEA R39, P3, R12, UR6, 0x1 ;  /* 0x000000060c277c11 */ /* 0x000fc8000f8608ff */
[----:B------:R-:W-:Y:S01]  /*6100*/  LEA.HI.X R40, R12, UR7, R11, 0x1, P3 ;  /* 0x000000070c287c11 */ /* 0x000fe200098f0c0b */
[----:B------:R-:W-:Y:S01]  /*6110*/  IMAD.IADD R12, R64, 0x1, R38 ;  /* 0x00000001400c7824 */ /* 0x000fe200078e0226 */
[----:B------:R-:W-:Y:S01]  /*6120*/  ISETP.GE.AND P3, PT, R92, 0x1, PT ;  /* 0x000000015c00780c */ /* 0x000fe20003f66270 */
[----:B------:R0:W3:Y:S01]  /*6130*/  SHFL.IDX PT, R42, R39, RZ, 0x1c1f ;  /* 0x001c1fff272a7589 */ /* 0x0000e200000e0000 */
[--C-:B------:R-:W-:Y:S02]  /*6140*/  IMAD R38, R38, 0x2, R25.reuse ;  /* 0x0000000226267824 */ /* 0x100fe400078e0219 */
[----:B------:R-:W-:Y:S01]  /*6150*/  IMAD R11, R12, 0x2, R25 ;  /* 0x000000020c0b7824 */ /* 0x000fe200078e0219 */
[----:B------:R0:W4:Y:S08]  /*6160*/  SHFL.IDX PT, R41, R40, RZ, 0x1c1f ;  /* 0x001c1fff28297589 */ /* 0x00013000000e0000 */
[----:B0-----:R-:W-:Y:S05]  /*6170*/  @!P3 BRA `(.L_x_1483) ;  /* 0x0000000000a4b947 */ /* 0x001fea0003800000 */
[----:B------:R-:W-:Y:S02]  /*6180*/  ISETP.NE.AND P5, PT, R62, RZ, PT ;  /* 0x000000ff3e00720c */ /* 0x000fe40003fa5270 */
[----:B------:R-:W-:Y:S02]  /*6190*/  ISETP.NE.AND P4, PT, R29, RZ, PT ;  /* 0x000000ff1d00720c */ /* 0x000fe40003f85270 */
[----:B------:R-:W-:-:S09]  /*61a0*/  PRMT R43, R83, 0x8880, RZ ;  /* 0x00008880532b7816 */ /* 0x000fd200000000ff */
[----:B------:R-:W0:Y:S01]  /*61b0*/  @P5 LDS.128 R12, [R38] ;  /* 0x00000000260c5984 */ /* 0x000e220000000c00 */
[----:B--23--:R-:W-:-:S04]  /*61c0*/  @P5 LEA R36, P3, R16, R42, 0x1 ;  /* 0x0000002a10245211 */ /* 0x00cfc800078608ff */
[----:B----4-:R-:W-:Y:S02]  /*61d0*/  @P5 LEA.HI.X R37, R16, R41, R17, 0x1, P3 ;  /* 0x0000002910255211 */ /* 0x010fe400018f0c11 */
[----:B------:R-:W-:-:S04]  /*61e0*/  @P4 LEA R34, P3, R2, R42, 0x1 ;  /* 0x0000002a02224211 */ /* 0x000fc800078608ff */
[----:B------:R-:W-:Y:S02]  /*61f0*/  @P4 LEA.HI.X R35, R2, R41, R203, 0x1, P3 ;  /* 0x0000002902234211 */ /* 0x000fe400018f0ccb */
[----:B------:R-:W-:-:S13]  /*6200*/  ISETP.NE.AND P3, PT, R10, RZ, PT ;  /* 0x000000ff0a00720c */ /* 0x000fda0003f65270 */
[----:B------:R-:W-:-:S04]  /*6210*/  @P3 LEA R32, P6, R211, R42, 0x1 ;  /* 0x0000002ad3203211 */ /* 0x000fc800078c08ff */
[----:B------:R-:W-:Y:S01]  /*6220*/  @P3 LEA.HI.X R33, R211, R41, R226, 0x1, P6 ;  /* 0x00000029d3213211 */ /* 0x000fe200030f0ce2 */
[----:B0-----:R0:W-:Y:S01]  /*6230*/  @P5 ST.E.128 desc[UR60][R36.64], R12 ;  /* 0x0000000c24005985 */ /* 0x0011e2000c101d3c */
        /* <DEDUP_REMOVED lines=29> */
.L_x_1483:
[----:B------:R-:W-:Y:S05]  /*6410*/  BSYNC B0 ;  /* 0x0000000000007941 */ /* 0x000fea0003800000 */
.L_x_1482:
[----:B------:R-:W-:Y:S01]  /*6420*/  ISETP.GE.AND P3, PT, R92, 0x41, PT ;  /* 0x000000415c00780c */ /* 0x000fe20003f66270 */
[----:B------:R-:W0:Y:S01]  /*6430*/  SHFL.IDX PT, R40, R40, 0x1, 0x1c1f ;  /* 0x003c1f0028287f89 */ /* 0x000e2200000e0000 */
[----:B------:R-:W-:Y:S03]  /*6440*/  BSSY B0, `(.L_x_1484) ;  /* 0x000002c000007945 */ /* 0x000fe60003800000 */
[----:B------:R-:W0:Y:S08]  /*6450*/  SHFL.IDX PT, R39, R39, 0x1, 0x1c1f ;  /* 0x003c1f0027277f89 */ /* 0x000e3000000e0000 */
[----:B------:R-:W-:Y:S05]  /*6460*/  @!P3 BRA `(.L_x_1485) ;  /* 0x0000000000a4b947 */ /* 0x000fea0003800000 */
[----:B------:R-:W-:Y:S02]  /*6470*/  ISETP.NE.AND P5, PT, R62, RZ, PT ;  /* 0x000000ff3e00720c */ /* 0x000fe40003fa5270 */
[----:B------:R-:W-:Y:S02]  /*6480*/  ISETP.NE.AND P4, PT, R29, RZ, PT ;  /* 0x000000ff1d00720c */ /* 0x000fe40003f85270 */
[----:B----4-:R-:W-:-:S09]  /*6490*/  PRMT R41, R83, 0x8880, RZ ;  /* 0x0000888053297816 */ /* 0x010fd200000000ff */
[----:B0-----:R-:W0:Y:S01]  /*64a0*/  @P5 LDS.128 R12, [R38+0x2000] ;  /* 0x00200000260c5984 */ /* 0x001e220000000c00 */
[----:B--2---:R-:W-:-:S04]  /*64b0*/  @P5 LEA R36, P3, R16, R39, 0x1 ;  /* 0x0000002710245211 */ /* 0x004fc800078608ff */
[----:B------:R-:W-:Y:S02]  /*64c0*/  @P5 LEA.HI.X R37, R16, R40, R17, 0x1, P3 ;  /* 0x0000002810255211 */ /* 0x000fe400018f0c11 */
[----:B------:R-:W-:-:S04]  /*64d0*/  @P4 LEA R34, P3, R2, R39, 0x1 ;  /* 0x0000002702224211 */ /* 0x000fc800078608ff */
[----:B------:R-:W-:Y:S02]  /*64e0*/  @P4 LEA.HI.X R35, R2, R40, R203, 0x1, P3 ;  /* 0x0000002802234211 */ /* 0x000fe400018f0ccb */
[----:B------:R-:W-:-:S13]  /*64f0*/  ISETP.NE.AND P3, PT, R10, RZ, PT ;  /* 0x000000ff0a00720c */ /* 0x000fda0003f65270 */
[----:B------:R-:W-:-:S04]  /*6500*/  @P3 LEA R32, P6, R211, R39, 0x1 ;  /* 0x00000027d3203211 */ /* 0x000fc800078c08ff */
[----:B------:R-:W-:Y:S01]  /*6510*/  @P3 LEA.HI.X R33, R211, R40, R226, 0x1, P6 ;  /* 0x00000028d3213211 */ /* 0x000fe200030f0ce2 */
[----:B0-----:R0:W-:Y:S01]  /*6520*/  @P5 ST.E.128 desc[UR60][R36.64], R12 ;  /* 0x0000000c24005985 */ /* 0x0011e2000c101d3c */
        /* <DEDUP_REMOVED lines=29> */
.L_x_1485:
[----:B------:R-:W-:Y:S05]  /*6700*/  BSYNC B0 ;  /* 0x0000000000007941 */ /* 0x000fea0003800000 */
.L_x_1484:
[----:B------:R-:W5:Y:S01]  /*6710*/  LDL R11, [R1] ;  /* 0x00000000010b7983 */ /* 0x000f620000100800 */
[----:B-1----:R-:W-:Y:S01]  /*6720*/  @!P2 IADD3 R0, R0, 0x324c0, RZ ;  /* 0x000324c00000a810 */ /* 0x002fe20007ffe0ff */
[----:B------:R-:W-:Y:S01]  /*6730*/  VIADD R18, R18, 0x1 ;  /* 0x0000000112127836 */ /* 0x000fe20000000000 */
[----:B------:R-:W-:Y:S01]  /*6740*/  @!PT LDS RZ, [RZ] ;  /* 0x00000000fffff984 */ /* 0x000fe20000000800 */
[----:B------:R-:W-:Y:S01]  /*6750*/  @!PT LDS RZ, [RZ] ;  /* 0x00000000fffff984 */ /* 0x000fe20000000800 */
[----:B------:R-:W-:Y:S01]  /*6760*/  @!PT LDS RZ, [RZ] ;  /* 0x00000000fffff984 */ /* 0x000fe20000000800 */
[----:B------:R-:W-:Y:S01]  /*6770*/  @!PT LDS RZ, [RZ] ;  /* 0x00000000fffff984 */ /* 0x000fe20000000800 */
[----:B------:R1:W-:Y:S06]  /*6780*/  MEMBAR.ALL.CTA ;  /* 0x0000000000007992 */ /* 0x0003ec0000008000 */
[----:B-1----:R-:W1:Y:S01]  /*6790*/  FENCE.VIEW.ASYNC.S ;  /* 0x00000000000073c6 */ /* 0x002e620000000000 */
[----:B------:R-:W-:Y:S01]  /*67a0*/  @!P2 PRMT R0, RZ, 0x654, R0 ;  /* 0x00000654ff00a816 */ /* 0x000fe20000000000 */
[----:B-1----:R1:W-:Y:S06]  /*67b0*/  BAR.SYNC.DEFER_BLOCKING R87, 0x80 ;  /* 0x000200570000751d */ /* 0x0023ec0000010000 */
[----:B------:R1:W-:Y:S01]  /*67c0*/  @!P2 SYNCS.ARRIVE.TRANS64.RED.A1T0 RZ, [R0+URZ], RZ ;  /* 0x000000ff00ffa9a7 */ /* 0x0003e2000810043f */
[----:B------:R-:W-:-:S04]  /*67d0*/  ISETP.NE.AND P2, PT, R18, 0x2, PT ;  /* 0x000000021200780c */ /* 0x000fc80003f45270 */
[----:B------:R-:W-:Y:S02]  /*67e0*/  SEL R18, R18, RZ, P2 ;  /* 0x000000ff12127207 */ /* 0x000fe40001000000 */
[----:B-----5:R-:W-:Y:S02]  /*67f0*/  LOP3.LUT P3, RZ, R11, 0x2, RZ, 0xc0, !PT ;  /* 0x000000020bff7812 */ /* 0x020fe4000786c0ff */
[----:B------:R-:W-:-:S04]  /*6800*/  SEL R11, RZ, 0x1, P2 ;  /* 0x00000001ff0b7807 */ /* 0x000fc80001000000 */
[----:B------:R-:W-:-:S07]  /*6810*/  LOP3.LUT R204, R204, R11, RZ, 0x3c, !PT ;  /* 0x0000000bcccc7212 */ /* 0x000fce00078e3cff */
[----:B-1----:R-:W-:Y:S05]  /*6820*/  @P3 BRA `(.L_x_1486) ;  /* 0xffffffc400503947 */ /* 0x002fea000383ffff */
[----:B0-----:R-:W0:Y:S01]  /*6830*/  S2R R12, SR_TID.X ;  /* 0x00000000000c7919 */ /* 0x001e220000002100 */
[----:B------:R-:W-:Y:S02]  /*6840*/  PLOP3.LUT P0, PT, PT, PT, PT, 0x8, 0x0 ;  /* 0x000000000000781c */ /* 0x000fe40003f0e170 */
[----:B0-----:R-:W-:-:S04]  /*6850*/  SHF.R.U32.HI R12, RZ, 0x7, R12 ;  /* 0x00000007ff0c7819 */ /* 0x001fc8000001160c */
[----:B------:R-:W-:-:S13]  /*6860*/  ISETP.NE.AND P3, PT, R12, 0x1, PT ;  /* 0x000000010c00780c */ /* 0x000fda0003f65270 */
[----:B------:R-:W-:Y:S05]  /*6870*/  @!P3 WARPSYNC.ALL ;  /* 0x000000000000b948 */ /* 0x000fea0003800000 */
[----:B------:R-:W-:Y:S06]  /*6880*/  @!P3 BAR.ARV 0x9, 0x100 ;  /* 0x024400000000bb1d */ /* 0x000fec0000002000 */
.L_x_1428:
[----:B------:R-:W-:Y:S01]  /*6890*/  IMAD.MOV.U32 R3, RZ, RZ, RZ ;  /* 0x000000ffff037224 */ /* 0x000fe200078e00ff */
[----:B------:R-:W-:Y:S06]  /*68a0*/  @P0 BRA `(.L_x_1487) ;  /* 0x00000000000c0947 */ /* 0x000fec0003800000 */
[----:B------:R-:W1:Y:S01]  /*68b0*/  FENCE.VIEW.ASYNC.G ;  /* 0x00000000000073c6 */ /* 0x000e620000000100 */
[----:B------:R-:W-:Y:S05]  /*68c0*/  WARPSYNC.ALL ;  /* 0x0000000000007948 */ /* 0x000fea0003800000 */
[----:B-1----:R-:W-:Y:S06]  /*68d0*/  BAR.ARV 0xc, 0x180 ;  /* 0x0306000000007b1d */ /* 0x002fec0000002000 */
.L_x_1487:
[----:B------:R-:W2:Y:S01]  /*68e0*/  LDL R0, [R1] ;  /* 0x0000000001007983 */ /* 0x000ea20000100800 */
[----:B------:R-:W-:Y:S01]  /*68f0*/  BSSY B0, `(.L_x_1488) ;  /* 0x0000021000007945 */ /* 0x000fe20003800000 */
[----:B--2---:R-:W-:-:S13]  /*6900*/  LOP3.LUT P0, RZ, R0, 0x8, RZ, 0xc0, !PT ;  /* 0x0000000800ff7812 */ /* 0x004fda000780c0ff */
[----:B------:R-:W-:Y:S05]  /*6910*/  @!P0 BRA `(.L_x_1489) ;  /* 0x0000000000788947 */ /* 0x000fea0003800000 */
[----:B------:R-:W2:Y:S01]  /*6920*/  LDL R0, [R1+0x64] ;  /* 0x0000640001007983 */ /* 0x000ea20000100800 */
[----:B------:R-:W-:Y:S01]  /*6930*/  ULDC UR4, c[0x0][0xae8] ;  /* 0x0002ba0000047ab9 */ /* 0x000fe20000000800 */
[----:B--2---:R-:W-:-:S04]  /*6940*/  ISETP.NE.AND P0, PT, R0, RZ, PT ;  /* 0x000000ff0000720c */ /* 0x004fc80003f05270 */
        /* <DEDUP_REMOVED lines=23> */
[----:B------:R-:W-:-:S05]  /*6ac0*/  @P0 IADD3 R5, R5, 0x1, RZ ;  /* 0x0000000105050810 */ /* 0x000fca0007ffe0ff */
[----:B------:R-:W-:-:S04]  /*6ad0*/  IMAD.MOV.U32 R3, RZ, RZ, R5 ;  /* 0x000000ffff037224 */ /* 0x000fc800078e0005 */
[----:B------:R-:W-:Y:S01]  /*6ae0*/  @!P2 IMAD.MOV R3, RZ, RZ, -R3 ;  /* 0x000000ffff03a224 */ /* 0x000fe200078e0a03 */
[----:B------:R-:W-:-:S07]  /*6af0*/  @!P1 LOP3.LUT R3, RZ, R9, RZ, 0x33, !PT ;  /* 0x00000009ff039212 */ /* 0x000fce00078e33ff */
.L_x_1489:
[----:B------:R-:W-:Y:S05]  /*6b00*/  BSYNC B0 ;  /* 0x0000000000007941 */ /* 0x000fea0003800000 */
.L_x_1488:
[----:B------:R-:W2:Y:S01]  /*6b10*/  LDL R0, [R1+0x7c] ;  /* 0x00007c0001007983 */ /* 0x000ea20000100800 */
[----:B------:R-:W-:Y:S02]  /*6b20*/  PLOP3.LUT P0, PT, PT, PT, PT, 0x80, 0x0 ;  /* 0x000000000000781c */ /* 0x000fe40003f0f070 */
        /* <DEDUP_REMOVED lines=50> */
[----:B0-----:R-:W-:Y:S02]  /*6e50*/  CS2R R4, SRZ ;  /* 0x0000000000047805 */ /* 0x001fe4000001ff00 */
[----:B------:R-:W-:Y:S02]  /*6e60*/  CS2R R24, SRZ ;  /* 0x0000000000187805 */ /* 0x000fe4000001ff00 */
[----:B------:R-:W-:-:S02]  /*6e70*/  CS2R R46, SRZ ;  /* 0x00000000002e7805 */ /* 0x000fc4000001ff00 */
[----:B------:R-:W-:Y:S02]  /*6e80*/  CS2R R44, SRZ ;  /* 0x00000000002c7805 */ /* 0x000fe4000001ff00 */
[----:B---3--:R-:W-:Y:S02]  /*6e90*/  CS2R R42, SRZ ;  /* 0x00000000002a7805 */ /* 0x008fe4000001ff00 */
        /* <DEDUP_REMOVED lines=9> */
[----:B--2---:R-:W-:-:S05]  /*6f30*/  IMAD R0, R0, R3, RZ ;  /* 0x0000000300007224 */ /* 0x004fca00078e02ff */
[----:B------:R0:W-:Y:S01]  /*6f40*/  STL [R1+0x3c], R0 ;  /* 0x00003c0001007387 */ /* 0x0001e20000100800 */
[----:B------:R-:W-:Y:S02]  /*6f50*/  VIADDMNMX R176, R0, R3, R86, PT ;  /* 0x0000000300b07246 */ /* 0x000fe40003800156 */
[----:B------:R-:W-:Y:S02]  /*6f60*/  CS2R R86, SRZ ;  /* 0x0000000000567805 */ /* 0x000fe4000001ff00 */
        /* <DEDUP_REMOVED lines=10> */
.L_x_1735:
        /* <DEDUP_REMOVED lines=26> */
.L_x_1493:
[----:B------:R-:W-:Y:S05]  /*71b0*/  BSYNC B6 ;  /* 0x0000000000067941 */ /* 0x000fea0003800000 */
.L_x_1492:
        /* <DEDUP_REMOVED lines=13> */
.L_x_1497:
[----:B--2---:R2:W3:Y:S02]  /*7290*/  SYNCS.PHASECHK.TRANS64.TRYWAIT P0, [R19+URZ+0x32400], R0 ;  /* 0x03240000130075a7 */ /* 0x0044e4000800017f */
[----:B---3--:R-:W-:Y:S05]  /*72a0*/  @!P0 NANOSLEEP.SYNCS 0x989680 ;  /* 0x009896800000895d */ /* 0x008fea0003900000 */
[----:B------:R-:W3:Y:S02]  /*72b0*/  @!P0 SYNCS.PHASECHK.TRANS64 P0, [R19+URZ+0x32400], R0 ;  /* 0x03240000130085a7 */ /* 0x000ee4000800007f */
[----:B---3--:R-:W-:Y:S05]  /*72c0*/  @!P0 BRA `(.L_x_1497) ;  /* 0xfffffffc00f08947 */ /* 0x008fea000383ffff */
.L_x_1496:
[----:B------:R-:W-:Y:S05]  /*72d0*/  BSYNC B0 ;  /* 0x0000000000007941 */ /* 0x000fea0003800000 */
.L_x_1495:
[----:B------:R-:W-:Y:S05]  /*72e0*/  BRA `(.L_x_1498) ;  /* 0x0000002000d87947 */ /* 0x000fea0003800000 */
.L_x_1494:
        /* <DEDUP_REMOVED lines=36> */
.L_x_1500:
[----:B------:R-:W-:Y:S05]  /*7530*/  BSYNC B6 ;  /* 0x0000000000067941 */ /* 0x000fea0003800000 */
.L_x_1499:
[----:B------:R-:W-:Y:S01]  /*7540*/  LEA.HI R29, R30, R29, RZ, 0x2 ;  /* 0x0000001d1e1d7211 */ /* 0x000fe200078f10ff */
[----:B------:R-:W-:Y:S01]  /*7550*/  ULDC.U8 UR4, c[0x0][0x410] ;  /* 0x0001040000047ab9 */ /* 0x000fe20000000000 */
[----:B------:R-:W-:Y:S01]  /*7560*/  BSSY B0, `(.L_x_1501) ;  /* 0x0000206000007945 */ /* 0x000fe20003800000 */
[----:B------:R-:W-:Y:S01]  /*7570*/  ISETP.NE.AND P0, PT, RZ, UR4, PT ;  /* 0x00000004ff007c0c */ /* 0x000fe2000bf05270 */
[----:B------:R-:W-:Y:S01]  /*7580*/  IMAD R3, R49, 0x80, R200 ;  /* 0x0000008031037824 */ /* 0x000fe200078e02c8 */
[----:B------:R-:W-:-:S04]  /*7590*/  SHF.R.S32.HI R29, RZ, 0x1f, R29 ;  /* 0x0000001fff1d7819 */ /* 0x000fc8000001141d */
[----:B------:R-:W-:-:S04]  /*75a0*/  LEA.HI R29, R29, R200, RZ, 0x3 ;  /* 0x000000c81d1d7211 */ /* 0x000fc800078f18ff */
[----:B------:R-:W-:-:S05]  /*75b0*/  LOP3.LUT R29, R29, 0xfffffff8, RZ, 0xc0, !PT ;  /* 0xfffffff81d1d7812 */ /* 0x000fca00078ec0ff */
[----:B------:R-:W-:Y:S01]  /*75c0*/  IMAD.IADD R29, R200, 0x1, -R29 ;  /* 0x00000001c81d7824 */ /* 0x000fe200078e0a1d */
[----:B------:R-:W-:Y:S06]  /*75d0*/  @!P0 BRA `(.L_x_1502) ;  /* 0x0000001000148947 */ /* 0x000fec0003800000 */
[----:B------:R-:W-:-:S03]  /*75e0*/  UMOV UR4, 0xffffffff ;  /* 0xffffffff00047882 */ /* 0x000fc60000000000 */
[----:B------:R-:W-:Y:S05]  /*75f0*/  BRA.DIV UR4, `(.L_x_1503) ;  /* 0x0000015e04b87947 */ /* 0x000fea000b800000 */
[----:B------:R1:W2:Y:S04]  /*7600*/  SHFL.IDX PT, R0, R27, RZ, 0x1c1f ;  /* 0x001c1fff1b007589 */ /* 0x0002a800000e0000 */
[----:B------:R1:W3:Y:S04]  /*7610*/  SHFL.IDX PT, R21, R26, RZ, 0x1c1f ;  /* 0x001c1fff1a157589 */ /* 0x0002e800000e0000 */
[----:B------:R-:W4:Y:S04]  /*7620*/  SHFL.IDX PT, R25, R25, RZ, 0x1c1f ;  /* 0x001c1fff19197589 */ /* 0x000f2800000e0000 */
[----:B------:R1:W0:Y:S02]  /*7630*/  SHFL.IDX PT, R20, R28, RZ, 0x1c1f ;  /* 0x001c1fff1c147589 */ /* 0x00022400000e0000 */
.L_x_1741:
[----:B------:R-:W5:Y:S01]  /*7640*/  LDL R7, [R1+0x74] ;  /* 0x0000740001077983 */ /* 0x000f620000100800 */
[----:B------:R-:W-:Y:S01]  /*7650*/  ULDC UR4, c[0x0][0x448] ;  /* 0x0001120000047ab9 */ /* 0x000fe20000000800 */
[C---:B------:R-:W-:Y:S01]  /*7660*/  IMAD.SHL.U32 R4, R29.reuse, 0x40, RZ ;  /* 0x000000401d047824 */ /* 0x040fe200078e00ff */
[----:B------:R-:W-:Y:S01]  /*7670*/  BSSY B1, `(.L_x_1504) ;  /* 0x000002a000017945 */ /* 0x000fe20003800000 */
[----:B-1----:R-:W-:Y:S01]  /*7680*/  IMAD R26, R154, UR4, RZ ;  /* 0x000000049a1a7c24 */ /* 0x002fe2000f8e02ff */
[----:B------:R-:W-:Y:S02]  /*7690*/  LOP3.LUT P0, RZ, R29, 0x4, RZ, 0xc0, !PT ;  /* 0x000000041dff7812 */ /* 0x000fe4000780c0ff */
[----:B------:R-:W-:Y:S02]  /*76a0*/  CS2R R8, SRZ ;  /* 0x0000000000087805 */ /* 0x000fe4000001ff00 */
[----:B------:R-:W-:Y:S02]  /*76b0*/  LOP3.LUT R5, R4, 0x1c0, RZ, 0xc0, !PT ;  /* 0x000001c004057812 */ /* 0x000fe400078ec0ff */
[----:B------:R-:W-:-:S02]  /*76c0*/  CS2R R10, SRZ ;  /* 0x00000000000a7805 */ /* 0x000fc4000001ff00 */
[----:B------:R-:W-:Y:S01]  /*76d0*/  ISETP.GE.AND P1, PT, R3, R26, PT ;  /* 0x0000001a0300720c */ /* 0x000fe20003f26270 */
[----:B------:R-:W-:Y:S01]  /*76e0*/  IMAD R26, R49, -0x80, R26 ;  /* 0xffffff80311a7824 */ /* 0x000fe200078e021a */
[----:B------:R-:W-:Y:S02]  /*76f0*/  LOP3.LUT R6, R5, 0x18, R16, 0xf8, !PT ;  /* 0x0000001805067812 */ /* 0x000fe400078ef810 */
[----:B------:R-:W-:-:S04]  /*7700*/  SHF.R.U32.HI R5, RZ, 0x3, R5 ;  /* 0x00000003ff057819 */ /* 0x000fc80000011605 */
[----:B------:R-:W-:Y:S02]  /*7710*/  LOP3.LUT R27, R6, R5, RZ, 0x3c, !PT ;  /* 0x00000005061b7212 */ /* 0x000fe400078e3cff */
[----:B-----5:R-:W-:-:S04]  /*7720*/  LEA.HI R4, R7, R7, RZ, 0x1 ;  /* 0x0000000707047211 */ /* 0x020fc800078f08ff */
[----:B------:R-:W-:-:S05]  /*7730*/  LOP3.LUT R4, R4, 0xfffffffe, RZ, 0xc0, !PT ;  /* 0xfffffffe04047812 */ /* 0x000fca00078ec0ff */
[----:B------:R-:W-:Y:S01]  /*7740*/  IMAD.IADD R3, R7, 0x1, -R4 ;  /* 0x0000000107037824 */ /* 0x000fe200078e0a04 */
[----:B------:R-:W-:Y:S02]  /*7750*/  CS2R R4, SRZ ;  /* 0x0000000000047805 */ /* 0x000fe4000001ff00 */
[----:B------:R-:W-:Y:S02]  /*7760*/  CS2R R6, SRZ ;  /* 0x0000000000067805 */ /* 0x000fe4000001ff00 */
[----:B------:R-:W-:Y:S01]  /*7770*/  SHF.L.U32 R28, R3, 0x1f, RZ ;  /* 0x0000001f031c7819 */ /* 0x000fe200000006ff */
[----:B------:R-:W-:Y:S06]  /*7780*/  @P1 BRA `(.L_x_1505) ;  /* 0x0000000000601947 */ /* 0x000fec0003800000 */
[----:B------:R-:W-:Y:S01]  /*7790*/  ULDC UR4, c[0x0][0x3f4] ;  /* 0x0000fd0000047ab9 */ /* 0x000fe20000000800 */
[C---:B------:R-:W-:Y:S01]  /*77a0*/  IMAD.SHL.U32 R14, R205.reuse, 0x2, RZ ;  /* 0x00000002cd0e7824 */ /* 0x040fe200078e00ff */
[----:B------:R-:W-:Y:S01]  /*77b0*/  ISETP.GE.AND P3, PT, R22, UR4, PT ;  /* 0x0000000416007c0c */ /* 0x000fe2000bf66270 */
[----:B---3--:R-:W-:Y:S01]  /*77c0*/  IMAD.MOV.U32 R4, RZ, RZ, R21 ;  /* 0x000000ffff047224 */ /* 0x008fe200078e0015 */
[----:B------:R-:W-:Y:S01]  /*77d0*/  ISETP.GE.AND P4, PT, R205, UR4, PT ;  /* 0x00000004cd007c0c */ /* 0x000fe2000bf86270 */
[----:B--2---:R-:W-:Y:S01]  /*77e0*/  IMAD.MOV.U32 R5, RZ, RZ, R0 ;  /* 0x000000ffff057224 */ /* 0x004fe200078e0000 */
[----:B------:R-:W-:Y:S02]  /*77f0*/  SHF.R.S32.HI R6, RZ, 0x1f, R205 ;  /* 0x0000001fff067819 */ /* 0x000fe400000114cd */
[----:B------:R-:W-:Y:S02]  /*7800*/  CS2R R8, SRZ ;  /* 0x0000000000087805 */ /* 0x000fe4000001ff00 */
[----:B----4-:R-:W-:-:S02]  /*7810*/  MOV R7, R25 ;  /* 0x0000001900077202 */ /* 0x010fc40000000f00 */
[----:B------:R-:W-:Y:S01]  /*7820*/  SHF.L.U64.HI R15, R205, 0x1, R6 ;  /* 0x00000001cd0f7819 */ /* 0x000fe20000010206 */
[----:B0-----:R-:W-:Y:S02]  /*7830*/  IMAD.MOV.U32 R6, RZ, RZ, R20 ;  /* 0x000000ffff067224 */ /* 0x001fe400078e0014 */
[----:B------:R-:W-:Y:S02]  /*7840*/  @!P3 IMAD.WIDE R4, R22, 0x2, R4 ;  /* 0x000000021604b825 */ /* 0x000fe400078e0204 */
[-C--:B------:R-:W-:Y:S02]  /*7850*/  @!P4 IADD3 R12, P1, R21, R14.reuse, RZ ;  /* 0x0000000e150cc210 */ /* 0x080fe40007f3e0ff */
[----:B------:R-:W-:Y:S01]  /*7860*/  @!P4 IADD3 R14, P2, R20, R14, RZ ;  /* 0x0000000e140ec210 */ /* 0x000fe20007f5e0ff */
[----:B------:R0:W5:Y:S01]  /*7870*/  @!P3 LD.E.64 R8, desc[UR60][R4.64] ;  /* 0x0000003c0408b980 */ /* 0x000162000c101b00 */
[----:B------:R-:W-:Y:S01]  /*7880*/  @!P3 IMAD.WIDE R20, R22, 0x2, R6 ;  /* 0x000000021614b825 */ /* 0x000fe200078e0206 */
[----:B------:R-:W-:-:S02]  /*7890*/  CS2R R10, SRZ ;  /* 0x00000000000a7805 */ /* 0x000fc4000001ff00 */
[----:B------:R-:W-:Y:S01]  /*78a0*/  CS2R R6, SRZ ;  /* 0x0000000000067805 */ /* 0x000fe2000001ff00 */
[--C-:B------:R-:W-:Y:S02]  /*78b0*/  @!P4 IMAD.X R13, R0, 0x1, R15.reuse, P1 ;  /* 0x00000001000dc824 */ /* 0x100fe400008e060f */
[----:B------:R-:W-:Y:S01]  /*78c0*/  @!P4 IMAD.X R15, R25, 0x1, R15, P2 ;  /* 0x00000001190fc824 */ /* 0x000fe200010e060f */
[----:B0-----:R-:W-:Y:S02]  /*78d0*/  CS2R R4, SRZ ;  /* 0x0000000000047805 */ /* 0x001fe4000001ff00 */
[----:B------:R1:W5:Y:S04]  /*78e0*/  @!P4 LD.E.64 R10, desc[UR60][R12.64] ;  /* 0x0000003c0c0ac980 */ /* 0x000368000c101b00 */
[----:B------:R1:W5:Y:S04]  /*78f0*/  @!P4 LD.E.64 R6, desc[UR60][R14.64] ;  /* 0x0000003c0e06c980 */ /* 0x000368000c101b00 */
[----:B------:R1:W5:Y:S02]  /*7900*/  @!P3 LD.E.64 R4, desc[UR60][R20.64] ;  /* 0x0000003c1404b980 */ /* 0x000364000c101b00 */
.L_x_1505:
[----:B------:R-:W-:Y:S05]  /*7910*/  BSYNC B1 ;  /* 0x0000000000017941 */ /* 0x000fea0003800000 */
.L_x_1504:
[----:B--2---:R-:W2:Y:S01]  /*7920*/  LDL R0, [R1+0x58] ;  /* 0x0000580001007983 */ /* 0x004ea20000100800 */
[----:B------:R-:W3:Y:S01]  /*7930*/  SYNCS.PHASECHK.TRANS64.TRYWAIT P1, [R19+URZ+0x32400], R28 ;  /* 0x0324001c130075a7 */ /* 0x000ee2000802017f */
[----:B-----5:R-:W-:Y:S01]  /*7940*/  IMAD.MOV.U32 R32, RZ, RZ, R8 ;  /* 0x000000ffff207224 */ /* 0x020fe200078e0008 */
[--C-:B------:R-:W-:Y:S01]  /*7950*/  SHF.R.U64 R34, R8, 0x10, R9.reuse ;  /* 0x0000001008227819 */ /* 0x100fe20000001209 */
[--C-:B-1----:R-:W-:Y:S01]  /*7960*/  IMAD.MOV.U32 R12, RZ, RZ, R9.reuse ;  /* 0x000000ffff0c7224 */ /* 0x102fe200078e0009 */
[----:B------:R-:W-:Y:S01]  /*7970*/  SHF.R.U32.HI R9, RZ, 0x10, R9 ;  /* 0x00000010ff097819 */ /* 0x000fe20000011609 */
[----:B------:R-:W-:Y:S01]  /*7980*/  IMAD.MOV.U32 R33, RZ, RZ, R10 ;  /* 0x000000ffff217224 */ /* 0x000fe200078e000a */
[----:B------:R-:W-:Y:S01]  /*7990*/  SHF.R.U64 R35, R10, 0x10, R11 ;  /* 0x000000100a237819 */ /* 0x000fe2000000120b */
[--C-:B------:R-:W-:Y:S01]  /*79a0*/  IMAD.MOV.U32 R10, RZ, RZ, R5.reuse ;  /* 0x000000ffff0a7224 */ /* 0x100fe200078e0005 */
[----:B------:R-:W-:Y:S01]  /*79b0*/  SHF.R.U64 R36, R4, 0x10, R5 ;  /* 0x0000001004247819 */ /* 0x000fe20000001205 */
[----:B0-----:R-:W-:Y:S01]  /*79c0*/  IMAD.MOV.U32 R13, RZ, RZ, R11 ;  /* 0x000000ffff0d7224 */ /* 0x001fe200078e000b */
[----:B------:R-:W-:Y:S01]  /*79d0*/  SHF.R.U32.HI R14, RZ, 0x10, R5 ;  /* 0x00000010ff0e7819 */ /* 0x000fe20000011605 */
[----:B------:R-:W-:Y:S01]  /*79e0*/  IMAD.MOV.U32 R31, RZ, RZ, R6 ;  /* 0x000000ffff1f7224 */ /* 0x000fe200078e0006 */
[----:B------:R-:W-:Y:S01]  /*79f0*/  MOV R29, R4 ;  /* 0x00000004001d7202 */ /* 0x000fe20000000f00 */
[----:B------:R-:W-:Y:S01]  /*7a00*/  IMAD.MOV.U32 R5, RZ, RZ, R7 ;  /* 0x000000ffff057224 */ /* 0x000fe200078e0007 */
[----:B------:R-:W-:Y:S01]  /*7a10*/  PRMT R34, R34, 0x5410, R9 ;  /* 0x0000541022227816 */ /* 0x000fe20000000009 */
[----:B------:R-:W-:Y:S01]  /*7a20*/  BSSY B1, `(.L_x_1506) ;  /* 0x0000012000017945 */ /* 0x000fe20003800000 */
[----:B------:R-:W-:-:S02]  /*7a30*/  SHF.R.U32.HI R11, RZ, 0x10, R11 ;  /* 0x00000010ff0b7819 */ /* 0x000fc4000001160b */
[----:B------:R-:W-:Y:S02]  /*7a40*/  VIMNMX R9, R26, 0x80, PT ;  /* 0x000000801a097848 */ /* 0x000fe40003fe0100 */
[--C-:B------:R-:W-:Y:S02]  /*7a50*/  SHF.R.U64 R37, R6, 0x10, R7.reuse ;  /* 0x0000001006257819 */ /* 0x100fe40000001207 */
[----:B------:R-:W-:Y:S02]  /*7a60*/  SHF.R.U32.HI R6, RZ, 0x10, R7 ;  /* 0x00000010ff067819 */ /* 0x000fe40000011607 */
[----:B------:R-:W-:Y:S02]  /*7a70*/  PRMT R32, R32, 0x5410, R12 ;  /* 0x0000541020207816 */ /* 0x000fe4000000000c */
[----:B------:R-:W-:Y:S02]  /*7a80*/  PRMT R33, R33, 0x5410, R13 ;  /* 0x0000541021217816 */ /* 0x000fe4000000000d */
[----:B------:R-:W-:-:S02]  /*7a90*/  PRMT R35, R35, 0x5410, R11 ;  /* 0x0000541023237816 */ /* 0x000fc4000000000b */
[----:B------:R-:W-:Y:S02]  /*7aa0*/  ISETP.GE.AND P2, PT, R200, R9, PT ;  /* 0x00000009c800720c */ /* 0x000fe40003f46270 */
[----:B------:R-:W-:Y:S02]  /*7ab0*/  PRMT R29, R29, 0x5410, R10 ;  /* 0x000054101d1d7816 */ /* 0x000fe4000000000a */
[----:B------:R-:W-:Y:S02]  /*7ac0*/  PRMT R36, R36, 0x5410, R14 ;  /* 0x0000541024247816 */ /* 0x000fe4000000000e */
[----:B------:R-:W-:Y:S01]  /*7ad0*/  PRMT R31, R31, 0x5410, R5 ;  /* 0x000054101f1f7816 */ /* 0x000fe20000000005 */
[----:B--2---:R-:W-:-:S04]  /*7ae0*/  IMAD R8, R0, 0x200, R27 ;  /* 0x0000020000087824 */ /* 0x004fc800078e021b */
[----:B------:R-:W-:-:S04]  /*7af0*/  IMAD R8, R8, 0x2, R19 ;  /* 0x0000000208087824 */ /* 0x000fc800078e0213 */
[C---:B------:R-:W-:Y:S02]  /*7b00*/  VIADD R4, R8.reuse, 0x18400 ;  /* 0x0001840008047836 */ /* 0x040fe40000000000 */
[----:B------:R-:W-:Y:S02]  /*7b10*/  VIADD R0, R8, 0x18440 ;  /* 0x0001844008007836 */ /* 0x000fe40000000000 */
[----:B------:R-:W-:Y:S01]  /*7b20*/  @P0 VIADD R0, R4, 0xffffffc0 ;  /* 0xffffffc004000836 */ /* 0x000fe20000000000 */
[----:B---3--:R-:W-:Y:S06]  /*7b30*/  @!P1 BRA `(.L_x_1507) ;  /* 0x0000015800dc9947 */ /* 0x008fec0003800000 */
.L_x_1742:
[----:B------:R-:W-:Y:S05]  /*7b40*/  BSYNC B1 ;  /* 0x0000000000017941 */ /* 0x000fea0003800000 */
.L_x_1506:
[----:B------:R-:W-:Y:S01]  /*7b50*/  BSSY B1, `(.L_x_1508) ;  /* 0x0000056000017945 */ /* 0x000fe20003800000 */
[----:B------:R-:W-:-:S03]  /*7b60*/  PRMT R37, R37, 0x5410, R6 ;  /* 0x0000541025257816 */ /* 0x000fc60000000006 */
[----:B------:R-:W-:Y:S05]  /*7b70*/  @P2 BRA `(.L_x_1509) ;  /* 0x00000004004c2947 */ /* 0x000fea0003800000 */
[----:B------:R-:W1:Y:S01]  /*7b80*/  LDC R4, c[0x0][0x3f4] ;  /* 0x0000fd00ff047b82 */ /* 0x000e620000000800 */
[----:B------:R-:W-:Y:S01]  /*7b90*/  BSSY B2, `(.L_x_1510) ;  /* 0x000002a000027945 */ /* 0x000fe20003800000 */
[-C--:B-1----:R-:W-:Y:S02]  /*7ba0*/  ISETP.GE.AND P0, PT, R22, R4.reuse, PT ;  /* 0x000000041600720c */ /* 0x082fe40003f06270 */
[----:B------:R-:W-:-:S11]  /*7bb0*/  ISETP.GE.AND P1, PT, R205, R4, PT ;  /* 0x00000004cd00720c */ /* 0x000fd60003f26270 */
[----:B------:R-:W-:Y:S05]  /*7bc0*/  @P0 BRA `(.L_x_1511) ;  /* 0x0000000000980947 */ /* 0x000fea0003800000 */
[----:B------:R-:W1:Y:S01]  /*7bd0*/  LDS.128 R4, [R8+0x18400] ;  /* 0x0184000008047984 */ /* 0x000e620000000c00 */
[----:B------:R-:W-:Y:S02]  /*7be0*/  HADD2.F32 R21, -RZ, R29.H0_H0 ;  /* 0x2000001dff157230 */ /* 0x000fe40000004100 */
[----:B------:R-:W-:Y:S02]  /*7bf0*/  HADD2.F32 R15, -RZ, R32.H0_H0 ;  /* 0x20000020ff0f7230 */ /* 0x000fe40000004100 */
[----:B------:R-:W-:Y:S02]  /*7c00*/  HADD2.F32 R14, -RZ, R34.H0_H0 ;  /* 0x20000022ff0e7230 */ /* 0x000fe40000004100 */
[----:B------:R-:W-:Y:S02]  /*7c10*/  HADD2.F32 R20, -RZ, R36.H0_H0 ;  /* 0x20000024ff147230 */ /* 0x000fe40000004100 */
[--C-:B-1----:R-:W-:Y:S02]  /*7c20*/  HADD2.F32 R10, -RZ, R4.reuse.H0_H0 ;  /* 0x20000004ff0a7230 */ /* 0x102fe40000004100 */
[----:B------:R-:W-:-:S02]  /*7c30*/  HADD2.F32 R4, -RZ, R4.H1_H1 ;  /* 0x30000004ff047230 */ /* 0x000fc40000004100 */
[--C-:B------:R-:W-:Y:S02]  /*7c40*/  HADD2.F32 R11, -RZ, R5.reuse.H0_H0 ;  /* 0x20000005ff0b7230 */ /* 0x100fe40000004100 */
[----:B------:R-:W-:Y:S02]  /*7c50*/  HADD2.F32 R5, -RZ, R5.H1_H1 ;  /* 0x30000005ff057230 */ /* 0x000fe40000004100 */
[C---:B----4-:R-:W-:Y:S01]  /*7c60*/  FMUL.FTZ R25, R4.reuse, R21 ;  /* 0x0000001504197220 */ /* 0x050fe20000410000 */
[-C--:B------:R-:W-:Y:S01]  /*7c70*/  FMUL.FTZ R4, R4, R15.reuse ;  /* 0x0000000f04047220 */ /* 0x080fe20000410000 */
[--C-:B------:R-:W-:Y:S02]  /*7c80*/  HADD2.F32 R12, -RZ, R6.reuse.H0_H0 ;  /* 0x20000006ff0c7230 */ /* 0x100fe40000004100 */
[----:B------:R-:W-:Y:S02]  /*7c90*/  HADD2.F32 R13, -RZ, R7.H0_H0 ;  /* 0x20000007ff0d7230 */ /* 0x000fe40000004100 */
[C---:B0-----:R-:W-:Y:S01]  /*7ca0*/  FMUL.FTZ R28, R5.reuse, R20 ;  /* 0x00000014051c7220 */ /* 0x041fe20000410000 */
[C---:B------:R-:W-:Y:S01]  /*7cb0*/  FFMA.FTZ R25, R10.reuse, R15, -R25 ;  /* 0x0000000f0a197223 */ /* 0x040fe20000010819 */
[----:B------:R-:W-:Y:S01]  /*7cc0*/  FFMA.FTZ R26, R10, R21, R4 ;  /* 0x000000150a1a7223 */ /* 0x000fe20000010004 */
        /* <DEDUP_REMOVED lines=11> */
[C---:B------:R-:W-:Y:S01]  /*7d80*/  FMUL.FTZ R20, R7.reuse, R10 ;  /* 0x0000000a07147220 */ /* 0x040fe20000410000 */
[C---:B------:R-:W-:Y:S01]  /*7d90*/  FFMA.FTZ R6, R12.reuse, R5, -R21 ;  /* 0x000000050c067223 */ /* 0x040fe20000010815 */
[-C--:B------:R-:W-:Y:S01]  /*7da0*/  FMUL.FTZ R27, R7, R4.reuse ;  /* 0x00000004071b7220 */ /* 0x080fe20000410000 */
[----:B------:R-:W-:Y:S01]  /*7db0*/  FFMA.FTZ R15, R12, R15, R14 ;  /* 0x0000000f0c0f7223 */ /* 0x000fe2000001000e */
[C---:B------:R-:W-:Y:S01]  /*7dc0*/  FFMA.FTZ R7, R13.reuse, R4, -R20 ;  /* 0x000000040d077223 */ /* 0x040fe20000010814 */
[----:B------:R-:W-:Y:S01]  /*7dd0*/  F2FP.F16.F32.PACK_AB R4, R26, R25 ;  /* 0x000000191a04723e */ /* 0x000fe200000000ff */
[----:B------:R-:W-:Y:S01]  /*7de0*/  FFMA.FTZ R10, R13, R10, R27 ;  /* 0x0000000a0d0a7223 */ /* 0x000fe2000001001b */
[----:B------:R-:W-:Y:S02]  /*7df0*/  F2FP.F16.F32.PACK_AB R5, R11, R28 ;  /* 0x0000001c0b05723e */ /* 0x000fe400000000ff */
[----:B------:R-:W-:-:S02]  /*7e00*/  F2FP.F16.F32.PACK_AB R6, R15, R6 ;  /* 0x000000060f06723e */ /* 0x000fc400000000ff */
[----:B------:R-:W-:-:S05]  /*7e10*/  F2FP.F16.F32.PACK_AB R7, R10, R7 ;  /* 0x000000070a07723e */ /* 0x000fca00000000ff */
[----:B------:R1:W-:Y:S02]  /*7e20*/  STS.128 [R8+0x18400], R4 ;  /* 0x0184000408007388 */ /* 0x0003e40000000c00 */
.L_x_1511:
[----:B------:R-:W-:Y:S05]  /*7e30*/  BSYNC B2 ;  /* 0x0000000000027941 */ /* 0x000fea0003800000 */
.L_x_1510:
[----:B------:R-:W-:Y:S05]  /*7e40*/  @P1 BRA `(.L_x_1509) ;  /* 0x0000000000981947 */ /* 0x000fea0003800000 */
[----:B-1----:R-:W1:Y:S01]  /*7e50*/  LDS.128 R4, [R0] ;  /* 0x0000000000047984 */ /* 0x002e620000000c00 */
        /* <DEDUP_REMOVED lines=36> */
[----:B------:R2:W-:Y:S02]  /*80a0*/  STS.128 [R0], R4 ;  /* 0x0000000400007388 */ /* 0x0005e40000000c00 */
.L_x_1509:
[----:B------:R-:W-:Y:S05]  /*80b0*/  BSYNC B1 ;  /* 0x0000000000017941 */ /* 0x000fea0003800000 */
.L_x_1508:
        /* <DEDUP_REMOVED lines=8> */
[----:B------:R-:W1:Y:S01]  /*8140*/  LDS.128 R4, [R8+0x1a400] ;  /* 0x01a4000008047984 */ /* 0x000e620000000c00 */
[--C-:B------:R-:W-:Y:S02]  /*8150*/  HADD2.F32 R21, -RZ, R29.reuse.H0_H0 ;  /* 0x2000001dff157230 */ /* 0x100fe40000004100 */
[----:B------:R-:W-:Y:S02]  /*8160*/  HADD2.F32 R15, -RZ, R32.H0_H0 ;  /* 0x20000020ff0f7230 */ /* 0x000fe40000004100 */
[----:B0-----:R-:W-:Y:S02]  /*8170*/  HADD2.F32 R28, -RZ, R36.H0_H0 ;  /* 0x20000024ff1c7230 */ /* 0x001fe40000004100 */
[----:B------:R-:W-:Y:S02]  /*8180*/  HADD2.F32 R26, -RZ, R34.H0_H0 ;  /* 0x20000022ff1a7230 */ /* 0x000fe40000004100 */
[----:B----4-:R-:W-:Y:S02]  /*8190*/  HADD2.F32 R25, -RZ, R29.H1_H1 ;  /* 0x3000001dff197230 */ /* 0x010fe40000004100 */
[----:B------:R-:W-:-:S02]  /*81a0*/  HADD2.F32 R30, -RZ, R36.H1_H1 ;  /* 0x30000024ff1e7230 */ /* 0x000fc40000004100 */
[--C-:B-1----:R-:W-:Y:S02]  /*81b0*/  HADD2.F32 R9, -RZ, R4.reuse.H0_H0 ;  /* 0x20000004ff097230 */ /* 0x102fe40000004100 */
[----:B------:R-:W-:Y:S02]  /*81c0*/  HADD2.F32 R4, -RZ, R4.H1_H1 ;  /* 0x30000004ff047230 */ /* 0x000fe40000004100 */
[--C-:B------:R-:W-:Y:S02]  /*81d0*/  HADD2.F32 R10, -RZ, R5.reuse.H0_H0 ;  /* 0x20000005ff0a7230 */ /* 0x100fe40000004100 */
        /* <DEDUP_REMOVED lines=27> */
[----:B------:R1:W-:Y:S02]  /*8390*/  STS.128 [R8+0x1a400], R4 ;  /* 0x01a4000408007388 */ /* 0x0003e40000000c00 */
.L_x_1514:
[----:B------:R-:W-:Y:S05]  /*83a0*/  BSYNC B1 ;  /* 0x0000000000017941 */ /* 0x000fea0003800000 */
.L_x_1513:
[----:B------:R-:W-:Y:S05]  /*83b0*/  @P1 BRA `(.L_x_1512) ;  /* 0x0000001000801947 */ /* 0x000fea0003800000 */
[----:B-1----:R-:W1:Y:S01]  /*83c0*/  LDS.128 R4, [R0+0x2000] ;  /* 0x0020000000047984 */ /* 0x002e620000000c00 */
[----:B------:R-:W-:Y:S02]  /*83d0*/  HADD2.F32 R14, -RZ, R33.H0_H0 ;  /* 0x20000021ff0e7230 */ /* 0x000fe40000004100 */
[----:B------:R-:W-:Y:S02]  /*83e0*/  HADD2.F32 R20, -RZ, R31.H0_H0 ;  /* 0x2000001fff147230 */ /* 0x000fe40000004100 */
[----:B----4-:R-:W-:Y:S02]  /*83f0*/  HADD2.F32 R25, -RZ, R37.H0_H0 ;  /* 0x20000025ff197230 */ /* 0x010fe40000004100 */
[----:B------:R-:W-:Y:S02]  /*8400*/  HADD2.F32 R21, -RZ, R35.H0_H0 ;  /* 0x20000023ff157230 */ /* 0x000fe40000004100 */
[----:B------:R-:W-:Y:S02]  /*8410*/  HADD2.F32 R26, -RZ, R31.H1_H1 ;  /* 0x3000001fff1a7230 */ /* 0x000fe40000004100 */
        /* <DEDUP_REMOVED lines=31> */
[----:B------:R2:W-:Y:S01]  /*8610*/  STS.128 [R0+0x2000], R4 ;  /* 0x0020000400007388 */ /* 0x0005e20000000c00 */
[----:B------:R-:W-:Y:S05]  /*8620*/  BRA `(.L_x_1512) ;  /* 0x0000000c00e47947 */ /* 0x000fea0003800000 */
.L_x_1502:
[----:B------:R-:W-:-:S03]  /*8630*/  UMOV UR4, 0xffffffff ;  /* 0xffffffff00047882 */ /* 0x000fc60000000000 */
[----:B------:R-:W-:Y:S05]  /*8640*/  BRA.DIV UR4, `(.L_x_1515) ;  /* 0x00000152042c7947 */ /* 0x000fea000b800000 */
[----:B------:R1:W2:Y:S04]  /*8650*/  SHFL.IDX PT, R0, R27, RZ, 0x1c1f ;  /* 0x001c1fff1b007589 */ /* 0x0002a800000e0000 */
[----:B------:R1:W3:Y:S04]  /*8660*/  SHFL.IDX PT, R20, R26, RZ, 0x1c1f ;  /* 0x001c1fff1a147589 */ /* 0x0002e800000e0000 */
[----:B------:R1:W4:Y:S04]  /*8670*/  SHFL.IDX PT, R21, R25, RZ, 0x1c1f ;  /* 0x001c1fff19157589 */ /* 0x00032800000e0000 */
[----:B------:R1:W0:Y:S02]  /*8680*/  SHFL.IDX PT, R14, R28, RZ, 0x1c1f ;  /* 0x001c1fff1c0e7589 */ /* 0x00022400000e0000 */
.L_x_1748:
[----:B------:R-:W5:Y:S01]  /*8690*/  LDL R5, [R1+0x74] ;  /* 0x0000740001057983 */ /* 0x000f620000100800 */
[----:B------:R-:W-:Y:S01]  /*86a0*/  ULDC UR4, c[0x0][0x448] ;  /* 0x0001120000047ab9 */ /* 0x000fe20000000800 */
[----:B------:R-:W-:Y:S01]  /*86b0*/  BSSY B1, `(.L_x_1516) ;  /* 0x0000019000017945 */ /* 0x000fe20003800000 */
[----:B------:R-:W-:Y:S01]  /*86c0*/  IMAD R154, R154, UR4, RZ ;  /* 0x000000049a9a7c24 */ /* 0x000fe2000f8e02ff */
[----:B------:R-:W-:Y:S02]  /*86d0*/  CS2R R6, SRZ ;  /* 0x0000000000067805 */ /* 0x000fe4000001ff00 */
[----:B------:R-:W-:Y:S02]  /*86e0*/  CS2R R10, SRZ ;  /* 0x00000000000a7805 */ /* 0x000fe4000001ff00 */
[----:B------:R-:W-:Y:S01]  /*86f0*/  CS2R R8, SRZ ;  /* 0x0000000000087805 */ /* 0x000fe2000001ff00 */
[----:B-1----:R-:W-:Y:S01]  /*8700*/  IMAD R25, R49, -0x80, R154 ;  /* 0xffffff8031197824 */ /* 0x002fe200078e029a */
[----:B------:R-:W-:-:S02]  /*8710*/  ISETP.GE.AND P0, PT, R3, R154, PT ;  /* 0x0000009a0300720c */ /* 0x000fc40003f06270 */
[----:B-----5:R-:W-:-:S04]  /*8720*/  LEA.HI R4, R5, R5, RZ, 0x1 ;  /* 0x0000000505047211 */ /* 0x020fc800078f08ff */
[----:B------:R-:W-:-:S05]  /*8730*/  LOP3.LUT R4, R4, 0xfffffffe, RZ, 0xc0, !PT ;  /* 0xfffffffe04047812 */ /* 0x000fca00078ec0ff */
[----:B------:R-:W-:Y:S01]  /*8740*/  IMAD.IADD R3, R5, 0x1, -R4 ;  /* 0x0000000105037824 */ /* 0x000fe200078e0a04 */
[----:B------:R-:W-:-:S04]  /*8750*/  CS2R R4, SRZ ;  /* 0x0000000000047805 */ /* 0x000fc8000001ff00 */
        /* <DEDUP_REMOVED lines=14> */
.L_x_1517:
[----:B------:R-:W-:Y:S05]  /*8840*/  BSYNC B1 ;  /* 0x0000000000017941 */ /* 0x000fea0003800000 */
.L_x_1516:
[----:B------:R-:W3:Y:S01]  /*8850*/  SYNCS.PHASECHK.TRANS64.TRYWAIT P1, [R19+URZ+0x32400], R26 ;  /* 0x0324001a130075a7 */ /* 0x000ee2000802017f */
[----:B-----5:R-:W-:Y:S01]  /*8860*/  IMAD.MOV.U32 R42, RZ, RZ, R8 ;  /* 0x000000ffff2a7224 */ /* 0x020fe200078e0008 */
[--C-:B------:R-:W-:Y:S01]  /*8870*/  SHF.R.U64 R43, R8, 0x10, R9.reuse ;  /* 0x00000010082b7819 */ /* 0x100fe20000001209 */
[--C-:B-1----:R-:W-:Y:S01]  /*8880*/  IMAD.MOV.U32 R12, RZ, RZ, R9.reuse ;  /* 0x000000ffff0c7224 */ /* 0x102fe200078e0009 */
[----:B0-----:R-:W-:Y:S01]  /*8890*/  SHF.R.U32.HI R14, RZ, 0x10, R9 ;  /* 0x00000010ff0e7819 */ /* 0x001fe20000011609 */
[----:B------:R-:W-:Y:S01]  /*88a0*/  IMAD.MOV.U32 R40, RZ, RZ, R4 ;  /* 0x000000ffff287224 */ /* 0x000fe200078e0004 */
[----:B------:R-:W-:Y:S01]  /*88b0*/  SHF.R.U64 R45, R4, 0x10, R5 ;  /* 0x00000010042d7819 */ /* 0x000fe20000001205 */
[----:B--2---:R-:W-:Y:S01]  /*88c0*/  IMAD.MOV.U32 R0, RZ, RZ, R7 ;  /* 0x000000ffff007224 */ /* 0x004fe200078e0007 */
[----:B------:R-:W-:Y:S01]  /*88d0*/  SHF.R.U64 R44, R10, 0x10, R11 ;  /* 0x000000100a2c7819 */ /* 0x000fe2000000120b */
[----:B------:R-:W-:Y:S01]  /*88e0*/  IMAD.MOV.U32 R41, RZ, RZ, R10 ;  /* 0x000000ffff297224 */ /* 0x000fe200078e000a */
[----:B------:R-:W-:Y:S01]  /*88f0*/  SHF.R.U32.HI R4, RZ, 0x10, R5 ;  /* 0x00000010ff047819 */ /* 0x000fe20000011605 */
[----:B------:R-:W-:Y:S01]  /*8900*/  IMAD.MOV.U32 R9, RZ, RZ, R11 ;  /* 0x000000ffff097224 */ /* 0x000fe200078e000b */
[----:B------:R-:W-:Y:S01]  /*8910*/  MOV R39, R6 ;  /* 0x0000000600277202 */ /* 0x000fe20000000f00 */
[----:B------:R-:W-:Y:S01]  /*8920*/  IMAD.MOV.U32 R8, RZ, RZ, R5 ;  /* 0x000000ffff087224 */ /* 0x000fe200078e0005 */
[----:B------:R-:W-:Y:S01]  /*8930*/  VIMNMX R25, R25, 0x80, PT ;  /* 0x0000008019197848 */ /* 0x000fe20003fe0100 */
[----:B------:R-:W-:Y:S01]  /*8940*/  VIADD R15, R200, 0x40 ;  /* 0x00000040c80f7836 */ /* 0x000fe20000000000 */
[----:B------:R-:W0:Y:S01]  /*8950*/  LDC R13, c[0x0][0x3f4] ;  /* 0x0000fd00ff0d7b82 */ /* 0x000e220000000800 */
        /* <DEDUP_REMOVED lines=16> */
[----:B---3--:R-:W-:-:S12]  /*8a60*/  @!P1 BRA `(.L_x_1519) ;  /* 0x0000014c00949947 */ /* 0x008fd80003800000 */
.L_x_1749:
[----:B------:R-:W-:Y:S05]  /*8a70*/  BSYNC B1 ;  /* 0x0000000000017941 */ /* 0x000fea0003800000 */
.L_x_1518:
[----:B------:R-:W-:Y:S01]  /*8a80*/  BSSY B1, `(.L_x_1520) ;  /* 0x000005a000017945 */ /* 0x000fe20003800000 */
[----:B------:R-:W-:-:S03]  /*8a90*/  LOP3.LUT R0, R0, 0x38, RZ, 0xc0, !PT ;  /* 0x0000003800007812 */ /* 0x000fc600078ec0ff */
[----:B------:R-:W-:Y:S05]  /*8aa0*/  @P2 BRA `(.L_x_1521) ;  /* 0x00000004005c2947 */ /* 0x000fea0003800000 */
[----:B------:R-:W2:Y:S01]  /*8ab0*/  LDL R9, [R1+0x58] ;  /* 0x0000580001097983 */ /* 0x000ea20000100800 */
[----:B------:R-:W-:Y:S02]  /*8ac0*/  IMAD.SHL.U32 R4, R29, 0x40, RZ ;  /* 0x000000401d047824 */ /* 0x000fe400078e00ff */
[----:B------:R-:W-:Y:S02]  /*8ad0*/  HADD2.F32 R29, -RZ, R40.H0_H0 ;  /* 0x20000028ff1d7230 */ /* 0x000fe40000004100 */
[----:B------:R-:W-:Y:S01]  /*8ae0*/  HADD2.F32 R27, -RZ, R42.H0_H0 ;  /* 0x2000002aff1b7230 */ /* 0x000fe20000004100 */
[----:B------:R-:W-:Y:S01]  /*8af0*/  LOP3.LUT R5, R4, 0x1c0, RZ, 0xc0, !PT ;  /* 0x000001c004057812 */ /* 0x000fe200078ec0ff */
[--C-:B------:R-:W-:Y:S02]  /*8b00*/  HADD2.F32 R31, -RZ, R45.reuse.H0_H0 ;  /* 0x2000002dff1f7230 */ /* 0x100fe40000004100 */
[----:B------:R-:W-:Y:S01]  /*8b10*/  HADD2.F32 R28, -RZ, R45.H1_H1 ;  /* 0x3000002dff1c7230 */ /* 0x000fe20000004100 */
[----:B------:R-:W-:-:S02]  /*8b20*/  SHF.R.U32.HI R7, RZ, 0x3, R5 ;  /* 0x00000003ff077819 */ /* 0x000fc40000011605 */
[----:B------:R-:W-:Y:S02]  /*8b30*/  LOP3.LUT R4, R5, 0x38, R16, 0xf8, !PT ;  /* 0x0000003805047812 */ /* 0x000fe400078ef810 */
[----:B------:R-:W-:Y:S02]  /*8b40*/  LOP3.LUT R8, R7, R0, R5, 0x1e, !PT ;  /* 0x0000000007087212 */ /* 0x000fe400078e1e05 */
[----:B------:R-:W-:-:S03]  /*8b50*/  LOP3.LUT R4, R4, R7, RZ, 0x3c, !PT ;  /* 0x0000000704047212 */ /* 0x000fc600078e3cff */
[C---:B--2---:R-:W-:Y:S02]  /*8b60*/  IMAD R8, R9.reuse, 0x200, R8 ;  /* 0x0000020009087824 */ /* 0x044fe400078e0208 */
[----:B------:R-:W-:Y:S02]  /*8b70*/  IMAD R4, R9, 0x200, R4 ;  /* 0x0000020009047824 */ /* 0x000fe400078e0204 */
[--C-:B------:R-:W-:Y:S02]  /*8b80*/  IMAD R38, R8, 0x2, R19.reuse ;  /* 0x0000000208267824 */ /* 0x100fe400078e0213 */
[----:B------:R-:W-:-:S03]  /*8b90*/  IMAD R36, R4, 0x2, R19 ;  /* 0x0000000204247824 */ /* 0x000fc600078e0213 */
[----:B------:R-:W1:Y:S04]  /*8ba0*/  LDS.128 R8, [R38+0x18400] ;  /* 0x0184000026087984 */ /* 0x000e680000000c00 */
[----:B------:R-:W2:Y:S01]  /*8bb0*/  LDS.128 R4, [R36+0x18400] ;  /* 0x0184000024047984 */ /* 0x000ea20000000c00 */
[--C-:B-1----:R-:W-:Y:S02]  /*8bc0*/  HADD2.F32 R20, -RZ, R8.reuse.H0_H0 ;  /* 0x20000008ff147230 */ /* 0x102fe40000004100 */
[----:B------:R-:W-:Y:S02]  /*8bd0*/  HADD2.F32 R8, -RZ, R8.H1_H1 ;  /* 0x30000008ff087230 */ /* 0x000fe40000004100 */
[----:B--2---:R-:W-:Y:S02]  /*8be0*/  HADD2.F32 R12, -RZ, R4.H0_H0 ;  /* 0x20000004ff0c7230 */ /* 0x004fe40000004100 */
[C---:B------:R-:W-:Y:S01]  /*8bf0*/  FMUL.FTZ R33, R20.reuse, R29 ;  /* 0x0000001d14217220 */ /* 0x040fe20000410000 */
[----:B------:R-:W-:Y:S01]  /*8c00*/  FMUL.FTZ R35, R20, R27 ;  /* 0x0000001b14237220 */ /* 0x000fe20000410000 */
[----:B----4-:R-:W-:-:S02]  /*8c10*/  HADD2.F32 R21, -RZ, R9.H0_H0 ;  /* 0x20000009ff157230 */ /* 0x010fc40000004100 */
[----:B------:R-:W-:Y:S01]  /*8c20*/  FMUL.FTZ R37, R8, R31 ;  /* 0x0000001f08257220 */ /* 0x000fe20000410000 */
[C---:B------:R-:W-:Y:S01]  /*8c30*/  FFMA.FTZ R33, R12.reuse, R27, -R33 ;  /* 0x0000001b0c217223 */ /* 0x040fe20000010821 */
[----:B------:R-:W-:Y:S02]  /*8c40*/  HADD2.F32 R27, -RZ, R43.H0_H0 ;  /* 0x2000002bff1b7230 */ /* 0x000fe40000004100 */
[----:B------:R-:W-:Y:S01]  /*8c50*/  FFMA.FTZ R35, R12, R29, R35 ;  /* 0x0000001d0c237223 */ /* 0x000fe20000010023 */
[----:B------:R-:W-:Y:S02]  /*8c60*/  HADD2.F32 R20, -RZ, R40.H1_H1 ;  /* 0x30000028ff147230 */ /* 0x000fe40000004100 */
[----:B------:R-:W-:Y:S02]  /*8c70*/  HADD2.F32 R4, -RZ, R4.H1_H1 ;  /* 0x30000004ff047230 */ /* 0x000fe40000004100 */
[----:B------:R-:W-:Y:S01]  /*8c80*/  FMUL.FTZ R29, R8, R27 ;  /* 0x0000001b081d7220 */ /* 0x000fe20000410000 */
[----:B------:R-:W-:-:S02]  /*8c90*/  HADD2.F32 R12, -RZ, R42.H1_H1 ;  /* 0x3000002aff0c7230 */ /* 0x000fc40000004100 */
[C---:B------:R-:W-:Y:S01]  /*8ca0*/  FMUL.FTZ R8, R21.reuse, R20 ;  /* 0x0000001415087220 */ /* 0x040fe20000410000 */
[----:B------:R-:W-:Y:S02]  /*8cb0*/  HADD2.F32 R13, -RZ, R5.H0_H0 ;  /* 0x20000005ff0d7230 */ /* 0x000fe40000004100 */
[C---:B------:R-:W-:Y:S01]  /*8cc0*/  FFMA.FTZ R30, R4.reuse, R27, -R37 ;  /* 0x0000001b041e7223 */ /* 0x040fe20000010825 */
[----:B------:R-:W-:Y:S01]  /*8cd0*/  FFMA.FTZ R32, R4, R31, R29 ;  /* 0x0000001f04207223 */ /* 0x000fe2000001001d */
[----:B------:R-:W-:Y:S02]  /*8ce0*/  HADD2.F32 R9, -RZ, R9.H1_H1 ;  /* 0x30000009ff097230 */ /* 0x000fe40000004100 */
[-C--:B------:R-:W-:Y:S01]  /*8cf0*/  FMUL.FTZ R27, R21, R12.reuse ;  /* 0x0000000c151b7220 */ /* 0x080fe20000410000 */
[----:B------:R-:W-:Y:S02]  /*8d00*/  HADD2.F32 R4, -RZ, R43.H1_H1 ;  /* 0x3000002bff047230 */ /* 0x000fe40000004100 */
[----:B------:R-:W-:Y:S01]  /*8d10*/  FFMA.FTZ R21, R13, R12, -R8 ;  /* 0x0000000c0d157223 */ /* 0x000fe20000010808 */
[----:B------:R-:W-:-:S02]  /*8d20*/  HADD2.F32 R25, -RZ, R10.H0_H0 ;  /* 0x2000000aff197230 */ /* 0x000fc40000004100 */
[----:B------:R-:W-:Y:S01]  /*8d30*/  FFMA.FTZ R27, R13, R20, R27 ;  /* 0x000000140d1b7223 */ /* 0x000fe2000001001b */
[----:B------:R-:W-:Y:S02]  /*8d40*/  HADD2.F32 R12, -RZ, R39.H0_H0 ;  /* 0x20000027ff0c7230 */ /* 0x000fe40000004100 */
[C---:B------:R-:W-:Y:S01]  /*8d50*/  FMUL.FTZ R20, R9.reuse, R28 ;  /* 0x0000001c09147220 */ /* 0x040fe20000410000 */
[----:B------:R-:W-:Y:S02]  /*8d60*/  HADD2.F32 R5, -RZ, R5.H1_H1 ;  /* 0x30000005ff057230 */ /* 0x000fe40000004100 */
[----:B------:R-:W-:Y:S01]  /*8d70*/  FMUL.FTZ R34, R9, R4 ;  /* 0x0000000409227220 */ /* 0x000fe20000410000 */
[----:B------:R-:W-:Y:S02]  /*8d80*/  HADD2.F32 R8, -RZ, R41.H0_H0 ;  /* 0x20000029ff087230 */ /* 0x000fe40000004100 */
[----:B------:R-:W-:Y:S01]  /*8d90*/  FMUL.FTZ R29, R25, R12 ;  /* 0x0000000c191d7220 */ /* 0x000fe20000410000 */
[----:B------:R-:W-:-:S02]  /*8da0*/  HADD2.F32 R10, -RZ, R10.H1_H1 ;  /* 0x3000000aff0a7230 */ /* 0x000fc40000004100 */
[----:B------:R-:W-:Y:S01]  /*8db0*/  FFMA.FTZ R20, R5, R4, -R20 ;  /* 0x0000000405147223 */ /* 0x000fe20000010814 */
[----:B------:R-:W-:Y:S02]  /*8dc0*/  HADD2.F32 R13, -RZ, R46.H0_H0 ;  /* 0x2000002eff0d7230 */ /* 0x000fe40000004100 */
[----:B------:R-:W-:Y:S01]  /*8dd0*/  FMUL.FTZ R25, R25, R8 ;  /* 0x0000000819197220 */ /* 0x000fe20000410000 */
[--C-:B------:R-:W-:Y:S02]  /*8de0*/  HADD2.F32 R14, -RZ, R6.reuse.H0_H0 ;  /* 0x20000006ff0e7230 */ /* 0x100fe40000004100 */
[----:B------:R-:W-:Y:S01]  /*8df0*/  FFMA.FTZ R34, R5, R28, R34 ;  /* 0x0000001c05227223 */ /* 0x000fe20000010022 */
[----:B------:R-:W-:Y:S02]  /*8e00*/  HADD2.F32 R6, -RZ, R6.H1_H1 ;  /* 0x30000006ff067230 */ /* 0x000fe40000004100 */
[----:B------:R-:W-:Y:S01]  /*8e10*/  FMUL.FTZ R5, R10, R13 ;  /* 0x0000000d0a057220 */ /* 0x000fe20000410000 */
[----:B------:R-:W-:-:S02]  /*8e20*/  HADD2.F32 R9, -RZ, R44.H0_H0 ;  /* 0x2000002cff097230 */ /* 0x000fc40000004100 */
[C---:B------:R-:W-:Y:S01]  /*8e30*/  FFMA.FTZ R25, R14.reuse, R12, R25 ;  /* 0x0000000c0e197223 */ /* 0x040fe20000010019 */
[--C-:B0-----:R-:W-:Y:S02]  /*8e40*/  HADD2.F32 R26, -RZ, R11.reuse.H0_H0 ;  /* 0x2000000bff1a7230 */ /* 0x101fe40000004100 */
[----:B------:R-:W-:Y:S01]  /*8e50*/  FFMA.FTZ R29, R14, R8, -R29 ;  /* 0x000000080e1d7223 */ /* 0x000fe2000001081d */
[----:B------:R-:W-:Y:S02]  /*8e60*/  HADD2.F32 R11, -RZ, R11.H1_H1 ;  /* 0x3000000bff0b7230 */ /* 0x000fe40000004100 */
[-C--:B------:R-:W-:Y:S01]  /*8e70*/  FMUL.FTZ R31, R10, R9.reuse ;  /* 0x000000090a1f7220 */ /* 0x080fe20000410000 */
[----:B------:R-:W-:Y:S01]  /*8e80*/  FFMA.FTZ R12, R6, R9, -R5 ;  /* 0x00000009060c7223 */ /* 0x000fe20000010805 */
[----:B------:R-:W-:Y:S02]  /*8e90*/  HADD2.F32 R5, -RZ, R39.H1_H1 ;  /* 0x30000027ff057230 */ /* 0x000fe40000004100 */
[----:B------:R-:W-:-:S02]  /*8ea0*/  HADD2.F32 R10, -RZ, R46.H1_H1 ;  /* 0x3000002eff0a7230 */ /* 0x000fc40000004100 */
[----:B------:R-:W-:Y:S01]  /*8eb0*/  FFMA.FTZ R14, R6, R13, R31 ;  /* 0x0000000d060e7223 */ /* 0x000fe2000001001f */
[----:B------:R-:W-:Y:S02]  /*8ec0*/  HADD2.F32 R4, -RZ, R41.H1_H1 ;  /* 0x30000029ff047230 */ /* 0x000fe40000004100 */
[C---:B------:R-:W-:Y:S01]  /*8ed0*/  FMUL.FTZ R6, R26.reuse, R5 ;  /* 0x000000051a067220 */ /* 0x040fe20000410000 */
[----:B------:R-:W-:Y:S02]  /*8ee0*/  HADD2.F32 R8, -RZ, R44.H1_H1 ;  /* 0x3000002cff087230 */ /* 0x000fe40000004100 */
[----:B------:R-:W-:Y:S01]  /*8ef0*/  FMUL.FTZ R28, R11, R10 ;  /* 0x0000000a0b1c7220 */ /* 0x000fe20000410000 */
[--C-:B------:R-:W-:Y:S02]  /*8f00*/  HADD2.F32 R15, -RZ, R7.reuse.H0_H0 ;  /* 0x20000007ff0f7230 */ /* 0x100fe40000004100 */
[----:B------:R-:W-:Y:S01]  /*8f10*/  FMUL.FTZ R26, R26, R4 ;  /* 0x000000041a1a7220 */ /* 0x000fe20000410000 */
[----:B------:R-:W-:-:S02]  /*8f20*/  HADD2.F32 R7, -RZ, R7.H1_H1 ;  /* 0x30000007ff077230 */ /* 0x000fc40000004100 */
[----:B------:R-:W-:Y:S01]  /*8f30*/  FMUL.FTZ R9, R11, R8 ;  /* 0x000000080b097220 */ /* 0x000fe20000410000 */
[C---:B------:R-:W-:Y:S01]  /*8f40*/  FFMA.FTZ R11, R15.reuse, R4, -R6 ;  /* 0x000000040f0b7223 */ /* 0x040fe20000010806 */
[----:B------:R-:W-:Y:S01]  /*8f50*/  FFMA.FTZ R26, R15, R5, R26 ;  /* 0x000000050f1a7223 */ /* 0x000fe2000001001a */
[C---:B------:R-:W-:Y:S01]  /*8f60*/  FFMA.FTZ R28, R7.reuse, R8, -R28 ;  /* 0x00000008071c7223 */ /* 0x040fe2000001081c */
[----:B------:R-:W-:Y:S01]  /*8f70*/  FFMA.FTZ R13, R7, R10, R9 ;  /* 0x0000000a070d7223 */ /* 0x000fe20000010009 */
[----:B------:R-:W-:Y:S02]  /*8f80*/  F2FP.F16.F32.PACK_AB R4, R30, R33 ;  /* 0x000000211e04723e */ /* 0x000fe400000000ff */
[----:B------:R-:W-:Y:S02]  /*8f90*/  F2FP.F16.F32.PACK_AB R5, R20, R21 ;  /* 0x000000151405723e */ /* 0x000fe400000000ff */
[----:B------:R-:W-:Y:S02]  /*8fa0*/  F2FP.F16.F32.PACK_AB R6, R12, R29 ;  /* 0x0000001d0c06723e */ /* 0x000fe400000000ff */
[----:B------:R-:W-:-:S02]  /*8fb0*/  F2FP.F16.F32.PACK_AB R7, R28, R11 ;  /* 0x0000000b1c07723e */ /* 0x000fc400000000ff */
[----:B------:R-:W-:Y:S02]  /*8fc0*/  F2FP.F16.F32.PACK_AB R8, R32, R35 ;  /* 0x000000232008723e */ /* 0x000fe400000000ff */
[----:B------:R-:W-:Y:S01]  /*8fd0*/  F2FP.F16.F32.PACK_AB R9, R34, R27 ;  /* 0x0000001b2209723e */ /* 0x000fe200000000ff */
[----:B------:R1:W-:Y:S01]  /*8fe0*/  STS.128 [R36+0x18400], R4 ;  /* 0x0184000424007388 */ /* 0x0003e20000000c00 */
[----:B------:R-:W-:Y:S02]  /*8ff0*/  F2FP.F16.F32.PACK_AB R10, R14, R25 ;  /* 0x000000190e0a723e */ /* 0x000fe400000000ff */
[----:B------:R-:W-:-:S05]  /*9000*/  F2FP.F16.F32.PACK_AB R11, R13, R26 ;  /* 0x0000001a0d0b723e */ /* 0x000fca00000000ff */
[----:B------:R1:W-:Y:S02]  /*9010*/  STS.128 [R38+0x18400], R8 ;  /* 0x0184000826007388 */ /* 0x0003e40000000c00 */
.L_x_1521:
[----:B------:R-:W-:Y:S05]  /*9020*/  BSYNC B1 ;  /* 0x0000000000017941 */ /* 0x000fea0003800000 */
.L_x_1520:
[----:B------:R-:W-:Y:S05]  /*9030*/  @P0 BRA `(.L_x_1512) ;  /* 0x0000000400600947 */ /* 0x000fea0003800000 */
[----:B-1----:R-:W2:Y:S01]  /*9040*/  LDL R8, [R1+0x5c] ;  /* 0x00005c0001087983 */ /* 0x002ea20000100800 */
[C---:B------:R-:W-:Y:S01]  /*9050*/  IADD3 R4, R200.reuse, 0x40, RZ ;  /* 0x00000040c8047810 */ /* 0x040fe20007ffe0ff */
[----:B------:R-:W-:Y:S02]  /*9060*/  VIADD R5, R200, 0x40 ;  /* 0x00000040c8057836 */ /* 0x000fe40000000000 */
[----:B------:R-:W3:Y:S02]  /*9070*/  LDL R38, [R1+0x184] ;  /* 0x0001840001267983 */ /* 0x000ee40000100800 */
[----:B------:R-:W-:Y:S02]  /*9080*/  IMAD.SHL.U32 R4, R4, 0x40, RZ ;  /* 0x0000004004047824 */ /* 0x000fe400078e00ff */
[----:B------:R-:W-:-:S03]  /*9090*/  IMAD.SHL.U32 R5, R5, 0x40, RZ ;  /* 0x0000004005057824 */ /* 0x000fc600078e00ff */
[----:B------:R-:W-:Y:S02]  /*90a0*/  LOP3.LUT R4, R4, 0x1c0, RZ, 0xc0, !PT ;  /* 0x000001c004047812 */ /* 0x000fe400078ec0ff */
[----:B------:R-:W-:Y:S02]  /*90b0*/  LOP3.LUT R5, R5, 0x1c0, RZ, 0xc0, !PT ;  /* 0x000001c005057812 */ /* 0x000fe400078ec0ff */
[----:B------:R-:W-:-:S04]  /*90c0*/  SHF.R.U32.HI R4, RZ, 0x3, R4 ;  /* 0x00000003ff047819 */ /* 0x000fc80000011604 */
[----:B------:R-:W-:Y:S01]  /*90d0*/  LOP3.LUT R0, R4, R0, R5, 0x1e, !PT ;  /* 0x0000000004007212 */ /* 0x000fe200078e1e05 */
[----:B------:R-:W-:Y:S02]  /*90e0*/  HADD2.F32 R28, -RZ, R42.H0_H0 ;  /* 0x2000002aff1c7230 */ /* 0x000fe40000004100 */
[--C-:B------:R-:W-:Y:S02]  /*90f0*/  HADD2.F32 R30, -RZ, R40.reuse.H0_H0 ;  /* 0x20000028ff1e7230 */ /* 0x100fe40000004100 */
[----:B------:R-:W-:Y:S02]  /*9100*/  HADD2.F32 R32, -RZ, R45.H0_H0 ;  /* 0x2000002dff207230 */ /* 0x000fe40000004100 */
[----:B------:R-:W-:Y:S02]  /*9110*/  HADD2.F32 R37, -RZ, R40.H1_H1 ;  /* 0x30000028ff257230 */ /* 0x000fe40000004100 */
[----:B------:R-:W-:Y:S02]  /*9120*/  HADD2.F32 R35, -RZ, R42.H1_H1 ;  /* 0x3000002aff237230 */ /* 0x000fe40000004100 */
[----:B------:R-:W-:-:S02]  /*9130*/  HADD2.F32 R36, -RZ, R46.H0_H0 ;  /* 0x2000002eff247230 */ /* 0x000fc40000004100 */
[----:B------:R-:W-:Y:S02]  /*9140*/  HADD2.F32 R34, -RZ, R39.H0_H0 ;  /* 0x20000027ff227230 */ /* 0x000fe40000004100 */
[----:B--2---:R-:W-:-:S04]  /*9150*/  IMAD.IADD R0, R8, 0x1, R0 ;  /* 0x0000000108007824 */ /* 0x004fc800078e0200 */
[----:B------:R-:W-:Y:S01]  /*9160*/  IMAD R0, R0, 0x2, R19 ;  /* 0x0000000200007824 */ /* 0x000fe200078e0213 */
[----:B---3--:R-:W-:Y:S04]  /*9170*/  LDS.128 R4, [R38+0x18400] ;  /* 0x0184000026047984 */ /* 0x008fe80000000c00 */
[----:B------:R-:W1:Y:S02]  /*9180*/  LDS.128 R8, [R0+0x18400] ;  /* 0x0184000000087984 */ /* 0x000e640000000c00 */
[--C-:B-1----:R-:W-:Y:S02]  /*9190*/  HADD2.F32 R20, -RZ, R8.reuse.H0_H0 ;  /* 0x20000008ff147230 */ /* 0x102fe40000004100 */
[----:B------:R-:W-:Y:S02]  /*91a0*/  HADD2.F32 R8, -RZ, R8.H1_H1 ;  /* 0x30000008ff087230 */ /* 0x000fe40000004100 */
[----:B------:R-:W-:-:S02]  /*91b0*/  HADD2.F32 R12, -RZ, R4.H0_H0 ;  /* 0x20000004ff0c7230 */ /* 0x000fc40000004100 */
[-C--:B------:R-:W-:Y:S01]  /*91c0*/  FMUL.FTZ R27, R30, R20.reuse ;  /* 0x000000141e1b7220 */ /* 0x080fe20000410000 */
[----:B------:R-:W-:Y:S01]  /*91d0*/  FMUL.FTZ R29, R28, R20 ;  /* 0x000000141c1d7220 */ /* 0x000fe20000410000 */
[----:B------:R-:W-:Y:S02]  /*91e0*/  HADD2.F32 R20, -RZ, R43.H0_H0 ;  /* 0x2000002bff147230 */ /* 0x000fe40000004100 */
[-C--:B------:R-:W-:Y:S01]  /*91f0*/  FMUL.FTZ R31, R32, R8.reuse ;  /* 0x00000008201f7220 */ /* 0x080fe20000410000 */
[----:B------:R-:W-:Y:S02]  /*9200*/  HADD2.F32 R4, -RZ, R4.H1_H1 ;  /* 0x30000004ff047230 */ /* 0x000fe40000004100 */
[--C-:B----4-:R-:W-:Y:S02]  /*9210*/  HADD2.F32 R21, -RZ, R9.reuse.H0_H0 ;  /* 0x20000009ff157230 */ /* 0x110fe40000004100 */
[----:B------:R-:W-:Y:S01]  /*9220*/  FMUL.FTZ R33, R20, R8 ;  /* 0x0000000814217220 */ /* 0x000fe20000410000 */
[----:B------:R-:W-:-:S02]  /*9230*/  HADD2.F32 R9, -RZ, R9.H1_H1 ;  /* 0x30000009ff097230 */ /* 0x000fc40000004100 */
[----:B------:R-:W-:Y:S01]  /*9240*/  FFMA.FTZ R8, R20, R4, -R31 ;  /* 0x0000000414087223 */ /* 0x000fe2000001081f */
[-C--:B------:R-:W-:Y:S01]  /*9250*/  FFMA.FTZ R27, R28, R12.reuse, -R27 ;  /* 0x0000000c1c1b7223 */ /* 0x080fe2000001081b */
[----:B------:R-:W-:Y:S02]  /*9260*/  HADD2.F32 R31, -RZ, R45.H1_H1 ;  /* 0x3000002dff1f7230 */ /* 0x000fe40000004100 */
[-C--:B------:R-:W-:Y:S01]  /*9270*/  FMUL.FTZ R20, R37, R21.reuse ;  /* 0x0000001525147220 */ /* 0x080fe20000410000 */
[----:B------:R-:W-:Y:S01]  /*9280*/  FMUL.FTZ R28, R35, R21 ;  /* 0x00000015231c7220 */ /* 0x000fe20000410000 */
[----:B------:R-:W-:Y:S02]  /*9290*/  HADD2.F32 R21, -RZ, R43.H1_H1 ;  /* 0x3000002bff157230 */ /* 0x000fe40000004100 */
[----:B------:R-:W-:Y:S01]  /*92a0*/  FFMA.FTZ R29, R30, R12, R29 ;  /* 0x0000000c1e1d7223 */ /* 0x000fe2000001001d */
[--C-:B------:R-:W-:Y:S02]  /*92b0*/  HADD2.F32 R13, -RZ, R5.reuse.H0_H0 ;  /* 0x20000005ff0d7230 */ /* 0x100fe40000004100 */
[----:B------:R-:W-:Y:S01]  /*92c0*/  FFMA.FTZ R12, R32, R4, R33 ;  /* 0x00000004200c7223 */ /* 0x000fe20000010021 */
[----:B------:R-:W-:-:S02]  /*92d0*/  HADD2.F32 R5, -RZ, R5.H1_H1 ;  /* 0x30000005ff057230 */ /* 0x000fc40000004100 */
[-C--:B------:R-:W-:Y:S01]  /*92e0*/  FMUL.FTZ R4, R31, R9.reuse ;  /* 0x000000091f047220 */ /* 0x080fe20000410000 */
[--C-:B------:R-:W-:Y:S02]  /*92f0*/  HADD2.F32 R25, -RZ, R10.reuse.H0_H0 ;  /* 0x2000000aff197230 */ /* 0x100fe40000004100 */
[C---:B------:R-:W-:Y:S01]  /*9300*/  FMUL.FTZ R30, R21.reuse, R9 ;  /* 0x00000009151e7220 */ /* 0x040fe20000410000 */
[----:B------:R-:W-:Y:S02]  /*9310*/  HADD2.F32 R10, -RZ, R10.H1_H1 ;  /* 0x3000000aff0a7230 */ /* 0x000fe40000004100 */
[----:B------:R-:W-:Y:S01]  /*9320*/  FFMA.FTZ R9, R21, R5, -R4 ;  /* 0x0000000515097223 */ /* 0x000fe20000010804 */
[----:B------:R-:W-:Y:S02]  /*9330*/  HADD2.F32 R14, -RZ, R6.H0_H0 ;  /* 0x20000006ff0e7230 */ /* 0x000fe40000004100 */
[-C--:B------:R-:W-:Y:S01]  /*9340*/  FFMA.FTZ R20, R35, R13.reuse, -R20 ;  /* 0x0000000d23147223 */ /* 0x080fe20000010814 */
[----:B------:R-:W-:Y:S01]  /*9350*/  FFMA.FTZ R28, R37, R13, R28 ;  /* 0x0000000d251c7223 */ /* 0x000fe2000001001c */
[----:B------:R-:W-:-:S02]  /*9360*/  HADD2.F32 R4, -RZ, R44.H0_H0 ;  /* 0x2000002cff047230 */ /* 0x000fc40000004100 */
[----:B------:R-:W-:Y:S01]  /*9370*/  FFMA.FTZ R13, R31, R5, R30 ;  /* 0x000000051f0d7223 */ /* 0x000fe2000001001e */
[----:B------:R-:W-:Y:S02]  /*9380*/  HADD2.F32 R6, -RZ, R6.H1_H1 ;  /* 0x30000006ff067230 */ /* 0x000fe40000004100 */
[-C--:B------:R-:W-:Y:S01]  /*9390*/  FMUL.FTZ R5, R36, R10.reuse ;  /* 0x0000000a24057220 */ /* 0x080fe20000410000 */
[----:B------:R-:W-:Y:S02]  /*93a0*/  HADD2.F32 R32, -RZ, R41.H0_H0 ;  /* 0x20000029ff207230 */ /* 0x000fe40000004100 */
[-C--:B------:R-:W-:Y:S01]  /*93b0*/  FMUL.FTZ R21, R34, R25.reuse ;  /* 0x0000001922157220 */ /* 0x080fe20000410000 */
[C---:B------:R-:W-:Y:S01]  /*93c0*/  FMUL.FTZ R31, R4.reuse, R10 ;  /* 0x0000000a041f7220 */ /* 0x040fe20000410000 */
[----:B0-----:R-:W-:Y:S02]  /*93d0*/  HADD2.F32 R26, -RZ, R11.H0_H0 ;  /* 0x2000000bff1a7230 */ /* 0x001fe40000004100 */
[----:B------:R-:W-:Y:S01]  /*93e0*/  FFMA.FTZ R10, R4, R6, -R5 ;  /* 0x00000006040a7223 */ /* 0x000fe20000010805 */
[----:B------:R-:W-:Y:S01]  /*93f0*/  FMUL.FTZ R25, R32, R25 ;  /* 0x0000001920197220 */ /* 0x000fe20000410000 */
[----:B------:R-:W-:-:S02]  /*9400*/  HADD2.F32 R35, -RZ, R39.H1_H1 ;  /* 0x30000027ff237230 */ /* 0x000fc40000004100 */
[----:B------:R-:W-:Y:S02]  /*9410*/  HADD2.F32 R11, -RZ, R11.H1_H1 ;  /* 0x3000000bff0b7230 */ /* 0x000fe40000004100 */
[----:B------:R-:W-:Y:S02]  /*9420*/  HADD2.F32 R5, -RZ, R41.H1_H1 ;  /* 0x30000029ff057230 */ /* 0x000fe40000004100 */
[----:B------:R-:W-:Y:S02]  /*9430*/  HADD2.F32 R37, -RZ, R46.H1_H1 ;  /* 0x3000002eff257230 */ /* 0x000fe40000004100 */
[----:B------:R-:W-:Y:S02]  /*9440*/  HADD2.F32 R33, -RZ, R44.H1_H1 ;  /* 0x3000002cff217230 */ /* 0x000fe40000004100 */
[-C--:B------:R-:W-:Y:S01]  /*9450*/  FFMA.FTZ R21, R32, R14.reuse, -R21 ;  /* 0x0000000e20157223 */ /* 0x080fe20000010815 */
[--C-:B------:R-:W-:Y:S02]  /*9460*/  HADD2.F32 R15, -RZ, R7.reuse.H0_H0 ;  /* 0x20000007ff0f7230 */ /* 0x100fe40000004100 */
[----:B------:R-:W-:Y:S01]  /*9470*/  FFMA.FTZ R25, R34, R14, R25 ;  /* 0x0000000e22197223 */ /* 0x000fe20000010019 */
[----:B------:R-:W-:-:S02]  /*9480*/  HADD2.F32 R7, -RZ, R7.H1_H1 ;  /* 0x30000007ff077230 */ /* 0x000fc40000004100 */
[----:B------:R-:W-:Y:S01]  /*9490*/  FFMA.FTZ R14, R36, R6, R31 ;  /* 0x00000006240e7223 */ /* 0x000fe2000001001f */
[-C--:B------:R-:W-:Y:S01]  /*94a0*/  FMUL.FTZ R4, R35, R26.reuse ;  /* 0x0000001a23047220 */ /* 0x080fe20000410000 */
[----:B------:R-:W-:Y:S01]  /*94b0*/  FMUL.FTZ R26, R5, R26 ;  /* 0x0000001a051a7220 */ /* 0x000fe20000410000 */
[-C--:B------:R-:W-:Y:S01]  /*94c0*/  FMUL.FTZ R6, R37, R11.reuse ;  /* 0x0000000b25067220 */ /* 0x080fe20000410000 */
[----:B------:R-:W-:Y:S01]  /*94d0*/  FMUL.FTZ R32, R33, R11 ;  /* 0x0000000b21207220 */ /* 0x000fe20000410000 */
[-C--:B------:R-:W-:Y:S01]  /*94e0*/  FFMA.FTZ R11, R5, R15.reuse, -R4 ;  /* 0x0000000f050b7223 */ /* 0x080fe20000010804 */
[----:B------:R-:W-:Y:S01]  /*94f0*/  FFMA.FTZ R26, R35, R15, R26 ;  /* 0x0000000f231a7223 */ /* 0x000fe2000001001a */
[-C--:B------:R-:W-:Y:S01]  /*9500*/  FFMA.FTZ R30, R33, R7.reuse, -R6 ;  /* 0x00000007211e7223 */ /* 0x080fe20000010806 */
[----:B------:R-:W-:Y:S01]  /*9510*/  FFMA.FTZ R15, R37, R7, R32 ;  /* 0x00000007250f7223 */ /* 0x000fe20000010020 */
[----:B------:R-:W-:Y:S02]  /*9520*/  F2FP.F16.F32.PACK_AB R4, R8, R27 ;  /* 0x0000001b0804723e */ /* 0x000fe400000000ff */
[----:B------:R-:W-:-:S02]  /*9530*/  F2FP.F16.F32.PACK_AB R5, R9, R20 ;  /* 0x000000140905723e */ /* 0x000fc400000000ff */
[----:B------:R-:W-:Y:S02]  /*9540*/  F2FP.F16.F32.PACK_AB R6, R10, R21 ;  /* 0x000000150a06723e */ /* 0x000fe400000000ff */
[----:B------:R-:W-:Y:S02]  /*9550*/  F2FP.F16.F32.PACK_AB R7, R30, R11 ;  /* 0x0000000b1e07723e */ /* 0x000fe400000000ff */
[----:B------:R-:W-:Y:S02]  /*9560*/  F2FP.F16.F32.PACK_AB R8, R12, R29 ;  /* 0x0000001d0c08723e */ /* 0x000fe400000000ff */
[----:B------:R-:W-:Y:S02]  /*9570*/  F2FP.F16.F32.PACK_AB R9, R13, R28 ;  /* 0x0000001c0d09723e */ /* 0x000fe400000000ff */
[----:B------:R-:W-:Y:S02]  /*9580*/  F2FP.F16.F32.PACK_AB R10, R14, R25 ;  /* 0x000000190e0a723e */ /* 0x000fe400000000ff */
[----:B------:R-:W-:Y:S01]  /*9590*/  F2FP.F16.F32.PACK_AB R11, R15, R26 ;  /* 0x0000001a0f0b723e */ /* 0x000fe200000000ff */
[----:B------:R3:W-:Y:S04]  /*95a0*/  STS.128 [R38+0x18400], R4 ;  /* 0x0184000426007388 */ /* 0x0007e80000000c00 */
[----:B------:R3:W-:Y:S02]  /*95b0*/  STS.128 [R0+0x18400], R8 ;  /* 0x0184000800007388 */ /* 0x0007e40000000c00 */
.L_x_1512:
[----:B------:R-:W-:Y:S05]  /*95c0*/  BSYNC B0 ;  /* 0x0000000000007941 */ /* 0x000fea0003800000 */
.L_x_1501:
[----:B------:R-:W-:Y:S01]  /*95d0*/  @!PT LDS RZ, [RZ] ;  /* 0x00000000fffff984 */ /* 0x000fe20000000800 */
[----:B------:R-:W-:Y:S01]  /*95e0*/  @!PT LDS RZ, [RZ] ;  /* 0x00000000fffff984 */ /* 0x000fe20000000800 */
[----:B------:R-:W-:Y:S01]  /*95f0*/  @!PT LDS RZ, [RZ] ;  /* 0x00000000fffff984 */ /* 0x000fe20000000800 */
[----:B------:R-:W-:Y:S01]  /*9600*/  @!PT LDS RZ, [RZ] ;  /* 0x00000000fffff984 */ /* 0x000fe20000000800 */
[----:B------:R5:W-:Y:S06]  /*9610*/  MEMBAR.ALL.CTA ;  /* 0x0000000000007992 */ /* 0x000bec0000008000 */
[----:B-----5:R-:W5:Y:S01]  /*9620*/  FENCE.VIEW.ASYNC.S ;  /* 0x00000000000073c6 */ /* 0x020f620000000000 */
[----:B------:R-:W-:Y:S05]  /*9630*/  WARPSYNC.ALL ;  /* 0x0000000000007948 */ /* 0x000fea0003800000 */
[----:B-----5:R-:W-:Y:S06]  /*9640*/  BAR.SYNC.DEFER_BLOCKING 0xd, 0x100 ;  /* 0x0344000000007b1d */ /* 0x020fec0000010000 */
.L_x_1498:
        /* <DEDUP_REMOVED lines=8> */
.L_x_1522:
[----:B------:R-:W-:Y:S01]  /*96d0*/  IMAD R0, R202, 0x8, R19 ;  /* 0x00000008ca007824 */ /* 0x000fe200078e0213 */
[----:B0-----:R-:W-:-:S04]  /*96e0*/  SHF.L.U32 R13, R214, 0x1f, RZ ;  /* 0x0000001fd60d7819 */ /* 0x001fc800000006ff */
[----:B------:R0:W2:Y:S01]  /*96f0*/  SYNCS.PHASECHK.TRANS64.TRYWAIT P1, [R0+URZ+0x32430], R13 ;  /* 0x0324300d000075a7 */ /* 0x0000a2000802017f */
[----:B------:R-:W-:Y:S05]  /*9700*/  @!P0 BRA `(.L_x_1523) ;  /* 0x0000000000048947 */ /* 0x000fea0003800000 */
[----:B------:R-:W-:Y:S01]  /*9710*/  BPT.TRAP 0x1 ;  /* 0x000000040000795c */ /* 0x000fe20000300000 */
.L_x_1523:
[----:B------:R-:W-:Y:S01]  /*9720*/  VIADD R4, R19, 0x1c400 ;  /* 0x0001c40013047836 */ /* 0x000fe20000000000 */
[----:B------:R-:W-:Y:S02]  /*9730*/  LOP3.LUT R10, R24, 0x10000, RZ, 0xfc, !PT ;  /* 0x00010000180a7812 */ /* 0x000fe400078efcff */
[----:B------:R-:W-:Y:S02]  /*9740*/  MOV R11, 0x40000040 ;  /* 0x40000040000b7802 */ /* 0x000fe40000000f00 */
[----:B------:R-:W-:-:S04]  /*9750*/  SHF.R.U32.HI R4, RZ, 0x4, R4 ;  /* 0x00000004ff047819 */ /* 0x000fc80000011604 */
[----:B------:R-:W-:-:S04]  /*9760*/  LOP3.LUT R4, R4, 0x3fff, RZ, 0xc0, !PT ;  /* 0x00003fff04047812 */ /* 0x000fc800078ec0ff */
[----:B------:R-:W-:-:S05]  /*9770*/  LOP3.LUT R4, R4, 0x10000, RZ, 0xfc, !PT ;  /* 0x0001000004047812 */ /* 0x000fca00078efcff */
[----:B------:R3:W-:Y:S01]  /*9780*/  STL [R1+0x4], R4 ;  /* 0x0000040401007387 */ /* 0x0007e20000100800 */
[----:B--2---:R-:W-:Y:S05]  /*9790*/  @P1 BRA `(.L_x_1524) ;  /* 0x0000000000081947 */ /* 0x004fea0003800000 */
[----:B------:R-:W2:Y:S02]  /*97a0*/  SYNCS.PHASECHK.TRANS64.TRYWAIT P1, [R0+URZ+0x32430], R13 ;  /* 0x0324300d000075a7 */ /* 0x000ea4000802017f */
[----:B--2---:R-:W-:Y:S05]  /*97b0*/  @!P1 BRA `(.L_x_1525) ;  /* 0x0000014000549947 */ /* 0x004fea0003800000 */
.L_x_1524:
[----:B---3--:R-:W3:Y:S01]  /*97c0*/  LDL R4, [R1+0x4] ;  /* 0x0000040001047983 */ /* 0x008ee20000100800 */
[----:B------:R-:W-:Y:S01]  /*97d0*/  IMAD.MOV.U32 R5, RZ, RZ, 0x40000040 ;  /* 0x40000040ff057424 */ /* 0x000fe200078e00ff */
[----:B------:R-:W-:Y:S05]  /*97e0*/  WARPSYNC.ALL ;  /* 0x0000000000007948 */ /* 0x000fea0003800000 */
[C---:B------:R-:W-:Y:S01]  /*97f0*/  R2UR UR4, R10.reuse ;  /* 0x000000000a0472ca */ /* 0x040fe200000e0000 */
[----:B----45:R-:W-:Y:S01]  /*9800*/  WARPGROUP.ARRIVE ;  /* 0x00000000000079c5 */ /* 0x030fe20000000000 */
[----:B------:R-:W-:Y:S01]  /*9810*/  R2UR UR5, R11 ;  /* 0x000000000b0572ca */ /* 0x000fe200000e0000 */
[----:B------:R-:W-:Y:S01]  /*9820*/  VIADD R220, R10, 0x2 ;  /* 0x000000020adc7836 */ /* 0x000fe20000000000 */
[----:B------:R-:W-:Y:S01]  /*9830*/  R2UR UR7, R5 ;  /* 0x00000000050772ca */ /* 0x000fe200000e0000 */
[----:B------:R-:W-:Y:S01]  /*9840*/  IMAD.MOV.U32 R221, RZ, RZ, 0x40000040 ;  /* 0x40000040ffdd7424 */ /* 0x000fe200078e00ff */
[----:B------:R-:W-:Y:S01]  /*9850*/  BSSY B0, `(.L_x_1526) ;  /* 0x0000027000007945 */ /* 0x000fe20003800000 */
[----:B------:R-:W-:-:S02]  /*9860*/  IMAD.MOV.U32 R7, RZ, RZ, 0x40000040 ;  /* 0x40000040ff077424 */ /* 0x000fc400078e00ff */
[C---:B------:R-:W-:Y:S02]  /*9870*/  VIADD R218, R10.reuse, 0x4 ;  /* 0x000000040ada7836 */ /* 0x040fe40000000000 */
[----:B------:R-:W-:Y:S02]  /*9880*/  IMAD.MOV.U32 R219, RZ, RZ, 0x40000040 ;  /* 0x40000040ffdb7424 */ /* 0x000fe400078e00ff */
[----:B------:R-:W-:Y:S02]  /*9890*/  VIADD R216, R10, 0x6 ;  /* 0x000000060ad87836 */ /* 0x000fe40000000000 */
[----:B------:R-:W-:Y:S02]  /*98a0*/  IMAD.MOV.U32 R217, RZ, RZ, 0x40000040 ;  /* 0x40000040ffd97424 */ /* 0x000fe400078e00ff */
[----:B------:R-:W-:Y:S02]  /*98b0*/  IMAD.MOV.U32 R5, RZ, RZ, 0x40000040 ;  /* 0x40000040ff057424 */ /* 0x000fe400078e00ff */
[----:B---3--:R-:W-:-:S04]  /*98c0*/  IMAD R4, R202, 0x300, R4 ;  /* 0x00000300ca047824 */ /* 0x008fc800078e0204 */
        /* <DEDUP_REMOVED lines=8> */
[----:B------:R-:W-:Y:S01]  /*9950*/  VIADD R4, R4, 0x6 ;  /* 0x0000000604047836 */ /* 0x000fe20000000000 */
[----:B------:R-:W-:Y:S01]  /*9960*/  MOV R7, 0x40000040 ;  /* 0x4000004000077802 */ /* 0x000fe20000000f00 */
        /* <DEDUP_REMOVED lines=9> */
[----:B------:R-:W-:Y:S01]  /*9a00*/  HGMMA.64x96x16.F32 R24, gdesc[UR4], R24, gsb0 ;  /* 0x01600000041879f0 */ /* 0x000fe20008000818 */
[----:B------:R-:W-:Y:S02]  /*9a10*/  R2UR UR4, R216 ;  /* 0x00000000d80472ca */ /* 0x000fe400000e0000 */
[----:B------:R-:W-:Y:S02]  /*9a20*/  R2UR UR5, R217 ;  /* 0x00000000d90572ca */ /* 0x000fe400000e0000 */
[----:B------:R-:W-:Y:S02]  /*9a30*/  R2UR UR6, R4 ;  /* 0x00000000040672ca */ /* 0x000fe400000e0000 */
[----:B------:R-:W-:Y:S02]  /*9a40*/  R2UR UR7, R5 ;  /* 0x00000000050772ca */ /* 0x000fe400000e0000 */
[----:B------:R-:W-:Y:S01]  /*9a50*/  SHF.L.U32 R4, R3, 0x1f, RZ ;  /* 0x0000001f03047819 */ /* 0x000fe200000006ff */
[----:B------:R-:W-:-:S02]  /*9a60*/  WARPGROUP.DEPBAR.LE gsb0, 0x0 ;  /* 0x00008000000079c5 */ /* 0x000fc40000010000 */
[----:B------:R-:W-:-:S08]  /*9a70*/  WARPGROUP.ARRIVE ;  /* 0x00000000000079c5 */ /* 0x000fd00000000000 */
[----:B------:R-:W-:Y:S03]  /*9a80*/  HGMMA.64x96x16.F32 R24, gdesc[UR4], R24, gsb0 ;  /* 0x01600000041879f0 */ /* 0x000fe60008000818 */
[----:B------:R-:W-:Y:S02]  /*9a90*/  WARPGROUP.DEPBAR.LE gsb0, 0x0 ;  /* 0x00008000000079c5 */ /* 0x000fe40000010000 */
[----:B------:R-:W3:Y:S02]  /*9aa0*/  SYNCS.PHASECHK.TRANS64.TRYWAIT P1, [R19+URZ+0x32410], R4 ;  /* 0x03241004130075a7 */ /* 0x000ee4000802017f */
[----:B---3--:R-:W-:Y:S05]  /*9ab0*/  @!P1 BRA `(.L_x_1527) ;  /* 0x0000013c00a89947 */ /* 0x008fea0003800000 */
.L_x_1750:
[----:B------:R-:W-:Y:S05]  /*9ac0*/  BSYNC B0 ;  /* 0x0000000000007941 */ /* 0x000fea0003800000 */
.L_x_1526:
[----:B------:R-:W-:Y:S05]  /*9ad0*/  @!P0 BRA `(.L_x_1528) ;  /* 0x0000000000048947 */ /* 0x000fea0003800000 */
[----:B------:R-:W-:Y:S01]  /*9ae0*/  BPT.TRAP 0x1 ;  /* 0x000000040000795c */ /* 0x000fe20000300000 */
.L_x_1528:
[----:B------:R4:W0:Y:S01]  /*9af0*/  SYNCS.PHASECHK.TRANS64.TRYWAIT P1, [R0+URZ+0x32450], R13 ;  /* 0x0324500d000075a7 */ /* 0x000822000802017f */
[----:B------:R-:W-:Y:S05]  /*9b00*/  @!P0 BRA `(.L_x_1529) ;  /* 0x0000000000048947 */ /* 0x000fea0003800000 */
[----:B------:R-:W-:Y:S01]  /*9b10*/  BPT.TRAP 0x1 ;  /* 0x000000040000795c */ /* 0x000fe20000300000 */
.L_x_1529:
[----:B0-----:R-:W-:Y:S05]  /*9b20*/  @P1 BRA `(.L_x_1530) ;  /* 0x0000000000081947 */ /* 0x001fea0003800000 */
[----:B------:R-:W0:Y:S02]  /*9b30*/  SYNCS.PHASECHK.TRANS64.TRYWAIT P1, [R0+URZ+0x32450], R13 ;  /* 0x0324500d000075a7 */ /* 0x000e24000802017f */
[----:B0-----:R-:W-:Y:S05]  /*9b40*/  @!P1 BRA `(.L_x_1531) ;  /* 0x0000013c00989947 */ /* 0x001fea0003800000 */
.L_x_1530:
[----:B------:R-:W-:Y:S05]  /*9b50*/  WARPSYNC.ALL ;  /* 0x0000000000007948 */ /* 0x000fea0003800000 */
[----:B------:R-:W-:Y:S01]  /*9b60*/  IMAD R72, R72, 0x2000, R19 ;  /* 0x0000200048487824 */ /* 0x000fe200078e0213 */
[----:B------:R-:W-:Y:S01]  /*9b70*/  WARPGROUP.ARRIVE ;  /* 0x00000000000079c5 */ /* 0x000fe20000000000 */
[----:B------:R-:W-:Y:S01]  /*9b80*/  VIADD R227, R19, 0x400 ;  /* 0x0000040013e37836 */ /* 0x000fe20000000000 */
[----:B------:R-:W-:Y:S01]  /*9b90*/  UMOV UR9, 0x40000040 ;  /* 0x4000004000097882 */ /* 0x000fe20000000000 */
[----:B------:R-:W-:Y:S01]  /*9ba0*/  IMAD.MOV.U32 R5, RZ, RZ, 0x40000040 ;  /* 0x40000040ff057424 */ /* 0x000fe200078e00ff */
[----:B------:R-:W-:Y:S01]  /*9bb0*/  R2UR UR4, R72 ;  /* 0x00000000480472ca */ /* 0x000fe200000e0000 */
[----:B------:R-:W-:Y:S01]  /*9bc0*/  IMAD.MOV.U32 R7, RZ, RZ, 0x40000040 ;  /* 0x40000040ff077424 */ /* 0x000fe200078e00ff */
[----:B------:R-:W-:Y:S01]  /*9bd0*/  SHF.R.U32.HI R227, RZ, 0x4, R227 ;  /* 0x00000004ffe37819 */ /* 0x000fe200000116e3 */
[----:B------:R-:W-:Y:S01]  /*9be0*/  UMOV UR57, 0x40000040 ;  /* 0x4000004000397882 */ /* 0x000fe20000000000 */
[----:B------:R-:W-:Y:S01]  /*9bf0*/  R2UR UR11, R5 ;  /* 0x00000000050b72ca */ /* 0x000fe200000e0000 */
[----:B------:R-:W-:Y:S01]  /*9c00*/  UMOV UR53, 0x40000040 ;  /* 0x4000004000357882 */ /* 0x000fe20000000000 */
[----:B------:R-:W-:Y:S01]  /*9c10*/  LOP3.LUT R227, R227, 0x3fff, RZ, 0xc0, !PT ;  /* 0x00003fffe3e37812 */ /* 0x000fe200078ec0ff */
[----:B------:R-:W-:Y:S01]  /*9c20*/  UMOV UR49, 0x40000040 ;  /* 0x4000004000317882 */ /* 0x000fe20000000000 */
[----:B--2-4-:R-:W-:Y:S01]  /*9c30*/  MOV R13, UR9 ;  /* 0x00000009000d7c02 */ /* 0x014fe20008000f00 */
[----:B------:R-:W-:Y:S01]  /*9c40*/  UMOV UR45, 0x40000040 ;  /* 0x40000040002d7882 */ /* 0x000fe20000000000 */
[----:B------:R-:W-:Y:S01]  /*9c50*/  LOP3.LUT R3, R227, 0x10000, RZ, 0xfc, !PT ;  /* 0x00010000e3037812 */ /* 0x000fe200078efcff */
[----:B------:R-:W-:Y:S01]  /*9c60*/  UMOV UR41, 0x40000040 ;  /* 0x4000004000297882 */ /* 0x000fe20000000000 */
[----:B------:R-:W-:Y:S01]  /*9c70*/  IMAD.MOV.U32 R5, RZ, RZ, 0x40000040 ;  /* 0x40000040ff057424 */ /* 0x000fe200078e00ff */
[----:B------:R-:W-:-:S02]  /*9c80*/  UIADD3 UR4, UR4, 0x22400, URZ ;  /* 0x0002240004047890 */ /* 0x000fc4000fffe03f */
[----:B---3--:R-:W-:Y:S01]  /*9c90*/  IMAD R4, R202, 0xc00, R3 ;  /* 0x00000c00ca047824 */ /* 0x008fe200078e0203 */
[----:B------:R0:W-:Y:S01]  /*9ca0*/  STL [R1+0x38], R3 ;  /* 0x0000380301007387 */ /* 0x0001e20000100800 */
[----:B------:R-:W-:Y:S01]  /*9cb0*/  USHF.R.U32.HI UR4, URZ, 0x4, UR4 ;  /* 0x000000043f047899 */ /* 0x000fe20008011604 */
[----:B------:R-:W-:Y:S01]  /*9cc0*/  R2UR UR39, R5 ;  /* 0x00000000052772ca */ /* 0x000fe200000e0000 */
[C---:B------:R-:W-:Y:S01]  /*9cd0*/  VIADD R6, R4.reuse, 0x2 ;  /* 0x0000000204067836 */ /* 0x040fe20000000000 */
[----:B------:R-:W-:Y:S01]  /*9ce0*/  R2UR UR10, R4 ;  /* 0x00000000040a72ca */ /* 0x000fe200000e0000 */
[----:B------:R-:W-:Y:S01]  /*9cf0*/  ULOP3.LUT UR4, UR4, 0x3fff, URZ, 0xc0, !UPT ;  /* 0x00003fff04047892 */ /* 0x000fe2000f8ec03f */
[----:B------:R-:W-:-:S03]  /*9d00*/  UMOV UR37, 0x40000040 ;  /* 0x4000004000257882 */ /* 0x000fc60000000000 */
[----:B------:R-:W-:Y:S01]  /*9d10*/  ULOP3.LUT UR4, UR4, 0x10000, URZ, 0xfc, !UPT ;  /* 0x0001000004047892 */ /* 0x000fe2000f8efc3f */
[----:B0-----:R-:W0:Y:S03]  /*9d20*/  S2R R3, SR_TID.X ;  /* 0x0000000000037919 */ /* 0x001e260000002100 */
[----:B------:R-:W-:Y:S02]  /*9d30*/  UIADD3 UR5, UR4, 0x2, URZ ;  /* 0x0000000204057890 */ /* 0x000fe4000fffe03f */
[----:B------:R-:W-:Y:S02]  /*9d40*/  UIADD3 UR56, UR4, 0x804, URZ ;  /* 0x0000080404387890 */ /* 0x000fe4000fffe03f */
[----:B------:R-:W-:Y:S01]  /*9d50*/  UMOV UR8, UR4 ;  /* 0x0000000400087c82 */ /* 0x000fe20008000000 */
[----:B------:R-:W-:Y:S01]  /*9d60*/  UIADD3 UR52, UR4, 0x806, URZ ;  /* 0x0000080604347890 */ /* 0x000fe2000fffe03f */
[----:B------:R-:W-:Y:S01]  /*9d70*/  HGMMA.64x96x16.F32 R24, gdesc[UR8], R24, gsb0 ;  /* 0x01600000081879f0 */ /* 0x000fe20008000818 */
[----:B------:R-:W-:Y:S01]  /*9d80*/  R2UR UR10, R6 ;  /* 0x00000000060a72ca */ /* 0x000fe200000e0000 */
[----:B------:R-:W-:Y:S01]  /*9d90*/  IMAD.U32 R12, RZ, RZ, UR8 ;  /* 0x00000008ff0c7e24 */ /* 0x000fe2000f8e00ff */
[----:B------:R-:W-:Y:S01]  /*9da0*/  R2UR UR11, R7 ;  /* 0x00000000070b72ca */ /* 0x000fe200000e0000 */
[----:B------:R-:W-:Y:S01]  /*9db0*/  UMOV UR8, UR5 ;  /* 0x0000000500087c82 */ /* 0x000fe20008000000 */
[----:B------:R-:W-:Y:S01]  /*9dc0*/  UMOV UR9, 0x40000040 ;  /* 0x4000004000097882 */ /* 0x000fe20000000000 */
[----:B------:R-:W-:Y:S01]  /*9dd0*/  VIADD R6, R4, 0x4 ;  /* 0x0000000404067836 */ /* 0x000fe20000000000 */
[----:B------:R-:W-:Y:S01]  /*9de0*/  UIADD3 UR5, UR4, 0x4, URZ ;  /* 0x0000000404057890 */ /* 0x000fe2000fffe03f */
[----:B------:R-:W-:Y:S01]  /*9df0*/  IMAD.MOV.U32 R7, RZ, RZ, 0x40000040 ;  /* 0x40000040ff077424 */ /* 0x000fe200078e00ff */
[----:B------:R2:W-:Y:S01]  /*9e00*/  STL.64 [R1+0x50], R12 ;  /* 0x0000500c01007387 */ /* 0x0005e20000100a00 */
[----:B------:R-:W-:-:S02]  /*9e10*/  UIADD3 UR48, UR4, 0xc00, URZ ;  /* 0x00000c0004307890 */ /* 0x000fc4000fffe03f */
[----:B------:R-:W-:Y:S02]  /*9e20*/  UIADD3 UR44, UR4, 0xc02, URZ ;  /* 0x00000c02042c7890 */ /* 0x000fe4000fffe03f */
[----:B------:R-:W-:Y:S02]  /*9e30*/  UIADD3 UR40, UR4, 0xc04, URZ ;  /* 0x00000c0404287890 */ /* 0x000fe4000fffe03f */
[----:B------:R-:W-:Y:S01]  /*9e40*/  UIADD3 UR36, UR4, 0xc06, URZ ;  /* 0x00000c0604247890 */ /* 0x000fe2000fffe03f */
[----:B--2---:R-:W-:Y:S02]  /*9e50*/  IMAD.U32 R12, RZ, RZ, UR8 ;  /* 0x00000008ff0c7e24 */ /* 0x004fe4000f8e00ff */
[----:B------:R-:W-:Y:S01]  /*9e60*/  IMAD.U32 R13, RZ, RZ, UR9 ;  /* 0x00000009ff0d7e24 */ /* 0x000fe2000f8e00ff */
[----:B0-----:R-:W-:-:S04]  /*9e70*/  SHF.R.U32.HI R3, RZ, 0x7, R3 ;  /* 0x00000007ff037819 */ /* 0x001fc80000011603 */
[----:B------:R0:W-:Y:S01]  /*9e80*/  STL.64 [R1+0x48], R12 ;  /* 0x0000480c01007387 */ /* 0x0001e20000100a00 */
[----:B------:R-:W-:Y:S02]  /*9e90*/  WARPGROUP.DEPBAR.LE gsb0, 0x0 ;  /* 0x00008000000079c5 */ /* 0x000fe40000010000 */
[----:B------:R-:W-:-:S06]  /*9ea0*/  WARPGROUP.ARRIVE ;  /* 0x00000000000079c5 */ /* 0x000fcc0000000000 */
[----:B------:R-:W-:Y:S01]  /*9eb0*/  HGMMA.64x96x16.F32 R24, gdesc[UR8], R24, gsb0 ;  /* 0x01600000081879f0 */ /* 0x000fe20008000818 */
[----:B------:R-:W-:Y:S01]  /*9ec0*/  R2UR UR10, R6 ;  /* 0x00000000060a72ca */ /* 0x000fe200000e0000 */
[----:B------:R-:W-:Y:S01]  /*9ed0*/  UMOV UR8, UR5 ;  /* 0x0000000500087c82 */ /* 0x000fe20008000000 */
[----:B------:R-:W-:Y:S01]  /*9ee0*/  R2UR UR11, R7 ;  /* 0x00000000070b72ca */ /* 0x000fe200000e0000 */
[----:B------:R-:W-:Y:S01]  /*9ef0*/  UMOV UR9, 0x40000040 ;  /* 0x4000004000097882 */ /* 0x000fe20000000000 */
[----:B------:R-:W-:Y:S01]  /*9f00*/  IMAD.MOV.U32 R7, RZ, RZ, 0x40000040 ;  /* 0x40000040ff077424 */ /* 0x000fe200078e00ff */
[----:B------:R-:W-:Y:S01]  /*9f10*/  IADD3 R6, R4, 0x6, RZ ;  /* 0x0000000604067810 */ /* 0x000fe20007ffe0ff */
[----:B------:R-:W-:Y:S01]  /*9f20*/  UIADD3 UR5, UR4, 0x6, URZ ;  /* 0x0000000604057890 */ /* 0x000fe2000fffe03f */
[----:B0-----:R-:W-:Y:S02]  /*9f30*/  IMAD.U32 R12, RZ, RZ, UR8 ;  /* 0x00000008ff0c7e24 */ /* 0x001fe4000f8e00ff */
[----:B------:R-:W-:-:S05]  /*9f40*/  IMAD.U32 R13, RZ, RZ, UR9 ;  /* 0x00000009ff0d7e24 */ /* 0x000fca000f8e00ff */
        /* <DEDUP_REMOVED lines=8> */
[----:B------:R-:W-:Y:S01]  /*9fd0*/  VIADD R6, R4, 0x300 ;  /* 0x0000030004067836 */ /* 0x000fe20000000000 */
[----:B------:R-:W-:Y:S01]  /*9fe0*/  UIADD3 UR5, UR4, 0x400, URZ ;  /* 0x0000040004057890 */ /* 0x000fe2000fffe03f */
[----:B------:R-:W-:Y:S02]  /*9ff0*/  IMAD.MOV.U32 R7, RZ, RZ, 0x40000040 ;  /* 0x40000040ff077424 */ /* 0x000fe400078e00ff */
        /* <DEDUP_REMOVED lines=11> */
[----:B------:R-:W-:Y:S01]  /*a0b0*/  MOV R7, 0x40000040 ;  /* 0x4000004000077802 */ /* 0x000fe20000000f00 */
        /* <DEDUP_REMOVED lines=39> */
[----:B------:R-:W-:Y:S01]  /*a330*/  IMAD.MOV.U32 R7, RZ, RZ, 0x40000040 ;  /* 0x40000040ff077424 */ /* 0x000fe200078e00ff */
[----:B0-----:R-:W-:Y:S01]  /*a340*/  MOV R12, UR8 ;  /* 0x00000008000c7c02 */ /* 0x001fe20008000f00 */
        /* <DEDUP_REMOVED lines=23> */
[----:B------:R-:W-:Y:S01]  /*a4c0*/  MOV R229, UR9 ;  /* 0x0000000900e57c02 */ /* 0x000fe20008000f00 */
[----:B------:R-:W-:Y:S02]  /*a4d0*/  IMAD.MOV.U32 R7, RZ, RZ, 0x40000040 ;  /* 0x40000040ff077424 */ /* 0x000fe400078e00ff */
[----:B------:R-:W-:Y:S01]  /*a4e0*/  IMAD.U32 R228, RZ, RZ, UR8 ;  /* 0x00000008ffe47e24 */ /* 0x000fe2000f8e00ff */
[----:B------:R-:W-:Y:S01]  /*a4f0*/  R2UR UR58, R6 ;  /* 0x00000000063a72ca */ /* 0x000fe200000e0000 */
[----:B------:R-:W-:Y:S01]  /*a500*/  VIADD R6, R4, 0x606 ;  /* 0x0000060604067836 */ /* 0x000fe20000000000 */
[----:B------:R-:W-:Y:S01]  /*a510*/  R2UR UR59, R7 ;  /* 0x00000000073b72ca */ /* 0x000fe200000e0000 */
[----:B------:R-:W-:-:S03]  /*a520*/  IMAD.MOV.U32 R7, RZ, RZ, 0x40000040 ;  /* 0x40000040ff077424 */ /* 0x000fc600078e00ff */
        /* <DEDUP_REMOVED lines=8> */
[----:B------:R-:W-:Y:S02]  /*a5b0*/  R2UR UR46, R6 ;  /* 0x00000000062e72ca */ /* 0x000fe400000e0000 */
[----:B------:R-:W-:Y:S01]  /*a5c0*/  R2UR UR47, R7 ;  /* 0x00000000072f72ca */ /* 0x000fe200000e0000 */
[----:B------:R-:W-:Y:S01]  /*a5d0*/  IMAD.MOV.U32 R7, RZ, RZ, 0x40000040 ;  /* 0x40000040ff077424 */ /* 0x000fe200078e00ff */
[C---:B------:R-:W-:Y:S01]  /*a5e0*/  IADD3 R6, R4.reuse, 0x904, RZ ;  /* 0x0000090404067810 */ /* 0x040fe20007ffe0ff */
[----:B------:R-:W-:-:S03]  /*a5f0*/  VIADD R4, R4, 0x906 ;  /* 0x0000090604047836 */ /* 0x000fc60000000000 */
[----:B------:R-:W-:Y:S02]  /*a600*/  R2UR UR42, R6 ;  /* 0x00000000062a72ca */ /* 0x000fe400000e0000 */
[----:B------:R-:W-:Y:S02]  /*a610*/  R2UR UR43, R7 ;  /* 0x00000000072b72ca */ /* 0x000fe400000e0000 */
[----:B------:R-:W-:Y:S02]  /*a620*/  R2UR UR38, R4 ;  /* 0x00000000042672ca */ /* 0x000fe400000e0000 */
        /* <DEDUP_REMOVED lines=26> */
.L_x_1532:
[----:B------:R-:W2:Y:S01]  /*a7d0*/  LDL R72, [R1+0x80] ;  /* 0x0000800001487983 */ /* 0x000ea20000100800 */
[----:B------:R-:W-:Y:S01]  /*a7e0*/  ULDC UR4, c[0x0][0xad0] ;  /* 0x0002b40000047ab9 */ /* 0x000fe20000000800 */
[----:B------:R-:W-:Y:S01]  /*a7f0*/  ULDC UR5, c[0x0][0xa80] ;  /* 0x0002a00000057ab9 */ /* 0x000fe20000000800 */
[----:B------:R-:W-:Y:S01]  /*a800*/  FMUL.FTZ R3, R24, UR4 ;  /* 0x0000000418037c20 */ /* 0x000fe20008410000 */
[----:B------:R-:W-:Y:S01]  /*a810*/  FMUL.FTZ R4, R25, UR4 ;  /* 0x0000000419047c20 */ /* 0x000fe20008410000 */
[----:B------:R-:W-:Y:S01]  /*a820*/  FMUL.FTZ R8, R28, UR4 ;  /* 0x000000041c087c20 */ /* 0x000fe20008410000 */
[----:B------:R-:W-:Y:S01]  /*a830*/  FMUL.FTZ R15, R32, UR4 ;  /* 0x00000004200f7c20 */ /* 0x000fe20008410000 */
[----:B0-----:R-:W-:Y:S01]  /*a840*/  FMUL.FTZ R12, R29, UR4 ;  /* 0x000000041d0c7c20 */ /* 0x001fe20008410000 */
[----:B------:R-:W-:Y:S01]  /*a850*/  FMUL.FTZ R32, R43, UR4 ;  /* 0x000000042b207c20 */ /* 0x000fe20008410000 */
[----:B------:R-:W0:Y:S01]  /*a860*/  MUFU.TANH R3, R3 ;  /* 0x0000000300037308 */ /* 0x000e220000002400 */
[----:B------:R-:W-:Y:S01]  /*a870*/  FMUL.FTZ R43, R54, UR4 ;  /* 0x00000004362b7c20 */ /* 0x000fe20008410000 */
[----:B------:R-:W-:-:S02]  /*a880*/  IMAD R54, R176, -0x60, R155 ;  /* 0xffffffa0b0367824 */ /* 0x000fc400078e029b */
        /* <DEDUP_REMOVED lines=43> */
[----:B------:R-:W1:Y:S01]  /*ab40*/  S2R R177, SR_CgaCtaId ;  /* 0x0000000000b17919 */ /* 0x000e620000008800 */
[----:B------:R-:W-:Y:S01]  /*ab50*/  LOP3.LUT R227, R227, 0x3000000, RZ, 0xfc, !PT ;  /* 0x03000000e3e37812 */ /* 0x000fe200078efcff */
[----:B------:R-:W1:Y:S08]  /*ab60*/  MUFU.TANH R7, R7 ;  /* 0x0000000700077308 */ /* 0x000e700000002400 */
        /* <DEDUP_REMOVED lines=29> */
[----:B------:R-:W1:Y:S01]  /*ad40*/  MUFU.TANH R47, R47 ;  /* 0x0000002f002f7308 */ /* 0x000e620000002400 */
[----:B--2---:R-:W-:-:S04]  /*ad50*/  IADD3 R54, -R72, 0x60, R54 ;  /* 0x0000006048367810 */ /* 0x004fc80007ffe136 */
[----:B------:R-:W-:-:S03]  /*ad60*/  ISETP.GT.AND P2, PT, R54, RZ, PT ;  /* 0x000000ff3600720c */ /* 0x000fc60003f44270 */
[----:B------:R-:W2:Y:S01]  /*ad70*/  MUFU.TANH R52, R52 ;  /* 0x0000003400347308 */ /* 0x000ea20000002400 */
[C---:B------:R-:W-:Y:S02]  /*ad80*/  ISETP.GT.AND P3, PT, R54.reuse, 0x1, PT ;  /* 0x000000013600780c */ /* 0x040fe40003f64270 */
[----:B------:R-:W-:Y:S02]  /*ad90*/  ISETP.GT.AND P4, PT, R54, 0x8, PT ;  /* 0x000000083600780c */ /* 0x000fe40003f84270 */
[----:B0-----:R-:W-:Y:S02]  /*ada0*/  FSEL R3, R3, -INF , P2 ;  /* 0xff80000003037808 */ /* 0x001fe40001000000 */
[----:B---3--:R-:W-:Y:S01]  /*adb0*/  FSEL R4, R4, -INF , P3 ;  /* 0xff80000004047808 */ /* 0x008fe20001800000 */
[----:B------:R-:W0:Y:S01]  /*adc0*/  MUFU.TANH R48, R48 ;  /* 0x0000003000307308 */ /* 0x000e220000002400 */
[----:B------:R-:W-:Y:S02]  /*add0*/  ISETP.GT.AND P5, PT, R54, 0x9, PT ;  /* 0x000000093600780c */ /* 0x000fe40003fa4270 */
[----:B----4-:R-:W-:-:S02]  /*ade0*/  FSEL R56, R8, -INF , P4 ;  /* 0xff80000008387808 */ /* 0x010fc40002000000 */
[----:B------:R-:W-:Y:S02]  /*adf0*/  FMNMX.FTZ R57, R3, R4, !PT ;  /* 0x0000000403397209 */ /* 0x000fe40007810000 */
[----:B------:R-:W-:Y:S01]  /*ae00*/  ISETP.GT.AND P1, PT, R54, 0x10, PT ;  /* 0x000000103600780c */ /* 0x000fe20003f24270 */
[----:B------:R-:W3:Y:S01]  /*ae10*/  MUFU.TANH R53, R53 ;  /* 0x0000003500357308 */ /* 0x000ee20000002400 */
[----:B-----5:R-:W-:Y:S02]  /*ae20*/  FSEL R12, R12, -INF , P5 ;  /* 0xff8000000c0c7808 */ /* 0x020fe40002800000 */
[----:B------:R-:W-:Y:S02]  /*ae30*/  FMNMX.FTZ R59, R56, R57, !PT ;  /* 0x00000039383b7209 */ /* 0x000fe40007810000 */
[----:B-1----:R-:W-:Y:S02]  /*ae40*/  FSEL R5, R5, -INF , P2 ;  /* 0xff80000005057808 */ /* 0x002fe40001000000 */
[----:B------:R-:W-:Y:S01]  /*ae50*/  ISETP.GT.AND P2, PT, R54, 0x11, PT ;  /* 0x000000113600780c */ /* 0x000fe20003f44270 */
[----:B------:R-:W1:Y:S01]  /*ae60*/  MUFU.TANH R51, R51 ;  /* 0x0000003300337308 */ /* 0x000e620000002400 */
[----:B------:R-:W-:-:S02]  /*ae70*/  FSEL R57, R15, -INF , P1 ;  /* 0xff8000000f397808 */ /* 0x000fc40000800000 */
[----:B------:R-:W-:Y:S02]  /*ae80*/  FMNMX.FTZ R58, R12, R59, !PT ;  /* 0x0000003b0c3a7209 */ /* 0x000fe40007810000 */
[----:B------:R-:W-:Y:S02]  /*ae90*/  FSEL R15, R7, -INF , P3 ;  /* 0xff800000070f7808 */ /* 0x000fe40001800000 */
[----:B------:R-:W-:Y:S01]  /*aea0*/  ISETP.GT.AND P3, PT, R54, 0x18, PT ;  /* 0x000000183600780c */ /* 0x000fe20003f64270 */
[----:B------:R-:W4:Y:S01]  /*aeb0*/  MUFU.TANH R55, R55 ;  /* 0x0000003700377308 */ /* 0x000f220000002400 */
        /* <DEDUP_REMOVED lines=50> */
[----:B------:R-:W-:Y:S02]  /*b1e0*/  FSEL R59, R46, -INF , P4 ;  /* 0xff8000002e3b7808 */ /* 0x000fe40002000000 */
[----:B------:R-:W-:Y:S02]  /*b1f0*/  ISETP.GT.AND P5, PT, R54, 0x48, PT ;  /* 0x000000483600780c */ /* 0x000fe40003fa4270 */
        /* <DEDUP_REMOVED lines=11> */
[----:B--2---:R-:W-:Y:S02]  /*b2b0*/  FSEL R52, R52, -INF , P2 ;  /* 0xff80000034347808 */ /* 0x004fe40001000000 */
[----:B------:R-:W-:Y:S02]  /*b2c0*/  FMNMX.FTZ R7, R61, R46, !PT ;  /* 0x0000002e3d077209 */ /* 0x000fe40007810000 */
[----:B0-----:R-:W-:-:S02]  /*b2d0*/  FSEL R48, R48, -INF , P4 ;  /* 0xff80000030307808 */ /* 0x001fc40002000000 */
[----:B------:R-:W-:Y:S02]  /*b2e0*/  ISETP.GT.AND P4, PT, R54, 0x58, PT ;  /* 0x000000583600780c */ /* 0x000fe40003f84270 */
[----:B---3--:R-:W-:Y:S02]  /*b2f0*/  FSEL R53, R53, -INF , P3 ;  /* 0xff80000035357808 */ /* 0x008fe40001800000 */
[----:B------:R-:W-:Y:S02]  /*b300*/  FMNMX.FTZ R46, R52, R7, !PT ;  /* 0x00000007342e7209 */ /* 0x000fe40007810000 */
[----:B-1----:R-:W-:Y:S02]  /*b310*/  FSEL R51, R51, -INF , P5 ;  /* 0xff80000033337808 */ /* 0x002fe40002800000 */
[----:B------:R-:W-:Y:S02]  /*b320*/  ISETP.GT.AND P5, PT, R54, 0x59, PT ;  /* 0x000000593600780c */ /* 0x000fe40003fa4270 */
[----:B----4-:R-:W-:-:S02]  /*b330*/  FSEL R55, R55, -INF , P4 ;  /* 0xff80000037377808 */ /* 0x010fc40002000000 */
[----:B------:R-:W-:Y:S02]  /*b340*/  FMNMX.FTZ R46, R53, R46, !PT ;  /* 0x0000002e352e7209 */ /* 0x000fe40007810000 */
[----:B-----5:R-:W-:Y:S02]  /*b350*/  FSEL R54, R8, -INF , P5 ;  /* 0xff80000008367808 */ /* 0x020fe40002800000 */
[----:B------:R-:W-:Y:S01]  /*b360*/  FMNMX.FTZ R7, R55, R46, !PT ;  /* 0x0000002e37077209 */ /* 0x000fe20007810000 */
[----:B------:R-:W-:Y:S01]  /*b370*/  FMUL.FTZ R46, R63, UR4 ;  /* 0x000000043f2e7c20 */ /* 0x000fe20008410000 */
[----:B------:R-:W-:Y:S01]  /*b380*/  FMNMX.FTZ R50, R5, R15, !PT ;  /* 0x0000000f05327209 */ /* 0x000fe20007810000 */
[----:B------:R-:W-:Y:S01]  /*b390*/  FMUL.FTZ R63, R66, UR4 ;  /* 0x00000004423f7c20 */ /* 0x000fe20008410000 */
[----:B------:R-:W-:Y:S01]  /*b3a0*/  FMNMX.FTZ R45, R54, R7, !PT ;  /* 0x00000007362d7209 */ /* 0x000fe20007810000 */
[----:B------:R-:W-:Y:S02]  /*b3b0*/  IMAD.U32 R7, RZ, RZ, UR5 ;  /* 0x00000005ff077e24 */ /* 0x000fe4000f8e00ff */
[----:B------:R-:W-:Y:S01]  /*b3c0*/  FMUL.FTZ R66, R71, UR4 ;  /* 0x0000000447427c20 */ /* 0x000fe20008410000 */
[----:B------:R-:W0:Y:S01]  /*b3d0*/  MUFU.TANH R46, R46 ;  /* 0x0000002e002e7308 */ /* 0x000e220000002400 */
[----:B------:R-:W1:Y:S07]  /*b3e0*/  SHFL.BFLY PT, R8, R45, 0x2, 0x1f ;  /* 0x0c401f002d087f89 */ /* 0x000e6e00000e0000 */
[----:B------:R-:W2:Y:S08]  /*b3f0*/  MUFU.TANH R63, R63 ;  /* 0x0000003f003f7308 */ /* 0x000eb00000002400 */
[----:B------:R-:W3:Y:S01]  /*b400*/  MUFU.TANH R66, R66 ;  /* 0x0000004200427308 */ /* 0x000ee20000002400 */
[----:B-1----:R-:W-:-:S02]  /*b410*/  FMNMX.FTZ R49, R45, R8, !PT ;  /* 0x000000082d317209 */ /* 0x002fc40007810000 */
[----:B------:R-:W-:-:S03]  /*b420*/  FMNMX.FTZ R45, R13, R50, !PT ;  /* 0x000000320d2d7209 */ /* 0x000fc60007810000 */
[----:B------:R-:W1:Y:S01]  /*b430*/  SHFL.BFLY PT, R8, R49, 0x1, 0x1f ;  /* 0x0c201f0031087f89 */ /* 0x000e6200000e0000 */
[----:B------:R-:W-:Y:S02]  /*b440*/  FMNMX.FTZ R50, R14, R45, !PT ;  /* 0x0000002d0e327209 */ /* 0x000fe40007810000 */
[----:B-1----:R-:W-:-:S04]  /*b450*/  FMNMX.FTZ R8, R49, R8, !PT ;  /* 0x0000000831087209 */ /* 0x002fc80007810000 */
[C---:B------:R-:W-:Y:S01]  /*b460*/  FSETP.NEU.FTZ.AND P6, PT, R8.reuse, -INF , PT ;  /* 0xff8000000800780b */ /* 0x040fe20003fdd000 */
[----:B------:R-:W-:-:S05]  /*b470*/  FMUL.FTZ R62, R8, R7 ;  /* 0x00000007083e7220 */ /* 0x000fca0000410000 */
[----:B------:R-:W-:-:S05]  /*b480*/  FSEL R62, R62, RZ, P6 ;  /* 0x000000ff3e3e7208 */ /* 0x000fca0003000000 */
[-CC-:B------:R-:W-:Y:S01]  /*b490*/  FFMA.FTZ R152, R3, R7.reuse, -R62.reuse ;  /* 0x0000000703987223 */ /* 0x180fe2000001083e */
[----:B------:R-:W-:Y:S01]  /*b4a0*/  FMNMX.FTZ R3, R21, R50, !PT ;  /* 0x0000003215037209 */ /* 0x000fe20007810000 */
[-CC-:B------:R-:W-:Y:S01]  /*b4b0*/  FFMA.FTZ R45, R4, R7.reuse, -R62.reuse ;  /* 0x00000007042d7223 */ /* 0x180fe2000001083e */
[-CC-:B------:R-:W-:Y:S01]  /*b4c0*/  FFMA.FTZ R49, R12, R7.reuse, -R62.reuse ;  /* 0x000000070c317223 */ /* 0x180fe2000001083e */
[----:B0-----:R-:W-:Y:S01]  /*b4d0*/  FSEL R12, R46, -INF , P1 ;  /* 0xff8000002e0c7808 */ /* 0x001fe20000800000 */
[--C-:B------:R-:W-:Y:S01]  /*b4e0*/  FFMA.FTZ R154, R56, R7, -R62.reuse ;  /* 0x00000007389a7223 */ /* 0x100fe2000001083e */
[----:B------:R-:W-:Y:S01]  /*b4f0*/  FMNMX.FTZ R4, R24, R3, !PT ;  /* 0x0000000318047209 */ /* 0x000fe20007810000 */
[-CC-:B------:R-:W-:Y:S01]  /*b500*/  FFMA.FTZ R156, R57, R7.reuse, -R62.reuse ;  /* 0x00000007399c7223 */ /* 0x180fe2000001083e */
[----:B--2---:R-:W-:Y:S01]  /*b510*/  FSEL R56, R63, -INF , P2 ;  /* 0xff8000003f387808 */ /* 0x004fe20001000000 */
[-CC-:B------:R-:W-:Y:S01]  /*b520*/  FFMA.FTZ R50, R20, R7.reuse, -R62.reuse ;  /* 0x0000000714327223 */ /* 0x180fe2000001083e */
[----:B------:R-:W-:Y:S01]  /*b530*/  FMNMX.FTZ R3, R27, R4, !PT ;  /* 0x000000041b037209 */ /* 0x000fe20007810000 */
[-CC-:B------:R-:W-:Y:S01]  /*b540*/  FFMA.FTZ R172, R52, R7.reuse, -R62.reuse ;  /* 0x0000000734ac7223 */ /* 0x180fe2000001083e */
[----:B------:R-:W-:Y:S01]  /*b550*/  FSEL R63, R65, -INF , P3 ;  /* 0xff800000413f7808 */ /* 0x000fe20001800000 */
[--C-:B------:R-:W-:Y:S01]  /*b560*/  FFMA.FTZ R162, R33, R7, -R62.reuse ;  /* 0x0000000721a27223 */ /* 0x100fe2000001083e */
[----:B------:R-:W-:Y:S01]  /*b570*/  FMNMX.FTZ R4, R28, R3, !PT ;  /* 0x000000031c047209 */ /* 0x000fe20007810000 */
[-CC-:B------:R-:W-:Y:S01]  /*b580*/  FFMA.FTZ R33, R34, R7.reuse, -R62.reuse ;  /* 0x0000000722217223 */ /* 0x180fe2000001083e */
[----:B------:R-:W-:Y:S01]  /*b590*/  FSEL R57, R64, -INF , P4 ;  /* 0xff80000040397808 */ /* 0x000fe20002000000 */
[-CC-:B------:R-:W-:Y:S01]  /*b5a0*/  FFMA.FTZ R34, R38, R7.reuse, -R62.reuse ;  /* 0x0000000726227223 */ /* 0x180fe2000001083e */
[----:B------:R-:W-:Y:S01]  /*b5b0*/  FMNMX.FTZ R3, R31, R4, !PT ;  /* 0x000000041f037209 */ /* 0x000fe20007810000 */
[----:B------:R-:W-:Y:S01]  /*b5c0*/  MUFU.EX2 R152, R152 ;  /* 0x0000009800987308 */ /* 0x000fe20000000800 */
[----:B---3--:R-:W-:Y:S01]  /*b5d0*/  FSEL R64, R66, -INF , P5 ;  /* 0xff80000042407808 */ /* 0x008fe20002800000 */
[--C-:B------:R-:W-:Y:S01]  /*b5e0*/  FFMA.FTZ R166, R41, R7, -R62.reuse ;  /* 0x0000000729a67223 */ /* 0x100fe2000001083e */
[----:B------:R-:W-:Y:S01]  /*b5f0*/  FMNMX.FTZ R4, R32, R3, !PT ;  /* 0x0000000320047209 */ /* 0x000fe20007810000 */
[-CC-:B------:R-:W-:Y:S01]  /*b600*/  FFMA.FTZ R164, R37, R7.reuse, -R62.reuse ;  /* 0x0000000725a47223 */ /* 0x180fe2000001083e */
[-CC-:B------:R-:W-:Y:S01]  /*b610*/  FFMA.FTZ R37, R42, R7.reuse, -R62.reuse ;  /* 0x000000072a257223 */ /* 0x180fe2000001083e */
[-CC-:B------:R-:W-:Y:S01]  /*b620*/  FFMA.FTZ R158, R25, R7.reuse, -R62.reuse ;  /* 0x00000007199e7223 */ /* 0x180fe2000001083e */
[----:B------:R-:W-:Y:S01]  /*b630*/  FMNMX.FTZ R3, R35, R4, !PT ;  /* 0x0000000423037209 */ /* 0x000fe20007810000 */
[----:B------:R-:W0:Y:S01]  /*b640*/  MUFU.EX2 R45, R45 ;  /* 0x0000002d002d7308 */ /* 0x000e220000000800 */
[-CC-:B------:R-:W-:Y:S01]  /*b650*/  FFMA.FTZ R26, R26, R7.reuse, -R62.reuse ;  /* 0x000000071a1a7223 */ /* 0x180fe2000001083e */
[--C-:B------:R-:W-:Y:S01]  /*b660*/  FFMA.FTZ R160, R29, R7, -R62.reuse ;  /* 0x000000071da07223 */ /* 0x100fe2000001083e */
[----:B------:R-:W-:Y:S01]  /*b670*/  FMNMX.FTZ R4, R36, R3, !PT ;  /* 0x0000000324047209 */ /* 0x000fe20007810000 */
[-CC-:B------:R-:W-:Y:S01]  /*b680*/  FFMA.FTZ R30, R30, R7.reuse, -R62.reuse ;  /* 0x000000071e1e7223 */ /* 0x180fe2000001083e */
[-CC-:B------:R-:W-:Y:S01]  /*b690*/  FFMA.FTZ R168, R58, R7.reuse, -R62.reuse ;  /* 0x000000073aa87223 */ /* 0x180fe2000001083e */
[-CC-:B------:R-:W-:Y:S01]  /*b6a0*/  FFMA.FTZ R29, R59, R7.reuse, -R62.reuse ;  /* 0x000000073b1d7223 */ /* 0x180fe2000001083e */
[----:B------:R-:W-:Y:S01]  /*b6b0*/  FMNMX.FTZ R3, R39, R4, !PT ;  /* 0x0000000427037209 */ /* 0x000fe20007810000 */
[----:B------:R-:W1:Y:S01]  /*b6c0*/  MUFU.EX2 R154, R154 ;  /* 0x0000009a009a7308 */ /* 0x000e620000000800 */
[-CC-:B------:R-:W-:Y:S01]  /*b6d0*/  FFMA.FTZ R170, R60, R7.reuse, -R62.reuse ;  /* 0x000000073caa7223 */ /* 0x180fe2000001083e */
[--C-:B------:R-:W-:Y:S01]  /*b6e0*/  FFMA.FTZ R25, R53, R7, -R62.reuse ;  /* 0x0000000735197223 */ /* 0x100fe2000001083e */
[----:B------:R-:W-:Y:S01]  /*b6f0*/  FMNMX.FTZ R4, R40, R3, !PT ;  /* 0x0000000328047209 */ /* 0x000fe20007810000 */
[----:B------:R-:W-:-:S03]  /*b700*/  FFMA.FTZ R174, R55, R7, -R62 ;  /* 0x0000000737ae7223 */ /* 0x000fc6000001083e */
[----:B------:R-:W-:Y:S01]  /*b710*/  FMNMX.FTZ R3, R43, R4, !PT ;  /* 0x000000042b037209 */ /* 0x000fe20007810000 */
[----:B------:R-:W2:Y:S03]  /*b720*/  MUFU.EX2 R49, R49 ;  /* 0x0000003100317308 */ /* 0x000ea60000000800 */
[----:B------:R-:W-:-:S04]  /*b730*/  FMNMX.FTZ R4, R44, R3, !PT ;  /* 0x000000032c047209 */ /* 0x000fc80007810000 */
[----:B------:R-:W-:Y:S01]  /*b740*/  FMNMX.FTZ R3, R47, R4, !PT ;  /* 0x000000042f037209 */ /* 0x000fe20007810000 */
[----:B------:R-:W-:Y:S03]  /*b750*/  MUFU.EX2 R156, R156 ;  /* 0x0000009c009c7308 */ /* 0x000fe60000000800 */
        /* <DEDUP_REMOVED lines=8> */
[----:B------:R3:W-:Y:S03]  /*b7e0*/  MUFU.EX2 R46, R26 ;  /* 0x0000001a002e7308 */ /* 0x0007e60000000800 */
[----:B------:R-:W-:-:S05]  /*b7f0*/  FMNMX.FTZ R3, R64, R3, !PT ;  /* 0x0000000340037209 */ /* 0x000fca0007810000 */
[----:B------:R-:W4:Y:S01]  /*b800*/  SHFL.BFLY PT, R4, R3, 0x2, 0x1f ;  /* 0x0c401f0003047f89 */ /* 0x000f2200000e0000 */
[----:B------:R-:W-:Y:S01]  /*b810*/  MUFU.EX2 R160, R160 ;  /* 0x000000a000a07308 */ /* 0x000fe20000000800 */
[----:B---3--:R-:W-:-:S07]  /*b820*/  FFMA.FTZ R26, R61, R7, -R62 ;  /* 0x000000073d1a7223 */ /* 0x008fce000001083e */
[----:B------:R-:W-:Y:S08]  /*b830*/  MUFU.EX2 R30, R30 ;  /* 0x0000001e001e7308 */ /* 0x000ff00000000800 */
[----:B------:R-:W-:Y:S01]  /*b840*/  MUFU.EX2 R162, R162 ;  /* 0x000000a200a27308 */ /* 0x000fe20000000800 */
[----:B----4-:R-:W-:-:S07]  /*b850*/  FMNMX.FTZ R4, R3, R4, !PT ;  /* 0x0000000403047209 */ /* 0x010fce0007810000 */
[----:B------:R-:W-:Y:S01]  /*b860*/  MUFU.EX2 R33, R33 ;  /* 0x0000002100217308 */ /* 0x000fe20000000800 */
[----:B------:R-:W3:Y:S07]  /*b870*/  SHFL.BFLY PT, R3, R4, 0x1, 0x1f ;  /* 0x0c201f0004037f89 */ /* 0x000eee00000e0000 */
[----:B------:R-:W-:Y:S08]  /*b880*/  MUFU.EX2 R164, R164 ;  /* 0x000000a400a47308 */ /* 0x000ff00000000800 */
[----:B------:R-:W-:Y:S08]  /*b890*/  MUFU.EX2 R34, R34 ;  /* 0x0000002200227308 */ /* 0x000ff00000000800 */
[----:B------:R-:W-:Y:S01]  /*b8a0*/  MUFU.EX2 R166, R166 ;  /* 0x000000a600a67308 */ /* 0x000fe20000000800 */
[----:B---3--:R-:W-:Y:S01]  /*b8b0*/  FMNMX.FTZ R20, R4, R3, !PT ;  /* 0x0000000304147209 */ /* 0x008fe20007810000 */
[----:B------:R-:W-:-:S02]  /*b8c0*/  VIADD R4, R0, 0x32440 ;  /* 0x0003244000047836 */ /* 0x000fc40000000000 */
[-C--:B------:R-:W-:Y:S01]  /*b8d0*/  FFMA.FTZ R3, R54, R7.reuse, -R62 ;  /* 0x0000000736037223 */ /* 0x080fe2000001083e */
        /* <DEDUP_REMOVED lines=8> */
[-C--:B------:R-:W-:Y:S01]  /*b960*/  FFMA.FTZ R41, R14, R7.reuse, -R52 ;  /* 0x000000070e297223 */ /* 0x080fe20000010834 */
[----:B------:R-:W-:Y:S01]  /*b970*/  PRMT R5, R177, 0x654, R4 ;  /* 0x00000654b1057816 */ /* 0x000fe20000000004 */
[-CC-:B------:R-:W-:Y:S01]  /*b980*/  FFMA.FTZ R157, R21, R7.reuse, -R52.reuse ;  /* 0x00000007159d7223 */ /* 0x180fe20000010834 */
[-CC-:B------:R-:W-:Y:S01]  /*b990*/  FFMA.FTZ R42, R24, R7.reuse, -R52.reuse ;  /* 0x00000007182a7223 */ /* 0x180fe20000010834 */
[----:B------:R-:W-:Y:S01]  /*b9a0*/  MUFU.EX2 R153, R153 ;  /* 0x0000009900997308 */ /* 0x000fe20000000800 */
[----:B------:R3:W-:Y:S01]  /*b9b0*/  SYNCS.ARRIVE.TRANS64.RED.A1T0 RZ, [R5+URZ], RZ ;  /* 0x000000ff05ff79a7 */ /* 0x0007e2000810043f */
[-CC-:B------:R-:W-:Y:S01]  /*b9c0*/  FFMA.FTZ R159, R27, R7.reuse, -R52.reuse ;  /* 0x000000071b9f7223 */ /* 0x180fe20000010834 */
[-CC-:B------:R-:W-:Y:S01]  /*b9d0*/  FFMA.FTZ R27, R36, R7.reuse, -R52.reuse ;  /* 0x00000007241b7223 */ /* 0x180fe20000010834 */
[-CC-:B------:R-:W-:Y:S01]  /*b9e0*/  FFMA.FTZ R21, R28, R7.reuse, -R52.reuse ;  /* 0x000000071c157223 */ /* 0x180fe20000010834 */
[-CC-:B------:R-:W-:Y:S01]  /*b9f0*/  FFMA.FTZ R28, R40, R7.reuse, -R52.reuse ;  /* 0x00000007281c7223 */ /* 0x180fe20000010834 */
[-CC-:B------:R-:W-:Y:S01]  /*ba00*/  FFMA.FTZ R161, R31, R7.reuse, -R52.reuse ;  /* 0x000000071fa17223 */ /* 0x180fe20000010834 */
[----:B------:R-:W-:Y:S01]  /*ba10*/  FFMA.FTZ R24, R32, R7, -R52 ;  /* 0x0000000720187223 */ /* 0x000fe20000010834 */
[----:B------:R-:W4:Y:S01]  /*ba20*/  MUFU.EX2 R38, R38 ;  /* 0x0000002600267308 */ /* 0x000f220000000800 */
[----:B---3--:R-:W-:-:S02]  /*ba30*/  IMAD.MOV.U32 R5, RZ, RZ, 0x40000040 ;  /* 0x40000040ff057424 */ /* 0x008fc400078e00ff */
[-CC-:B------:R-:W-:Y:S01]  /*ba40*/  FFMA.FTZ R163, R35, R7.reuse, -R52.reuse ;  /* 0x0000000723a37223 */ /* 0x180fe20000010834 */
[----:B------:R-:W-:Y:S02]  /*ba50*/  IMAD R4, R202, 0xc00, R227 ;  /* 0x00000c00ca047824 */ /* 0x000fe400078e02e3 */
[-CC-:B------:R-:W-:Y:S01]  /*ba60*/  FFMA.FTZ R31, R12, R7.reuse, -R52.reuse ;  /* 0x000000070c1f7223 */ /* 0x180fe20000010834 */
[----:B------:R-:W-:Y:S01]  /*ba70*/  FFMA.FTZ R165, R39, R7, -R52 ;  /* 0x0000000727a57223 */ /* 0x000fe20000010834 */
[----:B------:R-:W-:Y:S01]  /*ba80*/  R2UR UR7, R5 ;  /* 0x00000000050772ca */ /* 0x000fe200000e0000 */
[----:B0-----:R-:W-:Y:S01]  /*ba90*/  FADD.FTZ R5, R152, R45 ;  /* 0x0000002d98057221 */ /* 0x001fe20000010000 */
[----:B------:R-:W0:Y:S01]  /*baa0*/  MUFU.EX2 R155, R155 ;  /* 0x0000009b009b7308 */ /* 0x000e220000000800 */
[C---:B------:R-:W-:Y:S01]  /*bab0*/  VIADD R14, R4.reuse, 0x80 ;  /* 0x00000080040e7836 */ /* 0x040fe20000000000 */
[----:B------:R-:W-:Y:S01]  /*bac0*/  R2UR UR6, R4 ;  /* 0x00000000040672ca */ /* 0x000fe200000e0000 */
[----:B-1----:R-:W-:Y:S01]  /*bad0*/  FADD.FTZ R40, R154, R5 ;  /* 0x000000059a287221 */ /* 0x002fe20000010000 */
[----:B------:R-:W-:-:S02]  /*bae0*/  VIADD R12, R4, 0x100 ;  /* 0x00000100040c7836 */ /* 0x000fc40000000000 */
[----:B------:R-:W-:Y:S01]  /*baf0*/  FFMA.FTZ R167, R43, R7, -R52 ;  /* 0x000000072ba77223 */ /* 0x000fe20000010834 */
[----:B------:R-:W-:Y:S02]  /*bb00*/  IMAD.MOV.U32 R13, RZ, RZ, 0x40000040 ;  /* 0x40000040ff0d7424 */ /* 0x000fe400078e00ff */
[----:B--2---:R-:W-:Y:S01]  /*bb10*/  FADD.FTZ R5, R49, R40 ;  /* 0x0000002831057221 */ /* 0x004fe20000010000 */
[----:B------:R-:W1:Y:S01]  /*bb20*/  MUFU.EX2 R41, R41 ;  /* 0x0000002900297308 */ /* 0x000e620000000800 */
[----:B----4-:R-:W-:Y:S01]  /*bb30*/  FADD.FTZ R36, R153, R38 ;  /* 0x0000002699247221 */ /* 0x010fe20000010000 */
[----:B------:R-:W-:Y:S01]  /*bb40*/  R2UR UR10, R14 ;  /* 0x000000000e0a72ca */ /* 0x000fe200000e0000 */
[----:B------:R-:W-:Y:S01]  /*bb50*/  FADD.FTZ R5, R156, R5 ;  /* 0x000000059c057221 */ /* 0x000fe20000010000 */
[----:B------:R-:W-:Y:S01]  /*bb60*/  R2UR UR14, R12 ;  /* 0x000000000c0e72ca */ /* 0x000fe200000e0000 */
[----:B------:R-:W-:Y:S01]  /*bb70*/  VIADD R14, R4, 0x180 ;  /* 0x00000180040e7836 */ /* 0x000fe20000000000 */
[----:B------:R-:W-:Y:S01]  /*bb80*/  R2UR UR15, R13 ;  /* 0x000000000d0f72ca */ /* 0x000fe200000e0000 */
[----:B------:R-:W-:Y:S01]  /*bb90*/  FADD.FTZ R5, R50, R5 ;  /* 0x0000000532057221 */ /* 0x000fe20000010000 */
[----:B------:R-:W2:Y:S01]  /*bba0*/  MUFU.EX2 R157, R157 ;  /* 0x0000009d009d7308 */ /* 0x000ea20000000800 */
[----:B0-----:R-:W-:Y:S01]  /*bbb0*/  FADD.FTZ R36, R155, R36 ;  /* 0x000000249b247221 */ /* 0x001fe20000010000 */
[----:B------:R-:W-:-:S02]  /*bbc0*/  VIADD R12, R4, 0x200 ;  /* 0x00000200040c7836 */ /* 0x000fc40000000000 */
[----:B------:R-:W-:Y:S01]  /*bbd0*/  FADD.FTZ R5, R158, R5 ;  /* 0x000000059e057221 */ /* 0x000fe20000010000 */
[----:B------:R-:W-:Y:S01]  /*bbe0*/  VIADD R4, R4, 0x280 ;  /* 0x0000028004047836 */ /* 0x000fe20000000000 */
[----:B------:R-:W-:Y:S01]  /*bbf0*/  R2UR UR23, R13 ;  /* 0x000000000d1772ca */ /* 0x000fe200000e0000 */
[-C--:B------:R-:W-:Y:S01]  /*bc00*/  FFMA.FTZ R32, R44, R7.reuse, -R52 ;  /* 0x000000072c207223 */ /* 0x080fe20000010834 */
[----:B------:R-:W-:Y:S01]  /*bc10*/  FADD.FTZ R5, R46, R5 ;  /* 0x000000052e057221 */ /* 0x000fe20000010000 */
[----:B------:R-:W0:Y:S01]  /*bc20*/  MUFU.EX2 R42, R42 ;  /* 0x0000002a002a7308 */ /* 0x000e220000000800 */
[----:B-1----:R-:W-:Y:S01]  /*bc30*/  FADD.FTZ R36, R41, R36 ;  /* 0x0000002429247221 */ /* 0x002fe20000010000 */
[----:B------:R2:W-:Y:S01]  /*bc40*/  BAR.SYNC.DEFER_BLOCKING R9, 0x100 ;  /* 0x000400090000751d */ /* 0x0005e20000010000 */
[----:B------:R-:W-:Y:S01]  /*bc50*/  R2UR UR26, R4 ;  /* 0x00000000041a72ca */ /* 0x000fe200000e0000 */
[-CC-:B------:R-:W-:Y:S01]  /*bc60*/  FFMA.FTZ R169, R47, R7.reuse, -R52.reuse ;  /* 0x000000072fa97223 */ /* 0x180fe20000010834 */
[----:B------:R-:W-:Y:S01]  /*bc70*/  R2UR UR22, R12 ;  /* 0x000000000c1672ca */ /* 0x000fe200000e0000 */
[-CC-:B------:R-:W-:Y:S01]  /*bc80*/  FFMA.FTZ R48, R48, R7.reuse, -R52.reuse ;  /* 0x0000000730307223 */ /* 0x180fe20000010834 */
[-C--:B------:R-:W-:Y:S01]  /*bc90*/  FFMA.FTZ R171, R51, R7.reuse, -R52 ;  /* 0x0000000733ab7223 */ /* 0x080fe20000010834 */
[----:B------:R-:W1:Y:S01]  /*bca0*/  MUFU.EX2 R159, R159 ;  /* 0x0000009f009f7308 */ /* 0x000e620000000800 */
[----:B------:R-:W-:Y:S01]  /*bcb0*/  R2UR UR18, R14 ;  /* 0x000000000e1272ca */ /* 0x000fe200000e0000 */
[----:B--2---:R-:W-:Y:S01]  /*bcc0*/  FADD.FTZ R9, R157, R36 ;  /* 0x000000249d097221 */ /* 0x004fe20000010000 */
[-CC-:B------:R-:W-:Y:S01]  /*bcd0*/  FFMA.FTZ R56, R56, R7.reuse, -R52.reuse ;  /* 0x0000000738387223 */ /* 0x180fe20000010834 */
[-CC-:B------:R-:W-:Y:S01]  /*bce0*/  FFMA.FTZ R63, R63, R7.reuse, -R52.reuse ;  /* 0x000000073f3f7223 */ /* 0x180fe20000010834 */
[-CC-:B------:R-:W-:Y:S01]  /*bcf0*/  FFMA.FTZ R57, R57, R7.reuse, -R52.reuse ;  /* 0x0000000739397223 */ /* 0x180fe20000010834 */
[----:B------:R-:W-:Y:S01]  /*bd00*/  FFMA.FTZ R52, R64, R7, -R52 ;  /* 0x0000000740347223 */ /* 0x000fe20000010834 */
[----:B------:R-:W-:Y:S01]  /*bd10*/  F2FP.F16.F32.PACK_AB R152, R45, R152 ;  /* 0x000000982d98723e */ /* 0x000fe200000000ff */
[----:B------:R-:W2:Y:S01]  /*bd20*/  MUFU.EX2 R21, R21 ;  /* 0x0000001500157308 */ /* 0x000ea20000000800 */
[----:B0-----:R-:W-:Y:S01]  /*bd30*/  FADD.FTZ R36, R42, R9 ;  /* 0x000000092a247221 */ /* 0x001fe20000010000 */
[----:B------:R-:W-:Y:S01]  /*bd40*/  FADD.FTZ R9, R160, R5 ;  /* 0x00000005a0097221 */ /* 0x000fe20000010000 */
[----:B------:R-:W-:Y:S01]  /*bd50*/  IMAD.MOV.U32 R5, RZ, RZ, 0x40000040 ;  /* 0x40000040ff057424 */ /* 0x000fe200078e00ff */
[----:B------:R-:W-:-:S02]  /*bd60*/  F2FP.F16.F32.PACK_AB R154, R49, R154 ;  /* 0x0000009a319a723e */ /* 0x000fc400000000ff */
[----:B------:R-:W-:Y:S01]  /*bd70*/  FADD.FTZ R9, R30, R9 ;  /* 0x000000091e097221 */ /* 0x000fe20000010000 */
[----:B------:R-:W-:Y:S01]  /*bd80*/  F2FP.F16.F32.PACK_AB R153, R38, R153 ;  /* 0x000000992699723e */ /* 0x000fe200000000ff */
[----:B------:R-:W0:Y:S01]  /*bd90*/  MUFU.EX2 R161, R161 ;  /* 0x000000a100a17308 */ /* 0x000e220000000800 */
[----:B-1----:R-:W-:Y:S01]  /*bda0*/  FADD.FTZ R36, R159, R36 ;  /* 0x000000249f247221 */ /* 0x002fe20000010000 */
[----:B------:R-:W-:Y:S01]  /*bdb0*/  FADD.FTZ R12, R162, R9 ;  /* 0x00000009a20c7221 */ /* 0x000fe20000010000 */
[----:B------:R-:W-:Y:S02]  /*bdc0*/  R2UR UR27, R5 ;  /* 0x00000000051b72ca */ /* 0x000fe400000e0000 */
[----:B------:R-:W-:Y:S01]  /*bdd0*/  F2FP.F16.F32.PACK_AB R155, R41, R155 ;  /* 0x0000009b299b723e */ /* 0x000fe200000000ff */
[----:B------:R-:W-:Y:S01]  /*bde0*/  FADD.FTZ R5, R33, R12 ;  /* 0x0000000c21057221 */ /* 0x000fe20000010000 */
[----:B------:R-:W-:Y:S01]  /*bdf0*/  F2FP.F16.F32.PACK_AB R156, R50, R156 ;  /* 0x0000009c329c723e */ /* 0x000fe200000000ff */
[----:B------:R-:W1:Y:S01]  /*be00*/  MUFU.EX2 R24, R24 ;  /* 0x0000001800187308 */ /* 0x000e620000000800 */
[----:B--2---:R-:W-:Y:S01]  /*be10*/  FADD.FTZ R36, R21, R36 ;  /* 0x0000002415247221 */ /* 0x004fe20000010000 */
[----:B------:R-:W-:Y:S01]  /*be20*/  FADD.FTZ R5, R164, R5 ;  /* 0x00000005a4057221 */ /* 0x000fe20000010000 */
[----:B------:R-:W-:-:S02]  /*be30*/  F2FP.F16.F32.PACK_AB R157, R42, R157 ;  /* 0x0000009d2a9d723e */ /* 0x000fc400000000ff */
[----:B------:R-:W-:Y:S01]  /*be40*/  F2FP.F16.F32.PACK_AB R158, R46, R158 ;  /* 0x0000009e2e9e723e */ /* 0x000fe200000000ff */
[----:B------:R-:W-:Y:S01]  /*be50*/  FADD.FTZ R5, R34, R5 ;  /* 0x0000000522057221 */ /* 0x000fe20000010000 */
[----:B------:R-:W-:Y:S01]  /*be60*/  F2FP.F16.F32.PACK_AB R160, R30, R160 ;  /* 0x000000a01ea0723e */ /* 0x000fe200000000ff */
[----:B------:R-:W2:Y:S01]  /*be70*/  MUFU.EX2 R163, R163 ;  /* 0x000000a300a37308 */ /* 0x000ea20000000800 */
[----:B0-----:R-:W-:Y:S01]  /*be80*/  FADD.FTZ R13, R161, R36 ;  /* 0x00000024a10d7221 */ /* 0x001fe20000010000 */
[----:B------:R-:W-:Y:S02]  /*be90*/  F2FP.F16.F32.PACK_AB R162, R33, R162 ;  /* 0x000000a221a2723e */ /* 0x000fe400000000ff */
[----:B------:R-:W-:Y:S02]  /*bea0*/  F2FP.F16.F32.PACK_AB R164, R34, R164 ;  /* 0x000000a422a4723e */ /* 0x000fe400000000ff */
[----:B------:R-:W-:Y:S02]  /*beb0*/  MOV R15, 0x40000040 ;  /* 0x40000040000f7802 */ /* 0x000fe40000000f00 */
[----:B------:R-:W0:Y:S01]  /*bec0*/  MUFU.EX2 R27, R27 ;  /* 0x0000001b001b7308 */ /* 0x000e220000000800 */
[C---:B-1----:R-:W-:Y:S01]  /*bed0*/  FADD.FTZ R4, R24.reuse, R13 ;  /* 0x0000000d18047221 */ /* 0x042fe20000010000 */
[----:B------:R-:W-:-:S02]  /*bee0*/  F2FP.F16.F32.PACK_AB R161, R24, R161 ;  /* 0x000000a118a1723e */ /* 0x000fc400000000ff */
[----:B------:R-:W-:Y:S02]  /*bef0*/  R2UR UR11, R15 ;  /* 0x000000000f0b72ca */ /* 0x000fe400000e0000 */
[----:B------:R-:W-:Y:S02]  /*bf00*/  F2FP.F16.F32.PACK_AB R159, R21, R159 ;  /* 0x0000009f159f723e */ /* 0x000fe400000000ff */
[----:B------:R-:W1:Y:S01]  /*bf10*/  MUFU.EX2 R165, R165 ;  /* 0x000000a500a57308 */ /* 0x000e620000000800 */
[----:B--2---:R-:W-:Y:S01]  /*bf20*/  FADD.FTZ R36, R163, R4 ;  /* 0x00000004a3247221 */ /* 0x004fe20000010000 */
[----:B------:R-:W-:-:S06]  /*bf30*/  R2UR UR19, R15 ;  /* 0x000000000f1372ca */ /* 0x000fcc00000e0000 */
[----:B------:R-:W2:Y:S01]  /*bf40*/  MUFU.EX2 R28, R28 ;  /* 0x0000001c001c7308 */ /* 0x000ea20000000800 */
[C---:B0-----:R-:W-:Y:S01]  /*bf50*/  FADD.FTZ R36, R27.reuse, R36 ;  /* 0x000000241b247221 */ /* 0x041fe20000010000 */
[----:B------:R-:W-:-:S06]  /*bf60*/  F2FP.F16.F32.PACK_AB R163, R27, R163 ;  /* 0x000000a31ba3723e */ /* 0x000fcc00000000ff */
[----:B------:R-:W0:Y:S01]  /*bf70*/  MUFU.EX2 R167, R167 ;  /* 0x000000a700a77308 */ /* 0x000e220000000800 */
[----:B-1----:R-:W-:Y:S01]  /*bf80*/  FADD.FTZ R9, R165, R36 ;  /* 0x00000024a5097221 */ /* 0x002fe20000010000 */
[----:B------:R-:W-:Y:S01]  /*bf90*/  FADD.FTZ R36, R166, R5 ;  /* 0x00000005a6247221 */ /* 0x000fe20000010000 */
[----:B------:R-:W-:-:S05]  /*bfa0*/  F2FP.F16.F32.PACK_AB R166, R37, R166 ;  /* 0x000000a625a6723e */ /* 0x000fca00000000ff */
[----:B------:R-:W1:Y:S01]  /*bfb0*/  MUFU.EX2 R32, R32 ;  /* 0x0000002000207308 */ /* 0x000e620000000800 */
[C---:B--2---:R-:W-:Y:S01]  /*bfc0*/  FADD.FTZ R12, R28.reuse, R9 ;  /* 0x000000091c0c7221 */ /* 0x044fe20000010000 */
[----:B------:R-:W-:Y:S01]  /*bfd0*/  FADD.FTZ R9, R37, R36 ;  /* 0x0000002425097221 */ /* 0x000fe20000010000 */
[----:B------:R-:W-:-:S03]  /*bfe0*/  F2FP.F16.F32.PACK_AB R165, R28, R165 ;  /* 0x000000a51ca5723e */ /* 0x000fc600000000ff */
[----:B------:R-:W-:Y:S02]  /*bff0*/  FADD.FTZ R24, R168, R9 ;  /* 0x00000009a8187221 */ /* 0x000fe40000010000 */
        /* <DEDUP_REMOVED lines=8> */
[C---:B0-----:R-:W-:Y:S01]  /*c080*/  FADD.FTZ R9, R29.reuse, R24 ;  /* 0x000000181d097221 */ /* 0x041fe20000010000 */
[----:B------:R-:W-:-:S06]  /*c090*/  F2FP.F16.F32.PACK_AB R168, R29, R168 ;  /* 0x000000a81da8723e */ /* 0x000fcc00000000ff */
        /* <DEDUP_REMOVED lines=26> */
[----:B--2---:R-:W-:-:S04]  /*c240*/  FADD.FTZ R5, R57, R24 ;  /* 0x0000001839057221 */ /* 0x004fc80000010000 */
[C---:B0-----:R-:W-:Y:S01]  /*c250*/  FADD.FTZ R12, R52.reuse, R5 ;  /* 0x00000005340c7221 */ /* 0x041fe20000010000 */
[----:B------:R-:W-:Y:S02]  /*c260*/  F2FP.F16.F32.PACK_AB R175, R52, R57 ;  /* 0x0000003934af723e */ /* 0x000fe400000000ff */
[----:B------:R-:W-:Y:S01]  /*c270*/  WARPGROUP.ARRIVE ;  /* 0x00000000000079c5 */ /* 0x000fe20000000000 */
[----:B-1----:R-:W-:-:S05]  /*c280*/  F2FP.F16.F32.PACK_AB R174, R3, R174 ;  /* 0x000000ae03ae723e */ /* 0x002fca00000000ff */
[----:B------:R-:W-:Y:S01]  /*c290*/  HGMMA.64x256x16.F32 R24, R152, gdesc[UR4].tnspB, RZ, !UPT, gsb0 ;  /* 0x43e0000498187df0 */ /* 0x000fe2000c0008ff */
[----:B------:R-:W-:Y:S02]  /*c2a0*/  FADD.FTZ R13, R3, R4 ;  /* 0x00000004030d7221 */ /* 0x000fe40000010000 */
        /* <DEDUP_REMOVED lines=21> */
[----:B------:R-:W-:Y:S05]  /*c400*/  @!P0 BRA `(.L_x_1533) ;  /* 0x0000000000048947 */ /* 0x000fea0003800000 */
[----:B------:R-:W-:Y:S01]  /*c410*/  BPT.TRAP 0x1 ;  /* 0x000000040000795c */ /* 0x000fe20000300000 */
.L_x_1533:
[----:B------:R-:W2:Y:S01]  /*c420*/  LDL R4, [R1+0x3c] ;  /* 0x00003c0001047983 */ /* 0x000ea20000100800 */
[----:B------:R-:W-:Y:S01]  /*c430*/  VIADD R3, R176, 0xfffffffe ;  /* 0xfffffffeb0037836 */ /* 0x000fe20000000000 */
[----:B------:R-:W-:Y:S01]  /*c440*/  ULDC UR38, c[0x0][0xad0] ;  /* 0x0002b40000267ab9 */ /* 0x000fe20000000800 */
[----:B------:R-:W-:-:S05]  /*c450*/  VIADD R0, R0, 0x32460 ;  /* 0x0003246000007836 */ /* 0x000fca0000000000 */
[----:B------:R-:W-:-:S04]  /*c460*/  PRMT R0, R177, 0x654, R0 ;  /* 0x00000654b1007816 */ /* 0x000fc80000000000 */
[----:B------:R0:W-:Y:S01]  /*c470*/  SYNCS.ARRIVE.TRANS64.RED.A1T0 RZ, [R0+URZ], RZ ;  /* 0x000000ff00ff79a7 */ /* 0x0001e2000810043f */
[----:B--2---:R-:W-:-:S13]  /*c480*/  ISETP.GE.AND P1, PT, R3, R4, PT ;  /* 0x000000040300720c */ /* 0x004fda0003f26270 */
[----:B0-----:R-:W-:Y:S05]  /*c490*/  @!P1 BRA `(.L_x_1534) ;  /* 0x0000002c00b09947 */ /* 0x001fea0003800000 */
[----:B------:R-:W-:Y:S01]  /*c4a0*/  IMAD.MOV.U32 R4, RZ, RZ, R20 ;  /* 0x000000ffff047224 */ /* 0x000fe200078e0014 */
[----:B------:R-:W-:-:S07]  /*c4b0*/  MOV R5, R8 ;  /* 0x0000000800057202 */ /* 0x000fce0000000f00 */
.L_x_1545:
[----:B------:R-:W2:Y:S01]  /*c4c0*/  LDL R6, [R1+0x3c] ;  /* 0x00003c0001067983 */ /* 0x000ea20000100800 */
[----:B------:R-:W-:Y:S01]  /*c4d0*/  VIADD R202, R202, 0x1 ;  /* 0x00000001caca7836 */ /* 0x000fe20000000000 */
[----:B------:R-:W-:Y:S05]  /*c4e0*/  YIELD ;  /* 0x0000000000007946 */ /* 0x000fea0003800000 */
[----:B0----5:R-:W-:Y:S01]  /*c4f0*/  IMAD.MOV.U32 R0, RZ, RZ, R3 ;  /* 0x000000ffff007224 */ /* 0x021fe200078e0003 */
[----:B------:R-:W-:Y:S01]  /*c500*/  ISETP.NE.AND P2, PT, R202, 0x2, PT ;  /* 0x00000002ca00780c */ /* 0x000fe20003f45270 */
[----:B------:R-:W-:-:S03]  /*c510*/  VIADD R3, R3, 0xffffffff ;  /* 0xffffffff03037836 */ /* 0x000fc60000000000 */
[----:B------:R-:W-:Y:S02]  /*c520*/  SEL R202, R202, RZ, P2 ;  /* 0x000000ffcaca7207 */ /* 0x000fe40001000000 */
[----:B--2---:R-:W-:Y:S02]  /*c530*/  ISETP.GT.AND P1, PT, R0, R6, PT ;  /* 0x000000060000720c */ /* 0x004fe40003f24270 */
[----:B------:R-:W-:-:S04]  /*c540*/  SEL R0, RZ, 0x1, P2 ;  /* 0x00000001ff007807 */ /* 0x000fc80001000000 */
[----:B------:R-:W-:Y:S01]  /*c550*/  LOP3.LUT R214, R214, R0, RZ, 0x3c, !PT ;  /* 0x00000000d6d67212 */ /* 0x000fe200078e3cff */
[----:B------:R-:W-:Y:S06]  /*c560*/  @!P0 BRA `(.L_x_1535) ;  /* 0x0000000000048947 */ /* 0x000fec0003800000 */
[----:B------:R-:W-:Y:S01]  /*c570*/  BPT.TRAP 0x1 ;  /* 0x000000040000795c */ /* 0x000fe20000300000 */
.L_x_1535:
[----:B------:R-:W-:Y:S01]  /*c580*/  IMAD R0, R202, 0x8, R19 ;  /* 0x00000008ca007824 */ /* 0x000fe200078e0213 */
[----:B------:R-:W-:-:S04]  /*c590*/  SHF.L.U32 R6, R214, 0x1f, RZ ;  /* 0x0000001fd6067819 */ /* 0x000fc800000006ff */
[----:B------:R0:W1:Y:S01]  /*c5a0*/  SYNCS.PHASECHK.TRANS64.TRYWAIT P2, [R0+URZ+0x32430], R6 ;  /* 0x03243006000075a7 */ /* 0x000062000804017f */
[----:B------:R-:W-:Y:S05]  /*c5b0*/  @!P0 BRA `(.L_x_1536) ;  /* 0x0000000000048947 */ /* 0x000fea0003800000 */
[----:B------:R-:W-:Y:S01]  /*c5c0*/  BPT.TRAP 0x1 ;  /* 0x000000040000795c */ /* 0x000fe20000300000 */
.L_x_1536:
[----:B------:R-:W2:Y:S01]  /*c5d0*/  LDL R7, [R1+0x4] ;  /* 0x0000040001077983 */ /* 0x000ea20000100800 */
[----:B------:R-:W-:Y:S02]  /*c5e0*/  IMAD.MOV.U32 R21, RZ, RZ, 0x40000040 ;  /* 0x40000040ff157424 */ /* 0x000fe400078e00ff */
[----:B--2---:R-:W-:Y:S01]  /*c5f0*/  IMAD R20, R202, 0x300, R7 ;  /* 0x00000300ca147824 */ /* 0x004fe200078e0207 */
[----:B-1----:R-:W-:Y:S06]  /*c600*/  @P2 BRA `(.L_x_1537) ;  /* 0x0000000000082947 */ /* 0x002fec0003800000 */
[----:B------:R-:W1:Y:S02]  /*c610*/  SYNCS.PHASECHK.TRANS64.TRYWAIT P2, [R0+URZ+0x32430], R6 ;  /* 0x03243006000075a7 */ /* 0x000e64000804017f */
[----:B-1----:R-:W-:Y:S05]  /*c620*/  @!P2 BRA `(.L_x_1538) ;  /* 0x0000011000f4a947 */ /* 0x002fea0003800000 */
.L_x_1537:
[----:B------:R-:W-:Y:S05]  /*c630*/  WARPSYNC.ALL ;  /* 0x0000000000007948 */ /* 0x000fea0003800000 */
[C---:B------:R-:W-:Y:S01]  /*c640*/  R2UR UR18, R20.reuse ;  /* 0x00000000141272ca */ /* 0x040fe200000e0000 */
[----:B------:R-:W-:Y:S01]  /*c650*/  WARPGROUP.ARRIVE ;  /* 0x00000000000079c5 */ /* 0x000fe20000000000 */
[----:B------:R-:W-:Y:S01]  /*c660*/  R2UR UR19, R21 ;  /* 0x00000000151372ca */ /* 0x000fe200000e0000 */
[----:B------:R-:W-:Y:S01]  /*c670*/  VIADD R14, R20, 0x2 ;  /* 0x00000002140e7836 */ /* 0x000fe20000000000 */
[----:B------:R-:W-:Y:S01]  /*c680*/  R2UR UR16, R10 ;  /* 0x000000000a1072ca */ /* 0x000fe200000e0000 */
[C---:B------:R-:W-:Y:S01]  /*c690*/  VIADD R8, R20.reuse, 0x4 ;  /* 0x0000000414087836 */ /* 0x040fe20000000000 */
[----:B------:R-:W-:Y:S01]  /*c6a0*/  R2UR UR17, R11 ;  /* 0x000000000b1172ca */ /* 0x000fe200000e0000 */
[----:B------:R-:W-:Y:S01]  /*c6b0*/  IMAD.MOV.U32 R9, RZ, RZ, 0x40000040 ;  /* 0x40000040ff097424 */ /* 0x000fe200078e00ff */
[----:B------:R-:W-:Y:S01]  /*c6c0*/  MOV R15, 0x40000040 ;  /* 0x40000040000f7802 */ /* 0x000fe20000000f00 */
[----:B------:R-:W-:Y:S01]  /*c6d0*/  VIADD R20, R20, 0x6 ;  /* 0x0000000614147836 */ /* 0x000fe20000000000 */
[----:B------:R-:W-:Y:S01]  /*c6e0*/  R2UR UR14, R14 ;  /* 0x000000000e0e72ca */ /* 0x000fe200000e0000 */
[----:B------:R-:W-:Y:S01]  /*c6f0*/  IMAD.MOV.U32 R21, RZ, RZ, 0x40000040 ;  /* 0x40000040ff157424 */ /* 0x000fe200078e00ff */
[----:B------:R-:W-:-:S02]  /*c700*/  R2UR UR15, R15 ;  /* 0x000000000f0f72ca */ /* 0x000fc400000e0000 */
[----:B------:R-:W-:Y:S02]  /*c710*/  R2UR UR12, R220 ;  /* 0x00000000dc0c72ca */ /* 0x000fe400000e0000 */
[----:B------:R-:W-:Y:S02]  /*c720*/  R2UR UR13, R221 ;  /* 0x00000000dd0d72ca */ /* 0x000fe400000e0000 */
[----:B------:R-:W-:Y:S01]  /*c730*/  R2UR UR10, R8 ;  /* 0x00000000080a72ca */ /* 0x000fe200000e0000 */
[----:B------:R-:W-:Y:S01]  /*c740*/  HGMMA.64x96x16.F32 R152, gdesc[UR16], RZ, !UPT, gsb0 ;  /* 0x01600000109879f0 */ /* 0x000fe2000c0008ff */
[----:B------:R-:W-:Y:S02]  /*c750*/  R2UR UR11, R9 ;  /* 0x00000000090b72ca */ /* 0x000fe400000e0000 */
[----:B------:R-:W-:Y:S02]  /*c760*/  R2UR UR8, R218 ;  /* 0x00000000da0872ca */ /* 0x000fe400000e0000 */
[----:B------:R-:W-:-:S02]  /*c770*/  R2UR UR9, R219 ;  /* 0x00000000db0972ca */ /* 0x000fc400000e0000 */
[----:B------:R-:W-:Y:S02]  /*c780*/  R2UR UR6, R20 ;  /* 0x00000000140672ca */ /* 0x000fe400000e0000 */
[----:B------:R-:W-:Y:S02]  /*c790*/  R2UR UR7, R21 ;  /* 0x00000000150772ca */ /* 0x000fe400000e0000 */
[----:B------:R-:W-:Y:S02]  /*c7a0*/  R2UR UR4, R216 ;  /* 0x00000000d80472ca */ /* 0x000fe400000e0000 */
[----:B------:R-:W-:Y:S01]  /*c7b0*/  R2UR UR5, R217 ;  /* 0x00000000d90572ca */ /* 0x000fe200000e0000 */
        /* <DEDUP_REMOVED lines=10> */
[----:B------:R-:W-:Y:S05]  /*c860*/  @!P0 BRA `(.L_x_1539) ;  /* 0x0000000000048947 */ /* 0x000fea0003800000 */
[----:B------:R-:W-:Y:S01]  /*c870*/  BPT.TRAP 0x1 ;  /* 0x000000040000795c */ /* 0x000fe20000300000 */
.L_x_1539:
[----:B------:R2:W3:Y:S01]  /*c880*/  SYNCS.PHASECHK.TRANS64.TRYWAIT P2, [R0+URZ+0x32450], R6 ;  /* 0x03245006000075a7 */ /* 0x0004e2000804017f */
[----:B------:R-:W-:Y:S05]  /*c890*/  @!P0 BRA `(.L_x_1540) ;  /* 0x0000000000048947 */ /* 0x000fea0003800000 */
[----:B------:R-:W-:Y:S01]  /*c8a0*/  BPT.TRAP 0x1 ;  /* 0x000000040000795c */ /* 0x000fe20000300000 */
.L_x_1540:
[----:B---3--:R-:W-:Y:S05]  /*c8b0*/  @P2 BRA `(.L_x_1541) ;  /* 0x0000000000082947 */ /* 0x008fea0003800000 */
[----:B------:R-:W3:Y:S02]  /*c8c0*/  SYNCS.PHASECHK.TRANS64.TRYWAIT P2, [R0+URZ+0x32450], R6 ;  /* 0x03245006000075a7 */ /* 0x000ee4000804017f */
[----:B---3--:R-:W-:Y:S05]  /*c8d0*/  @!P2 BRA `(.L_x_1542) ;  /* 0x00000110005ca947 */ /* 0x008fea0003800000 */
.L_x_1541:
[----:B------:R-:W0:Y:S04]  /*c8e0*/  LDL R8, [R1+0x38] ;  /* 0x0000380001087983 */ /* 0x000e280000100800 */
[----:B------:R-:W4:Y:S04]  /*c8f0*/  LDL.64 R20, [R1+0x48] ;  /* 0x0000480001147983 */ /* 0x000f280000100a00 */
[----:B------:R1:W-:Y:S04]  /*c900*/  STL.64 [R1+0x198], R2 ;  /* 0x0001980201007387 */ /* 0x0003e80000100a00 */
[----:B------:R-:W4:Y:S04]  /*c910*/  LDL.64 R14, [R1+0x40] ;  /* 0x00004000010e7983 */ /* 0x000f280000100a00 */
[----:B-1----:R-:W4:Y:S01]  /*c920*/  LDL.64 R2, [R1+0x50] ;  /* 0x0000500001027983 */ /* 0x002f220000100a00 */
[----:B------:R-:W-:Y:S05]  /*c930*/  WARPSYNC.ALL ;  /* 0x0000000000007948 */ /* 0x000fea0003800000 */
[----:B------:R-:W-:-:S05]  /*c940*/  IMAD.MOV.U32 R7, RZ, RZ, 0x40000040 ;  /* 0x40000040ff077424 */ /* 0x000fca00078e00ff */
[----:B------:R-:W-:Y:S01]  /*c950*/  R2UR UR7, R7 ;  /* 0x00000000070772ca */ /* 0x000fe200000e0000 */
[----:B------:R-:W-:Y:S01]  /*c960*/  WARPGROUP.ARRIVE ;  /* 0x00000000000079c5 */ /* 0x000fe20000000000 */
[----:B------:R-:W-:Y:S02]  /*c970*/  IMAD.MOV.U32 R9, RZ, RZ, 0x40000040 ;  /* 0x40000040ff097424 */ /* 0x000fe400078e00ff */
[----:B0-23--:R-:W-:-:S05]  /*c980*/  IMAD R6, R202, 0xc00, R8 ;  /* 0x00000c00ca067824 */ /* 0x00dfca00078e0208 */
[----:B------:R-:W-:Y:S02]  /*c990*/  R2UR UR6, R6 ;  /* 0x00000000060672ca */ /* 0x000fe400000e0000 */
[----:B----4-:R-:W-:Y:S02]  /*c9a0*/  R2UR UR4, R2 ;  /* 0x00000000020472ca */ /* 0x010fe400000e0000 */
[----:B------:R-:W-:Y:S02]  /*c9b0*/  R2UR UR5, R3 ;  /* 0x00000000030572ca */ /* 0x000fe400000e0000 */
[----:B------:R-:W2:Y:S11]  /*c9c0*/  LDL.64 R2, [R1+0x30] ;  /* 0x0000300001027983 */ /* 0x000eb60000100a00 */
[----:B------:R-:W-:Y:S01]  /*c9d0*/  HGMMA.64x96x16.F32 R152, gdesc[UR4], R152, gsb0 ;  /* 0x01600000049879f0 */ /* 0x000fe20008000898 */
[----:B------:R-:W-:-:S02]  /*c9e0*/  R2UR UR4, R20 ;  /* 0x00000000140472ca */ /* 0x000fc400000e0000 */
[----:B------:R-:W-:Y:S02]  /*c9f0*/  R2UR UR5, R21 ;  /* 0x00000000150572ca */ /* 0x000fe400000e0000 */
[----:B------:R-:W3:Y:S01]  /*ca00*/  LDL.64 R20, [R1+0x28] ;  /* 0x0000280001147983 */ /* 0x000ee20000100a00 */
[----:B------:R-:W-:Y:S01]  /*ca10*/  VIADD R8, R6, 0x2 ;  /* 0x0000000206087836 */ /* 0x000fe20000000000 */
[----:B------:R-:W-:-:S04]  /*ca20*/  R2UR UR7, R9 ;  /* 0x00000000090772ca */ /* 0x000fc800000e0000 */
[----:B------:R-:W-:Y:S01]  /*ca30*/  R2UR UR6, R8 ;  /* 0x00000000080672ca */ /* 0x000fe200000e0000 */
[----:B------:R-:W-:Y:S02]  /*ca40*/  VIADD R8, R6, 0x4 ;  /* 0x0000000406087836 */ /* 0x000fe40000000000 */
[----:B------:R-:W-:Y:S01]  /*ca50*/  IMAD.MOV.U32 R9, RZ, RZ, 0x40000040 ;  /* 0x40000040ff097424 */ /* 0x000fe200078e00ff */
[----:B------:R-:W-:Y:S02]  /*ca60*/  WARPGROUP.DEPBAR.LE gsb0, 0x0 ;  /* 0x00008000000079c5 */ /* 0x000fe40000010000 */
[----:B------:R-:W-:-:S07]  /*ca70*/  WARPGROUP.ARRIVE ;  /* 0x00000000000079c5 */ /* 0x000fce0000000000 */
[----:B------:R-:W-:Y:S01]  /*ca80*/  HGMMA.64x96x16.F32 R152, gdesc[UR4], R152, gsb0 ;  /* 0x01600000049879f0 */ /* 0x000fe20008000898 */
[----:B------:R-:W-:Y:S02]  /*ca90*/  R2UR UR4, R14 ;  /* 0x000000000e0472ca */ /* 0x000fe400000e0000 */
[----:B------:R-:W-:Y:S02]  /*caa0*/  R2UR UR5, R15 ;  /* 0x000000000f0572ca */ /* 0x000fe400000e0000 */
[----:B------:R-:W4:Y:S01]  /*cab0*/  LDL.64 R14, [R1+0x20] ;  /* 0x00002000010e7983 */ /* 0x000f220000100a00 */
[----:B------:R-:W-:Y:S02]  /*cac0*/  R2UR UR6, R8 ;  /* 0x00000000080672ca */ /* 0x000fe400000e0000 */
        /* <DEDUP_REMOVED lines=8> */
[----:B--2---:R-:W-:Y:S02]  /*cb50*/  R2UR UR4, R2 ;  /* 0x00000000020472ca */ /* 0x004fe400000e0000 */
[----:B------:R-:W-:Y:S02]  /*cb60*/  R2UR UR5, R3 ;  /* 0x00000000030572ca */ /* 0x000fe400000e0000 */
[----:B------:R-:W2:Y:S01]  /*cb70*/  LDL.64 R2, [R1+0x18] ;  /* 0x0000180001027983 */ /* 0x000ea20000100a00 */
[----:B------:R-:W-:-:S02]  /*cb80*/  WARPGROUP.DEPBAR.LE gsb0, 0x0 ;  /* 0x00008000000079c5 */ /* 0x000fc40000010000 */
[----:B------:R-:W-:-:S08]  /*cb90*/  WARPGROUP.ARRIVE ;  /* 0x00000000000079c5 */ /* 0x000fd00000000000 */
[----:B------:R-:W-:Y:S01]  /*cba0*/  HGMMA.64x96x16.F32 R152, gdesc[UR4], R152, gsb0 ;  /* 0x01600000049879f0 */ /* 0x000fe20008000898 */
[----:B------:R-:W-:Y:S01]  /*cbb0*/  VIADD R8, R6, 0x300 ;  /* 0x0000030006087836 */ /* 0x000fe20000000000 */
[----:B---3--:R-:W-:Y:S01]  /*cbc0*/  R2UR UR4, R20 ;  /* 0x00000000140472ca */ /* 0x008fe200000e0000 */
[----:B------:R-:W-:Y:S01]  /*cbd0*/  IMAD.MOV.U32 R9, RZ, RZ, 0x40000040 ;  /* 0x40000040ff097424 */ /* 0x000fe200078e00ff */
[----:B------:R-:W-:Y:S02]  /*cbe0*/  R2UR UR5, R21 ;  /* 0x00000000150572ca */ /* 0x000fe400000e0000 */
[----:B------:R-:W3:Y:S01]  /*cbf0*/  LDL.64 R20, [R1+0x10] ;  /* 0x0000100001147983 */ /* 0x000ee20000100a00 */
[----:B------:R-:W-:Y:S02]  /*cc00*/  R2UR UR6, R8 ;  /* 0x00000000080672ca */ /* 0x000fe400000e0000 */
[----:B------:R-:W-:Y:S01]  /*cc10*/  R2UR UR7, R9 ;  /* 0x00000000090772ca */ /* 0x000fe200000e0000 */
[----:B------:R-:W-:-:S02]  /*cc20*/  VIADD R8, R6, 0x302 ;  /* 0x0000030206087836 */ /* 0x000fc40000000000 */
[----:B------:R-:W-:Y:S01]  /*cc30*/  IMAD.MOV.U32 R9, RZ, RZ, 0x40000040 ;  /* 0x40000040ff097424 */ /* 0x000fe200078e00ff */
[----:B------:R-:W-:Y:S02]  /*cc40*/  WARPGROUP.DEPBAR.LE gsb0, 0x0 ;  /* 0x00008000000079c5 */ /* 0x000fe40000010000 */
[----:B------:R-:W-:-:S07]  /*cc50*/  WARPGROUP.ARRIVE ;  /* 0x00000000000079c5 */ /* 0x000fce0000000000 */
[----:B------:R-:W-:Y:S01]  /*cc60*/  HGMMA.64x96x16.F32 R152, gdesc[UR4], R152, gsb0 ;  /* 0x01600000049879f0 */ /* 0x000fe20008000898 */
[----:B----4-:R-:W-:Y:S02]  /*cc70*/  R2UR UR4, R14 ;  /* 0x000000000e0472ca */ /* 0x010fe400000e0000 */
[----:B------:R-:W-:Y:S02]  /*cc80*/  R2UR UR5, R15 ;  /* 0x000000000f0572ca */ /* 0x000fe400000e0000 */
[----:B------:R-:W4:Y:S01]  /*cc90*/  LDL.64 R14, [R1+0x8] ;  /* 0x00000800010e7983 */ /* 0x000f220000100a00 */
[----:B------:R-:W-:Y:S02]  /*cca0*/  R2UR UR6, R8 ;  /* 0x00000000080672ca */ /* 0x000fe400000e0000 */
[----:B------:R-:W-:Y:S01]  /*ccb0*/  R2UR UR7, R9 ;  /* 0x00000000090772ca */ /* 0x000fe200000e0000 */
[----:B------:R-:W-:Y:S02]  /*ccc0*/  VIADD R8, R6, 0x304 ;  /* 0x0000030406087836 */ /* 0x000fe40000000000 */
[----:B------:R-:W-:Y:S01]  /*ccd0*/  IMAD.MOV.U32 R9, RZ, RZ, 0x40000040 ;  /* 0x40000040ff097424 */ /* 0x000fe200078e00ff */
[----:B------:R-:W-:-:S02]  /*cce0*/  WARPGROUP.DEPBAR.LE gsb0, 0x0 ;  /* 0x00008000000079c5 */ /* 0x000fc40000010000 */
[----:B------:R-:W-:-:S07]  /*ccf0*/  WARPGROUP.ARRIVE ;  /* 0x00000000000079c5 */ /* 0x000fce0000000000 */
[----:B------:R-:W-:Y:S01]  /*cd00*/  HGMMA.64x96x16.F32 R152, gdesc[UR4], R152, gsb0 ;  /* 0x01600000049879f0 */ /* 0x000fe20008000898 */
[----:B------:R-:W-:Y:S02]  /*cd10*/  R2UR UR6, R8 ;  /* 0x00000000080672ca */ /* 0x000fe400000e0000 */
[----:B------:R-:W-:Y:S02]  /*cd20*/  R2UR UR7, R9 ;  /* 0x00000000090772ca */ /* 0x000fe400000e0000 */
[----:B--2---:R-:W-:Y:S02]  /*cd30*/  R2UR UR4, R2 ;  /* 0x00000000020472ca */ /* 0x004fe400000e0000 */
[----:B------:R-:W-:Y:S01]  /*cd40*/  R2UR UR5, R3 ;  /* 0x00000000030572ca */ /* 0x000fe200000e0000 */
[----:B------:R-:W-:Y:S02]  /*cd50*/  WARPGROUP.DEPBAR.LE gsb0, 0x0 ;  /* 0x00008000000079c5 */ /* 0x000fe40000010000 */
[----:B------:R-:W-:Y:S01]  /*cd60*/  WARPGROUP.ARRIVE ;  /* 0x00000000000079c5 */ /* 0x000fe20000000000 */
[----:B------:R-:W-:Y:S01]  /*cd70*/  VIADD R8, R6, 0x306 ;  /* 0x0000030606087836 */ /* 0x000fe20000000000 */
[----:B------:R0:W5:Y:S08]  /*cd80*/  LDL.LU.64 R2, [R1+0x198] ;  /* 0x0001980001027983 */ /* 0x0001700000300a00 */
[----:B------:R-:W-:Y:S01]  /*cd90*/  HGMMA.64x96x16.F32 R152, gdesc[UR4], R152, gsb0 ;  /* 0x01600000049879f0 */ /* 0x000fe20008000898 */
[----:B------:R-:W-:Y:S01]  /*cda0*/  IMAD.MOV.U32 R9, RZ, RZ, 0x40000040 ;  /* 0x40000040ff097424 */ /* 0x000fe200078e00ff */
[----:B------:R-:W-:-:S02]  /*cdb0*/  R2UR UR6, R8 ;  /* 0x00000000080672ca */ /* 0x000fc400000e0000 */
[----:B---3--:R-:W-:Y:S02]  /*cdc0*/  R2UR UR4, R20 ;  /* 0x00000000140472ca */ /* 0x008fe400000e0000 */
[----:B------:R-:W-:Y:S02]  /*cdd0*/  R2UR UR7, R9 ;  /* 0x00000000090772ca */ /* 0x000fe400000e0000 */
[----:B------:R-:W-:Y:S01]  /*cde0*/  R2UR UR5, R21 ;  /* 0x00000000150572ca */ /* 0x000fe200000e0000 */
[----:B------:R-:W-:Y:S01]  /*cdf0*/  IMAD.MOV.U32 R9, RZ, RZ, 0x40000040 ;  /* 0x40000040ff097424 */ /* 0x000fe200078e00ff */
[----:B------:R-:W-:Y:S01]  /*ce00*/  IADD3 R8, R6, 0x600, RZ ;  /* 0x0000060006087810 */ /* 0x000fe20007ffe0ff */
[----:B------:R-:W-:Y:S02]  /*ce10*/  WARPGROUP.DEPBAR.LE gsb0, 0x0 ;  /* 0x00008000000079c5 */ /* 0x000fe40000010000 */
[----:B------:R-:W-:-:S08]  /*ce20*/  WARPGROUP.ARRIVE ;  /* 0x00000000000079c5 */ /* 0x000fd00000000000 */
[----:B------:R-:W-:Y:S01]  /*ce30*/  HGMMA.64x96x16.F32 R152, gdesc[UR4], R152, gsb0 ;  /* 0x01600000049879f0 */ /* 0x000fe20008000898 */
[----:B------:R-:W-:Y:S02]  /*ce40*/  R2UR UR6, R8 ;  /* 0x00000000080672ca */ /* 0x000fe400000e0000 */
[----:B------:R-:W-:Y:S02]  /*ce50*/  R2UR UR7, R9 ;  /* 0x00000000090772ca */ /* 0x000fe400000e0000 */
[----:B----4-:R-:W-:Y:S02]  /*ce60*/  R2UR UR4, R14 ;  /* 0x000000000e0472ca */ /* 0x010fe400000e0000 */
        /* <DEDUP_REMOVED lines=16> */
[----:B------:R-:W-:Y:S01]  /*cf70*/  R2UR UR7, R9 ;  /* 0x00000000090772ca */ /* 0x000fe200000e0000 */
[----:B------:R-:W-:Y:S01]  /*cf80*/  UMOV UR4, UR56 ;  /* 0x0000003800047c82 */ /* 0x000fe20008000000 */
[----:B------:R-:W-:Y:S01]  /*cf90*/  UMOV UR5, UR57 ;  /* 0x0000003900057c82 */ /* 0x000fe20008000000 */
[----:B------:R-:W-:Y:S02]  /*cfa0*/  VIADD R8, R6, 0x606 ;  /* 0x0000060606087836 */ /* 0x000fe40000000000 */
[----:B------:R-:W-:Y:S01]  /*cfb0*/  IMAD.MOV.U32 R9, RZ, RZ, 0x40000040 ;  /* 0x40000040ff097424 */ /* 0x000fe200078e00ff */
[----:B------:R-:W-:Y:S02]  /*cfc0*/  WARPGROUP.DEPBAR.LE gsb0, 0x0 ;  /* 0x00008000000079c5 */ /* 0x000fe40000010000 */
[----:B------:R-:W-:-:S06]  /*cfd0*/  WARPGROUP.ARRIVE ;  /* 0x00000000000079c5 */ /* 0x000fcc0000000000 */
[----:B------:R-:W-:Y:S01]  /*cfe0*/  HGMMA.64x96x16.F32 R152, gdesc[UR4], R152, gsb0 ;  /* 0x01600000049879f0 */ /* 0x000fe20008000898 */
[----:B------:R-:W-:Y:S02]  /*cff0*/  R2UR UR6, R8 ;  /* 0x00000000080672ca */ /* 0x000fe400000e0000 */
[----:B------:R-:W-:Y:S01]  /*d000*/  R2UR UR7, R9 ;  /* 0x00000000090772ca */ /* 0x000fe200000e0000 */
[----:B------:R-:W-:Y:S01]  /*d010*/  UMOV UR4, UR52 ;  /* 0x0000003400047c82 */ /* 0x000fe20008000000 */
[----:B------:R-:W-:Y:S01]  /*d020*/  UMOV UR5, UR53 ;  /* 0x0000003500057c82 */ /* 0x000fe20008000000 */
[----:B------:R-:W-:Y:S01]  /*d030*/  VIADD R8, R6, 0x900 ;  /* 0x0000090006087836 */ /* 0x000fe20000000000 */
[----:B------:R-:W-:Y:S01]  /*d040*/  MOV R9, 0x40000040 ;  /* 0x4000004000097802 */ /* 0x000fe20000000f00 */
[----:B------:R-:W-:Y:S02]  /*d050*/  WARPGROUP.DEPBAR.LE gsb0, 0x0 ;  /* 0x00008000000079c5 */ /* 0x000fe40000010000 */
[----:B------:R-:W-:-:S06]  /*d060*/  WARPGROUP.ARRIVE ;  /* 0x00000000000079c5 */ /* 0x000fcc0000000000 */
        /* <DEDUP_REMOVED lines=32> */
[----:B------:R-:W1:Y:S01]  /*d270*/  S2R R14, SR_TID.X ;  /* 0x00000000000e7919 */ /* 0x000e620000002100 */
[----:B------:R-:W-:Y:S02]  /*d280*/  WARPGROUP.DEPBAR.LE gsb0, 0x0 ;  /* 0x00008000000079c5 */ /* 0x000fe40000010000 */
[----:B------:R-:W-:-:S07]  /*d290*/  WARPGROUP.ARRIVE ;  /* 0x00000000000079c5 */ /* 0x000fce0000000000 */
[----:B------:R-:W-:Y:S01]  /*d2a0*/  HGMMA.64x96x16.F32 R152, gdesc[UR4], R152, gsb0 ;  /* 0x01600000049879f0 */ /* 0x000fe20008000898 */
[----:B-1----:R-:W-:-:S04]  /*d2b0*/  SHF.R.U32.HI R14, RZ, 0x7, R14 ;  /* 0x00000007ff0e7819 */ /* 0x002fc8000001160e */
[----:B------:R-:W-:Y:S01]  /*d2c0*/  IADD3 R6, -R14, 0xb, RZ ;  /* 0x0000000b0e067810 */ /* 0x000fe20007ffe1ff */
[----:B------:R-:W-:-:S04]  /*d2d0*/  WARPGROUP.DEPBAR.LE gsb0, 0x0 ;  /* 0x00008000000079c5 */ /* 0x000fc80000010000 */
[----:B------:R0:W-:Y:S06]  /*d2e0*/  BAR.ARV R6, 0x100 ;  /* 0x000400060000751d */ /* 0x0001ec0000002000 */
[----:B------:R-:W-:Y:S05]  /*d2f0*/  @!P0 BRA `(.L_x_1543) ;  /* 0x0000000000048947 */ /* 0x000fea0003800000 */
[----:B------:R-:W-:Y:S01]  /*d300*/  BPT.TRAP 0x1 ;  /* 0x000000040000795c */ /* 0x000fe20000300000 */
.L_x_1543:
        /* <DEDUP_REMOVED lines=42> */
[----:B------:R-:W-:-:S04]  /*d5b0*/  FMUL.FTZ R196, R187, UR38 ;  /* 0x00000026bbc47c20 */ /* 0x000fc80008410000 */
        /* <DEDUP_REMOVED lines=52> */
[----:B-1----:R-:W-:-:S02]  /*d900*/  FMNMX.FTZ R8, R8, R7, !PT ;  /* 0x0000000708087209 */ /* 0x002fc40007810000 */
[----:B------:R-:W1:Y:S03]  /*d910*/  LDC R7, c[0x0][0xa80] ;  /* 0x0002a000ff077b82 */ /* 0x000e660000000800 */
[C---:B------:R-:W-:Y:S02]  /*d920*/  FADD.FTZ R189, -R8.reuse, R5 ;  /* 0x0000000508bd7221 */ /* 0x040fe40000010100 */
[----:B------:R-:W-:Y:S08]  /*d930*/  MUFU.TANH R196, R196 ;  /* 0x000000c400c47308 */ /* 0x000ff00000002400 */
[----:B------:R2:W-:Y:S01]  /*d940*/  MUFU.TANH R5, R170 ;  /* 0x000000aa00057308 */ /* 0x0005e20000002400 */
[-C--:B-1----:R-:W-:Y:S01]  /*d950*/  FMUL.FTZ R154, R8, R7.reuse ;  /* 0x00000007089a7220 */ /* 0x082fe20000410000 */
[----:B------:R-:W-:-:S03]  /*d960*/  FMUL.FTZ R189, R189, R7 ;  /* 0x00000007bdbd7220 */ /* 0x000fc60000410000 */
[-CC-:B------:R-:W-:Y:S01]  /*d970*/  FFMA.FTZ R166, R9, R7.reuse, -R154.reuse ;  /* 0x0000000709a67223 */ /* 0x180fe2000001089a */
[-CC-:B--2---:R-:W-:Y:S01]  /*d980*/  FFMA.FTZ R170, R14, R7.reuse, -R154.reuse ;  /* 0x000000070eaa7223 */ /* 0x184fe2000001089a */
[-CC-:B------:R-:W-:Y:S01]  /*d990*/  FFMA.FTZ R14, R152, R7.reuse, -R154.reuse ;  /* 0x00000007980e7223 */ /* 0x180fe2000001089a */
[-CC-:B------:R-:W-:Y:S01]  /*d9a0*/  FFMA.FTZ R9, R157, R7.reuse, -R154.reuse ;  /* 0x000000079d097223 */ /* 0x180fe2000001089a */
[----:B------:R1:W-:Y:S01]  /*d9b0*/  MUFU.EX2 R152, R166 ;  /* 0x000000a600987308 */ /* 0x0003e20000000800 */
        /* <DEDUP_REMOVED lines=20> */
[-CC-:B------:R-:W-:Y:S01]  /*db00*/  FFMA.FTZ R185, R185, R7.reuse, -R154.reuse ;  /* 0x00000007b9b97223 */ /* 0x180fe2000001089a */
[----:B------:R-:W-:Y:S01]  /*db10*/  FFMA.FTZ R188, R188, R7, -R154 ;  /* 0x00000007bcbc7223 */ /* 0x000fe2000001089a */
[----:B-1----:R-:W-:Y:S01]  /*db20*/  FMUL.FTZ R166, R171, UR38 ;  /* 0x00000026aba67c20 */ /* 0x002fe20008410000 */
[----:B------:R1:W4:Y:S01]  /*db30*/  MUFU.EX2 R154, R167 ;  /* 0x000000a7009a7308 */ /* 0x0003220000000800 */
[----:B--2---:R-:W-:Y:S01]  /*db40*/  FFMA.FTZ R13, R157, R13, R152 ;  /* 0x0000000d9d0d7223 */ /* 0x004fe20000010098 */
[----:B------:R-:W-:Y:S01]  /*db50*/  FMUL.FTZ R153, R174, UR38 ;  /* 0x00000026ae997c20 */ /* 0x000fe20008410000 */
[----:B------:R-:W-:Y:S01]  /*db60*/  FMUL.FTZ R171, R182, UR38 ;  /* 0x00000026b6ab7c20 */ /* 0x000fe20008410000 */
[----:B------:R-:W-:Y:S01]  /*db70*/  FMUL.FTZ R189, R183, UR38 ;  /* 0x00000026b7bd7c20 */ /* 0x000fe20008410000 */
[----:B------:R-:W-:Y:S01]  /*db80*/  FMUL.FTZ R174, R186, UR38 ;  /* 0x00000026baae7c20 */ /* 0x000fe20008410000 */
[----:B------:R-:W-:Y:S01]  /*db90*/  FMUL.FTZ R183, R190, UR38 ;  /* 0x00000026beb77c20 */ /* 0x000fe20008410000 */
[----:B------:R-:W-:Y:S01]  /*dba0*/  FMUL.FTZ R186, R191, UR38 ;  /* 0x00000026bfba7c20 */ /* 0x000fe20008410000 */
[----:B------:R-:W2:Y:S01]  /*dbb0*/  MUFU.EX2 R20, R20 ;  /* 0x0000001400147308 */ /* 0x000ea20000000800 */
[C---:B---3--:R-:W-:Y:S01]  /*dbc0*/  FADD.FTZ R13, R170.reuse, R13 ;  /* 0x0000000daa0d7221 */ /* 0x048fe20000010000 */
[----:B-1----:R-:W-:Y:S01]  /*dbd0*/  FMUL.FTZ R167, R175, UR38 ;  /* 0x00000026afa77c20 */ /* 0x002fe20008410000 */
[----:B------:R-:W-:Y:S01]  /*dbe0*/  F2FP.F16.F32.PACK_AB R152, R170, R152 ;  /* 0x00000098aa98723e */ /* 0x000fe200000000ff */
[----:B------:R-:W-:Y:S01]  /*dbf0*/  FMUL.FTZ R170, R178, UR38 ;  /* 0x00000026b2aa7c20 */ /* 0x000fe20008410000 */
[----:B------:R-:W-:Y:S01]  /*dc00*/  FMUL.FTZ R178, R194, UR38 ;  /* 0x00000026c2b27c20 */ /* 0x000fe20008410000 */
[----:B------:R-:W-:Y:S01]  /*dc10*/  FMUL.FTZ R175, R195, UR38 ;  /* 0x00000026c3af7c20 */ /* 0x000fe20008410000 */
[----:B------:R-:W-:Y:S01]  /*dc20*/  FMUL.FTZ R194, R198, UR38 ;  /* 0x00000026c6c27c20 */ /* 0x000fe20008410000 */
[----:B------:R-:W1:Y:S01]  /*dc30*/  MUFU.TANH R166, R166 ;  /* 0x000000a600a67308 */ /* 0x000e620000002400 */
[----:B----4-:R-:W-:Y:S01]  /*dc40*/  FADD.FTZ R13, R154, R13 ;  /* 0x0000000d9a0d7221 */ /* 0x010fe20000010000 */
[----:B------:R-:W-:Y:S01]  /*dc50*/  FMUL.FTZ R195, R199, UR38 ;  /* 0x00000026c7c37c20 */ /* 0x000fe20008410000 */
[-C--:B------:R-:W-:Y:S01]  /*dc60*/  FMUL.FTZ R24, R24, R157.reuse ;  /* 0x0000009d18187220 */ /* 0x080fe20000410000 */
[-C--:B------:R-:W-:Y:S01]  /*dc70*/  FMUL.FTZ R25, R25, R157.reuse ;  /* 0x0000009d19197220 */ /* 0x080fe20000410000 */
[-C--:B------:R-:W-:Y:S01]  /*dc80*/  FMUL.FTZ R28, R28, R157.reuse ;  /* 0x0000009d1c1c7220 */ /* 0x080fe20000410000 */
[-C--:B------:R-:W-:Y:S01]  /*dc90*/  FMUL.FTZ R29, R29, R157.reuse ;  /* 0x0000009d1d1d7220 */ /* 0x080fe20000410000 */
[-C--:B------:R-:W-:Y:S01]  /*dca0*/  FMUL.FTZ R32, R32, R157.reuse ;  /* 0x0000009d20207220 */ /* 0x080fe20000410000 */
[----:B------:R-:W3:Y:S01]  /*dcb0*/  MUFU.TANH R153, R153 ;  /* 0x0000009900997308 */ /* 0x000ee20000002400 */
[C---:B--2---:R-:W-:Y:S01]  /*dcc0*/  FADD.FTZ R13, R20.reuse, R13 ;  /* 0x0000000d140d7221 */ /* 0x044fe20000010000 */
[----:B------:R-:W-:Y:S01]  /*dcd0*/  F2FP.F16.F32.PACK_AB R154, R20, R154 ;  /* 0x0000009a149a723e */ /* 0x000fe200000000ff */
[-C--:B------:R-:W-:Y:S01]  /*dce0*/  FMUL.FTZ R33, R33, R157.reuse ;  /* 0x0000009d21217220 */ /* 0x080fe20000410000 */
[----:B------:R-:W-:Y:S01]  /*dcf0*/  FMNMX.FTZ R20, R193, R4, !PT ;  /* 0x00000004c1147209 */ /* 0x000fe20007810000 */
[-C--:B------:R-:W-:Y:S01]  /*dd00*/  FMUL.FTZ R36, R36, R157.reuse ;  /* 0x0000009d24247220 */ /* 0x080fe20000410000 */
[-C--:B------:R-:W-:Y:S01]  /*dd10*/  FMUL.FTZ R37, R37, R157.reuse ;  /* 0x0000009d25257220 */ /* 0x080fe20000410000 */
        /* <DEDUP_REMOVED lines=10> */
[----:B------:R-:W4:Y:S01]  /*ddc0*/  MUFU.TANH R170, R170 ;  /* 0x000000aa00aa7308 */ /* 0x000f220000002400 */
        /* <DEDUP_REMOVED lines=22> */
[----:B-1----:R-:W-:Y:S01]  /*df30*/  FMNMX.FTZ R20, R166, R20, !PT ;  /* 0x00000014a6147209 */ /* 0x002fe20007810000 */
[----:B------:R-:W1:Y:S01]  /*df40*/  MUFU.TANH R174, R174 ;  /* 0x000000ae00ae7308 */ /* 0x000e620000002400 */
[-C--:B------:R-:W-:Y:S01]  /*df50*/  FMUL.FTZ R81, R81, R157.reuse ;  /* 0x0000009d51517220 */ /* 0x080fe20000410000 */
[-C--:B------:R-:W-:Y:S01]  /*df60*/  FMUL.FTZ R84, R84, R157.reuse ;  /* 0x0000009d54547220 */ /* 0x080fe20000410000 */
[----:B---3--:R-:W-:Y:S01]  /*df70*/  FMNMX.FTZ R20, R153, R20, !PT ;  /* 0x0000001499147209 */ /* 0x008fe20007810000 */
[-C--:B------:R-:W-:Y:S01]  /*df80*/  FMUL.FTZ R85, R85, R157.reuse ;  /* 0x0000009d55557220 */ /* 0x080fe20000410000 */
[-C--:B------:R-:W-:Y:S01]  /*df90*/  FMUL.FTZ R88, R88, R157.reuse ;  /* 0x0000009d58587220 */ /* 0x080fe20000410000 */
[-C--:B------:R-:W-:Y:S01]  /*dfa0*/  FMUL.FTZ R89, R89, R157.reuse ;  /* 0x0000009d59597220 */ /* 0x080fe20000410000 */
[----:B--2---:R-:W-:Y:S01]  /*dfb0*/  FMNMX.FTZ R20, R167, R20, !PT ;  /* 0x00000014a7147209 */ /* 0x004fe20007810000 */
[----:B------:R-:W2:Y:S01]  /*dfc0*/  MUFU.TANH R183, R183 ;  /* 0x000000b700b77308 */ /* 0x000ea20000002400 */
[-C--:B------:R-:W-:Y:S01]  /*dfd0*/  FMUL.FTZ R92, R92, R157.reuse ;  /* 0x0000009d5c5c7220 */ /* 0x080fe20000410000 */
[-C--:B------:R-:W-:Y:S01]  /*dfe0*/  FMUL.FTZ R93, R93, R157.reuse ;  /* 0x0000009d5d5d7220 */ /* 0x080fe20000410000 */
[----:B----4-:R-:W-:Y:S01]  /*dff0*/  FMNMX.FTZ R20, R170, R20, !PT ;  /* 0x00000014aa147209 */ /* 0x010fe20007810000 */
[-C--:B------:R-:W-:Y:S01]  /*e000*/  FMUL.FTZ R96, R96, R157.reuse ;  /* 0x0000009d60607220 */ /* 0x080fe20000410000 */
[-C--:B------:R-:W-:Y:S01]  /*e010*/  FMUL.FTZ R97, R97, R157.reuse ;  /* 0x0000009d61617220 */ /* 0x080fe20000410000 */
[-C--:B------:R-:W-:Y:S01]  /*e020*/  FMUL.FTZ R100, R100, R157.reuse ;  /* 0x0000009d64647220 */ /* 0x080fe20000410000 */
[----:B------:R-:W-:Y:S01]  /*e030*/  FMNMX.FTZ R20, R179, R20, !PT ;  /* 0x00000014b3147209 */ /* 0x000fe20007810000 */
[----:B------:R-:W3:Y:S01]  /*e040*/  MUFU.TANH R186, R186 ;  /* 0x000000ba00ba7308 */ /* 0x000ee20000002400 */
[-C--:B------:R-:W-:Y:S01]  /*e050*/  FMUL.FTZ R101, R101, R157.reuse ;  /* 0x0000009d65657220 */ /* 0x080fe20000410000 */
[-C--:B------:R-:W-:Y:S01]  /*e060*/  FMUL.FTZ R104, R104, R157.reuse ;  /* 0x0000009d68687220 */ /* 0x080fe20000410000 */
[----:B0-----:R-:W-:Y:S01]  /*e070*/  FMNMX.FTZ R20, R171, R20, !PT ;  /* 0x00000014ab147209 */ /* 0x001fe20007810000 */
[-C--:B------:R-:W-:Y:S01]  /*e080*/  FMUL.FTZ R105, R105, R157.reuse ;  /* 0x0000009d69697220 */ /* 0x080fe20000410000 */
[-C--:B------:R-:W-:Y:S01]  /*e090*/  FMUL.FTZ R108, R108, R157.reuse ;  /* 0x0000009d6c6c7220 */ /* 0x080fe20000410000 */
[-C--:B------:R-:W-:Y:S01]  /*e0a0*/  FMUL.FTZ R109, R109, R157.reuse ;  /* 0x0000009d6d6d7220 */ /* 0x080fe20000410000 */
[----:B------:R-:W-:Y:S01]  /*e0b0*/  FMNMX.FTZ R20, R189, R20, !PT ;  /* 0x00000014bd147209 */ /* 0x000fe20007810000 */
[----:B------:R-:W0:Y:S01]  /*e0c0*/  MUFU.TANH R178, R178 ;  /* 0x000000b200b27308 */ /* 0x000e220000002400 */
[-C--:B------:R-:W-:Y:S01]  /*e0d0*/  FMUL.FTZ R112, R112, R157.reuse ;  /* 0x0000009d70707220 */ /* 0x080fe20000410000 */
[-C--:B------:R-:W-:Y:S01]  /*e0e0*/  FMUL.FTZ R113, R113, R157.reuse ;  /* 0x0000009d71717220 */ /* 0x080fe20000410000 */
[----:B-1----:R-:W-:Y:S01]  /*e0f0*/  FMNMX.FTZ R20, R174, R20, !PT ;  /* 0x00000014ae147209 */ /* 0x002fe20007810000 */
[-C--:B------:R-:W-:Y:S01]  /*e100*/  FMUL.FTZ R116, R116, R157.reuse ;  /* 0x0000009d74747220 */ /* 0x080fe20000410000 */
[-C--:B------:R-:W-:Y:S01]  /*e110*/  FMUL.FTZ R117, R117, R157.reuse ;  /* 0x0000009d75757220 */ /* 0x080fe20000410000 */
[-C--:B------:R-:W-:Y:S01]  /*e120*/  FMUL.FTZ R120, R120, R157.reuse ;  /* 0x0000009d78787220 */ /* 0x080fe20000410000 */
[----:B------:R-:W-:Y:S01]  /*e130*/  FMNMX.FTZ R20, R196, R20, !PT ;  /* 0x00000014c4147209 */ /* 0x000fe20007810000 */
[----:B------:R-:W1:Y:S01]  /*e140*/  MUFU.TANH R175, R175 ;  /* 0x000000af00af7308 */ /* 0x000e620000002400 */
[-C--:B------:R-:W-:Y:S01]  /*e150*/  FMUL.FTZ R121, R121, R157.reuse ;  /* 0x0000009d79797220 */ /* 0x080fe20000410000 */
[-C--:B------:R-:W-:Y:S01]  /*e160*/  FMUL.FTZ R124, R124, R157.reuse ;  /* 0x0000009d7c7c7220 */ /* 0x080fe20000410000 */
[----:B--2---:R-:W-:Y:S01]  /*e170*/  FMNMX.FTZ R20, R183, R20, !PT ;  /* 0x00000014b7147209 */ /* 0x004fe20007810000 */
[-C--:B------:R-:W-:Y:S01]  /*e180*/  FMUL.FTZ R125, R125, R157.reuse ;  /* 0x0000009d7d7d7220 */ /* 0x080fe20000410000 */
[-C--:B------:R-:W-:Y:S01]  /*e190*/  FMUL.FTZ R128, R128, R157.reuse ;  /* 0x0000009d80807220 */ /* 0x080fe20000410000 */
[-C--:B------:R-:W-:Y:S01]  /*e1a0*/  FMUL.FTZ R129, R129, R157.reuse ;  /* 0x0000009d81817220 */ /* 0x080fe20000410000 */
[----:B---3--:R-:W-:Y:S01]  /*e1b0*/  FMNMX.FTZ R20, R186, R20, !PT ;  /* 0x00000014ba147209 */ /* 0x008fe20007810000 */
[----:B------:R-:W2:Y:S01]  /*e1c0*/  MUFU.TANH R194, R194 ;  /* 0x000000c200c27308 */ /* 0x000ea20000002400 */
[-C--:B------:R-:W-:Y:S01]  /*e1d0*/  FMUL.FTZ R132, R132, R157.reuse ;  /* 0x0000009d84847220 */ /* 0x080fe20000410000 */
[-C--:B------:R-:W-:Y:S01]  /*e1e0*/  FMUL.FTZ R133, R133, R157.reuse ;  /* 0x0000009d85857220 */ /* 0x080fe20000410000 */
[----:B0-----:R-:W-:Y:S01]  /*e1f0*/  FMNMX.FTZ R20, R178, R20, !PT ;  /* 0x00000014b2147209 */ /* 0x001fe20007810000 */
[-C--:B------:R-:W-:Y:S01]  /*e200*/  FMUL.FTZ R136, R136, R157.reuse ;  /* 0x0000009d88887220 */ /* 0x080fe20000410000 */
[-C--:B------:R-:W-:Y:S01]  /*e210*/  FMUL.FTZ R137, R137, R157.reuse ;  /* 0x0000009d89897220 */ /* 0x080fe20000410000 */
[-C--:B------:R-:W-:Y:S01]  /*e220*/  FMUL.FTZ R140, R140, R157.reuse ;  /* 0x0000009d8c8c7220 */ /* 0x080fe20000410000 */
[-C--:B------:R-:W-:Y:S01]  /*e230*/  FMUL.FTZ R141, R141, R157.reuse ;  /* 0x0000009d8d8d7220 */ /* 0x080fe20000410000 */
[----:B------:R-:W0:Y:S01]  /*e240*/  MUFU.TANH R195, R195 ;  /* 0x000000c300c37308 */ /* 0x000e220000002400 */
[----:B-1----:R-:W-:Y:S01]  /*e250*/  FMNMX.FTZ R20, R175, R20, !PT ;  /* 0x00000014af147209 */ /* 0x002fe20007810000 */
[-C--:B------:R-:W-:Y:S01]  /*e260*/  FMUL.FTZ R144, R144, R157.reuse ;  /* 0x0000009d90907220 */ /* 0x080fe20000410000 */
[-C--:B------:R-:W-:Y:S01]  /*e270*/  FMUL.FTZ R145, R145, R157.reuse ;  /* 0x0000009d91917220 */ /* 0x080fe20000410000 */
[-C--:B------:R-:W-:Y:S01]  /*e280*/  FMUL.FTZ R148, R148, R157.reuse ;  /* 0x0000009d94947220 */ /* 0x080fe20000410000 */
[----:B------:R-:W-:-:S03]  /*e290*/  FMUL.FTZ R149, R149, R157 ;  /* 0x0000009d95957220 */ /* 0x000fc60000410000 */
[----:B------:R-:W-:Y:S01]  /*e2a0*/  MUFU.EX2 R157, R156 ;  /* 0x0000009c009d7308 */ /* 0x000fe20000000800 */
[----:B--2---:R-:W-:-:S07]  /*e2b0*/  FMNMX.FTZ R20, R194, R20, !PT ;  /* 0x00000014c2147209 */ /* 0x004fce0007810000 */
[----:B------:R-:W-:Y:S01]  /*e2c0*/  MUFU.EX2 R160, R160 ;  /* 0x000000a000a07308 */ /* 0x000fe20000000800 */
        /* <DEDUP_REMOVED lines=12> */
[CC--:B------:R-:W-:Y:S01]  /*e390*/  FMUL.FTZ R198, R20.reuse, R7.reuse ;  /* 0x0000000714c67220 */ /* 0x0c0fe20000410000 */
[----:B------:R-:W-:Y:S01]  /*e3a0*/  FADD.FTZ R199, -R20, R4 ;  /* 0x0000000414c77221 */ /* 0x000fe20000010100 */
[----:B------:R-:W-:Y:S02]  /*e3b0*/  MUFU.EX2 R180, R180 ;  /* 0x000000b400b47308 */ /* 0x000fe40000000800 */
[-CC-:B------:R-:W-:Y:S01]  /*e3c0*/  FFMA.FTZ R190, R166, R7.reuse, -R198.reuse ;  /* 0x00000007a6be7223 */ /* 0x180fe200000108c6 */
[-CC-:B------:R-:W-:Y:S01]  /*e3d0*/  FFMA.FTZ R187, R171, R7.reuse, -R198.reuse ;  /* 0x00000007abbb7223 */ /* 0x180fe200000108c6 */
[-CC-:B------:R-:W-:Y:S01]  /*e3e0*/  FFMA.FTZ R166, R170, R7.reuse, -R198.reuse ;  /* 0x00000007aaa67223 */ /* 0x180fe200000108c6 */
[-CC-:B------:R-:W-:Y:S01]  /*e3f0*/  FFMA.FTZ R171, R196, R7.reuse, -R198.reuse ;  /* 0x00000007c4ab7223 */ /* 0x180fe200000108c6 */
[-CC-:B------:R-:W-:Y:S01]  /*e400*/  FFMA.FTZ R170, R174, R7.reuse, -R198.reuse ;  /* 0x00000007aeaa7223 */ /* 0x180fe200000108c6 */
[----:B------:R-:W0:Y:S01]  /*e410*/  S2R R196, SR_CgaCtaId ;  /* 0x0000000000c47919 */ /* 0x000e220000008800 */
[-CC-:B------:R-:W-:Y:S01]  /*e420*/  FFMA.FTZ R174, R178, R7.reuse, -R198.reuse ;  /* 0x00000007b2ae7223 */ /* 0x180fe200000108c6 */
[-CC-:B------:R-:W-:Y:S01]  /*e430*/  FFMA.FTZ R178, R194, R7.reuse, -R198.reuse ;  /* 0x00000007c2b27223 */ /* 0x180fe200000108c6 */
[-CC-:B------:R-:W-:Y:S01]  /*e440*/  FFMA.FTZ R182, R192, R7.reuse, -R198.reuse ;  /* 0x00000007c0b67223 */ /* 0x180fe200000108c6 */
[----:B------:R-:W1:Y:S01]  /*e450*/  S2R R194, SR_TID.X ;  /* 0x0000000000c27919 */ /* 0x000e620000002100 */
[-CC-:B------:R-:W-:Y:S01]  /*e460*/  FFMA.FTZ R192, R163, R7.reuse, -R198.reuse ;  /* 0x00000007a3c07223 */ /* 0x180fe200000108c6 */
[----:B------:R-:W-:Y:S01]  /*e470*/  FFMA.FTZ R163, R5, R7, -R198 ;  /* 0x0000000705a37223 */ /* 0x000fe200000108c6 */
[----:B------:R-:W-:-:S02]  /*e480*/  IMAD.MOV.U32 R5, RZ, RZ, 0x40000040 ;  /* 0x40000040ff057424 */ /* 0x000fc400078e00ff */
[-C--:B------:R-:W-:Y:S01]  /*e490*/  FMUL.FTZ R199, R199, R7.reuse ;  /* 0x00000007c7c77220 */ /* 0x080fe20000410000 */
[-CC-:B------:R-:W-:Y:S01]  /*e4a0*/  FFMA.FTZ R4, R193, R7.reuse, -R198.reuse ;  /* 0x00000007c1047223 */ /* 0x180fe200000108c6 */
[-CC-:B------:R-:W-:Y:S01]  /*e4b0*/  FFMA.FTZ R197, R197, R7.reuse, -R198.reuse ;  /* 0x00000007c5c57223 */ /* 0x180fe200000108c6 */
[-CC-:B------:R-:W-:Y:S01]  /*e4c0*/  FFMA.FTZ R155, R155, R7.reuse, -R198.reuse ;  /* 0x000000079b9b7223 */ /* 0x180fe200000108c6 */
[----:B------:R-:W-:Y:S01]  /*e4d0*/  R2UR UR7, R5 ;  /* 0x00000000050772ca */ /* 0x000fe200000e0000 */
[----:B------:R-:W-:Y:S01]  /*e4e0*/  VIADD R5, R0, 0x32440 ;  /* 0x0003244000057836 */ /* 0x000fe20000000000 */
        /* <DEDUP_REMOVED lines=12> */
[----:B------:R-:W-:-:S04]  /*e5b0*/  FFMA.FTZ R175, R175, R7, -R198 ;  /* 0x00000007afaf7223 */ /* 0x000fc800000108c6 */
[----:B------:R-:W4:Y:S01]  /*e5c0*/  MUFU.EX2 R153, R197 ;  /* 0x000000c500997308 */ /* 0x000f220000000800 */
[-C--:B--2---:R-:W-:Y:S01]  /*e5d0*/  FMUL.FTZ R26, R26, R199.reuse ;  /* 0x000000c71a1a7220 */ /* 0x084fe20000410000 */
[----:B0-----:R-:W-:Y:S01]  /*e5e0*/  PRMT R5, R196, 0x654, R5 ;  /* 0x00000654c4057816 */ /* 0x001fe20000000005 */
[-C--:B------:R-:W-:Y:S01]  /*e5f0*/  FMUL.FTZ R27, R27, R199.reuse ;  /* 0x000000c71b1b7220 */ /* 0x080fe20000410000 */
[-C--:B------:R-:W-:Y:S01]  /*e600*/  FMUL.FTZ R30, R30, R199.reuse ;  /* 0x000000c71e1e7220 */ /* 0x080fe20000410000 */
[-C--:B------:R-:W-:Y:S01]  /*e610*/  FMUL.FTZ R31, R31, R199.reuse ;  /* 0x000000c71f1f7220 */ /* 0x080fe20000410000 */
[----:B-1----:R-:W-:Y:S01]  /*e620*/  SHF.R.U32.HI R194, RZ, 0x7, R194 ;  /* 0x00000007ffc27819 */ /* 0x002fe200000116c2 */
[----:B------:R0:W-:Y:S01]  /*e630*/  SYNCS.ARRIVE.TRANS64.RED.A1T0 RZ, [R5+URZ], RZ ;  /* 0x000000ff05ff79a7 */ /* 0x0001e2000810043f */
[----:B------:R-:W-:Y:S01]  /*e640*/  MUFU.EX2 R182, R182 ;  /* 0x000000b600b67308 */ /* 0x000fe20000000800 */
[----:B---3--:R-:W-:Y:S01]  /*e650*/  FFMA.FTZ R12, R199, R12, R4 ;  /* 0x0000000cc70c7223 */ /* 0x008fe20000010004 */
[-C--:B------:R-:W-:Y:S01]  /*e660*/  FMUL.FTZ R34, R34, R199.reuse ;  /* 0x000000c722227220 */ /* 0x080fe20000410000 */
[-C--:B------:R-:W-:Y:S01]  /*e670*/  FMUL.FTZ R35, R35, R199.reuse ;  /* 0x000000c723237220 */ /* 0x080fe20000410000 */
[-C--:B------:R-:W-:Y:S01]  /*e680*/  FMUL.FTZ R38, R38, R199.reuse ;  /* 0x000000c726267220 */ /* 0x080fe20000410000 */
[-C--:B------:R-:W-:Y:S01]  /*e690*/  FMUL.FTZ R39, R39, R199.reuse ;  /* 0x000000c727277220 */ /* 0x080fe20000410000 */
[-C--:B------:R-:W-:Y:S01]  /*e6a0*/  FMUL.FTZ R42, R42, R199.reuse ;  /* 0x000000c72a2a7220 */ /* 0x080fe20000410000 */
[----:B------:R-:W-:Y:S01]  /*e6b0*/  FMUL.FTZ R43, R43, R199 ;  /* 0x000000c72b2b7220 */ /* 0x000fe20000410000 */
[----:B0-----:R0:W1:Y:S01]  /*e6c0*/  MUFU.EX2 R5, R155 ;  /* 0x0000009b00057308 */ /* 0x0010620000000800 */
[C---:B----4-:R-:W-:Y:S01]  /*e6d0*/  FADD.FTZ R12, R153.reuse, R12 ;  /* 0x0000000c990c7221 */ /* 0x050fe20000010000 */
[----:B------:R-:W-:Y:S01]  /*e6e0*/  F2FP.F16.F32.PACK_AB R153, R153, R4 ;  /* 0x000000049999723e */ /* 0x000fe200000000ff */
[----:B------:R-:W-:-:S02]  /*e6f0*/  IMAD R4, R202, 0xc00, R227 ;  /* 0x00000c00ca047824 */ /* 0x000fc400078e02e3 */
[-C--:B------:R-:W-:Y:S01]  /*e700*/  FMUL.FTZ R46, R46, R199.reuse ;  /* 0x000000c72e2e7220 */ /* 0x080fe20000410000 */
[-C--:B------:R-:W-:Y:S01]  /*e710*/  FMUL.FTZ R47, R47, R199.reuse ;  /* 0x000000c72f2f7220 */ /* 0x080fe20000410000 */
[-C--:B------:R-:W-:Y:S01]  /*e720*/  FMUL.FTZ R50, R50, R199.reuse ;  /* 0x000000c732327220 */ /* 0x080fe20000410000 */
[-C--:B------:R-:W-:Y:S01]  /*e730*/  FMUL.FTZ R51, R51, R199.reuse ;  /* 0x000000c733337220 */ /* 0x080fe20000410000 */
[----:B------:R-:W-:Y:S01]  /*e740*/  R2UR UR6, R4 ;  /* 0x00000000040672ca */ /* 0x000fe200000e0000 */
[-C--:B------:R-:W-:Y:S01]  /*e750*/  FMUL.FTZ R54, R54, R199.reuse ;  /* 0x000000c736367220 */ /* 0x080fe20000410000 */
[----:B0-----:R-:W-:Y:S01]  /*e760*/  IADD3 R155, R194, 0x8, RZ ;  /* 0x00000008c29b7810 */ /* 0x001fe20007ffe0ff */
[-C--:B------:R-:W-:Y:S01]  /*e770*/  FMUL.FTZ R55, R55, R199.reuse ;  /* 0x000000c737377220 */ /* 0x080fe20000410000 */
[-C--:B------:R-:W-:Y:S01]  /*e780*/  FMUL.FTZ R58, R58, R199.reuse ;  /* 0x000000c73a3a7220 */ /* 0x080fe20000410000 */
[-C--:B------:R-:W-:Y:S01]  /*e790*/  FMUL.FTZ R59, R59, R199.reuse ;  /* 0x000000c73b3b7220 */ /* 0x080fe20000410000 */
[-C--:B------:R-:W-:Y:S01]  /*e7a0*/  FMUL.FTZ R62, R62, R199.reuse ;  /* 0x000000c73e3e7220 */ /* 0x080fe20000410000 */
        /* <DEDUP_REMOVED lines=46> */
[----:B-1----:R-:W-:Y:S01]  /*ea90*/  F2FP.F16.F32.PACK_AB R155, R5, R182 ;  /* 0x000000b6059b723e */ /* 0x002fe200000000ff */
[----:B------:R-:W-:Y:S01]  /*eaa0*/  MUFU.EX2 R193, R193 ;  /* 0x000000c100c17308 */ /* 0x000fe20000000800 */
[----:B------:R-:W-:-:S03]  /*eab0*/  FADD.FTZ R12, R182, R12 ;  /* 0x0000000cb60c7221 */ /* 0x000fc60000010000 */
[----:B------:R-:W-:Y:S01]  /*eac0*/  WARPGROUP.ARRIVE ;  /* 0x00000000000079c5 */ /* 0x000fe20000000000 */
[----:B------:R-:W-:-:S03]  /*ead0*/  FADD.FTZ R12, R5, R12 ;  /* 0x0000000c050c7221 */ /* 0x000fc60000010000 */
[----:B------:R-:W-:Y:S02]  /*eae0*/  MUFU.EX2 R192, R192 ;  /* 0x000000c000c07308 */ /* 0x000fe40000000800 */
[----:B------:R-:W-:Y:S06]  /*eaf0*/  HGMMA.64x256x16.F32 R24, R152, gdesc[UR4].tnspB, R24, gsb0 ;  /* 0x43e0000498187df0 */ /* 0x000fec0008000818 */
[----:B------:R-:W-:Y:S08]  /*eb00*/  MUFU.EX2 R190, R190 ;  /* 0x000000be00be7308 */ /* 0x000ff00000000800 */
        /* <DEDUP_REMOVED lines=9> */
[----:B------:R-:W-:Y:S01]  /*eba0*/  MUFU.EX2 R179, R179 ;  /* 0x000000b300b37308 */ /* 0x000fe20000000800 */
[----:B------:R-:W-:-:S07]  /*ebb0*/  WARPGROUP.DEPBAR.LE gsb0, 0x0 ;  /* 0x00008000000079c5 */ /* 0x000fce0000010000 */
[----:B------:R-:W0:Y:S08]  /*ebc0*/  MUFU.EX2 R153, R21 ;  /* 0x0000001500997308 */ /* 0x000e300000000800 */
[----:B------:R1:W2:Y:S08]  /*ebd0*/  MUFU.EX2 R155, R14 ;  /* 0x0000000e009b7308 */ /* 0x0002b00000000800 */
[----:B------:R3:W4:Y:S01]  /*ebe0*/  MUFU.EX2 R154, R15 ;  /* 0x0000000f009a7308 */ /* 0x0007220000000800 */
[----:B0-----:R-:W-:Y:S01]  /*ebf0*/  FADD.FTZ R13, R153, R13 ;  /* 0x0000000d990d7221 */ /* 0x001fe20000010000 */
[----:B-1----:R-:W-:-:S05]  /*ec00*/  VIADD R14, R4, 0x80 ;  /* 0x00000080040e7836 */ /* 0x002fca0000000000 */
[----:B------:R-:W-:Y:S01]  /*ec10*/  R2UR UR6, R14 ;  /* 0x000000000e0672ca */ /* 0x000fe200000e0000 */
[----:B------:R0:W1:Y:S01]  /*ec20*/  MUFU.EX2 R21, R158 ;  /* 0x0000009e00157308 */ /* 0x0000620000000800 */
[C---:B--2---:R-:W-:Y:S01]  /*ec30*/  FADD.FTZ R13, R155.reuse, R13 ;  /* 0x0000000d9b0d7221 */ /* 0x044fe20000010000 */
[----:B---3--:R-:W-:Y:S01]  /*ec40*/  IMAD.MOV.U32 R15, RZ, RZ, 0x40000040 ;  /* 0x40000040ff0f7424 */ /* 0x008fe200078e00ff */
[----:B------:R-:W-:Y:S01]  /*ec50*/  F2FP.F16.F32.PACK_AB R156, R155, R153 ;  /* 0x000000999b9c723e */ /* 0x000fe200000000ff */
[----:B------:R-:W-:-:S03]  /*ec60*/  VIADD R14, R4, 0x100 ;  /* 0x00000100040e7836 */ /* 0x000fc60000000000 */
[----:B------:R-:W-:Y:S01]  /*ec70*/  R2UR UR7, R15 ;  /* 0x000000000f0772ca */ /* 0x000fe200000e0000 */
[----:B------:R2:W3:Y:S01]  /*ec80*/  MUFU.EX2 R152, R159 ;  /* 0x0000009f00987308 */ /* 0x0004e20000000800 */
[----:B----4-:R-:W-:Y:S01]  /*ec90*/  FADD.FTZ R13, R154, R13 ;  /* 0x0000000d9a0d7221 */ /* 0x010fe20000010000 */
[C---:B0-----:R-:W-:Y:S01]  /*eca0*/  F2FP.F16.F32.PACK_AB R158, R157.reuse, R154 ;  /* 0x0000009a9d9e723e */ /* 0x041fe200000000ff */
[----:B------:R-:W-:Y:S02]  /*ecb0*/  IMAD.MOV.U32 R15, RZ, RZ, 0x40000040 ;  /* 0x40000040ff0f7424 */ /* 0x000fe400078e00ff */
[----:B------:R-:W-:-:S03]  /*ecc0*/  FADD.FTZ R13, R157, R13 ;  /* 0x0000000d9d0d7221 */ /* 0x000fc60000010000 */
[----:B------:R-:W0:Y:S01]  /*ecd0*/  MUFU.EX2 R154, R9 ;  /* 0x00000009009a7308 */ /* 0x000e220000000800 */
[----:B--2---:R-:W-:Y:S01]  /*ece0*/  F2FP.F16.F32.PACK_AB R159, R192, R193 ;  /* 0x000000c1c09f723e */ /* 0x004fe200000000ff */
[----:B-1----:R-:W-:-:S06]  /*ecf0*/  FADD.FTZ R12, R21, R12 ;  /* 0x0000000c150c7221 */ /* 0x002fcc0000010000 */
[----:B------:R-:W1:Y:S01]  /*ed00*/  MUFU.EX2 R9, R163 ;  /* 0x000000a300097308 */ /* 0x000e620000000800 */
[C---:B---3--:R-:W-:Y:S01]  /*ed10*/  F2FP.F16.F32.PACK_AB R157, R152.reuse, R21 ;  /* 0x00000015989d723e */ /* 0x048fe200000000ff */
[----:B------:R-:W-:-:S03]  /*ed20*/  FADD.FTZ R12, R152, R12 ;  /* 0x0000000c980c7221 */ /* 0x000fc60000010000 */
[----:B------:R-:W-:Y:S01]  /*ed30*/  WARPGROUP.ARRIVE ;  /* 0x00000000000079c5 */ /* 0x000fe20000000000 */
[----:B------:R-:W-:Y:S02]  /*ed40*/  FADD.FTZ R12, R193, R12 ;  /* 0x0000000cc10c7221 */ /* 0x000fe40000010000 */
[----:B------:R2:W3:Y:S01]  /*ed50*/  MUFU.EX2 R153, R162 ;  /* 0x000000a200997308 */ /* 0x0004e20000000800 */
[----:B0-----:R-:W-:Y:S01]  /*ed60*/  FADD.FTZ R13, R154, R13 ;  /* 0x0000000d9a0d7221 */ /* 0x001fe20000010000 */
[----:B------:R-:W-:Y:S01]  /*ed70*/  FADD.FTZ R12, R192, R12 ;  /* 0x0000000cc00c7221 */ /* 0x000fe20000010000 */
[----:B------:R-:W-:Y:S01]  /*ed80*/  HGMMA.64x256x16.F32 R24, R156, gdesc[UR4].tnspB, R24, gsb0 ;  /* 0x43e000049c187df0 */ /* 0x000fe20008000818 */
[----:B------:R-:W-:Y:S01]  /*ed90*/  R2UR UR6, R14 ;  /* 0x000000000e0672ca */ /* 0x000fe200000e0000 */
[----:B------:R-:W-:Y:S01]  /*eda0*/  FADD.FTZ R13, R160, R13 ;  /* 0x0000000da00d7221 */ /* 0x000fe20000010000 */
[----:B------:R-:W-:Y:S01]  /*edb0*/  R2UR UR7, R15 ;  /* 0x000000000f0772ca */ /* 0x000fe200000e0000 */
[----:B------:R-:W-:Y:S01]  /*edc0*/  VIADD R14, R4, 0x180 ;  /* 0x00000180040e7836 */ /* 0x000fe20000000000 */
[----:B------:R-:W-:Y:S01]  /*edd0*/  F2FP.F16.F32.PACK_AB R160, R160, R154 ;  /* 0x0000009aa0a0723e */ /* 0x000fe200000000ff */
[----:B------:R-:W-:Y:S01]  /*ede0*/  FADD.FTZ R13, R161, R13 ;  /* 0x0000000da10d7221 */ /* 0x000fe20000010000 */
[----:B--2---:R-:W-:Y:S01]  /*edf0*/  F2FP.F16.F32.PACK_AB R162, R164, R161 ;  /* 0x000000a1a4a2723e */ /* 0x004fe200000000ff */
[----:B------:R0:W2:Y:S01]  /*ee00*/  MUFU.EX2 R154, R166 ;  /* 0x000000a6009a7308 */ /* 0x0000a20000000800 */
[----:B-1----:R-:W-:Y:S01]  /*ee10*/  F2FP.F16.F32.PACK_AB R161, R190, R9 ;  /* 0x00000009bea1723e */ /* 0x002fe200000000ff */
[----:B------:R-:W-:Y:S01]  /*ee20*/  FADD.FTZ R13, R164, R13 ;  /* 0x0000000da40d7221 */ /* 0x000fe20000010000 */
[----:B------:R-:W-:-:S02]  /*ee30*/  IMAD.MOV.U32 R15, RZ, RZ, 0x40000040 ;  /* 0x40000040ff0f7424 */ /* 0x000fc400078e00ff */
[----:B------:R-:W-:Y:S01]  /*ee40*/  FADD.FTZ R12, R9, R12 ;  /* 0x0000000c090c7221 */ /* 0x000fe20000010000 */
[----:B---3--:R-:W-:Y:S02]  /*ee50*/  F2FP.F16.F32.PACK_AB R163, R153, R191 ;  /* 0x000000bf99a3723e */ /* 0x008fe400000000ff */
[----:B------:R-:W1:Y:S01]  /*ee60*/  MUFU.EX2 R164, R165 ;  /* 0x000000a500a47308 */ /* 0x000e620000000800 */
[----:B0-----:R-:W-:Y:S01]  /*ee70*/  F2FP.F16.F32.PACK_AB R166, R172, R169 ;  /* 0x000000a9aca6723e */ /* 0x001fe200000000ff */
[----:B------:R-:W-:-:S04]  /*ee80*/  FADD.FTZ R12, R190, R12 ;  /* 0x0000000cbe0c7221 */ /* 0x000fc80000010000 */
[----:B------:R-:W-:Y:S02]  /*ee90*/  FADD.FTZ R12, R191, R12 ;  /* 0x0000000cbf0c7221 */ /* 0x000fe40000010000 */
[----:B------:R0:W3:Y:S02]  /*eea0*/  MUFU.EX2 R155, R167 ;  /* 0x000000a7009b7308 */ /* 0x0000e40000000800 */
[----:B------:R-:W-:-:S04]  /*eeb0*/  FADD.FTZ R12, R153, R12 ;  /* 0x0000000c990c7221 */ /* 0x000fc80000010000 */
[----:B--2---:R-:W-:Y:S01]  /*eec0*/  FADD.FTZ R12, R154, R12 ;  /* 0x0000000c9a0c7221 */ /* 0x004fe20000010000 */
[----:B-1----:R-:W-:Y:S01]  /*eed0*/  FADD.FTZ R13, R164, R13 ;  /* 0x0000000da40d7221 */ /* 0x002fe20000010000 */
[C---:B------:R-:W-:Y:S02]  /*eee0*/  F2FP.F16.F32.PACK_AB R164, R168.reuse, R164 ;  /* 0x000000a4a8a4723e */ /* 0x040fe400000000ff */
[----:B0-----:R-:W-:Y:S01]  /*eef0*/  F2FP.F16.F32.PACK_AB R167, R189, R187 ;  /* 0x000000bbbda7723e */ /* 0x001fe200000000ff */
[----:B------:R-:W-:Y:S02]  /*ef00*/  FADD.FTZ R13, R168, R13 ;  /* 0x0000000da80d7221 */ /* 0x000fe40000010000 */
[----:B------:R-:W0:Y:S01]  /*ef10*/  MUFU.EX2 R168, R173 ;  /* 0x000000ad00a87308 */ /* 0x000e220000000800 */
[----:B---3--:R-:W-:Y:S01]  /*ef20*/  F2FP.F16.F32.PACK_AB R165, R155, R154 ;  /* 0x0000009a9ba5723e */ /* 0x008fe200000000ff */
[----:B------:R-:W-:Y:S01]  /*ef30*/  FADD.FTZ R13, R169, R13 ;  /* 0x0000000da90d7221 */ /* 0x000fe20000010000 */
[----:B------:R-:W-:-:S03]  /*ef40*/  FADD.FTZ R12, R155, R12 ;  /* 0x0000000c9b0c7221 */ /* 0x000fc60000010000 */
[----:B------:R-:W-:Y:S01]  /*ef50*/  FADD.FTZ R13, R172, R13 ;  /* 0x0000000dac0d7221 */ /* 0x000fe20000010000 */
[----:B------:R-:W-:Y:S01]  /*ef60*/  FADD.FTZ R12, R187, R12 ;  /* 0x0000000cbb0c7221 */ /* 0x000fe20000010000 */
[----:B------:R-:W1:Y:S03]  /*ef70*/  MUFU.EX2 R172, R181 ;  /* 0x000000b500ac7308 */ /* 0x000e660000000800 */
[----:B------:R-:W-:Y:S01]  /*ef80*/  FADD.FTZ R12, R189, R12 ;  /* 0x0000000cbd0c7221 */ /* 0x000fe20000010000 */
[----:B0-----:R-:W-:Y:S01]  /*ef90*/  FADD.FTZ R13, R168, R13 ;  /* 0x0000000da80d7221 */ /* 0x001fe20000010000 */
[----:B------:R-:W-:-:S03]  /*efa0*/  F2FP.F16.F32.PACK_AB R168, R176, R168 ;  /* 0x000000a8b0a8723e */ /* 0x000fc600000000ff */
[----:B------:R-:W-:-:S04]  /*efb0*/  FADD.FTZ R13, R176, R13 ;  /* 0x0000000db00d7221 */ /* 0x000fc80000010000 */
[----:B------:R-:W-:-:S04]  /*efc0*/  FADD.FTZ R13, R177, R13 ;  /* 0x0000000db10d7221 */ /* 0x000fc80000010000 */
[----:B------:R-:W-:-:S04]  /*efd0*/  FADD.FTZ R13, R180, R13 ;  /* 0x0000000db40d7221 */ /* 0x000fc80000010000 */
[----:B-1----:R-:W-:Y:S01]  /*efe0*/  FADD.FTZ R13, R172, R13 ;  /* 0x0000000dac0d7221 */ /* 0x002fe20000010000 */
[----:B------:R-:W-:-:S03]  /*eff0*/  F2FP.F16.F32.PACK_AB R172, R184, R172 ;  /* 0x000000acb8ac723e */ /* 0x000fc600000000ff */
[----:B------:R-:W-:-:S04]  /*f000*/  FADD.FTZ R13, R184, R13 ;  /* 0x0000000db80d7221 */ /* 0x000fc80000010000 */
[----:B------:R-:W-:-:S04]  /*f010*/  FADD.FTZ R13, R185, R13 ;  /* 0x0000000db90d7221 */ /* 0x000fc80000010000 */
[----:B------:R-:W-:Y:S01]  /*f020*/  FADD.FTZ R13, R188, R13 ;  /* 0x0000000dbc0d7221 */ /* 0x000fe20000010000 */
[----:B------:R-:W-:Y:S02]  /*f030*/  WARPGROUP.DEPBAR.LE gsb0, 0x0 ;  /* 0x00008000000079c5 */ /* 0x000fe40000010000 */
[----:B------:R-:W-:Y:S01]  /*f040*/  WARPGROUP.ARRIVE ;  /* 0x00000000000079c5 */ /* 0x000fe20000000000 */
[----:B------:R0:W1:Y:S05]  /*f050*/  MUFU.EX2 R156, R170 ;  /* 0x000000aa009c7308 */ /* 0x00006a0000000800 */
[----:B------:R-:W-:Y:S01]  /*f060*/  HGMMA.64x256x16.F32 R24, R160, gdesc[UR4].tnspB, R24, gsb0 ;  /* 0x43e00004a0187df0 */ /* 0x000fe20008000818 */
[----:B------:R-:W-:Y:S01]  /*f070*/  R2UR UR6, R14 ;  /* 0x000000000e0672ca */ /* 0x000fe200000e0000 */
[----:B------:R-:W-:Y:S01]  /*f080*/  VIADD R14, R4, 0x200 ;  /* 0x00000200040e7836 */ /* 0x000fe20000000000 */
[----:B------:R-:W-:Y:S01]  /*f090*/  R2UR UR7, R15 ;  /* 0x000000000f0772ca */ /* 0x000fe200000e0000 */
[----:B------:R2:W3:Y:S01]  /*f0a0*/  MUFU.EX2 R157, R171 ;  /* 0x000000ab009d7308 */ /* 0x0004e20000000800 */
[----:B------:R-:W-:Y:S01]  /*f0b0*/  IMAD.MOV.U32 R15, RZ, RZ, 0x40000040 ;  /* 0x40000040ff0f7424 */ /* 0x000fe200078e00ff */
[----:B0-----:R-:W-:-:S06]  /*f0c0*/  F2FP.F16.F32.PACK_AB R170, R180, R177 ;  /* 0x000000b1b4aa723e */ /* 0x001fcc00000000ff */
[----:B------:R0:W4:Y:S01]  /*f0d0*/  MUFU.EX2 R158, R174 ;  /* 0x000000ae009e7308 */ /* 0x0001220000000800 */
[----:B--2---:R-:W-:Y:S01]  /*f0e0*/  F2FP.F16.F32.PACK_AB R171, R186, R183 ;  /* 0x000000b7baab723e */ /* 0x004fe200000000ff */
[----:B-1----:R-:W-:-:S06]  /*f0f0*/  FADD.FTZ R12, R156, R12 ;  /* 0x0000000c9c0c7221 */ /* 0x002fcc0000010000 */
[----:B------:R1:W2:Y:S01]  /*f100*/  MUFU.EX2 R159, R175 ;  /* 0x000000af009f7308 */ /* 0x0002a20000000800 */
[C---:B---3--:R-:W-:Y:S01]  /*f110*/  F2FP.F16.F32.PACK_AB R169, R157.reuse, R156 ;  /* 0x0000009c9da9723e */ /* 0x048fe200000000ff */
[----:B------:R-:W-:Y:S01]  /*f120*/  FADD.FTZ R12, R157, R12 ;  /* 0x0000000c9d0c7221 */ /* 0x000fe20000010000 */
[----:B0-----:R-:W-:-:S03]  /*f130*/  F2FP.F16.F32.PACK_AB R174, R188, R185 ;  /* 0x000000b9bcae723e */ /* 0x001fc600000000ff */
[----:B------:R-:W-:Y:S01]  /*f140*/  FADD.FTZ R12, R183, R12 ;  /* 0x0000000cb70c7221 */ /* 0x000fe20000010000 */
[----:B-1----:R-:W-:-:S03]  /*f150*/  F2FP.F16.F32.PACK_AB R175, R179, R178 ;  /* 0x000000b2b3af723e */ /* 0x002fc600000000ff */
[----:B------:R-:W-:-:S04]  /*f160*/  FADD.FTZ R12, R186, R12 ;  /* 0x0000000cba0c7221 */ /* 0x000fc80000010000 */
[----:B----4-:R-:W-:Y:S01]  /*f170*/  FADD.FTZ R12, R158, R12 ;  /* 0x0000000c9e0c7221 */ /* 0x010fe20000010000 */
[----:B--2---:R-:W-:-:S03]  /*f180*/  F2FP.F16.F32.PACK_AB R173, R159, R158 ;  /* 0x0000009e9fad723e */ /* 0x004fc600000000ff */
[----:B------:R-:W-:-:S04]  /*f190*/  FADD.FTZ R12, R159, R12 ;  /* 0x0000000c9f0c7221 */ /* 0x000fc80000010000 */
[----:B------:R-:W-:-:S04]  /*f1a0*/  FADD.FTZ R12, R178, R12 ;  /* 0x0000000cb20c7221 */ /* 0x000fc80000010000 */
[----:B------:R-:W-:Y:S01]  /*f1b0*/  FADD.FTZ R12, R179, R12 ;  /* 0x0000000cb30c7221 */ /* 0x000fe20000010000 */
[----:B------:R-:W-:Y:S02]  /*f1c0*/  WARPGROUP.DEPBAR.LE gsb0, 0x0 ;  /* 0x00008000000079c5 */ /* 0x000fe40000010000 */
[----:B------:R-:W-:-:S06]  /*f1d0*/  WARPGROUP.ARRIVE ;  /* 0x00000000000079c5 */ /* 0x000fcc0000000000 */
[----:B------:R-:W-:Y:S01]  /*f1e0*/  HGMMA.64x256x16.F32 R24, R164, gdesc[UR4].tnspB, R24, gsb0 ;  /* 0x43e00004a4187df0 */ /* 0x000fe20008000818 */
[----:B------:R-:W-:Y:S02]  /*f1f0*/  R2UR UR6, R14 ;  /* 0x000000000e0672ca */ /* 0x000fe400000e0000 */
[----:B------:R-:W-:Y:S01]  /*f200*/  R2UR UR7, R15 ;  /* 0x000000000f0772ca */ /* 0x000fe200000e0000 */
[----:B------:R-:W-:Y:S01]  /*f210*/  IMAD.MOV.U32 R15, RZ, RZ, 0x40000040 ;  /* 0x40000040ff0f7424 */ /* 0x000fe200078e00ff */
[----:B------:R-:W-:Y:S01]  /*f220*/  IADD3 R14, R4, 0x280, RZ ;  /* 0x00000280040e7810 */ /* 0x000fe20007ffe0ff */
[----:B------:R-:W-:Y:S02]  /*f230*/  WARPGROUP.DEPBAR.LE gsb0, 0x0 ;  /* 0x00008000000079c5 */ /* 0x000fe40000010000 */
[----:B------:R-:W-:-:S15]  /*f240*/  WARPGROUP.ARRIVE ;  /* 0x00000000000079c5 */ /* 0x000fde0000000000 */
[----:B------:R-:W-:-:S05]  /*f250*/  NOP ;  /* 0x0000000000007918 */ /* 0x000fca0000000000 */
        /* <DEDUP_REMOVED lines=8> */
[----:B------:R-:W-:Y:S05]  /*f2e0*/  @!P0 BRA `(.L_x_1544) ;  /* 0x0000000000048947 */ /* 0x000fea0003800000 */
[----:B------:R-:W-:Y:S01]  /*f2f0*/  BPT.TRAP 0x1 ;  /* 0x000000040000795c */ /* 0x000fe20000300000 */
.L_x_1544:
[----:B------:R-:W-:Y:S02]  /*f300*/  VIADD R0, R0, 0x32460 ;  /* 0x0003246000007836 */ /* 0x000fe40000000000 */
[----:B------:R-:W-:Y:S02]  /*f310*/  IMAD.MOV.U32 R4, RZ, RZ, R20 ;  /* 0x000000ffff047224 */ /* 0x000fe400078e0014 */
[----:B------:R-:W-:Y:S01]  /*f320*/  IMAD.MOV.U32 R5, RZ, RZ, R8 ;  /* 0x000000ffff057224 */ /* 0x000fe200078e0008 */
[----:B------:R-:W-:-:S04]  /*f330*/  PRMT R0, R196, 0x654, R0 ;  /* 0x00000654c4007816 */ /* 0x000fc80000000000 */
[----:B------:R0:W-:Y:S01]  /*f340*/  SYNCS.ARRIVE.TRANS64.RED.A1T0 RZ, [R0+URZ], RZ ;  /* 0x000000ff00ff79a7 */ /* 0x0001e2000810043f */
[----:B------:R-:W-:Y:S05]  /*f350*/  @P1 BRA `(.L_x_1545) ;  /* 0xffffffd000581947 */ /* 0x000fea000383ffff */
.L_x_1534:
[----:B------:R-:W2:Y:S01]  /*f360*/  LDL.LU R9, [R1+0x74] ;  /* 0x0000740001097983 */ /* 0x000ea20000300800 */
[----:B------:R-:W-:Y:S05]  /*f370*/  WARPSYNC.ALL ;  /* 0x0000000000007948 */ /* 0x000fea0003800000 */
[----:B0-----:R-:W0:Y:S01]  /*f380*/  SHFL.BFLY PT, R0, R13, 0x2, 0x1f ;  /* 0x0c401f000d007f89 */ /* 0x001e2200000e0000 */
[----:B------:R-:W-:Y:S01]  /*f390*/  IMAD.MOV.U32 R157, RZ, RZ, -0x800000 ;  /* 0xff800000ff9d7424 */ /* 0x000fe200078e00ff */
[----:B------:R-:W-:Y:S01]  /*f3a0*/  IADD3 R202, R202, 0x1, RZ ;  /* 0x00000001caca7810 */ /* 0x000fe20007ffe0ff */
[----:B------:R-:W-:Y:S01]  /*f3b0*/  IMAD.MOV.U32 R156, RZ, RZ, -0x800000 ;  /* 0xff800000ff9c7424 */ /* 0x000fe200078e00ff */
[----:B------:R1:W-:Y:S08]  /*f3c0*/  BAR.ARV R6, 0x100 ;  /* 0x000400060000751d */ /* 0x0003f00000002000 */
[----:B------:R-:W-:Y:S06]  /*f3d0*/  BAR.ARV 0x8, 0x180 ;  /* 0x0206000000007b1d */ /* 0x000fec0000002000 */
[----:B------:R-:W-:-:S04]  /*f3e0*/  ISETP.NE.AND P1, PT, R202, 0x2, PT ;  /* 0x00000002ca00780c */ /* 0x000fc80003f25270 */
[----:B------:R-:W-:Y:S01]  /*f3f0*/  SEL R202, R202, RZ, P1 ;  /* 0x000000ffcaca7207 */ /* 0x000fe20000800000 */
[----:B0-----:R-:W-:-:S05]  /*f400*/  FADD.FTZ R0, R0, R13 ;  /* 0x0000000d00007221 */ /* 0x001fca0000010000 */
[----:B-----5:R-:W0:Y:S02]  /*f410*/  SHFL.BFLY PT, R3, R0, 0x1, 0x1f ;  /* 0x0c201f0000037f89 */ /* 0x020e2400000e0000 */
        /* <DEDUP_REMOVED lines=74> */
[----:B------:R-:W-:-:S02]  /*f8c0*/  IMAD.MOV.U32 R0, RZ, RZ, RZ ;  /* 0x000000ffff007224 */ /* 0x000fc400078e00ff */
[-C--:B------:R-:W-:Y:S01]  /*f8d0*/  FMUL.FTZ R148, R148, R3.reuse ;  /* 0x0000000394947220 */ /* 0x080fe20000410000 */
[----:B------:R-:W-:Y:S01]  /*f8e0*/  FMUL.FTZ R149, R149, R3 ;  /* 0x0000000395957220 */ /* 0x000fe20000410000 */
        /* <DEDUP_REMOVED lines=75> */
.L_x_1490:
        /* <DEDUP_REMOVED lines=202> */
[----:B------:R-:W-:Y:S02]  /*10a40*/  MOV R8, RZ ;  /* 0x000000ff00087202 */ /* 0x000fe40000000f00 */
[----:B0-----:R-:W-:-:S04]  /*10a50*/  IADD3 R12, P0, R154, UR4, RZ ;  /* 0x000000049a0c7c10 */ /* 0x001fc8000ff1e0ff */
[----:B--2---:R-:W-:-:S05]  /*10a60*/  IADD3.X R13, R48, UR5, RZ, P0, !PT ;  /* 0x00000005300d7c10 */ /* 0x004fca00087fe4ff */
[----:B------:R-:W5:Y:S01]  /*10a70*/  @P1 LDG.E R8, desc[UR60][R12.64] ;  /* 0x0000003c0c081981 */ /* 0x000f62000c1e1900 */
[----:B------:R-:W-:-:S04]  /*10a80*/  ISETP.NE.U32.AND P0, PT, RZ, UR6, PT ;  /* 0x00000006ff007c0c */ /* 0x000fc8000bf05070 */
[----:B------:R-:W-:-:S13]  /*10a90*/  ISETP.NE.AND.EX P0, PT, RZ, UR7, PT, P0 ;  /* 0x00000007ff007c0c */ /* 0x000fda000bf05300 */
[----:B------:R-:W-:Y:S01]  /*10aa0*/  @P0 IADD3 R10, P2, R154, UR6, RZ ;  /* 0x000000069a0a0c10 */ /* 0x000fe2000ff5e0ff */
        /* <DEDUP_REMOVED lines=14> */
.L_x_1548:
        /* <DEDUP_REMOVED lines=9> */
[----:B------:R-:W-:-:S02]  /*10c20*/  ISETP.NE.U32.AND P0, PT, RZ, UR4, PT ;  /* 0x00000004ff007c0c */ /* 0x000fc4000bf05070 */
[----:B----4-:R-:W-:Y:S02]  /*10c30*/  ISETP.NE.AND P1, PT, R155, 0x1, PT ;  /* 0x000000019b00780c */ /* 0x010fe40003f25270 */
[----:B------:R-:W-:Y:S01]  /*10c40*/  ISETP.NE.AND.EX P0, PT, RZ, UR5, PT, P0 ;  /* 0x00000005ff007c0c */ /* 0x000fe2000bf05300 */
[-C--:B0-----:R-:W-:Y:S02]  /*10c50*/  IMAD R21, R11, R201.reuse, RZ ;  /* 0x000000c90b157224 */ /* 0x081fe400078e02ff */
[----:B------:R-:W-:-:S04]  /*10c60*/  IMAD.WIDE.U32 R10, R10, R201, RZ ;  /* 0x000000c90a0a7225 */ /* 0x000fc800078e00ff */
[----:B------:R-:W-:-:S04]  /*10c70*/  IMAD.IADD R48, R11, 0x1, R21 ;  /* 0x000000010b307824 */ /* 0x000fc800078e0215 */
[----:B------:R-:W0:Y:S01]  /*10c80*/  @P1 LDC R11, c[0x0][0xcec] ;  /* 0x00033b00ff0b1b82 */ /* 0x000e220000000800 */
[----:B---3--:R-:W-:Y:S02]  /*10c90*/  SEL R3, R3, RZ, !P0 ;  /* 0x000000ff03037207 */ /* 0x008fe40004000000 */
[----:B--2---:R-:W-:-:S03]  /*10ca0*/  SEL R9, R9, RZ, !P0 ;  /* 0x000000ff09097207 */ /* 0x004fc60004000000 */
[----:B------:R-:W-:-:S04]  /*10cb0*/  IMAD R15, R15, R3, RZ ;  /* 0x000000030f0f7224 */ /* 0x000fc800078e02ff */
[C---:B------:R-:W-:Y:S02]  /*10cc0*/  IMAD R9, R14.reuse, R9, R15 ;  /* 0x000000090e097224 */ /* 0x040fe400078e020f */
[----:B------:R-:W-:-:S03]  /*10cd0*/  IMAD.WIDE.U32 R14, R14, R3, RZ ;  /* 0x000000030e0e7225 */ /* 0x000fc600078e00ff */
[----:B-----5:R-:W-:Y:S02]  /*10ce0*/  IADD3 R14, P0, P3, R14, R10, R8 ;  /* 0x0000000a0e0e7210 */ /* 0x020fe40007b1e008 */
[----:B------:R-:W2:Y:S01]  /*10cf0*/  @P1 LDC R10, c[0x0][0xcf0] ;  /* 0x00033c00ff0a1b82 */ /* 0x000ea20000000800 */
[----:B------:R-:W-:Y:S01]  /*10d00*/  IMAD.IADD R15, R15, 0x1, R9 ;  /* 0x000000010f0f7824 */ /* 0x000fe200078e0209 */
[----:B------:R-:W-:-:S05]  /*10d10*/  SEL R9, R158, RZ, P2 ;  /* 0x000000ff9e097207 */ /* 0x000fca0001000000 */
[-C--:B-1----:R-:W-:Y:S02]  /*10d20*/  IMAD R21, R13, R9.reuse, RZ ;  /* 0x000000090d157224 */ /* 0x082fe400078e02ff */
[----:B------:R-:W-:Y:S01]  /*10d30*/  IMAD.WIDE.U32 R12, R12, R9, RZ ;  /* 0x000000090c0c7225 */ /* 0x000fe200078e00ff */
[----:B------:R-:W-:-:S04]  /*10d40*/  SHF.R.S32.HI R9, RZ, 0x1f, R8 ;  /* 0x0000001fff097819 */ /* 0x000fc80000011408 */
[----:B------:R-:W-:Y:S01]  /*10d50*/  IADD3.X R15, R15, R48, R9, P0, P3 ;  /* 0x000000300f0f7210 */ /* 0x000fe200007e6409 */
[----:B------:R-:W-:-:S04]  /*10d60*/  IMAD R48, R159, 0x80, R154 ;  /* 0x000000809f307824 */ /* 0x000fc800078e029a */
[----:B0-----:R-:W-:-:S04]  /*10d70*/  @P1 IMAD.HI.U32 R11, R48, R11, RZ ;  /* 0x0000000b300b1227 */ /* 0x001fc800078e00ff */
[----:B------:R-:W-:Y:S01]  /*10d80*/  IMAD.MOV.U32 R154, RZ, RZ, R48 ;  /* 0x000000ffff9a7224 */ /* 0x000fe200078e0030 */
[----:B--2---:R-:W-:Y:S02]  /*10d90*/  @P1 SHF.R.U32.HI R154, RZ, R10, R11 ;  /* 0x0000000aff9a1219 */ /* 0x004fe4000001160b */
[----:B------:R0:W1:Y:S01]  /*10da0*/  LDC.64 R10, c[0x0][R0+0x210] ;  /* 0x00008400000a7b82 */ /* 0x0000620000000a00 */
[----:B------:R-:W-:Y:S01]  /*10db0*/  IMAD.IADD R21, R13, 0x1, R21 ;  /* 0x000000010d157824 */ /* 0x000fe200078e0215 */
[----:B------:R-:W-:Y:S02]  /*10dc0*/  IADD3 R12, P0, P3, R154, R14, R12 ;  /* 0x0000000e9a0c7210 */ /* 0x000fe40007b1e00c */
[----:B0-----:R-:W-:-:S04]  /*10dd0*/  SHF.R.S32.HI R0, RZ, 0x1f, R154 ;  /* 0x0000001fff007819 */ /* 0x001fc8000001149a */
[----:B------:R-:W-:Y:S02]  /*10de0*/  IADD3.X R13, R0, R15, R21, P0, P3 ;  /* 0x0000000f000d7210 */ /* 0x000fe400007e6415 */
[----:B------:R-:W0:Y:S01]  /*10df0*/  LDC.64 R14, c[0x0][0xca8] ;  /* 0x00032a00ff0e7b82 */ /* 0x000e220000000a00 */
[----:B------:R-:W-:-:S05]  /*10e00*/  IADD3 R21, -R154, RZ, RZ ;  /* 0x000000ff9a157210 */ /* 0x000fca0007ffe1ff */
[----:B------:R-:W-:Y:S02]  /*10e10*/  IMAD R21, R155, R21, R48 ;  /* 0x000000159b157224 */ /* 0x000fe400078e0230 */
[----:B0-----:R-:W0:Y:S08]  /*10e20*/  @!P2 LDC R14, c[0x0][0xc50] ;  /* 0x00031400ff0eab82 */ /* 0x001e300000000800 */
[----:B------:R-:W2:Y:S01]  /*10e30*/  @!P2 LDC R15, c[0x0][0xc54] ;  /* 0x00031500ff0fab82 */ /* 0x000ea20000000800 */
[----:B------:R-:W-:Y:S01]  /*10e40*/  SHF.R.S32.HI R0, RZ, 0x1f, R21 ;  /* 0x0000001fff007819 */ /* 0x000fe20000011415 */
[----:B-1----:R-:W-:-:S02]  /*10e50*/  IMAD R11, R11, R21, RZ ;  /* 0x000000150b0b7224 */ /* 0x002fc400078e02ff */
[----:B------:R-:W-:-:S04]  /*10e60*/  IMAD.WIDE.U32 R12, R10, R21, R12 ;  /* 0x000000150a0c7225 */ /* 0x000fc800078e000c */
[----:B------:R-:W-:-:S04]  /*10e70*/  IMAD R0, R10, R0, R11 ;  /* 0x000000000a007224 */ /* 0x000fc800078e020b */
[----:B------:R-:W-:Y:S01]  /*10e80*/  IMAD.IADD R0, R13, 0x1, R0 ;  /* 0x000000010d007824 */ /* 0x000fe200078e0200 */
[----:B0-----:R-:W-:-:S04]  /*10e90*/  LEA R14, P0, R12, R14, 0x2 ;  /* 0x0000000e0c0e7211 */ /* 0x001fc800078010ff */
[----:B--2---:R-:W-:Y:S01]  /*10ea0*/  LEA.HI.X R0, R12, R15, R0, 0x2, P0 ;  /* 0x0000000f0c007211 */ /* 0x004fe200000f1400 */
[----:B------:R-:W-:Y:S04]  /*10eb0*/  SHFL.IDX PT, R10, R14, RZ, 0x1c1f ;  /* 0x001c1fff0e0a7589 */ /* 0x000fe800000e0000 */
[----:B------:R-:W0:Y:S04]  /*10ec0*/  SHFL.IDX PT, R11, R0, RZ, 0x1c1f ;  /* 0x001c1fff000b7589 */ /* 0x000e2800000e0000 */
[----:B------:R-:W-:Y:S04]  /*10ed0*/  SHFL.IDX PT, R12, R14, 0x1, 0x1c1f ;  /* 0x003c1f000e0c7f89 */ /* 0x000fe800000e0000 */
[----:B------:R1:W2:Y:S01]  /*10ee0*/  SHFL.IDX PT, R13, R0, 0x1, 0x1c1f ;  /* 0x003c1f00000d7f89 */ /* 0x0002a200000e0000 */
[----:B------:R-:W-:Y:S01]  /*10ef0*/  LOP3.LUT P0, RZ, R160, 0x3, RZ, 0xc0, !PT ;  /* 0x00000003a0ff7812 */ /* 0x000fe2000780c0ff */
[----:B-1----:R-:W-:-:S02]  /*10f00*/  IMAD R0, R20, R155, RZ ;  /* 0x0000009b14007224 */ /* 0x002fc400078e02ff */
[----:B------:R-:W-:-:S04]  /*10f10*/  IMAD R20, R159, 0x80, R161 ;  /* 0x000000809f147824 */ /* 0x000fc800078e02a1 */
[C---:B------:R-:W-:Y:S01]  /*10f20*/  VIADD R21, R20.reuse, 0x8 ;  /* 0x0000000814157836 */ /* 0x040fe20000000000 */
[----:B------:R-:W-:-:S04]  /*10f30*/  ISETP.GE.OR P3, PT, R20, R0, P0 ;  /* 0x000000001400720c */ /* 0x000fc80000766670 */
[----:B------:R-:W-:-:S09]  /*10f40*/  ISETP.GE.OR P0, PT, R21, R0, P0 ;  /* 0x000000001500720c */ /* 0x000fd20000706670 */
[----:B0-----:R0:W-:Y:S04]  /*10f50*/  @!P3 ST.E desc[UR60][R10.64], R157 ;  /* 0x0000009d0a00b985 */ /* 0x0011e8000c10193c */
[----:B--2---:R0:W-:Y:S01]  /*10f60*/  @!P0 ST.E desc[UR60][R12.64], R156 ;  /* 0x0000009c0c008985 */ /* 0x0041e2000c10193c */
[----:B------:R-:W-:Y:S05]  /*10f70*/  @P2 BRA `(.L_x_1549) ;  /* 0x00000010009c2947 */ /* 0x000fea0003800000 */
[----:B0-----:R-:W0:Y:S01]  /*10f80*/  S2R R12, SR_TID.X ;  /* 0x00000000000c7919 */ /* 0x001e220000002100 */
[----:B------:R-:W1:Y:S01]  /*10f90*/  @P1 LDC R20, c[0x0][0xcec] ;  /* 0x00033b00ff141b82 */ /* 0x000e620000000800 */
[----:B------:R-:W-:-:S07]  /*10fa0*/  ULDC.64 UR4, c[0x0][0xba0] ;  /* 0x0002e80000047ab9 */ /* 0x000fce0000000a00 */
[----:B------:R-:W2:Y:S01]  /*10fb0*/  @P1 LDC R21, c[0x0][0xcf0] ;  /* 0x00033c00ff151b82 */ /* 0x000ea20000000800 */
        /* <DEDUP_REMOVED lines=28> */
[--C-:B------:R-:W-:Y:S01]  /*11180*/  IMAD.X R25, RZ, RZ, R7.reuse, P0 ;  /* 0x000000ffff197224 */ /* 0x100fe200000e0607 */
[----:B------:R-:W-:Y:S01]  /*11190*/  LOP3.LUT R28, R28, R29, RZ, 0x3c, !PT ;  /* 0x0000001d1c1c7212 */ /* 0x000fe200078e3cff */
[--C-:B------:R-:W-:Y:S01]  /*111a0*/  IMAD.X R29, RZ, RZ, R7.reuse, P2 ;  /* 0x000000ffff1d7224 */ /* 0x100fe200010e0607 */
[----:B------:R-:W-:Y:S01]  /*111b0*/  LOP3.LUT R32, R32, R33, RZ, 0x3c, !PT ;  /* 0x0000002120207212 */ /* 0x000fe200078e3cff */
[----:B------:R-:W-:Y:S01]  /*111c0*/  IMAD.X R33, RZ, RZ, R7, P3 ;  /* 0x000000ffff217224 */ /* 0x000fe200018e0607 */
[----:B------:R-:W-:Y:S01]  /*111d0*/  LOP3.LUT R36, R36, R37, RZ, 0x3c, !PT ;  /* 0x0000002524247212 */ /* 0x000fe200078e3cff */
[----:B------:R-:W5:Y:S01]  /*111e0*/  LD.E.128 R24, desc[UR60][R24.64] ;  /* 0x0000003c18187980 */ /* 0x000f62000c101d00 */
[----:B------:R-:W-:-:S02]  /*111f0*/  IADD3.X R37, RZ, R7, RZ, P4, !PT ;  /* 0x00000007ff257210 */ /* 0x000fc400027fe4ff */
[C---:B------:R-:W-:Y:S01]  /*11200*/  IADD3 R45, P0, R6.reuse, 0x6000, RZ ;  /* 0x00006000062d7810 */ /* 0x040fe20007f1e0ff */
[----:B------:R-:W5:Y:S01]  /*11210*/  LD.E.128 R28, desc[UR60][R28.64] ;  /* 0x0000003c1c1c7980 */ /* 0x000f62000c101d00 */
[C---:B------:R-:W-:Y:S02]  /*11220*/  IADD3 R53, P2, R6.reuse, 0x7000, RZ ;  /* 0x0000700006357810 */ /* 0x040fe40007f5e0ff */
[C---:B------:R-:W-:Y:S01]  /*11230*/  IADD3 R57, P3, R6.reuse, 0x8000, RZ ;  /* 0x0000800006397810 */ /* 0x040fe20007f7e0ff */
[----:B------:R-:W5:Y:S01]  /*11240*/  LD.E.128 R32, desc[UR60][R32.64] ;  /* 0x0000003c20207980 */ /* 0x000f62000c101d00 */
[----:B------:R-:W-:Y:S02]  /*11250*/  IADD3 R61, P4, R6, 0x9000, RZ ;  /* 0x00009000063d7810 */ /* 0x000fe40007f9e0ff */
[----:B------:R-:W-:Y:S01]  /*11260*/  SHF.R.U64 R64, R64, 0x3, RZ ;  /* 0x0000000340407819 */ /* 0x000fe200000012ff */
[----:B------:R-:W5:Y:S01]  /*11270*/  LD.E.128 R36, desc[UR60][R36.64] ;  /* 0x0000003c24247980 */ /* 0x000f62000c101d00 */
[----:B------:R-:W-:-:S02]  /*11280*/  LOP3.LUT R44, R45, 0x380, RZ, 0xc0, !PT ;  /* 0x000003802d2c7812 */ /* 0x000fc400078ec0ff */
[----:B------:R-:W-:Y:S02]  /*11290*/  LOP3.LUT R52, R53, 0x380, RZ, 0xc0, !PT ;  /* 0x0000038035347812 */ /* 0x000fe400078ec0ff */
[----:B------:R-:W-:Y:S02]  /*112a0*/  LOP3.LUT R56, R57, 0x380, RZ, 0xc0, !PT ;  /* 0x0000038039387812 */ /* 0x000fe400078ec0ff */
[----:B------:R-:W-:Y:S02]  /*112b0*/  LOP3.LUT R60, R61, 0x380, RZ, 0xc0, !PT ;  /* 0x000003803d3c7812 */ /* 0x000fe400078ec0ff */
[----:B------:R-:W-:Y:S01]  /*112c0*/  LOP3.LUT R64, R64, R65, RZ, 0x3c, !PT ;  /* 0x0000004140407212 */ /* 0x000fe200078e3cff */
[----:B------:R-:W-:Y:S01]  /*112d0*/  IMAD.X R65, RZ, RZ, R7, P5 ;  /* 0x000000ffff417224 */ /* 0x000fe200028e0607 */
[C---:B------:R-:W-:Y:S02]  /*112e0*/  LOP3.LUT R15, R6.reuse, 0x380, RZ, 0xc0, !PT ;  /* 0x00000380060f7812 */ /* 0x040fe400078ec0ff */
[----:B------:R-:W-:-:S02]  /*112f0*/  IADD3 R13, P5, R6, 0xf000, RZ ;  /* 0x0000f000060d7810 */ /* 0x000fc40007fbe0ff */
[----:B------:R-:W-:Y:S01]  /*11300*/  SHF.R.U64 R44, R44, 0x3, RZ ;  /* 0x000000032c2c7819 */ /* 0x000fe200000012ff */
[----:B------:R-:W5:Y:S01]  /*11310*/  LD.E.128 R64, desc[UR60][R64.64] ;  /* 0x0000003c40407980 */ /* 0x000f62000c101d00 */
[----:B------:R-:W-:Y:S01]  /*11320*/  SHF.R.U64 R52, R52, 0x3, RZ ;  /* 0x0000000334347819 */ /* 0x000fe200000012ff */
[----:B------:R-:W-:Y:S01]  /*11330*/  IMAD.X R85, RZ, RZ, R7, P5 ;  /* 0x000000ffff557224 */ /* 0x000fe200028e0607 */
[----:B------:R-:W-:Y:S02]  /*11340*/  SHF.R.U64 R56, R56, 0x3, RZ ;  /* 0x0000000338387819 */ /* 0x000fe400000012ff */
[----:B------:R-:W-:Y:S02]  /*11350*/  SHF.R.U64 R60, R60, 0x3, RZ ;  /* 0x000000033c3c7819 */ /* 0x000fe400000012ff */
[----:B------:R-:W-:Y:S02]  /*11360*/  SHF.R.U64 R15, R15, 0x3, RZ ;  /* 0x000000030f0f7819 */ /* 0x000fe400000012ff */
[----:B------:R-:W-:-:S02]  /*11370*/  LOP3.LUT R5, R13, 0x380, RZ, 0xc0, !PT ;  /* 0x000003800d057812 */ /* 0x000fc400078ec0ff */
        /* <DEDUP_REMOVED lines=17> */
[----:B------:R-:W-:Y:S01]  /*11490*/  IMAD.MOV.U32 R5, RZ, RZ, R7 ;  /* 0x000000ffff057224 */ /* 0x000fe200078e0007 */
[----:B------:R-:W-:Y:S01]  /*114a0*/  LOP3.LUT R11, R11, 0xfffffff8, RZ, 0xc0, !PT ;  /* 0xfffffff80b0b7812 */ /* 0x000fe200078ec0ff */
[----:B------:R-:W5:Y:S01]  /*114b0*/  LD.E.128 R60, desc[UR60][R60.64] ;  /* 0x0000003c3c3c7980 */ /* 0x000f62000c101d00 */
[----:B------:R-:W-:Y:S01]  /*114c0*/  LOP3.LUT R84, R6, R13, RZ, 0x3c, !PT ;  /* 0x0000000d06547212 */ /* 0x000fe200078e3cff */
[----:B------:R-:W-:Y:S01]  /*114d0*/  IMAD R13, R8, UR5, R9 ;  /* 0x00000005080d7c24 */ /* 0x000fe2000f8e0209 */
[----:B------:R-:W-:Y:S01]  /*114e0*/  LOP3.LUT R68, R69, 0x380, RZ, 0xc0, !PT ;  /* 0x0000038045447812 */ /* 0x000fe200078ec0ff */
[----:B------:R-:W-:Y:S01]  /*114f0*/  IMAD.IADD R11, R12, 0x1, -R11 ;  /* 0x000000010c0b7824 */ /* 0x000fe200078e0a0b */
[----:B------:R-:W-:Y:S01]  /*11500*/  LOP3.LUT R72, R73, 0x380, RZ, 0xc0, !PT ;  /* 0x0000038049487812 */ /* 0x000fe200078ec0ff */
[----:B------:R-:W-:Y:S01]  /*11510*/  IMAD.WIDE.U32 R8, R8, UR4, RZ ;  /* 0x0000000408087c25 */ /* 0x000fe2000f8e00ff */
[----:B------:R-:W-:Y:S01]  /*11520*/  LOP3.LUT R76, R77, 0x380, RZ, 0xc0, !PT ;  /* 0x000003804d4c7812 */ /* 0x000fe200078ec0ff */
[----:B------:R-:W-:Y:S01]  /*11530*/  ULDC.64 UR4, c[0x0][0xbe8] ;  /* 0x0002fa0000047ab9 */ /* 0x000fe20000000a00 */
[----:B------:R-:W-:Y:S01]  /*11540*/  LOP3.LUT R80, R81, 0x380, RZ, 0xc0, !PT ;  /* 0x0000038051507812 */ /* 0x000fe200078ec0ff */
[----:B------:R-:W-:Y:S01]  /*11550*/  IMAD R11, R11, 0x20, R10 ;  /* 0x000000200b0b7824 */ /* 0x000fe200078e020a */
[----:B------:R-:W-:Y:S01]  /*11560*/  SHF.R.U64 R68, R68, 0x3, RZ ;  /* 0x0000000344447819 */ /* 0x000fe200000012ff */
[----:B------:R-:W-:Y:S01]  /*11570*/  IMAD.IADD R9, R9, 0x1, R13 ;  /* 0x0000000109097824 */ /* 0x000fe200078e020d */
[----:B------:R-:W-:Y:S01]  /*11580*/  SHF.R.U64 R72, R72, 0x3, RZ ;  /* 0x0000000348487819 */ /* 0x000fe200000012ff */
[----:B------:R-:W-:Y:S01]  /*11590*/  IMAD R15, R159, 0x80, R11 ;  /* 0x000000809f0f7824 */ /* 0x000fe200078e020b */
[----:B------:R-:W-:Y:S01]  /*115a0*/  SHF.R.U64 R76, R76, 0x3, RZ ;  /* 0x000000034c4c7819 */ /* 0x000fe200000012ff */
[----:B------:R-:W-:Y:S01]  /*115b0*/  IMAD.WIDE.U32 R8, R201, UR4, R8 ;  /* 0x00000004c9087c25 */ /* 0x000fe2000f8e0008 */
[----:B------:R-:W-:Y:S01]  /*115c0*/  SHF.R.U64 R80, R80, 0x3, RZ ;  /* 0x0000000350507819 */ /* 0x000fe200000012ff */
[----:B------:R-:W5:Y:S01]  /*115d0*/  LD.E.128 R84, desc[UR60][R84.64] ;  /* 0x0000003c54547980 */ /* 0x000f62000c101d00 */
[----:B------:R-:W-:Y:S01]  /*115e0*/  SHF.R.S32.HI R14, RZ, 0x1f, R3 ;  /* 0x0000001fff0e7819 */ /* 0x000fe20000011403 */
[----:B-1----:R-:W-:Y:S01]  /*115f0*/  @P1 IMAD.HI.U32 R12, R15, R20, RZ ;  /* 0x000000140f0c1227 */ /* 0x002fe200078e00ff */
[----:B------:R-:W-:-:S02]  /*11600*/  LOP3.LUT R68, R68, R69, RZ, 0x3c, !PT ;  /* 0x0000004544447212 */ /* 0x000fc400078e3cff */
[----:B------:R-:W-:Y:S01]  /*11610*/  LOP3.LUT R72, R72, R73, RZ, 0x3c, !PT ;  /* 0x0000004948487212 */ /* 0x000fe200078e3cff */
[--C-:B------:R-:W-:Y:S01]  /*11620*/  IMAD.X R69, RZ, RZ, R7.reuse, P0 ;  /* 0x000000ffff457224 */ /* 0x100fe200000e0607 */
[----:B------:R-:W-:Y:S01]  /*11630*/  LOP3.LUT R76, R76, R77, RZ, 0x3c, !PT ;  /* 0x0000004d4c4c7212 */ /* 0x000fe200078e3cff */
[--C-:B------:R-:W-:Y:S01]  /*11640*/  IMAD.X R73, RZ, RZ, R7.reuse, P2 ;  /* 0x000000ffff497224 */ /* 0x100fe200010e0607 */
[----:B------:R-:W-:Y:S01]  /*11650*/  LOP3.LUT R80, R80, R81, RZ, 0x3c, !PT ;  /* 0x0000005150507212 */ /* 0x000fe200078e3cff */
[----:B------:R-:W-:Y:S01]  /*11660*/  IMAD.X R81, RZ, RZ, R7, P4 ;  /* 0x000000ffff517224 */ /* 0x000fe200020e0607 */
[----:B------:R-:W-:Y:S01]  /*11670*/  IADD3.X R77, RZ, R7, RZ, P3, !PT ;  /* 0x00000007ff4d7210 */ /* 0x000fe20001ffe4ff */
[----:B------:R-:W-:Y:S01]  /*11680*/  IMAD R9, R201, UR5, R9 ;  /* 0x00000005c9097c24 */ /* 0x000fe2000f8e0209 */
[----:B------:R-:W-:Y:S01]  /*11690*/  ULDC.64 UR4, c[0x0][0xbf0] ;  /* 0x0002fc0000047ab9 */ /* 0x000fe20000000a00 */
[----:B------:R-:W-:Y:S01]  /*116a0*/  IMAD.MOV.U32 R11, RZ, RZ, R15 ;  /* 0x000000ffff0b7224 */ /* 0x000fe200078e000f */
[----:B--2---:R-:W-:Y:S01]  /*116b0*/  @P1 SHF.R.U32.HI R11, RZ, R21, R12 ;  /* 0x00000015ff0b1219 */ /* 0x004fe2000001160c */
[----:B------:R-:W-:Y:S01]  /*116c0*/  IMAD R14, R14, UR4, RZ ;  /* 0x000000040e0e7c24 */ /* 0x000fe2000f8e02ff */
[----:B------:R-:W5:Y:S01]  /*116d0*/  LD.E.128 R4, desc[UR60][R4.64] ;  /* 0x0000003c04047980 */ /* 0x000f62000c101d00 */
[----:B------:R-:W-:-:S03]  /*116e0*/  IMAD.WIDE.U32 R8, R3, UR4, R8 ;  /* 0x0000000403087c25 */ /* 0x000fc6000f8e0008 */
[----:B------:R-:W5:Y:S01]  /*116f0*/  LD.E.128 R68, desc[UR60][R68.64] ;  /* 0x0000003c44447980 */ /* 0x000f62000c101d00 */
[----:B------:R-:W-:Y:S01]  /*11700*/  IMAD R13, R3, UR5, R14 ;  /* 0x00000005030d7c24 */ /* 0x000fe2000f8e020e */
[--C-:B------:R-:W-:Y:S02]  /*11710*/  SHF.R.S32.HI R3, RZ, 0x1f, R11.reuse ;  /* 0x0000001fff037819 */ /* 0x100fe4000001140b */
[----:B------:R-:W5:Y:S01]  /*11720*/  LD.E.128 R72, desc[UR60][R72.64] ;  /* 0x0000003c48487980 */ /* 0x000f62000c101d00 */
[----:B------:R-:W-:Y:S01]  /*11730*/  IMAD.MOV R14, RZ, RZ, -R11 ;  /* 0x000000ffff0e7224 */ /* 0x000fe200078e0a0b */
[----:B------:R-:W-:Y:S02]  /*11740*/  ULDC.64 UR4, c[0x0][0xbe0] ;  /* 0x0002f80000047ab9 */ /* 0x000fe40000000a00 */
        /* <DEDUP_REMOVED lines=8> */
[----:B------:R-:W-:Y:S01]  /*117d0*/  IADD3 R9, R9, R13, RZ ;  /* 0x0000000d09097210 */ /* 0x000fe20007ffe0ff */
[----:B------:R-:W-:-:S02]  /*117e0*/  IMAD R12, R3, UR4, RZ ;  /* 0x00000004030c7c24 */ /* 0x000fc4000f8e02ff */
        /* <DEDUP_REMOVED lines=20> */
.L_x_1753:
[----:B------:R-:W-:Y:S01]  /*11930*/  IMAD R21, R159, 0x80, R10 ;  /* 0x000000809f157824 */ /* 0x000fe200078e020a */
[----:B------:R-:W-:Y:S04]  /*11940*/  BSSY B1, `(.L_x_1551) ;  /* 0x000001e000017945 */ /* 0x000fe80003800000 */
        /* <DEDUP_REMOVED lines=8> */
[C---:B------:R-:W-:Y:S01]  /*119d0*/  VIADD R92, R207.reuse, 0x40 ;  /* 0x00000040cf5c7836 */ /* 0x040fe20000000000 */
[----:B------:R-:W-:Y:S01]  /*119e0*/  ISETP.GE.AND P1, PT, R90, UR4, PT ;  /* 0x000000045a007c0c */ /* 0x000fe2000bf26270 */
[----:B------:R-:W-:Y:S01]  /*119f0*/  VIADD R91, R207, 0x80 ;  /* 0x00000080cf5b7836 */ /* 0x000fe20000000000 */
[----:B------:R-:W-:Y:S02]  /*11a00*/  ISETP.GE.AND P0, PT, R88, UR4, PT ;  /* 0x0000000458007c0c */ /* 0x000fe4000bf06270 */
[----:B------:R-:W-:-:S02]  /*11a10*/  SHF.R.S32.HI R12, RZ, 0x1f, R207 ;  /* 0x0000001fff0c7819 */ /* 0x000fc400000114cf */
[----:B------:R-:W-:Y:S02]  /*11a20*/  SHF.R.S32.HI R92, RZ, 0x1f, R92 ;  /* 0x0000001fff5c7819 */ /* 0x000fe4000001145c */
[C---:B------:R-:W-:Y:S02]  /*11a30*/  IADD3 R89, R207.reuse, 0xc0, RZ ;  /* 0x000000c0cf597810 */ /* 0x040fe40007ffe0ff */
[-C--:B--2---:R-:W-:Y:S02]  /*11a40*/  @!P3 LEA R8, P5, R207, R14.reuse, 0x1 ;  /* 0x0000000ecf08b211 */ /* 0x084fe400078a08ff */
[----:B------:R-:W-:Y:S02]  /*11a50*/  @!P2 LEA R10, P4, R15, R14, 0x1 ;  /* 0x0000000e0f0aa211 */ /* 0x000fe400078808ff */
[----:B-1----:R-:W-:Y:S02]  /*11a60*/  @!P3 LEA.HI.X R9, R207, R48, R12, 0x1, P5 ;  /* 0x00000030cf09b211 */ /* 0x002fe400028f0c0c */
[----:B------:R-:W-:-:S02]  /*11a70*/  @!P1 LEA R12, P5, R90, R14, 0x1 ;  /* 0x0000000e5a0c9211 */ /* 0x000fc400078a08ff */
[----:B------:R-:W-:Y:S01]  /*11a80*/  SHF.R.S32.HI R91, RZ, 0x1f, R91 ;  /* 0x0000001fff5b7819 */ /* 0x000fe2000001145b */
[----:B-----5:R3:W-:Y:S01]  /*11a90*/  @!P3 ST.E.128 desc[UR60][R8.64], R4 ;  /* 0x000000040800b985 */ /* 0x0207e2000c101d3c */
[----:B------:R-:W-:Y:S02]  /*11aa0*/  @!P2 LEA.HI.X R11, R15, R48, R92, 0x1, P4 ;  /* 0x000000300f0ba211 */ /* 0x000fe400020f0c5c */
[----:B------:R-:W-:Y:S02]  /*11ab0*/  SHF.R.S32.HI R89, RZ, 0x1f, R89 ;  /* 0x0000001fff597819 */ /* 0x000fe40000011459 */
[----:B------:R-:W-:Y:S01]  /*11ac0*/  @!P0 LEA R14, P4, R88, R14, 0x1 ;  /* 0x0000000e580e8211 */ /* 0x000fe200078808ff */
[----:B------:R3:W-:Y:S01]  /*11ad0*/  @!P2 ST.E.128 desc[UR60][R10.64], R36 ;  /* 0x000000240a00a985 */ /* 0x0007e2000c101d3c */
[-C--:B------:R-:W-:Y:S02]  /*11ae0*/  @!P1 LEA.HI.X R13, R90, R48.reuse, R91, 0x1, P5 ;  /* 0x000000305a0d9211 */ /* 0x080fe400028f0c5b */
[----:B------:R-:W-:-:S03]  /*11af0*/  @!P0 LEA.HI.X R15, R88, R48, R89, 0x1, P4 ;  /* 0x00000030580f8211 */ /* 0x000fc600020f0c59 */
[----:B------:R3:W-:Y:S04]  /*11b00*/  @!P1 ST.E.128 desc[UR60][R12.64], R56 ;  /* 0x000000380c009985 */ /* 0x0007e8000c101d3c */
[----:B------:R3:W-:Y:S02]  /*11b10*/  @!P0 ST.E.128 desc[UR60][R14.64], R72 ;  /* 0x000000480e008985 */ /* 0x0007e4000c101d3c */
.L_x_1552:
[----:B------:R-:W-:Y:S05]  /*11b20*/  BSYNC B1 ;  /* 0x0000000000017941 */ /* 0x000fea0003800000 */
.L_x_1551:
[----:B------:R-:W-:-:S03]  /*11b30*/  UMOV UR4, 0xffffffff ;  /* 0xffffffff00047882 */ /* 0x000fc60000000000 */
[----:B------:R-:W-:Y:S05]  /*11b40*/  BRA.DIV UR4, `(.L_x_1553) ;  /* 0x000000c204087947 */ /* 0x000fea000b800000 */
[----:B---3-5:R3:W4:Y:S04]  /*11b50*/  SHFL.IDX PT, R36, R20, 0x1, 0x181f ;  /* 0x00381f0014247f89 */ /* 0x02872800000e0000 */
[----:B--2---:R3:W2:Y:S02]  /*11b60*/  SHFL.IDX PT, R14, R3, 0x1, 0x181f ;  /* 0x00381f00030e7f89 */ /* 0x0046a400000e0000 */
.L_x_1757:
[----:B------:R-:W-:Y:S01]  /*11b70*/  VIADD R5, R21, 0x20 ;  /* 0x0000002015057836 */ /* 0x000fe20000000000 */
        /* <DEDUP_REMOVED lines=18> */
[----:B----4-:R-:W-:Y:S02]  /*11ca0*/  @!P3 LEA.HI.X R5, R207, R36, R8, 0x1, P5 ;  /* 0x00000024cf05b211 */ /* 0x010fe400028f0c08 */
        /* <DEDUP_REMOVED lines=11> */
.L_x_1555:
[----:B------:R-:W-:Y:S05]  /*11d60*/  BSYNC B1 ;  /* 0x0000000000017941 */ /* 0x000fea0003800000 */
.L_x_1554:
[----:B------:R-:W-:-:S03]  /*11d70*/  UMOV UR4, 0xffffffff ;  /* 0xffffffff00047882 */ /* 0x000fc60000000000 */
[----:B------:R-:W-:Y:S05]  /*11d80*/  BRA.DIV UR4, `(.L_x_1556) ;  /* 0x000000be04c07947 */ /* 0x000fea000b800000 */
[----:B--2---:R2:W0:Y:S04]  /*11d90*/  SHFL.IDX PT, R24, R20, 0x2, 0x181f ;  /* 0x00581f0014187f89 */ /* 0x00442800000e0000 */
[----:B------:R2:W0:Y:S02]  /*11da0*/  SHFL.IDX PT, R14, R3, 0x2, 0x181f ;  /* 0x00581f00030e7f89 */ /* 0x00042400000e0000 */
.L_x_1761:
        /* <DEDUP_REMOVED lines=18> */
[CC--:B0-----:R-:W-:Y:S02]  /*11ed0*/  @!P3 LEA R4, P5, R207.reuse, R14.reuse, 0x1 ;  /* 0x0000000ecf04b211 */ /* 0x0c1fe400078a08ff */
[----:B------:R-:W-:Y:S02]  /*11ee0*/  @!P2 LEA R6, P4, R10, R14, 0x1 ;  /* 0x0000000e0a06a211 */ /* 0x000fe400078808ff */
[----:B------:R-:W-:Y:S02]  /*11ef0*/  @!P3 LEA.HI.X R5, R207, R24, R8, 0x1, P5 ;  /* 0x00000018cf05b211 */ /* 0x000fe400028f0c08 */
[----:B------:R-:W-:-:S02]  /*11f00*/  @!P1 LEA R8, P5, R15, R14, 0x1 ;  /* 0x0000000e0f089211 */ /* 0x000fc400078a08ff */
[----:B------:R-:W-:Y:S01]  /*11f10*/  @!P2 LEA.HI.X R7, R10, R24, R11, 0x1, P4 ;  /* 0x000000180a07a211 */ /* 0x000fe200020f0c0b */
[----:B------:R0:W-:Y:S01]  /*11f20*/  @!P3 ST.E.128 desc[UR60][R4.64], R28 ;  /* 0x0000001c0400b985 */ /* 0x0001e2000c101d3c */
[----:B------:R-:W-:Y:S02]  /*11f30*/  SHF.R.S32.HI R13, RZ, 0x1f, R13 ;  /* 0x0000001fff0d7819 */ /* 0x000fe4000001140d */
[C---:B------:R-:W-:Y:S01]  /*11f40*/  @!P0 LEA R10, P4, R12.reuse, R14, 0x1 ;  /* 0x0000000e0c0a8211 */ /* 0x040fe200078808ff */
[----:B------:R0:W-:Y:S01]  /*11f50*/  @!P2 ST.E.128 desc[UR60][R6.64], R44 ;  /* 0x0000002c0600a985 */ /* 0x0001e2000c101d3c */
[-C--:B------:R-:W-:Y:S02]  /*11f60*/  @!P1 LEA.HI.X R9, R15, R24.reuse, R25, 0x1, P5 ;  /* 0x000000180f099211 */ /* 0x080fe400028f0c19 */
[----:B------:R-:W-:-:S03]  /*11f70*/  @!P0 LEA.HI.X R11, R12, R24, R13, 0x1, P4 ;  /* 0x000000180c0b8211 */ /* 0x000fc600020f0c0d */
[----:B------:R0:W-:Y:S04]  /*11f80*/  @!P1 ST.E.128 desc[UR60][R8.64], R64 ;  /* 0x0000004008009985 */ /* 0x0001e8000c101d3c */
[----:B------:R0:W-:Y:S02]  /*11f90*/  @!P0 ST.E.128 desc[UR60][R10.64], R80 ;  /* 0x000000500a008985 */ /* 0x0001e4000c101d3c */
.L_x_1558:
[----:B------:R-:W-:Y:S05]  /*11fa0*/  BSYNC B1 ;  /* 0x0000000000017941 */ /* 0x000fea0003800000 */
.L_x_1557:
[----:B------:R-:W-:-:S03]  /*11fb0*/  UMOV UR4, 0xffffffff ;  /* 0xffffffff00047882 */ /* 0x000fc60000000000 */
[----:B------:R-:W-:Y:S05]  /*11fc0*/  BRA.DIV UR4, `(.L_x_1559) ;  /* 0x000000be04787947 */ /* 0x000fea000b800000 */
[----:B0-23--:R-:W0:Y:S04]  /*11fd0*/  SHFL.IDX PT, R20, R20, 0x3, 0x181f ;  /* 0x00781f0014147f89 */ /* 0x00de2800000e0000 */
[----:B------:R2:W3:Y:S02]  /*11fe0*/  SHFL.IDX PT, R14, R3, 0x3, 0x181f ;  /* 0x00781f00030e7f89 */ /* 0x0004e400000e0000 */
.L_x_1765:
[----:B------:R-:W-:-:S05]  /*11ff0*/  VIADD R21, R21, 0x60 ;  /* 0x0000006015157836 */ /* 0x000fca0000000000 */
[----:B------:R-:W-:-:S13]  /*12000*/  ISETP.GE.AND P0, PT, R21, R0, PT ;  /* 0x000000001500720c */ /* 0x000fda0003f06270 */
[----:B------:R-:W-:Y:S05]  /*12010*/  @P0 BRA `(.L_x_1560) ;  /* 0x0000002c00f00947 */ /* 0x000fea0003800000 */
[C---:B------:R-:W-:Y:S01]  /*12020*/  IADD3 R11, R207.reuse, 0x40, RZ ;  /* 0x00000040cf0b7810 */ /* 0x040fe20007ffe0ff */
[C---:B--2---:R-:W-:Y:S01]  /*12030*/  VIADD R3, R207.reuse, 0x80 ;  /* 0x00000080cf037836 */ /* 0x044fe20000000000 */
[----:B------:R-:W-:Y:S01]  /*12040*/  ULDC UR4, c[0x0][0xbc8] ;  /* 0x0002f20000047ab9 */ /* 0x000fe20000000800 */
[C---:B------:R-:W-:Y:S01]  /*12050*/  VIADD R12, R207.reuse, 0x40 ;  /* 0x00000040cf0c7836 */ /* 0x040fe20000000000 */
[C---:B------:R-:W-:Y:S01]  /*12060*/  ISETP.GE.AND P3, PT, R207.reuse, UR4, PT ;  /* 0x00000004cf007c0c */ /* 0x040fe2000bf66270 */
[----:B------:R-:W-:Y:S01]  /*12070*/  VIADD R10, R207, 0x80 ;  /* 0x00000080cf0a7836 */ /* 0x000fe20000000000 */
[----:B------:R-:W-:Y:S02]  /*12080*/  ISETP.GE.AND P4, PT, R11, UR4, PT ;  /* 0x000000040b007c0c */ /* 0x000fe4000bf86270 */
[----:B------:R-:W-:Y:S02]  /*12090*/  ISETP.GE.AND P5, PT, R3, UR4, PT ;  /* 0x0000000403007c0c */ /* 0x000fe4000bfa6270 */
[----:B------:R-:W-:-:S02]  /*120a0*/  SHF.R.S32.HI R13, RZ, 0x1f, R207 ;  /* 0x0000001fff0d7819 */ /* 0x000fc400000114cf */
[----:B------:R-:W-:Y:S02]  /*120b0*/  SHF.R.S32.HI R12, RZ, 0x1f, R12 ;  /* 0x0000001fff0c7819 */ /* 0x000fe4000001140c */
[----:B------:R-:W-:-:S03]  /*120c0*/  SHF.R.S32.HI R10, RZ, 0x1f, R10 ;  /* 0x0000001fff0a7819 */ /* 0x000fc6000001140a */
[-C--:B---3--:R-:W-:Y:S02]  /*120d0*/  @!P3 LEA R4, P0, R207, R14.reuse, 0x1 ;  /* 0x0000000ecf04b211 */ /* 0x088fe400078008ff */
[-C--:B------:R-:W-:Y:S02]  /*120e0*/  @!P4 LEA R6, P1, R11, R14.reuse, 0x1 ;  /* 0x0000000e0b06c211 */ /* 0x080fe400078208ff */
[----:B------:R-:W-:Y:S02]  /*120f0*/  @!P5 LEA R8, P2, R3, R14, 0x1 ;  /* 0x0000000e0308d211 */ /* 0x000fe400078408ff */
[-C--:B0-----:R-:W-:Y:S02]  /*12100*/  @!P3 LEA.HI.X R5, R207, R20.reuse, R13, 0x1, P0 ;  /* 0x00000014cf05b211 */ /* 0x081fe400000f0c0d */
        /* <DEDUP_REMOVED lines=14> */
.L_x_1549:
[----:B0-----:R-:W0:Y:S01]  /*121f0*/  @P1 LDC R10, c[0x0][0xcec] ;  /* 0x00033b00ff0a1b82 */ /* 0x001e220000000800 */
[----:B------:R-:W-:Y:S01]  /*12200*/  IMAD.MOV.U32 R6, RZ, RZ, R48 ;  /* 0x000000ffff067224 */ /* 0x000fe200078e0030 */
[----:B------:R-:W-:-:S06]  /*12210*/  ULDC.64 UR4, c[0x0][0xc08] ;  /* 0x0003020000047ab9 */ /* 0x000fcc0000000a00 */
[----:B------:R-:W1:Y:S01]  /*12220*/  @P1 LDC R7, c[0x0][0xcf0] ;  /* 0x00033c00ff071b82 */ /* 0x000e620000000800 */
[----:B0-----:R-:W-:-:S05]  /*12230*/  @P1 IMAD.HI.U32 R10, R48, R10, RZ ;  /* 0x0000000a300a1227 */ /* 0x001fca00078e00ff */
[----:B-1----:R-:W-:Y:S01]  /*12240*/  @P1 SHF.R.U32.HI R6, RZ, R7, R10 ;  /* 0x00000007ff061219 */ /* 0x002fe2000001160a */
[----:B------:R-:W-:-:S04]  /*12250*/  IMAD R7, R9, UR4, RZ ;  /* 0x0000000409077c24 */ /* 0x000fc8000f8e02ff */
[C---:B------:R-:W-:Y:S02]  /*12260*/  IMAD R7, R8.reuse, UR5, R7 ;  /* 0x0000000508077c24 */ /* 0x040fe4000f8e0207 */
[----:B------:R-:W-:Y:S01]  /*12270*/  IMAD.WIDE.U32 R8, R8, UR4, RZ ;  /* 0x0000000408087c25 */ /* 0x000fe2000f8e00ff */
[----:B------:R-:W-:-:S03]  /*12280*/  ULDC.64 UR4, c[0x0][0xc38] ;  /* 0x00030e0000047ab9 */ /* 0x000fc60000000a00 */
[----:B------:R-:W-:Y:S01]  /*12290*/  IMAD.IADD R9, R9, 0x1, R7 ;  /* 0x0000000109097824 */ /* 0x000fe200078e0207 */
[----:B------:R-:W-:Y:S01]  /*122a0*/  SHF.R.S32.HI R7, RZ, 0x1f, R3 ;  /* 0x0000001fff077819 */ /* 0x000fe20000011403 */
[----:B------:R-:W-:-:S04]  /*122b0*/  IMAD.WIDE.U32 R8, R201, UR4, R8 ;  /* 0x00000004c9087c25 */ /* 0x000fc8000f8e0008 */
[----:B------:R-:W-:Y:S01]  /*122c0*/  IMAD R9, R201, UR5, R9 ;  /* 0x00000005c9097c24 */ /* 0x000fe2000f8e0209 */
[----:B------:R-:W-:Y:S02]  /*122d0*/  ULDC.64 UR4, c[0x0][0xc40] ;  /* 0x0003100000047ab9 */ /* 0x000fe40000000a00 */
[----:B------:R-:W-:Y:S02]  /*122e0*/  IMAD R7, R7, UR4, RZ ;  /* 0x0000000407077c24 */ /* 0x000fe4000f8e02ff */
[----:B------:R-:W-:-:S04]  /*122f0*/  IMAD.WIDE.U32 R8, R3, UR4, R8 ;  /* 0x0000000403087c25 */ /* 0x000fc8000f8e0008 */
[----:B------:R-:W-:Y:S01]  /*12300*/  IMAD R7, R3, UR5, R7 ;  /* 0x0000000503077c24 */ /* 0x000fe2000f8e0207 */
[----:B------:R-:W-:Y:S01]  /*12310*/  ULDC.64 UR4, c[0x0][0xc48] ;  /* 0x0003120000047ab9 */ /* 0x000fe20000000a00 */
[----:B------:R-:W-:Y:S02]  /*12320*/  IADD3 R3, -R6, RZ, RZ ;  /* 0x000000ff06037210 */ /* 0x000fe40007ffe1ff */
[----:B------:R-:W-:Y:S01]  /*12330*/  IMAD.IADD R9, R9, 0x1, R7 ;  /* 0x0000000109097824 */ /* 0x000fe200078e0207 */
[----:B------:R-:W-:Y:S02]  /*12340*/  SHF.R.S32.HI R7, RZ, 0x1f, R6 ;  /* 0x0000001fff077819 */ /* 0x000fe40000011406 */
[----:B------:R-:W-:Y:S02]  /*12350*/  IMAD R3, R155, R3, R48 ;  /* 0x000000039b037224 */ /* 0x000fe400078e0230 */
[----:B------:R-:W-:-:S04]  /*12360*/  IMAD.WIDE.U32 R8, R158, UR4, R8 ;  /* 0x000000049e087c25 */ /* 0x000fc8000f8e0008 */
[----:B------:R-:W-:Y:S01]  /*12370*/  IMAD R9, R158, UR5, R9 ;  /* 0x000000059e097c24 */ /* 0x000fe2000f8e0209 */
[----:B------:R-:W-:Y:S02]  /*12380*/  ULDC.64 UR4, c[0x0][0xc30] ;  /* 0x00030c0000047ab9 */ /* 0x000fe40000000a00 */
[----:B------:R-:W-:Y:S02]  /*12390*/  IMAD R7, R7, UR4, RZ ;  /* 0x0000000407077c24 */ /* 0x000fe4000f8e02ff */
[----:B------:R-:W-:-:S04]  /*123a0*/  IMAD.WIDE.U32 R8, R6, UR4, R8 ;  /* 0x0000000406087c25 */ /* 0x000fc8000f8e0008 */
[----:B------:R-:W-:Y:S01]  /*123b0*/  IMAD R7, R6, UR5, R7 ;  /* 0x0000000506077c24 */ /* 0x000fe2000f8e0207 */
[----:B------:R-:W-:Y:S01]  /*123c0*/  ULDC.64 UR4, c[0x0][0xc28] ;  /* 0x00030a0000047ab9 */ /* 0x000fe20000000a00 */
[----:B------:R-:W-:Y:S02]  /*123d0*/  VIADD R6, R19, 0x32420 ;  /* 0x0003242013067836 */ /* 0x000fe40000000000 */
[----:B------:R-:W-:-:S03]  /*123e0*/  IMAD.IADD R9, R9, 0x1, R7 ;  /* 0x0000000109097824 */ /* 0x000fc600078e0207 */
[----:B------:R-:W-:Y:S01]  /*123f0*/  PRMT R6, RZ, 0x654, R6 ;  /* 0x00000654ff067816 */ /* 0x000fe20000000006 */
[----:B------:R-:W-:-:S03]  /*12400*/  IMAD.WIDE.U32 R8, R3, UR4, R8 ;  /* 0x0000000403087c25 */ /* 0x000fc6000f8e0008 */
[----:B------:R0:W-:Y:S02]  /*12410*/  SYNCS.ARRIVE.TRANS64.RED.A1T0 RZ, [R6+URZ], RZ ;  /* 0x000000ff06ff79a7 */ /* 0x0001e4000810043f */
[----:B0-----:R-:W-:-:S05]  /*12420*/  SHF.R.S32.HI R6, RZ, 0x1f, R3 ;  /* 0x0000001fff067819 */ /* 0x001fca0000011403 */
[----:B------:R-:W-:-:S04]  /*12430*/  IMAD R6, R6, UR4, RZ ;  /* 0x0000000406067c24 */ /* 0x000fc8000f8e02ff */
[----:B------:R-:W-:Y:S01]  /*12440*/  IMAD R6, R3, UR5, R6 ;  /* 0x0000000503067c24 */ /* 0x000fe2000f8e0206 */
[----:B------:R-:W-:Y:S02]  /*12450*/  ULDC.64 UR4, c[0x0][0xc00] ;  /* 0x0003000000047ab9 */ /* 0x000fe40000000a00 */
[----:B------:R-:W-:Y:S01]  /*12460*/  LEA R3, P0, R8, UR4, 0x2 ;  /* 0x0000000408037c11 */ /* 0x000fe2000f8010ff */
[----:B------:R-:W-:Y:S01]  /*12470*/  IMAD.IADD R6, R9, 0x1, R6 ;  /* 0x0000000109067824 */ /* 0x000fe200078e0206 */
[----:B------:R-:W-:-:S04]  /*12480*/  UMOV UR4, 0xffffffff ;  /* 0xffffffff00047882 */ /* 0x000fc80000000000 */
[----:B------:R-:W-:Y:S01]  /*12490*/  LEA.HI.X R8, R8, UR5, R6, 0x2, P0 ;  /* 0x0000000508087c11 */ /* 0x000fe200080f1406 */
[----:B------:R-:W-:Y:S06]  /*124a0*/  BRA.DIV UR4, `(.L_x_1561) ;  /* 0x000000ba04887947 */ /* 0x000fec000b800000 */
[----:B------:R0:W1:Y:S04]  /*124b0*/  SHFL.IDX PT, R9, R8, RZ, 0x1c1f ;  /* 0x001c1fff08097589 */ /* 0x00006800000e0000 */
[----:B------:R0:W2:Y:S02]  /*124c0*/  SHFL.IDX PT, R12, R3, RZ, 0x1c1f ;  /* 0x001c1fff030c7589 */ /* 0x0000a400000e0000 */
.L_x_1768:
        /* <DEDUP_REMOVED lines=33> */
[----:B------:R-:W3:Y:S03]  /*126e0*/  LDL R29, [R1+0xd4] ;  /* 0x0000d400011d7983 */ /* 0x000ee60000100800 */
[----:B------:R-:W-:Y:S01]  /*126f0*/  @!P0 LEA.HI.X R7, R10, R9, R158, 0x2, P2 ;  /* 0x000000090a078211 */ /* 0x000fe200010f149e */
[----:B------:R-:W3:Y:S04]  /*12700*/  LDL R28, [R1+0xc4] ;  /* 0x0000c400011c7983 */ /* 0x000ee80000100800 */
[----:B------:R1:W-:Y:S01]  /*12710*/  @!P0 ST.E.64 desc[UR60][R6.64], R32 ;  /* 0x0000002006008985 */ /* 0x0003e2000c101b3c */
[----:B------:R-:W-:-:S03]  /*12720*/  ISETP.GE.AND P0, PT, R11, UR4, PT ;  /* 0x000000040b007c0c */ /* 0x000fc6000bf06270 */
[----:B------:R-:W3:Y:S01]  /*12730*/  LDL R10, [R1+0xdc] ;  /* 0x0000dc00010a7983 */ /* 0x000ee20000100800 */
[----:B-1----:R-:W-:-:S03]  /*12740*/  @!P1 LEA R6, P2, R14, R12, 0x2 ;  /* 0x0000000c0e069211 */ /* 0x002fc600078410ff */
[----:B------:R-:W3:Y:S01]  /*12750*/  LDL R32, [R1+0x158] ;  /* 0x0001580001207983 */ /* 0x000ee20000100800 */
[----:B------:R-:W-:-:S03]  /*12760*/  @!P1 LEA.HI.X R7, R14, R9, R48, 0x2, P2 ;  /* 0x000000090e079211 */ /* 0x000fc600010f1430 */
[----:B------:R-:W3:Y:S04]  /*12770*/  LDL R33, [R1+0x148] ;  /* 0x0001480001217983 */ /* 0x000ee80000100800 */
        /* <DEDUP_REMOVED lines=8> */
[----:B------:R1:W-:Y:S01]  /*12800*/  @!P0 ST.E.64 desc[UR60][R6.64], R40 ;  /* 0x0000002806008985 */ /* 0x0003e2000c101b3c */
[----:B------:R-:W-:-:S03]  /*12810*/  ISETP.GE.AND P0, PT, R154, UR4, PT ;  /* 0x000000049a007c0c */ /* 0x000fc6000bf06270 */
[----:B------:R-:W3:Y:S04]  /*12820*/  LDL R11, [R1+0x160] ;  /* 0x00016000010b7983 */ /* 0x000ee80000100800 */
[----:B------:R-:W3:Y:S01]  /*12830*/  LDL R15, [R1+0xcc] ;  /* 0x0000cc00010f7983 */ /* 0x000ee20000100800 */
[----:B-1----:R-:W-:-:S03]  /*12840*/  @!P1 LEA R6, P2, R156, R12, 0x2 ;  /* 0x0000000c9c069211 */ /* 0x002fc600078410ff */
[----:B------:R-:W3:Y:S04]  /*12850*/  LDL R40, [R1+0xc8] ;  /* 0x0000c80001287983 */ /* 0x000ee80000100800 */
[----:B------:R-:W3:Y:S01]  /*12860*/  LDL R41, [R1+0x14c] ;  /* 0x00014c0001297983 */ /* 0x000ee20000100800 */
[----:B--2---:R-:W-:-:S05]  /*12870*/  @!P1 LEA.HI.X R7, R156, R9, R157, 0x2, P2 ;  /* 0x000000099c079211 */ /* 0x004fca00010f149d */
[----:B------:R1:W-:Y:S02]  /*12880*/  @!P1 ST.E.64 desc[UR60][R6.64], R44 ;  /* 0x0000002c06009985 */ /* 0x0003e4000c101b3c */
[----:B-1----:R-:W-:Y:S02]  /*12890*/  @!P0 LEA R6, P2, R154, R12, 0x2 ;  /* 0x0000000c9a068211 */ /* 0x002fe400078410ff */
[----:B------:R-:W2:Y:S01]  /*128a0*/  LDL R44, [R1+0x154] ;  /* 0x00015400012c7983 */ /* 0x000ea20000100800 */
[----:B----4-:R-:W-:-:S03]  /*128b0*/  ISETP.GE.AND P3, PT, R152, UR4, PT ;  /* 0x0000000498007c0c */ /* 0x010fc6000bf66270 */
[----:B------:R-:W4:Y:S01]  /*128c0*/  LDL R45, [R1+0x120] ;  /* 0x00012000012d7983 */ /* 0x000f220000100800 */
[----:B-----5:R-:W-:-:S05]  /*128d0*/  @!P0 LEA.HI.X R7, R154, R9, R155, 0x2, P2 ;  /* 0x000000099a078211 */ /* 0x020fca00010f149b */
[----:B------:R1:W-:Y:S04]  /*128e0*/  @!P0 ST.E.64 desc[UR60][R6.64], R24 ;  /* 0x0000001806008985 */ /* 0x0003e8000c101b3c */
[----:B-1----:R-:W5:Y:S01]  /*128f0*/  LDL R25, [R1+0x150] ;  /* 0x0001500001197983 */ /* 0x002f620000100800 */
[C---:B------:R-:W-:Y:S02]  /*12900*/  ISETP.GE.AND P1, PT, R20.reuse, UR4, PT ;  /* 0x0000000414007c0c */ /* 0x040fe4000bf26270 */
[----:B---3--:R-:W-:Y:S01]  /*12910*/  ISETP.GE.AND P0, PT, R13, UR4, PT ;  /* 0x000000040d007c0c */ /* 0x008fe2000bf06270 */
[----:B------:R-:W3:Y:S10]  /*12920*/  LDL R24, [R1+0xac] ;  /* 0x0000ac0001187983 */ /* 0x000ef40000100800 */
[----:B------:R-:W-:-:S04]  /*12930*/  @!P1 LEA R6, P2, R20, R12, 0x2 ;  /* 0x0000000c14069211 */ /* 0x000fc800078410ff */
[-C--:B------:R-:W-:Y:S02]  /*12940*/  @!P1 LEA.HI.X R7, R20, R9.reuse, R153, 0x2, P2 ;  /* 0x0000000914079211 */ /* 0x080fe400010f1499 */
[----:B------:R-:W4:Y:S04]  /*12950*/  LDL R20, [R1+0xb8] ;  /* 0x0000b80001147983 */ /* 0x000f280000100800 */
[----:B------:R1:W-:Y:S01]  /*12960*/  @!P1 ST.E.64 desc[UR60][R6.64], R52 ;  /* 0x0000003406009985 */ /* 0x0003e2000c101b3c */
[----:B------:R-:W-:Y:S02]  /*12970*/  ISETP.GE.AND P1, PT, R10, UR4, PT ;  /* 0x000000040a007c0c */ /* 0x000fe4000bf26270 */
[C---:B-1----:R-:W-:Y:S01]  /*12980*/  @!P0 LEA R6, P2, R13.reuse, R12, 0x2 ;  /* 0x0000000c0d068211 */ /* 0x042fe200078410ff */
[----:B------:R-:W3:Y:S03]  /*12990*/  LDL R53, [R1+0xa8] ;  /* 0x0000a80001357983 */ /* 0x000ee60000100800 */
[----:B------:R-:W-:Y:S01]  /*129a0*/  @!P0 LEA.HI.X R7, R13, R9, R14, 0x2, P2 ;  /* 0x000000090d078211 */ /* 0x000fe200010f140e */
[----:B------:R-:W3:Y:S01]  /*129b0*/  LDL R52, [R1+0x128] ;  /* 0x0001280001347983 */ /* 0x000ee20000100800 */
[----:B------:R-:W-:-:S03]  /*129c0*/  ISETP.GE.AND P2, PT, R29, UR4, PT ;  /* 0x000000041d007c0c */ /* 0x000fc6000bf46270 */
[----:B------:R-:W4:Y:S04]  /*129d0*/  LDL R14, [R1+0xbc] ;  /* 0x0000bc00010e7983 */ /* 0x000f280000100800 */
[----:B------:R1:W-:Y:S04]  /*129e0*/  @!P0 ST.E.64 desc[UR60][R6.64], R56 ;  /* 0x0000003806008985 */ /* 0x0003e8000c101b3c */
[----:B------:R-:W3:Y:S01]  /*129f0*/  LDL R13, [R1+0xb4] ;  /* 0x0000b400010d7983 */ /* 0x000ee20000100800 */
[----:B-1----:R-:W-:-:S03]  /*12a00*/  @!P1 LEA R6, P0, R10, R12, 0x2 ;  /* 0x0000000c0a069211 */ /* 0x002fc600078010ff */
[----:B------:R-:W3:Y:S01]  /*12a10*/  LDL R56, [R1+0x12c] ;  /* 0x00012c0001387983 */ /* 0x000ee20000100800 */
[----:B------:R-:W-:Y:S02]  /*12a20*/  @!P1 LEA.HI.X R7, R10, R9, R11, 0x2, P0 ;  /* 0x000000090a079211 */ /* 0x000fe400000f140b */
[----:B------:R-:W-:-:S03]  /*12a30*/  @!P2 LEA R10, P5, R29, R12, 0x2 ;  /* 0x0000000c1d0aa211 */ /* 0x000fc600078a10ff */
[----:B------:R1:W-:Y:S01]  /*12a40*/  @!P1 ST.E.64 desc[UR60][R6.64], R60 ;  /* 0x0000003c06009985 */ /* 0x0003e2000c101b3c */
[----:B------:R-:W-:Y:S02]  /*12a50*/  ISETP.GE.AND P1, PT, R15, UR4, PT ;  /* 0x000000040f007c0c */ /* 0x000fe4000bf26270 */
[----:B------:R-:W-:Y:S02]  /*12a60*/  @!P2 LEA.HI.X R11, R29, R9, R32, 0x2, P5 ;  /* 0x000000091d0ba211 */ /* 0x000fe400028f1420 */
[----:B------:R-:W3:Y:S01]  /*12a70*/  LDL R32, [R1+0x140] ;  /* 0x0001400001207983 */ /* 0x000ee20000100800 */
[----:B------:R-:W-:-:S03]  /*12a80*/  ISETP.GE.AND P0, PT, R48, UR4, PT ;  /* 0x0000000430007c0c */ /* 0x000fc6000bf06270 */
[----:B------:R-:W3:Y:S01]  /*12a90*/  LDL R29, [R1+0xb0] ;  /* 0x0000b000011d7983 */ /* 0x000ee20000100800 */
[----:B-1----:R-:W-:-:S04]  /*12aa0*/  @!P3 LEA R6, P4, R152, R12, 0x2 ;  /* 0x0000000c9806b211 */ /* 0x002fc800078810ff */
[----:B------:R-:W-:Y:S02]  /*12ab0*/  @!P3 LEA.HI.X R7, R152, R9, R37, 0x2, P4 ;  /* 0x000000099807b211 */ /* 0x000fe400020f1425 */
[----:B------:R-:W3:Y:S04]  /*12ac0*/  LDL R37, [R1+0x144] ;  /* 0x0001440001257983 */ /* 0x000ee80000100800 */
[----:B------:R-:W-:Y:S04]  /*12ad0*/  @!P3 ST.E.64 desc[UR60][R6.64], R64 ;  /* 0x000000400600b985 */ /* 0x000fe8000c101b3c */
[----:B------:R1:W-:Y:S01]  /*12ae0*/  @!P2 ST.E.64 desc[UR60][R10.64], R68 ;  /* 0x000000440a00a985 */ /* 0x0003e2000c101b3c */
[----:B------:R-:W-:-:S02]  /*12af0*/  ISETP.GE.AND P2, PT, R28, UR4, PT ;  /* 0x000000041c007c0c */ /* 0x000fc4000bf46270 */
[-C--:B-1----:R-:W-:Y:S02]  /*12b00*/  @!P1 LEA R10, P5, R15, R12.reuse, 0x2 ;  /* 0x0000000c0f0a9211 */ /* 0x082fe400078a10ff */
[----:B------:R-:W-:-:S04]  /*12b10*/  @!P0 LEA R6, P4, R48, R12, 0x2 ;  /* 0x0000000c30068211 */ /* 0x000fc800078810ff */
[-C--:B--2---:R-:W-:Y:S02]  /*12b20*/  @!P0 LEA.HI.X R7, R48, R9.reuse, R44, 0x2, P4 ;  /* 0x0000000930078211 */ /* 0x084fe400020f142c */
[----:B------:R-:W-:Y:S01]  /*12b30*/  ISETP.GE.AND P3, PT, R40, UR4, PT ;  /* 0x0000000428007c0c */ /* 0x000fe2000bf66270 */
[----:B------:R-:W2:Y:S04]  /*12b40*/  LDL R48, [R1+0xa4] ;  /* 0x0000a40001307983 */ /* 0x000ea80000100800 */
[----:B------:R-:W-:Y:S01]  /*12b50*/  @!P0 ST.E.64 desc[UR60][R6.64], R72 ;  /* 0x0000004806008985 */ /* 0x000fe2000c101b3c */
[----:B-----5:R-:W-:-:S03]  /*12b60*/  @!P1 LEA.HI.X R11, R15, R9, R25, 0x2, P5 ;  /* 0x000000090f0b9211 */ /* 0x020fc600028f1419 */
[----:B------:R-:W5:Y:S04]  /*12b70*/  LDL R44, [R1+0x9c] ;  /* 0x00009c00012c7983 */ /* 0x000f680000100800 */
[----:B------:R-:W2:Y:S04]  /*12b80*/  LDL R15, [R1+0x138] ;  /* 0x00013800010f7983 */ /* 0x000ea80000100800 */
[----:B------:R-:W5:Y:S04]  /*12b90*/  LDL R25, [R1+0x13c] ;  /* 0x00013c0001197983 */ /* 0x000f680000100800 */
[----:B------:R1:W-:Y:S02]  /*12ba0*/  @!P1 ST.E.64 desc[UR60][R10.64], R76 ;  /* 0x0000004c0a009985 */ /* 0x0003e4000c101b3c */
[----:B-1----:R-:W-:-:S04]  /*12bb0*/  @!P2 LEA R10, P5, R28, R12, 0x2 ;  /* 0x0000000c1c0aa211 */ /* 0x002fc800078a10ff */
[----:B------:R-:W-:Y:S02]  /*12bc0*/  @!P2 LEA.HI.X R11, R28, R9, R33, 0x2, P5 ;  /* 0x000000091c0ba211 */ /* 0x000fe400028f1421 */
[----:B------:R-:W5:Y:S04]  /*12bd0*/  LDL R33, [R1+0x134] ;  /* 0x0001340001217983 */ /* 0x000f680000100800 */
[----:B------:R-:W5:Y:S01]  /*12be0*/  LDL R28, [R1+0x130] ;  /* 0x00013000011c7983 */ /* 0x000f620000100800 */
[----:B------:R-:W-:Y:S02]  /*12bf0*/  @!P3 LEA R6, P4, R40, R12, 0x2 ;  /* 0x0000000c2806b211 */ /* 0x000fe400078810ff */
[----:B------:R-:W-:Y:S02]  /*12c00*/  ISETP.GE.AND P0, PT, R36, UR4, PT ;  /* 0x0000000424007c0c */ /* 0x000fe4000bf06270 */
[----:B----4-:R-:W-:-:S02]  /*12c10*/  ISETP.GE.AND P1, PT, R14, UR4, PT ;  /* 0x000000040e007c0c */ /* 0x010fc4000bf26270 */
[----:B------:R-:W-:Y:S02]  /*12c20*/  @!P3 LEA.HI.X R7, R40, R9, R41, 0x2, P4 ;  /* 0x000000092807b211 */ /* 0x000fe400020f1429 */
[----:B------:R-:W4:Y:S04]  /*12c30*/  LDL R40, [R1+0x98] ;  /* 0x0000980001287983 */ /* 0x000f280000100800 */
[----:B------:R-:W-:Y:S04]  /*12c40*/  @!P3 ST.E.64 desc[UR60][R6.64], R80 ;  /* 0x000000500600b985 */ /* 0x000fe8000c101b3c */
[----:B------:R1:W-:Y:S01]  /*12c50*/  @!P2 ST.E.64 desc[UR60][R10.64], R84 ;  /* 0x000000540a00a985 */ /* 0x0003e2000c101b3c */
[----:B---3--:R-:W-:-:S03]  /*12c60*/  ISETP.GE.AND P2, PT, R13, UR4, PT ;  /* 0x000000040d007c0c */ /* 0x008fc6000bf46270 */
[----:B------:R-:W3:Y:S01]  /*12c70*/  LDL R41, [R1+0x11c] ;  /* 0x00011c0001297983 */ /* 0x000ee20000100800 */
[-C--:B-1----:R-:W-:Y:S02]  /*12c80*/  @!P1 LEA R10, P5, R14, R12.reuse, 0x2 ;  /* 0x0000000c0e0a9211 */ /* 0x082fe400078a10ff */
[----:B------:R-:W-:Y:S02]  /*12c90*/  @!P0 LEA R6, P4, R36, R12, 0x2 ;  /* 0x0000000c24068211 */ /* 0x000fe400078810ff */
[----:B------:R-:W-:Y:S02]  /*12ca0*/  @!P1 LEA.HI.X R11, R14, R9, R32, 0x2, P5 ;  /* 0x000000090e0b9211 */ /* 0x000fe400028f1420 */
[----:B------:R-:W4:Y:S01]  /*12cb0*/  LDL R14, [R1+0xa0] ;  /* 0x0000a000010e7983 */ /* 0x000f220000100800 */
[----:B------:R-:W-:-:S03]  /*12cc0*/  ISETP.GE.AND P3, PT, R20, UR4, PT ;  /* 0x0000000414007c0c */ /* 0x000fc6000bf66270 */
[----:B------:R-:W3:Y:S01]  /*12cd0*/  LDL R32, [R1+0x90] ;  /* 0x0000900001207983 */ /* 0x000ee20000100800 */
[----:B------:R-:W-:-:S03]  /*12ce0*/  @!P0 LEA.HI.X R7, R36, R9, R37, 0x2, P4 ;  /* 0x0000000924078211 */ /* 0x000fc600020f1425 */
[----:B------:R-:W3:Y:S04]  /*12cf0*/  LDL R36, [R1+0x94] ;  /* 0x0000940001247983 */ /* 0x000ee80000100800 */
[----:B------:R-:W-:Y:S04]  /*12d00*/  @!P0 ST.E.64 desc[UR60][R6.64], R88 ;  /* 0x0000005806008985 */ /* 0x000fe8000c101b3c */
[----:B------:R1:W-:Y:S01]  /*12d10*/  @!P1 ST.E.64 desc[UR60][R10.64], R92 ;  /* 0x0000005c0a009985 */ /* 0x0003e2000c101b3c */
[----:B------:R-:W-:-:S03]  /*12d20*/  ISETP.GE.AND P0, PT, R29, UR4, PT ;  /* 0x000000041d007c0c */ /* 0x000fc6000bf06270 */
[----:B------:R-:W3:Y:S01]  /*12d30*/  LDL R37, [R1+0x118] ;  /* 0x0001180001257983 */ /* 0x000ee20000100800 */
[CC--:B-1----:R-:W-:Y:S02]  /*12d40*/  @!P2 LEA R10, P5, R13.reuse, R12.reuse, 0x2 ;  /* 0x0000000c0d0aa211 */ /* 0x0c2fe400078a10ff */
[----:B------:R-:W-:Y:S02]  /*12d50*/  @!P3 LEA R6, P4, R20, R12, 0x2 ;  /* 0x0000000c1406b211 */ /* 0x000fe400078810ff */
[----:B------:R-:W-:Y:S02]  /*12d60*/  ISETP.GE.AND P1, PT, R24, UR4, PT ;  /* 0x0000000418007c0c */ /* 0x000fe4000bf26270 */
[-C--:B--2---:R-:W-:Y:S02]  /*12d70*/  @!P2 LEA.HI.X R11, R13, R9.reuse, R15, 0x2, P5 ;  /* 0x000000090d0ba211 */ /* 0x084fe400028f140f */
[----:B------:R-:W2:Y:S04]  /*12d80*/  LDL R15, [R1+0x124] ;  /* 0x00012400010f7983 */ /* 0x000ea80000100800 */
[----:B------:R-:W2:Y:S01]  /*12d90*/  LDL R13, [R1+0x8c] ;  /* 0x00008c00010d7983 */ /* 0x000ea20000100800 */
[----:B-----5:R-:W-:-:S03]  /*12da0*/  @!P3 LEA.HI.X R7, R20, R9, R25, 0x2, P4 ;  /* 0x000000091407b211 */ /* 0x020fc600020f1419 */
[----:B------:R-:W5:Y:S04]  /*12db0*/  LDL R25, [R1+0x88] ;  /* 0x0000880001197983 */ /* 0x000f680000100800 */
[----:B------:R-:W5:Y:S04]  /*12dc0*/  LDL R20, [R1+0x84] ;  /* 0x0000840001147983 */ /* 0x000f680000100800 */
[----:B------:R1:W-:Y:S04]  /*12dd0*/  @!P3 ST.E.64 desc[UR60][R6.64], R96 ;  /* 0x000000600600b985 */ /* 0x0003e8000c101b3c */
[----:B------:R0:W-:Y:S01]  /*12de0*/  @!P2 ST.E.64 desc[UR60][R10.64], R100 ;  /* 0x000000640a00a985 */ /* 0x0001e2000c101b3c */
[----:B-1----:R-:W-:-:S04]  /*12df0*/  @!P0 LEA R6, P5, R29, R12, 0x2 ;  /* 0x0000000c1d068211 */ /* 0x002fc800078a10ff */
[-C--:B------:R-:W-:Y:S02]  /*12e00*/  @!P0 LEA.HI.X R7, R29, R9.reuse, R33, 0x2, P5 ;  /* 0x000000091d078211 */ /* 0x080fe400028f1421 */
[C---:B0-----:R-:W-:Y:S01]  /*12e10*/  @!P1 LEA R10, P2, R24.reuse, R12, 0x2 ;  /* 0x0000000c180a9211 */ /* 0x041fe200078410ff */
[----:B------:R-:W5:Y:S04]  /*12e20*/  LDL R33, [R1+0x114] ;  /* 0x0001140001217983 */ /* 0x000f680000100800 */
[----:B------:R-:W5:Y:S01]  /*12e30*/  LDL R29, [R1+0x110] ;  /* 0x00011000011d7983 */ /* 0x000f620000100800 */
[----:B------:R-:W-:-:S03]  /*12e40*/  @!P1 LEA.HI.X R11, R24, R9, R28, 0x2, P2 ;  /* 0x00000009180b9211 */ /* 0x000fc600010f141c */
[----:B------:R-:W5:Y:S04]  /*12e50*/  LDL R28, [R1+0x10c] ;  /* 0x00010c00011c7983 */ /* 0x000f680000100800 */
[----:B------:R-:W5:Y:S01]  /*12e60*/  LDL R24, [R1+0x108] ;  /* 0x0001080001187983 */ /* 0x000f620000100800 */
[----:B------:R-:W-:Y:S02]  /*12e70*/  ISETP.GE.AND P3, PT, R53, UR4, PT ;  /* 0x0000000435007c0c */ /* 0x000fe4000bf66270 */
[----:B------:R-:W-:Y:S01]  /*12e80*/  ISETP.GE.AND P4, PT, R48, UR4, PT ;  /* 0x0000000430007c0c */ /* 0x000fe2000bf86270 */
[----:B------:R0:W-:Y:S04]  /*12e90*/  @!P0 ST.E.64 desc[UR60][R6.64], R104 ;  /* 0x0000006806008985 */ /* 0x0001e8000c101b3c */
[----:B------:R1:W-:Y:S01]  /*12ea0*/  @!P1 ST.E.64 desc[UR60][R10.64], R108 ;  /* 0x0000006c0a009985 */ /* 0x0003e2000c101b3c */
[----:B------:R-:W-:-:S05]  /*12eb0*/  ISETP.GE.AND P1, PT, R44, UR4, PT ;  /* 0x000000042c007c0c */ /* 0x000fca000bf26270 */
[CC--:B0-----:R-:W-:Y:S02]  /*12ec0*/  @!P3 LEA R6, P0, R53.reuse, R12.reuse, 0x2 ;  /* 0x0000000c3506b211 */ /* 0x0c1fe400078010ff */
[----:B----4-:R-:W-:Y:S02]  /*12ed0*/  ISETP.GE.AND P2, PT, R14, UR4, PT ;  /* 0x000000040e007c0c */ /* 0x010fe4000bf46270 */
[----:B-1----:R-:W-:Y:S02]  /*12ee0*/  @!P4 LEA R10, P5, R48, R12, 0x2 ;  /* 0x0000000c300ac211 */ /* 0x002fe400078a10ff */
[-C--:B------:R-:W-:Y:S02]  /*12ef0*/  @!P3 LEA.HI.X R7, R53, R9.reuse, R56, 0x2, P0 ;  /* 0x000000093507b211 */ /* 0x080fe400000f1438 */
[----:B------:R-:W-:Y:S02]  /*12f00*/  ISETP.GE.AND P0, PT, R40, UR4, PT ;  /* 0x0000000428007c0c */ /* 0x000fe4000bf06270 */
[----:B------:R-:W-:Y:S01]  /*12f10*/  @!P4 LEA.HI.X R11, R48, R9, R52, 0x2, P5 ;  /* 0x00000009300bc211 */ /* 0x000fe200028f1434 */
[----:B------:R0:W-:Y:S04]  /*12f20*/  @!P3 ST.E.64 desc[UR60][R6.64], R112 ;  /* 0x000000700600b985 */ /* 0x0001e8000c101b3c */
[----:B------:R1:W-:Y:S01]  /*12f30*/  @!P4 ST.E.64 desc[UR60][R10.64], R116 ;  /* 0x000000740a00c985 */ /* 0x0003e2000c101b3c */
[----:B---3--:R-:W-:-:S02]  /*12f40*/  ISETP.GE.AND P4, PT, R36, UR4, PT ;  /* 0x0000000424007c0c */ /* 0x008fc4000bf86270 */
[-C--:B0-----:R-:W-:Y:S02]  /*12f50*/  @!P2 LEA R6, P3, R14, R12.reuse, 0x2 ;  /* 0x0000000c0e06a211 */ /* 0x081fe400078610ff */
[----:B-1----:R-:W-:-:S04]  /*12f60*/  @!P1 LEA R10, P5, R44, R12, 0x2 ;  /* 0x0000000c2c0a9211 */ /* 0x002fc800078a10ff */
[-C--:B------:R-:W-:Y:S02]  /*12f70*/  @!P1 LEA.HI.X R11, R44, R9.reuse, R45, 0x2, P5 ;  /* 0x000000092c0b9211 */ /* 0x080fe400028f142d */
[----:B--2---:R-:W-:Y:S02]  /*12f80*/  @!P2 LEA.HI.X R7, R14, R9, R15, 0x2, P3 ;  /* 0x000000090e07a211 */ /* 0x004fe400018f140f */
[----:B------:R-:W-:-:S03]  /*12f90*/  @!P0 LEA R14, P3, R40, R12, 0x2 ;  /* 0x0000000c280e8211 */ /* 0x000fc600078610ff */
[----:B------:R0:W-:Y:S01]  /*12fa0*/  @!P2 ST.E.64 desc[UR60][R6.64], R120 ;  /* 0x000000780600a985 */ /* 0x0001e2000c101b3c */
[----:B------:R-:W-:Y:S02]  /*12fb0*/  ISETP.GE.AND P2, PT, R32, UR4, PT ;  /* 0x0000000420007c0c */ /* 0x000fe4000bf46270 */
[----:B------:R-:W-:Y:S02]  /*12fc0*/  @!P0 LEA.HI.X R15, R40, R9, R41, 0x2, P3 ;  /* 0x00000009280f8211 */ /* 0x000fe400018f1429 */
[----:B------:R-:W-:Y:S01]  /*12fd0*/  ISETP.GE.AND P3, PT, R13, UR4, PT ;  /* 0x000000040d007c0c */ /* 0x000fe2000bf66270 */
[----:B------:R1:W-:Y:S01]  /*12fe0*/  @!P1 ST.E.64 desc[UR60][R10.64], R124 ;  /* 0x0000007c0a009985 */ /* 0x0003e2000c101b3c */
[----:B-----5:R-:W-:-:S03]  /*12ff0*/  ISETP.GE.AND P1, PT, R25, UR4, PT ;  /* 0x0000000419007c0c */ /* 0x020fc6000bf26270 */
[----:B------:R2:W-:Y:S01]  /*13000*/  @!P0 ST.E.64 desc[UR60][R14.64], R128 ;  /* 0x000000800e008985 */ /* 0x0005e2000c101b3c */
[----:B------:R-:W-:Y:S02]  /*13010*/  ISETP.GE.AND P0, PT, R20, UR4, PT ;  /* 0x0000000414007c0c */ /* 0x000fe4000bf06270 */
[----:B0-----:R-:W-:-:S04]  /*13020*/  @!P4 LEA R6, P5, R36, R12, 0x2 ;  /* 0x0000000c2406c211 */ /* 0x001fc800078a10ff */
[----:B------:R-:W-:Y:S02]  /*13030*/  @!P4 LEA.HI.X R7, R36, R9, R37, 0x2, P5 ;  /* 0x000000092407c211 */ /* 0x000fe400028f1425 */
[----:B-1----:R-:W-:-:S03]  /*13040*/  @!P2 LEA R10, P5, R32, R12, 0x2 ;  /* 0x0000000c200aa211 */ /* 0x002fc600078a10ff */
[----:B------:R0:W-:Y:S01]  /*13050*/  @!P4 ST.E.64 desc[UR60][R6.64], R132 ;  /* 0x000000840600c985 */ /* 0x0001e2000c101b3c */
[CC--:B--2---:R-:W-:Y:S02]  /*13060*/  @!P3 LEA R14, P4, R13.reuse, R12.reuse, 0x2 ;  /* 0x0000000c0d0eb211 */ /* 0x0c4fe400078810ff */
[-C--:B------:R-:W-:Y:S02]  /*13070*/  @!P2 LEA.HI.X R11, R32, R9.reuse, R33, 0x2, P5 ;  /* 0x00000009200ba211 */ /* 0x080fe400028f1421 */
[-C--:B------:R-:W-:Y:S02]  /*13080*/  @!P3 LEA.HI.X R15, R13, R9.reuse, R29, 0x2, P4 ;  /* 0x000000090d0fb211 */ /* 0x080fe400020f141d */
[CC--:B0-----:R-:W-:Y:S02]  /*13090*/  @!P1 LEA R6, P5, R25.reuse, R12.reuse, 0x2 ;  /* 0x0000000c19069211 */ /* 0x0c1fe400078a10ff */
[----:B------:R-:W-:Y:S02]  /*130a0*/  @!P0 LEA R12, P4, R20, R12, 0x2 ;  /* 0x0000000c140c8211 */ /* 0x000fe400078810ff */
[----:B------:R-:W-:-:S02]  /*130b0*/  @!P1 LEA.HI.X R7, R25, R9, R28, 0x2, P5 ;  /* 0x0000000919079211 */ /* 0x000fc400028f141c */
[----:B------:R-:W-:Y:S01]  /*130c0*/  @!P0 LEA.HI.X R13, R20, R9, R24, 0x2, P4 ;  /* 0x00000009140d8211 */ /* 0x000fe200020f1418 */
[----:B------:R3:W-:Y:S04]  /*130d0*/  @!P2 ST.E.64 desc[UR60][R10.64], R136 ;  /* 0x000000880a00a985 */ /* 0x0007e8000c101b3c */
[----:B------:R3:W-:Y:S04]  /*130e0*/  @!P3 ST.E.64 desc[UR60][R14.64], R140 ;  /* 0x0000008c0e00b985 */ /* 0x0007e8000c101b3c */
[----:B------:R3:W-:Y:S04]  /*130f0*/  @!P1 ST.E.64 desc[UR60][R6.64], R144 ;  /* 0x0000009006009985 */ /* 0x0007e8000c101b3c */
[----:B------:R3:W-:Y:S02]  /*13100*/  @!P0 ST.E.64 desc[UR60][R12.64], R148 ;  /* 0x000000940c008985 */ /* 0x0007e4000c101b3c */
.L_x_1563:
[----:B------:R-:W-:Y:S05]  /*13110*/  BSYNC B1 ;  /* 0x0000000000017941 */ /* 0x000fea0003800000 */
.L_x_1562:
[----:B------:R-:W-:-:S03]  /*13120*/  UMOV UR4, 0xffffffff ;  /* 0xffffffff00047882 */ /* 0x000fc60000000000 */
[----:B------:R-:W-:Y:S05]  /*13130*/  BRA.DIV UR4, `(.L_x_1564) ;  /* 0x000000ae049c7947 */ /* 0x000fea000b800000 */
[----:B---3--:R3:W4:Y:S04]  /*13140*/  SHFL.IDX PT, R10, R8, 0x1, 0x1c1f ;  /* 0x003c1f00080a7f89 */ /* 0x00872800000e0000 */
[----:B0-----:R-:W0:Y:S02]  /*13150*/  SHFL.IDX PT, R3, R3, 0x1, 0x1c1f ;  /* 0x003c1f0003037f89 */ /* 0x001e2400000e0000 */
.L_x_1772:
        /* <DEDUP_REMOVED lines=8> */
[----:B------:R-:W4:Y:S04]  /*131e0*/  LDL R7, [R1+0xb0] ;  /* 0x0000b00001077983 */ /* 0x000f280000100800 */
[----:B------:R-:W4:Y:S04]  /*131f0*/  LDL R6, [R1+0x120] ;  /* 0x0001200001067983 */ /* 0x000f280000100800 */
[----:B---3--:R-:W3:Y:S04]  /*13200*/  LDL R8, [R1+0x134] ;  /* 0x0001340001087983 */ /* 0x008ee80000100800 */
        /* <DEDUP_REMOVED lines=22> */
[----:B--2---:R-:W2:Y:S04]  /*13370*/  LDL R12, [R1+0x90] ;  /* 0x00009000010c7983 */ /* 0x004ea80000100800 */
[----:B------:R-:W2:Y:S04]  /*13380*/  LDL R20, [R1+0x8c] ;  /* 0x00008c0001147983 */ /* 0x000ea80000100800 */
[----:B------:R-:W2:Y:S04]  /*13390*/  LDL R14, [R1+0x88] ;  /* 0x00008800010e7983 */ /* 0x000ea80000100800 */
[----:B------:R-:W2:Y:S04]  /*133a0*/  LDL R32, [R1+0x11c] ;  /* 0x00011c0001207983 */ /* 0x000ea80000100800 */
[----:B------:R-:W2:Y:S04]  /*133b0*/  LDL R28, [R1+0x118] ;  /* 0x00011800011c7983 */ /* 0x000ea80000100800 */
[----:B------:R-:W2:Y:S04]  /*133c0*/  LDL R13, [R1+0x114] ;  /* 0x00011400010d7983 */ /* 0x000ea80000100800 */
[----:B------:R-:W2:Y:S04]  /*133d0*/  LDL R24, [R1+0x110] ;  /* 0x0001100001187983 */ /* 0x000ea80000100800 */
[----:B------:R-:W2:Y:S01]  /*133e0*/  LDL R11, [R1+0x84] ;  /* 0x00008400010b7983 */ /* 0x000ea20000100800 */
[----:B-----5:R-:W-:-:S02]  /*133f0*/  ISETP.GE.AND P2, PT, R60, UR4, PT ;  /* 0x000000043c007c0c */ /* 0x020fc4000bf46270 */
[----:B----4-:R-:W-:Y:S01]  /*13400*/  ISETP.GE.AND P3, PT, R73, UR4, PT ;  /* 0x0000000449007c0c */ /* 0x010fe2000bf66270 */
[----:B------:R-:W-:Y:S02]  /*13410*/  IMAD.MOV.U32 R57, RZ, RZ, R52 ;  /* 0x000000ffff397224 */ /* 0x000fe400078e0034 */
[----:B------:R-:W-:Y:S02]  /*13420*/  IMAD.MOV.U32 R52, RZ, RZ, R41 ;  /* 0x000000ffff347224 */ /* 0x000fe400078e0029 */
[----:B------:R-:W-:Y:S01]  /*13430*/  IMAD.MOV.U32 R41, RZ, RZ, R36 ;  /* 0x000000ffff297224 */ /* 0x000fe200078e0024 */
[----:B------:R-:W-:-:S05]  /*13440*/  MOV R56, R7 ;  /* 0x0000000700387202 */ /* 0x000fca0000000f00 */
[----:B------:R-:W-:Y:S02]  /*13450*/  @!P2 IMAD.MOV.U32 R7, RZ, RZ, R10 ;  /* 0x000000ffff07a224 */ /* 0x000fe400078e000a */
[----:B------:R-:W-:Y:S02]  /*13460*/  IMAD.MOV.U32 R36, RZ, RZ, R6 ;  /* 0x000000ffff247224 */ /* 0x000fe400078e0006 */
[----:B0-----:R-:W-:-:S04]  /*13470*/  @!P2 IMAD.MOV.U32 R6, RZ, RZ, R3 ;  /* 0x000000ffff06a224 */ /* 0x001fc800078e0003 */
[----:B------:R-:W-:-:S04]  /*13480*/  @!P2 IMAD.WIDE R6, R60, 0x4, R6 ;  /* 0x000000043c06a825 */ /* 0x000fc800078e0206 */
[----:B------:R-:W-:Y:S02]  /*13490*/  IMAD.MOV.U32 R60, RZ, RZ, R57 ;  /* 0x000000ffff3c7224 */ /* 0x000fe400078e0039 */
[----:B---3--:R-:W-:Y:S01]  /*134a0*/  IMAD.MOV.U32 R57, RZ, RZ, R8 ;  /* 0x000000ffff397224 */ /* 0x008fe200078e0008 */
[C---:B------:R-:W-:Y:S01]  /*134b0*/  @!P3 LEA R8, P4, R73.reuse, R3, 0x2 ;  /* 0x000000034908b211 */ /* 0x040fe200078810ff */
[----:B------:R-:W-:Y:S02]  /*134c0*/  IMAD.MOV.U32 R61, RZ, RZ, R25 ;  /* 0x000000ffff3d7224 */ /* 0x000fe400078e0019 */
[----:B------:R-:W-:Y:S02]  /*134d0*/  IMAD.MOV.U32 R25, RZ, RZ, R15 ;  /* 0x000000ffff197224 */ /* 0x000fe400078e000f */
[----:B------:R-:W-:Y:S01]  /*134e0*/  IMAD.MOV.U32 R15, RZ, RZ, R9 ;  /* 0x000000ffff0f7224 */ /* 0x000fe200078e0009 */
        /* <DEDUP_REMOVED lines=19> */
[-C--:B----4-:R-:W-:Y:S02]  /*13620*/  @!P2 LEA.HI.X R7, R69, R10.reuse, R73, 0x2, P5 ;  /* 0x0000000a4507a211 */ /* 0x090fe400028f1449 */
[----:B------:R-:W4:Y:S01]  /*13630*/  LDL R73, [R1+0x16c] ;  /* 0x00016c0001497983 */ /* 0x000f220000100800 */
[----:B-1----:R-:W-:Y:S02]  /*13640*/  @!P3 LEA R8, P4, R81, R3, 0x2 ;  /* 0x000000035108b211 */ /* 0x002fe400078810ff */
[----:B------:R-:W-:Y:S01]  /*13650*/  ISETP.GE.AND P1, PT, R65, UR4, PT ;  /* 0x0000000441007c0c */ /* 0x000fe2000bf26270 */
[----:B------:R-:W5:Y:S01]  /*13660*/  LDL R69, [R1+0xc8] ;  /* 0x0000c80001457983 */ /* 0x000f620000100800 */
[----:B---3--:R-:W-:-:S03]  /*13670*/  @!P3 LEA.HI.X R9, R81, R10, R85, 0x2, P4 ;  /* 0x0000000a5109b211 */ /* 0x008fc600020f1455 */
[----:B------:R-:W3:Y:S04]  /*13680*/  LDL R81, [R1+0x164] ;  /* 0x0001640001517983 */ /* 0x000ee80000100800 */
[----:B------:R0:W-:Y:S01]  /*13690*/  @!P2 ST.E.64 desc[UR60][R6.64], R42 ;  /* 0x0000002a0600a985 */ /* 0x0001e2000c101b3c */
[----:B------:R-:W-:-:S03]  /*136a0*/  ISETP.GE.AND P2, PT, R77, UR4, PT ;  /* 0x000000044d007c0c */ /* 0x000fc6000bf46270 */
[----:B------:R-:W2:Y:S01]  /*136b0*/  LDL R85, [R1+0x168] ;  /* 0x0001680001557983 */ /* 0x000ea20000100800 */
[----:B0-----:R-:W-:-:S03]  /*136c0*/  @!P1 LEA R6, P5, R65, R3, 0x2 ;  /* 0x0000000341069211 */ /* 0x001fc600078a10ff */
[----:B------:R-:W-:Y:S01]  /*136d0*/  @!P3 ST.E.64 desc[UR60][R8.64], R46 ;  /* 0x0000002e0800b985 */ /* 0x000fe2000c101b3c */
[----:B----4-:R-:W-:Y:S02]  /*136e0*/  @!P1 LEA.HI.X R7, R65, R10, R73, 0x2, P5 ;  /* 0x0000000a41079211 */ /* 0x010fe400028f1449 */
[----:B------:R-:W-:Y:S02]  /*136f0*/  ISETP.GE.AND P0, PT, R84, UR4, PT ;  /* 0x0000000454007c0c */ /* 0x000fe4000bf06270 */
[----:B------:R-:W-:Y:S01]  /*13700*/  MOV R64, R60 ;  /* 0x0000003c00407202 */ /* 0x000fe20000000f00 */
[----:B------:R0:W-:Y:S01]  /*13710*/  @!P1 ST.E.64 desc[UR60][R6.64], R4 ;  /* 0x0000000406009985 */ /* 0x0001e2000c101b3c */
[----:B------:R-:W-:-:S03]  /*13720*/  ISETP.GE.AND P3, PT, R80, UR4, PT ;  /* 0x0000000450007c0c */ /* 0x000fc6000bf66270 */
[----:B------:R-:W4:Y:S01]  /*13730*/  LDL R60, [R1+0xd4] ;  /* 0x0000d400013c7983 */ /* 0x000f220000100800 */
[----:B------:R-:W-:-:S03]  /*13740*/  IMAD.MOV.U32 R65, RZ, RZ, R61 ;  /* 0x000000ffff417224 */ /* 0x000fc600078e003d */
[----:B------:R-:W5:Y:S01]  /*13750*/  LDL R73, [R1+0xc4] ;  /* 0x0000c40001497983 */ /* 0x000f620000100800 */
[----:B0-----:R-:W-:-:S03]  /*13760*/  @!P2 LEA R4, P5, R77, R3, 0x2 ;  /* 0x000000034d04a211 */ /* 0x001fc600078a10ff */
[----:B------:R-:W5:Y:S01]  /*13770*/  LDL R61, [R1+0xc0] ;  /* 0x0000c000013d7983 */ /* 0x000f620000100800 */
[----:B---3--:R-:W-:-:S03]  /*13780*/  @!P2 LEA.HI.X R5, R77, R10, R81, 0x2, P5 ;  /* 0x0000000a4d05a211 */ /* 0x008fc600028f1451 */
[----:B------:R-:W3:Y:S01]  /*13790*/  LDL R77, [R1+0x15c] ;  /* 0x00015c00014d7983 */ /* 0x000ee20000100800 */
[----:B------:R-:W-:Y:S02]  /*137a0*/  ISETP.GE.AND P1, PT, R68, UR4, PT ;  /* 0x0000000444007c0c */ /* 0x000fe4000bf26270 */
[C---:B------:R-:W-:Y:S01]  /*137b0*/  @!P0 LEA R8, P4, R84.reuse, R3, 0x2 ;  /* 0x0000000354088211 */ /* 0x040fe200078810ff */
[----:B------:R-:W4:Y:S03]  /*137c0*/  LDL R81, [R1+0x160] ;  /* 0x0001600001517983 */ /* 0x000f260000100800 */
[----:B--2---:R-:W-:-:S05]  /*137d0*/  @!P0 LEA.HI.X R9, R84, R10, R85, 0x2, P4 ;  /* 0x0000000a54098211 */ /* 0x004fca00020f1455 */
[----:B------:R-:W-:Y:S04]  /*137e0*/  @!P0 ST.E.64 desc[UR60][R8.64], R54 ;  /* 0x0000003608008985 */ /* 0x000fe8000c101b3c */
[----:B------:R0:W-:Y:S02]  /*137f0*/  @!P2 ST.E.64 desc[UR60][R4.64], R58 ;  /* 0x0000003a0400a985 */ /* 0x0001e4000c101b3c */
[----:B0-----:R-:W-:-:S04]  /*13800*/  @!P1 LEA R4, P5, R68, R3, 0x2 ;  /* 0x0000000344049211 */ /* 0x001fc800078a10ff */
[-C--:B---3--:R-:W-:Y:S02]  /*13810*/  @!P1 LEA.HI.X R5, R68, R10.reuse, R77, 0x2, P5 ;  /* 0x0000000a44059211 */ /* 0x088fe400028f144d */
[----:B------:R-:W2:Y:S01]  /*13820*/  LDL R77, [R1+0x154] ;  /* 0x00015400014d7983 */ /* 0x000ea20000100800 */
[----:B------:R-:W-:Y:S02]  /*13830*/  ISETP.GE.AND P2, PT, R72, UR4, PT ;  /* 0x0000000448007c0c */ /* 0x000fe4000bf46270 */
[CC--:B------:R-:W-:Y:S01]  /*13840*/  @!P3 LEA R6, P4, R80.reuse, R3.reuse, 0x2 ;  /* 0x000000035006b211 */ /* 0x0c0fe200078810ff */
[----:B------:R-:W3:Y:S03]  /*13850*/  LDL R68, [R1+0xbc] ;  /* 0x0000bc0001447983 */ /* 0x000ee60000100800 */
[----:B----4-:R-:W-:Y:S02]  /*13860*/  @!P3 LEA.HI.X R7, R80, R10, R81, 0x2, P4 ;  /* 0x0000000a5007b211 */ /* 0x010fe400020f1451 */
[----:B------:R-:W4:Y:S04]  /*13870*/  LDL R80, [R1+0x158] ;  /* 0x0001580001507983 */ /* 0x000f280000100800 */
[----:B------:R-:W-:Y:S04]  /*13880*/  @!P3 ST.E.64 desc[UR60][R6.64], R62 ;  /* 0x0000003e0600b985 */ /* 0x000fe8000c101b3c */
[----:B------:R0:W-:Y:S02]  /*13890*/  @!P1 ST.E.64 desc[UR60][R4.64], R66 ;  /* 0x0000004204009985 */ /* 0x0001e4000c101b3c */
[----:B0-----:R-:W-:-:S04]  /*138a0*/  @!P2 LEA R4, P5, R72, R3, 0x2 ;  /* 0x000000034804a211 */ /* 0x001fc800078a10ff */
[----:B--2---:R-:W-:Y:S02]  /*138b0*/  @!P2 LEA.HI.X R5, R72, R10, R77, 0x2, P5 ;  /* 0x0000000a4805a211 */ /* 0x004fe400028f144d */
[----:B------:R-:W2:Y:S01]  /*138c0*/  LDL R72, [R1+0x14c] ;  /* 0x00014c0001487983 */ /* 0x000ea20000100800 */
[----:B------:R-:W-:-:S03]  /*138d0*/  ISETP.GE.AND P0, PT, R60, UR4, PT ;  /* 0x000000043c007c0c */ /* 0x000fc6000bf06270 */
[----:B------:R-:W3:Y:S01]  /*138e0*/  LDL R77, [R1+0x150] ;  /* 0x00015000014d7983 */ /* 0x000ee20000100800 */
[----:B-----5:R-:W-:-:S09]  /*138f0*/  ISETP.GE.AND P1, PT, R69, UR4, PT ;  /* 0x0000000445007c0c */ /* 0x020fd2000bf26270 */
[----:B------:R-:W-:-:S04]  /*13900*/  @!P0 LEA R6, P4, R60, R3, 0x2 ;  /* 0x000000033c068211 */ /* 0x000fc800078810ff */
[----:B----4-:R-:W-:Y:S02]  /*13910*/  @!P0 LEA.HI.X R7, R60, R10, R80, 0x2, P4 ;  /* 0x0000000a3c078211 */ /* 0x010fe400020f1450 */
[----:B------:R-:W-:Y:S01]  /*13920*/  ISETP.GE.AND P3, PT, R76, UR4, PT ;  /* 0x000000044c007c0c */ /* 0x000fe2000bf66270 */
[----:B------:R-:W4:Y:S04]  /*13930*/  LDL R60, [R1+0xb4] ;  /* 0x0000b400013c7983 */ /* 0x000f280000100800 */
[----:B------:R-:W-:Y:S04]  /*13940*/  @!P0 ST.E.64 desc[UR60][R6.64], R70 ;  /* 0x0000004606008985 */ /* 0x000fe8000c101b3c */
[----:B------:R0:W-:Y:S02]  /*13950*/  @!P2 ST.E.64 desc[UR60][R4.64], R74 ;  /* 0x0000004a0400a985 */ /* 0x0001e4000c101b3c */
[----:B0-----:R-:W-:-:S04]  /*13960*/  @!P1 LEA R4, P5, R69, R3, 0x2 ;  /* 0x0000000345049211 */ /* 0x001fc800078a10ff */
[-C--:B--2---:R-:W-:Y:S02]  /*13970*/  @!P1 LEA.HI.X R5, R69, R10.reuse, R72, 0x2, P5 ;  /* 0x0000000a45059211 */ /* 0x084fe400028f1448 */
[----:B------:R-:W2:Y:S01]  /*13980*/  LDL R72, [R1+0x144] ;  /* 0x0001440001487983 */ /* 0x000ea20000100800 */
[C---:B------:R-:W-:Y:S02]  /*13990*/  @!P3 LEA R6, P4, R76.reuse, R3, 0x2 ;  /* 0x000000034c06b211 */ /* 0x040fe400078810ff */
[----:B------:R-:W-:Y:S01]  /*139a0*/  ISETP.GE.AND P2, PT, R61, UR4, PT ;  /* 0x000000043d007c0c */ /* 0x000fe2000bf46270 */
[----:B------:R-:W5:Y:S01]  /*139b0*/  LDL R69, [R1+0x140] ;  /* 0x0001400001457983 */ /* 0x000f620000100800 */
        /* <DEDUP_REMOVED lines=13> */
[----:B----4-:R-:W-:-:S03]  /*13a90*/  ISETP.GE.AND P0, PT, R60, UR4, PT ;  /* 0x000000043c007c0c */ /* 0x010fc6000bf06270 */
[----:B------:R1:W-:Y:S01]  /*13aa0*/  @!P2 ST.E.64 desc[UR60][R4.64], R90 ;  /* 0x0000005a0400a985 */ /* 0x0003e2000c101b3c */
[----:B------:R-:W-:Y:S02]  /*13ab0*/  ISETP.GE.AND P2, PT, R56, UR4, PT ;  /* 0x0000000438007c0c */ /* 0x000fe4000bf46270 */
[-C--:B0-----:R-:W-:Y:S02]  /*13ac0*/  @!P3 LEA R6, P4, R68, R3.reuse, 0x2 ;  /* 0x000000034406b211 */ /* 0x081fe400078810ff */
[----:B-1----:R-:W-:Y:S02]  /*13ad0*/  @!P1 LEA R4, P5, R64, R3, 0x2 ;  /* 0x0000000340049211 */ /* 0x002fe400078a10ff */
[-C--:B-----5:R-:W-:Y:S02]  /*13ae0*/  @!P3 LEA.HI.X R7, R68, R10.reuse, R69, 0x2, P4 ;  /* 0x0000000a4407b211 */ /* 0x0a0fe400020f1445 */
        /* <DEDUP_REMOVED lines=42> */
[----:B------:R-:W-:Y:S02]  /*13d90*/  @!P0 LEA R12, P3, R14, R3, 0x2 ;  /* 0x000000030e0c8211 */ /* 0x000fe400078610ff */
        /* <DEDUP_REMOVED lines=13> */
.L_x_1547:
        /* <DEDUP_REMOVED lines=30> */
.L_x_1565:
        /* <DEDUP_REMOVED lines=11> */
[----:B-1----:R-:W-:Y:S02]  /*14100*/  IMAD R4, R21, R28, RZ ;  /* 0x0000001c15047224 */ /* 0x002fe400078e02ff */
[----:B------:R-:W-:-:S05]  /*14110*/  VIADD R33, R0, 0xffffff80 ;  /* 0xffffff8000217836 */ /* 0x000fca0000000000 */
[----:B------:R-:W-:-:S13]  /*14120*/  ISETP.GE.AND P0, PT, R33, R4, PT ;  /* 0x000000042100720c */ /* 0x000fda0003f06270 */
[----:B------:R-:W-:Y:S05]  /*14130*/  @P0 BRA `(.L_x_1567) ;  /* 0x0000000000b00947 */ /* 0x000fea0003800000 */
[----:B------:R-:W2:Y:S01]  /*14140*/  LDL.LU R32, [R1+0x7c] ;  /* 0x00007c0001207983 */ /* 0x000ea20000300800 */
[----:B------:R-:W-:Y:S01]  /*14150*/  IMAD.MOV.U32 R20, RZ, RZ, 0xab8 ;  /* 0x00000ab8ff147424 */ /* 0x000fe200078e00ff */
[----:B------:R-:W-:Y:S01]  /*14160*/  ISETP.GT.AND P0, PT, R8, 0x1, PT ;  /* 0x000000010800780c */ /* 0x000fe20003f04270 */
[----:B------:R-:W1:Y:S01]  /*14170*/  LDC.64 R10, c[0x0][0xca8] ;  /* 0x00032a00ff0a7b82 */ /* 0x000e620000000a00 */
[----:B------:R-:W-:Y:S02]  /*14180*/  ISETP.NE.AND P1, PT, R28, 0x1, PT ;  /* 0x000000011c00780c */ /* 0x000fe40003f25270 */
[----:B------:R-:W-:Y:S02]  /*14190*/  SEL R20, R20, 0xa78, P0 ;  /* 0x00000a7814147807 */ /* 0x000fe40000000000 */
[----:B------:R-:W-:-:S03]  /*141a0*/  MOV R25, R33 ;  /* 0x0000002100197202 */ /* 0x000fc60000000f00 */
        /* <DEDUP_REMOVED lines=37> */
.L_x_1567:
[----:B------:R-:W-:Y:S05]  /*14400*/  BSYNC B1 ;  /* 0x0000000000017941 */ /* 0x000fea0003800000 */
.L_x_1566:
        /* <DEDUP_REMOVED lines=13> */
[----:B------:R-:W-:Y:S02]  /*144e0*/  IMAD R6, R26, UR6, RZ ;  /* 0x000000061a067c24 */ /* 0x000fe4000f8e02ff */
[----:B------:R-:W-:Y:S02]  /*144f0*/  IMAD.IADD R0, R30, 0x1, -R9 ;  /* 0x000000011e007824 */ /* 0x000fe400078e0a09 */
[----:B------:R-:W-:Y:S02]  /*14500*/  IMAD.IADD R5, R5, 0x1, R7 ;  /* 0x0000000105057824 */ /* 0x000fe400078e0207 */
[----:B------:R-:W-:Y:S01]  /*14510*/  IMAD R7, R31, UR7, R6 ;  /* 0x000000071f077c24 */ /* 0x000fe2000f8e0206 */
[----:B------:R-:W-:Y:S01]  /*14520*/  LEA R0, R0, R25, 0x5 ;  /* 0x0000001900007211 */ /* 0x000fe200078e28ff */
[----:B------:R-:W-:Y:S01]  /*14530*/  IMAD.WIDE.U32 R4, R201, UR4, R4 ;  /* 0x00000004c9047c25 */ /* 0x000fe2000f8e0004 */
[----:B---3--:R-:W-:-:S03]  /*14540*/  ISETP.NE.AND P0, PT, R8, 0x1, PT ;  /* 0x000000010800780c */ /* 0x008fc60003f05270 */
[----:B------:R-:W-:Y:S01]  /*14550*/  IMAD R5, R201, UR5, R5 ;  /* 0x00000005c9057c24 */ /* 0x000fe2000f8e0205 */
[----:B------:R-:W-:Y:S01]  /*14560*/  ULDC.64 UR4, c[0x0][0xbe0] ;  /* 0x0002f80000047ab9 */ /* 0x000fe20000000a00 */
[----:B------:R-:W-:-:S04]  /*14570*/  IMAD.WIDE.U32 R4, R31, UR6, R4 ;  /* 0x000000061f047c25 */ /* 0x000fc8000f8e0004 */
[----:B------:R-:W-:-:S04]  /*14580*/  IMAD.IADD R5, R5, 0x1, R7 ;  /* 0x0000000105057824 */ /* 0x000fc800078e0207 */
        /* <DEDUP_REMOVED lines=26> */
.L_x_1775:
[----:B------:R-:W-:Y:S01]  /*14730*/  IMAD R21, R21, R8, RZ ;  /* 0x0000000815157224 */ /* 0x000fe200078e02ff */
[----:B------:R-:W-:Y:S01]  /*14740*/  BSSY B1, `(.L_x_1569) ;  /* 0x000001f000017945 */ /* 0x000fe20003800000 */
[----:B------:R-:W-:-:S05]  /*14750*/  IMAD R24, R27, 0x80, R25 ;  /* 0x000000801b187824 */ /* 0x000fca00078e0219 */
        /* <DEDUP_REMOVED lines=18> */
[----:B--2---:R-:W-:-:S02]  /*14880*/  @!P3 LEA.HI.X R5, R207, R0, R9, 0x1, P5 ;  /* 0x00000000cf05b211 */ /* 0x004fc400028f0c09 */
        /* <DEDUP_REMOVED lines=10> */
.L_x_1570:
[----:B------:R-:W-:Y:S05]  /*14930*/  BSYNC B1 ;  /* 0x0000000000017941 */ /* 0x000fea0003800000 */
.L_x_1569:
[----:B------:R-:W-:-:S03]  /*14940*/  UMOV UR4, 0xffffffff ;  /* 0xffffffff00047882 */ /* 0x000fc60000000000 */
[----:B------:R-:W-:Y:S05]  /*14950*/  BRA.DIV UR4, `(.L_x_1571) ;  /* 0x0000009a04147947 */ /* 0x000fea000b800000 */
[----:B--2---:R2:W0:Y:S04]  /*14960*/  SHFL.IDX PT, R0, R20, 0x1, 0x181f ;  /* 0x00381f0014007f89 */ /* 0x00442800000e0000 */
[----:B---3--:R2:W3:Y:S02]  /*14970*/  SHFL.IDX PT, R14, R3, 0x1, 0x181f ;  /* 0x00381f00030e7f89 */ /* 0x0084e400000e0000 */
.L_x_1779:
        /* <DEDUP_REMOVED lines=17> */
[CC--:B---3--:R-:W-:Y:S02]  /*14a90*/  @!P3 LEA R4, P5, R207.reuse, R14.reuse, 0x1 ;  /* 0x0000000ecf04b211 */ /* 0x0c8fe400078a08ff */
[----:B------:R-:W-:Y:S02]  /*14aa0*/  @!P2 LEA R6, P4, R10, R14, 0x1 ;  /* 0x0000000e0a06a211 */ /* 0x000fe400078808ff */
[----:B0-----:R-:W-:Y:S02]  /*14ab0*/  @!P3 LEA.HI.X R5, R207, R0, R8, 0x1, P5 ;  /* 0x00000000cf05b211 */ /* 0x001fe400028f0c08 */
        /* <DEDUP_REMOVED lines=11> */
.L_x_1573:
[----:B------:R-:W-:Y:S05]  /*14b70*/  BSYNC B1 ;  /* 0x0000000000017941 */ /* 0x000fea0003800000 */
.L_x_1572:
[----:B------:R-:W-:-:S03]  /*14b80*/  UMOV UR4, 0xffffffff ;  /* 0xffffffff00047882 */ /* 0x000fc60000000000 */
[----:B------:R-:W-:Y:S05]  /*14b90*/  BRA.DIV UR4, `(.L_x_1574) ;  /* 0x0000009604cc7947 */ /* 0x000fea000b800000 */
[----:B0-----:R0:W0:Y:S04]  /*14ba0*/  SHFL.IDX PT, R0, R20, 0x2, 0x181f ;  /* 0x00581f0014007f89 */ /* 0x00102800000e0000 */
[----:B---3--:R3:W0:Y:S02]  /*14bb0*/  SHFL.IDX PT, R14, R3, 0x2, 0x181f ;  /* 0x00581f00030e7f89 */ /* 0x00862400000e0000 */
.L_x_1783:
        /* <DEDUP_REMOVED lines=31> */
.L_x_1576:
[----:B------:R-:W-:Y:S05]  /*14db0*/  BSYNC B1 ;  /* 0x0000000000017941 */ /* 0x000fea0003800000 */
.L_x_1575:
[----:B------:R-:W-:-:S03]  /*14dc0*/  UMOV UR4, 0xffffffff ;  /* 0xffffffff00047882 */ /* 0x000fc60000000000 */
[----:B------:R-:W-:Y:S05]  /*14dd0*/  BRA.DIV UR4, `(.L_x_1577) ;  /* 0x0000009604847947 */ /* 0x000fea000b800000 */
[----:B0-----:R0:W0:Y:S04]  /*14de0*/  SHFL.IDX PT, R0, R20, 0x3, 0x181f ;  /* 0x00781f0014007f89 */ /* 0x00102800000e0000 */
[----:B------:R0:W0:Y:S02]  /*14df0*/  SHFL.IDX PT, R14, R3, 0x3, 0x181f ;  /* 0x00781f00030e7f89 */ /* 0x00002400000e0000 */
.L_x_1787:
        /* <DEDUP_REMOVED lines=17> */
[CC--:B------:R-:W-:Y:S02]  /*14f10*/  @!P3 LEA R4, P5, R207.reuse, R14.reuse, 0x1 ;  /* 0x0000000ecf04b211 */ /* 0x0c0fe400078a08ff */
[----:B------:R-:W-:Y:S02]  /*14f20*/  @!P2 LEA R6, P4, R10, R14, 0x1 ;  /* 0x0000000e0a06a211 */ /* 0x000fe400078808ff */
[----:B------:R-:W-:Y:S02]  /*14f30*/  @!P3 LEA.HI.X R5, R207, R0, R8, 0x1, P5 ;  /* 0x00000000cf05b211 */ /* 0x000fe400028f0c08 */
        /* <DEDUP_REMOVED lines=10> */
.L_x_1560:
[----:B------:R-:W-:Y:S05]  /*14fe0*/  BSYNC B0 ;  /* 0x0000000000007941 */ /* 0x000fea0003800000 */
.L_x_1546:
[----:B------:R-:W-:Y:S02]  /*14ff0*/  ULDC UR4, c[0x0][0xd3c] ;  /* 0x00034f0000047ab9 */ /* 0x000fe40000000800 */
[----:B------:R-:W-:-:S13]  /*15000*/  ISETP.GE.AND P0, PT, R51, UR4, PT ;  /* 0x0000000433007c0c */ /* 0x000fda000bf06270 */
[----:B------:R-:W-:Y:S05]  /*15010*/  @!P0 BRA `(.L_x_1578) ;  /* 0xfffffec800288947 */ /* 0x000fea000383ffff */
[----:B------:R-:W-:Y:S05]  /*15020*/  BRA `(.L_x_1422) ;  /* 0x0000007800f07947 */ /* 0x000fea0003800000 */
.L_x_1420:
[----:B------:R-:W-:-:S08]  /*15030*/  NOP ;  /* 0x0000000000007918 */ /* 0x000fd00000000000 */
[----:B--2---:R-:W0:-:S00]  /*15040*/  USETMAXREG.DEALLOC.CTAPOOL 0x28 ;  /* 0x00000028000079c8 */ /* 0x004e0000080e0500 */
        /* <DEDUP_REMOVED lines=16> */
.L_x_1579:
[----:B------:R-:W-:Y:S01]  /*15150*/  LOP3.LUT R7, R0, 0x1f, RZ, 0xc0, !PT ;  /* 0x0000001f00077812 */ /* 0x000fe200078ec0ff */
[----:B------:R-:W-:Y:S01]  /*15160*/  ULDC UR4, c[0x0][0xd3c] ;  /* 0x00034f0000047ab9 */ /* 0x000fe20000000800 */
[----:B------:R-:W-:Y:S01]  /*15170*/  MOV R9, RZ ;  /* 0x000000ff00097202 */ /* 0x000fe20000000f00 */
        /* <DEDUP_REMOVED lines=37> */
[----:B------:R-:W-:Y:S01]  /*153d0*/  IMAD.MOV.U32 R8, RZ, RZ, R3 ;  /* 0x000000ffff087224 */ /* 0x000fe200078e0003 */
[----:B------:R-:W-:Y:S01]  /*153e0*/  UMOV UR4, URZ ;  /* 0x0000003f00047c82 */ /* 0x000fe20008000000 */
[----:B------:R-:W-:-:S05]  /*153f0*/  ULDC UR5, c[0x0][0xd38] ;  /* 0x00034e0000057ab9 */ /* 0x000fca0000000800 */
.L_x_1583:
[----:B------:R-:W0:Y:S01]  /*15400*/  LDC R2, c[0x0][0xd3c] ;  /* 0x00034f00ff027b82 */ /* 0x000e220000000800 */
[----:B------:R-:W-:Y:S01]  /*15410*/  UIADD3 UR4, UR4, 0x1f, URZ ;  /* 0x0000001f04047890 */ /* 0x000fe2000fffe03f */
[----:B------:R-:W-:Y:S02]  /*15420*/  ULDC UR7, c[0x0][0xd3c] ;  /* 0x00034f0000077ab9 */ /* 0x000fe40000000800 */
[----:B------:R-:W-:-:S03]  /*15430*/  IMAD.U32 R19, RZ, RZ, UR7 ;  /* 0x00000007ff137e24 */ /* 0x000fc6000f8e00ff */
[----:B0-----:R-:W-:-:S13]  /*15440*/  ISETP.LE.AND P6, PT, R2, UR4, PT ;  /* 0x0000000402007c0c */ /* 0x001fda000bfc3270 */
[----:B------:R-:W-:Y:S05]  /*15450*/  @P6 BRA `(.L_x_1582) ;  /* 0x0000000400ac6947 */ /* 0x000fea0003800000 */
[----:B------:R-:W-:Y:S01]  /*15460*/  IADD3 R9, R7, UR4, RZ ;  /* 0x0000000407097c10 */ /* 0x000fe2000fffe0ff */
        /* <DEDUP_REMOVED lines=30> */
.L_x_1581:
[----:B------:R-:W-:Y:S01]  /*15650*/  IADD3 R11, -R3, R8, RZ ;  /* 0x00000008030b7210 */ /* 0x000fe20007ffe1ff */
[----:B------:R-:W-:-:S04]  /*15660*/  IMAD.MOV.U32 R16, RZ, RZ, RZ ;  /* 0x000000ffff107224 */ /* 0x000fc800078e00ff */
        /* <DEDUP_REMOVED lines=16> */
.L_x_1584:
        /* <DEDUP_REMOVED lines=11> */
[----:B------:R-:W-:Y:S01]  /*15820*/  IMAD.MOV.U32 R3, RZ, RZ, R10 ;  /* 0x000000ffff037224 */ /* 0x000fe200078e000a */
[----:B------:R-:W-:Y:S01]  /*15830*/  MOV R10, R12 ;  /* 0x0000000c000a7202 */ /* 0x000fe20000000f00 */
[----:B------:R-:W-:Y:S02]  /*15840*/  VIADD R19, R19, UR4 ;  /* 0x0000000413137c36 */ /* 0x000fe40008000000 */
[----:B------:R-:W-:-:S04]  /*15850*/  IMAD.HI.U32 R2, R2, R3, RZ ;  /* 0x0000000302027227 */ /* 0x000fc800078e00ff */
[----:B------:R-:W-:Y:S01]  /*15860*/  IMAD R3, R2, R10, R3 ;  /* 0x0000000a02037224 */ /* 0x000fe200078e0203 */
[----:B0-----:R-:W0:Y:S04]  /*15870*/  MUFU.RCP R8, R8 ;  /* 0x0000000800087308 */ /* 0x001e280000001000 */
[----:B------:R-:W-:-:S13]  /*15880*/  ISETP.GT.U32.AND P1, PT, R4, R3, PT ;  /* 0x000000030400720c */ /* 0x000fda0003f24070 */
[----:B------:R-:W-:Y:S02]  /*15890*/  @!P1 IMAD.IADD R3, R3, 0x1, -R4 ;  /* 0x0000000103039824 */ /* 0x000fe400078e0a04 */
[----:B0-----:R-:W-:Y:S02]  /*158a0*/  VIADD R10, R8, 0xffffffe ;  /* 0x0ffffffe080a7836 */ /* 0x001fe40000000000 */
[----:B------:R-:W-:Y:S01]  /*158b0*/  @!P1 VIADD R2, R2, 0x1 ;  /* 0x0000000102029836 */ /* 0x000fe20000000000 */
[----:B------:R-:W-:Y:S02]  /*158c0*/  ISETP.GE.U32.AND P0, PT, R3, R4, PT ;  /* 0x000000040300720c */ /* 0x000fe40003f06070 */
[----:B------:R0:W1:Y:S01]  /*158d0*/  F2I.FTZ.U32.TRUNC.NTZ R3, R10 ;  /* 0x0000000a00037305 */ /* 0x000062000021f000 */
[----:B------:R-:W-:Y:S02]  /*158e0*/  LOP3.LUT R4, R17, R6, RZ, 0x3c, !PT ;  /* 0x0000000611047212 */ /* 0x000fe400078e3cff */
[----:B------:R-:W-:-:S02]  /*158f0*/  ISETP.NE.AND P1, PT, R6, RZ, PT ;  /* 0x000000ff0600720c */ /* 0x000fc40003f25270 */
[----:B------:R-:W-:Y:S02]  /*15900*/  ISETP.GE.AND P2, PT, R4, RZ, PT ;  /* 0x000000ff0400720c */ /* 0x000fe40003f46270 */
[----:B0-----:R-:W-:-:S04]  /*15910*/  IABS R10, R9 ;  /* 0x00000009000a7213 */ /* 0x001fc80000000000 */
[----:B------:R-:W-:Y:S02]  /*15920*/  @P0 VIADD R2, R2, 0x1 ;  /* 0x0000000102020836 */ /* 0x000fe40000000000 */
[----:B------:R-:W-:Y:S02]  /*15930*/  IMAD.MOV R10, RZ, RZ, -R10 ;  /* 0x000000ffff0a7224 */ /* 0x000fe400078e0a0a */
[----:B------:R-:W-:Y:S02]  /*15940*/  IMAD.MOV.U32 R8, RZ, RZ, R2 ;  /* 0x000000ffff087224 */ /* 0x000fe400078e0002 */
[----:B-1----:R-:W-:Y:S02]  /*15950*/  IMAD.MOV R2, RZ, RZ, -R3 ;  /* 0x000000ffff027224 */ /* 0x002fe400078e0a03 */
[----:B------:R-:W-:Y:S01]  /*15960*/  @!P2 IMAD.MOV R8, RZ, RZ, -R8 ;  /* 0x000000ffff08a224 */ /* 0x000fe200078e0a08 */
[----:B------:R-:W-:Y:S01]  /*15970*/  @!P1 LOP3.LUT R8, RZ, R6, RZ, 0x33, !PT ;  /* 0x00000006ff089212 */ /* 0x000fe200078e33ff */
[----:B------:R-:W-:Y:S01]  /*15980*/  IMAD R11, R2, R5, RZ ;  /* 0x00000005020b7224 */ /* 0x000fe200078e02ff */
[----:B------:R-:W-:-:S02]  /*15990*/  MOV R2, RZ ;  /* 0x000000ff00027202 */ /* 0x000fc40000000f00 */
[-C--:B------:R-:W-:Y:S01]  /*159a0*/  IABS R4, R8.reuse ;  /* 0x0000000800047213 */ /* 0x080fe20000000000 */
[----:B------:R-:W-:Y:S02]  /*159b0*/  IMAD R6, R6, R8, RZ ;  /* 0x0000000806067224 */ /* 0x000fe400078e02ff */
[----:B------:R-:W-:-:S03]  /*159c0*/  IMAD.HI.U32 R2, R3, R11, R2 ;  /* 0x0000000b03027227 */ /* 0x000fc600078e0002 */
[----:B------:R-:W-:Y:S01]  /*159d0*/  IADD3 R17, R17, -R6, RZ ;  /* 0x8000000611117210 */ /* 0x000fe20007ffe0ff */
[----:B------:R-:W-:Y:S02]  /*159e0*/  IMAD.MOV.U32 R3, RZ, RZ, R4 ;  /* 0x000000ffff037224 */ /* 0x000fe400078e0004 */
[----:B------:R-:W-:Y:S02]  /*159f0*/  IMAD.MOV.U32 R4, RZ, RZ, R10 ;  /* 0x000000ffff047224 */ /* 0x000fe400078e000a */
[----:B------:R-:W-:-:S04]  /*15a00*/  IMAD.HI.U32 R2, R2, R3, RZ ;  /* 0x0000000302027227 */ /* 0x000fc800078e00ff */
[----:B------:R-:W-:Y:S01]  /*15a10*/  IMAD R4, R2, R4, R3 ;  /* 0x0000000402047224 */ /* 0x000fe200078e0203 */
[----:B------:R-:W-:-:S04]  /*15a20*/  LOP3.LUT R3, R8, R9, RZ, 0x3c, !PT ;  /* 0x0000000908037212 */ /* 0x000fc800078e3cff */
[----:B------:R-:W-:Y:S02]  /*15a30*/  ISETP.GT.U32.AND P1, PT, R5, R4, PT ;  /* 0x000000040500720c */ /* 0x000fe40003f24070 */
        /* <DEDUP_REMOVED lines=13> */
.L_x_1582:
[----:B------:R-:W-:Y:S02]  /*15b10*/  IMAD.MOV.U32 R17, RZ, RZ, RZ ;  /* 0x000000ffff117224 */ /* 0x000fe400078e00ff */
[----:B------:R-:W-:Y:S02]  /*15b20*/  IMAD.U32 R16, RZ, RZ, UR6 ;  /* 0x00000006ff107e24 */ /* 0x000fe4000f8e00ff */
[----:B------:R-:W-:-:S07]  /*15b30*/  IMAD.MOV.U32 R18, RZ, RZ, RZ ;  /* 0x000000ffff127224 */ /* 0x000fce00078e00ff */
.L_x_1585:
[----:B------:R-:W-:-:S13]  /*15b40*/  ISETP.NE.AND P0, PT, R7, RZ, PT ;  /* 0x000000ff0700720c */ /* 0x000fda0003f05270 */
[----:B------:R-:W0:Y:S01]  /*15b50*/  @!P0 S2R R3, SR_CgaCtaId ;  /* 0x0000000000038919 */ /* 0x000e220000008800 */
[----:B------:R-:W-:-:S04]  /*15b60*/  @!P0 MOV R2, 0x400 ;  /* 0x0000040000028802 */ /* 0x000fc80000000f00 */
[----:B0-----:R-:W-:-:S05]  /*15b70*/  @!P0 LEA R2, R3, R2, 0x18 ;  /* 0x0000000203028211 */ /* 0x001fca00078ec0ff */
[----:B------:R2:W-:Y:S01]  /*15b80*/  @!P0 STS.128 [R2+0x324d0], R16 ;  /* 0x0324d01002008388 */ /* 0x0005e20000000c00 */
[----:B------:R-:W-:Y:S06]  /*15b90*/  BAR.ARV 0x5, 0x180 ;  /* 0x0146000000007b1d */ /* 0x000fec0000002000 */
.L_x_1580:
[----:B------:R3:W-:Y:S01]  /*15ba0*/  STL [R1+0x40], RZ ;  /* 0x000040ff01007387 */ /* 0x0007e20000100800 */
[----:B------:R-:W-:Y:S01]  /*15bb0*/  ULDC UR4, c[0x0][0xd3c] ;  /* 0x00034f0000047ab9 */ /* 0x000fe20000000800 */
[----:B------:R-:W-:Y:S01]  /*15bc0*/  IMAD.MOV.U32 R26, RZ, RZ, 0x1 ;  /* 0x00000001ff1a7424 */ /* 0x000fe200078e00ff */
[----:B-1----:R-:W-:Y:S01]  /*15bd0*/  ISETP.GE.AND P0, PT, R19, UR4, PT ;  /* 0x0000000413007c0c */ /* 0x002fe2000bf06270 */
[----:B------:R-:W-:-:S12]  /*15be0*/  IMAD.MOV.U32 R24, RZ, RZ, RZ ;  /* 0x000000ffff187224 */ /* 0x000fd800078e00ff */
[----:B---3--:R-:W-:Y:S05]  /*15bf0*/  @P0 BRA `(.L_x_1586) ;  /* 0x0000006c00200947 */ /* 0x008fea0003800000 */
[----:B------:R-:W3:Y:S01]  /*15c00*/  LDL R5, [R1+0x8] ;  /* 0x0000080001057983 */ /* 0x000ee20000100800 */
[C---:B--2---:R-:W-:Y:S01]  /*15c10*/  IMAD.SHL.U32 R2, R0.reuse, 0x8, RZ ;  /* 0x0000000800027824 */ /* 0x044fe200078e00ff */
[----:B------:R-:W-:Y:S01]  /*15c20*/  LOP3.LUT R6, R0, 0x7f, RZ, 0xc0, !PT ;  /* 0x0000007f00067812 */ /* 0x000fe200078ec0ff */
[----:B------:R-:W1:Y:S01]  /*15c30*/  S2UR UR5, SR_CgaCtaId ;  /* 0x00000000000579c3 */ /* 0x000e620000008800 */
[----:B------:R-:W-:Y:S01]  /*15c40*/  UMOV UR4, 0x400 ;  /* 0x0000040000047882 */ /* 0x000fe20000000000 */
[----:B------:R-:W-:Y:S01]  /*15c50*/  BSSY B8, `(.L_x_1586) ;  /* 0x00006c2000087945 */ /* 0x000fe20003800000 */
[----:B0-----:R-:W-:Y:S01]  /*15c60*/  LOP3.LUT R3, R2, 0x1f8, RZ, 0xc0, !PT ;  /* 0x000001f802037812 */ /* 0x001fe200078ec0ff */
[----:B------:R-:W-:Y:S01]  /*15c70*/  IMAD.MOV.U32 R27, RZ, RZ, 0x1 ;  /* 0x00000001ff1b7424 */ /* 0x000fe200078e00ff */
[----:B------:R-:W-:Y:S01]  /*15c80*/  SHF.L.U32 R31, R6, 0x3, RZ ;  /* 0x00000003061f7819 */ /* 0x000fe200000006ff */
[----:B------:R-:W-:Y:S01]  /*15c90*/  IMAD.MOV.U32 R23, RZ, RZ, RZ ;  /* 0x000000ffff177224 */ /* 0x000fe200078e00ff */
[----:B------:R-:W-:Y:S01]  /*15ca0*/  LOP3.LUT R4, R3, 0x38, R0, 0x78, !PT ;  /* 0x0000003803047812 */ /* 0x000fe200078e7800 */
[----:B------:R-:W-:Y:S01]  /*15cb0*/  IMAD.SHL.U32 R0, R0, 0x10, RZ ;  /* 0x0000001000007824 */ /* 0x000fe200078e00ff */
[----:B------:R-:W-:Y:S01]  /*15cc0*/  SHF.R.U32.HI R3, RZ, 0x3, R6 ;  /* 0x00000003ff037819 */ /* 0x000fe20000011606 */
[----:B------:R-:W-:Y:S01]  /*15cd0*/  IMAD.MOV.U32 R24, RZ, RZ, RZ ;  /* 0x000000ffff187224 */ /* 0x000fe200078e00ff */
[----:B------:R-:W-:Y:S01]  /*15ce0*/  LOP3.LUT R31, R4, 0x200, R31, 0xf8, !PT ;  /* 0x00000200041f7812 */ /* 0x000fe200078ef81f */
[----:B------:R-:W-:Y:S01]  /*15cf0*/  IMAD.MOV.U32 R26, RZ, RZ, 0x1 ;  /* 0x00000001ff1a7424 */ /* 0x000fe200078e00ff */
[----:B------:R-:W-:Y:S01]  /*15d00*/  LOP3.LUT R2, R2, 0x38, RZ, 0xc0, !PT ;  /* 0x0000003802027812 */ /* 0x000fe200078ec0ff */
[----:B------:R-:W-:Y:S01]  /*15d10*/  ULDC.64 UR38, c[0x0][0x198] ;  /* 0x0000660000267ab9 */ /* 0x000fe20000000a00 */
[----:B------:R-:W-:Y:S01]  /*15d20*/  LOP3.LUT R0, R3, 0x70, R0, 0xf8, !PT ;  /* 0x0000007003007812 */ /* 0x000fe200078ef800 */
[----:B------:R-:W-:Y:S01]  /*15d30*/  ULDC UR36, c[0x0][0xc] ;  /* 0x0000030000247ab9 */ /* 0x000fe20000000800 */
[----:B------:R-:W-:-:S02]  /*15d40*/  LOP3.LUT R3, R2, 0x80, RZ, 0xfc, !PT ;  /* 0x0000008002037812 */ /* 0x000fc400078efcff */
[----:B------:R-:W-:Y:S01]  /*15d50*/  LOP3.LUT R0, R2, 0xc0, RZ, 0xfc, !PT ;  /* 0x000000c002007812 */ /* 0x000fe200078efcff */
[----:B-1----:R-:W-:-:S06]  /*15d60*/  ULEA UR4, UR5, UR4, 0x18 ;  /* 0x0000000405047291 */ /* 0x002fcc000f8ec03f */
[----:B------:R-:W-:-:S04]  /*15d70*/  IMAD.U32 R22, RZ, RZ, UR4 ;  /* 0x00000004ff167e24 */ /* 0x000fc8000f8e00ff */
[----:B------:R-:W-:Y:S01]  /*15d80*/  IMAD R25, R31, 0x2, R22 ;  /* 0x000000021f197824 */ /* 0x000fe200078e0216 */
[----:B---3--:R-:W-:-:S05]  /*15d90*/  LOP3.LUT R4, R5, 0x2, RZ, 0xfc, !PT ;  /* 0x0000000205047812 */ /* 0x008fca00078efcff */
[----:B------:R0:W-:Y:S04]  /*15da0*/  STL [R1+0x60], R4 ;  /* 0x0000600401007387 */ /* 0x0001e80000100800 */
[----:B------:R1:W-:Y:S01]  /*15db0*/  STL [R1+0x40], RZ ;  /* 0x000040ff01007387 */ /* 0x0003e20000100800 */
[----:B0-----:R-:W-:-:S07]  /*15dc0*/  LOP3.LUT R4, R2, 0x40, RZ, 0xfc, !PT ;  /* 0x0000004002047812 */ /* 0x001fce00078efcff */
.L_x_1693:
[----:B0-----:R-:W0:Y:S02]  /*15dd0*/  LDC.64 R2, c[0x0][0xd88] ;  /* 0x00036200ff027b82 */ /* 0x001e240000000a00 */
[----:B0-----:R-:W-:-:S05]  /*15de0*/  IMAD.WIDE R2, R19, 0x4, R2 ;  /* 0x0000000413027825 */ /* 0x001fca00078e0202 */
[----:B--2---:R-:W2:Y:S01]  /*15df0*/  LDG.E R35, desc[UR60][R2.64] ;  /* 0x0000003c02237981 */ /* 0x004ea2000c1e1900 */
[----:B------:R-:W-:Y:S05]  /*15e00*/  YIELD ;  /* 0x0000000000007946 */ /* 0x000fea0003800000 */
[----:B------:R-:W-:Y:S01]  /*15e10*/  ULDC.64 UR4, c[0x0][0xb20] ;  /* 0x0002c80000047ab9 */ /* 0x000fe20000000a00 */
[----:B------:R-:W-:Y:S01]  /*15e20*/  ULDC.64 UR8, c[0x0][0xb10] ;  /* 0x0002c40000087ab9 */ /* 0x000fe20000000a00 */
[----:B------:R-:W-:Y:S01]  /*15e30*/  ISETP.NE.U32.AND P0, PT, RZ, UR4, PT ;  /* 0x00000004ff007c0c */ /* 0x000fe2000bf05070 */
[----:B------:R-:W-:Y:S01]  /*15e40*/  IMAD.MOV.U32 R33, RZ, RZ, RZ ;  /* 0x000000ffff217224 */ /* 0x000fe200078e00ff */
[----:B------:R-:W-:-:S02]  /*15e50*/  ULDC.64 UR6, c[0x0][0xb08] ;  /* 0x0002c20000067ab9 */ /* 0x000fc40000000a00 */
[----:B------:R-:W-:Y:S02]  /*15e60*/  ISETP.NE.AND.EX P0, PT, RZ, UR5, PT, P0 ;  /* 0x00000005ff007c0c */ /* 0x000fe4000bf05300 */
[----:B------:R-:W-:-:S04]  /*15e70*/  ISETP.NE.U32.AND P2, PT, RZ, UR6, PT ;  /* 0x00000006ff007c0c */ /* 0x000fc8000bf45070 */
[----:B------:R-:W-:Y:S01]  /*15e80*/  ISETP.NE.AND.EX P2, PT, RZ, UR7, PT, P2 ;  /* 0x00000007ff007c0c */ /* 0x000fe2000bf45320 */
[----:B------:R-:W-:Y:S01]  /*15e90*/  IMAD.MOV.U32 R36, RZ, RZ, RZ ;  /* 0x000000ffff247224 */ /* 0x000fe200078e00ff */
[----:B--2---:R-:W-:-:S05]  /*15ea0*/  SHF.R.S32.HI R0, RZ, 0x1f, R35 ;  /* 0x0000001fff007819 */ /* 0x004fca0000011423 */
[C---:B------:R-:W-:Y:S02]  /*15eb0*/  @P0 LEA R2, P1, R35.reuse, UR4, 0x2 ;  /* 0x0000000423020c11 */ /* 0x040fe4000f8210ff */
[C---:B------:R-:W-:Y:S01]  /*15ec0*/  SHF.L.U32 R29, R35.reuse, 0x2, RZ ;  /* 0x00000002231d7819 */ /* 0x040fe200000006ff */
[----:B------:R0:W-:Y:S01]  /*15ed0*/  STL [R1+0x1c], R0 ;  /* 0x00001c0001007387 */ /* 0x0001e20000100800 */
[C-C-:B------:R-:W-:Y:S01]  /*15ee0*/  @P0 LEA.HI.X R3, R35.reuse, UR5, R0.reuse, 0x2, P1 ;  /* 0x0000000523030c11 */ /* 0x140fe200088f1400 */
[----:B------:R-:W-:Y:S01]  /*15ef0*/  ULDC.64 UR4, c[0x0][0xaf8] ;  /* 0x0002be0000047ab9 */ /* 0x000fe20000000a00 */
[----:B------:R-:W-:Y:S02]  /*15f00*/  ISETP.NE.U32.AND P1, PT, RZ, UR8, PT ;  /* 0x00000008ff007c0c */ /* 0x000fe4000bf25070 */
[----:B------:R-:W-:Y:S01]  /*15f10*/  SHF.L.U64.HI R30, R35, 0x2, R0 ;  /* 0x00000002231e7819 */ /* 0x000fe20000010200 */
[----:B------:R2:W5:Y:S01]  /*15f20*/  @P0 LDG.E R33, desc[UR60][R2.64] ;  /* 0x0000003c02210981 */ /* 0x000562000c1e1900 */
[----:B------:R-:W-:-:S02]  /*15f30*/  ISETP.NE.AND.EX P1, PT, RZ, UR9, PT, P1 ;  /* 0x00000009ff007c0c */ /* 0x000fc4000bf25310 */
[----:B------:R-:W-:Y:S01]  /*15f40*/  ISETP.NE.U32.AND P0, PT, RZ, UR4, PT ;  /* 0x00000004ff007c0c */ /* 0x000fe2000bf05070 */
[----:B0-----:R-:W-:Y:S01]  /*15f50*/  IMAD.MOV.U32 R0, RZ, RZ, RZ ;  /* 0x000000ffff007224 */ /* 0x001fe200078e00ff */
[C---:B---3--:R-:W-:Y:S02]  /*15f60*/  IADD3 R4, P4, R29.reuse, UR6, RZ ;  /* 0x000000061d047c10 */ /* 0x048fe4000ff9e0ff */
[----:B------:R-:W-:Y:S02]  /*15f70*/  ISETP.NE.AND.EX P0, PT, RZ, UR5, PT, P0 ;  /* 0x00000005ff007c0c */ /* 0x000fe4000bf05300 */
[C---:B------:R-:W-:Y:S02]  /*15f80*/  IADD3.X R5, R30.reuse, UR7, RZ, P4, !PT ;  /* 0x000000071e057c10 */ /* 0x040fe4000a7fe4ff */
[----:B--2---:R-:W-:Y:S01]  /*15f90*/  IADD3 R2, P3, R29, UR4, RZ ;  /* 0x000000041d027c10 */ /* 0x004fe2000ff7e0ff */
[----:B------:R-:W-:Y:S02]  /*15fa0*/  ULDC UR4, c[0x0][0x288] ;  /* 0x0000a20000047ab9 */ /* 0x000fe40000000800 */
[----:B------:R-:W5:Y:S01]  /*15fb0*/  @P2 LDG.E R0, desc[UR60][R4.64] ;  /* 0x0000003c04002981 */ /* 0x000f62000c1e1900 */
[----:B------:R-:W-:-:S02]  /*15fc0*/  IADD3.X R3, R30, UR5, RZ, P3, !PT ;  /* 0x000000051e037c10 */ /* 0x000fc40009ffe4ff */
[----:B------:R-:W-:Y:S01]  /*15fd0*/  @P1 IADD3 R6, P3, R29, UR8, RZ ;  /* 0x000000081d061c10 */ /* 0x000fe2000ff7e0ff */
[----:B------:R-:W-:Y:S01]  /*15fe0*/  IMAD.U32 R8, RZ, RZ, UR4 ;  /* 0x00000004ff087e24 */ /* 0x000fe2000f8e00ff */
[----:B------:R-:W-:Y:S01]  /*15ff0*/  ULDC.64 UR4, c[0x0][0x418] ;  /* 0x0001060000047ab9 */ /* 0x000fe20000000a00 */
[----:B------:R-:W5:Y:S01]  /*16000*/  @P0 LDG.E R36, desc[UR60][R2.64] ;  /* 0x0000003c02240981 */ /* 0x000f62000c1e1900 */
        /* <DEDUP_REMOVED lines=12> */
[----:B------:R-:W-:Y:S06]  /*160d0*/  @P1 BRA `(.L_x_1587) ;  /* 0x0000000000141947 */ /* 0x000fec0003800000 */
[----:B------:R-:W-:Y:S05]  /*160e0*/  @!P0 BRA `(.L_x_1587) ;  /* 0x0000000000108947 */ /* 0x000fea0003800000 */
[----:B------:R-:W2:Y:S04]  /*160f0*/  LDG.E R7, desc[UR60][R2.64] ;  /* 0x0000003c02077981 */ /* 0x000ea8000c1e1900 */
[----:B------:R-:W2:Y:S02]  /*16100*/  LDG.E R10, desc[UR60][R2.64+0x4] ;  /* 0x0000043c020a7981 */ /* 0x000ea4000c1e1900 */
[----:B--2---:R-:W-:-:S05]  /*16110*/  IMAD.IADD R2, R10, 0x1, -R7 ;  /* 0x000000010a027824 */ /* 0x004fca00078e0a07 */
[----:B------:R0:W-:Y:S02]  /*16120*/  STL [R1+0x14], R2 ;  /* 0x0000140201007387 */ /* 0x0001e40000100800 */
.L_x_1587:
[----:B------:R-:W-:Y:S01]  /*16130*/  ULDC.64 UR4, c[0x0][0xb18] ;  /* 0x0002c60000047ab9 */ /* 0x000fe20000000a00 */
[C---:B------:R-:W-:Y:S01]  /*16140*/  LOP3.LUT R7, R18.reuse, 0xff000000, RZ, 0xc0, !PT ;  /* 0xff00000012077812 */ /* 0x040fe200078ec0ff */
[----:B------:R-:W-:Y:S01]  /*16150*/  IMAD.MOV.U32 R28, RZ, RZ, R35 ;  /* 0x000000ffff1c7224 */ /* 0x000fe200078e0023 */
[----:B------:R-:W-:Y:S02]  /*16160*/  ISETP.NE.U32.AND P0, PT, RZ, UR4, PT ;  /* 0x00000004ff007c0c */ /* 0x000fe4000bf05070 */
[----:B------:R-:W-:Y:S02]  /*16170*/  SHF.R.U32.HI R7, RZ, 0x8, R7 ;  /* 0x00000008ff077819 */ /* 0x000fe40000011607 */
[----:B------:R-:W-:Y:S02]  /*16180*/  ISETP.NE.AND.EX P0, PT, RZ, UR5, PT, P0 ;  /* 0x00000005ff007c0c */ /* 0x000fe4000bf05300 */
[C---:B0-----:R-:W-:Y:S02]  /*16190*/  LOP3.LUT R2, R18.reuse, 0xff0000, RZ, 0xc0, !PT ;  /* 0x00ff000012027812 */ /* 0x041fe400078ec0ff */
[----:B------:R-:W-:-:S02]  /*161a0*/  LOP3.LUT R18, R18, 0xffff, RZ, 0xc0, !PT ;  /* 0x0000ffff12127812 */ /* 0x000fc400078ec0ff */
[----:B------:R-:W-:-:S07]  /*161b0*/  LEA.HI R7, R2, R7, RZ, 0x10 ;  /* 0x0000000702077211 */ /* 0x000fce00078f80ff */
[----:B------:R-:W-:Y:S05]  /*161c0*/  @!P0 BRA `(.L_x_1588) ;  /* 0x0000000000108947 */ /* 0x000fea0003800000 */
[----:B------:R-:W-:-:S04]  /*161d0*/  IADD3 R2, P0, R29, UR4, RZ ;  /* 0x000000041d027c10 */ /* 0x000fc8000ff1e0ff */
[----:B------:R-:W-:-:S05]  /*161e0*/  IADD3.X R3, R30, UR5, RZ, P0, !PT ;  /* 0x000000051e037c10 */ /* 0x000fca00087fe4ff */
[----:B------:R0:W5:Y:S01]  /*161f0*/  LDG.E R8, desc[UR60][R2.64] ;  /* 0x0000003c02087981 */ /* 0x000162000c1e1900 */
[----:B------:R-:W-:Y:S05]  /*16200*/  BRA `(.L_x_1589) ;  /* 0x0000000000247947 */ /* 0x000fea0003800000 */
.L_x_1588:
        /* <DEDUP_REMOVED lines=9> */
.L_x_1589:
[----:B0-----:R-:W2:Y:S04]  /*162a0*/  @P2 LDG.E R2, desc[UR60][R4.64] ;  /* 0x0000003c04022981 */ /* 0x001ea8000c1e1900 */
[----:B------:R0:W2:Y:S01]  /*162b0*/  @P2 LDG.E R4, desc[UR60][R4.64+0x4] ;  /* 0x0000043c04042981 */ /* 0x0000a2000c1e1900 */
[----:B-----5:R-:W-:Y:S01]  /*162c0*/  IMAD.IADD R8, R8, 0x1, -R33 ;  /* 0x0000000108087824 */ /* 0x020fe200078e0a21 */
[----:B------:R-:W-:Y:S01]  /*162d0*/  BSSY B0, `(.L_x_1590) ;  /* 0x000002a000007945 */ /* 0x000fe20003800000 */
[----:B------:R-:W-:Y:S02]  /*162e0*/  LOP3.LUT R32, R7, 0xff, RZ, 0xc0, !PT ;  /* 0x000000ff07207812 */ /* 0x000fe400078ec0ff */
[----:B0-----:R-:W-:Y:S02]  /*162f0*/  SHF.R.U32.HI R5, RZ, 0x10, R7 ;  /* 0x00000010ff057819 */ /* 0x001fe40000011607 */
[----:B--2---:R-:W-:-:S05]  /*16300*/  @P2 IADD3 R6, -R2, R4, RZ ;  /* 0x0000000402062210 */ /* 0x004fca0007ffe1ff */
        /* <DEDUP_REMOVED lines=17> */
[----:B------:R0:W2:Y:S02]  /*16420*/  F2I.FTZ.U32.TRUNC.NTZ R3, R2 ;  /* 0x0000000200037305 */ /* 0x0000a4000021f000 */
[----:B0-----:R-:W-:-:S04]  /*16430*/  LOP3.LUT R2, R9, R7, RZ, 0x3c, !PT ;  /* 0x0000000709027212 */ /* 0x001fc800078e3cff */
[----:B------:R-:W-:Y:S01]  /*16440*/  ISETP.GE.AND P4, PT, R2, RZ, PT ;  /* 0x000000ff0200720c */ /* 0x000fe20003f86270 */
[----:B--2---:R-:W-:-:S04]  /*16450*/  IMAD.MOV R2, RZ, RZ, -R3 ;  /* 0x000000ffff027224 */ /* 0x004fc800078e0a03 */
        /* <DEDUP_REMOVED lines=9> */
[-C--:B------:R-:W-:Y:S01]  /*164f0*/  @!P3 IADD3 R2, R2, -R10.reuse, RZ ;  /* 0x8000000a0202b210 */ /* 0x080fe20007ffe0ff */
[----:B------:R-:W-:Y:S01]  /*16500*/  @!P3 VIADD R11, R11, 0x1 ;  /* 0x000000010b0bb836 */ /* 0x000fe20000000000 */
[----:B------:R-:W-:Y:S02]  /*16510*/  ISETP.NE.AND P3, PT, R7, RZ, PT ;  /* 0x000000ff0700720c */ /* 0x000fe40003f65270 */
[----:B------:R-:W-:-:S13]  /*16520*/  ISETP.GE.U32.AND P0, PT, R2, R10, PT ;  /* 0x0000000a0200720c */ /* 0x000fda0003f06070 */
[----:B------:R-:W-:-:S04]  /*16530*/  @P0 VIADD R11, R11, 0x1 ;  /* 0x000000010b0b0836 */ /* 0x000fc80000000000 */
[----:B------:R-:W-:-:S04]  /*16540*/  IMAD.MOV.U32 R3, RZ, RZ, R11 ;  /* 0x000000ffff037224 */ /* 0x000fc800078e000b */
[----:B------:R-:W-:Y:S01]  /*16550*/  @!P4 IMAD.MOV R3, RZ, RZ, -R3 ;  /* 0x000000ffff03c224 */ /* 0x000fe200078e0a03 */
[----:B------:R-:W-:-:S07]  /*16560*/  @!P3 LOP3.LUT R3, RZ, R7, RZ, 0x33, !PT ;  /* 0x00000007ff03b212 */ /* 0x000fce00078e33ff */
.L_x_1591:
[----:B------:R-:W-:Y:S05]  /*16570*/  BSYNC B0 ;  /* 0x0000000000007941 */ /* 0x000fea0003800000 */
.L_x_1590:
        /* <DEDUP_REMOVED lines=24> */
[----:B------:R0:W2:Y:S02]  /*16700*/  SHFL.IDX PT, R14, R7, RZ, 0x1f ;  /* 0x00001fff070e7589 */ /* 0x0000a400000e0000 */
.L_x_1790:
[----:B--2---:R-:W-:Y:S02]  /*16710*/  ISETP.NE.AND P0, PT, R14, RZ, PT ;  /* 0x000000ff0e00720c */ /* 0x004fe40003f05270 */
[----:B------:R-:W-:-:S11]  /*16720*/  PLOP3.LUT P6, PT, PT, PT, PT, 0x8, 0x0 ;  /* 0x000000000000781c */ /* 0x000fd60003fce170 */
[----:B------:R-:W-:Y:S05]  /*16730*/  @P0 BRA `(.L_x_1595) ;  /* 0x00000000000c0947 */ /* 0x000fea0003800000 */
[----:B------:R-:W-:-:S03]  /*16740*/  UMOV UR4, 0xffffffff ;  /* 0xffffffff00047882 */ /* 0x000fc60000000000 */
[----:B------:R-:W-:Y:S05]  /*16750*/  BRA.DIV UR4, `(.L_x_1596) ;  /* 0x0000007e04a07947 */ /* 0x000fea000b800000 */
[----:B------:R-:W-:-:S13]  /*16760*/  ELECT P6, URZ, PT ;  /* 0x00000000003f782f */ /* 0x000fda00038c0000 */
.L_x_1595:
[----:B0-----:R-:W2:Y:S01]  /*16770*/  LDL R7, [R1+0x40] ;  /* 0x0000400001077983 */ /* 0x001ea20000100800 */
[----:B------:R-:W-:Y:S01]  /*16780*/  BSSY B1, `(.L_x_1597) ;  /* 0x0000008000017945 */ /* 0x000fe20003800000 */
[----:B--2---:R-:W-:-:S05]  /*16790*/  VIADD R7, R7, 0x1 ;  /* 0x0000000107077836 */ /* 0x004fca0000000000 */
[----:B------:R-:W-:-:S04]  /*167a0*/  LEA.HI R8, R7, R7, RZ, 0x1 ;  /* 0x0000000707087211 */ /* 0x000fc800078f08ff */
[----:B------:R-:W-:-:S05]  /*167b0*/  LOP3.LUT R8, R8, 0xfffffffe, RZ, 0xc0, !PT ;  /* 0xfffffffe08087812 */ /* 0x000fca00078ec0ff */
[----:B------:R-:W-:-:S05]  /*167c0*/  IMAD.IADD R7, R7, 0x1, -R8 ;  /* 0x0000000107077824 */ /* 0x000fca00078e0a08 */
[----:B------:R-:W-:-:S04]  /*167d0*/  SHF.L.U32 R7, R7, 0x1f, RZ ;  /* 0x0000001f07077819 */ /* 0x000fc800000006ff */
[----:B------:R-:W0:Y:S02]  /*167e0*/  SYNCS.PHASECHK.TRANS64.TRYWAIT P0, [R22+URZ+0x32420], R7 ;  /* 0x03242007160075a7 */ /* 0x000e24000800017f */
[----:B0-----:R-:W-:Y:S05]  /*167f0*/  @!P0 BRA `(.L_x_1598) ;  /* 0x0000007c00988947 */ /* 0x001fea0003800000 */
.L_x_1793:
[----:B------:R-:W-:Y:S05]  /*16800*/  BSYNC B1 ;  /* 0x0000000000017941 */ /* 0x000fea0003800000 */
.L_x_1597:
[----:B------:R-:W-:Y:S04]  /*16810*/  BSSY B1, `(.L_x_1599) ;  /* 0x000007b000017945 */ /* 0x000fe80003800000 */
[----:B------:R-:W-:Y:S05]  /*16820*/  @!P6 BRA `(.L_x_1600) ;  /* 0x0000000400e4e947 */ /* 0x000fea0003800000 */
[----:B0-----:R-:W-:Y:S01]  /*16830*/  LEA R7, R23, R22, 0x3 ;  /* 0x0000001617077211 */ /* 0x001fe200078e18ff */
[----:B------:R-:W0:Y:S01]  /*16840*/  S2R R9, SR_TID.X ;  /* 0x0000000000097919 */ /* 0x000e220000002100 */
[----:B------:R-:W-:Y:S01]  /*16850*/  SHF.L.U32 R8, R27, 0x1f, RZ ;  /* 0x0000001f1b087819 */ /* 0x000fe200000006ff */
[----:B------:R-:W-:Y:S03]  /*16860*/  BSSY B2, `(.L_x_1601) ;  /* 0x0000005000027945 */ /* 0x000fe60003800000 */
[----:B------:R-:W2:Y:S01]  /*16870*/  SYNCS.PHASECHK.TRANS64.TRYWAIT P0, [R7+URZ+0x324a0], R8 ;  /* 0x0324a008070075a7 */ /* 0x000ea2000800017f */
[----:B0-----:R-:W-:-:S04]  /*16880*/  LOP3.LUT R9, R9, 0x7f, RZ, 0xc0, !PT ;  /* 0x0000007f09097812 */ /* 0x001fc800078ec0ff */
[----:B------:R-:W-:Y:S01]  /*16890*/  ISETP.NE.AND P2, PT, R9, RZ, PT ;  /* 0x000000ff0900720c */ /* 0x000fe20003f45270 */
[----:B--2---:R-:W-:-:S12]  /*168a0*/  @!P0 BRA `(.L_x_1602) ;  /* 0x0000007c00808947 */ /* 0x004fd80003800000 */
.L_x_1794:
[----:B------:R-:W-:Y:S05]  /*168b0*/  BSYNC B2 ;  /* 0x0000000000027941 */ /* 0x000fea0003800000 */
.L_x_1601:
[----:B------:R-:W-:Y:S04]  /*168c0*/  BSSY B2, `(.L_x_1603) ;  /* 0x0000009000027945 */ /* 0x000fe80003800000 */
[----:B------:R-:W-:Y:S05]  /*168d0*/  @P2 BRA `(.L_x_1604) ;  /* 0x00000000001c2947 */ /* 0x000fea0003800000 */
[----:B------:R-:W2:Y:S01]  /*168e0*/  S2R R10, SR_TID.X ;  /* 0x00000000000a7919 */ /* 0x000ea20000002100 */
[----:B------:R-:W-:-:S04]  /*168f0*/  IMAD.MOV.U32 R9, RZ, RZ, 0x3000 ;  /* 0x00003000ff097424 */ /* 0x000fc800078e00ff */
[----:B------:R3:W-:Y:S01]  /*16900*/  SYNCS.ARRIVE.TRANS64 RZ, [R7+URZ+0x32490], R9 ;  /* 0x0324900907ff79a7 */ /* 0x0007e2000800003f */
[----:B--2---:R-:W-:-:S04]  /*16910*/  LOP3.LUT R10, R10, 0x1f, RZ, 0xc0, !PT ;  /* 0x0000001f0a0a7812 */ /* 0x004fc800078ec0ff */
[----:B------:R-:W-:-:S13]  /*16920*/  ISETP.NE.AND P0, PT, R10, RZ, PT ;  /* 0x000000ff0a00720c */ /* 0x000fda0003f05270 */
[----:B---3--:R-:W-:Y:S05]  /*16930*/  @!P0 BRA `(.L_x_1604) ;  /* 0x0000000000048947 */ /* 0x008fea0003800000 */
[----:B------:R-:W-:Y:S01]  /*16940*/  BPT.TRAP 0x1 ;  /* 0x000000040000795c */ /* 0x000fe20000300000 */
.L_x_1604:
[----:B------:R-:W-:Y:S05]  /*16950*/  BSYNC B2 ;  /* 0x0000000000027941 */ /* 0x000fea0003800000 */
.L_x_1603:
        /* <DEDUP_REMOVED lines=12> */
.L_x_1605:
        /* <DEDUP_REMOVED lines=9> */
[----:B--2---:R-:W-:Y:S05]  /*16ab0*/  @P0 BRA.U.ANY `(.L_x_1605) ;  /* 0xfffffffd00d80947 */ /* 0x004fea000393ffff */
[----:B------:R-:W2:Y:S01]  /*16ac0*/  SYNCS.PHASECHK.TRANS64.TRYWAIT P0, [R7+URZ+0x324c0], R8 ;  /* 0x0324c008070075a7 */ /* 0x000ea2000800017f */
[----:B------:R-:W-:Y:S04]  /*16ad0*/  BSSY B2, `(.L_x_1606) ;  /* 0x0000002000027945 */ /* 0x000fe80003800000 */
[----:B--2---:R-:W-:Y:S05]  /*16ae0*/  @!P0 BRA `(.L_x_1607) ;  /* 0x0000007c00048947 */ /* 0x004fea0003800000 */
.L_x_1795:
[----:B------:R-:W-:Y:S05]  /*16af0*/  BSYNC B2 ;  /* 0x0000000000027941 */ /* 0x000fea0003800000 */
.L_x_1606:
[----:B------:R-:W-:Y:S01]  /*16b00*/  BSSY B2, `(.L_x_1608) ;  /* 0x000000b000027945 */ /* 0x000fe20003800000 */
[----:B------:R-:W-:Y:S02]  /*16b10*/  IMAD.MOV.U32 R12, RZ, RZ, 0x0 ;  /* 0x00000000ff0c7424 */ /* 0x000fe400078e00ff */
[----:B------:R-:W-:Y:S01]  /*16b20*/  IMAD.MOV.U32 R13, RZ, RZ, 0x12f00000 ;  /* 0x12f00000ff0d7424 */ /* 0x000fe200078e00ff */
[----:B------:R-:W-:Y:S06]  /*16b30*/  @P2 BRA `(.L_x_1609) ;  /* 0x00000000001c2947 */ /* 0x000fec0003800000 */
[----:B------:R-:W3:Y:S01]  /*16b40*/  S2R R10, SR_TID.X ;  /* 0x00000000000a7919 */ /* 0x000ee20000002100 */
[----:B0-2---:R-:W-:-:S04]  /*16b50*/  IMAD.MOV.U32 R8, RZ, RZ, 0xc000 ;  /* 0x0000c000ff087424 */ /* 0x005fc800078e00ff */
[----:B------:R4:W-:Y:S01]  /*16b60*/  SYNCS.ARRIVE.TRANS64 RZ, [R7+URZ+0x324b0], R8 ;  /* 0x0324b00807ff79a7 */ /* 0x0009e2000800003f */
[----:B---3--:R-:W-:-:S04]  /*16b70*/  LOP3.LUT R10, R10, 0x1f, RZ, 0xc0, !PT ;  /* 0x0000001f0a0a7812 */ /* 0x008fc800078ec0ff */
[----:B------:R-:W-:-:S13]  /*16b80*/  ISETP.NE.AND P0, PT, R10, RZ, PT ;  /* 0x000000ff0a00720c */ /* 0x000fda0003f05270 */
[----:B----4-:R-:W-:Y:S05]  /*16b90*/  @!P0 BRA `(.L_x_1609) ;  /* 0x0000000000048947 */ /* 0x010fea0003800000 */
[----:B------:R-:W-:Y:S01]  /*16ba0*/  BPT.TRAP 0x1 ;  /* 0x000000040000795c */ /* 0x000fe20000300000 */
.L_x_1609:
[----:B------:R-:W-:Y:S05]  /*16bb0*/  BSYNC B2 ;  /* 0x0000000000027941 */ /* 0x000fea0003800000 */
.L_x_1608:
[----:B------:R-:W-:Y:S01]  /*16bc0*/  R2UR UR10, R14 ;  /* 0x000000000e0a72ca */ /* 0x000fe200000e0000 */
[----:B0-2---:R-:W-:Y:S01]  /*16bd0*/  IMAD R8, R23, 0xc000, R22 ;  /* 0x0000c00017087824 */ /* 0x005fe200078e0216 */
[----:B------:R-:W-:Y:S01]  /*16be0*/  R2UR UR6, R12 ;  /* 0x000000000c0672ca */ /* 0x000fe200000e0000 */
[----:B------:R-:W-:Y:S01]  /*16bf0*/  UIADD3 UR4, UP0, UR38, 0x670, URZ ;  /* 0x0000067026047890 */ /* 0x000fe2000ff1e03f */
[----:B------:R-:W-:Y:S01]  /*16c00*/  R2UR UR7, R13 ;  /* 0x000000000d0772ca */ /* 0x000fe200000e0000 */
[----:B------:R-:W-:Y:S01]  /*16c10*/  VIADD R10, R8, 0x400 ;  /* 0x00000400080a7836 */ /* 0x000fe20000000000 */
[----:B------:R-:W-:Y:S01]  /*16c20*/  PLOP3.LUT P0, PT, PT, PT, PT, 0x80, 0x0 ;  /* 0x000000000000781c */ /* 0x000fe20003f0f070 */
[----:B------:R-:W-:Y:S01]  /*16c30*/  UIADD3.X UR5, URZ, UR39, URZ, UP0, !UPT ;  /* 0x000000273f057290 */ /* 0x000fe200087fe43f */
[----:B------:R-:W-:-:S11]  /*16c40*/  IADD3 R7, R7, 0x324b0, RZ ;  /* 0x000324b007077810 */ /* 0x000fd60007ffe0ff */
.L_x_1610:
        /* <DEDUP_REMOVED lines=15> */
.L_x_1611:
        /* <DEDUP_REMOVED lines=15> */
.L_x_1612:
        /* <DEDUP_REMOVED lines=15> */
.L_x_1613:
        /* <DEDUP_REMOVED lines=10> */
.L_x_1600:
[----:B------:R-:W-:Y:S05]  /*16fc0*/  BSYNC B1 ;  /* 0x0000000000017941 */ /* 0x000fea0003800000 */
.L_x_1599:
        /* <DEDUP_REMOVED lines=9> */
.L_x_1629:
[----:B------:R-:W-:Y:S05]  /*17060*/  YIELD ;  /* 0x0000000000007946 */ /* 0x000fea0003800000 */
[----:B------:R-:W-:Y:S04]  /*17070*/  BSSY B1, `(.L_x_1614) ;  /* 0x000007a000017945 */ /* 0x000fe80003800000 */
[----:B------:R-:W-:Y:S05]  /*17080*/  @!P6 BRA `(.L_x_1615) ;  /* 0x0000000400e0e947 */ /* 0x000fea0003800000 */
[----:B------:R-:W-:Y:S01]  /*17090*/  IMAD R6, R23, 0x8, R22 ;  /* 0x0000000817067824 */ /* 0x000fe200078e0216 */
[----:B0-----:R-:W-:Y:S01]  /*170a0*/  SHF.L.U32 R7, R27, 0x1f, RZ ;  /* 0x0000001f1b077819 */ /* 0x001fe200000006ff */
[----:B------:R-:W0:Y:S01]  /*170b0*/  S2R R8, SR_TID.X ;  /* 0x0000000000087919 */ /* 0x000e220000002100 */
[----:B------:R-:W-:Y:S02]  /*170c0*/  BSSY B2, `(.L_x_1616) ;  /* 0x0000005000027945 */ /* 0x000fe40003800000 */
[----:B------:R-:W2:Y:S01]  /*170d0*/  SYNCS.PHASECHK.TRANS64.TRYWAIT P2, [R6+URZ+0x324a0], R7 ;  /* 0x0324a007060075a7 */ /* 0x000ea2000804017f */
[----:B0-----:R-:W-:-:S04]  /*170e0*/  LOP3.LUT R8, R8, 0x7f, RZ, 0xc0, !PT ;  /* 0x0000007f08087812 */ /* 0x001fc800078ec0ff */
[----:B------:R-:W-:Y:S01]  /*170f0*/  ISETP.NE.AND P3, PT, R8, RZ, PT ;  /* 0x000000ff0800720c */ /* 0x000fe20003f65270 */
[----:B--2---:R-:W-:-:S12]  /*17100*/  @!P2 BRA `(.L_x_1617) ;  /* 0x000000740090a947 */ /* 0x004fd80003800000 */
.L_x_1796:
[----:B------:R-:W-:Y:S05]  /*17110*/  BSYNC B2 ;  /* 0x0000000000027941 */ /* 0x000fea0003800000 */
.L_x_1616:
        /* <DEDUP_REMOVED lines=9> */
.L_x_1619:
[----:B------:R-:W-:Y:S05]  /*171b0*/  BSYNC B2 ;  /* 0x0000000000027941 */ /* 0x000fea0003800000 */
.L_x_1618:
[----:B------:R-:W-:Y:S01]  /*171c0*/  MOV R14, RZ ;  /* 0x000000ff000e7202 */ /* 0x000fe20000000f00 */
[----:B------:R-:W-:Y:S01]  /*171d0*/  IMAD R10, R23, 0x3000, R22 ;  /* 0x00003000170a7824 */ /* 0x000fe200078e0216 */
[----:B------:R-:W-:Y:S01]  /*171e0*/  UIADD3 UR4, UP0, UR38, 0x570, URZ ;  /* 0x0000057026047890 */ /* 0x000fe2000ff1e03f */
        /* <DEDUP_REMOVED lines=8> */
.L_x_1620:
        /* <DEDUP_REMOVED lines=13> */
.L_x_1797:
[----:B------:R-:W-:Y:S05]  /*17340*/  BSYNC B2 ;  /* 0x0000000000027941 */ /* 0x000fea0003800000 */
.L_x_1621:
        /* <DEDUP_REMOVED lines=11> */
.L_x_1624:
[----:B------:R-:W-:Y:S05]  /*17400*/  BSYNC B2 ;  /* 0x0000000000027941 */ /* 0x000fea0003800000 */
.L_x_1623:
[----:B------:R-:W-:Y:S01]  /*17410*/  R2UR UR10, R14 ;  /* 0x000000000e0a72ca */ /* 0x000fe200000e0000 */
[----:B0-2---:R-:W-:Y:S01]  /*17420*/  IMAD R7, R23, 0xc000, R22 ;  /* 0x0000c00017077824 */ /* 0x005fe200078e0216 */
[----:B------:R-:W-:Y:S01]  /*17430*/  R2UR UR6, R12 ;  /* 0x000000000c0672ca */ /* 0x000fe200000e0000 */
[----:B------:R-:W-:Y:S01]  /*17440*/  UIADD3 UR4, UP0, UR38, 0x670, URZ ;  /* 0x0000067026047890 */ /* 0x000fe2000ff1e03f */
[----:B------:R-:W-:Y:S01]  /*17450*/  R2UR UR7, R13 ;  /* 0x000000000d0772ca */ /* 0x000fe200000e0000 */
[----:B------:R-:W-:Y:S01]  /*17460*/  VIADD R6, R6, 0x324b0 ;  /* 0x000324b006067836 */ /* 0x000fe20000000000 */
[----:B------:R-:W-:Y:S01]  /*17470*/  PLOP3.LUT P2, PT, PT, PT, PT, 0x80, 0x0 ;  /* 0x000000000000781c */ /* 0x000fe20003f4f070 */
[----:B------:R-:W-:Y:S01]  /*17480*/  VIADD R10, R7, 0x400 ;  /* 0x00000400070a7836 */ /* 0x000fe20000000000 */
[----:B------:R-:W-:-:S12]  /*17490*/  UIADD3.X UR5, URZ, UR39, URZ, UP0, !UPT ;  /* 0x000000273f057290 */ /* 0x000fd800087fe43f */
.L_x_1625:
        /* <DEDUP_REMOVED lines=15> */
.L_x_1626:
        /* <DEDUP_REMOVED lines=11> */
[----:B------:R-:W-:Y:S01]  /*17640*/  UMOV UR10, 0x80 ;  /* 0x00000080000a7882 */ /* 0x000fe20000000000 */
[----:B------:R-:W-:Y:S02]  /*17650*/  R2UR UR7, R13 ;  /* 0x000000000d0772ca */ /* 0x000fe400000e0000 */
[----:B------:R-:W-:Y:S02]  /*17660*/  PLOP3.LUT P2, PT, PT, PT, PT, 0x80, 0x0 ;  /* 0x000000000000781c */ /* 0x000fe40003f4f070 */
[----:B------:R-:W-:-:S11]  /*17670*/  IADD3 R10, R7, 0x6400, RZ ;  /* 0x00006400070a7810 */ /* 0x000fd60007ffe0ff */
.L_x_1627:
        /* <DEDUP_REMOVED lines=15> */
.L_x_1628:
        /* <DEDUP_REMOVED lines=10> */
.L_x_1615:
[----:B------:R-:W-:Y:S05]  /*17810*/  BSYNC B1 ;  /* 0x0000000000017941 */ /* 0x000fea0003800000 */
.L_x_1614:
        /* <DEDUP_REMOVED lines=8> */
.L_x_1593:
[----:B------:R-:W-:Y:S05]  /*178a0*/  BSYNC B0 ;  /* 0x0000000000007941 */ /* 0x000fea0003800000 */
.L_x_1592:
[----:B------:R-:W-:Y:S05]  /*178b0*/  @!P0 WARPSYNC.ALL ;  /* 0x0000000000008948 */ /* 0x000fea0003800000 */
[----:B------:R-:W-:Y:S01]  /*178c0*/  @!P0 BAR.SYNC.DEFER_BLOCKING 0xc, 0x180 ;  /* 0x0306000000008b1d */ /* 0x000fe20000010000 */
[----:B------:R-:W-:-:S05]  /*178d0*/  IMAD.MOV.U32 R0, RZ, RZ, RZ ;  /* 0x000000ffff007224 */ /* 0x000fca00078e00ff */
[----:B------:R-:W-:Y:S04]  /*178e0*/  BSSY B0, `(.L_x_1630) ;  /* 0x000001e000007945 */ /* 0x000fe80003800000 */
[----:B------:R-:W-:Y:S05]  /*178f0*/  @!P1 BRA `(.L_x_1631) ;  /* 0x0000000000709947 */ /* 0x000fea0003800000 */
[----:B------:R-:W-:-:S13]  /*17900*/  ISETP.NE.AND P0, PT, R5, RZ, PT ;  /* 0x000000ff0500720c */ /* 0x000fda0003f05270 */
[----:B------:R-:W2:Y:S02]  /*17910*/  @!P0 LDC R5, c[0x0][0xae8] ;  /* 0x0002ba00ff058b82 */ /* 0x000ea40000000800 */
[-C--:B--2---:R-:W-:Y:S02]  /*17920*/  IABS R0, R5.reuse ;  /* 0x0000000500007213 */ /* 0x084fe40000000000 */
[----:B0-----:R-:W-:Y:S02]  /*17930*/  IABS R7, R5 ;  /* 0x0000000500077213 */ /* 0x001fe40000000000 */
[----:B------:R-:W0:Y:S03]  /*17940*/  I2F.RP R2, R0 ;  /* 0x0000000000027306 */ /* 0x000e260000209400 */
[----:B------:R-:W-:-:S05]  /*17950*/  IMAD.MOV R7, RZ, RZ, -R7 ;  /* 0x000000ffff077224 */ /* 0x000fca00078e0a07 */
[----:B0-----:R-:W0:Y:S02]  /*17960*/  MUFU.RCP R2, R2 ;  /* 0x0000000200027308 */ /* 0x001e240000001000 */
[----:B0-----:R-:W-:-:S06]  /*17970*/  VIADD R2, R2, 0xffffffe ;  /* 0x0ffffffe02027836 */ /* 0x001fcc0000000000 */
[----:B------:R-:W0:Y:S02]  /*17980*/  F2I.FTZ.U32.TRUNC.NTZ R3, R2 ;  /* 0x0000000200037305 */ /* 0x000e24000021f000 */
[----:B0-----:R-:W-:-:S04]  /*17990*/  IMAD.MOV R2, RZ, RZ, -R3 ;  /* 0x000000ffff027224 */ /* 0x001fc800078e0a03 */
[----:B------:R-:W-:Y:S02]  /*179a0*/  IMAD R6, R2, R0, RZ ;  /* 0x0000000002067224 */ /* 0x000fe400078e02ff */
[----:B------:R-:W-:-:S04]  /*179b0*/  IMAD.MOV.U32 R2, RZ, RZ, RZ ;  /* 0x000000ffff027224 */ /* 0x000fc800078e00ff */
        /* <DEDUP_REMOVED lines=16> */
.L_x_1631:
[----:B------:R-:W-:Y:S05]  /*17ac0*/  BSYNC B0 ;  /* 0x0000000000007941 */ /* 0x000fea0003800000 */
.L_x_1630:
[-C--:B------:R-:W-:Y:S01]  /*17ad0*/  IMAD R32, R32, R0.reuse, RZ ;  /* 0x0000000020207224 */ /* 0x080fe200078e02ff */
[----:B------:R-:W-:Y:S04]  /*17ae0*/  BSSY B7, `(.L_x_1632) ;  /* 0x0000415000077945 */ /* 0x000fe80003800000 */
[----:B------:R-:W-:-:S04]  /*17af0*/  VIADDMNMX R2, R32, R0, R4, PT ;  /* 0x0000000020027246 */ /* 0x000fc80003800104 */
[----:B------:R-:W-:Y:S01]  /*17b00*/  ISETP.GT.AND P0, PT, R2, R32, PT ;  /* 0x000000200200720c */ /* 0x000fe20003f04270 */
[----:B------:R2:W-:-:S12]  /*17b10*/  STL [R1+0x44], R2 ;  /* 0x0000440201007387 */ /* 0x0005d80000100800 */
[----:B--2---:R-:W-:Y:S05]  /*17b20*/  @P0 BRA `(.L_x_1633) ;  /* 0x0000000000440947 */ /* 0x004fea0003800000 */
[----:B------:R-:W2:Y:S02]  /*17b30*/  S2R R2, SR_TID.X ;  /* 0x0000000000027919 */ /* 0x000ea40000002100 */
        /* <DEDUP_REMOVED lines=12> */
[----:B0-----:R-:W0:Y:S01]  /*17c00*/  POPC R7, R4 ;  /* 0x0000000400077309 */ /* 0x001e220000000000 */
[----:B--2---:R-:W0:Y:S02]  /*17c10*/  SHFL.IDX PT, R0, R3, R0, 0x1f ;  /* 0x00001f0003007589 */ /* 0x004e2400000e0000 */
[----:B0-----:R-:W-:Y:S01]  /*17c20*/  IADD3 R16, R0, UR36, R7 ;  /* 0x0000002400107c10 */ /* 0x001fe2000fffe007 */
[----:B------:R-:W-:Y:S06]  /*17c30*/  BRA `(.L_x_1634) ;  /* 0x0000003c00fc7947 */ /* 0x000fec0003800000 */
.L_x_1633:
        /* <DEDUP_REMOVED lines=9> */
[----:B0-----:R-:W-:Y:S01]  /*17cd0*/  MOV R7, UR9 ;  /* 0x0000000900077c02 */ /* 0x001fe20008000f00 */
        /* <DEDUP_REMOVED lines=9> */
[----:B01----:R-:W-:Y:S05]  /*17d70*/  CALL.ABS.NOINC R2 ;  /* 0x0000000002007343 */ /* 0x003fea0003c00000 */
.L_x_1636:
[----:B------:R-:W-:Y:S05]  /*17d80*/  BSYNC B6 ;  /* 0x0000000000067941 */ /* 0x000fea0003800000 */
.L_x_1635:
        /* <DEDUP_REMOVED lines=8> */
[----:B------:R2:W3:Y:S01]  /*17e10*/  LDC.64 R2, c[0x4][R34] ;  /* 0x0100000022027b82 */ /* 0x0004e20000000a00 */
[----:B------:R-:W-:Y:S01]  /*17e20*/  IMAD.U32 R4, RZ, RZ, UR6 ;  /* 0x00000006ff047e24 */ /* 0x000fe2000f8e00ff */
[----:B------:R-:W-:Y:S01]  /*17e30*/  MOV R6, UR8 ;  /* 0x0000000800067c02 */ /* 0x000fe20008000f00 */
[----:B------:R-:W-:Y:S02]  /*17e40*/  IMAD.U32 R5, RZ, RZ, UR7 ;  /* 0x00000007ff057e24 */ /* 0x000fe4000f8e00ff */
[----:B0-----:R-:W-:Y:S02]  /*17e50*/  IMAD.U32 R7, RZ, RZ, UR9 ;  /* 0x00000009ff077e24 */ /* 0x001fe4000f8e00ff */
[----:B------:R-:W-:-:S02]  /*17e60*/  IMAD.U32 R10, RZ, RZ, UR4 ;  /* 0x00000004ff0a7e24 */ /* 0x000fc4000f8e00ff */
[----:B------:R-:W-:Y:S02]  /*17e70*/  IMAD.U32 R11, RZ, RZ, UR5 ;  /* 0x00000005ff0b7e24 */ /* 0x000fe4000f8e00ff */
[----:B------:R-:W-:Y:S02]  /*17e80*/  IMAD.MOV.U32 R8, RZ, RZ, 0x70 ;  /* 0x00000070ff087424 */ /* 0x000fe400078e00ff */
[----:B------:R-:W-:Y:S02]  /*17e90*/  IMAD.MOV.U32 R12, RZ, RZ, 0x1 ;  /* 0x00000001ff0c7424 */ /* 0x000fe400078e00ff */
[----:B--2---:R-:W-:-:S07]  /*17ea0*/  IMAD.MOV.U32 R13, RZ, RZ, RZ ;  /* 0x000000ffff0d7224 */ /* 0x004fce00078e00ff */
[----:B------:R-:W-:-:S07]  /*17eb0*/  LEPC R20, `(.L_x_1639) ;  /* 0x000000001014794e */ /* 0x000fce0000000000 */
[----:B-1-3--:R-:W-:Y:S05]  /*17ec0*/  CALL.ABS.NOINC R2 ;  /* 0x0000000002007343 */ /* 0x00afea0003c00000 */
.L_x_1639:
        /* <DEDUP_REMOVED lines=15> */
.L_x_1638:
[----:B------:R-:W-:Y:S05]  /*17fc0*/  BSYNC B6 ;  /* 0x0000000000067941 */ /* 0x000fea0003800000 */
.L_x_1637:
[----:B------:R-:W2:Y:S01]  /*17fd0*/  LDL R34, [R1+0x44] ;  /* 0x0000440001227983 */ /* 0x000ea20000100800 */
[----:B------:R-:W-:Y:S01]  /*17fe0*/  ULDC.64 UR4, c[0x0][0xaf0] ;  /* 0x0002bc0000047ab9 */ /* 0x000fe20000000a00 */
[----:B------:R-:W3:Y:S02]  /*17ff0*/  LDC R9, c[0x0][0x430] ;  /* 0x00010c00ff097b82 */ /* 0x000ee40000000800 */
[----:B------:R-:W4:Y:S04]  /*18000*/  LDL R10, [R1+0x60] ;  /* 0x00006000010a7983 */ /* 0x000f280000100800 */
[----:B------:R-:W4:Y:S04]  /*18010*/  LDL.LU R21, [R1] ;  /* 0x0000000001157983 */ /* 0x000f280000300800 */
[----:B------:R-:W4:Y:S01]  /*18020*/  LDL R20, [R1+0x10] ;  /* 0x0000100001147983 */ /* 0x000f220000100800 */
[----:B------:R-:W-:Y:S01]  /*18030*/  ISETP.NE.U32.AND P0, PT, RZ, UR4, PT ;  /* 0x00000004ff007c0c */ /* 0x000fe2000bf05070 */
[----:B------:R-:W0:Y:S03]  /*18040*/  S2R R0, SR_TID.X ;  /* 0x0000000000007919 */ /* 0x000e260000002100 */
[----:B------:R-:W-:-:S13]  /*18050*/  ISETP.NE.AND.EX P0, PT, RZ, UR5, PT, P0 ;  /* 0x00000005ff007c0c */ /* 0x000fda000bf05300 */
[----:B------:R-:W-:Y:S01]  /*18060*/  @P0 IADD3 R2, P1, R29, UR4, RZ ;  /* 0x000000041d020c10 */ /* 0x000fe2000ff3e0ff */
[----:B------:R-:W1:Y:S01]  /*18070*/  S2R R11, SR_TID.X ;  /* 0x00000000000b7919 */ /* 0x000e620000002100 */
[----:B------:R-:W-:Y:S01]  /*18080*/  IMAD.MOV.U32 R37, RZ, RZ, RZ ;  /* 0x000000ffff257224 */ /* 0x000fe200078e00ff */
[----:B------:R-:W-:Y:S01]  /*18090*/  ULDC UR4, c[0x0][0x320] ;  /* 0x0000c80000047ab9 */ /* 0x000fe20000000800 */
[----:B------:R-:W-:-:S05]  /*180a0*/  @P0 IADD3.X R3, R30, UR5, RZ, P1, !PT ;  /* 0x000000051e030c10 */ /* 0x000fca0008ffe4ff */
[----:B------:R4:W4:Y:S01]  /*180b0*/  @P0 LDG.E R28, desc[UR60][R2.64] ;  /* 0x0000003c021c0981 */ /* 0x000922000c1e1900 */
[----:B0-----:R-:W-:-:S04]  /*180c0*/  LOP3.LUT R0, R0, 0x7f, RZ, 0xc0, !PT ;  /* 0x0000007f00007812 */ /* 0x001fc800078ec0ff */
[----:B------:R-:W-:Y:S02]  /*180d0*/  SHF.R.U32.HI R0, RZ, 0x3, R0 ;  /* 0x00000003ff007819 */ /* 0x000fe40000011600 */
[----:B---3--:R-:W-:Y:S01]  /*180e0*/  ISETP.NE.AND P1, PT, R9, 0x1, PT ;  /* 0x000000010900780c */ /* 0x008fe20003f25270 */
[----:B-1----:R-:W-:-:S12]  /*180f0*/  IMAD.SHL.U32 R11, R11, 0x10, RZ ;  /* 0x000000100b0b7824 */ /* 0x002fd800078e00ff */
[----:B------:R-:W0:Y:S01]  /*18100*/  @P1 LDC R5, c[0x0][0x434] ;  /* 0x00010d00ff051b82 */ /* 0x000e220000000800 */
[----:B------:R-:W-:-:S07]  /*18110*/  LOP3.LUT R11, R0, 0x70, R11, 0xf8, !PT ;  /* 0x00000070000b7812 */ /* 0x000fce00078ef80b */
[----:B------:R-:W1:Y:S01]  /*18120*/  @P1 LDC R4, c[0x0][0x438] ;  /* 0x00010e00ff041b82 */ /* 0x000e620000000800 */
[----:B------:R-:W-:Y:S01]  /*18130*/  UMOV UR5, 0xffffffff ;  /* 0xffffffff00057882 */ /* 0x000fe20000000000 */
[----:B--2---:R-:W-:-:S04]  /*18140*/  VIADD R0, R34, 0xffffffff ;  /* 0xffffffff22007836 */ /* 0x004fc80000000000 */
[----:B------:R-:W-:-:S05]  /*18150*/  IMAD R6, R0, 0x60, R11 ;  /* 0x0000006000067824 */ /* 0x000fca00078e020b */
[----:B----4-:R-:W-:-:S04]  /*18160*/  ISETP.GE.AND P0, PT, R6, R20, PT ;  /* 0x000000140600720c */ /* 0x010fc80003f06270 */
[----:B------:R-:W-:Y:S02]  /*18170*/  ISETP.GT.U32.OR P0, PT, R11, 0x5f, P0 ;  /* 0x0000005f0b00780c */ /* 0x000fe40000704470 */
[----:B------:R-:W-:-:S11]  /*18180*/  IADD3 R6, R6, R33, RZ ;  /* 0x0000002106067210 */ /* 0x000fd60007ffe0ff */
[----:B------:R-:W2:Y:S01]  /*18190*/  @!P0 LDC.64 R2, c[0x0][0x428] ;  /* 0x00010a00ff028b82 */ /* 0x000ea20000000a00 */
[----:B0-----:R-:W-:-:S04]  /*181a0*/  @P1 IMAD.HI.U32 R5, R6, R5, RZ ;  /* 0x0000000506051227 */ /* 0x001fc800078e00ff */
[----:B------:R-:W-:Y:S01]  /*181b0*/  IMAD.MOV.U32 R7, RZ, RZ, R6 ;  /* 0x000000ffff077224 */ /* 0x000fe200078e0006 */
[----:B-1----:R-:W-:Y:S02]  /*181c0*/  @P1 SHF.R.U32.HI R7, RZ, R4, R5 ;  /* 0x00000004ff071219 */ /* 0x002fe40000011605 */
[----:B------:R-:W-:-:S03]  /*181d0*/  SHF.R.S32.HI R34, RZ, 0x1f, R28 ;  /* 0x0000001fff227819 */ /* 0x000fc6000001141c */
[--C-:B------:R-:W-:Y:S01]  /*181e0*/  @!P0 IMAD.MOV.U32 R4, RZ, RZ, R7.reuse ;  /* 0x000000ffff048224 */ /* 0x100fe200078e0007 */
[----:B------:R-:W-:Y:S01]  /*181f0*/  @!P0 SHF.R.S32.HI R5, RZ, 0x1f, R7 ;  /* 0x0000001fff058819 */ /* 0x000fe20000011407 */
[-C--:B--2---:R-:W-:Y:S02]  /*18200*/  @!P0 IMAD R8, R34, R2.reuse, RZ ;  /* 0x0000000222088224 */ /* 0x084fe400078e02ff */
        /* <DEDUP_REMOVED lines=14> */
[----:B-1----:R-:W-:Y:S02]  /*182f0*/  IMAD.SHL.U32 R10, R10, 0x8, RZ ;  /* 0x000000080a0a7824 */ /* 0x002fe400078e00ff */
[----:B--2---:R-:W-:-:S03]  /*18300*/  IMAD.SHL.U32 R11, R11, 0x8, RZ ;  /* 0x000000080b0b7824 */ /* 0x004fc600078e00ff */
        /* <DEDUP_REMOVED lines=14> */
[----:B------:R-:W-:Y:S01]  /*183f0*/  LOP3.LUT R21, R21, 0xfffffffb, RZ, 0xc0, !PT ;  /* 0xfffffffb15157812 */ /* 0x000fe200078ec0ff */
[----:B0-----:R-:W-:-:S03]  /*18400*/  IMAD.MOV R2, RZ, RZ, -R7 ;  /* 0x000000ffff027224 */ /* 0x001fc600078e0a07 */
[----:B------:R-:W-:Y:S01]  /*18410*/  LOP3.LUT R21, R21, 0xfffffff7, RZ, 0xc0, !PT ;  /* 0xfffffff715157812 */ /* 0x000fe200078ec0ff */
[----:B------:R-:W-:-:S03]  /*18420*/  IMAD R2, R9, R2, R6 ;  /* 0x0000000209027224 */ /* 0x000fc600078e0206 */
[----:B------:R-:W-:-:S04]  /*18430*/  @P3 LOP3.LUT R21, R21, 0x8, RZ, 0xfc, !PT ;  /* 0x0000000815153812 */ /* 0x000fc800078efcff */
[----:B------:R-:W-:Y:S01]  /*18440*/  @P2 LOP3.LUT R21, R21, 0x4, RZ, 0xfc, !PT ;  /* 0x0000000415152812 */ /* 0x000fe200078efcff */
[----:B------:R0:W-:Y:S04]  /*18450*/  STL [R1+0x4], R2 ;  /* 0x0000040201007387 */ /* 0x0001e80000100800 */
[----:B------:R0:W-:Y:S01]  /*18460*/  STL [R1], R21 ;  /* 0x0000001501007387 */ /* 0x0001e20000100800 */
[----:B------:R-:W-:Y:S05]  /*18470*/  BRA.DIV UR5, `(.L_x_1640) ;  /* 0x0000006205dc7947 */ /* 0x000fea000b800000 */
.L_x_1800:
[----:B0-----:R-:W-:-:S05]  /*18480*/  SEL R2, RZ, 0x1, P1 ;  /* 0x00000001ff027807 */ /* 0x001fca0000800000 */
[----:B------:R0:W-:Y:S01]  /*18490*/  STL [R1+0x5c], R2 ;  /* 0x00005c0201007387 */ /* 0x0001e20000100800 */
[----:B------:R-:W-:Y:S05]  /*184a0*/  @!P0 BRA `(.L_x_1641) ;  /* 0x0000000000048947 */ /* 0x000fea0003800000 */
[----:B------:R-:W-:Y:S01]  /*184b0*/  BPT.TRAP 0x1 ;  /* 0x000000040000795c */ /* 0x000fe20000300000 */
.L_x_1641:
[----:B------:R-:W-:Y:S01]  /*184c0*/  IMAD R30, R0, -0x60, R20 ;  /* 0xffffffa0001e7824 */ /* 0x000fe200078e0214 */
[----:B------:R-:W-:Y:S01]  /*184d0*/  SHF.L.U32 R0, R26, 0x1f, RZ ;  /* 0x0000001f1a007819 */ /* 0x000fe200000006ff */
[----:B------:R-:W-:Y:S01]  /*184e0*/  IMAD R29, R24, 0x8, R22 ;  /* 0x00000008181d7824 */ /* 0x000fe200078e0216 */
[----:B------:R-:W-:Y:S03]  /*184f0*/  BSSY B0, `(.L_x_1642) ;  /* 0x0000003000007945 */ /* 0x000fe60003800000 */
[----:B------:R-:W1:Y:S02]  /*18500*/  SYNCS.PHASECHK.TRANS64.TRYWAIT P0, [R29+URZ+0x32440], R0 ;  /* 0x032440001d0075a7 */ /* 0x000e64000800017f */
[----:B-1----:R-:W-:Y:S05]  /*18510*/  @!P0 BRA `(.L_x_1643) ;  /* 0x0000006000e88947 */ /* 0x002fea0003800000 */
.L_x_1801:
[----:B------:R-:W-:Y:S05]  /*18520*/  BSYNC B0 ;  /* 0x0000000000007941 */ /* 0x000fea0003800000 */
.L_x_1642:
[----:B0-----:R-:W1:Y:S01]  /*18530*/  LDL R2, [R1+0x4] ;  /* 0x0000040001027983 */ /* 0x001e620000100800 */
[----:B------:R-:W-:Y:S01]  /*18540*/  ULDC.64 UR4, c[0x0][0x300] ;  /* 0x0000c00000047ab9 */ /* 0x000fe20000000a00 */
[----:B-----5:R-:W-:Y:S01]  /*18550*/  SHF.R.S32.HI R4, RZ, 0x1f, R37 ;  /* 0x0000001fff047819 */ /* 0x020fe20000011425 */
[----:B------:R-:W-:Y:S01]  /*18560*/  ULDC.64 UR6, c[0x0][0x2e8] ;  /* 0x0000ba0000067ab9 */ /* 0x000fe20000000a00 */
[----:B------:R-:W2:Y:S01]  /*18570*/  LDL.LU R6, [R1] ;  /* 0x0000000001067983 */ /* 0x000ea20000300800 */
[----:B------:R-:W0:Y:S02]  /*18580*/  S2R R7, SR_TID.X ;  /* 0x0000000000077919 */ /* 0x000e240000002100 */
[----:B0-----:R-:W-:-:S05]  /*18590*/  IMAD.SHL.U32 R7, R7, 0x8, RZ ;  /* 0x0000000807077824 */ /* 0x001fca00078e00ff */
[----:B------:R-:W-:Y:S02]  /*185a0*/  LOP3.LUT R7, R7, 0x38, RZ, 0xc0, !PT ;  /* 0x0000003807077812 */ /* 0x000fe400078ec0ff */
[----:B-1----:R-:W-:Y:S02]  /*185b0*/  SHF.R.S32.HI R0, RZ, 0x1f, R2 ;  /* 0x0000001fff007819 */ /* 0x002fe40000011402 */
[----:B--2---:R-:W-:-:S03]  /*185c0*/  LOP3.LUT R6, R6, 0xfffffffd, RZ, 0xc0, !PT ;  /* 0xfffffffd06067812 */ /* 0x004fc600078ec0ff */
[----:B------:R0:W-:Y:S04]  /*185d0*/  STL [R1+0x48], R0 ;  /* 0x0000480001007387 */ /* 0x0001e80000100800 */
[----:B------:R1:W-:Y:S01]  /*185e0*/  STL [R1+0x4c], R4 ;  /* 0x00004c0401007387 */ /* 0x0003e20000100800 */
[----:B0-----:R-:W-:-:S04]  /*185f0*/  IMAD R0, R0, UR4, RZ ;  /* 0x0000000400007c24 */ /* 0x001fc8000f8e02ff */
[C---:B------:R-:W-:Y:S02]  /*18600*/  IMAD R0, R2.reuse, UR5, R0 ;  /* 0x0000000502007c24 */ /* 0x040fe4000f8e0200 */
[----:B------:R-:W-:Y:S01]  /*18610*/  IMAD.WIDE.U32 R2, R2, UR4, RZ ;  /* 0x0000000402027c25 */ /* 0x000fe2000f8e00ff */
[----:B------:R-:W-:-:S04]  /*18620*/  ULDC.64 UR4, c[0x0][0x310] ;  /* 0x0000c40000047ab9 */ /* 0x000fc80000000a00 */
[----:B------:R-:W-:Y:S01]  /*18630*/  IADD3 R3, R3, R0, RZ ;  /* 0x0000000003037210 */ /* 0x000fe20007ffe0ff */
[----:B------:R-:W-:Y:S02]  /*18640*/  IMAD R0, R4, UR4, RZ ;  /* 0x0000000404007c24 */ /* 0x000fe4000f8e02ff */
[----:B-1----:R-:W0:Y:S02]  /*18650*/  S2R R4, SR_TID.X ;  /* 0x0000000000047919 */ /* 0x002e240000002100 */
[C---:B------:R-:W-:Y:S02]  /*18660*/  IMAD R0, R37.reuse, UR5, R0 ;  /* 0x0000000525007c24 */ /* 0x040fe4000f8e0200 */
[----:B------:R-:W-:Y:S01]  /*18670*/  IMAD.WIDE.U32 R2, R37, UR4, R2 ;  /* 0x0000000425027c25 */ /* 0x000fe2000f8e0002 */
[----:B------:R-:W-:-:S03]  /*18680*/  ULDC.64 UR4, c[0x0][0x308] ;  /* 0x0000c20000047ab9 */ /* 0x000fc60000000a00 */
[----:B------:R-:W-:Y:S02]  /*18690*/  IMAD.IADD R3, R3, 0x1, R0 ;  /* 0x0000000103037824 */ /* 0x000fe400078e0200 */
[----:B------:R-:W-:Y:S01]  /*186a0*/  IMAD.WIDE.U32 R2, R18, UR4, R2 ;  /* 0x0000000412027c25 */ /* 0x000fe2000f8e0002 */
[----:B------:R-:W-:Y:S02]  /*186b0*/  ULDC UR4, c[0x0][0x2f4] ;  /* 0x0000bd0000047ab9 */ /* 0x000fe40000000800 */
[----:B------:R-:W-:Y:S02]  /*186c0*/  ISETP.GE.AND P2, PT, R7, UR4, PT ;  /* 0x0000000407007c0c */ /* 0x000fe4000bf46270 */
[----:B------:R-:W-:-:S11]  /*186d0*/  LEA R0, P0, R2, UR6, 0x1 ;  /* 0x0000000602007c11 */ /* 0x000fd6000f8008ff */
[----:B------:R-:W-:Y:S02]  /*186e0*/  @P2 LOP3.LUT R6, R6, 0x2, RZ, 0xfc, !PT ;  /* 0x0000000206062812 */ /* 0x000fe400078efcff */
[----:B0-----:R-:W-:-:S03]  /*186f0*/  LOP3.LUT R4, R4, 0x7f, RZ, 0xc0, !PT ;  /* 0x0000007f04047812 */ /* 0x001fc600078ec0ff */
[----:B------:R0:W-:Y:S01]  /*18700*/  STL [R1], R6 ;  /* 0x0000000601007387 */ /* 0x0001e20000100800 */
[----:B------:R-:W-:Y:S01]  /*18710*/  SHF.R.U32.HI R5, RZ, 0x3, R4 ;  /* 0x00000003ff057819 */ /* 0x000fe20000011604 */
[----:B------:R-:W-:Y:S01]  /*18720*/  IMAD R4, R18, UR5, R3 ;  /* 0x0000000512047c24 */ /* 0x000fe2000f8e0203 */
[----:B------:R-:W-:-:S03]  /*18730*/  UMOV UR5, 0xffffffff ;  /* 0xffffffff00057882 */ /* 0x000fc60000000000 */
[----:B------:R-:W-:Y:S01]  /*18740*/  IMAD.IADD R30, R30, 0x1, -R5 ;  /* 0x000000011e1e7824 */ /* 0x000fe200078e0a05 */
[----:B------:R-:W-:Y:S01]  /*18750*/  LEA.HI.X R4, R2, UR7, R4, 0x1, P0 ;  /* 0x0000000702047c11 */ /* 0x000fe200080f0c04 */
[----:B------:R-:W-:-:S03]  /*18760*/  IMAD R5, R24, 0x1800, R31 ;  /* 0x0000180018057824 */ /* 0x000fc600078e021f */
[----:B------:R-:W-:Y:S01]  /*18770*/  ISETP.GE.AND P0, PT, R30, 0x1, PT ;  /* 0x000000011e00780c */ /* 0x000fe20003f06270 */
[----:B0-----:R-:W-:-:S12]  /*18780*/  BRA.DIV UR5, `(.L_x_1644) ;  /* 0x0000006205607947 */ /* 0x001fd8000b800000 */
        /* <DEDUP_REMOVED lines=22> */
[----:B------:R-:W-:Y:S01]  /*188f0*/  @P0 LEA R6, R5, R22, 0x1 ;  /* 0x0000001605060211 */ /* 0x000fe200078e08ff */
        /* <DEDUP_REMOVED lines=29> */
.L_x_1815:
        /* <DEDUP_REMOVED lines=10> */
.L_x_1645:
[----:B------:R-:W-:Y:S02]  /*18b70*/  PLOP3.LUT P1, PT, P1, P0, PT, 0xa2, 0x0 ;  /* 0x000000000000781c */ /* 0x000fe40000f21472 */
[----:B------:R-:W-:-:S08]  /*18b80*/  @P0 R2UR P1, UR4, R29 ;  /* 0x000000001d0402ca */ /* 0x000fd00000020000 */
[----:B------:R-:W-:-:S05]  /*18b90*/  @P0 PLOP3.LUT P0, PT, P1, PT, PT, 0x80, 0x0 ;  /* 0x000000000000081c */ /* 0x000fca0000f0f070 */
[----:B------:R-:W-:Y:S01]  /*18ba0*/  @!P1 SYNCS.ARRIVE.TRANS64.RED.A0T1 RZ, [UR4+0x32430], RZ ;  /* 0x032430ffffff99a7 */ /* 0x000fe20008200404 */
[----:B------:R-:W-:Y:S07]  /*18bb0*/  @!P1 ARRIVES.LDGSTSBAR.64.TRANSCNT [UR4+0x32430] ;  /* 0x03243000ff0099b0 */ /* 0x000fee0008000a84 */
[----:B------:R-:W-:Y:S05]  /*18bc0*/  @P0 BRA.U.ANY `(.L_x_1645) ;  /* 0xfffffffd00e80947 */ /* 0x000fea000393ffff */
[----:B------:R-:W-:Y:S01]  /*18bd0*/  NOP ;  /* 0x0000000000007918 */ /* 0x000fe20000000000 */
[----:B------:R-:W2:Y:S02]  /*18be0*/  LDL R0, [R1+0x60] ;  /* 0x0000600001007983 */ /* 0x000ea40000100800 */
[----:B--2---:R-:W-:-:S13]  /*18bf0*/  ISETP.NE.AND P2, PT, R0, 0x3, PT ;  /* 0x000000030000780c */ /* 0x004fda0003f45270 */
[----:B------:R-:W-:Y:S05]  /*18c00*/  @!P2 BRA `(.L_x_1646) ;  /* 0x000000000004a947 */ /* 0x000fea0003800000 */
[----:B------:R-:W-:Y:S01]  /*18c10*/  BPT.TRAP 0x1 ;  /* 0x000000040000795c */ /* 0x000fe20000300000 */
.L_x_1646:
[----:B------:R1:W5:Y:S01]  /*18c20*/  LDL.LU R0, [R1+0x1c] ;  /* 0x00001c0001007983 */ /* 0x0003620000300800 */
[----:B------:R1:W-:Y:S02]  /*18c30*/  SYNCS.ARRIVE.TRANS64.A1T0 RZ, [R29+URZ+0x32430], RZ ;  /* 0x032430ff1dff79a7 */ /* 0x0003e4000810003f */
[----:B------:R-:W-:Y:S05]  /*18c40*/  WARPSYNC.ALL ;  /* 0x0000000000007948 */ /* 0x000fea0003800000 */
[----:B------:R-:W-:Y:S01]  /*18c50*/  ULDC.64 UR4, c[0x0][0xaf8] ;  /* 0x0002be0000047ab9 */ /* 0x000fe20000000a00 */
[----:B------:R-:W-:Y:S01]  /*18c60*/  BSSY B6, `(.L_x_1647) ;  /* 0x000001d000067945 */ /* 0x000fe20003800000 */
[----:B------:R-:W-:Y:S01]  /*18c70*/  BAR.SYNC.DEFER_BLOCKING 0x8, 0x180 ;  /* 0x0206000000007b1d */ /* 0x000fe20000010000 */
[----:B------:R-:W-:-:S04]  /*18c80*/  ISETP.NE.U32.AND P0, PT, RZ, UR4, PT ;  /* 0x00000004ff007c0c */ /* 0x000fc8000bf05070 */
[----:B------:R-:W-:-:S04]  /*18c90*/  ISETP.NE.AND.EX P0, PT, RZ, UR5, PT, P0 ;  /* 0x00000005ff007c0c */ /* 0x000fc8000bf05300 */
[----:B------:R-:W-:Y:S02]  /*18ca0*/  SEL R35, R35, RZ, !P0 ;  /* 0x000000ff23237207 */ /* 0x000fe40004000000 */
[----:B0----5:R-:W-:Y:S01]  /*18cb0*/  SEL R2, R0, RZ, !P0 ;  /* 0x000000ff00027207 */ /* 0x021fe20004000000 */
[----:B------:R-:W-:-:S04]  /*18cc0*/  VIADD R0, R22, 0x18400 ;  /* 0x0001840016007836 */ /* 0x000fc80000000000 */
[----:B------:R0:W-:Y:S01]  /*18cd0*/  STL [R1+0x38], R2 ;  /* 0x0000380201007387 */ /* 0x0001e20000100800 */
[----:B------:R-:W-:Y:S02]  /*18ce0*/  LOP3.LUT P0, RZ, R0, 0x3ff, RZ, 0xc0, !PT ;  /* 0x000003ff00ff7812 */ /* 0x000fe4000780c0ff */
[----:B------:R-:W-:Y:S01]  /*18cf0*/  SHF.R.S32.HI R0, RZ, 0x1f, R36 ;  /* 0x0000001fff007819 */ /* 0x000fe20000011424 */
[----:B------:R0:W-:Y:S04]  /*18d00*/  STL [R1+0x10], R35 ;  /* 0x0000102301007387 */ /* 0x0001e80000100800 */
[----:B------:R0:W-:Y:S06]  /*18d10*/  STL [R1+0x2c], R0 ;  /* 0x00002c0001007387 */ /* 0x0001ec0000100800 */
[----:B------:R-:W-:Y:S05]  /*18d20*/  @!P0 BRA `(.L_x_1648) ;  /* 0x0000000000408947 */ /* 0x000fea0003800000 */
        /* <DEDUP_REMOVED lines=16> */
.L_x_1648:
[----:B------:R-:W-:Y:S05]  /*18e30*/  BSYNC B6 ;  /* 0x0000000000067941 */ /* 0x000fea0003800000 */
.L_x_1647:
[----:B------:R-:W2:Y:S01]  /*18e40*/  LDL R20, [R1+0x38] ;  /* 0x0000380001147983 */ /* 0x000ea20000100800 */
[----:B------:R-:W3:Y:S03]  /*18e50*/  LDC R6, c[0x0][0x448] ;  /* 0x00011200ff067b82 */ /* 0x000ee60000000800 */
[----:B------:R-:W4:Y:S01]  /*18e60*/  LDL R4, [R1+0x2c] ;  /* 0x00002c0001047983 */ /* 0x000f220000100800 */
[----:B------:R-:W-:Y:S01]  /*18e70*/  IMAD.SHL.U32 R17, R17, 0x80, RZ ;  /* 0x0000008011117824 */ /* 0x000fe200078e00ff */
[----:B------:R-:W-:Y:S02]  /*18e80*/  ULDC.64 UR4, c[0x0][0x298] ;  /* 0x0000a60000047ab9 */ /* 0x000fe40000000a00 */
[----:B------:R1:W5:Y:S01]  /*18e90*/  LDL R9, [R1+0x14] ;  /* 0x0000140001097983 */ /* 0x0003620000100800 */
[----:B0-----:R-:W0:Y:S01]  /*18ea0*/  S2R R2, SR_TID.X ;  /* 0x0000000000027919 */ /* 0x001e220000002100 */
[----:B---3--:R-:W-:-:S13]  /*18eb0*/  ISETP.NE.AND P0, PT, R6, 0x1, PT ;  /* 0x000000010600780c */ /* 0x008fda0003f05270 */
[----:B------:R-:W3:Y:S01]  /*18ec0*/  @P0 LDC R0, c[0x0][0x44c] ;  /* 0x00011300ff000b82 */ /* 0x000ee20000000800 */
[----:B0-----:R-:W-:-:S07]  /*18ed0*/  LOP3.LUT R2, R2, 0x7f, RZ, 0xc0, !PT ;  /* 0x0000007f02027812 */ /* 0x001fce00078ec0ff */
[----:B------:R-:W0:Y:S01]  /*18ee0*/  @P0 LDC R3, c[0x0][0x450] ;  /* 0x00011400ff030b82 */ /* 0x000e220000000800 */
[----:B------:R-:W1:Y:S02]  /*18ef0*/  S2R R7, SR_TID.X ;  /* 0x0000000000077919 */ /* 0x000e640000002100 */
[----:B-1----:R-:W-:-:S04]  /*18f00*/  SHF.L.U32 R7, R7, 0x3, RZ ;  /* 0x0000000307077819 */ /* 0x002fc800000006ff */
[----:B------:R-:W-:Y:S01]  /*18f10*/  LOP3.LUT R7, R7, 0x38, RZ, 0xc0, !PT ;  /* 0x0000003807077812 */ /* 0x000fe200078ec0ff */
[----:B--2---:R-:W-:Y:S01]  /*18f20*/  IMAD.MOV.U32 R21, RZ, RZ, R20 ;  /* 0x000000ffff157224 */ /* 0x004fe200078e0014 */
[----:B------:R-:W-:Y:S02]  /*18f30*/  MOV R20, R35 ;  /* 0x0000002300147202 */ /* 0x000fe40000000f00 */
[----:B------:R-:W-:Y:S01]  /*18f40*/  SHF.R.U32.HI R35, RZ, 0x3, R2 ;  /* 0x00000003ff237819 */ /* 0x000fe20000011602 */
[----:B----4-:R-:W-:Y:S01]  /*18f50*/  IMAD R4, R4, UR4, RZ ;  /* 0x0000000404047c24 */ /* 0x010fe2000f8e02ff */
[----:B------:R-:W1:Y:S03]  /*18f60*/  S2R R2, SR_TID.X ;  /* 0x0000000000027919 */ /* 0x000e660000002100 */
[----:B------:R-:W-:Y:S02]  /*18f70*/  IMAD R4, R36, UR5, R4 ;  /* 0x0000000524047c24 */ /* 0x000fe4000f8e0204 */
[----:B-1----:R-:W-:-:S05]  /*18f80*/  IMAD.SHL.U32 R2, R2, 0x10, RZ ;  /* 0x0000001002027824 */ /* 0x002fca00078e00ff */
[----:B------:R-:W-:-:S04]  /*18f90*/  LOP3.LUT R2, R35, 0x70, R2, 0xf8, !PT ;  /* 0x0000007023027812 */ /* 0x000fc800078ef802 */
[----:B------:R-:W-:-:S05]  /*18fa0*/  LOP3.LUT R35, R2, R17, RZ, 0xfc, !PT ;  /* 0x0000001102237212 */ /* 0x000fca00078efcff */
[----:B---3--:R-:W-:-:S04]  /*18fb0*/  @P0 IMAD.HI.U32 R2, R35, R0, RZ ;  /* 0x0000000023020227 */ /* 0x008fc800078e00ff */
[----:B------:R-:W-:Y:S01]  /*18fc0*/  IMAD.MOV.U32 R0, RZ, RZ, R35 ;  /* 0x000000ffff007224 */ /* 0x000fe200078e0023 */
[----:B0-----:R-:W-:Y:S01]  /*18fd0*/  @P0 SHF.R.U32.HI R0, RZ, R3, R2 ;  /* 0x00000003ff000219 */ /* 0x001fe20000011602 */
[----:B------:R-:W-:Y:S01]  /*18fe0*/  IMAD.WIDE.U32 R2, R36, UR4, RZ ;  /* 0x0000000424027c25 */ /* 0x000fe2000f8e00ff */
[----:B------:R-:W-:-:S03]  /*18ff0*/  ULDC.64 UR4, c[0x0][0x2d8] ;  /* 0x0000b60000047ab9 */ /* 0x000fc60000000a00 */
[----:B------:R-:W-:Y:S02]  /*19000*/  IMAD.IADD R3, R3, 0x1, R4 ;  /* 0x0000000103037824 */ /* 0x000fe400078e0204 */
[----:B------:R-:W-:-:S04]  /*19010*/  IMAD.WIDE.U32 R2, R18, UR4, R2 ;  /* 0x0000000412027c25 */ /* 0x000fc8000f8e0002 */
[----:B------:R-:W-:Y:S01]  /*19020*/  IMAD R3, R18, UR5, R3 ;  /* 0x0000000512037c24 */ /* 0x000fe2000f8e0203 */
[----:B------:R-:W-:Y:S02]  /*19030*/  ULDC.64 UR4, c[0x0][0x2e0] ;  /* 0x0000b80000047ab9 */ /* 0x000fe40000000a00 */
[----:B------:R-:W-:Y:S02]  /*19040*/  IMAD R4, R21, UR4, RZ ;  /* 0x0000000415047c24 */ /* 0x000fe4000f8e02ff */
[----:B------:R-:W-:-:S04]  /*19050*/  IMAD.WIDE.U32 R2, R20, UR4, R2 ;  /* 0x0000000414027c25 */ /* 0x000fc8000f8e0002 */
[----:B------:R-:W-:Y:S01]  /*19060*/  IMAD R4, R20, UR5, R4 ;  /* 0x0000000514047c24 */ /* 0x000fe2000f8e0204 */
[----:B------:R-:W-:-:S03]  /*19070*/  ULDC.64 UR4, c[0x0][0x2d0] ;  /* 0x0000b40000047ab9 */ /* 0x000fc60000000a00 */
[----:B------:R-:W-:Y:S01]  /*19080*/  IMAD.IADD R3, R3, 0x1, R4 ;  /* 0x0000000103037824 */ /* 0x000fe200078e0204 */
[----:B------:R-:W-:Y:S01]  /*19090*/  SHF.R.S32.HI R4, RZ, 0x1f, R0 ;  /* 0x0000001fff047819 */ /* 0x000fe20000011400 */
[----:B------:R-:W0:Y:S04]  /*190a0*/  S2R R20, SR_TID.X ;  /* 0x0000000000147919 */ /* 0x000e280000002100 */
[----:B------:R-:W-:Y:S02]  /*190b0*/  IMAD R4, R4, UR4, RZ ;  /* 0x0000000404047c24 */ /* 0x000fe4000f8e02ff */
[----:B------:R-:W-:-:S04]  /*190c0*/  IMAD.WIDE.U32 R2, R0, UR4, R2 ;  /* 0x0000000400027c25 */ /* 0x000fc8000f8e0002 */
[----:B------:R-:W-:Y:S01]  /*190d0*/  IMAD R4, R0, UR5, R4 ;  /* 0x0000000500047c24 */ /* 0x000fe2000f8e0204 */
[----:B------:R-:W-:Y:S01]  /*190e0*/  ULDC.64 UR4, c[0x0][0x2c8] ;  /* 0x0000b20000047ab9 */ /* 0x000fe20000000a00 */
[----:B------:R-:W-:-:S04]  /*190f0*/  IMAD.MOV R0, RZ, RZ, -R0 ;  /* 0x000000ffff007224 */ /* 0x000fc800078e0a00 */
[----:B------:R-:W-:Y:S02]  /*19100*/  IMAD R0, R6, R0, R35 ;  /* 0x0000000006007224 */ /* 0x000fe400078e0223 */
[----:B------:R-:W-:-:S03]  /*19110*/  IMAD.IADD R3, R3, 0x1, R4 ;  /* 0x0000000103037824 */ /* 0x000fc600078e0204 */
[----:B------:R-:W-:Y:S01]  /*19120*/  SHF.R.S32.HI R4, RZ, 0x1f, R0 ;  /* 0x0000001fff047819 */ /* 0x000fe20000011400 */
[----:B------:R-:W-:-:S04]  /*19130*/  IMAD.WIDE.U32 R2, R0, UR4, R2 ;  /* 0x0000000400027c25 */ /* 0x000fc8000f8e0002 */
[----:B------:R-:W-:-:S04]  /*19140*/  IMAD R4, R4, UR4, RZ ;  /* 0x0000000404047c24 */ /* 0x000fc8000f8e02ff */
        /* <DEDUP_REMOVED lines=16> */
[C---:B------:R-:W-:Y:S01]  /*19250*/  ISETP.GE.AND P0, PT, R17.reuse, R2, PT ;  /* 0x000000021100720c */ /* 0x040fe20003f06270 */
[----:B------:R-:W-:-:S03]  /*19260*/  VIADD R8, R17, 0x30 ;  /* 0x0000003011087836 */ /* 0x000fc60000000000 */
[----:B------:R2:W-:Y:S09]  /*19270*/  STL [R1+0x1c], R6 ;  /* 0x00001c0601007387 */ /* 0x0005f20000100800 */
        /* <DEDUP_REMOVED lines=8> */
[----:B--2---:R-:W-:-:S05]  /*19300*/  VIADD R6, R17, 0x20 ;  /* 0x0000002011067836 */ /* 0x004fca0000000000 */
[----:B------:R-:W-:Y:S04]  /*19310*/  STL [R1+0x20], R6 ;  /* 0x0000200601007387 */ /* 0x000fe80000100800 */
[----:B------:R-:W-:Y:S04]  /*19320*/  STL [R1+0x24], R8 ;  /* 0x0000240801007387 */ /* 0x000fe80000100800 */
[----:B0-----:R-:W0:Y:S04]  /*19330*/  SHFL.IDX PT, R5, R0, 0x1, 0x181f ;  /* 0x00381f0000057f89 */ /* 0x001e2800000e0000 */
[----:B------:R-:W1:Y:S01]  /*19340*/  SHFL.IDX PT, R4, R3, 0x1, 0x181f ;  /* 0x00381f0003047f89 */ /* 0x000e6200000e0000 */
[----:B0-----:R-:W-:-:S05]  /*19350*/  @!P0 LEA R5, P2, R7, R5, 0x1 ;  /* 0x0000000507058211 */ /* 0x001fca00078408ff */
[----:B-1----:R-:W-:-:S05]  /*19360*/  @!P0 IMAD.X R4, RZ, RZ, R4, P2 ;  /* 0x000000ffff048224 */ /* 0x002fca00010e0604 */
[----:B------:R-:W-:-:S04]  /*19370*/  @!P0 LOP3.LUT R5, R5, R4, RZ, 0x3c, !PT ;  /* 0x0000000405058212 */ /* 0x000fc800078e3cff */
[----:B------:R-:W-:-:S04]  /*19380*/  @!P0 LOP3.LUT R4, R5, R4, RZ, 0x3c, !PT ;  /* 0x0000000405048212 */ /* 0x000fc800078e3cff */
[----:B------:R-:W-:-:S05]  /*19390*/  @!P0 LOP3.LUT R5, R5, R4, RZ, 0x3c, !PT ;  /* 0x0000000405058212 */ /* 0x000fca00078e3cff */
[----:B------:R0:W-:Y:S01]  /*193a0*/  @!P0 LDGSTS.E.BYPASS.LTC128B.128 [R25+0x18c00], desc[UR60][R4.64], !P1 ;  /* 0x18c0000004198fae */ /* 0x0001e2000c901d7c */
[----:B------:R-:W-:-:S03]  /*193b0*/  ISETP.GE.AND P0, PT, R6, R2, PT ;  /* 0x000000020600720c */ /* 0x000fc60003f06270 */
[----:B------:R-:W-:Y:S04]  /*193c0*/  SHFL.IDX PT, R6, R3, 0x3, 0x181f ;  /* 0x00781f0003067f89 */ /* 0x000fe800000e0000 */
[----:B0-----:R-:W0:Y:S04]  /*193d0*/  SHFL.IDX PT, R5, R0, 0x2, 0x181f ;  /* 0x00581f0000057f89 */ /* 0x001e2800000e0000 */
[----:B------:R-:W1:Y:S02]  /*193e0*/  SHFL.IDX PT, R4, R3, 0x2, 0x181f ;  /* 0x00581f0003047f89 */ /* 0x000e6400000e0000 */
[----:B0-----:R-:W-:-:S05]  /*193f0*/  @!P0 LEA R5, P2, R7, R5, 0x1 ;  /* 0x0000000507058211 */ /* 0x001fca00078408ff */
[----:B-1----:R-:W-:-:S05]  /*19400*/  @!P0 IMAD.X R4, RZ, RZ, R4, P2 ;  /* 0x000000ffff048224 */ /* 0x002fca00010e0604 */
[----:B------:R-:W-:-:S04]  /*19410*/  @!P0 LOP3.LUT R5, R5, R4, RZ, 0x3c, !PT ;  /* 0x0000000405058212 */ /* 0x000fc800078e3cff */
[----:B------:R-:W-:-:S04]  /*19420*/  @!P0 LOP3.LUT R4, R5, R4, RZ, 0x3c, !PT ;  /* 0x0000000405048212 */ /* 0x000fc800078e3cff */
[----:B------:R-:W-:-:S05]  /*19430*/  @!P0 LOP3.LUT R5, R5, R4, RZ, 0x3c, !PT ;  /* 0x0000000405058212 */ /* 0x000fca00078e3cff */
[----:B------:R0:W-:Y:S01]  /*19440*/  @!P0 LDGSTS.E.BYPASS.LTC128B.128 [R25+0x19400], desc[UR60][R4.64], !P1 ;  /* 0x1940000004198fae */ /* 0x0001e2000c901d7c */
[----:B------:R-:W-:Y:S02]  /*19450*/  ISETP.GE.AND P0, PT, R8, R2, PT ;  /* 0x000000020800720c */ /* 0x000fe40003f06270 */
[----:B------:R-:W-:-:S05]  /*19460*/  IADD3 R8, R17, 0x40, RZ ;  /* 0x0000004011087810 */ /* 0x000fca0007ffe0ff */
[----:B------:R-:W-:Y:S04]  /*19470*/  STL [R1+0x28], R8 ;  /* 0x0000280801007387 */ /* 0x000fe80000100800 */
[----:B0-----:R-:W0:Y:S02]  /*19480*/  SHFL.IDX PT, R4, R0, 0x3, 0x181f ;  /* 0x00781f0000047f89 */ /* 0x001e2400000e0000 */
[----:B0-----:R-:W-:-:S05]  /*19490*/  @!P0 LEA R5, P2, R7, R4, 0x1 ;  /* 0x0000000407058211 */ /* 0x001fca00078408ff */
[----:B------:R-:W-:Y:S02]  /*194a0*/  @!P0 IMAD.X R4, RZ, RZ, R6, P2 ;  /* 0x000000ffff048224 */ /* 0x000fe400010e0606 */
[----:B------:R-:W-:Y:S03]  /*194b0*/  SHFL.IDX PT, R6, R3, 0x4, 0x181f ;  /* 0x00981f0003067f89 */ /* 0x000fe600000e0000 */
[----:B------:R-:W-:-:S04]  /*194c0*/  @!P0 LOP3.LUT R5, R5, R4, RZ, 0x3c, !PT ;  /* 0x0000000405058212 */ /* 0x000fc800078e3cff */
[----:B------:R-:W-:-:S04]  /*194d0*/  @!P0 LOP3.LUT R4, R5, R4, RZ, 0x3c, !PT ;  /* 0x0000000405048212 */ /* 0x000fc800078e3cff */
[----:B------:R-:W-:-:S05]  /*194e0*/  @!P0 LOP3.LUT R5, R5, R4, RZ, 0x3c, !PT ;  /* 0x0000000405058212 */ /* 0x000fca00078e3cff */
[----:B------:R0:W-:Y:S01]  /*194f0*/  @!P0 LDGSTS.E.BYPASS.LTC128B.128 [R25+0x19c00], desc[UR60][R4.64], !P1 ;  /* 0x19c0000004198fae */ /* 0x0001e2000c901d7c */
[----:B------:R-:W-:Y:S01]  /*19500*/  ISETP.GE.AND P0, PT, R8, R2, PT ;  /* 0x000000020800720c */ /* 0x000fe20003f06270 */
[----:B------:R-:W-:-:S05]  /*19510*/  VIADD R8, R17, 0x50 ;  /* 0x0000005011087836 */ /* 0x000fca0000000000 */
[----:B------:R-:W-:Y:S04]  /*19520*/  STL [R1+0x30], R8 ;  /* 0x0000300801007387 */ /* 0x000fe80000100800 */
[----:B0-----:R-:W0:Y:S03]  /*19530*/  SHFL.IDX PT, R4, R0, 0x4, 0x181f ;  /* 0x00981f0000047f89 */ /* 0x001e2600000e0000 */
        /* <DEDUP_REMOVED lines=14> */
[-C--:B------:R-:W-:Y:S01]  /*19620*/  @!P0 LOP3.LUT R5, R5, R4.reuse, RZ, 0x3c, !PT ;  /* 0x0000000405058212 */ /* 0x080fe200078e3cff */
[----:B------:R-:W-:Y:S03]  /*19630*/  SHFL.IDX PT, R3, R3, 0x7, 0x181f ;  /* 0x00f81f0003037f89 */ /* 0x000fe600000e0000 */
[----:B------:R-:W-:-:S04]  /*19640*/  @!P0 LOP3.LUT R4, R5, R4, RZ, 0x3c, !PT ;  /* 0x0000000405048212 */ /* 0x000fc800078e3cff */
[----:B------:R-:W-:-:S05]  /*19650*/  @!P0 LOP3.LUT R5, R5, R4, RZ, 0x3c, !PT ;  /* 0x0000000405058212 */ /* 0x000fca00078e3cff */
[----:B------:R0:W-:Y:S01]  /*19660*/  @!P0 LDGSTS.E.BYPASS.LTC128B.128 [R25+0x1ac00], desc[UR60][R4.64], !P1 ;  /* 0x1ac0000004198fae */ /* 0x0001e2000c901d7c */
[----:B------:R-:W-:-:S03]  /*19670*/  ISETP.GE.AND P0, PT, R8, R2, PT ;  /* 0x000000020800720c */ /* 0x000fc60003f06270 */
[----:B0-----:R-:W0:Y:S04]  /*19680*/  SHFL.IDX PT, R4, R0, 0x6, 0x181f ;  /* 0x00d81f0000047f89 */ /* 0x001e2800000e0000 */
[----:B------:R-:W1:Y:S06]  /*19690*/  SHFL.IDX PT, R0, R0, 0x7, 0x181f ;  /* 0x00f81f0000007f89 */ /* 0x000e6c00000e0000 */
[----:B0-----:R-:W-:-:S05]  /*196a0*/  @!P0 LEA R5, P2, R7, R4, 0x1 ;  /* 0x0000000407058211 */ /* 0x001fca00078408ff */
[----:B------:R-:W-:-:S05]  /*196b0*/  @!P0 IMAD.X R4, RZ, RZ, R6, P2 ;  /* 0x000000ffff048224 */ /* 0x000fca00010e0606 */
[----:B------:R-:W-:-:S04]  /*196c0*/  @!P0 LOP3.LUT R5, R5, R4, RZ, 0x3c, !PT ;  /* 0x0000000405058212 */ /* 0x000fc800078e3cff */
[----:B------:R-:W-:-:S04]  /*196d0*/  @!P0 LOP3.LUT R4, R5, R4, RZ, 0x3c, !PT ;  /* 0x0000000405048212 */ /* 0x000fc800078e3cff */
[----:B------:R-:W-:-:S05]  /*196e0*/  @!P0 LOP3.LUT R5, R5, R4, RZ, 0x3c, !PT ;  /* 0x0000000405058212 */ /* 0x000fca00078e3cff */
[----:B-1----:R0:W-:Y:S02]  /*196f0*/  @!P0 LDGSTS.E.BYPASS.LTC128B.128 [R25+0x1b400], desc[UR60][R4.64], !P1 ;  /* 0x1b40000004198fae */ /* 0x0021e4000c901d7c */
.L_x_1832:
[----:B0-----:R-:W-:-:S05]  /*19700*/  VIADD R4, R17, 0x70 ;  /* 0x0000007011047836 */ /* 0x001fca0000000000 */
[----:B------:R-:W-:Y:S01]  /*19710*/  ISETP.GE.AND P0, PT, R4, R2, PT ;  /* 0x000000020400720c */ /* 0x000fe20003f06270 */
[----:B------:R0:W-:-:S12]  /*19720*/  STL [R1+0x3c], R4 ;  /* 0x00003c0401007387 */ /* 0x0001d80000100800 */
[----:B------:R-:W-:-:S05]  /*19730*/  @!P0 LEA R2, P2, R7, R0, 0x1 ;  /* 0x0000000007028211 */ /* 0x000fca00078408ff */
[----:B------:R-:W-:-:S05]  /*19740*/  @!P0 IMAD.X R3, RZ, RZ, R3, P2 ;  /* 0x000000ffff038224 */ /* 0x000fca00010e0603 */
[----:B------:R-:W-:Y:S01]  /*19750*/  @!PT LDS RZ, [RZ] ;  /* 0x00000000fffff984 */ /* 0x000fe20000000800 */
[----:B------:R-:W-:Y:S01]  /*19760*/  @!PT LDS RZ, [RZ] ;  /* 0x00000000fffff984 */ /* 0x000fe20000000800 */
[----:B------:R-:W-:Y:S01]  /*19770*/  @!PT LDS RZ, [RZ] ;  /* 0x00000000fffff984 */ /* 0x000fe20000000800 */
[----:B------:R0:W-:Y:S01]  /*19780*/  @!P0 LDGSTS.E.BYPASS.LTC128B.128 [R25+0x1bc00], desc[UR60][R2.64], !P1 ;  /* 0x1bc0000002198fae */ /* 0x0001e2000c901d7c */
[----:B------:R-:W-:Y:S01]  /*19790*/  PLOP3.LUT P0, PT, PT, PT, PT, 0x80, 0x0 ;  /* 0x000000000000781c */ /* 0x000fe20003f0f070 */
[----:B------:R-:W-:-:S12]  /*197a0*/  NOP ;  /* 0x0000000000007918 */ /* 0x000fd80000000000 */
.L_x_1650:
        /* <DEDUP_REMOVED lines=16> */
[----:B------:R-:W-:Y:S01]  /*198b0*/  MOV R4, UR6 ;  /* 0x0000000600047c02 */ /* 0x000fe20008000f00 */
[----:B------:R-:W-:Y:S01]  /*198c0*/  IMAD.U32 R5, RZ, RZ, UR7 ;  /* 0x00000007ff057e24 */ /* 0x000fe2000f8e00ff */
        /* <DEDUP_REMOVED lines=10> */
.L_x_1652:
[----:B------:R-:W-:Y:S05]  /*19970*/  BSYNC B6 ;  /* 0x0000000000067941 */ /* 0x000fea0003800000 */
.L_x_1651:
[----:B0-----:R-:W2:Y:S01]  /*19980*/  LDL.LU R2, [R1+0x2c] ;  /* 0x00002c0001027983 */ /* 0x001ea20000300800 */
[----:B------:R-:W0:Y:S01]  /*19990*/  LDC R6, c[0x0][0x448] ;  /* 0x00011200ff067b82 */ /* 0x000e220000000800 */
[----:B------:R-:W-:Y:S02]  /*199a0*/  ULDC.64 UR4, c[0x0][0x398] ;  /* 0x0000e60000047ab9 */ /* 0x000fe40000000a00 */
[----:B------:R-:W3:Y:S04]  /*199b0*/  LDL.LU R21, [R1+0x38] ;  /* 0x0000380001157983 */ /* 0x000ee80000300800 */
[----:B------:R-:W4:Y:S01]  /*199c0*/  LDL.LU R20, [R1+0x10] ;  /* 0x0000100001147983 */ /* 0x000f220000300800 */
[----:B------:R-:W-:Y:S01]  /*199d0*/  IMAD.MOV.U32 R4, RZ, RZ, R35 ;  /* 0x000000ffff047224 */ /* 0x000fe200078e0023 */
[----:B------:R-:W1:Y:S01]  /*199e0*/  S2R R7, SR_TID.X ;  /* 0x0000000000077919 */ /* 0x000e620000002100 */
[----:B0-----:R-:W-:-:S13]  /*199f0*/  ISETP.NE.AND P0, PT, R6, 0x1, PT ;  /* 0x000000010600780c */ /* 0x001fda0003f05270 */
[----:B------:R-:W0:Y:S01]  /*19a00*/  @P0 LDC R5, c[0x0][0x450] ;  /* 0x00011400ff050b82 */ /* 0x000e220000000800 */
[----:B-1----:R-:W-:-:S05]  /*19a10*/  IMAD.SHL.U32 R7, R7, 0x8, RZ ;  /* 0x0000000807077824 */ /* 0x002fca00078e00ff */
[----:B------:R-:W-:Y:S01]  /*19a20*/  LOP3.LUT R7, R7, 0x38, RZ, 0xc0, !PT ;  /* 0x0000003807077812 */ /* 0x000fe200078ec0ff */
[----:B--2---:R-:W-:Y:S02]  /*19a30*/  IMAD R0, R2, UR4, RZ ;  /* 0x0000000402007c24 */ /* 0x004fe4000f8e02ff */
[----:B------:R-:W-:-:S04]  /*19a40*/  IMAD.WIDE.U32 R2, R36, UR4, RZ ;  /* 0x0000000424027c25 */ /* 0x000fc8000f8e00ff */
[----:B------:R-:W-:Y:S01]  /*19a50*/  IMAD R0, R36, UR5, R0 ;  /* 0x0000000524007c24 */ /* 0x000fe2000f8e0200 */
[----:B------:R-:W-:-:S04]  /*19a60*/  ULDC.64 UR4, c[0x0][0x3d8] ;  /* 0x0000f60000047ab9 */ /* 0x000fc80000000a00 */
[----:B------:R-:W-:-:S03]  /*19a70*/  IADD3 R3, R3, R0, RZ ;  /* 0x0000000003037210 */ /* 0x000fc60007ffe0ff */
[----:B------:R-:W-:-:S04]  /*19a80*/  IMAD.WIDE.U32 R2, R18, UR4, R2 ;  /* 0x0000000412027c25 */ /* 0x000fc8000f8e0002 */
[----:B------:R-:W-:Y:S01]  /*19a90*/  IMAD R3, R18, UR5, R3 ;  /* 0x0000000512037c24 */ /* 0x000fe2000f8e0203 */
[----:B------:R-:W-:Y:S02]  /*19aa0*/  ULDC.64 UR4, c[0x0][0x3e0] ;  /* 0x0000f80000047ab9 */ /* 0x000fe40000000a00 */
[----:B---3--:R-:W-:Y:S02]  /*19ab0*/  IMAD R0, R21, UR4, RZ ;  /* 0x0000000415007c24 */ /* 0x008fe4000f8e02ff */
[----:B----4-:R-:W-:-:S04]  /*19ac0*/  IMAD.WIDE.U32 R2, R20, UR4, R2 ;  /* 0x0000000414027c25 */ /* 0x010fc8000f8e0002 */
[----:B------:R-:W-:Y:S01]  /*19ad0*/  IMAD R0, R20, UR5, R0 ;  /* 0x0000000514007c24 */ /* 0x000fe2000f8e0200 */
[----:B------:R-:W-:Y:S01]  /*19ae0*/  ULDC.64 UR4, c[0x0][0x3d0] ;  /* 0x0000f40000047ab9 */ /* 0x000fe20000000a00 */
[----:B------:R-:W1:Y:S02]  /*19af0*/  S2R R20, SR_TID.X ;  /* 0x0000000000147919 */ /* 0x000e640000002100 */
[----:B------:R-:W-:Y:S02]  /*19b00*/  IMAD.IADD R3, R3, 0x1, R0 ;  /* 0x0000000103037824 */ /* 0x000fe400078e0200 */
[----:B------:R-:W2:Y:S02]  /*19b10*/  @P0 LDC R0, c[0x0][0x44c] ;  /* 0x00011300ff000b82 */ /* 0x000ea40000000800 */
[----:B--2---:R-:W-:-:S04]  /*19b20*/  @P0 IMAD.HI.U32 R0, R35, R0, RZ ;  /* 0x0000000023000227 */ /* 0x004fc800078e00ff */
[----:B-1----:R-:W-:Y:S01]  /*19b30*/  IMAD.SHL.U32 R20, R20, 0x8, RZ ;  /* 0x0000000814147824 */ /* 0x002fe200078e00ff */
[----:B0-----:R-:W-:-:S04]  /*19b40*/  @P0 SHF.R.U32.HI R4, RZ, R5, R0 ;  /* 0x00000005ff040219 */ /* 0x001fc80000011600 */
[--C-:B------:R-:W-:Y:S01]  /*19b50*/  SHF.R.S32.HI R5, RZ, 0x1f, R4.reuse ;  /* 0x0000001fff057819 */ /* 0x100fe20000011404 */
[----:B------:R-:W-:Y:S01]  /*19b60*/  IMAD.MOV R0, RZ, RZ, -R4 ;  /* 0x000000ffff007224 */ /* 0x000fe200078e0a04 */
[----:B------:R-:W-:Y:S01]  /*19b70*/  LOP3.LUT R20, R20, 0x38, RZ, 0xc0, !PT ;  /* 0x0000003814147812 */ /* 0x000fe200078ec0ff */
[----:B------:R-:W-:-:S03]  /*19b80*/  IMAD.WIDE.U32 R2, R4, UR4, R2 ;  /* 0x0000000404027c25 */ /* 0x000fc6000f8e0002 */
[----:B------:R-:W-:Y:S01]  /*19b90*/  LOP3.LUT R10, R20, 0x40, RZ, 0xfc, !PT ;  /* 0x00000040140a7812 */ /* 0x000fe200078efcff */
[----:B------:R-:W-:Y:S01]  /*19ba0*/  IMAD R0, R6, R0, R35 ;  /* 0x0000000006007224 */ /* 0x000fe200078e0223 */
[C---:B------:R-:W-:Y:S01]  /*19bb0*/  LOP3.LUT R9, R20.reuse, 0x80, RZ, 0xfc, !PT ;  /* 0x0000008014097812 */ /* 0x040fe200078efcff */
[----:B------:R-:W-:Y:S01]  /*19bc0*/  IMAD R5, R5, UR4, RZ ;  /* 0x0000000405057c24 */ /* 0x000fe2000f8e02ff */
[----:B------:R-:W-:-:S03]  /*19bd0*/  LOP3.LUT R8, R20, 0xc0, RZ, 0xfc, !PT ;  /* 0x000000c014087812 */ /* 0x000fc600078efcff */
        /* <DEDUP_REMOVED lines=18> */
[----:B------:R-:W2:Y:S04]  /*19d00*/  LDL.LU R3, [R1+0x24] ;  /* 0x0000240001037983 */ /* 0x000ea80000300800 */
[----:B------:R-:W3:Y:S04]  /*19d10*/  LDL.LU R10, [R1+0x1c] ;  /* 0x00001c00010a7983 */ /* 0x000ee80000300800 */
[----:B------:R-:W4:Y:S04]  /*19d20*/  LDL.LU R9, [R1+0x28] ;  /* 0x0000280001097983 */ /* 0x000f280000300800 */
[----:B------:R-:W5:Y:S04]  /*19d30*/  LDL.LU R8, [R1+0x20] ;  /* 0x0000200001087983 */ /* 0x000f680000300800 */
[----:B------:R-:W2:Y:S04]  /*19d40*/  LDL.LU R11, [R1+0x14] ;  /* 0x00001400010b7983 */ /* 0x000ea80000300800 */
[----:B------:R-:W-:Y:S01]  /*19d50*/  SHFL.IDX PT, R2, R0, RZ, 0x181f ;  /* 0x00181fff00027589 */ /* 0x000fe200000e0000 */
[----:B--2---:R-:W-:-:S02]  /*19d60*/  IMAD R5, R11, R6, RZ ;  /* 0x000000060b057224 */ /* 0x004fc400078e02ff */
[----:B------:R-:W-:Y:S01]  /*19d70*/  IMAD.MOV.U32 R11, RZ, RZ, R3 ;  /* 0x000000ffff0b7224 */ /* 0x000fe200078e0003 */
[----:B------:R-:W-:Y:S02]  /*19d80*/  SHFL.IDX PT, R6, R0, 0x1, 0x181f ;  /* 0x00381f0000067f89 */ /* 0x000fe400000e0000 */
[----:B------:R-:W-:Y:S02]  /*19d90*/  ISETP.GE.AND P0, PT, R17, R5, PT ;  /* 0x000000051100720c */ /* 0x000fe40003f06270 */
[----:B------:R-:W0:Y:S11]  /*19da0*/  SHFL.IDX PT, R3, R4, RZ, 0x181f ;  /* 0x00181fff04037589 */ /* 0x000e3600000e0000 */
[----:B0-----:R-:W-:-:S04]  /*19db0*/  @!P0 LEA R3, P6, R7, R3, 0x1 ;  /* 0x0000000307038211 */ /* 0x001fc800078c08ff */
[----:B------:R-:W-:-:S04]  /*19dc0*/  @!P0 IADD3.X R2, RZ, R2, RZ, P6, !PT ;  /* 0x00000002ff028210 */ /* 0x000fc800037fe4ff */
[----:B------:R-:W-:-:S04]  /*19dd0*/  @!P0 LOP3.LUT R3, R3, R2, RZ, 0x3c, !PT ;  /* 0x0000000203038212 */ /* 0x000fc800078e3cff */
[----:B------:R-:W-:-:S04]  /*19de0*/  @!P0 LOP3.LUT R2, R3, R2, RZ, 0x3c, !PT ;  /* 0x0000000203028212 */ /* 0x000fc800078e3cff */
[----:B------:R-:W-:-:S05]  /*19df0*/  @!P0 LOP3.LUT R3, R3, R2, RZ, 0x3c, !PT ;  /* 0x0000000203038212 */ /* 0x000fca00078e3cff */
[----:B------:R-:W-:Y:S04]  /*19e00*/  @!P0 LDGSTS.E.BYPASS.LTC128B.128 [R25+0x22400], desc[UR60][R2.64], !P4 ;  /* 0x2240000002198fae */ /* 0x000fe8000e101d7c */
[----:B------:R-:W-:Y:S04]  /*19e10*/  @!P0 LDGSTS.E.BYPASS.LTC128B.128 [R25+0x26400], desc[UR60][R2.64+0x80], !P3 ;  /* 0x2640008002198fae */ /* 0x000fe8000d901d7c */
[----:B------:R-:W-:Y:S04]  /*19e20*/  @!P0 LDGSTS.E.BYPASS.LTC128B.128 [R25+0x2a400], desc[UR60][R2.64+0x100], !P2 ;  /* 0x2a40010002198fae */ /* 0x000fe8000d101d7c */
[----:B------:R0:W-:Y:S01]  /*19e30*/  @!P0 LDGSTS.E.BYPASS.LTC128B.128 [R25+0x2e400], desc[UR60][R2.64+0x180], !P1 ;  /* 0x2e40018002198fae */ /* 0x0001e2000c901d7c */
[----:B---3--:R-:W-:Y:S01]  /*19e40*/  ISETP.GE.AND P0, PT, R10, R5, PT ;  /* 0x000000050a00720c */ /* 0x008fe20003f06270 */
[----:B----4-:R-:W-:-:S02]  /*19e50*/  IMAD.MOV.U32 R10, RZ, RZ, R9 ;  /* 0x000000ffff0a7224 */ /* 0x010fc400078e0009 */
[----:B------:R-:W2:Y:S04]  /*19e60*/  LDL.LU R9, [R1+0x30] ;  /* 0x0000300001097983 */ /* 0x000ea80000300800 */
[----:B0-----:R-:W0:Y:S06]  /*19e70*/  SHFL.IDX PT, R2, R4, 0x1, 0x181f ;  /* 0x00381f0004027f89 */ /* 0x001e2c00000e0000 */
[----:B0-----:R-:W-:-:S05]  /*19e80*/  @!P0 LEA R2, P6, R7, R2, 0x1 ;  /* 0x0000000207028211 */ /* 0x001fca00078c08ff */
[----:B------:R-:W-:Y:S02]  /*19e90*/  @!P0 IMAD.X R3, RZ, RZ, R6, P6 ;  /* 0x000000ffff038224 */ /* 0x000fe400030e0606 */
[----:B------:R-:W-:Y:S04]  /*19ea0*/  SHFL.IDX PT, R6, R0, 0x2, 0x181f ;  /* 0x00581f0000067f89 */ /* 0x000fe800000e0000 */
[----:B------:R-:W-:Y:S04]  /*19eb0*/  @!P0 LDGSTS.E.BYPASS.LTC128B.128 [R25+0x22c00], desc[UR60][R2.64], !P4 ;  /* 0x22c0000002198fae */ /* 0x000fe8000e101d7c */
[----:B------:R-:W-:Y:S04]  /*19ec0*/  @!P0 LDGSTS.E.BYPASS.LTC128B.128 [R25+0x26c00], desc[UR60][R2.64+0x80], !P3 ;  /* 0x26c0008002198fae */ /* 0x000fe8000d901d7c */
[----:B------:R-:W-:Y:S04]  /*19ed0*/  @!P0 LDGSTS.E.BYPASS.LTC128B.128 [R25+0x2ac00], desc[UR60][R2.64+0x100], !P2 ;  /* 0x2ac0010002198fae */ /* 0x000fe8000d101d7c */
[----:B------:R0:W-:Y:S01]  /*19ee0*/  @!P0 LDGSTS.E.BYPASS.LTC128B.128 [R25+0x2ec00], desc[UR60][R2.64+0x180], !P1 ;  /* 0x2ec0018002198fae */ /* 0x0001e2000c901d7c */
[----:B-----5:R-:W-:-:S03]  /*19ef0*/  ISETP.GE.AND P0, PT, R8, R5, PT ;  /* 0x000000050800720c */ /* 0x020fc60003f06270 */
[----:B------:R-:W3:Y:S04]  /*19f00*/  LDL.LU R8, [R1+0x34] ;  /* 0x0000340001087983 */ /* 0x000ee80000300800 */
[----:B0-----:R-:W0:Y:S06]  /*19f10*/  SHFL.IDX PT, R2, R4, 0x2, 0x181f ;  /* 0x00581f0004027f89 */ /* 0x001e2c00000e0000 */
[----:B0-----:R-:W-:-:S05]  /*19f20*/  @!P0 LEA R2, P6, R7, R2, 0x1 ;  /* 0x0000000207028211 */ /* 0x001fca00078c08ff */
[----:B------:R-:W-:-:S05]  /*19f30*/  @!P0 IMAD.X R3, RZ, RZ, R6, P6 ;  /* 0x000000ffff038224 */ /* 0x000fca00030e0606 */
[----:B------:R-:W-:Y:S04]  /*19f40*/  @!P0 LDGSTS.E.BYPASS.LTC128B.128 [R25+0x23400], desc[UR60][R2.64], !P4 ;  /* 0x2340000002198fae */ /* 0x000fe8000e101d7c */
[----:B------:R-:W-:Y:S04]  /*19f50*/  @!P0 LDGSTS.E.BYPASS.LTC128B.128 [R25+0x27400], desc[UR60][R2.64+0x80], !P3 ;  /* 0x2740008002198fae */ /* 0x000fe8000d901d7c */
[----:B------:R-:W-:Y:S04]  /*19f60*/  @!P0 LDGSTS.E.BYPASS.LTC128B.128 [R25+0x2b400], desc[UR60][R2.64+0x100], !P2 ;  /* 0x2b40010002198fae */ /* 0x000fe8000d101d7c */
[----:B------:R0:W-:Y:S04]  /*19f70*/  @!P0 LDGSTS.E.BYPASS.LTC128B.128 [R25+0x2f400], desc[UR60][R2.64+0x180], !P1 ;  /* 0x2f40018002198fae */ /* 0x0001e8000c901d7c */
[----:B------:R-:W-:Y:S04]  /*19f80*/  SHFL.IDX PT, R6, R0, 0x3, 0x181f ;  /* 0x00781f0000067f89 */ /* 0x000fe800000e0000 */
[----:B0-----:R-:W0:Y:S01]  /*19f90*/  SHFL.IDX PT, R2, R4, 0x3, 0x181f ;  /* 0x00781f0004027f89 */ /* 0x001e2200000e0000 */
[----:B------:R-:W-:-:S13]  /*19fa0*/  ISETP.GE.AND P0, PT, R11, R5, PT ;  /* 0x000000050b00720c */ /* 0x000fda0003f06270 */
        /* <DEDUP_REMOVED lines=17> */
[----:B--2---:R-:W-:-:S13]  /*1a0c0*/  ISETP.GE.AND P0, PT, R9, R5, PT ;  /* 0x000000050900720c */ /* 0x004fda0003f06270 */
        /* <DEDUP_REMOVED lines=8> */
[----:B---3--:R-:W-:-:S13]  /*1a150*/  ISETP.GE.AND P0, PT, R8, R5, PT ;  /* 0x000000050800720c */ /* 0x008fda0003f06270 */
[----:B0-----:R-:W-:-:S05]  /*1a160*/  @!P0 LEA R2, P5, R7, R2, 0x1 ;  /* 0x0000000207028211 */ /* 0x001fca00078a08ff */
[----:B------:R-:W-:-:S05]  /*1a170*/  @!P0 IMAD.X R3, RZ, RZ, R6, P5 ;  /* 0x000000ffff038224 */ /* 0x000fca00028e0606 */
[----:B------:R-:W-:Y:S04]  /*1a180*/  @!P0 LDGSTS.E.BYPASS.LTC128B.128 [R25+0x25400], desc[UR60][R2.64], !P4 ;  /* 0x2540000002198fae */ /* 0x000fe8000e101d7c */
[----:B------:R-:W-:Y:S04]  /*1a190*/  @!P0 LDGSTS.E.BYPASS.LTC128B.128 [R25+0x29400], desc[UR60][R2.64+0x80], !P3 ;  /* 0x2940008002198fae */ /* 0x000fe8000d901d7c */
[----:B------:R-:W-:Y:S04]  /*1a1a0*/  @!P0 LDGSTS.E.BYPASS.LTC128B.128 [R25+0x2d400], desc[UR60][R2.64+0x100], !P2 ;  /* 0x2d40010002198fae */ /* 0x000fe8000d101d7c */
[----:B------:R0:W-:Y:S04]  /*1a1b0*/  @!P0 LDGSTS.E.BYPASS.LTC128B.128 [R25+0x31400], desc[UR60][R2.64+0x180], !P1 ;  /* 0x3140018002198fae */ /* 0x0001e8000c901d7c */
[----:B------:R1:W2:Y:S04]  /*1a1c0*/  SHFL.IDX PT, R6, R0, 0x7, 0x181f ;  /* 0x00f81f0000067f89 */ /* 0x0002a800000e0000 */
[----:B0-----:R1:W0:Y:S02]  /*1a1d0*/  SHFL.IDX PT, R2, R4, 0x7, 0x181f ;  /* 0x00f81f0004027f89 */ /* 0x00122400000e0000 */
.L_x_1850:
[----:B-1----:R-:W3:Y:S01]  /*1a1e0*/  LDL.LU R0, [R1+0x3c] ;  /* 0x00003c0001007983 */ /* 0x002ee20000300800 */
[----:B------:R-:W-:Y:S01]  /*1a1f0*/  BSSY B0, `(.L_x_1654) ;  /* 0x000000c000007945 */ /* 0x000fe20003800000 */
[----:B---3--:R-:W-:-:S13]  /*1a200*/  ISETP.GE.AND P0, PT, R0, R5, PT ;  /* 0x000000050000720c */ /* 0x008fda0003f06270 */
[----:B------:R-:W-:Y:S05]  /*1a210*/  @P0 BRA `(.L_x_1655) ;  /* 0x0000000000240947 */ /* 0x000fea0003800000 */
[----:B0-----:R-:W-:-:S05]  /*1a220*/  LEA R2, P0, R7, R2, 0x1 ;  /* 0x0000000207027211 */ /* 0x001fca00078008ff */
[----:B--2---:R-:W-:-:S05]  /*1a230*/  IMAD.X R3, RZ, RZ, R6, P0 ;  /* 0x000000ffff037224 */ /* 0x004fca00000e0606 */
[----:B------:R-:W-:Y:S01]  /*1a240*/  @!PT LDS RZ, [RZ] ;  /* 0x00000000fffff984 */ /* 0x000fe20000000800 */
[----:B------:R-:W-:Y:S01]  /*1a250*/  @!PT LDS RZ, [RZ] ;  /* 0x00000000fffff984 */ /* 0x000fe20000000800 */
[----:B------:R-:W-:Y:S01]  /*1a260*/  @!PT LDS RZ, [RZ] ;  /* 0x00000000fffff984 */ /* 0x000fe20000000800 */
[----:B------:R1:W-:Y:S04]  /*1a270*/  LDGSTS.E.BYPASS.LTC128B.128 [R25+0x25c00], desc[UR60][R2.64], !P4 ;  /* 0x25c0000002197fae */ /* 0x0003e8000e101d7c */
[----:B------:R1:W-:Y:S04]  /*1a280*/  LDGSTS.E.BYPASS.LTC128B.128 [R25+0x29c00], desc[UR60][R2.64+0x80], !P3 ;  /* 0x29c0008002197fae */ /* 0x0003e8000d901d7c */
[----:B------:R1:W-:Y:S04]  /*1a290*/  LDGSTS.E.BYPASS.LTC128B.128 [R25+0x2dc00], desc[UR60][R2.64+0x100], !P2 ;  /* 0x2dc0010002197fae */ /* 0x0003e8000d101d7c */
[----:B------:R1:W-:Y:S02]  /*1a2a0*/  LDGSTS.E.BYPASS.LTC128B.128 [R25+0x31c00], desc[UR60][R2.64+0x180], !P1 ;  /* 0x31c0018002197fae */ /* 0x0003e4000c901d7c */
.L_x_1655:
[----:B------:R-:W-:Y:S05]  /*1a2b0*/  BSYNC B0 ;  /* 0x0000000000007941 */ /* 0x000fea0003800000 */
.L_x_1654:
[----:B------:R-:W-:Y:S01]  /*1a2c0*/  NOP ;  /* 0x0000000000007918 */ /* 0x000fe20000000000 */
[----:B------:R-:W-:-:S13]  /*1a2d0*/  PLOP3.LUT P0, PT, PT, PT, PT, 0x80, 0x0 ;  /* 0x000000000000781c */ /* 0x000fda0003f0f070 */
.L_x_1656:
[----:B------:R-:W-:Y:S02]  /*1a2e0*/  PLOP3.LUT P1, PT, P1, P0, PT, 0xa2, 0x0 ;  /* 0x000000000000781c */ /* 0x000fe40000f21472 */
[----:B------:R-:W-:-:S08]  /*1a2f0*/  @P0 R2UR P1, UR4, R22 ;  /* 0x00000000160402ca */ /* 0x000fd00000020000 */
[----:B------:R-:W-:-:S05]  /*1a300*/  @P0 PLOP3.LUT P0, PT, P1, PT, PT, 0x80, 0x0 ;  /* 0x000000000000081c */ /* 0x000fca0000f0f070 */
[----:B------:R-:W-:Y:S01]  /*1a310*/  @!P1 SYNCS.ARRIVE.TRANS64.RED.A0T1 RZ, [UR4+0x32410], RZ ;  /* 0x032410ffffff99a7 */ /* 0x000fe20008200404 */
[----:B------:R-:W-:Y:S07]  /*1a320*/  @!P1 ARRIVES.LDGSTSBAR.64.TRANSCNT [UR4+0x32410] ;  /* 0x03241000ff0099b0 */ /* 0x000fee0008000a84 */
[----:B------:R-:W-:Y:S05]  /*1a330*/  @P0 BRA.U.ANY `(.L_x_1656) ;  /* 0xfffffffd00e80947 */ /* 0x000fea000393ffff */
[----:B01----:R-:W3:Y:S02]  /*1a340*/  LDL.LU R2, [R1+0x40] ;  /* 0x0000400001027983 */ /* 0x003ee40000300800 */
[----:B---3--:R-:W-:-:S04]  /*1a350*/  IADD3 R2, R2, 0x1, RZ ;  /* 0x0000000102027810 */ /* 0x008fc80007ffe0ff */
[----:B------:R-:W-:Y:S01]  /*1a360*/  LEA.HI R0, R2, R2, RZ, 0x1 ;  /* 0x0000000202007211 */ /* 0x000fe200078f08ff */
[----:B------:R0:W-:Y:S03]  /*1a370*/  STL [R1+0x40], R2 ;  /* 0x0000400201007387 */ /* 0x0001e60000100800 */
        /* <DEDUP_REMOVED lines=8> */
.L_x_1851:
[----:B------:R-:W-:Y:S05]  /*1a400*/  BSYNC B0 ;  /* 0x0000000000007941 */ /* 0x000fea0003800000 */
.L_x_1657:
[----:B------:R-:W3:Y:S02]  /*1a410*/  LDL R0, [R1+0x60] ;  /* 0x0000600001007983 */ /* 0x000ee40000100800 */
[----:B---3--:R-:W-:-:S13]  /*1a420*/  ISETP.NE.AND P0, PT, R0, 0x3, PT ;  /* 0x000000030000780c */ /* 0x008fda0003f05270 */
[----:B------:R-:W-:Y:S05]  /*1a430*/  @!P0 BRA `(.L_x_1659) ;  /* 0x0000000000048947 */ /* 0x000fea0003800000 */
[----:B------:R-:W-:Y:S01]  /*1a440*/  BPT.TRAP 0x1 ;  /* 0x000000040000795c */ /* 0x000fe20000300000 */
.L_x_1659:
[----:B------:R-:W-:Y:S01]  /*1a450*/  SHF.L.U32 R0, R26, 0x1f, RZ ;  /* 0x0000001f1a007819 */ /* 0x000fe200000006ff */
[----:B------:R-:W-:Y:S03]  /*1a460*/  BSSY B0, `(.L_x_1660) ;  /* 0x0000003000007945 */ /* 0x000fe60003800000 */
[----:B------:R-:W1:Y:S02]  /*1a470*/  SYNCS.PHASECHK.TRANS64.TRYWAIT P0, [R29+URZ+0x32460], R0 ;  /* 0x032460001d0075a7 */ /* 0x000e64000800017f */
[----:B-1----:R-:W-:Y:S05]  /*1a480*/  @!P0 BRA `(.L_x_1661) ;  /* 0x0000006400508947 */ /* 0x002fea0003800000 */
.L_x_1852:
[----:B------:R-:W-:Y:S05]  /*1a490*/  BSYNC B0 ;  /* 0x0000000000007941 */ /* 0x000fea0003800000 */
.L_x_1660:
[----:B0-----:R-:W1:Y:S01]  /*1a4a0*/  LDL.LU R3, [R1+0x48] ;  /* 0x0000480001037983 */ /* 0x001e620000300800 */
[----:B------:R-:W-:Y:S01]  /*1a4b0*/  ULDC.64 UR4, c[0x0][0x328] ;  /* 0x0000ca0000047ab9 */ /* 0x000fe20000000a00 */
[----:B------:R-:W-:Y:S02]  /*1a4c0*/  ULDC.64 UR6, c[0x0][0x318] ;  /* 0x0000c60000067ab9 */ /* 0x000fe40000000a00 */
[----:B------:R-:W3:Y:S04]  /*1a4d0*/  LDL.LU R2, [R1+0x4] ;  /* 0x0000040001027983 */ /* 0x000ee80000300800 */
[----:B--2---:R-:W2:Y:S04]  /*1a4e0*/  LDL.LU R6, [R1+0x4c] ;  /* 0x00004c0001067983 */ /* 0x004ea80000300800 */
[----:B------:R-:W4:Y:S04]  /*1a4f0*/  LDL R7, [R1] ;  /* 0x0000000001077983 */ /* 0x000f280000100800 */
[----:B------:R-:W5:Y:S01]  /*1a500*/  LDL.LU R4, [R1+0x5c] ;  /* 0x00005c0001047983 */ /* 0x000f620000300800 */
[----:B-1----:R-:W-:-:S04]  /*1a510*/  IMAD R0, R3, UR4, RZ ;  /* 0x0000000403007c24 */ /* 0x002fc8000f8e02ff */
[C---:B---3--:R-:W-:Y:S02]  /*1a520*/  IMAD R5, R2.reuse, UR5, R0 ;  /* 0x0000000502057c24 */ /* 0x048fe4000f8e0200 */
[----:B------:R-:W-:Y:S01]  /*1a530*/  IMAD.WIDE.U32 R2, R2, UR4, RZ ;  /* 0x0000000402027c25 */ /* 0x000fe2000f8e00ff */
[----:B------:R-:W-:-:S03]  /*1a540*/  ULDC.64 UR4, c[0x0][0x338] ;  /* 0x0000ce0000047ab9 */ /* 0x000fc60000000a00 */
[----:B------:R-:W-:Y:S02]  /*1a550*/  IMAD.IADD R3, R3, 0x1, R5 ;  /* 0x0000000103037824 */ /* 0x000fe400078e0205 */
[----:B--2---:R-:W-:Y:S01]  /*1a560*/  IMAD R0, R6, UR4, RZ ;  /* 0x0000000406007c24 */ /* 0x004fe2000f8e02ff */
[----:B----4-:R-:W-:Y:S01]  /*1a570*/  LOP3.LUT P3, RZ, R7, 0x10, RZ, 0xc0, !PT ;  /* 0x0000001007ff7812 */ /* 0x010fe2000786c0ff */
[----:B------:R-:W-:Y:S01]  /*1a580*/  IMAD.WIDE.U32 R2, R37, UR4, R2 ;  /* 0x0000000425027c25 */ /* 0x000fe2000f8e0002 */
[C---:B------:R-:W-:Y:S02]  /*1a590*/  LOP3.LUT P2, RZ, R7.reuse, 0x8, RZ, 0xc0, !PT ;  /* 0x0000000807ff7812 */ /* 0x040fe4000784c0ff */
[----:B------:R-:W-:Y:S01]  /*1a5a0*/  LOP3.LUT P1, RZ, R7, 0x4, RZ, 0xc0, !PT ;  /* 0x0000000407ff7812 */ /* 0x000fe2000782c0ff */
[----:B------:R-:W-:Y:S01]  /*1a5b0*/  IMAD R5, R37, UR5, R0 ;  /* 0x0000000525057c24 */ /* 0x000fe2000f8e0200 */
[----:B------:R-:W-:Y:S01]  /*1a5c0*/  ULDC.64 UR4, c[0x0][0x330] ;  /* 0x0000cc0000047ab9 */ /* 0x000fe20000000a00 */
[----:B------:R-:W-:-:S02]  /*1a5d0*/  SEL R0, RZ, 0x2, P3 ;  /* 0x00000002ff007807 */ /* 0x000fc40001800000 */
[----:B------:R-:W-:Y:S01]  /*1a5e0*/  IMAD.IADD R3, R3, 0x1, R5 ;  /* 0x0000000103037824 */ /* 0x000fe200078e0205 */
[----:B------:R-:W-:Y:S02]  /*1a5f0*/  LOP3.LUT P4, RZ, R7, 0x1, RZ, 0xc0, !PT ;  /* 0x0000000107ff7812 */ /* 0x000fe4000788c0ff */
[----:B------:R-:W-:Y:S01]  /*1a600*/  SEL R7, RZ, 0x8, P1 ;  /* 0x00000008ff077807 */ /* 0x000fe20000800000 */
[----:B------:R-:W-:Y:S01]  /*1a610*/  IMAD.WIDE.U32 R2, R18, UR4, R2 ;  /* 0x0000000412027c25 */ /* 0x000fe2000f8e0002 */
[----:B------:R-:W-:-:S03]  /*1a620*/  UMOV UR4, 0xffffffff ;  /* 0xffffffff00047882 */ /* 0x000fc60000000000 */
[----:B------:R-:W-:Y:S01]  /*1a630*/  IMAD R3, R18, UR5, R3 ;  /* 0x0000000512037c24 */ /* 0x000fe2000f8e0203 */
[----:B------:R-:W-:-:S04]  /*1a640*/  LEA R5, P0, R2, UR6, 0x1 ;  /* 0x0000000602057c11 */ /* 0x000fc8000f8008ff */
[----:B------:R-:W-:Y:S02]  /*1a650*/  LEA.HI.X R6, R2, UR7, R3, 0x1, P0 ;  /* 0x0000000702067c11 */ /* 0x000fe400080f0c03 */
[----:B------:R-:W-:-:S04]  /*1a660*/  SEL R3, RZ, 0x4, P2 ;  /* 0x00000004ff037807 */ /* 0x000fc80001000000 */
[----:B-----5:R-:W-:Y:S01]  /*1a670*/  IADD3 R0, R3, R0, R4 ;  /* 0x0000000003007210 */ /* 0x020fe20007ffe004 */
        /* <DEDUP_REMOVED lines=73> */
.L_x_1866:
        /* <DEDUP_REMOVED lines=15> */
.L_x_1663:
[----:B------:R-:W-:Y:S02]  /*1ac00*/  PLOP3.LUT P1, PT, P1, P0, PT, 0xa2, 0x0 ;  /* 0x000000000000781c */ /* 0x000fe40000f21472 */
[----:B------:R-:W-:-:S08]  /*1ac10*/  @P0 R2UR P1, UR4, R29 ;  /* 0x000000001d0402ca */ /* 0x000fd00000020000 */
[----:B------:R-:W-:-:S05]  /*1ac20*/  @P0 PLOP3.LUT P0, PT, P1, PT, PT, 0x80, 0x0 ;  /* 0x000000000000081c */ /* 0x000fca0000f0f070 */
[----:B------:R-:W-:Y:S01]  /*1ac30*/  @!P1 SYNCS.ARRIVE.TRANS64.RED.A0T1 RZ, [UR4+0x32450], RZ ;  /* 0x032450ffffff99a7 */ /* 0x000fe20008200404 */
[----:B------:R-:W-:Y:S07]  /*1ac40*/  @!P1 ARRIVES.LDGSTSBAR.64.TRANSCNT [UR4+0x32450] ;  /* 0x03245000ff0099b0 */ /* 0x000fee0008000a84 */
[----:B------:R-:W-:Y:S05]  /*1ac50*/  @P0 BRA.U.ANY `(.L_x_1663) ;  /* 0xfffffffd00e80947 */ /* 0x000fea000393ffff */
[----:B------:R-:W-:Y:S01]  /*1ac60*/  NOP ;  /* 0x0000000000007918 */ /* 0x000fe20000000000 */
[----:B0-----:R-:W2:Y:S02]  /*1ac70*/  LDL R2, [R1+0x60] ;  /* 0x0000600001027983 */ /* 0x001ea40000100800 */
[----:B--2---:R-:W-:-:S13]  /*1ac80*/  ISETP.NE.AND P2, PT, R2, 0x3, PT ;  /* 0x000000030200780c */ /* 0x004fda0003f45270 */
[----:B------:R-:W-:Y:S05]  /*1ac90*/  @!P2 BRA `(.L_x_1664) ;  /* 0x000000000004a947 */ /* 0x000fea0003800000 */
[----:B------:R-:W-:Y:S01]  /*1aca0*/  BPT.TRAP 0x1 ;  /* 0x000000040000795c */ /* 0x000fe20000300000 */
.L_x_1664:
[----:B------:R-:W2:Y:S01]  /*1acb0*/  LDL.LU R2, [R1+0x44] ;  /* 0x0000440001027983 */ /* 0x000ea20000300800 */
[----:B------:R0:W-:Y:S01]  /*1acc0*/  SYNCS.ARRIVE.TRANS64.A1T0 RZ, [R29+URZ+0x32450], RZ ;  /* 0x032450ff1dff79a7 */ /* 0x0001e2000810003f */
[----:B------:R-:W-:Y:S01]  /*1acd0*/  BSSY B0, `(.L_x_1665) ;  /* 0x00000de000007945 */ /* 0x000fe20003800000 */
[----:B--2---:R-:W-:-:S05]  /*1ace0*/  VIADD R10, R2, 0xfffffffe ;  /* 0xfffffffe020a7836 */ /* 0x004fca0000000000 */
[----:B------:R-:W-:-:S13]  /*1acf0*/  ISETP.GE.AND P0, PT, R10, R32, PT ;  /* 0x000000200a00720c */ /* 0x000fda0003f06270 */
[----:B0-----:R-:W-:Y:S05]  /*1ad00*/  @!P0 BRA `(.L_x_1666) ;  /* 0x0000000c00688947 */ /* 0x001fea0003800000 */
.L_x_1679:
[----:B--2---:R-:W2:Y:S01]  /*1ad10*/  LDL R12, [R1+0x60] ;  /* 0x00006000010c7983 */ /* 0x004ea20000100800 */
[----:B0-----:R-:W0:Y:S01]  /*1ad20*/  LDC R6, c[0x0][0x430] ;  /* 0x00010c00ff067b82 */ /* 0x001e220000000800 */
[----:B------:R-:W1:Y:S01]  /*1ad30*/  S2R R2, SR_TID.X ;  /* 0x0000000000027919 */ /* 0x000e620000002100 */
[----:B---3--:R-:W3:Y:S01]  /*1ad40*/  S2R R4, SR_TID.X ;  /* 0x0000000000047919 */ /* 0x008ee20000002100 */
[----:B0-----:R-:W-:Y:S02]  /*1ad50*/  ISETP.NE.AND P0, PT, R6, 0x1, PT ;  /* 0x000000010600780c */ /* 0x001fe40003f05270 */
[----:B-1----:R-:W-:-:S11]  /*1ad60*/  LOP3.LUT R2, R2, 0x7f, RZ, 0xc0, !PT ;  /* 0x0000007f02027812 */ /* 0x002fd600078ec0ff */
[----:B------:R-:W0:Y:S01]  /*1ad70*/  @P0 LDC R3, c[0x0][0x438] ;  /* 0x00010e00ff030b82 */ /* 0x000e220000000800 */
[----:B---3--:R-:W-:Y:S01]  /*1ad80*/  IMAD.SHL.U32 R4, R4, 0x10, RZ ;  /* 0x0000001004047824 */ /* 0x008fe200078e00ff */
[----:B------:R-:W-:-:S04]  /*1ad90*/  SHF.R.U32.HI R2, RZ, 0x3, R2 ;  /* 0x00000003ff027819 */ /* 0x000fc80000011602 */
[----:B------:R-:W-:Y:S02]  /*1ada0*/  LOP3.LUT R4, R2, 0x70, R4, 0xf8, !PT ;  /* 0x0000007002047812 */ /* 0x000fe400078ef804 */
[----:B------:R-:W1:Y:S02]  /*1adb0*/  @P0 LDC R2, c[0x0][0x434] ;  /* 0x00010d00ff020b82 */ /* 0x000e640000000800 */
[----:B------:R-:W-:Y:S01]  /*1adc0*/  ISETP.GT.U32.AND P1, PT, R4, 0x5f, PT ;  /* 0x0000005f0400780c */ /* 0x000fe20003f24070 */
[----:B------:R-:W-:-:S04]  /*1add0*/  IMAD R7, R10, 0x60, R33 ;  /* 0x000000600a077824 */ /* 0x000fc800078e0221 */
[----:B------:R-:W-:-:S08]  /*1ade0*/  IMAD.IADD R7, R4, 0x1, R7 ;  /* 0x0000000104077824 */ /* 0x000fd000078e0207 */
[----:B------:R-:W3:Y:S01]  /*1adf0*/  @!P1 LDC.64 R4, c[0x0][0x428] ;  /* 0x00010a00ff049b82 */ /* 0x000ee20000000a00 */
[----:B------:R-:W-:-:S07]  /*1ae00*/  IMAD.MOV.U32 R11, RZ, RZ, R7 ;  /* 0x000000ffff0b7224 */ /* 0x000fce00078e0007 */
[----:B------:R-:W4:Y:S01]  /*1ae10*/  @!P1 LDC.64 R8, c[0x0][0x418] ;  /* 0x00010600ff089b82 */ /* 0x000f220000000a00 */
[----:B-1----:R-:W-:-:S05]  /*1ae20*/  @P0 IMAD.HI.U32 R2, R7, R2, RZ ;  /* 0x0000000207020227 */ /* 0x002fca00078e00ff */
[----:B0-----:R-:W-:-:S04]  /*1ae30*/  @P0 SHF.R.U32.HI R11, RZ, R3, R2 ;  /* 0x00000003ff0b0219 */ /* 0x001fc80000011602 */
[----:B------:R-:W-:Y:S02]  /*1ae40*/  @!P1 SHF.R.S32.HI R3, RZ, 0x1f, R11 ;  /* 0x0000001fff039819 */ /* 0x000fe4000001140b */
[----:B------:R-:W-:-:S05]  /*1ae50*/  @!P1 MOV R2, R11 ;  /* 0x0000000b00029202 */ /* 0x000fca0000000f00 */
[----:B---3--:R-:W-:-:S04]  /*1ae60*/  @!P1 IMAD.WIDE.U32 R2, R28, R4, R2 ;  /* 0x000000041c029225 */ /* 0x008fc800078e0002 */
[----:B------:R-:W-:-:S04]  /*1ae70*/  @!P1 IMAD R4, R34, R4, RZ ;  /* 0x0000000422049224 */ /* 0x000fc800078e02ff */
[----:B------:R-:W-:Y:S01]  /*1ae80*/  @!P1 IMAD R5, R28, R5, R4 ;  /* 0x000000051c059224 */ /* 0x000fe200078e0204 */
[----:B----4-:R-:W-:-:S03]  /*1ae90*/  @!P1 LEA R8, P0, R2, R8, 0x2 ;  /* 0x0000000802089211 */ /* 0x010fc600078010ff */
[----:B------:R-:W-:Y:S02]  /*1aea0*/  @!P1 IMAD.IADD R3, R5, 0x1, R3 ;  /* 0x0000000105039824 */ /* 0x000fe400078e0203 */
[----:B------:R-:W-:-:S03]  /*1aeb0*/  IMAD.MOV.U32 R5, RZ, RZ, RZ ;  /* 0x000000ffff057224 */ /* 0x000fc600078e00ff */
[----:B------:R-:W-:Y:S01]  /*1aec0*/  @!P1 LEA.HI.X R9, R2, R9, R3, 0x2, P0 ;  /* 0x0000000902099211 */ /* 0x000fe200000f1403 */
[----:B------:R-:W-:-:S04]  /*1aed0*/  VIADD R24, R24, 0x1 ;  /* 0x0000000118187836 */ /* 0x000fc80000000000 */
[----:B------:R0:W5:Y:S01]  /*1aee0*/  @!P1 LDG.E R5, desc[UR60][R8.64] ;  /* 0x0000003c08059981 */ /* 0x000162000c1e1900 */
[----:B------:R-:W-:-:S04]  /*1aef0*/  ISETP.NE.AND P0, PT, R24, 0x2, PT ;  /* 0x000000021800780c */ /* 0x000fc80003f05270 */
[----:B------:R-:W-:Y:S01]  /*1af00*/  SEL R3, RZ, 0x1, P0 ;  /* 0x00000001ff037807 */ /* 0x000fe20000000000 */
[----:B------:R-:W-:-:S03]  /*1af10*/  IMAD.MOV R2, RZ, RZ, -R11 ;  /* 0x000000ffff027224 */ /* 0x000fc600078e0a0b */
[----:B------:R-:W-:Y:S01]  /*1af20*/  LOP3.LUT R26, R26, R3, RZ, 0x3c, !PT ;  /* 0x000000031a1a7212 */ /* 0x000fe200078e3cff */
[----:B------:R-:W-:Y:S01]  /*1af30*/  IMAD.MOV.U32 R3, RZ, RZ, R10 ;  /* 0x000000ffff037224 */ /* 0x000fe200078e000a */
[----:B------:R-:W-:Y:S05]  /*1af40*/  YIELD ;  /* 0x0000000000007946 */ /* 0x000fea0003800000 */
[----:B------:R-:W-:Y:S01]  /*1af50*/  SEL R24, R24, RZ, P0 ;  /* 0x000000ff18187207 */ /* 0x000fe20000000000 */
[----:B------:R-:W-:Y:S01]  /*1af60*/  IMAD R6, R6, R2, R7 ;  /* 0x0000000206067224 */ /* 0x000fe200078e0207 */
[----:B------:R-:W-:Y:S01]  /*1af70*/  ISETP.GT.AND P2, PT, R3, R32, PT ;  /* 0x000000200300720c */ /* 0x000fe20003f44270 */
[----:B------:R-:W-:Y:S01]  /*1af80*/  VIADD R10, R10, 0xffffffff ;  /* 0xffffffff0a0a7836 */ /* 0x000fe20000000000 */
[----:B--2---:R-:W-:-:S13]  /*1af90*/  ISETP.NE.AND P1, PT, R12, 0x3, PT ;  /* 0x000000030c00780c */ /* 0x004fda0003f25270 */
[----:B0-----:R-:W-:Y:S05]  /*1afa0*/  @!P1 BRA `(.L_x_1667) ;  /* 0x0000000000049947 */ /* 0x001fea0003800000 */
[----:B------:R-:W-:Y:S01]  /*1afb0*/  BPT.TRAP 0x1 ;  /* 0x000000040000795c */ /* 0x000fe20000300000 */
.L_x_1667:
[----:B------:R-:W-:Y:S01]  /*1afc0*/  IMAD R4, R24, 0x8, R22 ;  /* 0x0000000818047824 */ /* 0x000fe200078e0216 */
[----:B------:R-:W-:Y:S01]  /*1afd0*/  SHF.L.U32 R21, R26, 0x1f, RZ ;  /* 0x0000001f1a157819 */ /* 0x000fe200000006ff */
[----:B------:R-:W-:Y:S01]  /*1afe0*/  BSSY B1, `(.L_x_1668) ;  /* 0x0000004000017945 */ /* 0x000fe20003800000 */
[----:B------:R-:W-:Y:S02]  /*1aff0*/  SHF.R.S32.HI R17, RZ, 0x1f, R6 ;  /* 0x0000001fff117819 */ /* 0x000fe40000011406 */
[----:B------:R-:W0:Y:S02]  /*1b000*/  SYNCS.PHASECHK.TRANS64.TRYWAIT P0, [R4+URZ+0x32440], R21 ;  /* 0x03244015040075a7 */ /* 0x000e24000800017f */
[----:B0-----:R-:W-:Y:S05]  /*1b010*/  @!P0 BRA `(.L_x_1669) ;  /* 0x0000006000c08947 */ /* 0x001fea0003800000 */
.L_x_1867:
[----:B------:R-:W-:Y:S05]  /*1b020*/  BSYNC B1 ;  /* 0x0000000000017941 */ /* 0x000fea0003800000 */
.L_x_1668:
        /* <DEDUP_REMOVED lines=51> */
.L_x_1881:
        /* <DEDUP_REMOVED lines=8> */
.L_x_1671:
[----:B------:R-:W-:Y:S02]  /*1b3e0*/  PLOP3.LUT P1, PT, P1, P0, PT, 0xa2, 0x0 ;  /* 0x000000000000781c */ /* 0x000fe40000f21472 */
[----:B------:R-:W-:-:S08]  /*1b3f0*/  @P0 R2UR P1, UR4, R4 ;  /* 0x00000000040402ca */ /* 0x000fd00000020000 */
[----:B------:R-:W-:-:S05]  /*1b400*/  @P0 PLOP3.LUT P0, PT, P1, PT, PT, 0x80, 0x0 ;  /* 0x000000000000081c */ /* 0x000fca0000f0f070 */
[----:B------:R-:W-:Y:S01]  /*1b410*/  @!P1 SYNCS.ARRIVE.TRANS64.RED.A0T1 RZ, [UR4+0x32430], RZ ;  /* 0x032430ffffff99a7 */ /* 0x000fe20008200404 */
[----:B------:R-:W-:Y:S07]  /*1b420*/  @!P1 ARRIVES.LDGSTSBAR.64.TRANSCNT [UR4+0x32430] ;  /* 0x03243000ff0099b0 */ /* 0x000fee0008000a84 */
[----:B------:R-:W-:Y:S05]  /*1b430*/  @P0 BRA.U.ANY `(.L_x_1671) ;  /* 0xfffffffd00e80947 */ /* 0x000fea000393ffff */
[----:B------:R-:W-:Y:S01]  /*1b440*/  NOP ;  /* 0x0000000000007918 */ /* 0x000fe20000000000 */
[----:B--2---:R-:W2:Y:S02]  /*1b450*/  LDL R2, [R1+0x60] ;  /* 0x0000600001027983 */ /* 0x004ea40000100800 */
[----:B--2---:R-:W-:-:S13]  /*1b460*/  ISETP.NE.AND P3, PT, R2, 0x3, PT ;  /* 0x000000030200780c */ /* 0x004fda0003f65270 */
[----:B------:R-:W-:Y:S05]  /*1b470*/  @!P3 BRA `(.L_x_1672) ;  /* 0x000000000004b947 */ /* 0x000fea0003800000 */
[----:B------:R-:W-:Y:S01]  /*1b480*/  BPT.TRAP 0x1 ;  /* 0x000000040000795c */ /* 0x000fe20000300000 */
.L_x_1672:
[----:B------:R2:W-:Y:S01]  /*1b490*/  SYNCS.ARRIVE.TRANS64.A1T0 RZ, [R4+URZ+0x32430], RZ ;  /* 0x032430ff04ff79a7 */ /* 0x0005e2000810003f */
[----:B------:R-:W-:Y:S05]  /*1b4a0*/  @!P3 BRA `(.L_x_1673) ;  /* 0x000000000004b947 */ /* 0x000fea0003800000 */
[----:B------:R-:W-:Y:S01]  /*1b4b0*/  BPT.TRAP 0x1 ;  /* 0x000000040000795c */ /* 0x000fe20000300000 */
.L_x_1673:
[----:B------:R-:W3:Y:S01]  /*1b4c0*/  SYNCS.PHASECHK.TRANS64.TRYWAIT P0, [R4+URZ+0x32460], R21 ;  /* 0x03246015040075a7 */ /* 0x000ee2000800017f */
[----:B------:R-:W-:Y:S04]  /*1b4d0*/  BSSY B1, `(.L_x_1674) ;  /* 0x0000002000017945 */ /* 0x000fe80003800000 */
[----:B---3--:R-:W-:Y:S05]  /*1b4e0*/  @!P0 BRA `(.L_x_1675) ;  /* 0x0000006400448947 */ /* 0x008fea0003800000 */
.L_x_1882:
[----:B------:R-:W-:Y:S05]  /*1b4f0*/  BSYNC B1 ;  /* 0x0000000000017941 */ /* 0x000fea0003800000 */
.L_x_1674:
        /* <DEDUP_REMOVED lines=67> */
.L_x_1896:
        /* <DEDUP_REMOVED lines=11> */
.L_x_1677:
[----:B------:R-:W-:Y:S02]  /*1b9e0*/  PLOP3.LUT P1, PT, P1, P0, PT, 0xa2, 0x0 ;  /* 0x000000000000781c */ /* 0x000fe40000f21472 */
[----:B------:R-:W-:-:S08]  /*1b9f0*/  @P0 R2UR P1, UR4, R4 ;  /* 0x00000000040402ca */ /* 0x000fd00000020000 */
[----:B------:R-:W-:-:S05]  /*1ba00*/  @P0 PLOP3.LUT P0, PT, P1, PT, PT, 0x80, 0x0 ;  /* 0x000000000000081c */ /* 0x000fca0000f0f070 */
[----:B------:R-:W-:Y:S01]  /*1ba10*/  @!P1 SYNCS.ARRIVE.TRANS64.RED.A0T1 RZ, [UR4+0x32450], RZ ;  /* 0x032450ffffff99a7 */ /* 0x000fe20008200404 */
[----:B------:R-:W-:Y:S07]  /*1ba20*/  @!P1 ARRIVES.LDGSTSBAR.64.TRANSCNT [UR4+0x32450] ;  /* 0x03245000ff0099b0 */ /* 0x000fee0008000a84 */
[----:B------:R-:W-:Y:S05]  /*1ba30*/  @P0 BRA.U.ANY `(.L_x_1677) ;  /* 0xfffffffd00e80947 */ /* 0x000fea000393ffff */
[----:B------:R-:W-:Y:S01]  /*1ba40*/  NOP ;  /* 0x0000000000007918 */ /* 0x000fe20000000000 */
[----:B0-----:R-:W4:Y:S02]  /*1ba50*/  LDL R2, [R1+0x60] ;  /* 0x0000600001027983 */ /* 0x001f240000100800 */
[----:B----4-:R-:W-:-:S13]  /*1ba60*/  ISETP.NE.AND P3, PT, R2, 0x3, PT ;  /* 0x000000030200780c */ /* 0x010fda0003f65270 */
[----:B------:R-:W-:Y:S05]  /*1ba70*/  @!P3 BRA `(.L_x_1678) ;  /* 0x000000000004b947 */ /* 0x000fea0003800000 */
[----:B------:R-:W-:Y:S01]  /*1ba80*/  BPT.TRAP 0x1 ;  /* 0x000000040000795c */ /* 0x000fe20000300000 */
.L_x_1678:
[----:B------:R0:W-:Y:S01]  /*1ba90*/  SYNCS.ARRIVE.TRANS64.A1T0 RZ, [R4+URZ+0x32450], RZ ;  /* 0x032450ff04ff79a7 */ /* 0x0001e2000810003f */
[----:B------:R-:W-:Y:S05]  /*1baa0*/  @P2 BRA `(.L_x_1679) ;  /* 0xfffffff000982947 */ /* 0x000fea000383ffff */
.L_x_1666:
[----:B------:R-:W-:Y:S05]  /*1bab0*/  BSYNC B0 ;  /* 0x0000000000007941 */ /* 0x000fea0003800000 */
.L_x_1665:
        /* <DEDUP_REMOVED lines=21> */
.L_x_1681:
[----:B------:R-:W-:Y:S05]  /*1bc10*/  BSYNC B0 ;  /* 0x0000000000007941 */ /* 0x000fea0003800000 */
.L_x_1680:
[----:B------:R-:W-:-:S07]  /*1bc20*/  SEL R24, R24, RZ, P0 ;  /* 0x000000ff18187207 */ /* 0x000fce0000000000 */
.L_x_1634:
[----:B------:R-:W-:Y:S05]  /*1bc30*/  BSYNC B7 ;  /* 0x0000000000077941 */ /* 0x000fea0003800000 */
.L_x_1632:
[----:B------:R-:W4:Y:S02]  /*1bc40*/  LDL R0, [R1] ;  /* 0x0000000001007983 */ /* 0x000f240000100800 */
[----:B----4-:R-:W-:-:S13]  /*1bc50*/  LOP3.LUT P0, RZ, R0, 0x1000, RZ, 0xc0, !PT ;  /* 0x0000100000ff7812 */ /* 0x010fda000780c0ff */
[----:B------:R-:W-:Y:S05]  /*1bc60*/  @!P0 BRA `(.L_x_1682) ;  /* 0x0000000000248947 */ /* 0x000fea0003800000 */
[----:B------:R-:W-:Y:S05]  /*1bc70*/  WARPSYNC.ALL ;  /* 0x0000000000007948 */ /* 0x000fea0003800000 */
[----:B------:R-:W4:Y:S08]  /*1bc80*/  S2UR UR5, SR_CgaCtaId ;  /* 0x00000000000579c3 */ /* 0x000f300000008800 */
[----:B------:R-:W-:Y:S06]  /*1bc90*/  BAR.SYNC.DEFER_BLOCKING 0x5, 0x180 ;  /* 0x0146000000007b1d */ /* 0x000fec0000010000 */
[----:B------:R-:W-:-:S02]  /*1bca0*/  UMOV UR4, 0x400 ;  /* 0x0000040000047882 */ /* 0x000fc40000000000 */
[----:B----4-:R-:W-:-:S06]  /*1bcb0*/  ULEA UR4, UR5, UR4, 0x18 ;  /* 0x0000000405047291 */ /* 0x010fcc000f8ec03f */
[----:B0-----:R-:W-:-:S05]  /*1bcc0*/  MOV R22, UR4 ;  /* 0x0000000400167c02 */ /* 0x001fca0008000f00 */
[----:B------:R0:W4:Y:S01]  /*1bcd0*/  LDS.128 R16, [R22+0x324d0] ;  /* 0x0324d00016107984 */ /* 0x0001220000000c00 */
[----:B------:R-:W-:Y:S06]  /*1bce0*/  BAR.ARV 0x4, 0x180 ;  /* 0x0106000000007b1d */ /* 0x000fec0000002000 */
[----:B------:R-:W-:Y:S05]  /*1bcf0*/  BRA `(.L_x_1683) ;  /* 0x0000000800d07947 */ /* 0x000fea0003800000 */
.L_x_1682:
[----:B------:R-:W4:Y:S01]  /*1bd00*/  S2R R9, SR_TID.X ;  /* 0x0000000000097919 */ /* 0x000f220000002100 */
[----:B------:R-:W-:Y:S01]  /*1bd10*/  UMOV UR4, 0xffffffff ;  /* 0xffffffff00047882 */ /* 0x000fe20000000000 */
[----:B----4-:R-:W-:-:S04]  /*1bd20*/  LOP3.LUT R9, R9, 0x1f, RZ, 0xc0, !PT ;  /* 0x0000001f09097812 */ /* 0x010fc800078ec0ff */
[----:B------:R-:W-:Y:S01]  /*1bd30*/  ISETP.NE.AND P0, PT, R9, 0x1f, PT ;  /* 0x0000001f0900780c */ /* 0x000fe20003f05270 */
[----:B------:R-:W-:-:S12]  /*1bd40*/  BRA.DIV UR4, `(.L_x_1684) ;  /* 0x0000006604087947 */ /* 0x000fd8000b800000 */
[----:B0-----:R-:W-:Y:S01]  /*1bd50*/  IMAD.IADD R7, R19, 0x1, R9 ;  /* 0x0000000113077824 */ /* 0x001fe200078e0209 */
[----:B------:R-:W-:-:S04]  /*1bd60*/  ULDC UR4, c[0x0][0xd3c] ;  /* 0x00034f0000047ab9 */ /* 0x000fc80000000800 */
[----:B------:R-:W-:-:S13]  /*1bd70*/  ISETP.GE.OR P1, PT, R7, UR4, !P0 ;  /* 0x0000000407007c0c */ /* 0x000fda000c726670 */
[----:B------:R-:W0:Y:S08]  /*1bd80*/  @!P1 LDC.64 R2, c[0x0][0xd80] ;  /* 0x00036000ff029b82 */ /* 0x000e300000000a00 */
[----:B--23--:R-:W2:Y:S01]  /*1bd90*/  @!P1 LDC.64 R4, c[0x0][0xd78] ;  /* 0x00035e00ff049b82 */ /* 0x00cea20000000a00 */
[----:B0-----:R-:W-:-:S05]  /*1bda0*/  @!P1 IMAD.WIDE R2, R7, 0x4, R2 ;  /* 0x0000000407029825 */ /* 0x001fca00078e0202 */
[----:B------:R2:W3:Y:S02]  /*1bdb0*/  @!P1 LDG.E R8, desc[UR60][R2.64] ;  /* 0x0000003c02089981 */ /* 0x0004e4000c1e1900 */
[----:B--2---:R-:W-:-:S05]  /*1bdc0*/  @!P1 IMAD.WIDE R2, R7, 0x4, R4 ;  /* 0x0000000407029825 */ /* 0x004fca00078e0204 */
[----:B------:R-:W2:Y:S01]  /*1bdd0*/  @!P1 LDG.E R5, desc[UR60][R2.64] ;  /* 0x0000003c02059981 */ /* 0x000ea2000c1e1900 */
        /* <DEDUP_REMOVED lines=9> */
[----:B---3--:R-:W-:Y:S02]  /*1be70*/  @!P1 IMAD.MOV.U32 R7, RZ, RZ, R8 ;  /* 0x000000ffff079224 */ /* 0x008fe400078e0008 */
[----:B--2---:R-:W-:Y:S01]  /*1be80*/  @!P1 IMAD.MOV.U32 R4, RZ, RZ, R5 ;  /* 0x000000ffff049224 */ /* 0x004fe200078e0005 */
        /* <DEDUP_REMOVED lines=17> */
[----:B------:R0:W2:Y:S02]  /*1bfa0*/  SHFL.IDX PT, R14, R3, 0x1f, 0x1f ;  /* 0x03e01f00030e7f89 */ /* 0x0000a400000e0000 */
.L_x_1906:
[----:B------:R-:W-:Y:S02]  /*1bfb0*/  ULDC UR4, c[0x0][0xd38] ;  /* 0x00034e0000047ab9 */ /* 0x000fe40000000800 */
[----:B------:R-:W-:-:S04]  /*1bfc0*/  IMAD.U32 R5, RZ, RZ, UR4 ;  /* 0x00000004ff057e24 */ /* 0x000fc8000f8e00ff */
[----:B--2---:R-:W-:-:S04]  /*1bfd0*/  IMAD R9, R14, R5, RZ ;  /* 0x000000050e097224 */ /* 0x004fc800078e02ff */
[----:B------:R-:W-:-:S05]  /*1bfe0*/  IMAD.IADD R6, R6, 0x1, R9 ;  /* 0x0000000106067824 */ /* 0x000fca00078e0209 */
[----:B------:R-:W-:-:S13]  /*1bff0*/  ISETP.GT.AND P6, PT, R6, R0, PT ;  /* 0x000000000600720c */ /* 0x000fda0003fc4270 */
[----:B------:R-:W-:Y:S05]  /*1c000*/  @P6 BRA `(.L_x_1685) ;  /* 0x0000000000a46947 */ /* 0x000fea0003800000 */
.L_x_1688:
[----:B------:R-:W2:Y:S01]  /*1c010*/  LDC R2, c[0x0][0xd3c] ;  /* 0x00034f00ff027b82 */ /* 0x000ea20000000800 */
[----:B------:R-:W-:-:S05]  /*1c020*/  VIADD R19, R19, 0x1f ;  /* 0x0000001f13137836 */ /* 0x000fca0000000000 */
[----:B--2---:R-:W-:-:S13]  /*1c030*/  ISETP.GE.AND P6, PT, R19, R2, PT ;  /* 0x000000021300720c */ /* 0x004fda0003fc6270 */
[----:B------:R-:W-:Y:S05]  /*1c040*/  @P6 BRA `(.L_x_1686) ;  /* 0x0000000400b86947 */ /* 0x000fea0003800000 */
[----:B0-----:R-:W0:Y:S01]  /*1c050*/  S2R R3, SR_TID.X ;  /* 0x0000000000037919 */ /* 0x001e220000002100 */
[----:B------:R-:W-:Y:S01]  /*1c060*/  IMAD.MOV.U32 R7, RZ, RZ, RZ ;  /* 0x000000ffff077224 */ /* 0x000fe200078e00ff */
[----:B0-----:R-:W-:-:S05]  /*1c070*/  LOP3.LUT R3, R3, 0x1f, RZ, 0xc0, !PT ;  /* 0x0000001f03037812 */ /* 0x001fca00078ec0ff */
[----:B------:R-:W-:-:S05]  /*1c080*/  IMAD.IADD R9, R19, 0x1, R3 ;  /* 0x0000000113097824 */ /* 0x000fca00078e0203 */
[----:B------:R-:W-:-:S13]  /*1c090*/  ISETP.GE.OR P6, PT, R9, R2, !P0 ;  /* 0x000000020900720c */ /* 0x000fda00047c6670 */
[----:B------:R-:W0:Y:S08]  /*1c0a0*/  @!P6 LDC.64 R2, c[0x0][0xd80] ;  /* 0x00036000ff02eb82 */ /* 0x000e300000000a00 */
[----:B------:R-:W2:Y:S01]  /*1c0b0*/  @!P6 LDC.64 R4, c[0x0][0xd78] ;  /* 0x00035e00ff04eb82 */ /* 0x000ea20000000a00 */
[----:B0-----:R-:W-:-:S05]  /*1c0c0*/  @!P6 IMAD.WIDE R2, R9, 0x4, R2 ;  /* 0x000000040902e825 */ /* 0x001fca00078e0202 */
[----:B------:R2:W3:Y:S02]  /*1c0d0*/  @!P6 LDG.E R7, desc[UR60][R2.64] ;  /* 0x0000003c0207e981 */ /* 0x0004e4000c1e1900 */
[----:B--2---:R-:W-:-:S04]  /*1c0e0*/  @!P6 IMAD.WIDE R2, R9, 0x4, R4 ;  /* 0x000000040902e825 */ /* 0x004fc800078e0204 */
[----:B------:R-:W-:-:S06]  /*1c0f0*/  IMAD.MOV.U32 R4, RZ, RZ, RZ ;  /* 0x000000ffff047224 */ /* 0x000fcc00078e00ff */
[----:B------:R-:W3:Y:S01]  /*1c100*/  @!P6 LDG.E R4, desc[UR60][R2.64] ;  /* 0x0000003c0204e981 */ /* 0x000ee2000c1e1900 */
[----:B------:R-:W-:Y:S01]  /*1c110*/  UMOV UR4, 0xffffffff ;  /* 0xffffffff00047882 */ /* 0x000fe20000000000 */
[----:B---3--:R-:W-:Y:S02]  /*1c120*/  IMAD R13, R4, R7, RZ ;  /* 0x00000007040d7224 */ /* 0x008fe400078e02ff */
        /* <DEDUP_REMOVED lines=16> */
[----:B------:R0:W2:Y:S02]  /*1c230*/  SHFL.IDX PT, R14, R3, 0x1f, 0x1f ;  /* 0x03e01f00030e7f89 */ /* 0x0000a400000e0000 */
.L_x_1914:
[----:B------:R-:W-:Y:S02]  /*1c240*/  ULDC UR4, c[0x0][0xd38] ;  /* 0x00034e0000047ab9 */ /* 0x000fe40000000800 */
[----:B------:R-:W-:-:S04]  /*1c250*/  IMAD.U32 R5, RZ, RZ, UR4 ;  /* 0x00000004ff057e24 */ /* 0x000fc8000f8e00ff */
[----:B--2---:R-:W-:-:S04]  /*1c260*/  IMAD R9, R14, R5, RZ ;  /* 0x000000050e097224 */ /* 0x004fc800078e02ff */
[----:B------:R-:W-:-:S05]  /*1c270*/  IMAD.IADD R6, R9, 0x1, R6 ;  /* 0x0000000109067824 */ /* 0x000fca00078e0206 */
[----:B------:R-:W-:-:S13]  /*1c280*/  ISETP.GT.AND P6, PT, R6, R0, PT ;  /* 0x000000000600720c */ /* 0x000fda0003fc4270 */
[----:B------:R-:W-:Y:S05]  /*1c290*/  @!P6 BRA `(.L_x_1688) ;  /* 0xfffffffc005ce947 */ /* 0x000fea000383ffff */
.L_x_1685:
[----:B------:R-:W-:Y:S01]  /*1c2a0*/  IMAD.IADD R2, R6, 0x1, -R9 ;  /* 0x0000000106027824 */ /* 0x000fe200078e0a09 */
[----:B------:R-:W-:-:S03]  /*1c2b0*/  UMOV UR4, 0xffffffff ;  /* 0xffffffff00047882 */ /* 0x000fc60000000000 */
[----:B------:R-:W-:-:S05]  /*1c2c0*/  IMAD R9, R3, R5, R2 ;  /* 0x0000000503097224 */ /* 0x000fca00078e0202 */
[----:B------:R-:W-:Y:S01]  /*1c2d0*/  ISETP.GT.AND P6, PT, R9, R0, PT ;  /* 0x000000000900720c */ /* 0x000fe20003fc4270 */
[----:B------:R-:W-:-:S12]  /*1c2e0*/  BRA.DIV UR4, `(.L_x_1689) ;  /* 0x0000006604947947 */ /* 0x000fd8000b800000 */
[----:B------:R-:W-:-:S04]  /*1c2f0*/  VOTE.ANY R8, PT, !P6 ;  /* 0x0000000000087806 */ /* 0x000fc800070e0100 */
[----:B------:R-:W2:Y:S02]  /*1c300*/  POPC R6, R8 ;  /* 0x0000000800067309 */ /* 0x000ea40000000000 */
[----:B--2---:R2:W3:Y:S04]  /*1c310*/  SHFL.IDX PT, R7, R7, R6, 0x1f ;  /* 0x00001f0607077589 */ /* 0x0044e800000e0000 */
[----:B------:R2:W4:Y:S02]  /*1c320*/  SHFL.IDX PT, R4, R4, R6, 0x1f ;  /* 0x00001f0604047589 */ /* 0x00052400000e0000 */
.L_x_1919:
[----:B------:R-:W-:-:S13]  /*1c330*/  ISETP.NE.AND P0, PT, R8, RZ, PT ;  /* 0x000000ff0800720c */ /* 0x000fda0003f05270 */
[----:B------:R-:W-:Y:S05]  /*1c340*/  @!P0 BRA `(.L_x_1690) ;  /* 0x0000000000108947 */ /* 0x000fea0003800000 */
[----:B------:R-:W-:Y:S01]  /*1c350*/  UMOV UR4, 0xffffffff ;  /* 0xffffffff00047882 */ /* 0x000fe20000000000 */
[----:B------:R-:W-:Y:S02]  /*1c360*/  VIADD R12, R6, 0xffffffff ;  /* 0xffffffff060c7836 */ /* 0x000fe40000000000 */
[----:B------:R-:W-:Y:S05]  /*1c370*/  BRA.DIV UR4, `(.L_x_1691) ;  /* 0x0000006604cc7947 */ /* 0x000fea000b800000 */
[----:B------:R0:W0:Y:S02]  /*1c380*/  SHFL.IDX PT, R16, R3, R12, 0x1f ;  /* 0x00001f0c03107589 */ /* 0x00002400000e0000 */
.L_x_1690:
[----:B---3--:R-:W-:Y:S01]  /*1c390*/  IABS R8, R7 ;  /* 0x0000000700087213 */ /* 0x008fe20000000000 */
[----:B0-----:R-:W-:Y:S01]  /*1c3a0*/  IMAD R16, R16, R5, R2 ;  /* 0x0000000510107224 */ /* 0x001fe200078e0202 */
[----:B----4-:R-:W-:Y:S01]  /*1c3b0*/  IABS R5, R4 ;  /* 0x0000000400057213 */ /* 0x010fe20000000000 */
[----:B------:R-:W-:Y:S01]  /*1c3c0*/  IMAD.MOV.U32 R2, RZ, RZ, RZ ;  /* 0x000000ffff027224 */ /* 0x000fe200078e00ff */
[----:B------:R-:W0:Y:S01]  /*1c3d0*/  I2F.RP R9, R8 ;  /* 0x0000000800097306 */ /* 0x000e220000209400 */
[----:B------:R-:W-:Y:S02]  /*1c3e0*/  IMAD.IADD R0, R0, 0x1, -R16 ;  /* 0x0000000100007824 */ /* 0x000fe400078e0a10 */
[----:B------:R-:W-:-:S05]  /*1c3f0*/  IMAD.IADD R19, R6, 0x1, R19 ;  /* 0x0000000106137824 */ /* 0x000fca00078e0213 */
[----:B------:R-:W3:Y:S08]  /*1c400*/  I2F.RP R10, R5 ;  /* 0x00000005000a7306 */ /* 0x000ef00000209400 */
[----:B0-----:R-:W0:Y:S08]  /*1c410*/  MUFU.RCP R9, R9 ;  /* 0x0000000900097308 */ /* 0x001e300000001000 */
[----:B---3--:R-:W-:Y:S01]  /*1c420*/  MUFU.RCP R10, R10 ;  /* 0x0000000a000a7308 */ /* 0x008fe20000001000 */
[----:B0-----:R-:W-:-:S07]  /*1c430*/  IADD3 R3, R9, 0xffffffe, RZ ;  /* 0x0ffffffe09037810 */ /* 0x001fce0007ffe0ff */
        /* <DEDUP_REMOVED lines=47> */
.L_x_1686:
[----:B------:R-:W-:Y:S01]  /*1c730*/  UMOV UR4, URZ ;  /* 0x0000003f00047c82 */ /* 0x000fe20008000000 */
[----:B------:R-:W-:Y:S01]  /*1c740*/  UMOV UR5, URZ ;  /* 0x0000003f00057c82 */ /* 0x000fe20008000000 */
[----:B------:R-:W-:Y:S01]  /*1c750*/  ULDC UR6, c[0x0][0xd3c] ;  /* 0x00034f0000067ab9 */ /* 0x000fe20000000800 */
[----:B------:R-:W-:Y:S02]  /*1c760*/  IMAD.MOV.U32 R16, RZ, RZ, R0 ;  /* 0x000000ffff107224 */ /* 0x000fe400078e0000 */
[----:B------:R-:W-:Y:S02]  /*1c770*/  IMAD.U32 R17, RZ, RZ, UR4 ;  /* 0x00000004ff117e24 */ /* 0x000fe4000f8e00ff */
[----:B------:R-:W-:Y:S02]  /*1c780*/  IMAD.U32 R18, RZ, RZ, UR5 ;  /* 0x00000005ff127e24 */ /* 0x000fe4000f8e00ff */
[----:B------:R-:W-:-:S07]  /*1c790*/  IMAD.U32 R19, RZ, RZ, UR6 ;  /* 0x00000006ff137e24 */ /* 0x000fce000f8e00ff */
.L_x_1692:
[----:B------:R-:W3:Y:S01]  /*1c7a0*/  S2R R0, SR_TID.X ;  /* 0x0000000000007919 */ /* 0x000ee20000002100 */
[----:B------:R-:W-:Y:S05]  /*1c7b0*/  WARPSYNC.ALL ;  /* 0x0000000000007948 */ /* 0x000fea0003800000 */
[----:B------:R-:W-:Y:S01]  /*1c7c0*/  BAR.SYNC.DEFER_BLOCKING 0x4, 0x180 ;  /* 0x0106000000007b1d */ /* 0x000fe20000010000 */
[----:B---3--:R-:W-:-:S04]  /*1c7d0*/  LOP3.LUT R0, R0, 0x1f, RZ, 0xc0, !PT ;  /* 0x0000001f00007812 */ /* 0x008fc800078ec0ff */
[----:B------:R-:W-:-:S13]  /*1c7e0*/  ISETP.NE.AND P0, PT, R0, RZ, PT ;  /* 0x000000ff0000720c */ /* 0x000fda0003f05270 */
[----:B0-----:R-:W0:Y:S01]  /*1c7f0*/  @!P0 S2R R3, SR_CgaCtaId ;  /* 0x0000000000038919 */ /* 0x001e220000008800 */
[----:B------:R-:W-:-:S04]  /*1c800*/  @!P0 MOV R0, 0x400 ;  /* 0x0000040000008802 */ /* 0x000fc80000000f00 */
[----:B0-----:R-:W-:-:S05]  /*1c810*/  @!P0 LEA R22, R3, R0, 0x18 ;  /* 0x0000000003168211 */ /* 0x001fca00078ec0ff */
[----:B------:R0:W-:Y:S01]  /*1c820*/  @!P0 STS.128 [R22+0x324d0], R16 ;  /* 0x0324d01016008388 */ /* 0x0001e20000000c00 */
[----:B------:R-:W-:Y:S06]  /*1c830*/  BAR.ARV 0x5, 0x180 ;  /* 0x0146000000007b1d */ /* 0x000fec0000002000 */
.L_x_1683:
[----:B------:R-:W-:Y:S02]  /*1c840*/  ULDC UR4, c[0x0][0xd3c] ;  /* 0x00034f0000047ab9 */ /* 0x000fe40000000800 */
[----:B----4-:R-:W-:-:S13]  /*1c850*/  ISETP.GE.AND P0, PT, R19, UR4, PT ;  /* 0x0000000413007c0c */ /* 0x010fda000bf06270 */
[----:B------:R-:W-:Y:S05]  /*1c860*/  @!P0 BRA `(.L_x_1693) ;  /* 0xffffff9400588947 */ /* 0x000fea000383ffff */
[----:B------:R-:W-:Y:S05]  /*1c870*/  BSYNC B8 ;  /* 0x0000000000087941 */ /* 0x000fea0003800000 */
.L_x_1586:
[----:B------:R-:W4:Y:S01]  /*1c880*/  LDL.LU R0, [R1+0x40] ;  /* 0x0000400001007983 */ /* 0x000f220000300800 */
[----:B------:R-:W-:Y:S01]  /*1c890*/  BSSY B0, `(.L_x_1694) ;  /* 0x000000b000007945 */ /* 0x000fe20003800000 */
[----:B------:R-:W5:Y:S01]  /*1c8a0*/  S2R R5, SR_CgaCtaId ;  /* 0x0000000000057919 */ /* 0x000f620000008800 */
[----:B----4-:R-:W-:-:S05]  /*1c8b0*/  VIADD R0, R0, 0x1 ;  /* 0x0000000100007836 */ /* 0x010fca0000000000 */
[----:B--2---:R-:W-:-:S04]  /*1c8c0*/  LEA.HI R2, R0, R0, RZ, 0x1 ;  /* 0x0000000000027211 */ /* 0x004fc800078f08ff */
[----:B0-----:R-:W-:Y:S02]  /*1c8d0*/  LOP3.LUT R3, R2, 0xfffffffe, RZ, 0xc0, !PT ;  /* 0xfffffffe02037812 */ /* 0x001fe400078ec0ff */
[----:B------:R-:W-:Y:S02]  /*1c8e0*/  MOV R2, 0x400 ;  /* 0x0000040000027802 */ /* 0x000fe40000000f00 */
[----:B------:R-:W-:Y:S02]  /*1c8f0*/  IADD3 R0, R0, -R3, RZ ;  /* 0x8000000300007210 */ /* 0x000fe40007ffe0ff */
[----:B-----5:R-:W-:Y:S02]  /*1c900*/  LEA R7, R5, R2, 0x18 ;  /* 0x0000000205077211 */ /* 0x020fe400078ec0ff */
[----:B------:R-:W-:-:S04]  /*1c910*/  SHF.L.U32 R0, R0, 0x1f, RZ ;  /* 0x0000001f00007819 */ /* 0x000fc800000006ff */
[----:B------:R-:W0:Y:S02]  /*1c920*/  SYNCS.PHASECHK.TRANS64.TRYWAIT P0, [R7+URZ+0x32420], R0 ;  /* 0x03242000070075a7 */ /* 0x000e24000800017f */
[----:B0-----:R-:W-:Y:S05]  /*1c930*/  @!P0 BRA `(.L_x_1695) ;  /* 0x0000006000848947 */ /* 0x001fea0003800000 */
.L_x_1922:
[----:B------:R-:W-:Y:S05]  /*1c940*/  BSYNC B0 ;  /* 0x0000000000007941 */ /* 0x000fea0003800000 */
.L_x_1694:
[----:B------:R-:W-:-:S03]  /*1c950*/  UMOV UR4, 0xffffffff ;  /* 0xffffffff00047882 */ /* 0x000fc60000000000 */
[----:B------:R-:W-:Y:S05]  /*1c960*/  BRA.DIV UR4, `(.L_x_1696) ;  /* 0x00000062048c7947 */ /* 0x000fea000b800000 */
[----:B0-----:R-:W0:Y:S02]  /*1c970*/  S2R R0, SR_TID.X ;  /* 0x0000000000007919 */ /* 0x001e240000002100 */
[----:B0-----:R-:W-:-:S04]  /*1c980*/  SHF.R.U32.HI R0, RZ, 0x5, R0 ;  /* 0x00000005ff007819 */ /* 0x001fc80000011600 */
[----:B------:R-:W-:-:S05]  /*1c990*/  LOP3.LUT R0, R0, 0x3, RZ, 0xc0, !PT ;  /* 0x0000000300007812 */ /* 0x000fca00078ec0ff */
[----:B------:R0:W2:Y:S02]  /*1c9a0*/  SHFL.IDX PT, R14, R0, RZ, 0x1f ;  /* 0x00001fff000e7589 */ /* 0x0000a400000e0000 */
.L_x_1925:
[----:B--2---:R-:W-:-:S13]  /*1c9b0*/  ISETP.NE.AND P0, PT, R14, RZ, PT ;  /* 0x000000ff0e00720c */ /* 0x004fda0003f05270 */
[----:B------:R-:W-:Y:S05]  /*1c9c0*/  @P0 BRA `(.L_x_1422) ;  /* 0x0000000000880947 */ /* 0x000fea0003800000 */
[----:B------:R-:W-:-:S03]  /*1c9d0*/  UMOV UR4, 0xffffffff ;  /* 0xffffffff00047882 */ /* 0x000fc60000000000 */
[----:B------:R-:W-:Y:S05]  /*1c9e0*/  BRA.DIV UR4, `(.L_x_1697) ;  /* 0x0000006204a07947 */ /* 0x000fea000b800000 */
[----:B------:R-:W-:-:S13]  /*1c9f0*/  ELECT P6, URZ, PT ;  /* 0x00000000003f782f */ /* 0x000fda00038c0000 */
.L_x_1928:
[----:B------:R-:W-:Y:S05]  /*1ca00*/  @!P6 BRA `(.L_x_1422) ;  /* 0x000000000078e947 */ /* 0x000fea0003800000 */
[----:B0-----:R-:W2:Y:S02]  /*1ca10*/  LDL.LU R0, [R1+0x8] ;  /* 0x0000080001007983 */ /* 0x001ea40000300800 */
[----:B--2---:R-:W-:-:S04]  /*1ca20*/  LOP3.LUT R0, R0, 0x2, RZ, 0xfc, !PT ;  /* 0x0000000200007812 */ /* 0x004fc800078efcff */
[----:B------:R-:W-:-:S13]  /*1ca30*/  ISETP.NE.AND P0, PT, R0, 0x3, PT ;  /* 0x000000030000780c */ /* 0x000fda0003f05270 */
[----:B------:R-:W-:Y:S05]  /*1ca40*/  @!P0 BRA `(.L_x_1698) ;  /* 0x0000000000048947 */ /* 0x000fea0003800000 */
[----:B------:R-:W-:Y:S01]  /*1ca50*/  BPT.TRAP 0x1 ;  /* 0x000000040000795c */ /* 0x000fe20000300000 */
.L_x_1698:
[----:B------:R-:W-:Y:S01]  /*1ca60*/  IMAD R5, R24, 0x8, R7 ;  /* 0x0000000818057824 */ /* 0x000fe200078e0207 */
[----:B------:R-:W-:Y:S01]  /*1ca70*/  SHF.L.U32 R0, R26, 0x1f, RZ ;  /* 0x0000001f1a007819 */ /* 0x000fe200000006ff */
[----:B------:R-:W-:-:S03]  /*1ca80*/  VIADD R24, R24, 0x1 ;  /* 0x0000000118187836 */ /* 0x000fc60000000000 */
[----:B------:R-:W0:Y:S02]  /*1ca90*/  SYNCS.PHASECHK.TRANS64.TRYWAIT P1, [R5+URZ+0x32440], R0 ;  /* 0x03244000050075a7 */ /* 0x000e24000802017f */
[----:B------:R-:W-:-:S04]  /*1caa0*/  ISETP.NE.AND P2, PT, R24, 0x2, PT ;  /* 0x000000021800780c */ /* 0x000fc80003f45270 */
[----:B------:R-:W-:Y:S01]  /*1cab0*/  SEL R3, RZ, 0x1, P2 ;  /* 0x00000001ff037807 */ /* 0x000fe20001000000 */
[----:B0-----:R-:W-:Y:S08]  /*1cac0*/  @!P1 BRA `(.L_x_1699) ;  /* 0x0000006000889947 */ /* 0x001ff00003800000 */
.L_x_1929:
[----:B------:R-:W-:Y:S02]  /*1cad0*/  SEL R24, R24, RZ, P2 ;  /* 0x000000ff18187207 */ /* 0x000fe40001000000 */
[----:B------:R-:W-:Y:S01]  /*1cae0*/  LOP3.LUT R2, R26, R3, RZ, 0x3c, !PT ;  /* 0x000000031a027212 */ /* 0x000fe200078e3cff */
[----:B------:R-:W-:Y:S06]  /*1caf0*/  @!P0 BRA `(.L_x_1700) ;  /* 0x0000000000048947 */ /* 0x000fec0003800000 */
[----:B------:R-:W-:Y:S01]  /*1cb00*/  BPT.TRAP 0x1 ;  /* 0x000000040000795c */ /* 0x000fe20000300000 */
.L_x_1700:
[----:B------:R-:W-:Y:S01]  /*1cb10*/  IMAD R3, R24, 0x8, R7 ;  /* 0x0000000818037824 */ /* 0x000fe200078e0207 */
[----:B------:R-:W-:-:S04]  /*1cb20*/  SHF.L.U32 R2, R2, 0x1f, RZ ;  /* 0x0000001f02027819 */ /* 0x000fc800000006ff */
[----:B------:R-:W2:Y:S02]  /*1cb30*/  SYNCS.PHASECHK.TRANS64.TRYWAIT P1, [R3+URZ+0x32440], R2 ;  /* 0x03244002030075a7 */ /* 0x000ea4000802017f */
[----:B--2---:R-:W-:Y:S05]  /*1cb40*/  @!P1 BRA `(.L_x_1701) ;  /* 0x00000060007c9947 */ /* 0x004fea0003800000 */
.L_x_1930:
[----:B------:R-:W-:Y:S05]  /*1cb50*/  @!P0 BRA `(.L_x_1702) ;  /* 0x0000000000048947 */ /* 0x000fea0003800000 */
[----:B------:R-:W-:Y:S01]  /*1cb60*/  BPT.TRAP 0x1 ;  /* 0x000000040000795c */ /* 0x000fe20000300000 */
.L_x_1702:
[----:B------:R-:W4:Y:S02]  /*1cb70*/  SYNCS.PHASECHK.TRANS64.TRYWAIT P1, [R5+URZ+0x32460], R0 ;  /* 0x03246000050075a7 */ /* 0x000f24000802017f */
[----:B----4-:R-:W-:Y:S05]  /*1cb80*/  @!P1 BRA `(.L_x_1703) ;  /* 0x0000006000809947 */ /* 0x010fea0003800000 */
.L_x_1931:
[----:B------:R-:W-:Y:S05]  /*1cb90*/  @!P0 BRA `(.L_x_1704) ;  /* 0x0000000000048947 */ /* 0x000fea0003800000 */
[----:B------:R-:W-:Y:S01]  /*1cba0*/  BPT.TRAP 0x1 ;  /* 0x000000040000795c */ /* 0x000fe20000300000 */
.L_x_1704:
[----:B------:R0:W0:Y:S02]  /*1cbb0*/  SYNCS.PHASECHK.TRANS64.TRYWAIT P0, [R3+URZ+0x32460], R2 ;  /* 0x03246002030075a7 */ /* 0x000024000800017f */
[----:B0-----:R-:W-:Y:S05]  /*1cbc0*/  @!P0 NANOSLEEP.SYNCS 0x989680 ;  /* 0x009896800000895d */ /* 0x001fea0003900000 */
[----:B------:R-:W0:Y:S02]  /*1cbd0*/  @!P0 SYNCS.PHASECHK.TRANS64 P0, [R3+URZ+0x32460], R2 ;  /* 0x03246002030085a7 */ /* 0x000e24000800007f */
[----:B0-----:R-:W-:Y:S05]  /*1cbe0*/  @!P0 BRA `(.L_x_1704) ;  /* 0xfffffffc00f08947 */ /* 0x001fea000383ffff */
.L_x_1422:
[----:B------:R-:W-:Y:S05]  /*1cbf0*/  BSYNC B9 ;  /* 0x0000000000097941 */ /* 0x000fea0003800000 */
.L_x_1419:
[----:B------:R-:W-:Y:S05]  /*1cc00*/  EXIT ;  /* 0x000000000000794d */ /* 0x000fea0003800000 */
.L_x_1442:
[----:B0-----:R0:W1:Y:S02]  /*1cc10*/  SYNCS.PHASECHK.TRANS64.TRYWAIT P5, [R0+URZ+0x32490], R93 ;  /* 0x0324905d000075a7 */ /* 0x00106400080a017f */
[----:B-1----:R-:W-:Y:S05]  /*1cc20*/  @!P5 NANOSLEEP.SYNCS 0x989680 ;  /* 0x009896800000d95d */ /* 0x002fea0003900000 */
[----:B------:R-:W1:Y:S02]  /*1cc30*/  @!P5 SYNCS.PHASECHK.TRANS64 P5, [R0+URZ+0x32490], R93 ;  /* 0x0324905d0000d5a7 */ /* 0x000e6400080a007f */
[----:B-1----:R-:W-:Y:S05]  /*1cc40*/  @!P5 BRA `(.L_x_1442) ;  /* 0xfffffffc00f0d947 */ /* 0x002fea000383ffff */
[----:B------:R-:W-:Y:S05]  /*1cc50*/  BRA `(.L_x_1705) ;  /* 0xfffffe6800cc7947 */ /* 0x000fea000383ffff */
.L_x_1443:
        /* <DEDUP_REMOVED lines=8> */
.L_x_1707:
[----:B------:R-:W-:Y:S05]  /*1cce0*/  BSYNC B1 ;  /* 0x0000000000017941 */ /* 0x000fea0003800000 */
.L_x_1706:
        /* <DEDUP_REMOVED lines=8> */
.L_x_1708:
[----:B------:R-:W-:Y:S01]  /*1cd70*/  IMAD.MOV.U32 R11, RZ, RZ, R14 ;  /* 0x000000ffff0b7224 */ /* 0x000fe200078e000e */
[----:B------:R-:W-:Y:S06]  /*1cd80*/  BRA `(.L_x_1709) ;  /* 0xfffffe6800947947 */ /* 0x000fec000383ffff */
.L_x_1452:
[----:B------:R-:W-:Y:S01]  /*1cd90*/  BSSY B1, `(.L_x_1710) ;  /* 0x0000008000017945 */ /* 0x000fe20003800000 */
[----:B----4-:R-:W-:Y:S02]  /*1cda0*/  IMAD.MOV.U32 R13, RZ, RZ, R97 ;  /* 0x000000ffff0d7224 */ /* 0x010fe400078e0061 */
[----:B------:R-:W-:Y:S02]  /*1cdb0*/  IMAD.MOV.U32 R12, RZ, RZ, 0x1 ;  /* 0x00000001ff0c7424 */ /* 0x000fe400078e00ff */
[----:B---3--:R-:W-:Y:S02]  /*1cdc0*/  IMAD.MOV.U32 R11, RZ, RZ, 0x1c1f ;  /* 0x00001c1fff0b7424 */ /* 0x008fe400078e00ff */
[----:B------:R-:W-:-:S07]  /*1cdd0*/  IMAD.MOV.U32 R15, RZ, RZ, -0x1 ;  /* 0xffffffffff0f7424 */ /* 0x000fce00078e00ff */
[----:B012---:R-:W-:Y:S05]  /*1cde0*/  WARPSYNC.COLLECTIVE R15, `(.L_x_1711) ;  /* 0x000000000f087348 */ /* 0x007fea0003c00000 */
[----:B------:R3:W4:Y:S02]  /*1cdf0*/  SHFL.IDX P6, R14, R13, R12, R11 ;  /* 0x0000000c0d0e7389 */ /* 0x00072400000c000b */
[----:B01234-:R-:W-:Y:S01]  /*1ce00*/  ENDCOLLECTIVE ;  /* 0x000000000000791b */ /* 0x01ffe20003800000 */
.L_x_1711:
[----:B------:R-:W-:Y:S05]  /*1ce10*/  BSYNC B1 ;  /* 0x0000000000017941 */ /* 0x000fea0003800000 */
.L_x_1710:
        /* <DEDUP_REMOVED lines=8> */
.L_x_1712:
[----:B------:R-:W-:Y:S01]  /*1cea0*/  IMAD.MOV.U32 R43, RZ, RZ, R14 ;  /* 0x000000ffff2b7224 */ /* 0x000fe200078e000e */
[----:B------:R-:W-:Y:S06]  /*1ceb0*/  BRA `(.L_x_1713) ;  /* 0xfffffe7000107947 */ /* 0x000fec000383ffff */
.L_x_1462:
[----:B-1----:R1:W2:Y:S02]  /*1cec0*/  SYNCS.PHASECHK.TRANS64.TRYWAIT P4, [R0+URZ+0x32490], R93 ;  /* 0x0324905d000075a7 */ /* 0x0022a4000808017f */
[----:B--2---:R-:W-:Y:S05]  /*1ced0*/  @!P4 NANOSLEEP.SYNCS 0x989680 ;  /* 0x009896800000c95d */ /* 0x004fea0003900000 */
[----:B------:R-:W2:Y:S02]  /*1cee0*/  @!P4 SYNCS.PHASECHK.TRANS64 P4, [R0+URZ+0x32490], R93 ;  /* 0x0324905d0000c5a7 */ /* 0x000ea4000808007f */
[----:B--2---:R-:W-:Y:S05]  /*1cef0*/  @!P4 BRA `(.L_x_1462) ;  /* 0xfffffffc00f0c947 */ /* 0x004fea000383ffff */
[----:B------:R-:W-:Y:S05]  /*1cf00*/  BRA `(.L_x_1714) ;  /* 0xfffffe7800dc7947 */ /* 0x000fea000383ffff */
.L_x_1463:
        /* <DEDUP_REMOVED lines=8> */
.L_x_1716:
[----:B------:R-:W-:Y:S05]  /*1cf90*/  BSYNC B1 ;  /* 0x0000000000017941 */ /* 0x000fea0003800000 */
.L_x_1715:
        /* <DEDUP_REMOVED lines=8> */
.L_x_1717:
[----:B------:R-:W-:Y:S01]  /*1d020*/  IMAD.MOV.U32 R11, RZ, RZ, R14 ;  /* 0x000000ffff0b7224 */ /* 0x000fe200078e000e */
[----:B------:R-:W-:Y:S06]  /*1d030*/  BRA `(.L_x_1718) ;  /* 0xfffffe7800a87947 */ /* 0x000fec000383ffff */
.L_x_1468:
[----:B------:R-:W-:Y:S01]  /*1d040*/  BSSY B1, `(.L_x_1719) ;  /* 0x0000008000017945 */ /* 0x000fe20003800000 */
[----:B----4-:R-:W-:Y:S01]  /*1d050*/  IMAD.MOV.U32 R13, RZ, RZ, R97 ;  /* 0x000000ffff0d7224 */ /* 0x010fe200078e0061 */
[----:B---3--:R-:W-:Y:S01]  /*1d060*/  MOV R11, 0x1c1f ;  /* 0x00001c1f000b7802 */ /* 0x008fe20000000f00 */
[----:B------:R-:W-:Y:S02]  /*1d070*/  IMAD.MOV.U32 R12, RZ, RZ, 0x1 ;  /* 0x00000001ff0c7424 */ /* 0x000fe400078e00ff */
[----:B------:R-:W-:-:S07]  /*1d080*/  IMAD.MOV.U32 R15, RZ, RZ, -0x1 ;  /* 0xffffffffff0f7424 */ /* 0x000fce00078e00ff */
[----:B012---:R-:W-:Y:S05]  /*1d090*/  WARPSYNC.COLLECTIVE R15, `(.L_x_1720) ;  /* 0x000000000f087348 */ /* 0x007fea0003c00000 */
[----:B------:R3:W4:Y:S02]  /*1d0a0*/  SHFL.IDX P6, R14, R13, R12, R11 ;  /* 0x0000000c0d0e7389 */ /* 0x00072400000c000b */
[----:B01234-:R-:W-:Y:S01]  /*1d0b0*/  ENDCOLLECTIVE ;  /* 0x000000000000791b */ /* 0x01ffe20003800000 */
.L_x_1720:
[----:B------:R-:W-:Y:S05]  /*1d0c0*/  BSYNC B1 ;  /* 0x0000000000017941 */ /* 0x000fea0003800000 */
.L_x_1719:
        /* <DEDUP_REMOVED lines=8> */
.L_x_1721:
[----:B------:R-:W-:Y:S01]  /*1d150*/  IMAD.MOV.U32 R94, RZ, RZ, R14 ;  /* 0x000000ffff5e7224 */ /* 0x000fe200078e000e */
[----:B------:R-:W-:Y:S06]  /*1d160*/  BRA `(.L_x_1722) ;  /* 0xfffffe80004c7947 */ /* 0x000fec000383ffff */
.L_x_1473:
[----:B-1----:R1:W2:Y:S02]  /*1d170*/  SYNCS.PHASECHK.TRANS64.TRYWAIT P2, [R0+URZ+0x32490], R93 ;  /* 0x0324905d000075a7 */ /* 0x0022a4000804017f */
[----:B--2---:R-:W-:Y:S05]  /*1d180*/  @!P2 NANOSLEEP.SYNCS 0x989680 ;  /* 0x009896800000a95d */ /* 0x004fea0003900000 */
[----:B------:R-:W2:Y:S02]  /*1d190*/  @!P2 SYNCS.PHASECHK.TRANS64 P2, [R0+URZ+0x32490], R93 ;  /* 0x0324905d0000a5a7 */ /* 0x000ea4000804007f */
[----:B--2---:R-:W-:Y:S05]  /*1d1a0*/  @!P2 BRA `(.L_x_1473) ;  /* 0xfffffffc00f0a947 */ /* 0x004fea000383ffff */
[----:B------:R-:W-:Y:S05]  /*1d1b0*/  BRA `(.L_x_1723) ;  /* 0xfffffe8800487947 */ /* 0x000fea000383ffff */
.L_x_1474:
[----:B------:R-:W-:Y:S01]  /*1d1c0*/  BSSY B1, `(.L_x_1724) ;  /* 0x0000008000017945 */ /* 0x000fe20003800000 */
[----:B------:R-:W-:Y:S01]  /*1d1d0*/  IMAD.MOV.U32 R13, RZ, RZ, R37 ;  /* 0x000000ffff0d7224 */ /* 0x000fe200078e0025 */
[----:B------:R-:W-:Y:S01]  /*1d1e0*/  MOV R12, RZ ;  /* 0x000000ff000c7202 */ /* 0x000fe20000000f00 */
[----:B------:R-:W-:Y:S02]  /*1d1f0*/  IMAD.MOV.U32 R11, RZ, RZ, 0x1c1f ;  /* 0x00001c1fff0b7424 */ /* 0x000fe400078e00ff */
[----:B------:R-:W-:-:S07]  /*1d200*/  IMAD.MOV.U32 R15, RZ, RZ, -0x1 ;  /* 0xffffffffff0f7424 */ /* 0x000fce00078e00ff */
[----:B-1----:R-:W-:Y:S05]  /*1d210*/  WARPSYNC.COLLECTIVE R15, `(.L_x_1725) ;  /* 0x000000000f087348 */ /* 0x002fea0003c00000 */
[----:B------:R0:W2:Y:S02]  /*1d220*/  SHFL.IDX P6, R14, R13, R12, R11 ;  /* 0x0000000c0d0e7389 */ /* 0x0000a400000c000b */
[----:B012---:R-:W-:Y:S01]  /*1d230*/  ENDCOLLECTIVE ;  /* 0x000000000000791b */ /* 0x007fe20003800000 */
.L_x_1725:
[----:B------:R-:W-:Y:S05]  /*1d240*/  BSYNC B1 ;  /* 0x0000000000017941 */ /* 0x000fea0003800000 */
.L_x_1724:
        /* <DEDUP_REMOVED lines=8> */
.L_x_1726:
[----:B------:R-:W-:Y:S05]  /*1d2d0*/  BRA `(.L_x_1727) ;  /* 0xfffffe8800687947 */ /* 0x000fea000383ffff */
.L_x_1477:
[----:B------:R-:W-:Y:S01]  /*1d2e0*/  BSSY B1, `(.L_x_1728) ;  /* 0x0000008000017945 */ /* 0x000fe20003800000 */
[----:B----4-:R-:W-:Y:S01]  /*1d2f0*/  IMAD.MOV.U32 R13, RZ, RZ, R37 ;  /* 0x000000ffff0d7224 */ /* 0x010fe200078e0025 */
[----:B------:R-:W-:Y:S01]  /*1d300*/  MOV R12, 0x1 ;  /* 0x00000001000c7802 */ /* 0x000fe20000000f00 */
[----:B------:R-:W-:Y:S02]  /*1d310*/  IMAD.MOV.U32 R11, RZ, RZ, 0x1c1f ;  /* 0x00001c1fff0b7424 */ /* 0x000fe400078e00ff */
[----:B------:R-:W-:-:S07]  /*1d320*/  IMAD.MOV.U32 R15, RZ, RZ, -0x1 ;  /* 0xffffffffff0f7424 */ /* 0x000fce00078e00ff */
[----:B0123--:R-:W-:Y:S05]  /*1d330*/  WARPSYNC.COLLECTIVE R15, `(.L_x_1729) ;  /* 0x000000000f087348 */ /* 0x00ffea0003c00000 */
[----:B---3--:R3:W4:Y:S02]  /*1d340*/  SHFL.IDX P6, R14, R13, R12, R11 ;  /* 0x0000000c0d0e7389 */ /* 0x00872400000c000b */
[----:B01234-:R-:W-:Y:S01]  /*1d350*/  ENDCOLLECTIVE ;  /* 0x000000000000791b */ /* 0x01ffe20003800000 */
.L_x_1729:
[----:B------:R-:W-:Y:S05]  /*1d360*/  BSYNC B1 ;  /* 0x0000000000017941 */ /* 0x000fea0003800000 */
.L_x_1728:
        /* <DEDUP_REMOVED lines=8> */
.L_x_1730:
[----:B------:R-:W-:Y:S05]  /*1d3f0*/  BRA `(.L_x_1731) ;  /* 0xfffffe8800687947 */ /* 0x000fea000383ffff */
.L_x_1481:
[----:B------:R0:W0:Y:S02]  /*1d400*/  SYNCS.PHASECHK.TRANS64.TRYWAIT P3, [R0+URZ+0x324b0], R93 ;  /* 0x0324b05d000075a7 */ /* 0x000024000806017f */
[----:B0-----:R-:W-:Y:S05]  /*1d410*/  @!P3 NANOSLEEP.SYNCS 0x989680 ;  /* 0x009896800000b95d */ /* 0x001fea0003900000 */
[----:B------:R-:W0:Y:S02]  /*1d420*/  @!P3 SYNCS.PHASECHK.TRANS64 P3, [R0+URZ+0x324b0], R93 ;  /* 0x0324b05d0000b5a7 */ /* 0x000e24000806007f */
[----:B0-----:R-:W-:Y:S05]  /*1d430*/  @!P3 BRA `(.L_x_1481) ;  /* 0xfffffffc00f0b947 */ /* 0x001fea000383ffff */
[----:B------:R-:W-:Y:S05]  /*1d440*/  BRA `(.L_x_1732) ;  /* 0xfffffe8800e07947 */ /* 0x000fea000383ffff */
.L_x_1491:
[----:B------:R-:W-:Y:S01]  /*1d450*/  BSSY B0, `(.L_x_1733) ;  /* 0x0000007000007945 */ /* 0x000fe20003800000 */
[----:B------:R-:W-:Y:S01]  /*1d460*/  IMAD.MOV.U32 R12, RZ, RZ, RZ ;  /* 0x000000ffff0c7224 */ /* 0x000fe200078e00ff */
[----:B------:R-:W-:Y:S01]  /*1d470*/  MOV R11, 0x1f ;  /* 0x0000001f000b7802 */ /* 0x000fe20000000f00 */
[----:B------:R-:W-:-:S07]  /*1d480*/  IMAD.MOV.U32 R15, RZ, RZ, -0x1 ;  /* 0xffffffffff0f7424 */ /* 0x000fce00078e00ff */
[----:B-----5:R-:W-:Y:S05]  /*1d490*/  WARPSYNC.COLLECTIVE R15, `(.L_x_1734) ;  /* 0x000000000f087348 */ /* 0x020fea0003c00000 */
[----:B------:R0:W1:Y:S02]  /*1d4a0*/  SHFL.IDX P6, R14, R13, R12, R11 ;  /* 0x0000000c0d0e7389 */ /* 0x00006400000c000b */
[----:B01---5:R-:W-:Y:S01]  /*1d4b0*/  ENDCOLLECTIVE ;  /* 0x000000000000791b */ /* 0x023fe20003800000 */
.L_x_1734:
[----:B------:R-:W-:Y:S05]  /*1d4c0*/  BSYNC B0 ;  /* 0x0000000000007941 */ /* 0x000fea0003800000 */
.L_x_1733:
[----:B------:R-:W-:Y:S05]  /*1d4d0*/  BRA `(.L_x_1735) ;  /* 0xfffffe9800cc7947 */ /* 0x000fea000383ffff */
.L_x_1503:
        /* <DEDUP_REMOVED lines=8> */
.L_x_1737:
[----:B------:R-:W-:Y:S05]  /*1d560*/  BSYNC B1 ;  /* 0x0000000000017941 */ /* 0x000fea0003800000 */
.L_x_1736:
        /* <DEDUP_REMOVED lines=8> */
.L_x_1738:
[----:B------:R-:W-:Y:S02]  /*1d5f0*/  IMAD.MOV.U32 R13, RZ, RZ, R25 ;  /* 0x000000ffff0d7224 */ /* 0x000fe400078e0019 */
[----:B------:R-:W-:-:S07]  /*1d600*/  IMAD.MOV.U32 R21, RZ, RZ, R14 ;  /* 0x000000ffff157224 */ /* 0x000fce00078e000e */
[----:B------:R-:W-:Y:S05]  /*1d610*/  WARPSYNC.COLLECTIVE R15, `(.L_x_1739) ;  /* 0x000000000f087348 */ /* 0x000fea0003c00000 */
[----:B------:R0:W1:Y:S02]  /*1d620*/  SHFL.IDX P6, R14, R13, R12, R11 ;  /* 0x0000000c0d0e7389 */ /* 0x00006400000c000b */
[----:B01----:R-:W-:Y:S01]  /*1d630*/  ENDCOLLECTIVE ;  /* 0x000000000000791b */ /* 0x003fe20003800000 */
.L_x_1739:
[----:B------:R-:W-:Y:S02]  /*1d640*/  IMAD.MOV.U32 R13, RZ, RZ, R28 ;  /* 0x000000ffff0d7224 */ /* 0x000fe400078e001c */
[----:B------:R-:W-:-:S07]  /*1d650*/  IMAD.MOV.U32 R25, RZ, RZ, R14 ;  /* 0x000000ffff197224 */ /* 0x000fce00078e000e */
[----:B------:R-:W-:Y:S05]  /*1d660*/  WARPSYNC.COLLECTIVE R15, `(.L_x_1740) ;  /* 0x000000000f087348 */ /* 0x000fea0003c00000 */
[----:B------:R0:W1:Y:S02]  /*1d670*/  SHFL.IDX P6, R14, R13, R12, R11 ;  /* 0x0000000c0d0e7389 */ /* 0x00006400000c000b */
[----:B01----:R-:W-:Y:S01]  /*1d680*/  ENDCOLLECTIVE ;  /* 0x000000000000791b */ /* 0x003fe20003800000 */
.L_x_1740:
[----:B------:R-:W-:Y:S01]  /*1d690*/  IMAD.MOV.U32 R20, RZ, RZ, R14 ;  /* 0x000000ffff147224 */ /* 0x000fe200078e000e */
[----:B------:R-:W-:Y:S06]  /*1d6a0*/  BRA `(.L_x_1741) ;  /* 0xfffffe9c00e47947 */ /* 0x000fec000383ffff */
.L_x_1507:
[----:B0-----:R0:W1:Y:S02]  /*1d6b0*/  SYNCS.PHASECHK.TRANS64.TRYWAIT P0, [R19+URZ+0x32400], R28 ;  /* 0x0324001c130075a7 */ /* 0x001064000800017f */
[----:B-1----:R-:W-:Y:S05]  /*1d6c0*/  @!P0 NANOSLEEP.SYNCS 0x989680 ;  /* 0x009896800000895d */ /* 0x002fea0003900000 */
[----:B------:R-:W1:Y:S02]  /*1d6d0*/  @!P0 SYNCS.PHASECHK.TRANS64 P0, [R19+URZ+0x32400], R28 ;  /* 0x0324001c130085a7 */ /* 0x000e64000800007f */
[----:B-1----:R-:W-:Y:S05]  /*1d6e0*/  @!P0 BRA `(.L_x_1507) ;  /* 0xfffffffc00f08947 */ /* 0x002fea000383ffff */
[----:B------:R-:W-:Y:S05]  /*1d6f0*/  BRA `(.L_x_1742) ;  /* 0xfffffea400107947 */ /* 0x000fea000383ffff */
.L_x_1515:
        /* <DEDUP_REMOVED lines=8> */
.L_x_1744:
[----:B------:R-:W-:Y:S05]  /*1d780*/  BSYNC B1 ;  /* 0x0000000000017941 */ /* 0x000fea0003800000 */
.L_x_1743:
        /* <DEDUP_REMOVED lines=8> */
.L_x_1745:
[----:B------:R-:W-:Y:S02]  /*1d810*/  IMAD.MOV.U32 R13, RZ, RZ, R25 ;  /* 0x000000ffff0d7224 */ /* 0x000fe400078e0019 */
[----:B------:R-:W-:-:S07]  /*1d820*/  IMAD.MOV.U32 R20, RZ, RZ, R14 ;  /* 0x000000ffff147224 */ /* 0x000fce00078e000e */
[----:B------:R-:W-:Y:S05]  /*1d830*/  WARPSYNC.COLLECTIVE R15, `(.L_x_1746) ;  /* 0x000000000f087348 */ /* 0x000fea0003c00000 */
[----:B------:R0:W1:Y:S02]  /*1d840*/  SHFL.IDX P6, R14, R13, R12, R11 ;  /* 0x0000000c0d0e7389 */ /* 0x00006400000c000b */
[----:B01----:R-:W-:Y:S01]  /*1d850*/  ENDCOLLECTIVE ;  /* 0x000000000000791b */ /* 0x003fe20003800000 */
.L_x_1746:
[----:B------:R-:W-:Y:S01]  /*1d860*/  IMAD.MOV.U32 R13, RZ, RZ, R28 ;  /* 0x000000ffff0d7224 */ /* 0x000fe200078e001c */
[----:B------:R-:W-:-:S07]  /*1d870*/  MOV R21, R14 ;  /* 0x0000000e00157202 */ /* 0x000fce0000000f00 */
[----:B------:R-:W-:Y:S05]  /*1d880*/  WARPSYNC.COLLECTIVE R15, `(.L_x_1747) ;  /* 0x000000000f087348 */ /* 0x000fea0003c00000 */
[----:B------:R0:W1:Y:S02]  /*1d890*/  SHFL.IDX P6, R14, R13, R12, R11 ;  /* 0x0000000c0d0e7389 */ /* 0x00006400000c000b */
[----:B01----:R-:W-:Y:S01]  /*1d8a0*/  ENDCOLLECTIVE ;  /* 0x000000000000791b */ /* 0x003fe20003800000 */
.L_x_1747:
[----:B------:R-:W-:Y:S05]  /*1d8b0*/  BRA `(.L_x_1748) ;  /* 0xfffffeac00747947 */ /* 0x000fea000383ffff */
.L_x_1519:
[----:B0-----:R0:W1:Y:S02]  /*1d8c0*/  SYNCS.PHASECHK.TRANS64.TRYWAIT P1, [R19+URZ+0x32400], R26 ;  /* 0x0324001a130075a7 */ /* 0x001064000802017f */
[----:B-1----:R-:W-:Y:S05]  /*1d8d0*/  @!P1 NANOSLEEP.SYNCS 0x989680 ;  /* 0x009896800000995d */ /* 0x002fea0003900000 */
[----:B------:R-:W1:Y:S02]  /*1d8e0*/  @!P1 SYNCS.PHASECHK.TRANS64 P1, [R19+URZ+0x32400], R26 ;  /* 0x0324001a130095a7 */ /* 0x000e64000802007f */
[----:B-1----:R-:W-:Y:S05]  /*1d8f0*/  @!P1 BRA `(.L_x_1519) ;  /* 0xfffffffc00f09947 */ /* 0x002fea000383ffff */
[----:B------:R-:W-:Y:S05]  /*1d900*/  BRA `(.L_x_1749) ;  /* 0xfffffeb000587947 */ /* 0x000fea000383ffff */
.L_x_1525:
[----:B--2---:R2:W0:Y:S02]  /*1d910*/  SYNCS.PHASECHK.TRANS64.TRYWAIT P1, [R0+URZ+0x32430], R13 ;  /* 0x0324300d000075a7 */ /* 0x004424000802017f */
[----:B0-----:R-:W-:Y:S05]  /*1d920*/  @!P1 NANOSLEEP.SYNCS 0x989680 ;  /* 0x009896800000995d */ /* 0x001fea0003900000 */
[----:B------:R-:W0:Y:S02]  /*1d930*/  @!P1 SYNCS.PHASECHK.TRANS64 P1, [R0+URZ+0x32430], R13 ;  /* 0x0324300d000095a7 */ /* 0x000e24000802007f */
[----:B0-----:R-:W-:Y:S05]  /*1d940*/  @!P1 BRA `(.L_x_1525) ;  /* 0xfffffffc00f09947 */ /* 0x001fea000383ffff */
[----:B------:R-:W-:Y:S05]  /*1d950*/  BRA `(.L_x_1524) ;  /* 0xfffffebc00987947 */ /* 0x000fea000383ffff */
.L_x_1527:
[----:B---3--:R3:W4:Y:S02]  /*1d960*/  SYNCS.PHASECHK.TRANS64.TRYWAIT P1, [R19+URZ+0x32410], R4 ;  /* 0x03241004130075a7 */ /* 0x008724000802017f */
[----:B----4-:R-:W-:Y:S05]  /*1d970*/  @!P1 NANOSLEEP.SYNCS 0x989680 ;  /* 0x009896800000995d */ /* 0x010fea0003900000 */
[----:B------:R-:W4:Y:S02]  /*1d980*/  @!P1 SYNCS.PHASECHK.TRANS64 P1, [R19+URZ+0x32410], R4 ;  /* 0x03241004130095a7 */ /* 0x000f24000802007f */
[----:B----4-:R-:W-:Y:S05]  /*1d990*/  @!P1 BRA `(.L_x_1527) ;  /* 0xfffffffc00f09947 */ /* 0x010fea000383ffff */
[----:B------:R-:W-:Y:S05]  /*1d9a0*/  BRA `(.L_x_1750) ;  /* 0xfffffec000447947 */ /* 0x000fea000383ffff */
.L_x_1531:
[----:B------:R0:W0:Y:S02]  /*1d9b0*/  SYNCS.PHASECHK.TRANS64.TRYWAIT P1, [R0+URZ+0x32450], R13 ;  /* 0x0324500d000075a7 */ /* 0x000024000802017f */
[----:B0-----:R-:W-:Y:S05]  /*1d9c0*/  @!P1 NANOSLEEP.SYNCS 0x989680 ;  /* 0x009896800000995d */ /* 0x001fea0003900000 */
[----:B------:R-:W0:Y:S02]  /*1d9d0*/  @!P1 SYNCS.PHASECHK.TRANS64 P1, [R0+URZ+0x32450], R13 ;  /* 0x0324500d000095a7 */ /* 0x000e24000802007f */
[----:B0-----:R-:W-:Y:S05]  /*1d9e0*/  @!P1 BRA `(.L_x_1531) ;  /* 0xfffffffc00f09947 */ /* 0x001fea000383ffff */
[----:B------:R-:W-:Y:S05]  /*1d9f0*/  BRA `(.L_x_1530) ;  /* 0xfffffec000547947 */ /* 0x000fea000383ffff */
.L_x_1538:
[----:B-1----:R1:W2:Y:S02]  /*1da00*/  SYNCS.PHASECHK.TRANS64.TRYWAIT P2, [R0+URZ+0x32430], R6 ;  /* 0x03243006000075a7 */ /* 0x0022a4000804017f */
[----:B--2---:R-:W-:Y:S05]  /*1da10*/  @!P2 NANOSLEEP.SYNCS 0x989680 ;  /* 0x009896800000a95d */ /* 0x004fea0003900000 */
[----:B------:R-:W2:Y:S02]  /*1da20*/  @!P2 SYNCS.PHASECHK.TRANS64 P2, [R0+URZ+0x32430], R6 ;  /* 0x032430060000a5a7 */ /* 0x000ea4000804007f */
[----:B--2---:R-:W-:Y:S05]  /*1da30*/  @!P2 BRA `(.L_x_1538) ;  /* 0xfffffffc00f0a947 */ /* 0x004fea000383ffff */
[----:B------:R-:W-:Y:S05]  /*1da40*/  BRA `(.L_x_1537) ;  /* 0xfffffee800f87947 */ /* 0x000fea000383ffff */
.L_x_1542:
[----:B---3--:R3:W4:Y:S02]  /*1da50*/  SYNCS.PHASECHK.TRANS64.TRYWAIT P2, [R0+URZ+0x32450], R6 ;  /* 0x03245006000075a7 */ /* 0x008724000804017f */
[----:B----4-:R-:W-:Y:S05]  /*1da60*/  @!P2 NANOSLEEP.SYNCS 0x989680 ;  /* 0x009896800000a95d */ /* 0x010fea0003900000 */
[----:B------:R-:W4:Y:S02]  /*1da70*/  @!P2 SYNCS.PHASECHK.TRANS64 P2, [R0+URZ+0x32450], R6 ;  /* 0x032450060000a5a7 */ /* 0x000f24000804007f */
[----:B----4-:R-:W-:Y:S05]  /*1da80*/  @!P2 BRA `(.L_x_1542) ;  /* 0xfffffffc00f0a947 */ /* 0x010fea000383ffff */
[----:B------:R-:W-:Y:S05]  /*1da90*/  BRA `(.L_x_1541) ;  /* 0xfffffeec00907947 */ /* 0x000fea000383ffff */
.L_x_1550:
[----:B------:R-:W-:Y:S02]  /*1daa0*/  IMAD.MOV.U32 R13, RZ, RZ, R20 ;  /* 0x000000ffff0d7224 */ /* 0x000fe400078e0014 */
[----:B------:R-:W-:Y:S02]  /*1dab0*/  IMAD.MOV.U32 R12, RZ, RZ, RZ ;  /* 0x000000ffff0c7224 */ /* 0x000fe400078e00ff */
[----:B------:R-:W-:Y:S02]  /*1dac0*/  IMAD.MOV.U32 R11, RZ, RZ, 0x181f ;  /* 0x0000181fff0b7424 */ /* 0x000fe400078e00ff */
[----:B------:R-:W-:-:S07]  /*1dad0*/  IMAD.MOV.U32 R15, RZ, RZ, -0x1 ;  /* 0xffffffffff0f7424 */ /* 0x000fce00078e00ff */
[----:B-----5:R-:W-:Y:S05]  /*1dae0*/  WARPSYNC.COLLECTIVE R15, `(.L_x_1751) ;  /* 0x000000000f087348 */ /* 0x020fea0003c00000 */
[----:B------:R0:W1:Y:S02]  /*1daf0*/  SHFL.IDX P6, R14, R13, R12, R11 ;  /* 0x0000000c0d0e7389 */ /* 0x00006400000c000b */
[----:B01---5:R-:W-:Y:S01]  /*1db00*/  ENDCOLLECTIVE ;  /* 0x000000000000791b */ /* 0x023fe20003800000 */
.L_x_1751:
[----:B------:R-:W-:Y:S02]  /*1db10*/  IMAD.MOV.U32 R13, RZ, RZ, R3 ;  /* 0x000000ffff0d7224 */ /* 0x000fe400078e0003 */
[----:B------:R-:W-:-:S07]  /*1db20*/  IMAD.MOV.U32 R48, RZ, RZ, R14 ;  /* 0x000000ffff307224 */ /* 0x000fce00078e000e */
[----:B------:R-:W-:Y:S05]  /*1db30*/  WARPSYNC.COLLECTIVE R15, `(.L_x_1752) ;  /* 0x000000000f087348 */ /* 0x000fea0003c00000 */
[----:B------:R0:W1:Y:S02]  /*1db40*/  SHFL.IDX P6, R14, R13, R12, R11 ;  /* 0x0000000c0d0e7389 */ /* 0x00006400000c000b */
[----:B01----:R-:W-:Y:S01]  /*1db50*/  ENDCOLLECTIVE ;  /* 0x000000000000791b */ /* 0x003fe20003800000 */
.L_x_1752:
[----:B------:R-:W-:Y:S05]  /*1db60*/  BRA `(.L_x_1753) ;  /* 0xffffff3c00707947 */ /* 0x000fea000383ffff */
.L_x_1553:
        /* <DEDUP_REMOVED lines=8> */
.L_x_1755:
[----:B------:R-:W-:Y:S05]  /*1dbf0*/  BSYNC B1 ;  /* 0x0000000000017941 */ /* 0x000fea0003800000 */
.L_x_1754:
        /* <DEDUP_REMOVED lines=8> */
.L_x_1756:
[----:B------:R-:W-:Y:S05]  /*1dc80*/  BRA `(.L_x_1757) ;  /* 0xffffff3c00b87947 */ /* 0x000fea000383ffff */
.L_x_1556:
[----:B------:R-:W-:Y:S01]  /*1dc90*/  BSSY B1, `(.L_x_1758) ;  /* 0x0000008000017945 */ /* 0x000fe20003800000 */
[----:B------:R-:W-:Y:S01]  /*1dca0*/  IMAD.MOV.U32 R13, RZ, RZ, R20 ;  /* 0x000000ffff0d7224 */ /* 0x000fe200078e0014 */
[----:B------:R-:W-:Y:S01]  /*1dcb0*/  MOV R12, 0x2 ;  /* 0x00000002000c7802 */ /* 0x000fe20000000f00 */
[----:B--2---:R-:W-:Y:S02]  /*1dcc0*/  IMAD.MOV.U32 R11, RZ, RZ, 0x181f ;  /* 0x0000181fff0b7424 */ /* 0x004fe400078e00ff */
[----:B------:R-:W-:-:S07]  /*1dcd0*/  IMAD.MOV.U32 R15, RZ, RZ, -0x1 ;  /* 0xffffffffff0f7424 */ /* 0x000fce00078e00ff */
[----:B01-34-:R-:W-:Y:S05]  /*1dce0*/  WARPSYNC.COLLECTIVE R15, `(.L_x_1759) ;  /* 0x000000000f087348 */ /* 0x01bfea0003c00000 */
[----:B------:R2:W0:Y:S02]  /*1dcf0*/  SHFL.IDX P6, R14, R13, R12, R11 ;  /* 0x0000000c0d0e7389 */ /* 0x00042400000c000b */
[----:B01234-:R-:W-:Y:S01]  /*1dd00*/  ENDCOLLECTIVE ;  /* 0x000000000000791b */ /* 0x01ffe20003800000 */
.L_x_1759:
[----:B------:R-:W-:Y:S05]  /*1dd10*/  BSYNC B1 ;  /* 0x0000000000017941 */ /* 0x000fea0003800000 */
.L_x_1758:
        /* <DEDUP_REMOVED lines=8> */
.L_x_1760:
[----:B------:R-:W-:Y:S05]  /*1dda0*/  BRA `(.L_x_1761) ;  /* 0xffffff4000007947 */ /* 0x000fea000383ffff */
.L_x_1559:
[----:B------:R-:W-:Y:S01]  /*1ddb0*/  BSSY B1, `(.L_x_1762) ;  /* 0x0000008000017945 */ /* 0x000fe20003800000 */
[----:B------:R-:W-:Y:S01]  /*1ddc0*/  IMAD.MOV.U32 R13, RZ, RZ, R20 ;  /* 0x000000ffff0d7224 */ /* 0x000fe200078e0014 */
[----:B------:R-:W-:Y:S01]  /*1ddd0*/  MOV R12, 0x3 ;  /* 0x00000003000c7802 */ /* 0x000fe20000000f00 */
[----:B0-----:R-:W-:Y:S02]  /*1dde0*/  IMAD.MOV.U32 R11, RZ, RZ, 0x181f ;  /* 0x0000181fff0b7424 */ /* 0x001fe400078e00ff */
[----:B------:R-:W-:-:S07]  /*1ddf0*/  IMAD.MOV.U32 R15, RZ, RZ, -0x1 ;  /* 0xffffffffff0f7424 */ /* 0x000fce00078e00ff */
[----:B-1234-:R-:W-:Y:S05]  /*1de00*/  WARPSYNC.COLLECTIVE R15, `(.L_x_1763) ;  /* 0x000000000f087348 */ /* 0x01efea0003c00000 */
[----:B------:R0:W0:Y:S02]  /*1de10*/  SHFL.IDX P6, R14, R13, R12, R11 ;  /* 0x0000000c0d0e7389 */ /* 0x00002400000c000b */
[----:B01234-:R-:W-:Y:S01]  /*1de20*/  ENDCOLLECTIVE ;  /* 0x000000000000791b */ /* 0x01ffe20003800000 */
.L_x_1763:
[----:B------:R-:W-:Y:S05]  /*1de30*/  BSYNC B1 ;  /* 0x0000000000017941 */ /* 0x000fea0003800000 */
.L_x_1762:
        /* <DEDUP_REMOVED lines=8> */
.L_x_1764:
[----:B------:R-:W-:Y:S05]  /*1dec0*/  BRA `(.L_x_1765) ;  /* 0xffffff4000487947 */ /* 0x000fea000383ffff */
.L_x_1561:
[----:B------:R-:W-:Y:S01]  /*1ded0*/  IMAD.MOV.U32 R13, RZ, RZ, R8 ;  /* 0x000000ffff0d7224 */ /* 0x000fe200078e0008 */
[----:B------:R-:W-:Y:S01]  /*1dee0*/  MOV R12, RZ ;  /* 0x000000ff000c7202 */ /* 0x000fe20000000f00 */
[----:B------:R-:W-:Y:S02]  /*1def0*/  IMAD.MOV.U32 R11, RZ, RZ, 0x1c1f ;  /* 0x00001c1fff0b7424 */ /* 0x000fe400078e00ff */
[----:B------:R-:W-:-:S07]  /*1df00*/  IMAD.MOV.U32 R15, RZ, RZ, -0x1 ;  /* 0xffffffffff0f7424 */ /* 0x000fce00078e00ff */
[----:B------:R-:W-:Y:S05]  /*1df10*/  WARPSYNC.COLLECTIVE R15, `(.L_x_1766) ;  /* 0x000000000f087348 */ /* 0x000fea0003c00000 */
[----:B------:R0:W1:Y:S02]  /*1df20*/  SHFL.IDX P6, R14, R13, R12, R11 ;  /* 0x0000000c0d0e7389 */ /* 0x00006400000c000b */
[----:B01----:R-:W-:Y:S01]  /*1df30*/  ENDCOLLECTIVE ;  /* 0x000000000000791b */ /* 0x003fe20003800000 */
.L_x_1766:
[----:B------:R-:W-:Y:S02]  /*1df40*/  IMAD.MOV.U32 R13, RZ, RZ, R3 ;  /* 0x000000ffff0d7224 */ /* 0x000fe400078e0003 */
[----:B------:R-:W-:-:S07]  /*1df50*/  IMAD.MOV.U32 R9, RZ, RZ, R14 ;  /* 0x000000ffff097224 */ /* 0x000fce00078e000e */
[----:B------:R-:W-:Y:S05]  /*1df60*/  WARPSYNC.COLLECTIVE R15, `(.L_x_1767) ;  /* 0x000000000f087348 */ /* 0x000fea0003c00000 */
[----:B------:R0:W1:Y:S02]  /*1df70*/  SHFL.IDX P6, R14, R13, R12, R11 ;  /* 0x0000000c0d0e7389 */ /* 0x00006400000c000b */
[----:B01----:R-:W-:Y:S01]  /*1df80*/  ENDCOLLECTIVE ;  /* 0x000000000000791b */ /* 0x003fe20003800000 */
.L_x_1767:
[----:B------:R-:W-:Y:S01]  /*1df90*/  IMAD.MOV.U32 R12, RZ, RZ, R14 ;  /* 0x000000ffff0c7224 */ /* 0x000fe200078e000e */
[----:B------:R-:W-:Y:S06]  /*1dfa0*/  BRA `(.L_x_1768) ;  /* 0xffffff4400487947 */ /* 0x000fec000383ffff */
.L_x_1564:
[----:B------:R-:W-:Y:S01]  /*1dfb0*/  BSSY B1, `(.L_x_1769) ;  /* 0x0000008000017945 */ /* 0x000fe20003800000 */
[----:B---3--:R-:W-:Y:S01]  /*1dfc0*/  IMAD.MOV.U32 R13, RZ, RZ, R8 ;  /* 0x000000ffff0d7224 */ /* 0x008fe200078e0008 */
[----:B------:R-:W-:Y:S01]  /*1dfd0*/  MOV R15, 0xffffffff ;  /* 0xffffffff000f7802 */ /* 0x000fe20000000f00 */
[----:B--2---:R-:W-:Y:S02]  /*1dfe0*/  IMAD.MOV.U32 R12, RZ, RZ, 0x1 ;  /* 0x00000001ff0c7424 */ /* 0x004fe400078e00ff */
[----:B------:R-:W-:-:S07]  /*1dff0*/  IMAD.MOV.U32 R11, RZ, RZ, 0x1c1f ;  /* 0x00001c1fff0b7424 */ /* 0x000fce00078e00ff */
[----:B01----:R-:W-:Y:S05]  /*1e000*/  WARPSYNC.COLLECTIVE R15, `(.L_x_1770) ;  /* 0x000000000f087348 */ /* 0x003fea0003c00000 */
[----:B------:R2:W3:Y:S02]  /*1e010*/  SHFL.IDX P6, R14, R13, R12, R11 ;  /* 0x0000000c0d0e7389 */ /* 0x0004e400000c000b */
[----:B0123--:R-:W-:Y:S01]  /*1e020*/  ENDCOLLECTIVE ;  /* 0x000000000000791b */ /* 0x00ffe20003800000 */
.L_x_1770:
[----:B------:R-:W-:Y:S05]  /*1e030*/  BSYNC B1 ;  /* 0x0000000000017941 */ /* 0x000fea0003800000 */
.L_x_1769:
        /* <DEDUP_REMOVED lines=8> */
.L_x_1771:
[----:B------:R-:W-:Y:S01]  /*1e0c0*/  IMAD.MOV.U32 R3, RZ, RZ, R14 ;  /* 0x000000ffff037224 */ /* 0x000fe200078e000e */
[----:B------:R-:W-:Y:S06]  /*1e0d0*/  BRA `(.L_x_1772) ;  /* 0xffffff5000207947 */ /* 0x000fec000383ffff */
.L_x_1568:
[----:B------:R-:W-:Y:S01]  /*1e0e0*/  IMAD.MOV.U32 R13, RZ, RZ, R20 ;  /* 0x000000ffff0d7224 */ /* 0x000fe200078e0014 */
[----:B------:R-:W-:Y:S01]  /*1e0f0*/  MOV R11, 0x181f ;  /* 0x0000181f000b7802 */ /* 0x000fe20000000f00 */
[----:B------:R-:W-:Y:S02]  /*1e100*/  IMAD.MOV.U32 R12, RZ, RZ, RZ ;  /* 0x000000ffff0c7224 */ /* 0x000fe400078e00ff */
[----:B------:R-:W-:-:S07]  /*1e110*/  IMAD.MOV.U32 R15, RZ, RZ, -0x1 ;  /* 0xffffffffff0f7424 */ /* 0x000fce00078e00ff */
[----:B0-----:R-:W-:Y:S05]  /*1e120*/  WARPSYNC.COLLECTIVE R15, `(.L_x_1773) ;  /* 0x000000000f087348 */ /* 0x001fea0003c00000 */
[----:B------:R1:W2:Y:S02]  /*1e130*/  SHFL.IDX P6, R14, R13, R12, R11 ;  /* 0x0000000c0d0e7389 */ /* 0x0002a400000c000b */
[----:B012---:R-:W-:Y:S01]  /*1e140*/  ENDCOLLECTIVE ;  /* 0x000000000000791b */ /* 0x007fe20003800000 */
.L_x_1773:
[----:B------:R-:W-:Y:S02]  /*1e150*/  IMAD.MOV.U32 R13, RZ, RZ, R3 ;  /* 0x000000ffff0d7224 */ /* 0x000fe400078e0003 */
[----:B------:R-:W-:-:S07]  /*1e160*/  IMAD.MOV.U32 R0, RZ, RZ, R14 ;  /* 0x000000ffff007224 */ /* 0x000fce00078e000e */
[----:B------:R-:W-:Y:S05]  /*1e170*/  WARPSYNC.COLLECTIVE R15, `(.L_x_1774) ;  /* 0x000000000f087348 */ /* 0x000fea0003c00000 */
[----:B------:R0:W1:Y:S02]  /*1e180*/  SHFL.IDX P6, R14, R13, R12, R11 ;  /* 0x0000000c0d0e7389 */ /* 0x00006400000c000b */
[----:B01----:R-:W-:Y:S01]  /*1e190*/  ENDCOLLECTIVE ;  /* 0x000000000000791b */ /* 0x003fe20003800000 */
.L_x_1774:
[----:B------:R-:W-:Y:S05]  /*1e1a0*/  BRA `(.L_x_1775) ;  /* 0xffffff6400607947 */ /* 0x000fea000383ffff */
.L_x_1571:
        /* <DEDUP_REMOVED lines=8> */
.L_x_1777:
[----:B------:R-:W-:Y:S05]  /*1e230*/  BSYNC B1 ;  /* 0x0000000000017941 */ /* 0x000fea0003800000 */
.L_x_1776:
        /* <DEDUP_REMOVED lines=8> */
.L_x_1778:
[----:B------:R-:W-:Y:S05]  /*1e2c0*/  BRA `(.L_x_1779) ;  /* 0xffffff6400ac7947 */ /* 0x000fea000383ffff */
.L_x_1574:
        /* <DEDUP_REMOVED lines=8> */
.L_x_1781:
[----:B------:R-:W-:Y:S05]  /*1e350*/  BSYNC B1 ;  /* 0x0000000000017941 */ /* 0x000fea0003800000 */
.L_x_1780:
        /* <DEDUP_REMOVED lines=8> */
.L_x_1782:
[----:B------:R-:W-:Y:S05]  /*1e3e0*/  BRA `(.L_x_1783) ;  /* 0xffffff6400f47947 */ /* 0x000fea000383ffff */
.L_x_1577:
        /* <DEDUP_REMOVED lines=8> */
.L_x_1785:
[----:B------:R-:W-:Y:S05]  /*1e470*/  BSYNC B1 ;  /* 0x0000000000017941 */ /* 0x000fea0003800000 */
.L_x_1784:
        /* <DEDUP_REMOVED lines=8> */
.L_x_1786:
[----:B------:R-:W-:Y:S05]  /*1e500*/  BRA `(.L_x_1787) ;  /* 0xffffff68003c7947 */ /* 0x000fea000383ffff */
.L_x_1594:
        /* <DEDUP_REMOVED lines=8> */
[----:B-1----:R-:W-:Y:S05]  /*1e590*/  WARPSYNC.COLLECTIVE R15, `(.L_x_1789) ;  /* 0x000000000f087348 */ /* 0x002fea0003c00000 */
[----:B------:R0:W2:Y:S02]  /*1e5a0*/  SHFL.IDX P6, R14, R13, R12, R11 ;  /* 0x0000000c0d0e7389 */ /* 0x0000a400000c000b */
[----:B012---:R-:W-:Y:S01]  /*1e5b0*/  ENDCOLLECTIVE ;  /* 0x000000000000791b */ /* 0x007fe20003800000 */
.L_x_1789:
[----:B------:R-:W-:Y:S05]  /*1e5c0*/  BSYNC B1 ;  /* 0x0000000000017941 */ /* 0x000fea0003800000 */
.L_x_1788:
[----:B------:R-:W-:Y:S05]  /*1e5d0*/  BRA `(.L_x_1790) ;  /* 0xffffff80004c7947 */ /* 0x000fea000383ffff */
.L_x_1596:
[----:B------:R-:W-:Y:S01]  /*1e5e0*/  BSSY B1, `(.L_x_1791) ;  /* 0x0000006000017945 */ /* 0x000fe20003800000 */
[----:B------:R-:W-:-:S07]  /*1e5f0*/  IMAD.MOV.U32 R15, RZ, RZ, -0x1 ;  /* 0xffffffffff0f7424 */ /* 0x000fce00078e00ff */
[----:B01----:R-:W-:Y:S05]  /*1e600*/  WARPSYNC.COLLECTIVE R15, `(.L_x_1792) ;  /* 0x000000000f0c7348 */ /* 0x003fea0003c00000 */
[----:B------:R-:W-:Y:S02]  /*1e610*/  ELECT P6, UR62, PT ;  /* 0x00000000003e782f */ /* 0x000fe400038c0000 */
[----:B------:R-:W-:Y:S01]  /*1e620*/  MOV R14, UR62 ;  /* 0x0000003e000e7c02 */ /* 0x000fe20008000f00 */
[----:B01----:R-:W-:Y:S10]  /*1e630*/  ENDCOLLECTIVE ;  /* 0x000000000000791b */ /* 0x003ff40003800000 */
.L_x_1792:
[----:B------:R-:W-:Y:S05]  /*1e640*/  BSYNC B1 ;  /* 0x0000000000017941 */ /* 0x000fea0003800000 */
.L_x_1791:
[----:B------:R-:W-:Y:S05]  /*1e650*/  BRA `(.L_x_1595) ;  /* 0xffffff8000447947 */ /* 0x000fea000383ffff */
.L_x_1598:
[----:B0-----:R0:W2:Y:S02]  /*1e660*/  SYNCS.PHASECHK.TRANS64.TRYWAIT P0, [R22+URZ+0x32420], R7 ;  /* 0x03242007160075a7 */ /* 0x0010a4000800017f */
[----:B--2---:R-:W-:Y:S05]  /*1e670*/  @!P0 NANOSLEEP.SYNCS 0x989680 ;  /* 0x009896800000895d */ /* 0x004fea0003900000 */
[----:B------:R-:W2:Y:S02]  /*1e680*/  @!P0 SYNCS.PHASECHK.TRANS64 P0, [R22+URZ+0x32420], R7 ;  /* 0x03242007160085a7 */ /* 0x000ea4000800007f */
[----:B--2---:R-:W-:Y:S05]  /*1e690*/  @!P0 BRA `(.L_x_1598) ;  /* 0xfffffffc00f08947 */ /* 0x004fea000383ffff */
[----:B------:R-:W-:Y:S05]  /*1e6a0*/  BRA `(.L_x_1793) ;  /* 0xffffff8000547947 */ /* 0x000fea000383ffff */
.L_x_1602:
[----:B0-----:R0:W2:Y:S02]  /*1e6b0*/  SYNCS.PHASECHK.TRANS64.TRYWAIT P0, [R7+URZ+0x324a0], R8 ;  /* 0x0324a008070075a7 */ /* 0x0010a4000800017f */
[----:B--2---:R-:W-:Y:S05]  /*1e6c0*/  @!P0 NANOSLEEP.SYNCS 0x989680 ;  /* 0x009896800000895d */ /* 0x004fea0003900000 */
[----:B------:R-:W2:Y:S02]  /*1e6d0*/  @!P0 SYNCS.PHASECHK.TRANS64 P0, [R7+URZ+0x324a0], R8 ;  /* 0x0324a008070085a7 */ /* 0x000ea4000800007f */
[----:B--2---:R-:W-:Y:S05]  /*1e6e0*/  @!P0 BRA `(.L_x_1602) ;  /* 0xfffffffc00f08947 */ /* 0x004fea000383ffff */
[----:B------:R-:W-:Y:S05]  /*1e6f0*/  BRA `(.L_x_1794) ;  /* 0xffffff80006c7947 */ /* 0x000fea000383ffff */
.L_x_1607:
[----:B--2---:R2:W3:Y:S02]  /*1e700*/  SYNCS.PHASECHK.TRANS64.TRYWAIT P0, [R7+URZ+0x324c0], R8 ;  /* 0x0324c008070075a7 */ /* 0x0044e4000800017f */
[----:B---3--:R-:W-:Y:S05]  /*1e710*/  @!P0 NANOSLEEP.SYNCS 0x989680 ;  /* 0x009896800000895d */ /* 0x008fea0003900000 */
[----:B------:R-:W3:Y:S02]  /*1e720*/  @!P0 SYNCS.PHASECHK.TRANS64 P0, [R7+URZ+0x324c0], R8 ;  /* 0x0324c008070085a7 */ /* 0x000ee4000800007f */
[----:B---3--:R-:W-:Y:S05]  /*1e730*/  @!P0 BRA `(.L_x_1607) ;  /* 0xfffffffc00f08947 */ /* 0x008fea000383ffff */
[----:B------:R-:W-:Y:S05]  /*1e740*/  BRA `(.L_x_1795) ;  /* 0xffffff8000e87947 */ /* 0x000fea000383ffff */
.L_x_1617:
[----:B0-----:R0:W2:Y:S02]  /*1e750*/  SYNCS.PHASECHK.TRANS64.TRYWAIT P2, [R6+URZ+0x324a0], R7 ;  /* 0x0324a007060075a7 */ /* 0x0010a4000804017f */
[----:B--2---:R-:W-:Y:S05]  /*1e760*/  @!P2 NANOSLEEP.SYNCS 0x989680 ;  /* 0x009896800000a95d */ /* 0x004fea0003900000 */
[----:B------:R-:W2:Y:S02]  /*1e770*/  @!P2 SYNCS.PHASECHK.TRANS64 P2, [R6+URZ+0x324a0], R7 ;  /* 0x0324a0070600a5a7 */ /* 0x000ea4000804007f */
[----:B--2---:R-:W-:Y:S05]  /*1e780*/  @!P2 BRA `(.L_x_1617) ;  /* 0xfffffffc00f0a947 */ /* 0x004fea000383ffff */
[----:B------:R-:W-:Y:S05]  /*1e790*/  BRA `(.L_x_1796) ;  /* 0xffffff88005c7947 */ /* 0x000fea000383ffff */
.L_x_1622:
[----:B--2---:R2:W3:Y:S02]  /*1e7a0*/  SYNCS.PHASECHK.TRANS64.TRYWAIT P2, [R6+URZ+0x324c0], R7 ;  /* 0x0324c007060075a7 */ /* 0x0044e4000804017f */
[----:B---3--:R-:W-:Y:S05]  /*1e7b0*/  @!P2 NANOSLEEP.SYNCS 0x989680 ;  /* 0x009896800000a95d */ /* 0x008fea0003900000 */
[----:B------:R-:W3:Y:S02]  /*1e7c0*/  @!P2 SYNCS.PHASECHK.TRANS64 P2, [R6+URZ+0x324c0], R7 ;  /* 0x0324c0070600a5a7 */ /* 0x000ee4000804007f */
[----:B---3--:R-:W-:Y:S05]  /*1e7d0*/  @!P2 BRA `(.L_x_1622) ;  /* 0xfffffffc00f0a947 */ /* 0x008fea000383ffff */
[----:B------:R-:W-:Y:S05]  /*1e7e0*/  BRA `(.L_x_1797) ;  /* 0xffffff8800d47947 */ /* 0x000fea000383ffff */
.L_x_1640:
[----:B------:R-:W1:Y:S01]  /*1e7f0*/  S2R R10, SR_TID.X ;  /* 0x00000000000a7919 */ /* 0x000e620000002100 */
[----:B------:R-:W-:Y:S01]  /*1e800*/  BSSY B0, `(.L_x_1798) ;  /* 0x000000a000007945 */ /* 0x000fe20003800000 */
[----:B------:R-:W-:Y:S02]  /*1e810*/  IMAD.MOV.U32 R12, RZ, RZ, RZ ;  /* 0x000000ffff0c7224 */ /* 0x000fe400078e00ff */
[----:B------:R-:W-:Y:S02]  /*1e820*/  IMAD.MOV.U32 R11, RZ, RZ, 0x1f ;  /* 0x0000001fff0b7424 */ /* 0x000fe400078e00ff */
[----:B------:R-:W-:Y:S01]  /*1e830*/  IMAD.MOV.U32 R15, RZ, RZ, -0x1 ;  /* 0xffffffffff0f7424 */ /* 0x000fe200078e00ff */
[----:B-1----:R-:W-:-:S04]  /*1e840*/  SHF.R.U32.HI R10, RZ, 0x5, R10 ;  /* 0x00000005ff0a7819 */ /* 0x002fc8000001160a */
[----:B------:R-:W-:-:S04]  /*1e850*/  LOP3.LUT R10, R10, 0x3, RZ, 0xc0, !PT ;  /* 0x000000030a0a7812 */ /* 0x000fc800078ec0ff */
[----:B------:R-:W-:-:S07]  /*1e860*/  MOV R13, R10 ;  /* 0x0000000a000d7202 */ /* 0x000fce0000000f00 */
[----:B0----5:R-:W-:Y:S05]  /*1e870*/  WARPSYNC.COLLECTIVE R15, `(.L_x_1799) ;  /* 0x000000000f087348 */ /* 0x021fea0003c00000 */
[----:B------:R1:W2:Y:S02]  /*1e880*/  SHFL.IDX P6, R14, R13, R12, R11 ;  /* 0x0000000c0d0e7389 */ /* 0x0002a400000c000b */
[----:B012--5:R-:W-:Y:S01]  /*1e890*/  ENDCOLLECTIVE ;  /* 0x000000000000791b */ /* 0x027fe20003800000 */
.L_x_1799:
[----:B------:R-:W-:Y:S05]  /*1e8a0*/  BSYNC B0 ;  /* 0x0000000000007941 */ /* 0x000fea0003800000 */
.L_x_1798:
[----:B------:R-:W-:Y:S05]  /*1e8b0*/  BRA `(.L_x_1800) ;  /* 0xffffff9800f07947 */ /* 0x000fea000383ffff */
.L_x_1643:
[----:B-1----:R1:W2:Y:S02]  /*1e8c0*/  SYNCS.PHASECHK.TRANS64.TRYWAIT P0, [R29+URZ+0x32440], R0 ;  /* 0x032440001d0075a7 */ /* 0x0022a4000800017f */
[----:B--2---:R-:W-:Y:S05]  /*1e8d0*/  @!P0 NANOSLEEP.SYNCS 0x989680 ;  /* 0x009896800000895d */ /* 0x004fea0003900000 */
[----:B------:R-:W2:Y:S02]  /*1e8e0*/  @!P0 SYNCS.PHASECHK.TRANS64 P0, [R29+URZ+0x32440], R0 ;  /* 0x032440001d0085a7 */ /* 0x000ea4000800007f */
[----:B--2---:R-:W-:Y:S05]  /*1e8f0*/  @!P0 BRA `(.L_x_1643) ;  /* 0xfffffffc00f08947 */ /* 0x004fea000383ffff */
[----:B------:R-:W-:Y:S05]  /*1e900*/  BRA `(.L_x_1801) ;  /* 0xffffff9c00047947 */ /* 0x000fea000383ffff */
.L_x_1644:
        /* <DEDUP_REMOVED lines=8> */
.L_x_1803:
[----:B------:R-:W-:Y:S05]  /*1e990*/  BSYNC B0 ;  /* 0x0000000000007941 */ /* 0x000fea0003800000 */
.L_x_1802:
        /* <DEDUP_REMOVED lines=9> */
.L_x_1804:
[----:B------:R-:W-:Y:S02]  /*1ea30*/  IMAD.MOV.U32 R13, RZ, RZ, R4 ;  /* 0x000000ffff0d7224 */ /* 0x000fe400078e0004 */
[----:B------:R-:W-:Y:S02]  /*1ea40*/  IMAD.MOV.U32 R12, RZ, RZ, 0x1 ;  /* 0x00000001ff0c7424 */ /* 0x000fe400078e00ff */
[----:B------:R-:W-:-:S07]  /*1ea50*/  IMAD.MOV.U32 R3, RZ, RZ, R14 ;  /* 0x000000ffff037224 */ /* 0x000fce00078e000e */
[----:B------:R-:W-:Y:S05]  /*1ea60*/  WARPSYNC.COLLECTIVE R15, `(.L_x_1805) ;  /* 0x000000000f087348 */ /* 0x000fea0003c00000 */
[----:B------:R0:W1:Y:S02]  /*1ea70*/  SHFL.IDX P6, R14, R13, R12, R11 ;  /* 0x0000000c0d0e7389 */ /* 0x00006400000c000b */
[----:B01----:R-:W-:Y:S01]  /*1ea80*/  ENDCOLLECTIVE ;  /* 0x000000000000791b */ /* 0x003fe20003800000 */
.L_x_1805:
        /* <DEDUP_REMOVED lines=15> */
.L_x_1806:
[----:B------:R-:W-:Y:S02]  /*1eb80*/  @P0 IMAD R6, R5, 0x2, R22 ;  /* 0x0000000205060824 */ /* 0x000fe400078e0216 */
[----:B------:R-:W-:Y:S02]  /*1eb90*/  IMAD.MOV.U32 R13, RZ, RZ, R4 ;  /* 0x000000ffff0d7224 */ /* 0x000fe400078e0004 */
[----:B------:R-:W-:Y:S02]  /*1eba0*/  IMAD.MOV.U32 R12, RZ, RZ, 0x2 ;  /* 0x00000002ff0c7424 */ /* 0x000fe400078e00ff */
[----:B------:R-:W-:-:S07]  /*1ebb0*/  IMAD.MOV.U32 R3, RZ, RZ, R14 ;  /* 0x000000ffff037224 */ /* 0x000fce00078e000e */
[----:B------:R-:W-:Y:S05]  /*1ebc0*/  WARPSYNC.COLLECTIVE R15, `(.L_x_1807) ;  /* 0x000000000f087348 */ /* 0x000fea0003c00000 */
[----:B------:R0:W1:Y:S02]  /*1ebd0*/  SHFL.IDX P6, R14, R13, R12, R11 ;  /* 0x0000000c0d0e7389 */ /* 0x00006400000c000b */
[----:B01----:R-:W-:Y:S01]  /*1ebe0*/  ENDCOLLECTIVE ;  /* 0x000000000000791b */ /* 0x003fe20003800000 */
.L_x_1807:
        /* <DEDUP_REMOVED lines=15> */
.L_x_1808:
[----:B------:R-:W-:Y:S02]  /*1ece0*/  @P0 IMAD R6, R5, 0x2, R22 ;  /* 0x0000000205060824 */ /* 0x000fe400078e0216 */
[----:B------:R-:W-:Y:S02]  /*1ecf0*/  IMAD.MOV.U32 R13, RZ, RZ, R4 ;  /* 0x000000ffff0d7224 */ /* 0x000fe400078e0004 */
[----:B------:R-:W-:Y:S01]  /*1ed00*/  IMAD.MOV.U32 R12, RZ, RZ, 0x3 ;  /* 0x00000003ff0c7424 */ /* 0x000fe200078e00ff */
[----:B------:R-:W-:-:S07]  /*1ed10*/  MOV R3, R14 ;  /* 0x0000000e00037202 */ /* 0x000fce0000000f00 */
[----:B------:R-:W-:Y:S05]  /*1ed20*/  WARPSYNC.COLLECTIVE R15, `(.L_x_1809) ;  /* 0x000000000f087348 */ /* 0x000fea0003c00000 */
[----:B------:R0:W1:Y:S02]  /*1ed30*/  SHFL.IDX P6, R14, R13, R12, R11 ;  /* 0x0000000c0d0e7389 */ /* 0x00006400000c000b */
[----:B01----:R-:W-:Y:S01]  /*1ed40*/  ENDCOLLECTIVE ;  /* 0x000000000000791b */ /* 0x003fe20003800000 */
.L_x_1809:
        /* <DEDUP_REMOVED lines=15> */
.L_x_1810:
[----:B------:R-:W-:Y:S01]  /*1ee40*/  @P0 LEA R6, R5, R22, 0x1 ;  /* 0x0000001605060211 */ /* 0x000fe200078e08ff */
[----:B------:R-:W-:Y:S02]  /*1ee50*/  IMAD.MOV.U32 R13, RZ, RZ, R4 ;  /* 0x000000ffff0d7224 */ /* 0x000fe400078e0004 */
[----:B------:R-:W-:Y:S02]  /*1ee60*/  IMAD.MOV.U32 R12, RZ, RZ, 0x4 ;  /* 0x00000004ff0c7424 */ /* 0x000fe400078e00ff */
[----:B------:R-:W-:-:S07]  /*1ee70*/  IMAD.MOV.U32 R3, RZ, RZ, R14 ;  /* 0x000000ffff037224 */ /* 0x000fce00078e000e */
[----:B------:R-:W-:Y:S05]  /*1ee80*/  WARPSYNC.COLLECTIVE R15, `(.L_x_1811) ;  /* 0x000000000f087348 */ /* 0x000fea0003c00000 */
[----:B------:R0:W1:Y:S02]  /*1ee90*/  SHFL.IDX P6, R14, R13, R12, R11 ;  /* 0x0000000c0d0e7389 */ /* 0x00006400000c000b */
[----:B01----:R-:W-:Y:S01]  /*1eea0*/  ENDCOLLECTIVE ;  /* 0x000000000000791b */ /* 0x003fe20003800000 */
.L_x_1811:
        /* <DEDUP_REMOVED lines=15> */
.L_x_1812:
[----:B------:R-:W-:Y:S02]  /*1efa0*/  @P0 IMAD R6, R5, 0x2, R22 ;  /* 0x0000000205060824 */ /* 0x000fe400078e0216 */
[----:B------:R-:W-:Y:S01]  /*1efb0*/  IMAD.MOV.U32 R13, RZ, RZ, R4 ;  /* 0x000000ffff0d7224 */ /* 0x000fe200078e0004 */
[----:B------:R-:W-:Y:S01]  /*1efc0*/  MOV R12, 0x5 ;  /* 0x00000005000c7802 */ /* 0x000fe20000000f00 */
[----:B------:R-:W-:-:S07]  /*1efd0*/  IMAD.MOV.U32 R3, RZ, RZ, R14 ;  /* 0x000000ffff037224 */ /* 0x000fce00078e000e */
[----:B------:R-:W-:Y:S05]  /*1efe0*/  WARPSYNC.COLLECTIVE R15, `(.L_x_1813) ;  /* 0x000000000f087348 */ /* 0x000fea0003c00000 */
[----:B------:R0:W1:Y:S02]  /*1eff0*/  SHFL.IDX P6, R14, R13, R12, R11 ;  /* 0x0000000c0d0e7389 */ /* 0x00006400000c000b */
[----:B01----:R-:W-:Y:S01]  /*1f000*/  ENDCOLLECTIVE ;  /* 0x000000000000791b */ /* 0x003fe20003800000 */
.L_x_1813:
        /* <DEDUP_REMOVED lines=10> */
.L_x_1814:
[----:B------:R-:W-:Y:S01]  /*1f0b0*/  @!PT LDS RZ, [RZ] ;  /* 0x00000000fffff984 */ /* 0x000fe20000000800 */
[----:B------:R-:W-:Y:S01]  /*1f0c0*/  @!PT LDS RZ, [RZ] ;  /* 0x00000000fffff984 */ /* 0x000fe20000000800 */
[----:B------:R-:W-:Y:S01]  /*1f0d0*/  @!PT LDS RZ, [RZ] ;  /* 0x00000000fffff984 */ /* 0x000fe20000000800 */
[----:B------:R0:W-:Y:S01]  /*1f0e0*/  @P0 LDGSTS.E.BYPASS.LTC128B.128 [R6+0x1e400], desc[UR60][R2.64], !P2 ;  /* 0x1e40000002060fae */ /* 0x0001e2000d101d7c */
[----:B------:R-:W-:Y:S01]  /*1f0f0*/  IMAD.MOV.U32 R0, RZ, RZ, R14 ;  /* 0x000000ffff007224 */ /* 0x000fe200078e000e */
[----:B------:R-:W-:Y:S06]  /*1f100*/  BRA `(.L_x_1815) ;  /* 0xffffff9800707947 */ /* 0x000fec000383ffff */
.L_x_1649:
        /* <DEDUP_REMOVED lines=9> */
.L_x_1816:
[C---:B------:R-:W-:Y:S01]  /*1f1a0*/  VIADD R6, R17.reuse, 0x20 ;  /* 0x0000002011067836 */ /* 0x040fe20000000000 */
[C---:B------:R-:W-:Y:S01]  /*1f1b0*/  ISETP.GE.AND P0, PT, R17.reuse, R2, PT ;  /* 0x000000021100720c */ /* 0x040fe20003f06270 */
[C---:B------:R-:W-:Y:S01]  /*1f1c0*/  VIADD R8, R17.reuse, 0x30 ;  /* 0x0000003011087836 */ /* 0x040fe20000000000 */
[----:B------:R-:W-:-:S05]  /*1f1d0*/  IADD3 R10, R17, 0x10, RZ ;  /* 0x00000010110a7810 */ /* 0x000fca0007ffe0ff */
[----:B------:R0:W-:Y:S01]  /*1f1e0*/  STL [R1+0x1c], R10 ;  /* 0x00001c0a01007387 */ /* 0x0001e20000100800 */
[----:B------:R-:W-:-:S03]  /*1f1f0*/  MOV R13, R0 ;  /* 0x00000000000d7202 */ /* 0x000fc60000000f00 */
[----:B------:R0:W-:Y:S04]  /*1f200*/  STL [R1+0x20], R6 ;  /* 0x0000200601007387 */ /* 0x0001e80000100800 */
[----:B------:R0:W-:Y:S01]  /*1f210*/  STL [R1+0x24], R8 ;  /* 0x0000240801007387 */ /* 0x0001e20000100800 */
[----:B------:R-:W-:-:S07]  /*1f220*/  IMAD.MOV.U32 R4, RZ, RZ, R14 ;  /* 0x000000ffff047224 */ /* 0x000fce00078e000e */
[----:B0-----:R-:W-:Y:S05]  /*1f230*/  WARPSYNC.COLLECTIVE R15, `(.L_x_1817) ;  /* 0x000000000f087348 */ /* 0x001fea0003c00000 */
[----:B------:R1:W2:Y:S02]  /*1f240*/  SHFL.IDX P6, R14, R13, R12, R11 ;  /* 0x0000000c0d0e7389 */ /* 0x0002a400000c000b */
[----:B012---:R-:W-:Y:S01]  /*1f250*/  ENDCOLLECTIVE ;  /* 0x000000000000791b */ /* 0x007fe20003800000 */
.L_x_1817:
[----:B------:R-:W-:Y:S02]  /*1f260*/  IMAD.MOV.U32 R13, RZ, RZ, R3 ;  /* 0x000000ffff0d7224 */ /* 0x000fe400078e0003 */
[----:B------:R-:W-:Y:S02]  /*1f270*/  IMAD.MOV.U32 R12, RZ, RZ, 0x1 ;  /* 0x00000001ff0c7424 */ /* 0x000fe400078e00ff */
[----:B------:R-:W-:-:S07]  /*1f280*/  IMAD.MOV.U32 R5, RZ, RZ, R14 ;  /* 0x000000ffff057224 */ /* 0x000fce00078e000e */
[----:B------:R-:W-:Y:S05]  /*1f290*/  WARPSYNC.COLLECTIVE R15, `(.L_x_1818) ;  /* 0x000000000f087348 */ /* 0x000fea0003c00000 */
[----:B------:R0:W1:Y:S02]  /*1f2a0*/  SHFL.IDX P6, R14, R13, R12, R11 ;  /* 0x0000000c0d0e7389 */ /* 0x00006400000c000b */
[----:B01----:R-:W-:Y:S01]  /*1f2b0*/  ENDCOLLECTIVE ;  /* 0x000000000000791b */ /* 0x003fe20003800000 */
.L_x_1818:
        /* <DEDUP_REMOVED lines=15> */
.L_x_1819:
[----:B------:R-:W-:Y:S02]  /*1f3b0*/  IMAD.MOV.U32 R13, RZ, RZ, R3 ;  /* 0x000000ffff0d7224 */ /* 0x000fe400078e0003 */
[----:B------:R-:W-:Y:S02]  /*1f3c0*/  IMAD.MOV.U32 R12, RZ, RZ, 0x2 ;  /* 0x00000002ff0c7424 */ /* 0x000fe400078e00ff */
[----:B------:R-:W-:-:S07]  /*1f3d0*/  IMAD.MOV.U32 R5, RZ, RZ, R14 ;  /* 0x000000ffff057224 */ /* 0x000fce00078e000e */
[----:B------:R-:W-:Y:S05]  /*1f3e0*/  WARPSYNC.COLLECTIVE R15, `(.L_x_1820) ;  /* 0x000000000f087348 */ /* 0x000fea0003c00000 */
[----:B------:R0:W1:Y:S02]  /*1f3f0*/  SHFL.IDX P6, R14, R13, R12, R11 ;  /* 0x0000000c0d0e7389 */ /* 0x00006400000c000b */
[----:B01----:R-:W-:Y:S01]  /*1f400*/  ENDCOLLECTIVE ;  /* 0x000000000000791b */ /* 0x003fe20003800000 */
.L_x_1820:
        /* <DEDUP_REMOVED lines=15> */
.L_x_1821:
[----:B------:R-:W-:Y:S01]  /*1f500*/  MOV R13, R3 ;  /* 0x00000003000d7202 */ /* 0x000fe20000000f00 */
[----:B------:R-:W-:Y:S02]  /*1f510*/  IMAD.MOV.U32 R12, RZ, RZ, 0x3 ;  /* 0x00000003ff0c7424 */ /* 0x000fe400078e00ff */
[----:B------:R-:W-:-:S07]  /*1f520*/  IMAD.MOV.U32 R5, RZ, RZ, R14 ;  /* 0x000000ffff057224 */ /* 0x000fce00078e000e */
[----:B------:R-:W-:Y:S05]  /*1f530*/  WARPSYNC.COLLECTIVE R15, `(.L_x_1822) ;  /* 0x000000000f087348 */ /* 0x000fea0003c00000 */
[----:B------:R0:W1:Y:S02]  /*1f540*/  SHFL.IDX P6, R14, R13, R12, R11 ;  /* 0x0000000c0d0e7389 */ /* 0x00006400000c000b */
[----:B01----:R-:W-:Y:S01]  /*1f550*/  ENDCOLLECTIVE ;  /* 0x000000000000791b */ /* 0x003fe20003800000 */
.L_x_1822:
[----:B------:R-:W-:-:S05]  /*1f560*/  @!P0 LEA R5, P2, R7, R5, 0x1 ;  /* 0x0000000507058211 */ /* 0x000fca00078408ff */
[----:B------:R-:W-:-:S05]  /*1f570*/  @!P0 IMAD.X R4, RZ, RZ, R4, P2 ;  /* 0x000000ffff048224 */ /* 0x000fca00010e0604 */
[----:B------:R-:W-:Y:S01]  /*1f580*/  @!P0 LOP3.LUT R5, R5, R4, RZ, 0x3c, !PT ;  /* 0x0000000405058212 */ /* 0x000fe200078e3cff */
[----:B------:R-:W-:-:S03]  /*1f590*/  IMAD.MOV.U32 R13, RZ, RZ, R0 ;  /* 0x000000ffff0d7224 */ /* 0x000fc600078e0000 */
[----:B------:R-:W-:-:S04]  /*1f5a0*/  @!P0 LOP3.LUT R4, R5, R4, RZ, 0x3c, !PT ;  /* 0x0000000405048212 */ /* 0x000fc800078e3cff */
[----:B------:R-:W-:Y:S01]  /*1f5b0*/  @!P0 LOP3.LUT R5, R5, R4, RZ, 0x3c, !PT ;  /* 0x0000000405058212 */ /* 0x000fe200078e3cff */
[----:B------:R-:W-:-:S07]  /*1f5c0*/  IMAD.MOV.U32 R6, RZ, RZ, R14 ;  /* 0x000000ffff067224 */ /* 0x000fce00078e000e */
[----:B------:R-:W-:Y:S05]  /*1f5d0*/  WARPSYNC.COLLECTIVE R15, `(.L_x_1823) ;  /* 0x000000000f087348 */ /* 0x000fea0003c00000 */
[----:B------:R0:W1:Y:S02]  /*1f5e0*/  SHFL.IDX P6, R14, R13, R12, R11 ;  /* 0x0000000c0d0e7389 */ /* 0x00006400000c000b */
[----:B01----:R-:W-:Y:S01]  /*1f5f0*/  ENDCOLLECTIVE ;  /* 0x000000000000791b */ /* 0x003fe20003800000 */
.L_x_1823:
[----:B------:R-:W-:Y:S01]  /*1f600*/  @!PT LDS RZ, [RZ] ;  /* 0x00000000fffff984 */ /* 0x000fe20000000800 */
[----:B------:R-:W-:Y:S01]  /*1f610*/  @!PT LDS RZ, [RZ] ;  /* 0x00000000fffff984 */ /* 0x000fe20000000800 */
[----:B------:R-:W-:Y:S01]  /*1f620*/  @!PT LDS RZ, [RZ] ;  /* 0x00000000fffff984 */ /* 0x000fe20000000800 */
[----:B------:R0:W-:Y:S01]  /*1f630*/  @!P0 LDGSTS.E.BYPASS.LTC128B.128 [R25+0x19400], desc[UR60][R4.64], !P1 ;  /* 0x1940000004198fae */ /* 0x0001e2000c901d7c */
[----:B------:R-:W-:Y:S01]  /*1f640*/  ISETP.GE.AND P0, PT, R8, R2, PT ;  /* 0x000000020800720c */ /* 0x000fe20003f06270 */
[----:B------:R-:W-:-:S05]  /*1f650*/  VIADD R8, R17, 0x40 ;  /* 0x0000004011087836 */ /* 0x000fca0000000000 */
[----:B------:R1:W-:Y:S01]  /*1f660*/  STL [R1+0x28], R8 ;  /* 0x0000280801007387 */ /* 0x0003e20000100800 */
[----:B------:R-:W-:Y:S02]  /*1f670*/  IMAD.MOV.U32 R13, RZ, RZ, R3 ;  /* 0x000000ffff0d7224 */ /* 0x000fe400078e0003 */
[----:B------:R-:W-:Y:S02]  /*1f680*/  IMAD.MOV.U32 R12, RZ, RZ, 0x4 ;  /* 0x00000004ff0c7424 */ /* 0x000fe400078e00ff */
[----:B0-----:R-:W-:-:S07]  /*1f690*/  IMAD.MOV.U32 R4, RZ, RZ, R14 ;  /* 0x000000ffff047224 */ /* 0x001fce00078e000e */
[----:B-1----:R-:W-:Y:S05]  /*1f6a0*/  WARPSYNC.COLLECTIVE R15, `(.L_x_1824) ;  /* 0x000000000f087348 */ /* 0x002fea0003c00000 */
[----:B------:R0:W2:Y:S02]  /*1f6b0*/  SHFL.IDX P6, R14, R13, R12, R11 ;  /* 0x0000000c0d0e7389 */ /* 0x0000a400000c000b */
[----:B012---:R-:W-:Y:S01]  /*1f6c0*/  ENDCOLLECTIVE ;  /* 0x000000000000791b */ /* 0x007fe20003800000 */
.L_x_1824:
[----:B------:R-:W-:-:S05]  /*1f6d0*/  @!P0 LEA R5, P2, R7, R4, 0x1 ;  /* 0x0000000407058211 */ /* 0x000fca00078408ff */
[----:B------:R-:W-:-:S05]  /*1f6e0*/  @!P0 IMAD.X R4, RZ, RZ, R6, P2 ;  /* 0x000000ffff048224 */ /* 0x000fca00010e0606 */
[----:B------:R-:W-:Y:S01]  /*1f6f0*/  @!P0 LOP3.LUT R5, R5, R4, RZ, 0x3c, !PT ;  /* 0x0000000405058212 */ /* 0x000fe200078e3cff */
[----:B------:R-:W-:-:S03]  /*1f700*/  IMAD.MOV.U32 R13, RZ, RZ, R0 ;  /* 0x000000ffff0d7224 */ /* 0x000fc600078e0000 */
[----:B------:R-:W-:-:S04]  /*1f710*/  @!P0 LOP3.LUT R4, R5, R4, RZ, 0x3c, !PT ;  /* 0x0000000405048212 */ /* 0x000fc800078e3cff */
[----:B------:R-:W-:Y:S02]  /*1f720*/  @!P0 LOP3.LUT R5, R5, R4, RZ, 0x3c, !PT ;  /* 0x0000000405058212 */ /* 0x000fe400078e3cff */
[----:B------:R-:W-:-:S07]  /*1f730*/  MOV R6, R14 ;  /* 0x0000000e00067202 */ /* 0x000fce0000000f00 */
[----:B------:R-:W-:Y:S05]  /*1f740*/  WARPSYNC.COLLECTIVE R15, `(.L_x_1825) ;  /* 0x000000000f087348 */ /* 0x000fea0003c00000 */
[----:B------:R0:W1:Y:S02]  /*1f750*/  SHFL.IDX P6, R14, R13, R12, R11 ;  /* 0x0000000c0d0e7389 */ /* 0x00006400000c000b */
[----:B01----:R-:W-:Y:S01]  /*1f760*/  ENDCOLLECTIVE ;  /* 0x000000000000791b */ /* 0x003fe20003800000 */
.L_x_1825:
        /* <DEDUP_REMOVED lines=13> */
.L_x_1826:
        /* <DEDUP_REMOVED lines=10> */
.L_x_1827:
        /* <DEDUP_REMOVED lines=8> */
[----:B------:R-:W-:Y:S01]  /*1f960*/  IMAD.MOV.U32 R12, RZ, RZ, 0x6 ;  /* 0x00000006ff0c7424 */ /* 0x000fe200078e00ff */
[----:B0-----:R-:W-:-:S07]  /*1f970*/  MOV R4, R14 ;  /* 0x0000000e00047202 */ /* 0x001fce0000000f00 */
[----:B-1----:R-:W-:Y:S05]  /*1f980*/  WARPSYNC.COLLECTIVE R15, `(.L_x_1828) ;  /* 0x000000000f087348 */ /* 0x002fea0003c00000 */
[----:B------:R0:W2:Y:S02]  /*1f990*/  SHFL.IDX P6, R14, R13, R12, R11 ;  /* 0x0000000c0d0e7389 */ /* 0x0000a400000c000b */
[----:B012---:R-:W-:Y:S01]  /*1f9a0*/  ENDCOLLECTIVE ;  /* 0x000000000000791b */ /* 0x007fe20003800000 */
.L_x_1828:
        /* <DEDUP_REMOVED lines=10> */
[----:B------:R0:W-:Y:S01]  /*1fa50*/  @!P0 LDGSTS.E.BYPASS.LTC128B.128 [R25+0x1ac00], desc[UR60][R4.64], !P1 ;  /* 0x1ac0000004198fae */ /* 0x0001e2000c901d7c */
[----:B------:R-:W-:-:S13]  /*1fa60*/  ISETP.GE.AND P0, PT, R8, R2, PT ;  /* 0x000000020800720c */ /* 0x000fda0003f06270 */
[----:B0-----:R-:W-:Y:S05]  /*1fa70*/  WARPSYNC.COLLECTIVE R15, `(.L_x_1829) ;  /* 0x000000000f087348 */ /* 0x001fea0003c00000 */
[----:B------:R1:W2:Y:S02]  /*1fa80*/  SHFL.IDX P6, R14, R13, R12, R11 ;  /* 0x0000000c0d0e7389 */ /* 0x0002a400000c000b */
[----:B012---:R-:W-:Y:S01]  /*1fa90*/  ENDCOLLECTIVE ;  /* 0x000000000000791b */ /* 0x007fe20003800000 */
.L_x_1829:
[----:B------:R-:W-:Y:S02]  /*1faa0*/  IMAD.MOV.U32 R13, RZ, RZ, R3 ;  /* 0x000000ffff0d7224 */ /* 0x000fe400078e0003 */
[----:B------:R-:W-:Y:S02]  /*1fab0*/  IMAD.MOV.U32 R12, RZ, RZ, 0x7 ;  /* 0x00000007ff0c7424 */ /* 0x000fe400078e00ff */
[----:B------:R-:W-:-:S07]  /*1fac0*/  IMAD.MOV.U32 R4, RZ, RZ, R14 ;  /* 0x000000ffff047224 */ /* 0x000fce00078e000e */
[----:B------:R-:W-:Y:S05]  /*1fad0*/  WARPSYNC.COLLECTIVE R15, `(.L_x_1830) ;  /* 0x000000000f087348 */ /* 0x000fea0003c00000 */
[----:B------:R0:W1:Y:S02]  /*1fae0*/  SHFL.IDX P6, R14, R13, R12, R11 ;  /* 0x0000000c0d0e7389 */ /* 0x00006400000c000b */
[----:B01----:R-:W-:Y:S01]  /*1faf0*/  ENDCOLLECTIVE ;  /* 0x000000000000791b */ /* 0x003fe20003800000 */
.L_x_1830:
        /* <DEDUP_REMOVED lines=14> */
.L_x_1831:
[----:B------:R-:W-:Y:S01]  /*1fbe0*/  IMAD.MOV.U32 R0, RZ, RZ, R14 ;  /* 0x000000ffff007224 */ /* 0x000fe200078e000e */
[----:B------:R-:W-:Y:S06]  /*1fbf0*/  BRA `(.L_x_1832) ;  /* 0xffffff9800c07947 */ /* 0x000fec000383ffff */
.L_x_1653:
[----:B------:R-:W2:Y:S04]  /*1fc00*/  LDL.LU R15, [R1+0x14] ;  /* 0x00001400010f7983 */ /* 0x000ea80000300800 */
[----:B------:R-:W3:Y:S04]  /*1fc10*/  LDL.LU R14, [R1+0x1c] ;  /* 0x00001c00010e7983 */ /* 0x000ee80000300800 */
[----:B------:R-:W4:Y:S04]  /*1fc20*/  LDL.LU R13, [R1+0x20] ;  /* 0x00002000010d7983 */ /* 0x000f280000300800 */
[----:B------:R-:W5:Y:S04]  /*1fc30*/  LDL.LU R12, [R1+0x24] ;  /* 0x00002400010c7983 */ /* 0x000f680000300800 */
[----:B------:R-:W5:Y:S04]  /*1fc40*/  LDL.LU R11, [R1+0x28] ;  /* 0x00002800010b7983 */ /* 0x000f680000300800 */
[----:B------:R-:W5:Y:S04]  /*1fc50*/  LDL.LU R10, [R1+0x30] ;  /* 0x00003000010a7983 */ /* 0x000f680000300800 */
[----:B------:R-:W5:Y:S04]  /*1fc60*/  LDL.LU R9, [R1+0x34] ;  /* 0x0000340001097983 */ /* 0x000f680000300800 */
[----:B------:R-:W5:Y:S01]  /*1fc70*/  LDL.LU R8, [R1] ;  /* 0x0000000001087983 */ /* 0x000f620000300800 */
[----:B------:R-:W-:Y:S01]  /*1fc80*/  BSSY B0, `(.L_x_1833) ;  /* 0x000001b000007945 */ /* 0x000fe20003800000 */
[----:B--2---:R-:W-:Y:S01]  /*1fc90*/  IMAD R5, R15, R6, RZ ;  /* 0x000000060f057224 */ /* 0x004fe200078e02ff */
[----:B------:R-:W-:-:S04]  /*1fca0*/  MOV R15, 0xffffffff ;  /* 0xffffffff000f7802 */ /* 0x000fc80000000f00 */
[-C--:B------:R-:W-:Y:S02]  /*1fcb0*/  ISETP.GE.AND P0, PT, R17, R5.reuse, PT ;  /* 0x000000051100720c */ /* 0x080fe40003f06270 */
[-C--:B---3--:R-:W-:Y:S02]  /*1fcc0*/  ISETP.GE.AND P6, PT, R14, R5.reuse, PT ;  /* 0x000000050e00720c */ /* 0x088fe40003fc6270 */
[----:B----4-:R-:W-:Y:S01]  /*1fcd0*/  ISETP.GE.AND P5, PT, R13, R5, PT ;  /* 0x000000050d00720c */ /* 0x010fe20003fa6270 */
[----:B------:R-:W-:Y:S01]  /*1fce0*/  IMAD.MOV.U32 R13, RZ, RZ, R0 ;  /* 0x000000ffff0d7224 */ /* 0x000fe200078e0000 */
[----:B-----5:R-:W-:-:S07]  /*1fcf0*/  LOP3.LUT R8, R8, 0xfffff7ff, RZ, 0xc0, !PT ;  /* 0xfffff7ff08087812 */ /* 0x020fce00078ec0ff */
[----:B------:R-:W-:Y:S02]  /*1fd00*/  @P0 LOP3.LUT R8, R8, 0x800, RZ, 0xfc, !PT ;  /* 0x0000080008080812 */ /* 0x000fe400078efcff */
[----:B------:R-:W-:Y:S01]  /*1fd10*/  ISETP.GE.AND P0, PT, R12, R5, PT ;  /* 0x000000050c00720c */ /* 0x000fe20003f06270 */
[----:B------:R-:W-:Y:S01]  /*1fd20*/  IMAD.MOV.U32 R12, RZ, RZ, RZ ;  /* 0x000000ffff0c7224 */ /* 0x000fe200078e00ff */
[----:B------:R-:W-:-:S04]  /*1fd30*/  LOP3.LUT R8, R8, 0xfffffbff, RZ, 0xc0, !PT ;  /* 0xfffffbff08087812 */ /* 0x000fc800078ec0ff */
[----:B------:R-:W-:Y:S02]  /*1fd40*/  @P6 LOP3.LUT R8, R8, 0x400, RZ, 0xfc, !PT ;  /* 0x0000040008086812 */ /* 0x000fe400078efcff */
[----:B------:R-:W-:Y:S01]  /*1fd50*/  ISETP.GE.AND P6, PT, R11, R5, PT ;  /* 0x000000050b00720c */ /* 0x000fe20003fc6270 */
[----:B------:R-:W-:Y:S01]  /*1fd60*/  IMAD.MOV.U32 R11, RZ, RZ, 0x181f ;  /* 0x0000181fff0b7424 */ /* 0x000fe200078e00ff */
[----:B------:R-:W-:-:S04]  /*1fd70*/  LOP3.LUT R8, R8, 0xfffffdff, RZ, 0xc0, !PT ;  /* 0xfffffdff08087812 */ /* 0x000fc800078ec0ff */
[----:B------:R-:W-:Y:S02]  /*1fd80*/  @P5 LOP3.LUT R8, R8, 0x200, RZ, 0xfc, !PT ;  /* 0x0000020008085812 */ /* 0x000fe400078efcff */
[----:B------:R-:W-:Y:S02]  /*1fd90*/  ISETP.GE.AND P5, PT, R10, R5, PT ;  /* 0x000000050a00720c */ /* 0x000fe40003fa6270 */
[----:B------:R-:W-:-:S04]  /*1fda0*/  LOP3.LUT R8, R8, 0xfffffeff, RZ, 0xc0, !PT ;  /* 0xfffffeff08087812 */ /* 0x000fc800078ec0ff */
[----:B------:R-:W-:Y:S02]  /*1fdb0*/  @P0 LOP3.LUT R8, R8, 0x100, RZ, 0xfc, !PT ;  /* 0x0000010008080812 */ /* 0x000fe400078efcff */
[----:B------:R-:W-:Y:S02]  /*1fdc0*/  ISETP.GE.AND P0, PT, R9, R5, PT ;  /* 0x000000050900720c */ /* 0x000fe40003f06270 */
[----:B------:R-:W-:-:S04]  /*1fdd0*/  LOP3.LUT R8, R8, 0xffffff7f, RZ, 0xc0, !PT ;  /* 0xffffff7f08087812 */ /* 0x000fc800078ec0ff */
[----:B------:R-:W-:-:S05]  /*1fde0*/  @P6 LOP3.LUT R8, R8, 0x80, RZ, 0xfc, !PT ;  /* 0x0000008008086812 */ /* 0x000fca00078efcff */
[----:B------:R0:W-:Y:S02]  /*1fdf0*/  STL [R1], R8 ;  /* 0x0000000801007387 */ /* 0x0001e40000100800 */
[----:B0-----:R-:W-:Y:S05]  /*1fe00*/  WARPSYNC.COLLECTIVE R15, `(.L_x_1834) ;  /* 0x000000000f087348 */ /* 0x001fea0003c00000 */
[----:B------:R1:W2:Y:S02]  /*1fe10*/  SHFL.IDX P6, R14, R13, R12, R11 ;  /* 0x0000000c0d0e7389 */ /* 0x0002a400000c000b */
[----:B012---:R-:W-:Y:S01]  /*1fe20*/  ENDCOLLECTIVE ;  /* 0x000000000000791b */ /* 0x007fe20003800000 */
.L_x_1834:
[----:B------:R-:W-:Y:S05]  /*1fe30*/  BSYNC B0 ;  /* 0x0000000000007941 */ /* 0x000fea0003800000 */
.L_x_1833:
[----:B------:R-:W-:Y:S01]  /*1fe40*/  IMAD.MOV.U32 R13, RZ, RZ, R4 ;  /* 0x000000ffff0d7224 */ /* 0x000fe200078e0004 */
[----:B------:R-:W-:Y:S01]  /*1fe50*/  LOP3.LUT R8, R8, 0xffffbfff, RZ, 0xc0, !PT ;  /* 0xffffbfff08087812 */ /* 0x000fe200078ec0ff */
[----:B------:R-:W-:Y:S02]  /*1fe60*/  IMAD.MOV.U32 R12, RZ, RZ, RZ ;  /* 0x000000ffff0c7224 */ /* 0x000fe400078e00ff */
[----:B------:R-:W-:Y:S01]  /*1fe70*/  IMAD.MOV.U32 R11, RZ, RZ, 0x181f ;  /* 0x0000181fff0b7424 */ /* 0x000fe200078e00ff */
[----:B------:R-:W-:Y:S01]  /*1fe80*/  @P5 LOP3.LUT R8, R8, 0x4000, RZ, 0xfc, !PT ;  /* 0x0000400008085812 */ /* 0x000fe200078efcff */
[----:B------:R-:W-:Y:S02]  /*1fe90*/  IMAD.MOV.U32 R15, RZ, RZ, -0x1 ;  /* 0xffffffffff0f7424 */ /* 0x000fe400078e00ff */
[----:B------:R-:W-:Y:S01]  /*1fea0*/  IMAD.MOV.U32 R2, RZ, RZ, R14 ;  /* 0x000000ffff027224 */ /* 0x000fe200078e000e */
[----:B------:R-:W-:-:S13]  /*1feb0*/  LOP3.LUT P5, RZ, R8, 0x400, RZ, 0xc0, !PT ;  /* 0x0000040008ff7812 */ /* 0x000fda00078ac0ff */
[----:B------:R-:W-:Y:S05]  /*1fec0*/  WARPSYNC.COLLECTIVE R15, `(.L_x_1835) ;  /* 0x000000000f087348 */ /* 0x000fea0003c00000 */
[----:B------:R0:W1:Y:S02]  /*1fed0*/  SHFL.IDX P6, R14, R13, R12, R11 ;  /* 0x0000000c0d0e7389 */ /* 0x00006400000c000b */
[----:B01----:R-:W-:Y:S01]  /*1fee0*/  ENDCOLLECTIVE ;  /* 0x000000000000791b */ /* 0x003fe20003800000 */
.L_x_1835:
[----:B------:R-:W-:-:S04]  /*1fef0*/  LOP3.LUT R8, R8, 0xffffdfff, RZ, 0xc0, !PT ;  /* 0xffffdfff08087812 */ /* 0x000fc800078ec0ff */
[----:B------:R-:W-:-:S04]  /*1ff00*/  @P0 LOP3.LUT R8, R8, 0x2000, RZ, 0xfc, !PT ;  /* 0x0000200008080812 */ /* 0x000fc800078efcff */
[----:B------:R-:W-:Y:S01]  /*1ff10*/  LOP3.LUT P0, RZ, R8, 0x800, RZ, 0xc0, !PT ;  /* 0x0000080008ff7812 */ /* 0x000fe2000780c0ff */
[----:B------:R0:W-:Y:S01]  /*1ff20*/  STL [R1], R8 ;  /* 0x0000000801007387 */ /* 0x0001e20000100800 */
[----:B------:R-:W-:Y:S01]  /*1ff30*/  IMAD.MOV.U32 R13, RZ, RZ, R0 ;  /* 0x000000ffff0d7224 */ /* 0x000fe200078e0000 */
[----:B------:R-:W-:Y:S01]  /*1ff40*/  MOV R12, 0x1 ;  /* 0x00000001000c7802 */ /* 0x000fe20000000f00 */
[----:B------:R-:W-:-:S09]  /*1ff50*/  IMAD.MOV.U32 R3, RZ, RZ, R14 ;  /* 0x000000ffff037224 */ /* 0x000fd200078e000e */
[----:B------:R-:W-:-:S05]  /*1ff60*/  @!P0 LEA R3, P6, R7, R3, 0x1 ;  /* 0x0000000307038211 */ /* 0x000fca00078c08ff */
[----:B------:R-:W-:-:S05]  /*1ff70*/  @!P0 IMAD.X R2, RZ, RZ, R2, P6 ;  /* 0x000000ffff028224 */ /* 0x000fca00030e0602 */
[----:B0-----:R-:W-:-:S07]  /*1ff80*/  @!P0 LOP3.LUT R3, R3, R2, RZ, 0x3c, !PT ;  /* 0x0000000203038212 */ /* 0x001fce00078e3cff */
[----:B------:R-:W-:Y:S05]  /*1ff90*/  WARPSYNC.COLLECTIVE R15, `(.L_x_1836) ;  /* 0x000000000f087348 */ /* 0x000fea0003c00000 */
[----:B------:R0:W1:Y:S02]  /*1ffa0*/  SHFL.IDX P6, R14, R13, R12, R11 ;  /* 0x0000000c0d0e7389 */ /* 0x00006400000c000b */
[----:B01----:R-:W-:Y:S01]  /*1ffb0*/  ENDCOLLECTIVE ;  /* 0x000000000000791b */ /* 0x003fe20003800000 */
.L_x_1836:
[----:B------:R-:W-:-:S04]  /*1ffc0*/  @!P0 LOP3.LUT R2, R3, R2, RZ, 0x3c, !PT ;  /* 0x0000000203028212 */ /* 0x000fc800078e3cff */
[----:B------:R-:W-:-:S05]  /*1ffd0*/  @!P0 LOP3.LUT R3, R3, R2, RZ, 0x3c, !PT ;  /* 0x0000000203038212 */ /* 0x000fca00078e3cff */
        /* <DEDUP_REMOVED lines=13> */
.L_x_1837:
[----:B------:R-:W-:Y:S02]  /*200b0*/  IMAD.MOV.U32 R13, RZ, RZ, R0 ;  /* 0x000000ffff0d7224 */ /* 0x000fe400078e0000 */
[----:B------:R-:W-:Y:S02]  /*200c0*/  IMAD.MOV.U32 R12, RZ, RZ, 0x2 ;  /* 0x00000002ff0c7424 */ /* 0x000fe400078e00ff */
[----:B------:R-:W-:-:S05]  /*200d0*/  IMAD.MOV.U32 R2, RZ, RZ, R14 ;  /* 0x000000ffff027224 */ /* 0x000fca00078e000e */
[----:B------:R-:W-:-:S05]  /*200e0*/  @!P5 LEA R2, P6, R7, R2, 0x1 ;  /* 0x000000020702d211 */ /* 0x000fca00078c08ff */
[----:B------:R-:W-:-:S05]  /*200f0*/  @!P5 IMAD.X R3, RZ, RZ, R6, P6 ;  /* 0x000000ffff03d224 */ /* 0x000fca00030e0606 */
[----:B------:R-:W-:Y:S01]  /*20100*/  @!PT LDS RZ, [RZ] ;  /* 0x00000000fffff984 */ /* 0x000fe20000000800 */
[----:B------:R-:W-:Y:S01]  /*20110*/  @!PT LDS RZ, [RZ] ;  /* 0x00000000fffff984 */ /* 0x000fe20000000800 */
[----:B------:R-:W-:Y:S01]  /*20120*/  @!PT LDS RZ, [RZ] ;  /* 0x00000000fffff984 */ /* 0x000fe20000000800 */
[----:B------:R0:W-:Y:S03]  /*20130*/  @!P5 LDGSTS.E.BYPASS.LTC128B.128 [R25+0x22c00], desc[UR60][R2.64], !P4 ;  /* 0x22c000000219dfae */ /* 0x0001e6000e101d7c */
[----:B0-----:R-:W-:Y:S05]  /*20140*/  WARPSYNC.COLLECTIVE R15, `(.L_x_1838) ;  /* 0x000000000f087348 */ /* 0x001fea0003c00000 */
[----:B------:R1:W2:Y:S02]  /*20150*/  SHFL.IDX P6, R14, R13, R12, R11 ;  /* 0x0000000c0d0e7389 */ /* 0x0002a400000c000b */
[----:B012---:R-:W-:Y:S01]  /*20160*/  ENDCOLLECTIVE ;  /* 0x000000000000791b */ /* 0x007fe20003800000 */
.L_x_1838:
[----:B------:R-:W-:Y:S01]  /*20170*/  @!PT LDS RZ, [RZ] ;  /* 0x00000000fffff984 */ /* 0x000fe20000000800 */
[----:B------:R-:W-:Y:S01]  /*20180*/  @!PT LDS RZ, [RZ] ;  /* 0x00000000fffff984 */ /* 0x000fe20000000800 */
[----:B------:R-:W-:Y:S01]  /*20190*/  @!PT LDS RZ, [RZ] ;  /* 0x00000000fffff984 */ /* 0x000fe20000000800 */
[----:B------:R0:W-:Y:S04]  /*201a0*/  @!P5 LDGSTS.E.BYPASS.LTC128B.128 [R25+0x26c00], desc[UR60][R2.64+0x80], !P3 ;  /* 0x26c000800219dfae */ /* 0x0001e8000d901d7c */
[----:B------:R0:W-:Y:S04]  /*201b0*/  @!P5 LDGSTS.E.BYPASS.LTC128B.128 [R25+0x2ac00], desc[UR60][R2.64+0x100], !P2 ;  /* 0x2ac001000219dfae */ /* 0x0001e8000d101d7c */
[----:B------:R0:W-:Y:S01]  /*201c0*/  @!P5 LDGSTS.E.BYPASS.LTC128B.128 [R25+0x2ec00], desc[UR60][R2.64+0x180], !P1 ;  /* 0x2ec001800219dfae */ /* 0x0001e2000c901d7c */
[----:B------:R-:W-:Y:S01]  /*201d0*/  LOP3.LUT P5, RZ, R8, 0x100, RZ, 0xc0, !PT ;  /* 0x0000010008ff7812 */ /* 0x000fe200078ac0ff */
[----:B------:R-:W-:-:S02]  /*201e0*/  IMAD.MOV.U32 R13, RZ, RZ, R4 ;  /* 0x000000ffff0d7224 */ /* 0x000fc400078e0004 */
[----:B------:R-:W-:-:S10]  /*201f0*/  IMAD.MOV.U32 R6, RZ, RZ, R14 ;  /* 0x000000ffff067224 */ /* 0x000fd400078e000e */
[----:B0-----:R-:W-:Y:S05]  /*20200*/  WARPSYNC.COLLECTIVE R15, `(.L_x_1839) ;  /* 0x000000000f087348 */ /* 0x001fea0003c00000 */
[----:B------:R1:W2:Y:S02]  /*20210*/  SHFL.IDX P6, R14, R13, R12, R11 ;  /* 0x0000000c0d0e7389 */ /* 0x0002a400000c000b */
[----:B012---:R-:W-:Y:S01]  /*20220*/  ENDCOLLECTIVE ;  /* 0x000000000000791b */ /* 0x007fe20003800000 */
.L_x_1839:
[----:B------:R-:W-:Y:S02]  /*20230*/  IMAD.MOV.U32 R13, RZ, RZ, R0 ;  /* 0x000000ffff0d7224 */ /* 0x000fe400078e0000 */
[----:B------:R-:W-:Y:S01]  /*20240*/  IMAD.MOV.U32 R12, RZ, RZ, 0x3 ;  /* 0x00000003ff0c7424 */ /* 0x000fe200078e00ff */
[----:B------:R-:W-:-:S04]  /*20250*/  MOV R2, R14 ;  /* 0x0000000e00027202 */ /* 0x000fc80000000f00 */
        /* <DEDUP_REMOVED lines=9> */
.L_x_1840:
        /* <DEDUP_REMOVED lines=12> */
.L_x_1841:
[----:B------:R-:W-:Y:S01]  /*203b0*/  IMAD.MOV.U32 R13, RZ, RZ, R0 ;  /* 0x000000ffff0d7224 */ /* 0x000fe200078e0000 */
[----:B------:R-:W-:Y:S01]  /*203c0*/  MOV R12, 0x4 ;  /* 0x00000004000c7802 */ /* 0x000fe20000000f00 */
        /* <DEDUP_REMOVED lines=10> */
.L_x_1842:
        /* <DEDUP_REMOVED lines=12> */
.L_x_1843:
        /* <DEDUP_REMOVED lines=12> */
.L_x_1844:
        /* <DEDUP_REMOVED lines=12> */
.L_x_1845:
        /* <DEDUP_REMOVED lines=12> */
.L_x_1846:
[----:B------:R-:W-:Y:S01]  /*20770*/  @!PT LDS RZ, [RZ] ;  /* 0x00000000fffff984 */ /* 0x000fe20000000800 */
[----:B------:R-:W-:Y:S01]  /*20780*/  @!PT LDS RZ, [RZ] ;  /* 0x00000000fffff984 */ /* 0x000fe20000000800 */
[----:B------:R-:W-:Y:S01]  /*20790*/  @!PT LDS RZ, [RZ] ;  /* 0x00000000fffff984 */ /* 0x000fe20000000800 */
[----:B------:R0:W-:Y:S04]  /*207a0*/  @!P5 LDGSTS.E.BYPASS.LTC128B.128 [R25+0x28c00], desc[UR60][R2.64+0x80], !P3 ;  /* 0x28c000800219dfae */ /* 0x0001e8000d901d7c */
[----:B------:R0:W-:Y:S04]  /*207b0*/  @!P5 LDGSTS.E.BYPASS.LTC128B.128 [R25+0x2cc00], desc[UR60][R2.64+0x100], !P2 ;  /* 0x2cc001000219dfae */ /* 0x0001e8000d101d7c */
[----:B------:R0:W-:Y:S01]  /*207c0*/  @!P5 LDGSTS.E.BYPASS.LTC128B.128 [R25+0x30c00], desc[UR60][R2.64+0x180], !P1 ;  /* 0x30c001800219dfae */ /* 0x0001e2000c901d7c */
[----:B------:R-:W-:Y:S02]  /*207d0*/  IMAD.MOV.U32 R13, RZ, RZ, R4 ;  /* 0x000000ffff0d7224 */ /* 0x000fe400078e0004 */
[----:B------:R-:W-:-:S07]  /*207e0*/  IMAD.MOV.U32 R6, RZ, RZ, R14 ;  /* 0x000000ffff067224 */ /* 0x000fce00078e000e */
[----:B0-----:R-:W-:Y:S05]  /*207f0*/  WARPSYNC.COLLECTIVE R15, `(.L_x_1847) ;  /* 0x000000000f087348 */ /* 0x001fea0003c00000 */
[----:B------:R1:W2:Y:S02]  /*20800*/  SHFL.IDX P6, R14, R13, R12, R11 ;  /* 0x0000000c0d0e7389 */ /* 0x0002a400000c000b */
[----:B012---:R-:W-:Y:S01]  /*20810*/  ENDCOLLECTIVE ;  /* 0x000000000000791b */ /* 0x007fe20003800000 */
.L_x_1847:
[----:B------:R-:W-:Y:S01]  /*20820*/  IMAD.MOV.U32 R13, RZ, RZ, R0 ;  /* 0x000000ffff0d7224 */ /* 0x000fe200078e0000 */
[----:B------:R-:W-:Y:S01]  /*20830*/  MOV R12, 0x7 ;  /* 0x00000007000c7802 */ /* 0x000fe20000000f00 */
[----:B------:R-:W-:-:S07]  /*20840*/  IMAD.MOV.U32 R2, RZ, RZ, R14 ;  /* 0x000000ffff027224 */ /* 0x000fce00078e000e */
[----:B------:R-:W-:Y:S05]  /*20850*/  WARPSYNC.COLLECTIVE R15, `(.L_x_1848) ;  /* 0x000000000f087348 */ /* 0x000fea0003c00000 */
[----:B------:R0:W1:Y:S02]  /*20860*/  SHFL.IDX P6, R14, R13, R12, R11 ;  /* 0x0000000c0d0e7389 */ /* 0x00006400000c000b */
[----:B01----:R-:W-:Y:S01]  /*20870*/  ENDCOLLECTIVE ;  /* 0x000000000000791b */ /* 0x003fe20003800000 */
.L_x_1848:
[----:B------:R-:W-:-:S05]  /*20880*/  @!P0 LEA R2, P5, R7, R2, 0x1 ;  /* 0x0000000207028211 */ /* 0x000fca00078a08ff */
[----:B------:R-:W-:-:S05]  /*20890*/  @!P0 IMAD.X R3, RZ, RZ, R6, P5 ;  /* 0x000000ffff038224 */ /* 0x000fca00028e0606 */
        /* <DEDUP_REMOVED lines=12> */
.L_x_1849:
[----:B------:R-:W-:Y:S01]  /*20960*/  IMAD.MOV.U32 R2, RZ, RZ, R14 ;  /* 0x000000ffff027224 */ /* 0x000fe200078e000e */
[----:B------:R-:W-:Y:S06]  /*20970*/  BRA `(.L_x_1850) ;  /* 0xffffff9800187947 */ /* 0x000fec000383ffff */
.L_x_1658:
[----:B0-----:R0:W1:Y:S02]  /*20980*/  SYNCS.PHASECHK.TRANS64.TRYWAIT P0, [R22+URZ+0x32420], R3 ;  /* 0x03242003160075a7 */ /* 0x001064000800017f */
[----:B-1----:R-:W-:Y:S05]  /*20990*/  @!P0 NANOSLEEP.SYNCS 0x989680 ;  /* 0x009896800000895d */ /* 0x002fea0003900000 */
[----:B------:R-:W1:Y:S02]  /*209a0*/  @!P0 SYNCS.PHASECHK.TRANS64 P0, [R22+URZ+0x32420], R3 ;  /* 0x03242003160085a7 */ /* 0x000e64000800007f */
[----:B-1----:R-:W-:Y:S05]  /*209b0*/  @!P0 BRA `(.L_x_1658) ;  /* 0xfffffffc00f08947 */ /* 0x002fea000383ffff */
[----:B------:R-:W-:Y:S05]  /*209c0*/  BRA `(.L_x_1851) ;  /* 0xffffff98008c7947 */ /* 0x000fea000383ffff */
.L_x_1661:
[----:B-1----:R1:W3:Y:S02]  /*209d0*/  SYNCS.PHASECHK.TRANS64.TRYWAIT P0, [R29+URZ+0x32460], R0 ;  /* 0x032460001d0075a7 */ /* 0x0022e4000800017f */
[----:B---3--:R-:W-:Y:S05]  /*209e0*/  @!P0 NANOSLEEP.SYNCS 0x989680 ;  /* 0x009896800000895d */ /* 0x008fea0003900000 */
[----:B------:R-:W3:Y:S02]  /*209f0*/  @!P0 SYNCS.PHASECHK.TRANS64 P0, [R29+URZ+0x32460], R0 ;  /* 0x032460001d0085a7 */ /* 0x000ee4000800007f */
[----:B---3--:R-:W-:Y:S05]  /*20a00*/  @!P0 BRA `(.L_x_1661) ;  /* 0xfffffffc00f08947 */ /* 0x008fea000383ffff */
[----:B------:R-:W-:Y:S05]  /*20a10*/  BRA `(.L_x_1852) ;  /* 0xffffff98009c7947 */ /* 0x000fea000383ffff */
.L_x_1662:
        /* <DEDUP_REMOVED lines=8> */
.L_x_1854:
[----:B------:R-:W-:Y:S05]  /*20aa0*/  BSYNC B0 ;  /* 0x0000000000007941 */ /* 0x000fea0003800000 */
.L_x_1853:
[----:B------:R-:W0:Y:S01]  /*20ab0*/  S2R R8, SR_TID.X ;  /* 0x0000000000087919 */ /* 0x000e220000002100 */
[----:B------:R-:W-:Y:S01]  /*20ac0*/  MOV R13, R5 ;  /* 0x00000005000d7202 */ /* 0x000fe20000000f00 */
[----:B------:R-:W-:Y:S01]  /*20ad0*/  IMAD.MOV.U32 R12, RZ, RZ, RZ ;  /* 0x000000ffff0c7224 */ /* 0x000fe200078e00ff */
[C---:B------:R-:W-:Y:S01]  /*20ae0*/  LOP3.LUT P2, RZ, R7.reuse, 0x2, RZ, 0xc0, !PT ;  /* 0x0000000207ff7812 */ /* 0x040fe2000784c0ff */
[----:B------:R-:W-:Y:S01]  /*20af0*/  IMAD.MOV.U32 R11, RZ, RZ, 0x181f ;  /* 0x0000181fff0b7424 */ /* 0x000fe200078e00ff */
[----:B------:R-:W-:Y:S01]  /*20b00*/  LOP3.LUT P1, RZ, R7, 0x4, RZ, 0xc0, !PT ;  /* 0x0000000407ff7812 */ /* 0x000fe2000782c0ff */
[----:B------:R-:W-:Y:S02]  /*20b10*/  IMAD.MOV.U32 R15, RZ, RZ, -0x1 ;  /* 0xffffffffff0f7424 */ /* 0x000fe400078e00ff */
[----:B------:R-:W-:Y:S01]  /*20b20*/  IMAD.MOV.U32 R3, RZ, RZ, R14 ;  /* 0x000000ffff037224 */ /* 0x000fe200078e000e */
[----:B------:R-:W-:Y:S01]  /*20b30*/  ISETP.LT.OR P3, PT, R30, 0x1, !P1 ;  /* 0x000000011e00780c */ /* 0x000fe20004f61670 */
[----:B------:R-:W-:-:S12]  /*20b40*/  IMAD R4, R4, 0x2, R22 ;  /* 0x0000000204047824 */ /* 0x000fd800078e0216 */
[----:B0-----:R-:W-:Y:S05]  /*20b50*/  WARPSYNC.COLLECTIVE R15, `(.L_x_1855) ;  /* 0x000000000f087348 */ /* 0x001fea0003c00000 */
[----:B------:R1:W2:Y:S02]  /*20b60*/  SHFL.IDX P6, R14, R13, R12, R11 ;  /* 0x0000000c0d0e7389 */ /* 0x0002a400000c000b */
[----:B012---:R-:W-:Y:S01]  /*20b70*/  ENDCOLLECTIVE ;  /* 0x000000000000791b */ /* 0x007fe20003800000 */
.L_x_1855:
[----:B------:R-:W-:Y:S01]  /*20b80*/  IMAD.MOV.U32 R13, RZ, RZ, R6 ;  /* 0x000000ffff0d7224 */ /* 0x000fe200078e0006 */
[----:B------:R-:W-:Y:S01]  /*20b90*/  MOV R12, 0x1 ;  /* 0x00000001000c7802 */ /* 0x000fe20000000f00 */
[----:B------:R-:W-:-:S05]  /*20ba0*/  IMAD.SHL.U32 R8, R8, 0x8, RZ ;  /* 0x0000000808087824 */ /* 0x000fca00078e00ff */
[----:B------:R-:W-:-:S05]  /*20bb0*/  LOP3.LUT R8, R8, 0x38, RZ, 0xc0, !PT ;  /* 0x0000003808087812 */ /* 0x000fca00078ec0ff */
[----:B------:R-:W-:-:S05]  /*20bc0*/  IMAD.SHL.U32 R0, R8, 0x2, RZ ;  /* 0x0000000208007824 */ /* 0x000fca00078e00ff */
[----:B------:R-:W-:-:S13]  /*20bd0*/  IADD3 R2, P0, R14, R0, RZ ;  /* 0x000000000e027210 */ /* 0x000fda0007f1e0ff */
[----:B------:R-:W-:Y:S05]  /*20be0*/  WARPSYNC.COLLECTIVE R15, `(.L_x_1856) ;  /* 0x000000000f087348 */ /* 0x000fea0003c00000 */
[----:B------:R0:W1:Y:S02]  /*20bf0*/  SHFL.IDX P6, R14, R13, R12, R11 ;  /* 0x0000000c0d0e7389 */ /* 0x00006400000c000b */
[----:B01----:R-:W-:Y:S01]  /*20c00*/  ENDCOLLECTIVE ;  /* 0x000000000000791b */ /* 0x003fe20003800000 */
.L_x_1856:
        /* <DEDUP_REMOVED lines=17> */
.L_x_1857:
[----:B------:R-:W-:Y:S02]  /*20d20*/  IMAD.MOV.U32 R13, RZ, RZ, R6 ;  /* 0x000000ffff0d7224 */ /* 0x000fe400078e0006 */
[----:B------:R-:W-:Y:S01]  /*20d30*/  IMAD.MOV.U32 R12, RZ, RZ, 0x2 ;  /* 0x00000002ff0c7424 */ /* 0x000fe200078e00ff */
[----:B------:R-:W-:-:S13]  /*20d40*/  IADD3 R2, P3, R14, R0, RZ ;  /* 0x000000000e027210 */ /* 0x000fda0007f7e0ff */
[----:B------:R-:W-:Y:S05]  /*20d50*/  WARPSYNC.COLLECTIVE R15, `(.L_x_1858) ;  /* 0x000000000f087348 */ /* 0x000fea0003c00000 */
[----:B------:R0:W1:Y:S02]  /*20d60*/  SHFL.IDX P6, R14, R13, R12, R11 ;  /* 0x0000000c0d0e7389 */ /* 0x00006400000c000b */
[----:B01----:R-:W-:Y:S01]  /*20d70*/  ENDCOLLECTIVE ;  /* 0x000000000000791b */ /* 0x003fe20003800000 */
.L_x_1858:
        /* <DEDUP_REMOVED lines=17> */
.L_x_1859:
[----:B------:R-:W-:Y:S01]  /*20e90*/  MOV R13, R6 ;  /* 0x00000006000d7202 */ /* 0x000fe20000000f00 */
[----:B------:R-:W-:Y:S01]  /*20ea0*/  IMAD.MOV.U32 R12, RZ, RZ, 0x3 ;  /* 0x00000003ff0c7424 */ /* 0x000fe200078e00ff */
[----:B------:R-:W-:-:S13]  /*20eb0*/  IADD3 R2, P3, R14, R0, RZ ;  /* 0x000000000e027210 */ /* 0x000fda0007f7e0ff */
[----:B------:R-:W-:Y:S05]  /*20ec0*/  WARPSYNC.COLLECTIVE R15, `(.L_x_1860) ;  /* 0x000000000f087348 */ /* 0x000fea0003c00000 */
[----:B------:R0:W1:Y:S02]  /*20ed0*/  SHFL.IDX P6, R14, R13, R12, R11 ;  /* 0x0000000c0d0e7389 */ /* 0x00006400000c000b */
[----:B01----:R-:W-:Y:S01]  /*20ee0*/  ENDCOLLECTIVE ;  /* 0x000000000000791b */ /* 0x003fe20003800000 */
.L_x_1860:
        /* <DEDUP_REMOVED lines=17> */
.L_x_1861:
[----:B------:R-:W-:Y:S02]  /*21000*/  IMAD.MOV.U32 R13, RZ, RZ, R6 ;  /* 0x000000ffff0d7224 */ /* 0x000fe400078e0006 */
[----:B------:R-:W-:Y:S01]  /*21010*/  IMAD.MOV.U32 R12, RZ, RZ, 0x4 ;  /* 0x00000004ff0c7424 */ /* 0x000fe200078e00ff */
[----:B------:R-:W-:-:S13]  /*21020*/  IADD3 R2, P3, R14, R0, RZ ;  /* 0x000000000e027210 */ /* 0x000fda0007f7e0ff */
[----:B------:R-:W-:Y:S05]  /*21030*/  WARPSYNC.COLLECTIVE R15, `(.L_x_1862) ;  /* 0x000000000f087348 */ /* 0x000fea0003c00000 */
[----:B------:R0:W1:Y:S02]  /*21040*/  SHFL.IDX P6, R14, R13, R12, R11 ;  /* 0x0000000c0d0e7389 */ /* 0x00006400000c000b */
[----:B01----:R-:W-:Y:S01]  /*21050*/  ENDCOLLECTIVE ;  /* 0x000000000000791b */ /* 0x003fe20003800000 */
.L_x_1862:
        /* <DEDUP_REMOVED lines=17> */
.L_x_1863:
[----:B------:R-:W-:Y:S02]  /*21170*/  IMAD.MOV.U32 R13, RZ, RZ, R6 ;  /* 0x000000ffff0d7224 */ /* 0x000fe400078e0006 */
[----:B------:R-:W-:Y:S01]  /*21180*/  IMAD.MOV.U32 R12, RZ, RZ, 0x5 ;  /* 0x00000005ff0c7424 */ /* 0x000fe200078e00ff */
[----:B------:R-:W-:-:S13]  /*21190*/  IADD3 R2, P3, R14, R0, RZ ;  /* 0x000000000e027210 */ /* 0x000fda0007f7e0ff */
[----:B------:R-:W-:Y:S05]  /*211a0*/  WARPSYNC.COLLECTIVE R15, `(.L_x_1864) ;  /* 0x000000000f087348 */ /* 0x000fea0003c00000 */
[----:B------:R0:W1:Y:S02]  /*211b0*/  SHFL.IDX P6, R14, R13, R12, R11 ;  /* 0x0000000c0d0e7389 */ /* 0x00006400000c000b */
[----:B01----:R-:W-:Y:S01]  /*211c0*/  ENDCOLLECTIVE ;  /* 0x000000000000791b */ /* 0x003fe20003800000 */
.L_x_1864:
[----:B------:R-:W-:Y:S02]  /*211d0*/  IADD3.X R3, RZ, R3, RZ, P3, !PT ;  /* 0x00000003ff037210 */ /* 0x000fe40001ffe4ff */
        /* <DEDUP_REMOVED lines=11> */
.L_x_1865:
        /* <DEDUP_REMOVED lines=9> */
.L_x_1669:
[----:B0-----:R0:W1:Y:S02]  /*21320*/  SYNCS.PHASECHK.TRANS64.TRYWAIT P0, [R4+URZ+0x32440], R21 ;  /* 0x03244015040075a7 */ /* 0x001064000800017f */
[----:B-1----:R-:W-:Y:S05]  /*21330*/  @!P0 NANOSLEEP.SYNCS 0x989680 ;  /* 0x009896800000895d */ /* 0x002fea0003900000 */
[----:B------:R-:W1:Y:S02]  /*21340*/  @!P0 SYNCS.PHASECHK.TRANS64 P0, [R4+URZ+0x32440], R21 ;  /* 0x03244015040085a7 */ /* 0x000e64000800007f */
[----:B-1----:R-:W-:Y:S05]  /*21350*/  @!P0 BRA `(.L_x_1669) ;  /* 0xfffffffc00f08947 */ /* 0x002fea000383ffff */
[----:B------:R-:W-:Y:S05]  /*21360*/  BRA `(.L_x_1867) ;  /* 0xffffff9c002c7947 */ /* 0x000fea000383ffff */
.L_x_1670:
        /* <DEDUP_REMOVED lines=8> */
.L_x_1869:
[----:B------:R-:W-:Y:S05]  /*213f0*/  BSYNC B1 ;  /* 0x0000000000017941 */ /* 0x000fea0003800000 */
.L_x_1868:
[----:B------:R-:W-:Y:S01]  /*21400*/  IMAD.MOV.U32 R13, RZ, RZ, R8 ;  /* 0x000000ffff0d7224 */ /* 0x000fe200078e0008 */
[----:B------:R-:W-:Y:S01]  /*21410*/  MOV R3, R14 ;  /* 0x0000000e00037202 */ /* 0x000fe20000000f00 */
[----:B------:R-:W-:Y:S02]  /*21420*/  IMAD.MOV.U32 R12, RZ, RZ, RZ ;  /* 0x000000ffff0c7224 */ /* 0x000fe400078e00ff */
[----:B------:R-:W-:Y:S02]  /*21430*/  IMAD.MOV.U32 R11, RZ, RZ, 0x181f ;  /* 0x0000181fff0b7424 */ /* 0x000fe400078e00ff */
[----:B------:R-:W-:Y:S02]  /*21440*/  IMAD.MOV.U32 R15, RZ, RZ, -0x1 ;  /* 0xffffffffff0f7424 */ /* 0x000fe400078e00ff */
[----:B------:R-:W-:-:S07]  /*21450*/  IMAD R7, R7, 0x2, R22 ;  /* 0x0000000207077824 */ /* 0x000fce00078e0216 */
[----:B------:R-:W-:Y:S05]  /*21460*/  WARPSYNC.COLLECTIVE R15, `(.L_x_1870) ;  /* 0x000000000f087348 */ /* 0x000fea0003c00000 */
[----:B------:R0:W1:Y:S02]  /*21470*/  SHFL.IDX P6, R14, R13, R12, R11 ;  /* 0x0000000c0d0e7389 */ /* 0x00006400000c000b */
[----:B01----:R-:W-:Y:S01]  /*21480*/  ENDCOLLECTIVE ;  /* 0x000000000000791b */ /* 0x003fe20003800000 */
.L_x_1870:
[----:B------:R-:W-:Y:S01]  /*21490*/  IMAD.MOV.U32 R13, RZ, RZ, R9 ;  /* 0x000000ffff0d7224 */ /* 0x000fe200078e0009 */
[----:B------:R-:W-:Y:S01]  /*214a0*/  MOV R12, 0x1 ;  /* 0x00000001000c7802 */ /* 0x000fe20000000f00 */
[----:B------:R-:W-:-:S07]  /*214b0*/  IMAD.MOV.U32 R2, RZ, RZ, R14 ;  /* 0x000000ffff027224 */ /* 0x000fce00078e000e */
[----:B------:R-:W-:Y:S05]  /*214c0*/  WARPSYNC.COLLECTIVE R15, `(.L_x_1871) ;  /* 0x000000000f087348 */ /* 0x000fea0003c00000 */
[----:B------:R0:W1:Y:S02]  /*214d0*/  SHFL.IDX P6, R14, R13, R12, R11 ;  /* 0x0000000c0d0e7389 */ /* 0x00006400000c000b */
[----:B01----:R-:W-:Y:S01]  /*214e0*/  ENDCOLLECTIVE ;  /* 0x000000000000791b */ /* 0x003fe20003800000 */
.L_x_1871:
        /* <DEDUP_REMOVED lines=11> */
.L_x_1872:
[----:B------:R-:W-:Y:S02]  /*215a0*/  IMAD.MOV.U32 R13, RZ, RZ, R9 ;  /* 0x000000ffff0d7224 */ /* 0x000fe400078e0009 */
[----:B------:R-:W-:Y:S02]  /*215b0*/  IMAD.MOV.U32 R12, RZ, RZ, 0x2 ;  /* 0x00000002ff0c7424 */ /* 0x000fe400078e00ff */
[----:B------:R-:W-:-:S07]  /*215c0*/  IMAD.MOV.U32 R2, RZ, RZ, R14 ;  /* 0x000000ffff027224 */ /* 0x000fce00078e000e */
[----:B------:R-:W-:Y:S05]  /*215d0*/  WARPSYNC.COLLECTIVE R15, `(.L_x_1873) ;  /* 0x000000000f087348 */ /* 0x000fea0003c00000 */
[----:B------:R0:W1:Y:S02]  /*215e0*/  SHFL.IDX P6, R14, R13, R12, R11 ;  /* 0x0000000c0d0e7389 */ /* 0x00006400000c000b */
[----:B01----:R-:W-:Y:S01]  /*215f0*/  ENDCOLLECTIVE ;  /* 0x000000000000791b */ /* 0x003fe20003800000 */
.L_x_1873:
        /* <DEDUP_REMOVED lines=11> */
.L_x_1874:
[----:B------:R-:W-:Y:S02]  /*216b0*/  IMAD.MOV.U32 R13, RZ, RZ, R9 ;  /* 0x000000ffff0d7224 */ /* 0x000fe400078e0009 */
[----:B------:R-:W-:Y:S01]  /*216c0*/  IMAD.MOV.U32 R12, RZ, RZ, 0x3 ;  /* 0x00000003ff0c7424 */ /* 0x000fe200078e00ff */
[----:B------:R-:W-:-:S07]  /*216d0*/  MOV R2, R14 ;  /* 0x0000000e00027202 */ /* 0x000fce0000000f00 */
[----:B------:R-:W-:Y:S05]  /*216e0*/  WARPSYNC.COLLECTIVE R15, `(.L_x_1875) ;  /* 0x000000000f087348 */ /* 0x000fea0003c00000 */
[----:B------:R0:W1:Y:S02]  /*216f0*/  SHFL.IDX P6, R14, R13, R12, R11 ;  /* 0x0000000c0d0e7389 */ /* 0x00006400000c000b */
[----:B01----:R-:W-:Y:S01]  /*21700*/  ENDCOLLECTIVE ;  /* 0x000000000000791b */ /* 0x003fe20003800000 */
.L_x_1875:
        /* <DEDUP_REMOVED lines=11> */
.L_x_1876:
[----:B------:R-:W-:Y:S01]  /*217c0*/  IMAD.MOV.U32 R13, RZ, RZ, R9 ;  /* 0x000000ffff0d7224 */ /* 0x000fe200078e0009 */
[----:B------:R-:W-:Y:S01]  /*217d0*/  MOV R12, 0x4 ;  /* 0x00000004000c7802 */ /* 0x000fe20000000f00 */
[----:B------:R-:W-:-:S07]  /*217e0*/  IMAD.MOV.U32 R2, RZ, RZ, R14 ;  /* 0x000000ffff027224 */ /* 0x000fce00078e000e */
[----:B------:R-:W-:Y:S05]  /*217f0*/  WARPSYNC.COLLECTIVE R15, `(.L_x_1877) ;  /* 0x000000000f087348 */ /* 0x000fea0003c00000 */
[----:B------:R0:W1:Y:S02]  /*21800*/  SHFL.IDX P6, R14, R13, R12, R11 ;  /* 0x0000000c0d0e7389 */ /* 0x00006400000c000b */
[----:B01----:R-:W-:Y:S01]  /*21810*/  ENDCOLLECTIVE ;  /* 0x000000000000791b */ /* 0x003fe20003800000 */
.L_x_1877:
        /* <DEDUP_REMOVED lines=11> */
.L_x_1878:
[----:B------:R-:W-:Y:S02]  /*218d0*/  IMAD.MOV.U32 R13, RZ, RZ, R9 ;  /* 0x000000ffff0d7224 */ /* 0x000fe400078e0009 */
[----:B------:R-:W-:Y:S02]  /*218e0*/  IMAD.MOV.U32 R12, RZ, RZ, 0x5 ;  /* 0x00000005ff0c7424 */ /* 0x000fe400078e00ff */
[----:B------:R-:W-:-:S07]  /*218f0*/  IMAD.MOV.U32 R2, RZ, RZ, R14 ;  /* 0x000000ffff027224 */ /* 0x000fce00078e000e */
[----:B------:R-:W-:Y:S05]  /*21900*/  WARPSYNC.COLLECTIVE R15, `(.L_x_1879) ;  /* 0x000000000f087348 */ /* 0x000fea0003c00000 */
[----:B------:R0:W1:Y:S02]  /*21910*/  SHFL.IDX P6, R14, R13, R12, R11 ;  /* 0x0000000c0d0e7389 */ /* 0x00006400000c000b */
[----:B01----:R-:W-:Y:S01]  /*21920*/  ENDCOLLECTIVE ;  /* 0x000000000000791b */ /* 0x003fe20003800000 */
.L_x_1879:
        /* <DEDUP_REMOVED lines=11> */
.L_x_1880:
[----:B------:R-:W-:Y:S01]  /*219e0*/  MOV R2, R14 ;  /* 0x0000000e00027202 */ /* 0x000fe20000000f00 */
[----:B------:R-:W-:Y:S06]  /*219f0*/  BRA `(.L_x_1881) ;  /* 0xffffff9800587947 */ /* 0x000fec000383ffff */
.L_x_1675:
[----:B---3--:R3:W4:Y:S02]  /*21a00*/  SYNCS.PHASECHK.TRANS64.TRYWAIT P0, [R4+URZ+0x32460], R21 ;  /* 0x03246015040075a7 */ /* 0x008724000800017f */
[----:B----4-:R-:W-:Y:S05]  /*21a10*/  @!P0 NANOSLEEP.SYNCS 0x989680 ;  /* 0x009896800000895d */ /* 0x010fea0003900000 */
[----:B------:R-:W4:Y:S02]  /*21a20*/  @!P0 SYNCS.PHASECHK.TRANS64 P0, [R4+URZ+0x32460], R21 ;  /* 0x03246015040085a7 */ /* 0x000f24000800007f */
[----:B----4-:R-:W-:Y:S05]  /*21a30*/  @!P0 BRA `(.L_x_1675) ;  /* 0xfffffffc00f08947 */ /* 0x010fea000383ffff */
[----:B------:R-:W-:Y:S05]  /*21a40*/  BRA `(.L_x_1882) ;  /* 0xffffff9800a87947 */ /* 0x000fea000383ffff */
.L_x_1676:
[----:B------:R-:W-:Y:S01]  /*21a50*/  BSSY B1, `(.L_x_1883) ;  /* 0x0000008000017945 */ /* 0x000fe20003800000 */
[----:B------:R-:W-:Y:S02]  /*21a60*/  IMAD.MOV.U32 R13, RZ, RZ, R7 ;  /* 0x000000ffff0d7224 */ /* 0x000fe400078e0007 */
[----:B------:R-:W-:Y:S02]  /*21a70*/  IMAD.MOV.U32 R12, RZ, RZ, RZ ;  /* 0x000000ffff0c7224 */ /* 0x000fe400078e00ff */
[----:B------:R-:W-:Y:S02]  /*21a80*/  IMAD.MOV.U32 R11, RZ, RZ, 0x181f ;  /* 0x0000181fff0b7424 */ /* 0x000fe400078e00ff */
[----:B------:R-:W-:-:S07]  /*21a90*/  IMAD.MOV.U32 R15, RZ, RZ, -0x1 ;  /* 0xffffffffff0f7424 */ /* 0x000fce00078e00ff */
[----:B0123--:R-:W-:Y:S05]  /*21aa0*/  WARPSYNC.COLLECTIVE R15, `(.L_x_1884) ;  /* 0x000000000f087348 */ /* 0x00ffea0003c00000 */
[----:B------:R4:W0:Y:S02]  /*21ab0*/  SHFL.IDX P6, R14, R13, R12, R11 ;  /* 0x0000000c0d0e7389 */ /* 0x00082400000c000b */
[----:B01234-:R-:W-:Y:S01]  /*21ac0*/  ENDCOLLECTIVE ;  /* 0x000000000000791b */ /* 0x01ffe20003800000 */
.L_x_1884:
[----:B------:R-:W-:Y:S05]  /*21ad0*/  BSYNC B1 ;  /* 0x0000000000017941 */ /* 0x000fea0003800000 */
.L_x_1883:
[----:B------:R-:W-:Y:S01]  /*21ae0*/  IMAD.MOV.U32 R13, RZ, RZ, R5 ;  /* 0x000000ffff0d7224 */ /* 0x000fe200078e0005 */
[----:B------:R-:W-:Y:S01]  /*21af0*/  MOV R15, 0xffffffff ;  /* 0xffffffff000f7802 */ /* 0x000fe20000000f00 */
[----:B------:R-:W-:Y:S02]  /*21b00*/  IMAD.MOV.U32 R12, RZ, RZ, RZ ;  /* 0x000000ffff0c7224 */ /* 0x000fe400078e00ff */
[----:B------:R-:W-:Y:S02]  /*21b10*/  IMAD.MOV.U32 R11, RZ, RZ, 0x181f ;  /* 0x0000181fff0b7424 */ /* 0x000fe400078e00ff */
[----:B------:R-:W-:Y:S02]  /*21b20*/  IMAD.MOV.U32 R3, RZ, RZ, R14 ;  /* 0x000000ffff037224 */ /* 0x000fe400078e000e */
[----:B------:R-:W-:-:S07]  /*21b30*/  IMAD R6, R6, 0x2, R22 ;  /* 0x0000000206067824 */ /* 0x000fce00078e0216 */
[----:B------:R-:W-:Y:S05]  /*21b40*/  WARPSYNC.COLLECTIVE R15, `(.L_x_1885) ;  /* 0x000000000f087348 */ /* 0x000fea0003c00000 */
[----:B------:R0:W1:Y:S02]  /*21b50*/  SHFL.IDX P6, R14, R13, R12, R11 ;  /* 0x0000000c0d0e7389 */ /* 0x00006400000c000b */
[----:B01----:R-:W-:Y:S01]  /*21b60*/  ENDCOLLECTIVE ;  /* 0x000000000000791b */ /* 0x003fe20003800000 */
.L_x_1885:
[----:B------:R-:W-:Y:S02]  /*21b70*/  IMAD.MOV.U32 R13, RZ, RZ, R7 ;  /* 0x000000ffff0d7224 */ /* 0x000fe400078e0007 */
[----:B------:R-:W-:Y:S01]  /*21b80*/  IMAD.MOV.U32 R12, RZ, RZ, 0x1 ;  /* 0x00000001ff0c7424 */ /* 0x000fe200078e00ff */
[----:B------:R-:W-:-:S13]  /*21b90*/  IADD3 R2, P0, R14, R0, RZ ;  /* 0x000000000e027210 */ /* 0x000fda0007f1e0ff */
[----:B------:R-:W-:Y:S05]  /*21ba0*/  WARPSYNC.COLLECTIVE R15, `(.L_x_1886) ;  /* 0x000000000f087348 */ /* 0x000fea0003c00000 */
[----:B------:R0:W1:Y:S02]  /*21bb0*/  SHFL.IDX P6, R14, R13, R12, R11 ;  /* 0x0000000c0d0e7389 */ /* 0x00006400000c000b */
[----:B01----:R-:W-:Y:S01]  /*21bc0*/  ENDCOLLECTIVE ;  /* 0x000000000000791b */ /* 0x003fe20003800000 */
.L_x_1886:
        /* <DEDUP_REMOVED lines=13> */
.L_x_1887:
[----:B------:R-:W-:Y:S01]  /*21ca0*/  IMAD.MOV.U32 R13, RZ, RZ, R7 ;  /* 0x000000ffff0d7224 */ /* 0x000fe200078e0007 */
[----:B------:R-:W-:Y:S02]  /*21cb0*/  MOV R12, 0x2 ;  /* 0x00000002000c7802 */ /* 0x000fe40000000f00 */
[----:B------:R-:W-:-:S13]  /*21cc0*/  IADD3 R2, P0, R14, R0, RZ ;  /* 0x000000000e027210 */ /* 0x000fda0007f1e0ff */
[----:B------:R-:W-:Y:S05]  /*21cd0*/  WARPSYNC.COLLECTIVE R15, `(.L_x_1888) ;  /* 0x000000000f087348 */ /* 0x000fea0003c00000 */
[----:B------:R0:W1:Y:S02]  /*21ce0*/  SHFL.IDX P6, R14, R13, R12, R11 ;  /* 0x0000000c0d0e7389 */ /* 0x00006400000c000b */
[----:B01----:R-:W-:Y:S01]  /*21cf0*/  ENDCOLLECTIVE ;  /* 0x000000000000791b */ /* 0x003fe20003800000 */
.L_x_1888:
        /* <DEDUP_REMOVED lines=13> */
.L_x_1889:
[----:B------:R-:W-:Y:S02]  /*21dd0*/  IMAD.MOV.U32 R13, RZ, RZ, R7 ;  /* 0x000000ffff0d7224 */ /* 0x000fe400078e0007 */
[----:B------:R-:W-:Y:S01]  /*21de0*/  IMAD.MOV.U32 R12, RZ, RZ, 0x3 ;  /* 0x00000003ff0c7424 */ /* 0x000fe200078e00ff */
[----:B------:R-:W-:-:S13]  /*21df0*/  IADD3 R2, P0, R14, R0, RZ ;  /* 0x000000000e027210 */ /* 0x000fda0007f1e0ff */
[----:B------:R-:W-:Y:S05]  /*21e00*/  WARPSYNC.COLLECTIVE R15, `(.L_x_1890) ;  /* 0x000000000f087348 */ /* 0x000fea0003c00000 */
[----:B------:R0:W1:Y:S02]  /*21e10*/  SHFL.IDX P6, R14, R13, R12, R11 ;  /* 0x0000000c0d0e7389 */ /* 0x00006400000c000b */
[----:B01----:R-:W-:Y:S01]  /*21e20*/  ENDCOLLECTIVE ;  /* 0x000000000000791b */ /* 0x003fe20003800000 */
.L_x_1890:
        /* <DEDUP_REMOVED lines=13> */
.L_x_1891:
[----:B------:R-:W-:Y:S01]  /*21f00*/  MOV R13, R7 ;  /* 0x00000007000d7202 */ /* 0x000fe20000000f00 */
[----:B------:R-:W-:Y:S01]  /*21f10*/  IMAD.MOV.U32 R12, RZ, RZ, 0x4 ;  /* 0x00000004ff0c7424 */ /* 0x000fe200078e00ff */
[----:B------:R-:W-:-:S13]  /*21f20*/  IADD3 R2, P0, R14, R0, RZ ;  /* 0x000000000e027210 */ /* 0x000fda0007f1e0ff */
[----:B------:R-:W-:Y:S05]  /*21f30*/  WARPSYNC.COLLECTIVE R15, `(.L_x_1892) ;  /* 0x000000000f087348 */ /* 0x000fea0003c00000 */
[----:B------:R0:W1:Y:S02]  /*21f40*/  SHFL.IDX P6, R14, R13, R12, R11 ;  /* 0x0000000c0d0e7389 */ /* 0x00006400000c000b */
[----:B01----:R-:W-:Y:S01]  /*21f50*/  ENDCOLLECTIVE ;  /* 0x000000000000791b */ /* 0x003fe20003800000 */
.L_x_1892:
        /* <DEDUP_REMOVED lines=13> */
.L_x_1893:
[----:B------:R-:W-:Y:S02]  /*22030*/  IMAD.MOV.U32 R13, RZ, RZ, R7 ;  /* 0x000000ffff0d7224 */ /* 0x000fe400078e0007 */
[----:B------:R-:W-:Y:S01]  /*22040*/  IMAD.MOV.U32 R12, RZ, RZ, 0x5 ;  /* 0x00000005ff0c7424 */ /* 0x000fe200078e00ff */
[----:B------:R-:W-:-:S13]  /*22050*/  IADD3 R2, P0, R14, R0, RZ ;  /* 0x000000000e027210 */ /* 0x000fda0007f1e0ff */
[----:B------:R-:W-:Y:S05]  /*22060*/  WARPSYNC.COLLECTIVE R15, `(.L_x_1894) ;  /* 0x000000000f087348 */ /* 0x000fea0003c00000 */
[----:B------:R0:W1:Y:S02]  /*22070*/  SHFL.IDX P6, R14, R13, R12, R11 ;  /* 0x0000000c0d0e7389 */ /* 0x00006400000c000b */
[----:B01----:R-:W-:Y:S01]  /*22080*/  ENDCOLLECTIVE ;  /* 0x000000000000791b */ /* 0x003fe20003800000 */
.L_x_1894:
        /* <DEDUP_REMOVED lines=13> */
.L_x_1895:
[----:B------:R-:W-:Y:S05]  /*22160*/  BRA `(.L_x_1896) ;  /* 0xffffff9400f07947 */ /* 0x000fea000383ffff */
.L_x_1684:
[----:B------:R-:W-:Y:S01]  /*22170*/  BSSY B0, `(.L_x_1897) ;  /* 0x0000008000007945 */ /* 0x000fe20003800000 */
[----:B------:R-:W-:Y:S01]  /*22180*/  MOV R13, R16 ;  /* 0x00000010000d7202 */ /* 0x000fe20000000f00 */
[----:B------:R-:W-:Y:S02]  /*22190*/  IMAD.MOV.U32 R12, RZ, RZ, RZ ;  /* 0x000000ffff0c7224 */ /* 0x000fe400078e00ff */
[----:B------:R-:W-:Y:S02]  /*221a0*/  IMAD.MOV.U32 R11, RZ, RZ, 0x1f ;  /* 0x0000001fff0b7424 */ /* 0x000fe400078e00ff */
[----:B------:R-:W-:-:S07]  /*221b0*/  IMAD.MOV.U32 R15, RZ, RZ, -0x1 ;  /* 0xffffffffff0f7424 */ /* 0x000fce00078e00ff */
[----:B0123--:R-:W-:Y:S05]  /*221c0*/  WARPSYNC.COLLECTIVE R15, `(.L_x_1898) ;  /* 0x000000000f087348 */ /* 0x00ffea0003c00000 */
[----:B------:R4:W0:Y:S02]  /*221d0*/  SHFL.IDX P6, R14, R13, R12, R11 ;  /* 0x0000000c0d0e7389 */ /* 0x00082400000c000b */
[----:B01234-:R-:W-:Y:S01]  /*221e0*/  ENDCOLLECTIVE ;  /* 0x000000000000791b */ /* 0x01ffe20003800000 */
.L_x_1898:
[----:B------:R-:W-:Y:S05]  /*221f0*/  BSYNC B0 ;  /* 0x0000000000007941 */ /* 0x000fea0003800000 */
.L_x_1897:
        /* <DEDUP_REMOVED lines=9> */
.L_x_1899:
[----:B------:R-:W-:Y:S02]  /*22290*/  ULDC UR4, c[0x0][0xd3c] ;  /* 0x00034f0000047ab9 */ /* 0x000fe40000000800 */
[----:B------:R-:W-:-:S13]  /*222a0*/  ISETP.GE.OR P1, PT, R7, UR4, !P0 ;  /* 0x0000000407007c0c */ /* 0x000fda000c726670 */
[----:B------:R-:W0:Y:S08]  /*222b0*/  @!P1 LDC.64 R2, c[0x0][0xd80] ;  /* 0x00036000ff029b82 */ /* 0x000e300000000a00 */
[----:B------:R-:W1:Y:S01]  /*222c0*/  @!P1 LDC.64 R4, c[0x0][0xd78] ;  /* 0x00035e00ff049b82 */ /* 0x000e620000000a00 */
[----:B------:R-:W-:Y:S01]  /*222d0*/  IMAD.MOV.U32 R11, RZ, RZ, RZ ;  /* 0x000000ffff0b7224 */ /* 0x000fe200078e00ff */
[----:B------:R-:W-:Y:S01]  /*222e0*/  MOV R6, R14 ;  /* 0x0000000e00067202 */ /* 0x000fe20000000f00 */
        /* <DEDUP_REMOVED lines=8> */
[----:B------:R-:W-:Y:S01]  /*22370*/  IMAD.MOV.U32 R16, RZ, RZ, RZ ;  /* 0x000000ffff107224 */ /* 0x000fe200078e00ff */
[C---:B------:R-:W-:Y:S02]  /*22380*/  ISETP.GE.U32.AND P4, PT, R9.reuse, 0x8, PT ;  /* 0x000000080900780c */ /* 0x040fe40003f86070 */
[C---:B------:R-:W-:Y:S01]  /*22390*/  ISETP.GE.U32.AND P5, PT, R9.reuse, 0x10, PT ;  /* 0x000000100900780c */ /* 0x040fe20003fa6070 */
[----:B--2---:R-:W-:Y:S02]  /*223a0*/  @!P1 IMAD.MOV.U32 R7, RZ, RZ, R8 ;  /* 0x000000ffff079224 */ /* 0x004fe400078e0008 */
[----:B---3--:R-:W-:Y:S01]  /*223b0*/  @!P1 IMAD.MOV.U32 R4, RZ, RZ, R5 ;  /* 0x000000ffff049224 */ /* 0x008fe200078e0005 */
[----:B------:R-:W-:-:S03]  /*223c0*/  ISETP.NE.AND P1, PT, R9, RZ, PT ;  /* 0x000000ff0900720c */ /* 0x000fc60003f25270 */
[----:B------:R-:W-:-:S10]  /*223d0*/  IMAD R13, R4, R7, RZ ;  /* 0x00000007040d7224 */ /* 0x000fd400078e02ff */
[----:B------:R-:W-:Y:S05]  /*223e0*/  WARPSYNC.COLLECTIVE R15, `(.L_x_1900) ;  /* 0x000000000f087348 */ /* 0x000fea0003c00000 */
[----:B------:R0:W1:Y:S02]  /*223f0*/  SHFL.UP P6, R14, R13, R12, R11 ;  /* 0x0400000c0d0e7389 */ /* 0x00006400000c000b */
[----:B01----:R-:W-:Y:S01]  /*22400*/  ENDCOLLECTIVE ;  /* 0x000000000000791b */ /* 0x003fe20003800000 */
.L_x_1900:
[----:B------:R-:W-:Y:S02]  /*22410*/  MOV R12, 0x2 ;  /* 0x00000002000c7802 */ /* 0x000fe40000000f00 */
[----:B------:R-:W-:-:S05]  /*22420*/  SEL R14, R14, RZ, P1 ;  /* 0x000000ff0e0e7207 */ /* 0x000fca0000800000 */
[----:B------:R-:W-:-:S04]  /*22430*/  IMAD.IADD R5, R13, 0x1, R14 ;  /* 0x000000010d057824 */ /* 0x000fc800078e020e */
[----:B------:R-:W-:-:S07]  /*22440*/  IMAD.MOV.U32 R13, RZ, RZ, R5 ;  /* 0x000000ffff0d7224 */ /* 0x000fce00078e0005 */
[----:B------:R-:W-:Y:S05]  /*22450*/  WARPSYNC.COLLECTIVE R15, `(.L_x_1901) ;  /* 0x000000000f087348 */ /* 0x000fea0003c00000 */
[----:B------:R0:W1:Y:S02]  /*22460*/  SHFL.UP P6, R14, R13, R12, R11 ;  /* 0x0400000c0d0e7389 */ /* 0x00006400000c000b */
[----:B01----:R-:W-:Y:S01]  /*22470*/  ENDCOLLECTIVE ;  /* 0x000000000000791b */ /* 0x003fe20003800000 */
.L_x_1901:
[----:B------:R-:W-:Y:S01]  /*22480*/  IMAD.MOV.U32 R12, RZ, RZ, 0x4 ;  /* 0x00000004ff0c7424 */ /* 0x000fe200078e00ff */
[----:B------:R-:W-:-:S05]  /*22490*/  SEL R2, R14, RZ, P2 ;  /* 0x000000ff0e027207 */ /* 0x000fca0001000000 */
[----:B------:R-:W-:-:S04]  /*224a0*/  IMAD.IADD R2, R5, 0x1, R2 ;  /* 0x0000000105027824 */ /* 0x000fc800078e0202 */
[----:B------:R-:W-:-:S07]  /*224b0*/  IMAD.MOV.U32 R13, RZ, RZ, R2 ;  /* 0x000000ffff0d7224 */ /* 0x000fce00078e0002 */
[----:B------:R-:W-:Y:S05]  /*224c0*/  WARPSYNC.COLLECTIVE R15, `(.L_x_1902) ;  /* 0x000000000f087348 */ /* 0x000fea0003c00000 */
[----:B------:R0:W1:Y:S02]  /*224d0*/  SHFL.UP P6, R14, R13, R12, R11 ;  /* 0x0400000c0d0e7389 */ /* 0x00006400000c000b */
[----:B01----:R-:W-:Y:S01]  /*224e0*/  ENDCOLLECTIVE ;  /* 0x000000000000791b */ /* 0x003fe20003800000 */
.L_x_1902:
[----:B------:R-:W-:Y:S01]  /*224f0*/  IMAD.MOV.U32 R12, RZ, RZ, 0x8 ;  /* 0x00000008ff0c7424 */ /* 0x000fe200078e00ff */
[----:B------:R-:W-:-:S05]  /*22500*/  SEL R3, R14, RZ, P3 ;  /* 0x000000ff0e037207 */ /* 0x000fca0001800000 */
[----:B------:R-:W-:-:S04]  /*22510*/  IMAD.IADD R3, R2, 0x1, R3 ;  /* 0x0000000102037824 */ /* 0x000fc800078e0203 */
[----:B------:R-:W-:-:S07]  /*22520*/  IMAD.MOV.U32 R13, RZ, RZ, R3 ;  /* 0x000000ffff0d7224 */ /* 0x000fce00078e0003 */
[----:B------:R-:W-:Y:S05]  /*22530*/  WARPSYNC.COLLECTIVE R15, `(.L_x_1903) ;  /* 0x000000000f087348 */ /* 0x000fea0003c00000 */
[----:B------:R0:W1:Y:S02]  /*22540*/  SHFL.UP P6, R14, R13, R12, R11 ;  /* 0x0400000c0d0e7389 */ /* 0x00006400000c000b */
[----:B01----:R-:W-:Y:S01]  /*22550*/  ENDCOLLECTIVE ;  /* 0x000000000000791b */ /* 0x003fe20003800000 */
.L_x_1903:
[----:B------:R-:W-:Y:S02]  /*22560*/  MOV R12, 0x10 ;  /* 0x00000010000c7802 */ /* 0x000fe40000000f00 */
[----:B------:R-:W-:-:S05]  /*22570*/  SEL R14, R14, RZ, P4 ;  /* 0x000000ff0e0e7207 */ /* 0x000fca0002000000 */
[----:B------:R-:W-:-:S04]  /*22580*/  IMAD.IADD R5, R3, 0x1, R14 ;  /* 0x0000000103057824 */ /* 0x000fc800078e020e */
[----:B------:R-:W-:-:S07]  /*22590*/  IMAD.MOV.U32 R13, RZ, RZ, R5 ;  /* 0x000000ffff0d7224 */ /* 0x000fce00078e0005 */
[----:B------:R-:W-:Y:S05]  /*225a0*/  WARPSYNC.COLLECTIVE R15, `(.L_x_1904) ;  /* 0x000000000f087348 */ /* 0x000fea0003c00000 */
[----:B------:R0:W1:Y:S02]  /*225b0*/  SHFL.UP P6, R14, R13, R12, R11 ;  /* 0x0400000c0d0e7389 */ /* 0x00006400000c000b */
[----:B01----:R-:W-:Y:S01]  /*225c0*/  ENDCOLLECTIVE ;  /* 0x000000000000791b */ /* 0x003fe20003800000 */
.L_x_1904:
        /* <DEDUP_REMOVED lines=8> */
.L_x_1905:
[----:B------:R-:W-:Y:S05]  /*22650*/  BRA `(.L_x_1906) ;  /* 0xffffff9800547947 */ /* 0x000fea000383ffff */
.L_x_1687:
[----:B------:R-:W-:Y:S01]  /*22660*/  BSSY B0, `(.L_x_1907) ;  /* 0x0000007000007945 */ /* 0x000fe20003800000 */
[----:B------:R-:W-:Y:S02]  /*22670*/  IMAD.MOV.U32 R12, RZ, RZ, 0x1 ;  /* 0x00000001ff0c7424 */ /* 0x000fe400078e00ff */
[----:B------:R-:W-:Y:S02]  /*22680*/  IMAD.MOV.U32 R11, RZ, RZ, RZ ;  /* 0x000000ffff0b7224 */ /* 0x000fe400078e00ff */
[----:B------:R-:W-:-:S07]  /*22690*/  IMAD.MOV.U32 R15, RZ, RZ, -0x1 ;  /* 0xffffffffff0f7424 */ /* 0x000fce00078e00ff */
[----:B-1----:R-:W-:Y:S05]  /*226a0*/  WARPSYNC.COLLECTIVE R15, `(.L_x_1908) ;  /* 0x000000000f087348 */ /* 0x002fea0003c00000 */
[----:B------:R0:W2:Y:S02]  /*226b0*/  SHFL.UP P6, R14, R13, R12, R11 ;  /* 0x0400000c0d0e7389 */ /* 0x0000a400000c000b */
[----:B012---:R-:W-:Y:S01]  /*226c0*/  ENDCOLLECTIVE ;  /* 0x000000000000791b */ /* 0x007fe20003800000 */
.L_x_1908:
[----:B------:R-:W-:Y:S05]  /*226d0*/  BSYNC B0 ;  /* 0x0000000000007941 */ /* 0x000fea0003800000 */
.L_x_1907:
[----:B------:R-:W-:Y:S01]  /*226e0*/  SEL R14, R14, RZ, P1 ;  /* 0x000000ff0e0e7207 */ /* 0x000fe20000800000 */
[----:B------:R-:W-:Y:S02]  /*226f0*/  IMAD.MOV.U32 R12, RZ, RZ, 0x2 ;  /* 0x00000002ff0c7424 */ /* 0x000fe400078e00ff */
[----:B------:R-:W-:Y:S01]  /*22700*/  IMAD.MOV.U32 R11, RZ, RZ, RZ ;  /* 0x000000ffff0b7224 */ /* 0x000fe200078e00ff */
[----:B------:R-:W-:Y:S01]  /*22710*/  IADD3 R13, R13, R14, RZ ;  /* 0x0000000e0d0d7210 */ /* 0x000fe20007ffe0ff */
[----:B------:R-:W-:-:S07]  /*22720*/  IMAD.MOV.U32 R15, RZ, RZ, -0x1 ;  /* 0xffffffffff0f7424 */ /* 0x000fce00078e00ff */
[----:B------:R-:W-:Y:S05]  /*22730*/  WARPSYNC.COLLECTIVE R15, `(.L_x_1909) ;  /* 0x000000000f087348 */ /* 0x000fea0003c00000 */
[----:B------:R0:W1:Y:S02]  /*22740*/  SHFL.UP P6, R14, R13, R12, R11 ;  /* 0x0400000c0d0e7389 */ /* 0x00006400000c000b */
[----:B01----:R-:W-:Y:S01]  /*22750*/  ENDCOLLECTIVE ;  /* 0x000000000000791b */ /* 0x003fe20003800000 */
.L_x_1909:
[----:B------:R-:W-:Y:S01]  /*22760*/  IMAD.MOV.U32 R12, RZ, RZ, 0x4 ;  /* 0x00000004ff0c7424 */ /* 0x000fe200078e00ff */
[----:B------:R-:W-:-:S05]  /*22770*/  SEL R2, R14, RZ, P2 ;  /* 0x000000ff0e027207 */ /* 0x000fca0001000000 */
[----:B------:R-:W-:-:S04]  /*22780*/  IMAD.IADD R2, R13, 0x1, R2 ;  /* 0x000000010d027824 */ /* 0x000fc800078e0202 */
[----:B------:R-:W-:-:S07]  /*22790*/  IMAD.MOV.U32 R13, RZ, RZ, R2 ;  /* 0x000000ffff0d7224 */ /* 0x000fce00078e0002 */
[----:B------:R-:W-:Y:S05]  /*227a0*/  WARPSYNC.COLLECTIVE R15, `(.L_x_1910) ;  /* 0x000000000f087348 */ /* 0x000fea0003c00000 */
[----:B------:R0:W1:Y:S02]  /*227b0*/  SHFL.UP P6, R14, R13, R12, R11 ;  /* 0x0400000c0d0e7389 */ /* 0x00006400000c000b */
[----:B01----:R-:W-:Y:S01]  /*227c0*/  ENDCOLLECTIVE ;  /* 0x000000000000791b */ /* 0x003fe20003800000 */
.L_x_1910:
[----:B------:R-:W-:Y:S02]  /*227d0*/  MOV R12, 0x8 ;  /* 0x00000008000c7802 */ /* 0x000fe40000000f00 */
[----:B------:R-:W-:-:S05]  /*227e0*/  SEL R3, R14, RZ, P3 ;  /* 0x000000ff0e037207 */ /* 0x000fca0001800000 */
[----:B------:R-:W-:-:S04]  /*227f0*/  IMAD.IADD R3, R2, 0x1, R3 ;  /* 0x0000000102037824 */ /* 0x000fc800078e0203 */
[----:B------:R-:W-:-:S07]  /*22800*/  IMAD.MOV.U32 R13, RZ, RZ, R3 ;  /* 0x000000ffff0d7224 */ /* 0x000fce00078e0003 */
[----:B------:R-:W-:Y:S05]  /*22810*/  WARPSYNC.COLLECTIVE R15, `(.L_x_1911) ;  /* 0x000000000f087348 */ /* 0x000fea0003c00000 */
[----:B------:R0:W1:Y:S02]  /*22820*/  SHFL.UP P6, R14, R13, R12, R11 ;  /* 0x0400000c0d0e7389 */ /* 0x00006400000c000b */
[----:B01----:R-:W-:Y:S01]  /*22830*/  ENDCOLLECTIVE ;  /* 0x000000000000791b */ /* 0x003fe20003800000 */
.L_x_1911:
[----:B------:R-:W-:Y:S01]  /*22840*/  IMAD.MOV.U32 R12, RZ, RZ, 0x10 ;  /* 0x00000010ff0c7424 */ /* 0x000fe200078e00ff */
[----:B------:R-:W-:-:S05]  /*22850*/  SEL R14, R14, RZ, P4 ;  /* 0x000000ff0e0e7207 */ /* 0x000fca0002000000 */
[----:B------:R-:W-:-:S04]  /*22860*/  IMAD.IADD R5, R3, 0x1, R14 ;  /* 0x0000000103057824 */ /* 0x000fc800078e020e */
[----:B------:R-:W-:-:S07]  /*22870*/  IMAD.MOV.U32 R13, RZ, RZ, R5 ;  /* 0x000000ffff0d7224 */ /* 0x000fce00078e0005 */
[----:B------:R-:W-:Y:S05]  /*22880*/  WARPSYNC.COLLECTIVE R15, `(.L_x_1912) ;  /* 0x000000000f087348 */ /* 0x000fea0003c00000 */
[----:B------:R0:W1:Y:S02]  /*22890*/  SHFL.UP P6, R14, R13, R12, R11 ;  /* 0x0400000c0d0e7389 */ /* 0x00006400000c000b */
[----:B01----:R-:W-:Y:S01]  /*228a0*/  ENDCOLLECTIVE ;  /* 0x000000000000791b */ /* 0x003fe20003800000 */
.L_x_1912:
        /* <DEDUP_REMOVED lines=8> */
.L_x_1913:
[----:B------:R-:W-:Y:S05]  /*22930*/  BRA `(.L_x_1914) ;  /* 0xffffff9800407947 */ /* 0x000fea000383ffff */
.L_x_1689:
[----:B------:R-:W-:Y:S01]  /*22940*/  BSSY B0, `(.L_x_1915) ;  /* 0x0000006000007945 */ /* 0x000fe20003800000 */
[----:B------:R-:W-:Y:S01]  /*22950*/  PLOP3.LUT P6, PT, P6, PT, PT, 0x8, 0x0 ;  /* 0x000000000000781c */ /* 0x000fe200037ce170 */
[----:B------:R-:W-:-:S12]  /*22960*/  IMAD.MOV.U32 R15, RZ, RZ, -0x1 ;  /* 0xffffffffff0f7424 */ /* 0x000fd800078e00ff */
[----:B01----:R-:W-:Y:S05]  /*22970*/  WARPSYNC.COLLECTIVE R15, `(.L_x_1916) ;  /* 0x000000000f087348 */ /* 0x003fea0003c00000 */
[----:B------:R-:W-:Y:S01]  /*22980*/  VOTE.ANY R14, PT, P6 ;  /* 0x00000000000e7806 */ /* 0x000fe200030e0100 */
[----:B01----:R-:W-:Y:S06]  /*22990*/  ENDCOLLECTIVE ;  /* 0x000000000000791b */ /* 0x003fec0003800000 */
.L_x_1916:
[----:B------:R-:W-:Y:S05]  /*229a0*/  BSYNC B0 ;  /* 0x0000000000007941 */ /* 0x000fea0003800000 */
.L_x_1915:
[----:B------:R-:W-:Y:S01]  /*229b0*/  MOV R8, R14 ;  /* 0x0000000e00087202 */ /* 0x000fe20000000f00 */
[----:B------:R-:W-:Y:S02]  /*229c0*/  IMAD.MOV.U32 R13, RZ, RZ, R7 ;  /* 0x000000ffff0d7224 */ /* 0x000fe400078e0007 */
[----:B------:R-:W-:Y:S01]  /*229d0*/  IMAD.MOV.U32 R11, RZ, RZ, 0x1f ;  /* 0x0000001fff0b7424 */ /* 0x000fe200078e00ff */
[----:B------:R-:W0:Y:S01]  /*229e0*/  POPC R6, R8 ;  /* 0x0000000800067309 */ /* 0x000e220000000000 */
[----:B------:R-:W-:Y:S02]  /*229f0*/  IMAD.MOV.U32 R15, RZ, RZ, -0x1 ;  /* 0xffffffffff0f7424 */ /* 0x000fe400078e00ff */
[----:B0-----:R-:W-:-:S07]  /*22a00*/  IMAD.MOV.U32 R12, RZ, RZ, R6 ;  /* 0x000000ffff0c7224 */ /* 0x001fce00078e0006 */
[----:B------:R-:W-:Y:S05]  /*22a10*/  WARPSYNC.COLLECTIVE R15, `(.L_x_1917) ;  /* 0x000000000f087348 */ /* 0x000fea0003c00000 */
[----:B------:R0:W1:Y:S02]  /*22a20*/  SHFL.IDX P6, R14, R13, R12, R11 ;  /* 0x0000000c0d0e7389 */ /* 0x00006400000c000b */
[----:B01----:R-:W-:Y:S01]  /*22a30*/  ENDCOLLECTIVE ;  /* 0x000000000000791b */ /* 0x003fe20003800000 */
.L_x_1917:
[----:B------:R-:W-:Y:S02]  /*22a40*/  IMAD.MOV.U32 R13, RZ, RZ, R4 ;  /* 0x000000ffff0d7224 */ /* 0x000fe400078e0004 */
[----:B------:R-:W-:-:S07]  /*22a50*/  IMAD.MOV.U32 R7, RZ, RZ, R14 ;  /* 0x000000ffff077224 */ /* 0x000fce00078e000e */
[----:B------:R-:W-:Y:S05]  /*22a60*/  WARPSYNC.COLLECTIVE R15, `(.L_x_1918) ;  /* 0x000000000f087348 */ /* 0x000fea0003c00000 */
[----:B------:R0:W1:Y:S02]  /*22a70*/  SHFL.IDX P6, R14, R13, R12, R11 ;  /* 0x0000000c0d0e7389 */ /* 0x00006400000c000b */
[----:B01----:R-:W-:Y:S01]  /*22a80*/  ENDCOLLECTIVE ;  /* 0x000000000000791b */ /* 0x003fe20003800000 */
.L_x_1918:
[----:B------:R-:W-:Y:S01]  /*22a90*/  IMAD.MOV.U32 R4, RZ, RZ, R14 ;  /* 0x000000ffff047224 */ /* 0x000fe200078e000e */
[----:B------:R-:W-:Y:S06]  /*22aa0*/  BRA `(.L_x_1919) ;  /* 0xffffff9800207947 */ /* 0x000fec000383ffff */
.L_x_1691:
[----:B------:R-:W-:Y:S01]  /*22ab0*/  BSSY B0, `(.L_x_1920) ;  /* 0x0000007000007945 */ /* 0x000fe20003800000 */
[----:B------:R-:W-:Y:S01]  /*22ac0*/  IMAD.MOV.U32 R13, RZ, RZ, R3 ;  /* 0x000000ffff0d7224 */ /* 0x000fe200078e0003 */
[----:B------:R-:W-:Y:S01]  /*22ad0*/  MOV R11, 0x1f ;  /* 0x0000001f000b7802 */ /* 0x000fe20000000f00 */
[----:B------:R-:W-:-:S07]  /*22ae0*/  IMAD.MOV.U32 R15, RZ, RZ, -0x1 ;  /* 0xffffffffff0f7424 */ /* 0x000fce00078e00ff */
[----:B01234-:R-:W-:Y:S05]  /*22af0*/  WARPSYNC.COLLECTIVE R15, `(.L_x_1921) ;  /* 0x000000000f087348 */ /* 0x01ffea0003c00000 */
[----:B------:R0:W0:Y:S02]  /*22b00*/  SHFL.IDX P6, R14, R13, R12, R11 ;  /* 0x0000000c0d0e7389 */ /* 0x00002400000c000b */
[----:B01234-:R-:W-:Y:S01]  /*22b10*/  ENDCOLLECTIVE ;  /* 0x000000000000791b */ /* 0x01ffe20003800000 */
.L_x_1921:
[----:B------:R-:W-:Y:S05]  /*22b20*/  BSYNC B0 ;  /* 0x0000000000007941 */ /* 0x000fea0003800000 */
.L_x_1920:
[----:B------:R-:W-:Y:S01]  /*22b30*/  IMAD.MOV.U32 R16, RZ, RZ, R14 ;  /* 0x000000ffff107224 */ /* 0x000fe200078e000e */
[----:B------:R-:W-:Y:S06]  /*22b40*/  BRA `(.L_x_1690) ;  /* 0xffffff9800107947 */ /* 0x000fec000383ffff */
.L_x_1695:
[----:B0-----:R0:W2:Y:S02]  /*22b50*/  SYNCS.PHASECHK.TRANS64.TRYWAIT P0, [R7+URZ+0x32420], R0 ;  /* 0x03242000070075a7 */ /* 0x0010a4000800017f */
[----:B--2---:R-:W-:Y:S05]  /*22b60*/  @!P0 NANOSLEEP.SYNCS 0x989680 ;  /* 0x009896800000895d */ /* 0x004fea0003900000 */
[----:B------:R-:W2:Y:S02]  /*22b70*/  @!P0 SYNCS.PHASECHK.TRANS64 P0, [R7+URZ+0x32420], R0 ;  /* 0x03242000070085a7 */ /* 0x000ea4000800007f */
[----:B--2---:R-:W-:Y:S05]  /*22b80*/  @!P0 BRA `(.L_x_1695) ;  /* 0xfffffffc00f08947 */ /* 0x004fea000383ffff */
[----:B------:R-:W-:Y:S05]  /*22b90*/  BRA `(.L_x_1922) ;  /* 0xffffff9c00687947 */ /* 0x000fea000383ffff */
.L_x_1696:
        /* <DEDUP_REMOVED lines=8> */
[----:B01-3--:R-:W-:Y:S05]  /*22c20*/  WARPSYNC.COLLECTIVE R15, `(.L_x_1924) ;  /* 0x000000000f087348 */ /* 0x00bfea0003c00000 */
[----:B------:R2:W4:Y:S02]  /*22c30*/  SHFL.IDX P6, R14, R13, R12, R11 ;  /* 0x0000000c0d0e7389 */ /* 0x00052400000c000b */
[----:B01234-:R-:W-:Y:S01]  /*22c40*/  ENDCOLLECTIVE ;  /* 0x000000000000791b */ /* 0x01ffe20003800000 */
.L_x_1924:
[----:B------:R-:W-:Y:S05]  /*22c50*/  BSYNC B0 ;  /* 0x0000000000007941 */ /* 0x000fea0003800000 */
.L_x_1923:
[----:B------:R-:W-:Y:S05]  /*22c60*/  BRA `(.L_x_1925) ;  /* 0xffffff9c00507947 */ /* 0x000fea000383ffff */
.L_x_1697:
[----:B------:R-:W-:Y:S01]  /*22c70*/  BSSY B0, `(.L_x_1926) ;  /* 0x0000006000007945 */ /* 0x000fe20003800000 */
[----:B------:R-:W-:-:S07]  /*22c80*/  IMAD.MOV.U32 R15, RZ, RZ, -0x1 ;  /* 0xffffffffff0f7424 */ /* 0x000fce00078e00ff */
[----:B01-3--:R-:W-:Y:S05]  /*22c90*/  WARPSYNC.COLLECTIVE R15, `(.L_x_1927) ;  /* 0x000000000f0c7348 */ /* 0x00bfea0003c00000 */
[----:B------:R-:W-:Y:S02]  /*22ca0*/  ELECT P6, UR62, PT ;  /* 0x00000000003e782f */ /* 0x000fe400038c0000 */
[----:B------:R-:W-:Y:S01]  /*22cb0*/  MOV R14, UR62 ;  /* 0x0000003e000e7c02 */ /* 0x000fe20008000f00 */
[----:B01-3--:R-:W-:Y:S10]  /*22cc0*/  ENDCOLLECTIVE ;  /* 0x000000000000791b */ /* 0x00bff40003800000 */
.L_x_1927:
[----:B------:R-:W-:Y:S05]  /*22cd0*/  BSYNC B0 ;  /* 0x0000000000007941 */ /* 0x000fea0003800000 */
.L_x_1926:
[----:B------:R-:W-:Y:S05]  /*22ce0*/  BRA `(.L_x_1928) ;  /* 0xffffff9c00447947 */ /* 0x000fea000383ffff */
.L_x_1699:
[----:B0-----:R0:W2:Y:S02]  /*22cf0*/  SYNCS.PHASECHK.TRANS64.TRYWAIT P1, [R5+URZ+0x32440], R0 ;  /* 0x03244000050075a7 */ /* 0x0010a4000802017f */
[----:B--2---:R-:W-:Y:S05]  /*22d00*/  @!P1 NANOSLEEP.SYNCS 0x989680 ;  /* 0x009896800000995d */ /* 0x004fea0003900000 */
[----:B------:R-:W2:Y:S02]  /*22d10*/  @!P1 SYNCS.PHASECHK.TRANS64 P1, [R5+URZ+0x32440], R0 ;  /* 0x03244000050095a7 */ /* 0x000ea4000802007f */
[----:B--2---:R-:W-:Y:S05]  /*22d20*/  @!P1 BRA `(.L_x_1699) ;  /* 0xfffffffc00f09947 */ /* 0x004fea000383ffff */
[----:B------:R-:W-:Y:S05]  /*22d30*/  BRA `(.L_x_1929) ;  /* 0xffffff9c00647947 */ /* 0x000fea000383ffff */
.L_x_1701:
[----:B--2---:R2:W4:Y:S02]  /*22d40*/  SYNCS.PHASECHK.TRANS64.TRYWAIT P1, [R3+URZ+0x32440], R2 ;  /* 0x03244002030075a7 */ /* 0x004524000802017f */
[----:B----4-:R-:W-:Y:S05]  /*22d50*/  @!P1 NANOSLEEP.SYNCS 0x989680 ;  /* 0x009896800000995d */ /* 0x010fea0003900000 */
[----:B------:R-:W4:Y:S02]  /*22d60*/  @!P1 SYNCS.PHASECHK.TRANS64 P1, [R3+URZ+0x32440], R2 ;  /* 0x03244002030095a7 */ /* 0x000f24000802007f */
[----:B----4-:R-:W-:Y:S05]  /*22d70*/  @!P1 BRA `(.L_x_1701) ;  /* 0xfffffffc00f09947 */ /* 0x010fea000383ffff */
[----:B------:R-:W-:Y:S05]  /*22d80*/  BRA `(.L_x_1930) ;  /* 0xffffff9c00707947 */ /* 0x000fea000383ffff */
.L_x_1703:
[----:B----4-:R4:W0:Y:S02]  /*22d90*/  SYNCS.PHASECHK.TRANS64.TRYWAIT P1, [R5+URZ+0x32460], R0 ;  /* 0x03246000050075a7 */ /* 0x010824000802017f */
[----:B0-----:R-:W-:Y:S05]  /*22da0*/  @!P1 NANOSLEEP.SYNCS 0x989680 ;  /* 0x009896800000995d */ /* 0x001fea0003900000 */
[----:B------:R-:W0:Y:S02]  /*22db0*/  @!P1 SYNCS.PHASECHK.TRANS64 P1, [R5+URZ+0x32460], R0 ;  /* 0x03246000050095a7 */ /* 0x000e24000802007f */
[----:B0-----:R-:W-:Y:S05]  /*22dc0*/  @!P1 BRA `(.L_x_1703) ;  /* 0xfffffffc00f09947 */ /* 0x001fea000383ffff */
[----:B------:R-:W-:Y:S05]  /*22dd0*/  BRA `(.L_x_1931) ;  /* 0xffffff9c006c7947 */ /* 0x000fea000383ffff */
.L_x_1932:
        /* <DEDUP_REMOVED lines=10> */
.L_x_6561:


//--------------------- .text._ZN7cutlass13device_kernelIN5flash11enable_sm90INS1_16FlashAttnFwdSm90INS1_25CollectiveMainloopFwdSm90ILi2EN4cute5tupleIJNS5_1CILi1EEES8_S8_EEENS6_IJNS7_ILi128EEENS7_ILi96EEENS7_ILi64EEEEEELi256ENS_6half_tEfNS_4arch4Sm90ELb0ELb1ELb1ELb0ELb1ELb0ELb0ELb1ELb0ELb1ELb1ELb0EEENS1_21CollectiveEpilogueFwdINS6_IJSA_NS7_ILi256EEESB_EEES9_SE_SG_Li256ELb0ELb1ELb1ELb0EEENS1_19SingleTileSchedulerILb0ELb1ELb1ELi128EEEEEEEEEvNT_6ParamsE --------------------------
	.section	.text._ZN7cutlass13device_kernelIN5flash11enable_sm90INS1_16FlashAttnFwdSm90INS1_25CollectiveMainloopFwdSm90ILi2EN4cute5tupleIJNS5_1CILi1EEES8_S8_EEENS6_IJNS7_ILi128EEENS7_ILi96EEENS7_ILi64EEEEEELi256ENS_6half_tEfNS_4arch4Sm90ELb0ELb1ELb1ELb0ELb1ELb0ELb0ELb1ELb0ELb1ELb1ELb0EEENS1_21CollectiveEpilogueFwdINS6_IJSA_NS7_ILi256EEESB_EEES9_SE_SG_Li256ELb0ELb1ELb1ELb0EEENS1_19SingleTileSchedulerILb0ELb1ELb1ELi128EEEEEEEEEvNT_6ParamsE,"ax",@progbits
	.align	128
.text._ZN7cutlass13device_kernelIN5flash11enable_sm90INS1_16FlashAttnFwdSm90INS1_25CollectiveMainloopFwdSm90ILi2EN4cute5tupleIJNS5_1CILi1EEES8_S8_EEENS6_IJNS7_ILi128EEENS7_ILi96EEENS7_ILi64EEEEEELi256ENS_6half_tEfNS_4arch4Sm90ELb0ELb1ELb1ELb0ELb1ELb0ELb0ELb1ELb0ELb1ELb1ELb0EEENS1_21CollectiveEpilogueFwdINS6_IJSA_NS7_ILi256EEESB_EEES9_SE_SG_Li256ELb0ELb1ELb1ELb0EEENS1_19SingleTileSchedulerILb0ELb1ELb1ELi128EEEEEEEEEvNT_6ParamsE:
        .type           _ZN7cutlass13device_kernelIN5flash11enable_sm90INS1_16FlashAttnFwdSm90INS1_25CollectiveMainloopFwdSm90ILi2EN4cute5tupleIJNS5_1CILi1EEES8_S8_EEENS6_IJNS7_ILi128EEENS7_ILi96EEENS7_ILi64EEEEEELi256ENS_6half_tEfNS_4arch4Sm90ELb0ELb1ELb1ELb0ELb1ELb0ELb0ELb1ELb0ELb1ELb1ELb0EEENS1_21CollectiveEpilogueFwdINS6_IJSA_NS7_ILi256EEESB_EEES9_SE_SG_Li256ELb0ELb1ELb1ELb0EEENS1_19SingleTileSchedulerILb0ELb1ELb1ELi128EEEEEEEEEvNT_6ParamsE,@function
        .size           _ZN7cutlass13device_kernelIN5flash11enable_sm90INS1_16FlashAttnFwdSm90INS1_25CollectiveMainloopFwdSm90ILi2EN4cute5tupleIJNS5_1CILi1EEES8_S8_EEENS6_IJNS7_ILi128EEENS7_ILi96EEENS7_ILi64EEEEEELi256ENS_6half_tEfNS_4arch4Sm90ELb0ELb1ELb1ELb0ELb1ELb0ELb0ELb1ELb0ELb1ELb1ELb0EEENS1_21CollectiveEpilogueFwdINS6_IJSA_NS7_ILi256EEESB_EEES9_SE_SG_Li256ELb0ELb1ELb1ELb0EEENS1_19SingleTileSchedulerILb0ELb1ELb1ELi128EEEEEEEEEvNT_6ParamsE,(.L_x_6562 - _ZN7cutlass13device_kernelIN5flash11enable_sm90INS1_16FlashAttnFwdSm90INS1_25CollectiveMainloopFwdSm90ILi2EN4cute5tupleIJNS5_1CILi1EEES8_S8_EEENS6_IJNS7_ILi128EEENS7_ILi96EEENS7_ILi64EEEEEELi256ENS_6half_tEfNS_4arch4Sm90ELb0ELb1ELb1ELb0ELb1ELb0ELb0ELb1ELb0ELb1ELb1ELb0EEENS1_21CollectiveEpilogueFwdINS6_IJSA_NS7_ILi256EEESB_EEES9_SE_SG_Li256ELb0ELb1ELb1ELb0EEENS1_19SingleTileSchedulerILb0ELb1ELb1ELi128EEEEEEEEEvNT_6ParamsE)
        .other          _ZN7cutlass13device_kernelIN5flash11enable_sm90INS1_16FlashAttnFwdSm90INS1_25CollectiveMainloopFwdSm90ILi2EN4cute5tupleIJNS5_1CILi1EEES8_S8_EEENS6_IJNS7_ILi128EEENS7_ILi96EEENS7_ILi64EEEEEELi256ENS_6half_tEfNS_4arch4Sm90ELb0ELb1ELb1ELb0ELb1ELb0ELb0ELb1ELb0ELb1ELb1ELb0EEENS1_21CollectiveEpilogueFwdINS6_IJSA_NS7_ILi256EEESB_EEES9_SE_SG_Li256ELb0ELb1ELb1ELb0EEENS1_19SingleTileSchedulerILb0ELb1ELb1ELi128EEEEEEEEEvNT_6ParamsE,@"STO_CUDA_ENTRY STV_DEFAULT"
_ZN7cutlass13device_kernelIN5flash11enable_sm90INS1_16FlashAttnFwdSm90INS1_25CollectiveMainloopFwdSm90ILi2EN4cute5tupleIJNS5_1CILi1EEES8_S8_EEENS6_IJNS7_ILi128EEENS7_ILi96EEENS7_ILi64EEEEEELi256ENS_6half_tEfNS_4arch4Sm90ELb0ELb1ELb1ELb0ELb1ELb0ELb0ELb1ELb0ELb1ELb1ELb0EEENS1_21CollectiveEpilogueFwdINS6_IJSA_NS7_ILi256EEESB_EEES9_SE_SG_Li256ELb0ELb1ELb1ELb0EEENS1_19SingleTileSchedulerILb0ELb1ELb1ELi128EEEEEEEEEvNT_6ParamsE:
[----:B------:R-:W0:Y:S01]  /*0000*/  LDC R1, c[0x0][0x28] ;  /* 0x00000a00ff017b82 */ /* 0x000e220000000800 */
[----:B------:R-:W1:Y:S01]  /*0010*/  S2R R17, SR_TID.X ;  /* 0x0000000000117919 */ /* 0x000e620000002100 */
[----:B------:R-:W-:Y:S01]  /*0020*/  ELECT P0, URZ, PT ;  /* 0x00000000003f782f */ /* 0x000fe20003800000 */
[----:B------:R-:W-:Y:S01]  /*0030*/  UMOV UR4, 0x80 ;  /* 0x0000008000047882 */ /* 0x000fe20000000000 */
[----:B------:R-:W-:Y:S01]  /*0040*/  UMOV UR7, 0x100 ;  /* 0x0000010000077882 */ /* 0x000fe20000000000 */
[--C-:B-1----:R-:W-:Y:S02]  /*0050*/  SHF.R.U32.HI R0, RZ, 0x5, R17.reuse ;  /* 0x00000005ff007819 */ /* 0x102fe40000011611 */
[----:B------:R-:W-:-:S03]  /*0060*/  SHF.R.U32.HI R16, RZ, 0x7, R17 ;  /* 0x00000007ff107819 */ /* 0x000fc60000011611 */
[----:B------:R-:W1:Y:S04]  /*0070*/  SHFL.IDX PT, R2, R0, RZ, 0x1f ;  /* 0x00001fff00027589 */ /* 0x000e6800000e0000 */
[----:B------:R2:W3:Y:S01]  /*0080*/  SHFL.IDX PT, R3, R16, RZ, 0x1f ;  /* 0x00001fff10037589 */ /* 0x0004e200000e0000 */
[C---:B-1----:R-:W-:Y:S02]  /*0090*/  ISETP.NE.OR P0, PT, R2.reuse, RZ, !P0 ;  /* 0x000000ff0200720c */ /* 0x042fe40004705670 */
[----:B------:R-:W-:-:S11]  /*00a0*/  ISETP.NE.AND P1, PT, R2, RZ, PT ;  /* 0x000000ff0200720c */ /* 0x000fd60003f25270 */
[----:B------:R-:W-:Y:S01]  /*00b0*/  VOTEU.ALL UP0, P0 ;  /* 0x00000000003f7886 */ /* 0x000fe20000000000 */
[----:B------:R-:W-:-:S04]  /*00c0*/  VOTEU.ALL UP1, P0 ;  /* 0x00000000003f7886 */ /* 0x000fc80000020000 */
[----:B------:R-:W1:Y:S01]  /*00d0*/  @!UP0 S2UR UR8, SR_CgaCtaId ;  /* 0x00000000000889c3 */ /* 0x000e620000008800 */
[----:B------:R-:W-:Y:S01]  /*00e0*/  @!UP0 UMOV UR6, 0x400 ;  /* 0x0000040000068882 */ /* 0x000fe20000000000 */
[----:B------:R-:W-:-:S04]  /*00f0*/  @!UP0 UIADD3 UR4, -UR4, 0x100000, URZ ;  /* 0x0010000004048890 */ /* 0x000fc8000fffe13f */
[----:B------:R-:W-:Y:S02]  /*0100*/  @!UP0 USHF.L.U32 UR5, UR4, 0xb, URZ ;  /* 0x0000000b04058899 */ /* 0x000fe4000800063f */
[----:B------:R-:W-:Y:S02]  /*0110*/  @!UP0 USHF.L.U32 UR4, UR4, 0x1, URZ ;  /* 0x0000000104048899 */ /* 0x000fe4000800063f */
[----:B-1----:R-:W-:Y:S02]  /*0120*/  @!UP0 ULEA UR8, UR8, UR6, 0x18 ;  /* 0x0000000608088291 */ /* 0x002fe4000f8ec03f */
[----:B------:R-:W-:-:S04]  /*0130*/  @!UP0 UIADD3 UR6, -UR7, 0x100000, URZ ;  /* 0x0010000007068890 */ /* 0x000fc8000fffe13f */
[----:B------:R-:W-:Y:S02]  /*0140*/  @!UP0 USHF.L.U32 UR7, UR6, 0xb, URZ ;  /* 0x0000000b06078899 */ /* 0x000fe4000800063f */
[----:B------:R-:W-:Y:S01]  /*0150*/  @!UP0 USHF.L.U32 UR6, UR6, 0x1, URZ ;  /* 0x0000000106068899 */ /* 0x000fe2000800063f */
[----:B------:R-:W-:-:S05]  /*0160*/  VOTEU.ALL UP0, P0 ;  /* 0x00000000003f7886 */ /* 0x000fca0000000000 */
[----:B------:R2:W1:Y:S06]  /*0170*/  @!UP0 SYNCS.EXCH.64 URZ, [UR8+0x22800], UR4 ;  /* 0x02280004083f85b2 */ /* 0x00046c0008000100 */
[----:B------:R2:W4:Y:S02]  /*0180*/  @!UP1 SYNCS.EXCH.64 URZ, [UR8+0x22820], UR6 ;  /* 0x02282006083f95b2 */ /* 0x0005240008000100 */
[----:B0-23--:R-:W-:Y:S05]  /*0190*/  @P1 BRA `(.L_x_1933) ;  /* 0x0000000000481947 */ /* 0x00dfea0003800000 */
        /* <DEDUP_REMOVED lines=13> */
[----:B0-----:R0:W2:Y:S08]  /*0270*/  SYNCS.EXCH.64 URZ, [UR8+0x22830], UR4 ;  /* 0x02283004083f75b2 */ /* 0x0010b00008000100 */
[----:B------:R0:W3:Y:S01]  /*0280*/  SYNCS.EXCH.64 URZ, [UR8+0x22840], UR6 ;  /* 0x02284006083f75b2 */ /* 0x0000e20008000100 */
[----:B------:R0:W0:Y:S01]  /*0290*/  SYNCS.EXCH.64 URZ, [UR8+0x22838], UR4 ;  /* 0x02283804083f75b2 */ /* 0x0000220008000100 */
[----:B------:R0:W0:Y:S01]  /*02a0*/  SYNCS.EXCH.64 URZ, [UR8+0x22848], UR6 ;  /* 0x02284806083f75b2 */ /* 0x0000220008000100 */
[----:B------:R-:W-:Y:S01]  /*02b0*/  NOP ;  /* 0x0000000000007918 */ /* 0x000fe20000000000 */
.L_x_1933:
        /* <DEDUP_REMOVED lines=22> */
.L_x_1934:
        /* <DEDUP_REMOVED lines=18> */
.L_x_1935:
        /* <DEDUP_REMOVED lines=22> */
.L_x_1936:
        /* <DEDUP_REMOVED lines=23> */
.L_x_1937:
        /* <DEDUP_REMOVED lines=9> */
.L_x_1940:
        /* <DEDUP_REMOVED lines=20> */
[----:B------:R-:W0:Y:S01]  /*09e0*/  LDC.64 R6, c[0x0][0x418] ;  /* 0x00010600ff067b82 */ /* 0x000e220000000a00 */
[----:B------:R-:W-:Y:S01]  /*09f0*/  ULDC UR4, c[0x0][0x448] ;  /* 0x0001120000047ab9 */ /* 0x000fe20000000800 */
[----:B------:R-:W-:Y:S01]  /*0a00*/  VIADD R19, R17, 0xffffff80 ;  /* 0xffffff8011137836 */ /* 0x000fe20000000000 */
[----:B------:R-:W-:-:S03]  /*0a10*/  UISETP.NE.AND UP0, UPT, UR4, 0x1, UPT ;  /* 0x000000010400788c */ /* 0x000fc6000bf05270 */
[----:B------:R-:W-:Y:S01]  /*0a20*/  ULDC.64 UR4, c[0x0][0x9e0] ;  /* 0x0002780000047ab9 */ /* 0x000fe20000000a00 */
[----:B------:R-:W-:Y:S01]  /*0a30*/  UP2UR UR40, UPR, URZ, 0x1 ;  /* 0x000000013f287883 */ /* 0x000fe20008000000 */
[----:B------:R-:W1:Y:S06]  /*0a40*/  LDC R2, c[0x0][0x288] ;  /* 0x0000a200ff027b82 */ /* 0x000e6c0000000800 */
[----:B------:R-:W-:Y:S01]  /*0a50*/  @UP0 ULDC UR8, c[0x0][0x44c] ;  /* 0x0001130000080ab9 */ /* 0x000fe20000000800 */
[----:B------:R-:W-:Y:S01]  /*0a60*/  @UP0 ULDC UR11, c[0x0][0x450] ;  /* 0x00011400000b0ab9 */ /* 0x000fe20000000800 */
[----:B------:R-:W2:Y:S08]  /*0a70*/  LDC R18, c[0x0][0x424] ;  /* 0x00010900ff127b82 */ /* 0x000eb00000000800 */
[----:B------:R-:W3:Y:S01]  /*0a80*/  S2UR UR44, SR_CTAID.X ;  /* 0x00000000002c79c3 */ /* 0x000ee20000002500 */
[----:B0-----:R-:W-:-:S04]  /*0a90*/  ISETP.NE.U32.AND P0, PT, R6, RZ, PT ;  /* 0x000000ff0600720c */ /* 0x001fc80003f05070 */
[----:B------:R-:W-:-:S03]  /*0aa0*/  ISETP.NE.AND.EX P0, PT, R7, RZ, PT, P0 ;  /* 0x000000ff0700720c */ /* 0x000fc60003f05300 */
[----:B------:R-:W0:Y:S01]  /*0ab0*/  LDC R5, c[0x0][0x2f0] ;  /* 0x0000bc00ff057b82 */ /* 0x000e220000000800 */
[----:B-1----:R-:W-:Y:S02]  /*0ac0*/  IADD3 R3, -R2, 0x1, RZ ;  /* 0x0000000102037810 */ /* 0x002fe40007ffe1ff */
[----:B--2---:R-:W-:Y:S01]  /*0ad0*/  SEL R18, R18, 0x1, P0 ;  /* 0x0000000112127807 */ /* 0x004fe20000000000 */
[----:B---3--:R-:W-:-:S04]  /*0ae0*/  USHF.L.U32 UR44, UR44, 0x7, URZ ;  /* 0x000000072c2c7899 */ /* 0x008fc8000800063f */
[----:B------:R-:W-:Y:S01]  /*0af0*/  UIADD3 UR7, UR44, 0x7f, URZ ;  /* 0x0000007f2c077890 */ /* 0x000fe2000fffe03f */
[----:B0-----:R-:W-:-:S03]  /*0b00*/  IMAD R3, R18, R5, R3 ;  /* 0x0000000512037224 */ /* 0x001fc600078e0203 */
[----:B------:R-:W-:Y:S01]  /*0b10*/  UIMAD.WIDE.U32 UR8, UR7, UR8, URZ ;  /* 0x00000008070872a5 */ /* 0x000fe2000f8e003f */
[----:B------:R-:W-:Y:S01]  /*0b20*/  IMAD R17, R18, R5, RZ ;  /* 0x0000000512117224 */ /* 0x000fe200078e02ff */
[----:B------:R-:W-:Y:S02]  /*0b30*/  R2UR UR10, R3 ;  /* 0x00000000030a72ca */ /* 0x000fe400000e0000 */
[----:B------:R-:W-:Y:S02]  /*0b40*/  @UP0 USHF.R.U32.HI UR7, URZ, UR11, UR9 ;  /* 0x0000000b3f070299 */ /* 0x000fe40008011609 */
[----:B------:R-:W-:-:S04]  /*0b50*/  UISETP.GE.AND UP0, UPT, UR5, 0x1, UPT ;  /* 0x000000010500788c */ /* 0x000fc8000bf06270 */
[----:B------:R-:W-:Y:S02]  /*0b60*/  UP2UR UR43, UPR, URZ, 0x1 ;  /* 0x000000013f2b7883 */ /* 0x000fe40008000000 */
[----:B------:R-:W-:-:S03]  /*0b70*/  PLOP3.LUT P0, PT, PT, PT, UP0, 0x40, 0x0 ;  /* 0x000000000000781c */ /* 0x000fc60003f0e808 */
[----:B------:R-:W-:-:S04]  /*0b80*/  UIADD3 UR7, UR10, UR7, URZ ;  /* 0x000000070a077290 */ /* 0x000fc8000fffe03f */
[----:B------:R-:W-:-:S06]  /*0b90*/  UIADD3 UR4, UR7, UR4, URZ ;  /* 0x0000000407047290 */ /* 0x000fcc000fffe03f */
[----:B------:R-:W-:Y:S01]  /*0ba0*/  IMAD.U32 R0, RZ, RZ, UR4 ;  /* 0x00000004ff007e24 */ /* 0x000fe2000f8e00ff */
[----:B------:R-:W-:Y:S06]  /*0bb0*/  @P0 BRA `(.L_x_1942) ;  /* 0x0000000000400947 */ /* 0x000fec0003800000 */
[----:B------:R-:W-:Y:S01]  /*0bc0*/  ISETP.LT.AND P0, PT, RZ, UR7, PT ;  /* 0x00000007ff007c0c */ /* 0x000fe2000bf01270 */
[----:B------:R-:W-:-:S12]  /*0bd0*/  UIADD3 UR4, UR7, -0x1, URZ ;  /* 0xffffffff07047890 */ /* 0x000fd8000fffe03f */
[----:B------:R-:W-:Y:S05]  /*0be0*/  @P0 BRA `(.L_x_1943) ;  /* 0x00000000001c0947 */ /* 0x000fea0003800000 */
[----:B------:R-:W-:Y:S02]  /*0bf0*/  UISETP.NE.AND UP0, UPT, UR5, 0x1, UPT ;  /* 0x000000010500788c */ /* 0x000fe4000bf05270 */
[----:B------:R-:W-:-:S09]  /*0c00*/  UIADD3 UR4, -UR7, URZ, URZ ;  /* 0x0000003f07047290 */ /* 0x000fd2000fffe13f */
[----:B------:R-:W-:Y:S02]  /*0c10*/  @UP0 ULDC.64 UR10, c[0x0][0x9e8] ;  /* 0x00027a00000a0ab9 */ /* 0x000fe40000000a00 */
[----:B------:R-:W-:-:S04]  /*0c20*/  UIMAD.WIDE.U32 UR8, UR4, UR10, URZ ;  /* 0x0000000a040872a5 */ /* 0x000fc8000f8e003f */
[----:B------:R-:W-:-:S04]  /*0c30*/  @UP0 USHF.R.U32.HI UR4, URZ, UR11, UR9 ;  /* 0x0000000b3f040299 */ /* 0x000fc80008011609 */
[----:B------:R-:W-:Y:S01]  /*0c40*/  ULOP3.LUT UR4, URZ, UR4, URZ, 0x33, !UPT ;  /* 0x000000043f047292 */ /* 0x000fe2000f8e333f */
[----:B------:R-:W-:Y:S11]  /*0c50*/  BRA `(.L_x_1944) ;  /* 0x0000000000107947 */ /* 0x000ff60003800000 */
.L_x_1943:
[----:B------:R-:W-:-:S11]  /*0c60*/  UISETP.NE.AND UP0, UPT, UR5, 0x1, UPT ;  /* 0x000000010500788c */ /* 0x000fd6000bf05270 */
[----:B------:R-:W-:Y:S02]  /*0c70*/  @UP0 ULDC.64 UR10, c[0x0][0x9e8] ;  /* 0x00027a00000a0ab9 */ /* 0x000fe40000000a00 */
[----:B------:R-:W-:-:S04]  /*0c80*/  UIMAD.WIDE.U32 UR8, UR4, UR10, URZ ;  /* 0x0000000a040872a5 */ /* 0x000fc8000f8e003f */
[----:B------:R-:W-:-:S12]  /*0c90*/  @UP0 USHF.R.U32.HI UR4, URZ, UR11, UR9 ;  /* 0x0000000b3f040299 */ /* 0x000fd80008011609 */
.L_x_1944:
[----:B------:R-:W-:-:S06]  /*0ca0*/  UIMAD UR4, UR4, UR5, UR5 ;  /* 0x00000005040472a4 */ /* 0x000fcc000f8e0205 */
[----:B------:R-:W-:-:S07]  /*0cb0*/  VIMNMX R0, R0, UR4, PT ;  /* 0x0000000400007c48 */ /* 0x000fce000bfe0100 */
.L_x_1942:
[----:B------:R-:W-:Y:S01]  /*0cc0*/  UISETP.NE.AND UP0, UPT, UR40, URZ, UPT ;  /* 0x0000003f2800728c */ /* 0x000fe2000bf05270 */
[-C--:B------:R-:W-:Y:S01]  /*0cd0*/  IMAD R3, R18, R5.reuse, -R2 ;  /* 0x0000000512037224 */ /* 0x080fe200078e0a02 */
[----:B------:R-:W-:Y:S01]  /*0ce0*/  UMOV UR4, UR44 ;  /* 0x0000002c00047c82 */ /* 0x000fe20008000000 */
[----:B------:R-:W-:Y:S02]  /*0cf0*/  VIADD R2, R0, 0x5f ;  /* 0x0000005f00027836 */ /* 0x000fe40000000000 */
[----:B------:R-:W-:Y:S01]  /*0d00*/  IMAD R0, R18, R5, 0x5f ;  /* 0x0000005f12007424 */ /* 0x000fe200078e0205 */
[----:B------:R-:W-:Y:S01]  /*0d10*/  R2UR UR7, R3 ;  /* 0x00000000030772ca */ /* 0x000fe200000e0000 */
[----:B------:R-:W-:-:S04]  /*0d20*/  IMAD.HI R2, R2, 0x2aaaaaab, RZ ;  /* 0x2aaaaaab02027827 */ /* 0x000fc800078e02ff */
[----:B------:R-:W-:Y:S01]  /*0d30*/  @UP0 ULDC UR8, c[0x0][0x44c] ;  /* 0x0001130000080ab9 */ /* 0x000fe20000000800 */
[----:B------:R-:W-:Y:S01]  /*0d40*/  @UP0 ULDC UR10, c[0x0][0x450] ;  /* 0x00011400000a0ab9 */ /* 0x000fe20000000800 */
[----:B------:R-:W-:Y:S01]  /*0d50*/  UIMAD.WIDE.U32 UR8, UR44, UR8, URZ ;  /* 0x000000082c0872a5 */ /* 0x000fe2000f8e003f */
[----:B------:R-:W-:Y:S01]  /*0d60*/  IMAD.HI R0, R0, 0x2aaaaaab, RZ ;  /* 0x2aaaaaab00007827 */ /* 0x000fe200078e02ff */
[----:B------:R-:W-:Y:S02]  /*0d70*/  SHF.R.U32.HI R5, RZ, 0x1f, R2 ;  /* 0x0000001fff057819 */ /* 0x000fe40000011602 */
[----:B------:R-:W-:Y:S02]  /*0d80*/  @UP0 USHF.R.U32.HI UR4, URZ, UR10, UR9 ;  /* 0x0000000a3f040299 */ /* 0x000fe40008011609 */
[----:B------:R-:W-:Y:S01]  /*0d90*/  UISETP.GE.AND UP0, UPT, UR5, 0x1, UPT ;  /* 0x000000010500788c */ /* 0x000fe2000bf06270 */
[----:B------:R-:W-:Y:S01]  /*0da0*/  SHF.R.U32.HI R3, RZ, 0x1f, R0 ;  /* 0x0000001fff037819 */ /* 0x000fe20000011600 */
[----:B------:R-:W-:Y:S01]  /*0db0*/  UIADD3 UR4, UR7, UR4, URZ ;  /* 0x0000000407047290 */ /* 0x000fe2000fffe03f */
[----:B------:R-:W-:-:S02]  /*0dc0*/  LEA.HI.SX32 R2, R2, R5, 0x1c ;  /* 0x0000000502027211 */ /* 0x000fc400078fe2ff */
[----:B------:R-:W-:Y:S01]  /*0dd0*/  ULDC UR7, c[0x0][0x9dc] ;  /* 0x0002770000077ab9 */ /* 0x000fe20000000800 */
[----:B------:R-:W-:Y:S01]  /*0de0*/  PLOP3.LUT P0, PT, PT, PT, UP0, 0x40, 0x0 ;  /* 0x000000000000781c */ /* 0x000fe20003f0e808 */
[----:B------:R-:W-:Y:S01]  /*0df0*/  UIADD3 UR7, UR4, -UR7, URZ ;  /* 0x8000000704077290 */ /* 0x000fe2000fffe03f */
[----:B------:R-:W-:-:S04]  /*0e00*/  LEA.HI.SX32 R3, R0, R3, 0x1c ;  /* 0x0000000300037211 */ /* 0x000fc800078fe2ff */
[----:B------:R-:W-:-:S07]  /*0e10*/  VIMNMX R22, R3, R2, PT ;  /* 0x0000000203167248 */ /* 0x000fce0003fe0100 */
[----:B------:R-:W-:Y:S05]  /*0e20*/  @P0 BRA `(.L_x_1945) ;  /* 0x0000000000440947 */ /* 0x000fea0003800000 */
[----:B------:R-:W-:-:S06]  /*0e30*/  UISETP.GT.AND UP0, UPT, UR4, -0x1, UPT ;  /* 0xffffffff0400788c */ /* 0x000fcc000bf04270 */
[----:B------:R-:W-:-:S13]  /*0e40*/  PLOP3.LUT P0, PT, PT, PT, UP0, 0x80, 0x0 ;  /* 0x000000000000781c */ /* 0x000fda0003f0f008 */
[----:B------:R-:W-:Y:S05]  /*0e50*/  @P0 BRA `(.L_x_1946) ;  /* 0x00000000001c0947 */ /* 0x000fea0003800000 */
[----:B------:R-:W-:Y:S02]  /*0e60*/  UISETP.NE.AND UP0, UPT, UR5, 0x1, UPT ;  /* 0x000000010500788c */ /* 0x000fe4000bf05270 */
[----:B------:R-:W-:-:S09]  /*0e70*/  ULOP3.LUT UR4, URZ, UR4, URZ, 0x33, !UPT ;  /* 0x000000043f047292 */ /* 0x000fd2000f8e333f */
[----:B------:R-:W-:Y:S02]  /*0e80*/  @UP0 ULDC.64 UR10, c[0x0][0x9e8] ;  /* 0x00027a00000a0ab9 */ /* 0x000fe40000000a00 */
[----:B------:R-:W-:-:S04]  /*0e90*/  UIMAD.WIDE.U32 UR8, UR4, UR10, URZ ;  /* 0x0000000a040872a5 */ /* 0x000fc8000f8e003f */
[----:B------:R-:W-:-:S04]  /*0ea0*/  @UP0 USHF.R.U32.HI UR4, URZ, UR11, UR9 ;  /* 0x0000000b3f040299 */ /* 0x000fc80008011609 */
[----:B------:R-:W-:Y:S01]  /*0eb0*/  ULOP3.LUT UR4, URZ, UR4, URZ, 0x33, !UPT ;  /* 0x000000043f047292 */ /* 0x000fe2000f8e333f */
[----:B------:R-:W-:Y:S11]  /*0ec0*/  BRA `(.L_x_1947) ;  /* 0x0000000000107947 */ /* 0x000ff60003800000 */
.L_x_1946:
[----:B------:R-:W-:-:S11]  /*0ed0*/  UISETP.NE.AND UP0, UPT, UR5, 0x1, UPT ;  /* 0x000000010500788c */ /* 0x000fd6000bf05270 */
[----:B------:R-:W-:Y:S02]  /*0ee0*/  @UP0 ULDC.64 UR10, c[0x0][0x9e8] ;  /* 0x00027a00000a0ab9 */ /* 0x000fe40000000a00 */
[----:B------:R-:W-:-:S04]  /*0ef0*/  UIMAD.WIDE.U32 UR8, UR4, UR10, URZ ;  /* 0x0000000a040872a5 */ /* 0x000fc8000f8e003f */
[----:B------:R-:W-:-:S12]  /*0f00*/  @UP0 USHF.R.U32.HI UR4, URZ, UR11, UR9 ;  /* 0x0000000b3f040299 */ /* 0x000fd80008011609 */
.L_x_1947:
[----:B------:R-:W-:-:S04]  /*0f10*/  UIMAD UR4, UR4, UR5, URZ ;  /* 0x00000005040472a4 */ /* 0x000fc8000f8e023f */
[----:B------:R-:W-:-:S04]  /*0f20*/  UISETP.LT.AND UP0, UPT, UR7, UR4, UPT ;  /* 0x000000040700728c */ /* 0x000fc8000bf01270 */
[----:B------:R-:W-:-:S12]  /*0f30*/  USEL UR7, UR7, UR4, !UP0 ;  /* 0x0000000407077287 */ /* 0x000fd8000c000000 */
.L_x_1945:
[----:B------:R-:W-:Y:S02]  /*0f40*/  UIMAD.WIDE UR4, UR7, 0x2aaaaaab, URZ ;  /* 0x2aaaaaab070478a5 */ /* 0x000fe4000f8e023f */
[----:B------:R-:W-:Y:S02]  /*0f50*/  USHF.R.U32.HI UR10, URZ, 0x10, UR6 ;  /* 0x000000103f0a7899 */ /* 0x000fe40008011606 */
[----:B------:R-:W-:Y:S02]  /*0f60*/  USHF.R.U32.HI UR4, URZ, 0x1f, UR5 ;  /* 0x0000001f3f047899 */ /* 0x000fe40008011605 */
[----:B------:R-:W-:Y:S02]  /*0f70*/  ULOP3.LUT UR39, UR6, 0xffff, URZ, 0xc0, !UPT ;  /* 0x0000ffff06277892 */ /* 0x000fe4000f8ec03f */
[----:B------:R-:W-:-:S04]  /*0f80*/  ULEA.HI.SX32 UR4, UR5, UR4, 0x1c ;  /* 0x0000000405047291 */ /* 0x000fc8000f8fe23f */
[----:B------:R-:W-:-:S04]  /*0f90*/  UISETP.LT.AND UP0, UPT, URZ, UR4, UPT ;  /* 0x000000043f00728c */ /* 0x000fc8000bf01270 */
[----:B------:R-:W-:Y:S02]  /*0fa0*/  USEL UR9, URZ, UR4, !UP0 ;  /* 0x000000043f097287 */ /* 0x000fe4000c000000 */
[----:B------:R-:W-:Y:S01]  /*0fb0*/  UISETP.NE.AND UP0, UPT, UR10, URZ, UPT ;  /* 0x0000003f0a00728c */ /* 0x000fe2000bf05270 */
[----:B------:R-:W-:-:S03]  /*0fc0*/  UMOV UR4, URZ ;  /* 0x0000003f00047c82 */ /* 0x000fc60008000000 */
[----:B------:R-:W-:-:S07]  /*0fd0*/  ISETP.GT.AND P0, PT, R22, UR9, PT ;  /* 0x0000000916007c0c */ /* 0x000fce000bf04270 */
[----:B------:R-:W-:-:S06]  /*0fe0*/  @!UP0 ULDC UR10, c[0x0][0x9f0] ;  /* 0x00027c00000a8ab9 */ /* 0x000fcc0000000800 */
[----:B------:R-:W-:Y:S05]  /*0ff0*/  @!P0 BRA `(.L_x_1948) ;  /* 0x00000000008c8947 */ /* 0x000fea0003800000 */
[----:B------:R-:W-:Y:S01]  /*1000*/  IMAD.U32 R5, RZ, RZ, UR10 ;  /* 0x0000000aff057e24 */ /* 0x000fe2000f8e00ff */
[----:B------:R-:W-:-:S04]  /*1010*/  UMOV UR4, URZ ;  /* 0x0000003f00047c82 */ /* 0x000fc80008000000 */
[----:B------:R-:W-:-:S04]  /*1020*/  IABS R0, R5 ;  /* 0x0000000500007213 */ /* 0x000fc80000000000 */
[----:B------:R-:W-:Y:S02]  /*1030*/  R2UR UR11, R0 ;  /* 0x00000000000b72ca */ /* 0x000fe400000e0000 */
[----:B------:R-:W-:Y:S02]  /*1040*/  IADD3 R0, R5, -0x1, R22 ;  /* 0xffffffff05007810 */ /* 0x000fe40007ffe016 */
[----:B------:R-:W-:Y:S02]  /*1050*/  IABS R5, R5 ;  /* 0x0000000500057213 */ /* 0x000fe40000000000 */
[----:B------:R-:W-:-:S03]  /*1060*/  R2UR UR6, R0 ;  /* 0x00000000000672ca */ /* 0x000fc600000e0000 */
[----:B------:R-:W-:-:S04]  /*1070*/  IMAD.MOV R5, RZ, RZ, -R5 ;  /* 0x000000ffff057224 */ /* 0x000fc800078e0a05 */
[----:B------:R-:W0:Y:S06]  /*1080*/  I2F.RP R2, UR11 ;  /* 0x0000000b00027d06 */ /* 0x000e2c0008209400 */
[----:B------:R-:W-:-:S06]  /*1090*/  UIADD3 UR6, -UR9, UR6, URZ ;  /* 0x0000000609067290 */ /* 0x000fcc000fffe13f */
[----:B------:R-:W-:Y:S01]  /*10a0*/  IMAD.U32 R0, RZ, RZ, UR6 ;  /* 0x00000006ff007e24 */ /* 0x000fe2000f8e00ff */
[----:B------:R-:W-:Y:S01]  /*10b0*/  ULOP3.LUT UR6, UR6, UR10, URZ, 0x3c, !UPT ;  /* 0x0000000a06067292 */ /* 0x000fe2000f8e3c3f */
[----:B0-----:R-:W0:Y:S03]  /*10c0*/  MUFU.RCP R2, R2 ;  /* 0x0000000200027308 */ /* 0x001e260000001000 */
[----:B------:R-:W-:-:S04]  /*10d0*/  IABS R0, R0 ;  /* 0x0000000000007213 */ /* 0x000fc80000000000 */
[----:B------:R-:W-:Y:S01]  /*10e0*/  R2UR UR8, R0 ;  /* 0x00000000000872ca */ /* 0x000fe200000e0000 */
[----:B------:R-:W-:Y:S02]  /*10f0*/  IMAD.MOV.U32 R0, RZ, RZ, R5 ;  /* 0x000000ffff007224 */ /* 0x000fe400078e0005 */
[----:B0-----:R-:W-:-:S06]  /*1100*/  VIADD R3, R2, 0xffffffe ;  /* 0x0ffffffe02037836 */ /* 0x001fcc0000000000 */
        /* <DEDUP_REMOVED lines=18> */
.L_x_1948:
[----:B------:R-:W-:Y:S02]  /*1230*/  UIMAD UR39, UR39, UR4, UR9 ;  /* 0x00000004272772a4 */ /* 0x000fe4000f8e0209 */
[----:B------:R-:W-:Y:S01]  /*1240*/  IMAD.U32 R3, RZ, RZ, UR4 ;  /* 0x00000004ff037e24 */ /* 0x000fe2000f8e00ff */
[----:B------:R-:W-:Y:S02]  /*1250*/  PLOP3.LUT P0, PT, PT, PT, PT, 0x80, 0x0 ;  /* 0x000000000000781c */ /* 0x000fe40003f0f070 */
[----:B------:R-:W-:Y:S02]  /*1260*/  CS2R R150, SRZ ;  /* 0x0000000000967805 */ /* 0x000fe4000001ff00 */
[----:B------:R-:W-:Y:S02]  /*1270*/  CS2R R148, SRZ ;  /* 0x0000000000947805 */ /* 0x000fe4000001ff00 */
[----:B------:R-:W-:Y:S02]  /*1280*/  CS2R R146, SRZ ;  /* 0x0000000000927805 */ /* 0x000fe4000001ff00 */
[----:B------:R-:W-:-:S02]  /*1290*/  VIADDMNMX R22, R3, UR39, R22, PT ;  /* 0x0000002703167c46 */ /* 0x000fc4000b800116 */
[----:B------:R-:W-:Y:S02]  /*12a0*/  CS2R R2, SRZ ;  /* 0x0000000000027805 */ /* 0x000fe4000001ff00 */
[----:B------:R-:W-:Y:S02]  /*12b0*/  CS2R R144, SRZ ;  /* 0x0000000000907805 */ /* 0x000fe4000001ff00 */
[----:B------:R-:W-:Y:S02]  /*12c0*/  CS2R R142, SRZ ;  /* 0x00000000008e7805 */ /* 0x000fe4000001ff00 */
[----:B------:R-:W-:Y:S02]  /*12d0*/  ISETP.GT.AND P1, PT, R22, UR39, PT ;  /* 0x0000002716007c0c */ /* 0x000fe4000bf24270 */
        /* <DEDUP_REMOVED lines=64> */
[----:B------:R-:W-:-:S05]  /*16e0*/  SHF.R.S32.HI R74, RZ, 0x7, R73 ;  /* 0x00000007ff4a7819 */ /* 0x000fca0000011449 */
        /* <DEDUP_REMOVED lines=29> */
.L_x_1950:
[----:B------:R-:W-:Y:S01]  /*18c0*/  SHF.L.U32 R2, RZ, 0x1f, RZ ;  /* 0x0000001fff027819 */ /* 0x000fe200000006ff */
[----:B------:R-:W-:-:S03]  /*18d0*/  VIADD R3, R16, 0x8 ;  /* 0x0000000810037836 */ /* 0x000fc60000000000 */
[----:B------:R-:W0:Y:S02]  /*18e0*/  SYNCS.PHASECHK.TRANS64.TRYWAIT P0, [UR38+0x22800], R2 ;  /* 0x02280002ff0075a7 */ /* 0x000e240008000166 */
[----:B0-----:R-:W-:Y:S05]  /*18f0*/  @!P0 BRA `(.L_x_1951) ;  /* 0x0000012c00b88947 */ /* 0x001fea0003800000 */
.L_x_2083:
[----:B------:R-:W-:Y:S05]  /*1900*/  WARPSYNC.ALL ;  /* 0x0000000000007948 */ /* 0x000fea0003800000 */
[----:B------:R-:W-:Y:S01]  /*1910*/  ULOP3.LUT UR4, UR42, 0x1, URZ, 0xfc, !UPT ;  /* 0x000000012a047892 */ /* 0x000fe2000f8efc3f */
[----:B------:R1:W-:Y:S03]  /*1920*/  BAR.SYNC.DEFER_BLOCKING R3, 0x100 ;  /* 0x000400030000751d */ /* 0x0003e60000010000 */
[----:B------:R-:W-:-:S06]  /*1930*/  UISETP.NE.AND UP0, UPT, UR4, 0x3, UPT ;  /* 0x000000030400788c */ /* 0x000fcc000bf05270 */
[----:B------:R-:W-:-:S13]  /*1940*/  PLOP3.LUT P0, PT, PT, PT, UP0, 0x40, 0x0 ;  /* 0x000000000000781c */ /* 0x000fda0003f0e808 */
[----:B-1----:R-:W-:Y:S05]  /*1950*/  @P0 BRA `(.L_x_1952) ;  /* 0x0000000000040947 */ /* 0x002fea0003800000 */
[----:B------:R-:W-:Y:S01]  /*1960*/  BPT.TRAP 0x1 ;  /* 0x000000040000795c */ /* 0x000fe20000300000 */
.L_x_1952:
[----:B------:R-:W-:Y:S01]  /*1970*/  PLOP3.LUT P1, PT, PT, PT, UP0, 0x40, 0x0 ;  /* 0x000000000000781c */ /* 0x000fe20003f2e808 */
[----:B------:R1:W2:-:S12]  /*1980*/  SYNCS.PHASECHK.TRANS64.TRYWAIT P0, [UR38+0x22830], R2 ;  /* 0x02283002ff0075a7 */ /* 0x0002980008000166 */
[----:B-1----:R-:W-:Y:S05]  /*1990*/  @P1 BRA `(.L_x_1953) ;  /* 0x0000000000041947 */ /* 0x002fea0003800000 */
[----:B------:R-:W-:Y:S01]  /*19a0*/  BPT.TRAP 0x1 ;  /* 0x000000040000795c */ /* 0x000fe20000300000 */
.L_x_1953:
[----:B--2---:R-:W-:Y:S05]  /*19b0*/  @P0 BRA `(.L_x_1954) ;  /* 0x0000000000080947 */ /* 0x004fea0003800000 */
[----:B------:R-:W1:Y:S02]  /*19c0*/  SYNCS.PHASECHK.TRANS64.TRYWAIT P0, [UR38+0x22830], R2 ;  /* 0x02283002ff0075a7 */ /* 0x000e640008000166 */
[----:B-1----:R-:W-:Y:S05]  /*19d0*/  @!P0 BRA `(.L_x_1955) ;  /* 0x0000012c00988947 */ /* 0x002fea0003800000 */
.L_x_1954:
[----:B------:R-:W-:Y:S01]  /*19e0*/  UIADD3 UR4, UR38, 0x1c400, URZ ;  /* 0x0001c40026047890 */ /* 0x000fe2000fffe03f */
[----:B------:R-:W-:Y:S01]  /*19f0*/  WARPGROUP.ARRIVE ;  /* 0x00000000000079c5 */ /* 0x000fe20000000000 */
[----:B------:R-:W-:Y:S01]  /*1a00*/  ULOP3.LUT UR45, UR45, 0x10000, URZ, 0xfc, !UPT ;  /* 0x000100002d2d7892 */ /* 0x000fe2000f8efc3f */
[----:B------:R-:W-:Y:S01]  /*1a10*/  PLOP3.LUT P0, PT, PT, PT, UP0, 0x40, 0x0 ;  /* 0x000000000000781c */ /* 0x000fe20003f0e808 */
[----:B------:R-:W-:Y:S01]  /*1a20*/  USHF.R.U32.HI UR4, URZ, 0x4, UR4 ;  /* 0x000000043f047899 */ /* 0x000fe20008011604 */
[----:B------:R-:W-:Y:S01]  /*1a30*/  IADD3 R0, -R16, 0xb, RZ ;  /* 0x0000000b10007810 */ /* 0x000fe20007ffe1ff */
[----:B------:R-:W-:Y:S01]  /*1a40*/  UMOV UR21, 0x40000040 ;  /* 0x4000004000157882 */ /* 0x000fe20000000000 */
[----:B------:R-:W-:Y:S01]  /*1a50*/  UMOV UR23, 0x40000040 ;  /* 0x4000004000177882 */ /* 0x000fe20000000000 */
[----:B------:R-:W-:Y:S01]  /*1a60*/  ULOP3.LUT UR4, UR4, 0x3fff, URZ, 0xc0, !UPT ;  /* 0x00003fff04047892 */ /* 0x000fe2000f8ec03f */
[----:B------:R-:W1:Y:S01]  /*1a70*/  S2UR UR5, SR_CgaCtaId ;  /* 0x00000000000579c3 */ /* 0x000e620000008800 */
[----:B------:R-:W-:Y:S01]  /*1a80*/  UMOV UR20, UR45 ;  /* 0x0000002d00147c82 */ /* 0x000fe20008000000 */
[----:B------:R-:W-:-:S02]  /*1a90*/  UIADD3 UR8, UR45, 0x2, URZ ;  /* 0x000000022d087890 */ /* 0x000fc4000fffe03f */
[----:B------:R-:W-:Y:S01]  /*1aa0*/  ULOP3.LUT UR4, UR4, 0x10000, URZ, 0xfc, !UPT ;  /* 0x0001000004047892 */ /* 0x000fe2000f8efc3f */
[----:B------:R-:W-:Y:S01]  /*1ab0*/  UMOV UR9, 0x40000040 ;  /* 0x4000004000097882 */ /* 0x000fe20000000000 */
[----:B------:R-:W-:Y:S02]  /*1ac0*/  UMOV UR11, 0x40000040 ;  /* 0x40000040000b7882 */ /* 0x000fe40000000000 */
[----:B------:R-:W-:Y:S02]  /*1ad0*/  UIADD3 UR10, UR4, 0x2, URZ ;  /* 0x00000002040a7890 */ /* 0x000fe4000fffe03f */
[----:B------:R-:W-:Y:S01]  /*1ae0*/  UIADD3 UR12, UR45, 0x4, URZ ;  /* 0x000000042d0c7890 */ /* 0x000fe2000fffe03f */
[----:B------:R-:W-:Y:S01]  /*1af0*/  UMOV UR22, UR4 ;  /* 0x0000000400167c82 */ /* 0x000fe20008000000 */
[----:B------:R-:W-:Y:S01]  /*1b00*/  UIADD3 UR14, UR4, 0x4, URZ ;  /* 0x00000004040e7890 */ /* 0x000fe2000fffe03f */
[----:B------:R-:W-:Y:S01]  /*1b10*/  HGMMA.64x96x16.F32 R24, gdesc[UR20], RZ, !UPT, gsb0 ;  /* 0x01600000141879f0 */ /* 0x000fe2000c0008ff */
        /* <DEDUP_REMOVED lines=17> */
[----:B-1----:R-:W-:Y:S05]  /*1c30*/  @P0 BRA `(.L_x_1956) ;  /* 0x0000000000040947 */ /* 0x002fea0003800000 */
[----:B------:R-:W-:Y:S01]  /*1c40*/  BPT.TRAP 0x1 ;  /* 0x000000040000795c */ /* 0x000fe20000300000 */
.L_x_1956:
[----:B------:R-:W-:Y:S01]  /*1c50*/  LOP3.LUT R4, R73, 0xffffff80, RZ, 0xc0, !PT ;  /* 0xffffff8049047812 */ /* 0x000fe200078ec0ff */
[----:B------:R-:W-:Y:S01]  /*1c60*/  ULDC UR7, c[0x0][0x9d8] ;  /* 0x0002760000077ab9 */ /* 0x000fe20000000800 */
[----:B------:R-:W-:Y:S01]  /*1c70*/  LEA.HI R72, R72, R19, RZ, 0x2 ;  /* 0x0000001348487211 */ /* 0x000fe200078f10ff */
[----:B------:R-:W-:Y:S01]  /*1c80*/  FMUL.FTZ R25, R25, UR7 ;  /* 0x0000000719197c20 */ /* 0x000fe20008410000 */
[----:B------:R-:W-:Y:S01]  /*1c90*/  FMUL.FTZ R10, R27, UR7 ;  /* 0x000000071b0a7c20 */ /* 0x000fe20008410000 */
[----:B------:R-:W-:Y:S01]  /*1ca0*/  IMAD.IADD R7, R19, 0x1, -R4 ;  /* 0x0000000113077824 */ /* 0x000fe200078e0a04 */
[----:B------:R-:W-:Y:S01]  /*1cb0*/  LOP3.LUT R72, R72, 0xfffffffc, RZ, 0xc0, !PT ;  /* 0xfffffffc48487812 */ /* 0x000fe200078ec0ff */
[----:B------:R1:W3:Y:S01]  /*1cc0*/  MUFU.TANH R76, R25 ;  /* 0x00000019004c7308 */ /* 0x0002e20000002400 */
[----:B0-----:R-:W-:Y:S01]  /*1cd0*/  FMUL.FTZ R5, R26, UR7 ;  /* 0x000000071a057c20 */ /* 0x001fe20008410000 */
[----:B------:R-:W-:Y:S01]  /*1ce0*/  FMUL.FTZ R29, R29, UR7 ;  /* 0x000000071d1d7c20 */ /* 0x000fe20008410000 */
[----:B------:R-:W-:Y:S01]  /*1cf0*/  SHF.R.S32.HI R4, RZ, 0x1f, R7 ;  /* 0x0000001fff047819 */ /* 0x000fe20000011407 */
[----:B------:R-:W-:Y:S01]  /*1d00*/  IMAD.IADD R72, R19, 0x1, -R72 ;  /* 0x0000000113487824 */ /* 0x000fe200078e0a48 */
[----:B------:R-:W-:Y:S01]  /*1d10*/  LEA.HI R26, R74, R74, RZ, 0x1 ;  /* 0x0000004a4a1a7211 */ /* 0x000fe200078f08ff */
[----:B------:R-:W-:Y:S01]  /*1d20*/  UISETP.NE.AND UP2, UPT, UR40, URZ, UPT ;  /* 0x0000003f2800728c */ /* 0x000fe2000bf45270 */
[CC--:B------:R-:W-:Y:S01]  /*1d30*/  LEA.HI R13, R4.reuse, R7.reuse, RZ, 0x5 ;  /* 0x00000007040d7211 */ /* 0x0c0fe200078f28ff */
[----:B------:R0:W4:Y:S01]  /*1d40*/  MUFU.TANH R78, R29 ;  /* 0x0000001d004e7308 */ /* 0x0001220000002400 */
[----:B-1----:R-:W-:Y:S01]  /*1d50*/  LEA.HI R25, R4, R7, RZ, 0x2 ;  /* 0x0000000704197211 */ /* 0x002fe200078f10ff */
[----:B------:R-:W-:Y:S01]  /*1d60*/  FMUL.FTZ R20, R58, UR7 ;  /* 0x000000073a147c20 */ /* 0x000fe20008410000 */
[----:B------:R-:W-:Y:S01]  /*1d70*/  SHF.R.S32.HI R19, RZ, 0x5, R13 ;  /* 0x00000005ff137819 */ /* 0x000fe2000001140d */
[----:B------:R-:W-:Y:S01]  /*1d80*/  FMUL.FTZ R24, R24, UR7 ;  /* 0x0000000718187c20 */ /* 0x000fe20008410000 */
[--C-:B------:R-:W-:Y:S01]  /*1d90*/  SHF.R.S32.HI R4, RZ, 0x2, R25.reuse ;  /* 0x00000002ff047819 */ /* 0x100fe20000011419 */
[----:B------:R-:W-:Y:S01]  /*1da0*/  UISETP.NE.AND UP1, UPT, UR43, URZ, UPT ;  /* 0x0000003f2b00728c */ /* 0x000fe2000bf25270 */
[----:B------:R-:W-:Y:S01]  /*1db0*/  SHF.R.S32.HI R27, RZ, 0x1f, R25 ;  /* 0x0000001fff1b7819 */ /* 0x000fe20000011419 */
[----:B------:R1:W1:Y:S01]  /*1dc0*/  MUFU.TANH R75, R24 ;  /* 0x00000018004b7308 */ /* 0x0002620000002400 */
[----:B0-----:R-:W-:Y:S01]  /*1dd0*/  LOP3.LUT R29, R26, 0x3fffffe, RZ, 0xc0, !PT ;  /* 0x03fffffe1a1d7812 */ /* 0x001fe200078ec0ff */
[----:B------:R-:W-:Y:S01]  /*1de0*/  @UP2 ULDC UR6, c[0x0][0x44c] ;  /* 0x0001130000062ab9 */ /* 0x000fe20000000800 */
[----:B------:R-:W-:Y:S01]  /*1df0*/  LEA.HI R27, R27, R4, RZ, 0x3 ;  /* 0x000000041b1b7211 */ /* 0x000fe200078f18ff */
[----:B------:R-:W-:Y:S01]  /*1e00*/  @UP2 ULDC UR10, c[0x0][0x450] ;  /* 0x00011400000a2ab9 */ /* 0x000fe20000000800 */
[----:B------:R-:W-:Y:S01]  /*1e10*/  LEA R26, R19, UR44, 0x4 ;  /* 0x0000002c131a7c11 */ /* 0x000fe2000f8e20ff */
[----:B------:R-:W-:Y:S01]  /*1e20*/  IMAD.IADD R29, R74, 0x1, -R29 ;  /* 0x000000014a1d7824 */ /* 0x000fe200078e0a1d */
[----:B------:R-:W-:Y:S01]  /*1e30*/  LOP3.LUT R27, R27, 0xfffffff8, RZ, 0xc0, !PT ;  /* 0xfffffff81b1b7812 */ /* 0x000fe200078ec0ff */
[----:B------:R-:W-:Y:S01]  /*1e40*/  FMUL.FTZ R28, R28, UR7 ;  /* 0x000000071c1c7c20 */ /* 0x000fe20008410000 */
[----:B------:R-:W-:Y:S01]  /*1e50*/  LEA.HI R19, R72, R72, RZ, 0x1 ;  /* 0x0000004848137211 */ /* 0x000fe200078f08ff */
[----:B------:R-:W-:Y:S01]  /*1e60*/  FMUL.FTZ R11, R30, UR7 ;  /* 0x000000071e0b7c20 */ /* 0x000fe20008410000 */
[----:B------:R-:W-:Y:S01]  /*1e70*/  IADD3 R26, R26, R4, -R27 ;  /* 0x000000041a1a7210 */ /* 0x000fe20007ffe81b */
[----:B------:R-:W-:Y:S01]  /*1e80*/  FMUL.FTZ R12, R31, UR7 ;  /* 0x000000071f0c7c20 */ /* 0x000fe20008410000 */
[----:B------:R-:W-:Y:S01]  /*1e90*/  LOP3.LUT R27, R19, 0x1ffffffe, RZ, 0xc0, !PT ;  /* 0x1ffffffe131b7812 */ /* 0x000fe200078ec0ff */
[----:B------:R-:W-:Y:S01]  /*1ea0*/  FMUL.FTZ R32, R32, UR7 ;  /* 0x0000000720207c20 */ /* 0x000fe20008410000 */
[----:B------:R-:W-:Y:S01]  /*1eb0*/  PLOP3.LUT P0, PT, PT, PT, UP2, 0x80, 0x0 ;  /* 0x000000000000781c */ /* 0x000fe20003f0f028 */
[----:B------:R-:W-:Y:S01]  /*1ec0*/  FMUL.FTZ R33, R33, UR7 ;  /* 0x0000000721217c20 */ /* 0x000fe20008410000 */
[----:B------:R-:W-:Y:S01]  /*1ed0*/  LEA R29, R29, R26, 0x6 ;  /* 0x0000001a1d1d7211 */ /* 0x000fe200078e30ff */
[----:B------:R-:W-:Y:S01]  /*1ee0*/  IMAD.IADD R4, R72, 0x1, -R27 ;  /* 0x0000000148047824 */ /* 0x000fe200078e0a1b */
[----:B------:R-:W-:Y:S01]  /*1ef0*/  PLOP3.LUT P1, PT, PT, PT, UP2, 0x80, 0x0 ;  /* 0x000000000000781c */ /* 0x000fe20003f2f028 */
[----:B------:R-:W-:Y:S01]  /*1f00*/  FMUL.FTZ R14, R34, UR7 ;  /* 0x00000007220e7c20 */ /* 0x000fe20008410000 */
[----:B------:R-:W-:Y:S01]  /*1f10*/  FMUL.FTZ R15, R35, UR7 ;  /* 0x00000007230f7c20 */ /* 0x000fe20008410000 */
[----:B------:R-:W-:-:S02]  /*1f20*/  IMAD R4, R4, 0x8, R29 ;  /* 0x0000000804047824 */ /* 0x000fc400078e021d */
[----:B------:R-:W-:Y:S01]  /*1f30*/  FMUL.FTZ R36, R36, UR7 ;  /* 0x0000000724247c20 */ /* 0x000fe20008410000 */
[----:B------:R-:W-:Y:S01]  /*1f40*/  FMUL.FTZ R37, R37, UR7 ;  /* 0x0000000725257c20 */ /* 0x000fe20008410000 */
[----:B------:R-:W-:Y:S01]  /*1f50*/  FMUL.FTZ R21, R38, UR7 ;  /* 0x0000000726157c20 */ /* 0x000fe20008410000 */
[----:B------:R-:W-:Y:S02]  /*1f60*/  IMAD.MOV.U32 R27, RZ, RZ, R4 ;  /* 0x000000ffff1b7224 */ /* 0x000fe400078e0004 */
[----:B------:R-:W-:Y:S01]  /*1f70*/  FMUL.FTZ R23, R39, UR7 ;  /* 0x0000000727177c20 */ /* 0x000fe20008410000 */
[----:B------:R-:W-:-:S04]  /*1f80*/  @P0 IMAD.HI.U32 R26, R4, UR6, RZ ;  /* 0x00000006041a0c27 */ /* 0x000fc8000f8e00ff */
[----:B------:R-:W-:Y:S01]  /*1f90*/  FMUL.FTZ R40, R40, UR7 ;  /* 0x0000000728287c20 */ /* 0x000fe20008410000 */
[----:B------:R-:W-:Y:S01]  /*1fa0*/  FMUL.FTZ R41, R41, UR7 ;  /* 0x0000000729297c20 */ /* 0x000fe20008410000 */
[----:B-1----:R-:W-:Y:S01]  /*1fb0*/  FMUL.FTZ R24, R42, UR7 ;  /* 0x000000072a187c20 */ /* 0x002fe20008410000 */
[----:B------:R-:W-:Y:S01]  /*1fc0*/  FMUL.FTZ R43, R43, UR7 ;  /* 0x000000072b2b7c20 */ /* 0x000fe20008410000 */
[----:B------:R-:W-:Y:S01]  /*1fd0*/  @P1 SHF.R.U32.HI R27, RZ, UR10, R26 ;  /* 0x0000000aff1b1c19 */ /* 0x000fe2000801161a */
[----:B------:R-:W-:Y:S01]  /*1fe0*/  FMUL.FTZ R44, R44, UR7 ;  /* 0x000000072c2c7c20 */ /* 0x000fe20008410000 */
[----:B------:R-:W-:Y:S01]  /*1ff0*/  LOP3.LUT R26, R25, 0x7ffffffc, RZ, 0xc0, !PT ;  /* 0x7ffffffc191a7812 */ /* 0x000fe200078ec0ff */
[----:B------:R-:W-:Y:S02]  /*2000*/  IMAD R25, R22, -0x60, R17 ;  /* 0xffffffa016197824 */ /* 0x000fe400078e0211 */
[----:B------:R-:W-:Y:S01]  /*2010*/  FMUL.FTZ R45, R45, UR7 ;  /* 0x000000072d2d7c20 */ /* 0x000fe20008410000 */
[----:B------:R-:W0:Y:S01]  /*2020*/  SHFL.IDX PT, R58, R27, RZ, 0x1c1f ;  /* 0x001c1fff1b3a7589 */ /* 0x000e2200000e0000 */
[----:B------:R-:W-:Y:S01]  /*2030*/  FMUL.FTZ R46, R46, UR7 ;  /* 0x000000072e2e7c20 */ /* 0x000fe20008410000 */
        /* <DEDUP_REMOVED lines=21> */
[----:B------:R-:W-:-:S02]  /*2190*/  IMAD.IADD R7, R7, 0x1, -R26 ;  /* 0x0000000107077824 */ /* 0x000fc400078e0a1a */
[----:B------:R-:W-:Y:S01]  /*21a0*/  FMUL.FTZ R47, R47, UR7 ;  /* 0x000000072f2f7c20 */ /* 0x000fe20008410000 */
[----:B------:R-:W-:Y:S02]  /*21b0*/  VIADD R26, R25, 0x61 ;  /* 0x00000061191a7836 */ /* 0x000fe40000000000 */
[----:B------:R-:W-:Y:S01]  /*21c0*/  FMUL.FTZ R55, R55, UR7 ;  /* 0x0000000737377c20 */ /* 0x000fe20008410000 */
[----:B------:R-:W-:Y:S01]  /*21d0*/  UIADD3 UR6, UR38, 0x22840, URZ ;  /* 0x0002284026067890 */ /* 0x000fe2000fffe03f */
[----:B------:R-:W-:Y:S01]  /*21e0*/  PLOP3.LUT P0, PT, PT, PT, UP1, 0x40, 0x0 ;  /* 0x000000000000781c */ /* 0x000fe20003f0e818 */
[----:B------:R1:W0:Y:S01]  /*21f0*/  MUFU.TANH R77, R28 ;  /* 0x0000001c004d7308 */ /* 0x0002220000002400 */
[----:B------:R-:W-:Y:S01]  /*2200*/  ULDC UR25, c[0x0][0x9dc] ;  /* 0x0002770000197ab9 */ /* 0x000fe20000000800 */
[----:B------:R-:W-:Y:S01]  /*2210*/  UPRMT UR6, UR5, 0x654, UR6 ;  /* 0x0000065405067896 */ /* 0x000fe20008000006 */
[----:B------:R-:W-:Y:S01]  /*2220*/  IMAD.MOV.U32 R29, RZ, RZ, -0x60 ;  /* 0xffffffa0ff1d7424 */ /* 0x000fe200078e00ff */
[----:B------:R-:W-:Y:S01]  /*2230*/  ULDC UR15, c[0x0][0x288] ;  /* 0x0000a200000f7ab9 */ /* 0x000fe20000000800 */
[----:B------:R-:W-:Y:S01]  /*2240*/  ULOP3.LUT UR25, URZ, UR25, URZ, 0x33, !UPT ;  /* 0x000000193f197292 */ /* 0x000fe2000f8e333f */
[----:B------:R-:W-:Y:S01]  /*2250*/  FMUL.FTZ R50, R50, UR7 ;  /* 0x0000000732327c20 */ /* 0x000fe20008410000 */
[----:B------:R-:W-:Y:S01]  /*2260*/  ULDC UR18, c[0x0][0x9e0] ;  /* 0x0002780000127ab9 */ /* 0x000fe20000000800 */
[----:B------:R-:W2:Y:S01]  /*2270*/  MUFU.TANH R5, R5 ;  /* 0x0000000500057308 */ /* 0x000ea20000002400 */
[----:B-1----:R-:W-:-:S02]  /*2280*/  IMAD R28, R7, -0x2, R26 ;  /* 0xfffffffe071c7824 */ /* 0x002fc400078e021a */
[----:B------:R-:W-:Y:S01]  /*2290*/  VIADD R26, R25, 0x60 ;  /* 0x00000060191a7836 */ /* 0x000fe20000000000 */
[----:B------:R-:W-:Y:S01]  /*22a0*/  SYNCS.ARRIVE.TRANS64.RED.A1T0 RZ, [UR6], RZ ;  /* 0x000000ffffff79a7 */ /* 0x000fe20008100406 */
[----:B------:R-:W-:Y:S02]  /*22b0*/  VIADD R28, R28, -UR15 ;  /* 0x8000000f1c1c7c36 */ /* 0x000fe40008000000 */
[----:B------:R-:W-:Y:S01]  /*22c0*/  IMAD R35, R7, -0x2, R26 ;  /* 0xfffffffe07237824 */ /* 0x000fe200078e021a */
[----:B------:R-:W1:Y:S01]  /*22d0*/  MUFU.TANH R10, R10 ;  /* 0x0000000a000a7308 */ /* 0x000e620000002400 */
[----:B------:R-:W-:Y:S02]  /*22e0*/  VIADD R38, R28, UR18 ;  /* 0x000000121c267c36 */ /* 0x000fe40008000000 */
[----:B------:R-:W-:Y:S02]  /*22f0*/  IMAD R42, R22, R29, 0x60 ;  /* 0x00000060162a7424 */ /* 0x000fe400078e021d */
[----:B------:R-:W-:Y:S01]  /*2300*/  VIADD R39, R28, UR25 ;  /* 0x000000191c277c36 */ /* 0x000fe20008000000 */
[----:B0-----:R-:W-:-:S02]  /*2310*/  VIADDMNMX R25, R58, R38, R35, PT ;  /* 0x000000263a197246 */ /* 0x001fc40003800123 */
[----:B------:R-:W0:Y:S01]  /*2320*/  MUFU.TANH R11, R11 ;  /* 0x0000000b000b7308 */ /* 0x000e220000002400 */
[----:B------:R-:W-:-:S07]  /*2330*/  IMAD.IADD R26, R39, 0x1, R58 ;  /* 0x00000001271a7824 */ /* 0x000fce00078e023a */
        /* <DEDUP_REMOVED lines=40> */
[----:B------:R5:W0:Y:S02]  /*25c0*/  MUFU.TANH R31, R50 ;  /* 0x00000032001f7308 */ /* 0x000a240000002400 */
[----:B-----5:R-:W-:Y:S01]  /*25d0*/  IMAD R50, R7, -0x2, R42 ;  /* 0xfffffffe07327824 */ /* 0x020fe200078e022a */
[----:B-1234-:R-:W-:Y:S06]  /*25e0*/  @P0 BRA `(.L_x_1957) ;  /* 0x00000000005c0947 */ /* 0x01efec0003800000 */
[----:B------:R-:W-:Y:S01]  /*25f0*/  IADD3 R29, R17, -UR15, R58 ;  /* 0x8000000f111d7c10 */ /* 0x000fe2000fffe03a */
[----:B------:R-:W-:Y:S03]  /*2600*/  BSSY B0, `(.L_x_1958) ;  /* 0x0000012000007945 */ /* 0x000fe60003800000 */
[----:B------:R-:W-:-:S13]  /*2610*/  ISETP.GT.AND P0, PT, R29, -0x1, PT ;  /* 0xffffffff1d00780c */ /* 0x000fda0003f04270 */
[----:B------:R-:W-:Y:S05]  /*2620*/  @P0 BRA `(.L_x_1959) ;  /* 0x0000000000240947 */ /* 0x000fea0003800000 */
[----:B------:R-:W-:Y:S01]  /*2630*/  ULDC UR6, c[0x0][0x9e4] ;  /* 0x0002790000067ab9 */ /* 0x000fe20000000800 */
[----:B------:R-:W-:Y:S01]  /*2640*/  LOP3.LUT R29, RZ, R29, RZ, 0x33, !PT ;  /* 0x0000001dff1d7212 */ /* 0x000fe200078e33ff */
[----:B------:R-:W-:-:S05]  /*2650*/  IMAD.U32 R58, RZ, RZ, UR6 ;  /* 0x00000006ff3a7e24 */ /* 0x000fca000f8e00ff */
[----:B------:R-:W-:-:S13]  /*2660*/  ISETP.NE.AND P0, PT, R58, 0x1, PT ;  /* 0x000000013a00780c */ /* 0x000fda0003f05270 */
[----:B------:R-:W1:Y:S02]  /*2670*/  @P0 LDC.64 R62, c[0x0][0x9e8] ;  /* 0x00027a00ff3e0b82 */ /* 0x000e640000000a00 */
[----:B-1----:R-:W-:-:S05]  /*2680*/  @P0 IMAD.HI.U32 R28, R29, R62, RZ ;  /* 0x0000003e1d1c0227 */ /* 0x002fca00078e00ff */
[----:B------:R-:W-:-:S04]  /*2690*/  @P0 SHF.R.U32.HI R29, RZ, R63, R28 ;  /* 0x0000003fff1d0219 */ /* 0x000fc8000001161c */
[----:B------:R-:W-:Y:S01]  /*26a0*/  LOP3.LUT R29, RZ, R29, RZ, 0x33, !PT ;  /* 0x0000001dff1d7212 */ /* 0x000fe200078e33ff */
[----:B------:R-:W-:Y:S06]  /*26b0*/  BRA `(.L_x_1960) ;  /* 0x0000000000187947 */ /* 0x000fec0003800000 */
.L_x_1959:
[----:B------:R-:W-:Y:S02]  /*26c0*/  ULDC UR6, c[0x0][0x9e4] ;  /* 0x0002790000067ab9 */ /* 0x000fe40000000800 */
[----:B------:R-:W-:-:S04]  /*26d0*/  MOV R58, UR6 ;  /* 0x00000006003a7c02 */ /* 0x000fc80008000f00 */
[----:B------:R-:W-:-:S13]  /*26e0*/  ISETP.NE.AND P0, PT, R58, 0x1, PT ;  /* 0x000000013a00780c */ /* 0x000fda0003f05270 */
[----:B------:R-:W1:Y:S02]  /*26f0*/  @P0 LDC.64 R62, c[0x0][0x9e8] ;  /* 0x00027a00ff3e0b82 */ /* 0x000e640000000a00 */
[----:B-1----:R-:W-:-:S05]  /*2700*/  @P0 IMAD.HI.U32 R28, R29, R62, RZ ;  /* 0x0000003e1d1c0227 */ /* 0x002fca00078e00ff */
[----:B------:R-:W-:-:S07]  /*2710*/  @P0 SHF.R.U32.HI R29, RZ, R63, R28 ;  /* 0x0000003fff1d0219 */ /* 0x000fce000001161c */
.L_x_1960:
[----:B------:R-:W-:Y:S05]  /*2720*/  BSYNC B0 ;  /* 0x0000000000007941 */ /* 0x000fea0003800000 */
.L_x_1958:
[----:B------:R-:W-:-:S05]  /*2730*/  IMAD R29, R29, R58, R50 ;  /* 0x0000003a1d1d7224 */ /* 0x000fca00078e0232 */
[----:B------:R-:W-:Y:S02]  /*2740*/  VIADDMNMX R25, R29, R58, R25, PT ;  /* 0x0000003a1d197246 */ /* 0x000fe40003800119 */
[----:B------:R-:W-:-:S07]  /*2750*/  VIMNMX R26, R26, R29, !PT ;  /* 0x0000001d1a1a7248 */ /* 0x000fce0007fe0100 */
.L_x_1957:
[C---:B------:R-:W-:Y:S01]  /*2760*/  ISETP.GE.AND P1, PT, R42.reuse, 0x1, PT ;  /* 0x000000012a00780c */ /* 0x040fe20003f26270 */
[----:B------:R-:W1:Y:S01]  /*2770*/  SHFL.IDX PT, R28, R27, 0x1, 0x1c1f ;  /* 0x003c1f001b1c7f89 */ /* 0x000e6200000e0000 */
[----:B------:R-:W-:Y:S01]  /*2780*/  ISETP.GE.AND P0, PT, R42, 0x2, PT ;  /* 0x000000022a00780c */ /* 0x000fe20003f06270 */
[----:B------:R-:W-:Y:S01]  /*2790*/  UISETP.NE.AND UP1, UPT, UR43, URZ, UPT ;  /* 0x0000003f2b00728c */ /* 0x000fe2000bf25270 */
[----:B------:R-:W-:Y:S02]  /*27a0*/  P2R R58, PR, RZ, 0x2 ;  /* 0x00000002ff3a7803 */ /* 0x000fe40000000000 */
[----:B------:R-:W-:Y:S02]  /*27b0*/  ISETP.GT.AND P3, PT, R26, RZ, !P1 ;  /* 0x000000ff1a00720c */ /* 0x000fe40004f64270 */
[----:B------:R-:W-:Y:S02]  /*27c0*/  ISETP.GE.AND P1, PT, R42, 0x9, PT ;  /* 0x000000092a00780c */ /* 0x000fe40003f26270 */
[----:B------:R-:W-:-:S02]  /*27d0*/  ISETP.GT.AND P2, PT, R26, 0x1, !P0 ;  /* 0x000000011a00780c */ /* 0x000fc40004744270 */
[----:B------:R-:W-:Y:S02]  /*27e0*/  P2R R62, PR, RZ, 0x2 ;  /* 0x00000002ff3e7803 */ /* 0x000fe40000000000 */
[----:B------:R-:W-:Y:S02]  /*27f0*/  ISETP.GT.AND P1, PT, R26, 0x8, !P1 ;  /* 0x000000081a00780c */ /* 0x000fe40004f24270 */
[----:B------:R-:W-:Y:S02]  /*2800*/  ISETP.GE.AND P4, PT, R42, 0x11, PT ;  /* 0x000000112a00780c */ /* 0x000fe40003f86270 */
[C---:B------:R-:W-:Y:S02]  /*2810*/  ISETP.LT.OR P1, PT, R25.reuse, 0x9, P1 ;  /* 0x000000091900780c */ /* 0x040fe40000f21670 */
[----:B------:R-:W-:Y:S02]  /*2820*/  ISETP.LT.OR P3, PT, R25, 0x1, P3 ;  /* 0x000000011900780c */ /* 0x000fe40001f61670 */
[----:B------:R-:W-:-:S02]  /*2830*/  FSEL R77, R77, -INF , !P1 ;  /* 0xff8000004d4d7808 */ /* 0x000fc40004800000 */
[----:B------:R-:W-:Y:S02]  /*2840*/  ISETP.LT.OR P2, PT, R25, 0x2, P2 ;  /* 0x000000021900780c */ /* 0x000fe40001741670 */
[----:B------:R-:W-:Y:S02]  /*2850*/  ISETP.GT.AND P1, PT, R26, 0x10, !P4 ;  /* 0x000000101a00780c */ /* 0x000fe40006724270 */
[----:B------:R-:W-:Y:S02]  /*2860*/  ISETP.GE.AND P5, PT, R42, 0xa, PT ;  /* 0x0000000a2a00780c */ /* 0x000fe40003fa6270 */
[----:B------:R-:W-:Y:S02]  /*2870*/  FSEL R75, R75, -INF , !P3 ;  /* 0xff8000004b4b7808 */ /* 0x000fe40005800000 */
[----:B------:R-:W-:Y:S02]  /*2880*/  FSEL R47, R76, -INF , !P2 ;  /* 0xff8000004c2f7808 */ /* 0x000fe40005000000 */
[----:B------:R-:W-:-:S02]  /*2890*/  ISETP.LT.OR P1, PT, R25, 0x11, P1 ;  /* 0x000000111900780c */ /* 0x000fc40000f21670 */
[----:B------:R-:W-:Y:S02]  /*28a0*/  ISETP.GT.AND P2, PT, R26, 0x9, !P5 ;  /* 0x000000091a00780c */ /* 0x000fe40006f44270 */
[----:B------:R-:W-:Y:S02]  /*28b0*/  ISETP.GE.AND P3, PT, R42, 0x12, PT ;  /* 0x000000122a00780c */ /* 0x000fe40003f66270 */
[----:B0-----:R-:W-:Y:S02]  /*28c0*/  FSEL R59, R32, -INF , !P1 ;  /* 0xff800000203b7808 */ /* 0x001fe40004800000 */
[----:B------:R-:W-:Y:S02]  /*28d0*/  ISETP.LT.OR P2, PT, R25, 0xa, P2 ;  /* 0x0000000a1900780c */ /* 0x000fe40001741670 */
[----:B------:R-:W-:Y:S02]  /*28e0*/  ISETP.GT.AND P1, PT, R26, 0x11, !P3 ;  /* 0x000000111a00780c */ /* 0x000fe40005f24270 */
[----:B------:R-:W-:-:S02]  /*28f0*/  FSEL R55, R78, -INF , !P2 ;  /* 0xff8000004e377808 */ /* 0x000fc40005000000 */
[----:B------:R-:W-:Y:S02]  /*2900*/  ISETP.LT.OR P1, PT, R25, 0x12, P1 ;  /* 0x000000121900780c */ /* 0x000fe40000f21670 */
[----:B------:R-:W-:Y:S02]  /*2910*/  ISETP.GE.AND P2, PT, R42, 0x19, PT ;  /* 0x000000192a00780c */ /* 0x000fe40003f46270 */
[----:B------:R-:W-:Y:S02]  /*2920*/  FSEL R63, R33, -INF , !P1 ;  /* 0xff800000213f7808 */ /* 0x000fe40004800000 */
[----:B------:R-:W-:Y:S02]  /*2930*/  ISETP.GT.AND P1, PT, R26, 0x18, !P2 ;  /* 0x000000181a00780c */ /* 0x000fe40005724270 */
[----:B------:R-:W-:Y:S02]  /*2940*/  P2R R33, PR, RZ, 0x4 ;  /* 0x00000004ff217803 */ /* 0x000fe40000000000 */
[----:B------:R-:W-:-:S02]  /*2950*/  ISETP.LT.OR P1, PT, R25, 0x19, P1 ;  /* 0x000000191900780c */ /* 0x000fc40000f21670 */
[----:B------:R-:W-:Y:S02]  /*2960*/  ISETP.GE.AND P2, PT, R42, 0x1a, PT ;  /* 0x0000001a2a00780c */ /* 0x000fe40003f46270 */
[----:B------:R-:W-:Y:S02]  /*2970*/  FSEL R67, R36, -INF , !P1 ;  /* 0xff80000024437808 */ /* 0x000fe40004800000 */
[----:B------:R-:W-:Y:S02]  /*2980*/  ISETP.GT.AND P1, PT, R26, 0x19, !P2 ;  /* 0x000000191a00780c */ /* 0x000fe40005724270 */
[----:B------:R-:W-:Y:S02]  /*2990*/  P2R R36, PR, RZ, 0x4 ;  /* 0x00000004ff247803 */ /* 0x000fe40000000000 */
[----:B------:R-:W-:Y:S02]  /*29a0*/  ISETP.LT.OR P1, PT, R25, 0x1a, P1 ;  /* 0x0000001a1900780c */ /* 0x000fe40000f21670 */
[----:B------:R-:W-:-:S02]  /*29b0*/  ISETP.GE.AND P2, PT, R42, 0x21, PT ;  /* 0x000000212a00780c */ /* 0x000fc40003f46270 */
[----:B------:R-:W-:Y:S02]  /*29c0*/  FSEL R73, R37, -INF , !P1 ;  /* 0xff80000025497808 */ /* 0x000fe40004800000 */
[----:B------:R-:W-:Y:S02]  /*29d0*/  ISETP.GT.AND P1, PT, R26, 0x20, !P2 ;  /* 0x000000201a00780c */ /* 0x000fe40005724270 */
[----:B------:R-:W-:Y:S02]  /*29e0*/  P2R R37, PR, RZ, 0x4 ;  /* 0x00000004ff257803 */ /* 0x000fe40000000000 */
[----:B------:R-:W-:Y:S02]  /*29f0*/  ISETP.LT.OR P1, PT, R25, 0x21, P1 ;  /* 0x000000211900780c */ /* 0x000fe40000f21670 */
[----:B------:R-:W-:Y:S02]  /*2a00*/  ISETP.GE.AND P2, PT, R42, 0x22, PT ;  /* 0x000000222a00780c */ /* 0x000fe40003f46270 */
[----:B------:R-:W-:-:S02]  /*2a10*/  FSEL R79, R40, -INF , !P1 ;  /* 0xff800000284f7808 */ /* 0x000fc40004800000 */
[----:B------:R-:W-:Y:S02]  /*2a20*/  ISETP.GT.AND P1, PT, R26, 0x21, !P2 ;  /* 0x000000211a00780c */ /* 0x000fe40005724270 */
[----:B------:R-:W-:Y:S02]  /*2a30*/  P2R R40, PR, RZ, 0x4 ;  /* 0x00000004ff287803 */ /* 0x000fe40000000000 */
[----:B------:R-:W-:Y:S02]  /*2a40*/  ISETP.LT.OR P1, PT, R25, 0x22, P1 ;  /* 0x000000221900780c */ /* 0x000fe40000f21670 */
[----:B------:R-:W-:Y:S02]  /*2a50*/  ISETP.GE.AND P2, PT, R42, 0x29, PT ;  /* 0x000000292a00780c */ /* 0x000fe40003f46270 */
[----:B------:R-:W-:Y:S02]  /*2a60*/  FSEL R81, R41, -INF , !P1 ;  /* 0xff80000029517808 */ /* 0x000fe40004800000 */
[----:B------:R-:W-:-:S02]  /*2a70*/  ISETP.GT.AND P1, PT, R26, 0x28, !P2 ;  /* 0x000000281a00780c */ /* 0x000fc40005724270 */
[----:B------:R-:W-:Y:S02]  /*2a80*/  P2R R41, PR, RZ, 0x4 ;  /* 0x00000004ff297803 */ /* 0x000fe40000000000 */
[----:B------:R-:W-:Y:S02]  /*2a90*/  ISETP.LT.OR P1, PT, R25, 0x29, P1 ;  /* 0x000000291900780c */ /* 0x000fe40000f21670 */
[----:B------:R-:W-:Y:S02]  /*2aa0*/  ISETP.GE.AND P2, PT, R42, 0x2a, PT ;  /* 0x0000002a2a00780c */ /* 0x000fe40003f46270 */
[----:B------:R-:W-:Y:S02]  /*2ab0*/  FSEL R83, R44, -INF , !P1 ;  /* 0xff8000002c537808 */ /* 0x000fe40004800000 */
[----:B------:R-:W-:Y:S02]  /*2ac0*/  ISETP.GT.AND P1, PT, R26, 0x29, !P2 ;  /* 0x000000291a00780c */ /* 0x000fe40005724270 */
[----:B------:R-:W-:-:S02]  /*2ad0*/  P2R R44, PR, RZ, 0x4 ;  /* 0x00000004ff2c7803 */ /* 0x000fc40000000000 */
        /* <DEDUP_REMOVED lines=31> */
[----:B------:R-:W-:Y:S02]  /*2cd0*/  P2R R74, PR, RZ, 0x8 ;  /* 0x00000008ff4a7803 */ /* 0x000fe40000000000 */
[----:B------:R-:W-:Y:S02]  /*2ce0*/  FSEL R57, R57, -INF , !P1 ;  /* 0xff80000039397808 */ /* 0x000fe40004800000 */
[----:B------:R-:W-:Y:S02]  /*2cf0*/  ISETP.GE.AND P1, PT, R42, 0x49, PT ;  /* 0x000000492a00780c */ /* 0x000fe40003f26270 */
[----:B------:R-:W-:Y:S02]  /*2d00*/  P2R R72, PR, RZ, 0x10 ;  /* 0x00000010ff487803 */ /* 0x000fe40000000000 */
[----:B------:R-:W-:-:S02]  /*2d10*/  ISETP.GT.AND P2, PT, R26, 0x48, !P1 ;  /* 0x000000481a00780c */ /* 0x000fc40004f44270 */
[----:B------:R-:W-:Y:S02]  /*2d20*/  P2R R66, PR, RZ, 0x20 ;  /* 0x00000020ff427803 */ /* 0x000fe40000000000 */
[----:B------:R-:W-:-:S04]  /*2d30*/  ISETP.LT.OR P2, PT, R25, 0x49, P2 ;  /* 0x000000491900780c */ /* 0x000fc80001741670 */
[----:B------:R-:W-:Y:S02]  /*2d40*/  FSEL R95, R60, -INF , !P2 ;  /* 0xff8000003c5f7808 */ /* 0x000fe40005000000 */
[----:B------:R-:W-:-:S04]  /*2d50*/  ISETP.GE.AND P2, PT, R42, 0x4a, PT ;  /* 0x0000004a2a00780c */ /* 0x000fc80003f46270 */
[----:B------:R-:W-:-:S04]  /*2d60*/  ISETP.GT.AND P3, PT, R26, 0x49, !P2 ;  /* 0x000000491a00780c */ /* 0x000fc80005764270 */
        /* <DEDUP_REMOVED lines=15> */
[----:B------:R-:W-:Y:S02]  /*2e60*/  P2R R42, PR, RZ, 0x40 ;  /* 0x00000040ff2a7803 */ /* 0x000fe40000000000 */
[----:B------:R-:W-:Y:S01]  /*2e70*/  ISETP.GT.AND P6, PT, R26, 0x59, !P6 ;  /* 0x000000591a00780c */ /* 0x000fe200077c4270 */
[----:B-1----:R-:W-:-:S03]  /*2e80*/  IMAD.IADD R26, R39, 0x1, R28 ;  /* 0x00000001271a7824 */ /* 0x002fc600078e021c */
[----:B------:R-:W-:Y:S02]  /*2e90*/  ISETP.LT.OR P6, PT, R25, 0x5a, P6 ;  /* 0x0000005a1900780c */ /* 0x000fe400037c1670 */
[----:B------:R-:W-:Y:S02]  /*2ea0*/  VIADDMNMX R25, R28, R38, R35, PT ;  /* 0x000000261c197246 */ /* 0x000fe40003800123 */
[----:B------:R-:W-:Y:S02]  /*2eb0*/  FSEL R69, R69, -INF , !P6 ;  /* 0xff80000045457808 */ /* 0x000fe40007000000 */
[----:B------:R-:W-:-:S13]  /*2ec0*/  PLOP3.LUT P6, PT, PT, PT, UP1, 0x40, 0x0 ;  /* 0x000000000000781c */ /* 0x000fda0003fce818 */
[----:B------:R-:W-:Y:S05]  /*2ed0*/  @P6 BRA `(.L_x_1961) ;  /* 0x00000000005c6947 */ /* 0x000fea0003800000 */
        /* <DEDUP_REMOVED lines=8> */
[----:B------:R-:W0:Y:S02]  /*2f60*/  @P6 LDC.64 R28, c[0x0][0x9e8] ;  /* 0x00027a00ff1c6b82 */ /* 0x000e240000000a00 */
[----:B0-----:R-:W-:-:S05]  /*2f70*/  @P6 IMAD.HI.U32 R28, R27, R28, RZ ;  /* 0x0000001c1b1c6227 */ /* 0x001fca00078e00ff */
[----:B------:R-:W-:-:S04]  /*2f80*/  @P6 SHF.R.U32.HI R27, RZ, R29, R28 ;  /* 0x0000001dff1b6219 */ /* 0x000fc8000001161c */
[----:B------:R-:W-:Y:S01]  /*2f90*/  LOP3.LUT R27, RZ, R27, RZ, 0x33, !PT ;  /* 0x0000001bff1b7212 */ /* 0x000fe200078e33ff */
[----:B------:R-:W-:Y:S06]  /*2fa0*/  BRA `(.L_x_1964) ;  /* 0x0000000000187947 */ /* 0x000fec0003800000 */
.L_x_1963:
[----:B------:R-:W-:Y:S02]  /*2fb0*/  ULDC UR6, c[0x0][0x9e4] ;  /* 0x0002790000067ab9 */ /* 0x000fe40000000800 */
[----:B------:R-:W-:-:S05]  /*2fc0*/  IMAD.U32 R32, RZ, RZ, UR6 ;  /* 0x00000006ff207e24 */ /* 0x000fca000f8e00ff */
[----:B------:R-:W-:-:S13]  /*2fd0*/  ISETP.NE.AND P6, PT, R32, 0x1, PT ;  /* 0x000000012000780c */ /* 0x000fda0003fc5270 */
[----:B------:R-:W0:Y:S02]  /*2fe0*/  @P6 LDC.64 R28, c[0x0][0x9e8] ;  /* 0x00027a00ff1c6b82 */ /* 0x000e240000000a00 */
[----:B0-----:R-:W-:-:S05]  /*2ff0*/  @P6 IMAD.HI.U32 R28, R27, R28, RZ ;  /* 0x0000001c1b1c6227 */ /* 0x001fca00078e00ff */
[----:B------:R-:W-:-:S07]  /*3000*/  @P6 SHF.R.U32.HI R27, RZ, R29, R28 ;  /* 0x0000001dff1b6219 */ /* 0x000fce000001161c */
.L_x_1964:
[----:B------:R-:W-:Y:S05]  /*3010*/  BSYNC B0 ;  /* 0x0000000000007941 */ /* 0x000fea0003800000 */
.L_x_1962:
[----:B------:R-:W-:-:S05]  /*3020*/  IMAD R27, R27, R32, R50 ;  /* 0x000000201b1b7224 */ /* 0x000fca00078e0232 */
[----:B------:R-:W-:Y:S02]  /*3030*/  VIADDMNMX R25, R27, R32, R25, PT ;  /* 0x000000201b197246 */ /* 0x000fe40003800119 */
[----:B------:R-:W-:-:S07]  /*3040*/  VIMNMX R26, R26, R27, !PT ;  /* 0x0000001b1a1a7248 */ /* 0x000fce0007fe0100 */
.L_x_1961:
[----:B------:R-:W-:Y:S01]  /*3050*/  ISETP.GT.AND P0, PT, R26, 0x1, !P0 ;  /* 0x000000011a00780c */ /* 0x000fe20004704270 */
[----:B------:R-:W-:Y:S01]  /*3060*/  ULDC UR14, c[0x0][0x988] ;  /* 0x00026200000e7ab9 */ /* 0x000fe20000000800 */
[----:B------:R-:W-:Y:S02]  /*3070*/  ISETP.NE.AND P6, PT, R74, RZ, PT ;  /* 0x000000ff4a00720c */ /* 0x000fe40003fc5270 */
[----:B------:R-:W-:Y:S02]  /*3080*/  ISETP.LT.OR P0, PT, R25, 0x2, P0 ;  /* 0x000000021900780c */ /* 0x000fe40000701670 */
[----:B------:R-:W-:Y:S02]  /*3090*/  ISETP.GT.AND P1, PT, R26, 0x48, !P1 ;  /* 0x000000481a00780c */ /* 0x000fe40004f24270 */
[----:B------:R-:W-:Y:S02]  /*30a0*/  FSEL R28, R10, -INF , !P0 ;  /* 0xff8000000a1c7808 */ /* 0x000fe40004000000 */
[----:B------:R-:W-:-:S02]  /*30b0*/  ISETP.NE.AND P0, PT, R62, RZ, PT ;  /* 0x000000ff3e00720c */ /* 0x000fc40003f05270 */
[----:B------:R-:W-:Y:S02]  /*30c0*/  FMNMX.FTZ R10, R75, R47, !PT ;  /* 0x0000002f4b0a7209 */ /* 0x000fe40007810000 */
[----:B------:R-:W-:Y:S02]  /*30d0*/  ISETP.GT.AND P0, PT, R26, 0x8, !P0 ;  /* 0x000000081a00780c */ /* 0x000fe40004704270 */
[----:B------:R-:W-:Y:S02]  /*30e0*/  FMNMX.FTZ R10, R77, R10, !PT ;  /* 0x0000000a4d0a7209 */ /* 0x000fe40007810000 */
[----:B------:R-:W-:Y:S02]  /*30f0*/  ISETP.LT.OR P0, PT, R25, 0x9, P0 ;  /* 0x000000091900780c */ /* 0x000fe40000701670 */
[----:B------:R-:W-:Y:S02]  /*3100*/  FMNMX.FTZ R10, R55, R10, !PT ;  /* 0x0000000a370a7209 */ /* 0x000fe40007810000 */
[----:B------:R-:W-:-:S02]  /*3110*/  FSEL R11, R11, -INF , !P0 ;  /* 0xff8000000b0b7808 */ /* 0x000fc40004000000 */
[----:B------:R-:W-:Y:S02]  /*3120*/  ISETP.NE.AND P0, PT, R66, RZ, PT ;  /* 0x000000ff4200720c */ /* 0x000fe40003f05270 */
[----:B------:R-:W-:Y:S02]  /*3130*/  FMNMX.FTZ R10, R59, R10, !PT ;  /* 0x0000000a3b0a7209 */ /* 0x000fe40007810000 */
[----:B------:R-:W-:Y:S02]  /*3140*/  ISETP.GT.AND P0, PT, R26, 0x9, !P0 ;  /* 0x000000091a00780c */ /* 0x000fe40004704270 */
[----:B------:R-:W-:Y:S02]  /*3150*/  FMNMX.FTZ R10, R63, R10, !PT ;  /* 0x0000000a3f0a7209 */ /* 0x000fe40007810000 */
[----:B------:R-:W-:Y:S02]  /*3160*/  ISETP.LT.OR P0, PT, R25, 0xa, P0 ;  /* 0x0000000a1900780c */ /* 0x000fe40000701670 */
[----:B------:R-:W-:-:S02]  /*3170*/  FMNMX.FTZ R10, R67, R10, !PT ;  /* 0x0000000a430a7209 */ /* 0x000fc40007810000 */
[----:B------:R-:W-:Y:S02]  /*3180*/  FSEL R12, R12, -INF , !P0 ;  /* 0xff8000000c0c7808 */ /* 0x000fe40004000000 */
[----:B------:R-:W-:Y:S02]  /*3190*/  ISETP.NE.AND P0, PT, R72, RZ, PT ;  /* 0x000000ff4800720c */ /* 0x000fe40003f05270 */
[----:B------:R-:W-:Y:S02]  /*31a0*/  FMNMX.FTZ R10, R73, R10, !PT ;  /* 0x0000000a490a7209 */ /* 0x000fe40007810000 */
[----:B------:R-:W-:Y:S02]  /*31b0*/  ISETP.GT.AND P0, PT, R26, 0x10, !P0 ;  /* 0x000000101a00780c */ /* 0x000fe40004704270 */
[----:B------:R-:W-:Y:S02]  /*31c0*/  FMNMX.FTZ R10, R79, R10, !PT ;  /* 0x0000000a4f0a7209 */ /* 0x000fe40007810000 */
[----:B------:R-:W-:-:S02]  /*31d0*/  ISETP.LT.OR P0, PT, R25, 0x11, P0 ;  /* 0x000000111900780c */ /* 0x000fc40000701670 */
[----:B------:R-:W-:Y:S02]  /*31e0*/  FMNMX.FTZ R10, R81, R10, !PT ;  /* 0x0000000a510a7209 */ /* 0x000fe40007810000 */
[----:B------:R-:W-:Y:S02]  /*31f0*/  FSEL R14, R14, -INF , !P0 ;  /* 0xff8000000e0e7808 */ /* 0x000fe40004000000 */
        /* <DEDUP_REMOVED lines=12> */
[----:B------:R-:W-:Y:S02]  /*32c0*/  ISETP.NE.AND P0, PT, R36, RZ, PT ;  /* 0x000000ff2400720c */ /* 0x000fe40003f05270 */
[----:B------:R-:W-:Y:S02]  /*32d0*/  FMNMX.FTZ R10, R53, R10, !PT ;  /* 0x0000000a350a7209 */ /* 0x000fe40007810000 */
[----:B------:R-:W-:Y:S02]  /*32e0*/  ISETP.GT.AND P0, PT, R26, 0x19, !P0 ;  /* 0x000000191a00780c */ /* 0x000fe40004704270 */
[----:B------:R-:W-:-:S02]  /*32f0*/  FMNMX.FTZ R10, R93, R10, !PT ;  /* 0x0000000a5d0a7209 */ /* 0x000fc40007810000 */
[----:B------:R-:W-:Y:S02]  /*3300*/  ISETP.LT.OR P0, PT, R25, 0x1a, P0 ;  /* 0x0000001a1900780c */ /* 0x000fe40000701670 */
[----:B------:R-:W-:Y:S02]  /*3310*/  FMNMX.FTZ R10, R57, R10, !PT ;  /* 0x0000000a390a7209 */ /* 0x000fe40007810000 */
[----:B------:R-:W-:Y:S02]  /*3320*/  FSEL R23, R23, -INF , !P0 ;  /* 0xff80000017177808 */ /* 0x000fe40004000000 */
[----:B------:R-:W-:Y:S02]  /*3330*/  ISETP.NE.AND P0, PT, R37, RZ, PT ;  /* 0x000000ff2500720c */ /* 0x000fe40003f05270 */
[----:B------:R-:W-:Y:S02]  /*3340*/  FMNMX.FTZ R10, R95, R10, !PT ;  /* 0x0000000a5f0a7209 */ /* 0x000fe40007810000 */
[----:B------:R-:W-:-:S02]  /*3350*/  ISETP.GT.AND P0, PT, R26, 0x20, !P0 ;  /* 0x000000201a00780c */ /* 0x000fc40004704270 */
[----:B------:R-:W-:Y:S02]  /*3360*/  FMNMX.FTZ R10, R61, R10, !PT ;  /* 0x0000000a3d0a7209 */ /* 0x000fe40007810000 */
[----:B------:R-:W-:Y:S02]  /*3370*/  ISETP.LT.OR P0, PT, R25, 0x21, P0 ;  /* 0x000000211900780c */ /* 0x000fe40000701670 */
[----:B------:R-:W-:Y:S02]  /*3380*/  FMNMX.FTZ R10, R97, R10, !PT ;  /* 0x0000000a610a7209 */ /* 0x000fe40007810000 */
[----:B------:R-:W-:Y:S02]  /*3390*/  FSEL R24, R24, -INF , !P0 ;  /* 0xff80000018187808 */ /* 0x000fe40004000000 */
[----:B------:R-:W-:Y:S02]  /*33a0*/  ISETP.NE.AND P0, PT, R40, RZ, PT ;  /* 0x000000ff2800720c */ /* 0x000fe40003f05270 */
[----:B------:R-:W-:-:S02]  /*33b0*/  FMNMX.FTZ R10, R65, R10, !PT ;  /* 0x0000000a410a7209 */ /* 0x000fc40007810000 */
[----:B------:R-:W-:Y:S02]  /*33c0*/  ISETP.GT.AND P0, PT, R26, 0x21, !P0 ;  /* 0x000000211a00780c */ /* 0x000fe40004704270 */
[----:B------:R-:W-:Y:S02]  /*33d0*/  FMNMX.FTZ R10, R99, R10, !PT ;  /* 0x0000000a630a7209 */ /* 0x000fe40007810000 */
[----:B------:R-:W-:Y:S02]  /*33e0*/  ISETP.LT.OR P0, PT, R25, 0x22, P0 ;  /* 0x000000221900780c */ /* 0x000fe40000701670 */
[----:B------:R-:W-:Y:S02]  /*33f0*/  FMNMX.FTZ R35, R69, R10, !PT ;  /* 0x0000000a45237209 */ /* 0x000fe40007810000 */
[----:B------:R-:W-:Y:S02]  /*3400*/  FSEL R27, R43, -INF , !P0 ;  /* 0xff8000002b1b7808 */ /* 0x000fe40004000000 */
[----:B------:R-:W-:Y:S01]  /*3410*/  ISETP.NE.AND P0, PT, R41, RZ, PT ;  /* 0x000000ff2900720c */ /* 0x000fe20003f05270 */
[----:B------:R-:W0:Y:S01]  /*3420*/  SHFL.BFLY PT, R10, R35, 0x2, 0x1f ;  /* 0x0c401f00230a7f89 */ /* 0x000e2200000e0000 */
[----:B------:R-:W-:-:S02]  /*3430*/  ISETP.NE.AND P6, PT, R58, RZ, PT ;  /* 0x000000ff3a00720c */ /* 0x000fc40003fc5270 */
[C---:B------:R-:W-:Y:S02]  /*3440*/  ISETP.GT.AND P0, PT, R26.reuse, 0x28, !P0 ;  /* 0x000000281a00780c */ /* 0x040fe40004704270 */
[----:B------:R-:W-:Y:S02]  /*3450*/  ISETP.GT.AND P2, PT, R26, 0x49, !P2 ;  /* 0x000000491a00780c */ /* 0x000fe40005744270 */
[C---:B------:R-:W-:Y:S02]  /*3460*/  ISETP.LT.OR P0, PT, R25.reuse, 0x29, P0 ;  /* 0x000000291900780c */ /* 0x040fe40000701670 */
[----:B------:R-:W-:Y:S02]  /*3470*/  ISETP.LT.OR P1, PT, R25, 0x49, P1 ;  /* 0x000000491900780c */ /* 0x000fe40000f21670 */
[----:B------:R-:W-:Y:S02]  /*3480*/  FSEL R29, R46, -INF , !P0 ;  /* 0xff8000002e1d7808 */ /* 0x000fe40004000000 */
[----:B------:R-:W-:-:S02]  /*3490*/  ISETP.NE.AND P0, PT, R44, RZ, PT ;  /* 0x000000ff2c00720c */ /* 0x000fc40003f05270 */
[C---:B------:R-:W-:Y:S02]  /*34a0*/  ISETP.GT.AND P3, PT, R26.reuse, 0x50, !P3 ;  /* 0x000000501a00780c */ /* 0x040fe40005f64270 */
[C---:B------:R-:W-:Y:S02]  /*34b0*/  ISETP.GT.AND P0, PT, R26.reuse, 0x29, !P0 ;  /* 0x000000291a00780c */ /* 0x040fe40004704270 */
[C---:B------:R-:W-:Y:S02]  /*34c0*/  ISETP.GT.AND P4, PT, R26.reuse, 0x51, !P4 ;  /* 0x000000511a00780c */ /* 0x040fe40006784270 */
[----:B------:R-:W-:Y:S02]  /*34d0*/  ISETP.LT.OR P0, PT, R25, 0x2a, P0 ;  /* 0x0000002a1900780c */ /* 0x000fe40000701670 */
[----:B------:R-:W-:Y:S02]  /*34e0*/  ISETP.GT.AND P5, PT, R26, 0x58, !P5 ;  /* 0x000000581a00780c */ /* 0x000fe40006fa4270 */
[----:B------:R-:W-:-:S02]  /*34f0*/  FSEL R30, R30, -INF , !P0 ;  /* 0xff8000001e1e7808 */ /* 0x000fc40004000000 */
[----:B------:R-:W-:Y:S02]  /*3500*/  ISETP.NE.AND P0, PT, R45, RZ, PT ;  /* 0x000000ff2d00720c */ /* 0x000fe40003f05270 */
[----:B0-----:R-:W-:Y:S02]  /*3510*/  FMNMX.FTZ R37, R35, R10, !PT ;  /* 0x0000000a23257209 */ /* 0x001fe40007810000 */
[----:B------:R-:W-:Y:S02]  /*3520*/  ISETP.GT.AND P0, PT, R26, 0x30, !P0 ;  /* 0x000000301a00780c */ /* 0x000fe40004704270 */
[C---:B------:R-:W-:Y:S01]  /*3530*/  ISETP.LT.OR P2, PT, R25.reuse, 0x4a, P2 ;  /* 0x0000004a1900780c */ /* 0x040fe20001741670 */
[----:B------:R-:W0:Y:S01]  /*3540*/  SHFL.BFLY PT, R10, R37, 0x1, 0x1f ;  /* 0x0c201f00250a7f89 */ /* 0x000e2200000e0000 */
[----:B------:R-:W-:Y:S02]  /*3550*/  ISETP.LT.OR P0, PT, R25, 0x31, P0 ;  /* 0x000000311900780c */ /* 0x000fe40000701670 */
[----:B------:R-:W-:-:S02]  /*3560*/  FSEL R9, R9, -INF , !P1 ;  /* 0xff80000009097808 */ /* 0x000fc40004800000 */
[----:B------:R-:W-:Y:S02]  /*3570*/  FSEL R31, R31, -INF , !P0 ;  /* 0xff8000001f1f7808 */ /* 0x000fe40004000000 */
[----:B------:R-:W-:Y:S02]  /*3580*/  ISETP.NE.AND P0, PT, R48, RZ, PT ;  /* 0x000000ff3000720c */ /* 0x000fe40003f05270 */
[C---:B------:R-:W-:Y:S02]  /*3590*/  ISETP.LT.OR P3, PT, R25.reuse, 0x51, P3 ;  /* 0x000000511900780c */ /* 0x040fe40001f61670 */
[----:B------:R-:W-:Y:S02]  /*35a0*/  ISETP.GT.AND P0, PT, R26, 0x31, !P0 ;  /* 0x000000311a00780c */ /* 0x000fe40004704270 */
[----:B------:R-:W-:Y:S02]  /*35b0*/  FSEL R8, R8, -INF , !P2 ;  /* 0xff80000008087808 */ /* 0x000fe40005000000 */
[----:B------:R-:W-:-:S02]  /*35c0*/  ISETP.LT.OR P0, PT, R25, 0x32, P0 ;  /* 0x000000321900780c */ /* 0x000fc40000701670 */
[----:B------:R-:W-:Y:S02]  /*35d0*/  ISETP.LT.OR P4, PT, R25, 0x52, P4 ;  /* 0x000000521900780c */ /* 0x000fe40002781670 */
[----:B------:R-:W-:Y:S02]  /*35e0*/  FSEL R32, R51, -INF , !P0 ;  /* 0xff80000033207808 */ /* 0x000fe40004000000 */
[----:B------:R-:W-:Y:S02]  /*35f0*/  ISETP.NE.AND P0, PT, R49, RZ, PT ;  /* 0x000000ff3100720c */ /* 0x000fe40003f05270 */
[----:B------:R-:W-:Y:S02]  /*3600*/  ISETP.LT.OR P5, PT, R25, 0x59, P5 ;  /* 0x000000591900780c */ /* 0x000fe40002fa1670 */
[----:B------:R-:W-:Y:S02]  /*3610*/  ISETP.GT.AND P0, PT, R26, 0x38, !P0 ;  /* 0x000000381a00780c */ /* 0x000fe40004704270 */
[----:B0-----:R-:W-:-:S02]  /*3620*/  FMNMX.FTZ R10, R37, R10, !PT ;  /* 0x0000000a250a7209 */ /* 0x001fc40007810000 */
[----:B------:R-:W-:Y:S02]  /*3630*/  ISETP.LT.OR P0, PT, R25, 0x39, P0 ;  /* 0x000000391900780c */ /* 0x000fe40000701670 */
[----:B------:R-:W-:Y:S01]  /*3640*/  FSEL R19, R19, -INF , !P4 ;  /* 0xff80000013137808 */ /* 0x000fe20006000000 */
[----:B------:R-:W-:Y:S01]  /*3650*/  FMUL.FTZ R36, R10, UR14 ;  /* 0x0000000e0a247c20 */ /* 0x000fe20008410000 */
[----:B------:R-:W-:Y:S02]  /*3660*/  FSEL R33, R54, -INF , !P0 ;  /* 0xff80000036217808 */ /* 0x000fe40004000000 */
[----:B------:R-:W-:-:S04]  /*3670*/  ISETP.NE.AND P0, PT, R52, RZ, PT ;  /* 0x000000ff3400720c */ /* 0x000fc80003f05270 */
[----:B------:R-:W-:-:S04]  /*3680*/  ISETP.GT.AND P0, PT, R26, 0x39, !P0 ;  /* 0x000000391a00780c */ /* 0x000fc80004704270 */
[----:B------:R-:W-:-:S04]  /*3690*/  ISETP.LT.OR P0, PT, R25, 0x3a, P0 ;  /* 0x0000003a1900780c */ /* 0x000fc80000701670 */
[----:B------:R-:W-:Y:S02]  /*36a0*/  FSEL R34, R34, -INF , !P0 ;  /* 0xff80000022227808 */ /* 0x000fe40004000000 */
[----:B------:R-:W-:Y:S02]  /*36b0*/  ISETP.GT.AND P0, PT, R26, RZ, !P6 ;  /* 0x000000ff1a00720c */ /* 0x000fe40007704270 */
[----:B------:R-:W-:Y:S02]  /*36c0*/  ISETP.NE.AND P6, PT, R76, RZ, PT ;  /* 0x000000ff4c00720c */ /* 0x000fe40003fc5270 */
[----:B------:R-:W-:-:S04]  /*36d0*/  ISETP.LT.OR P0, PT, R25, 0x1, P0 ;  /* 0x000000011900780c */ /* 0x000fc80000701670 */
[----:B------:R-:W-:Y:S02]  /*36e0*/  FSEL R5, R5, -INF , !P0 ;  /* 0xff80000005057808 */ /* 0x000fe40004000000 */
[----:B------:R-:W-:-:S04]  /*36f0*/  FSETP.NEU.FTZ.AND P0, PT, R10, -INF , PT ;  /* 0xff8000000a00780b */ /* 0x000fc80003f1d000 */
[----:B------:R-:W-:Y:S02]  /*3700*/  FSEL R38, R36, RZ, P0 ;  /* 0x000000ff24267208 */ /* 0x000fe40000000000 */
[----:B------:R-:W-:Y:S02]  /*3710*/  FMNMX.FTZ R36, R5, R28, !PT ;  /* 0x0000001c05247209 */ /* 0x000fe40007810000 */
[----:B------:R-:W-:Y:S01]  /*3720*/  ISETP.GT.AND P0, PT, R26, 0x40, !P6 ;  /* 0x000000401a00780c */ /* 0x000fe20007704270 */
[--C-:B------:R-:W-:Y:S01]  /*3730*/  FFMA.FTZ R37, R47, UR14, -R38.reuse ;  /* 0x0000000e2f257c23 */ /* 0x100fe20008010826 */
[----:B------:R-:W-:Y:S01]  /*3740*/  FMNMX.FTZ R35, R11, R36, !PT ;  /* 0x000000240b237209 */ /* 0x000fe20007810000 */
[--C-:B------:R-:W-:Y:S01]  /*3750*/  FFMA.FTZ R39, R75, UR14, -R38.reuse ;  /* 0x0000000e4b277c23 */ /* 0x100fe20008010826 */
[----:B------:R-:W-:Y:S01]  /*3760*/  ISETP.LT.OR P0, PT, R25, 0x41, P0 ;  /* 0x000000411900780c */ /* 0x000fe20000701670 */
[----:B------:R0:W-:Y:S01]  /*3770*/  MUFU.EX2 R172, R37 ;  /* 0x0000002500ac7308 */ /* 0x0001e20000000800 */
[----:B------:R-:W-:Y:S01]  /*3780*/  FMNMX.FTZ R35, R12, R35, !PT ;  /* 0x000000230c237209 */ /* 0x000fe20007810000 */
[--C-:B------:R-:W-:Y:S01]  /*3790*/  FFMA.FTZ R48, R85, UR14, -R38.reuse ;  /* 0x0000000e55307c23 */ /* 0x100fe20008010826 */
[----:B------:R-:W-:Y:S01]  /*37a0*/  FSEL R20, R20, -INF , !P0 ;  /* 0xff80000014147808 */ /* 0x000fe20004000000 */
[--C-:B------:R-:W-:Y:S01]  /*37b0*/  FFMA.FTZ R40, R77, UR14, -R38.reuse ;  /* 0x0000000e4d287c23 */ /* 0x100fe20008010826 */
[----:B------:R-:W-:Y:S01]  /*37c0*/  FMNMX.FTZ R36, R14, R35, !PT ;  /* 0x000000230e247209 */ /* 0x000fe20007810000 */
[--C-:B------:R-:W-:Y:S01]  /*37d0*/  FFMA.FTZ R41, R55, UR14, -R38.reuse ;  /* 0x0000000e37297c23 */ /* 0x100fe20008010826 */
[----:B------:R-:W-:Y:S01]  /*37e0*/  ISETP.NE.AND P0, PT, R56, RZ, PT ;  /* 0x000000ff3800720c */ /* 0x000fe20003f05270 */
[----:B------:R-:W1:Y:S01]  /*37f0*/  MUFU.EX2 R39, R39 ;  /* 0x0000002700277308 */ /* 0x000e620000000800 */
[----:B------:R-:W-:Y:S01]  /*3800*/  FMNMX.FTZ R36, R15, R36, !PT ;  /* 0x000000240f247209 */ /* 0x000fe20007810000 */
[--C-:B0-----:R-:W-:Y:S01]  /*3810*/  FFMA.FTZ R37, R63, UR14, -R38.reuse ;  /* 0x0000000e3f257c23 */ /* 0x101fe20008010826 */
        /* <DEDUP_REMOVED lines=8> */
[----:B------:R-:W-:Y:S01]  /*38a0*/  ISETP.NE.AND P6, PT, R42, RZ, PT ;  /* 0x000000ff2a00720c */ /* 0x000fe20003fc5270 */
[--C-:B------:R-:W-:Y:S01]  /*38b0*/  FFMA.FTZ R42, R59, UR14, -R38.reuse ;  /* 0x0000000e3b2a7c23 */ /* 0x100fe20008010826 */
[----:B------:R-:W-:Y:S01]  /*38c0*/  FMNMX.FTZ R36, R24, R35, !PT ;  /* 0x0000002318247209 */ /* 0x000fe20007810000 */
[--C-:B------:R-:W-:Y:S01]  /*38d0*/  FFMA.FTZ R50, R87, UR14, -R38.reuse ;  /* 0x0000000e57327c23 */ /* 0x100fe20008010826 */
[----:B------:R-:W-:Y:S01]  /*38e0*/  FSEL R6, R6, -INF , !P0 ;  /* 0xff80000006067808 */ /* 0x000fe20004000000 */
[----:B------:R2:W-:Y:S01]  /*38f0*/  MUFU.EX2 R49, R48 ;  /* 0x0000003000317308 */ /* 0x0005e20000000800 */
        /* <DEDUP_REMOVED lines=9> */
[--C-:B--2---:R-:W-:Y:S01]  /*3990*/  FFMA.FTZ R48, R57, UR14, -R38.reuse ;  /* 0x0000000e39307c23 */ /* 0x104fe20008010826 */
[----:B------:R-:W-:Y:S01]  /*39a0*/  FSEL R25, R70, -INF , !P5 ;  /* 0xff80000046197808 */ /* 0x000fe20006800000 */
[--C-:B------:R-:W-:Y:S01]  /*39b0*/  FFMA.FTZ R54, R93, UR14, -R38.reuse ;  /* 0x0000000e5d367c23 */ /* 0x100fe20008010826 */
[----:B------:R-:W-:Y:S01]  /*39c0*/  FMNMX.FTZ R35, R31, R36, !PT ;  /* 0x000000241f237209 */ /* 0x000fe20007810000 */
[--C-:B------:R-:W-:Y:S01]  /*39d0*/  FFMA.FTZ R58, R97, UR14, -R38.reuse ;  /* 0x0000000e613a7c23 */ /* 0x100fe20008010826 */
[--C-:B------:R-:W-:Y:S01]  /*39e0*/  FFMA.FTZ R59, R65, UR14, -R38.reuse ;  /* 0x0000000e413b7c23 */ /* 0x100fe20008010826 */
[----:B------:R-:W-:Y:S01]  /*39f0*/  MUFU.EX2 R40, R40 ;  /* 0x0000002800287308 */ /* 0x000fe20000000800 */
[----:B------:R-:W-:Y:S01]  /*3a00*/  FMNMX.FTZ R36, R32, R35, !PT ;  /* 0x0000002320247209 */ /* 0x000fe20007810000 */
[----:B0-----:R-:W-:Y:S01]  /*3a10*/  FFMA.FTZ R37, R83, UR14, -R38 ;  /* 0x0000000e53257c23 */ /* 0x001fe20008010826 */
[----:B-1----:R-:W-:Y:S01]  /*3a20*/  FADD.FTZ R61, R39, R172 ;  /* 0x000000ac273d7221 */ /* 0x002fe20000010000 */
[----:B------:R-:W-:-:S02]  /*3a30*/  F2FP.F16.F32.PACK_AB R172, R172, R39 ;  /* 0x00000027acac723e */ /* 0x000fc400000000ff */
[----:B------:R-:W-:Y:S01]  /*3a40*/  FMNMX.FTZ R35, R33, R36, !PT ;  /* 0x0000002421237209 */ /* 0x000fe20007810000 */
[----:B------:R-:W-:Y:S01]  /*3a50*/  FFMA.FTZ R36, R73, UR14, -R38 ;  /* 0x0000000e49247c23 */ /* 0x000fe20008010826 */
[----:B------:R-:W-:Y:S02]  /*3a60*/  MUFU.EX2 R166, R37 ;  /* 0x0000002500a67308 */ /* 0x000fe40000000800 */
[----:B------:R-:W-:-:S04]  /*3a70*/  FMNMX.FTZ R35, R34, R35, !PT ;  /* 0x0000002322237209 */ /* 0x000fc80007810000 */
[----:B------:R-:W-:Y:S02]  /*3a80*/  FMNMX.FTZ R35, R20, R35, !PT ;  /* 0x0000002314237209 */ /* 0x000fe40007810000 */
[----:B------:R0:W-:Y:S02]  /*3a90*/  MUFU.EX2 R45, R36 ;  /* 0x00000024002d7308 */ /* 0x0001e40000000800 */
[----:B------:R-:W-:-:S04]  /*3aa0*/  FMNMX.FTZ R26, R6, R35, !PT ;  /* 0x00000023061a7209 */ /* 0x000fc80007810000 */
[----:B------:R-:W-:Y:S02]  /*3ab0*/  FMNMX.FTZ R35, R9, R26, !PT ;  /* 0x0000001a09237209 */ /* 0x000fe40007810000 */
[----:B------:R-:W-:Y:S01]  /*3ac0*/  FSEL R26, R13, -INF , !P3 ;  /* 0xff8000000d1a7808 */ /* 0x000fe20005800000 */
[----:B------:R-:W-:Y:S01]  /*3ad0*/  MUFU.EX2 R55, R48 ;  /* 0x0000003000377308 */ /* 0x000fe20000000800 */
[----:B------:R-:W-:-:S04]  /*3ae0*/  FMNMX.FTZ R35, R8, R35, !PT ;  /* 0x0000002308237209 */ /* 0x000fc80007810000 */
[----:B0-----:R-:W-:Y:S02]  /*3af0*/  FMNMX.FTZ R36, R26, R35, !PT ;  /* 0x000000231a247209 */ /* 0x001fe40007810000 */
[----:B------:R-:W-:Y:S01]  /*3b00*/  FSEL R35, R71, -INF , !P6 ;  /* 0xff80000047237808 */ /* 0x000fe20007000000 */
[----:B------:R-:W0:Y:S01]  /*3b10*/  MUFU.EX2 R41, R41 ;  /* 0x0000002900297308 */ /* 0x000e220000000800 */
[----:B------:R-:W-:-:S04]  /*3b20*/  FMNMX.FTZ R36, R19, R36, !PT ;  /* 0x0000002413247209 */ /* 0x000fc80007810000 */
[----:B------:R-:W-:-:S03]  /*3b30*/  FMNMX.FTZ R36, R25, R36, !PT ;  /* 0x0000002419247209 */ /* 0x000fc60007810000 */
[----:B------:R1:W-:Y:S01]  /*3b40*/  MUFU.EX2 R47, R46 ;  /* 0x0000002e002f7308 */ /* 0x0003e20000000800 */
[----:B------:R-:W-:-:S05]  /*3b50*/  FMNMX.FTZ R36, R35, R36, !PT ;  /* 0x0000002423247209 */ /* 0x000fca0007810000 */
[----:B------:R-:W2:Y:S02]  /*3b60*/  SHFL.BFLY PT, R13, R36, 0x2, 0x1f ;  /* 0x0c401f00240d7f89 */ /* 0x000ea400000e0000 */
[----:B------:R-:W3:Y:S01]  /*3b70*/  MUFU.EX2 R42, R42 ;  /* 0x0000002a002a7308 */ /* 0x000ee20000000800 */
[----:B-1----:R-:W-:Y:S01]  /*3b80*/  FFMA.FTZ R46, R89, UR14, -R38 ;  /* 0x0000000e592e7c23 */ /* 0x002fe20008010826 */
[----:B0-----:R-:W-:-:S06]  /*3b90*/  F2FP.F16.F32.PACK_AB R174, R41, R40 ;  /* 0x0000002829ae723e */ /* 0x001fcc00000000ff */
[----:B------:R0:W-:Y:S08]  /*3ba0*/  MUFU.EX2 R51, R46 ;  /* 0x0000002e00337308 */ /* 0x0001f00000000800 */
[----:B------:R-:W1:Y:S01]  /*3bb0*/  MUFU.EX2 R44, R44 ;  /* 0x0000002c002c7308 */ /* 0x000e620000000800 */
[----:B0-----:R-:W-:Y:S01]  /*3bc0*/  FFMA.FTZ R46, R95, UR14, -R38 ;  /* 0x0000000e5f2e7c23 */ /* 0x001fe20008010826 */
[----:B---3--:R-:W-:-:S02]  /*3bd0*/  F2FP.F16.F32.PACK_AB R168, R43, R42 ;  /* 0x0000002a2ba8723e */ /* 0x008fc400000000ff */
[----:B--2---:R-:W-:-:S04]  /*3be0*/  FMNMX.FTZ R37, R36, R13, !PT ;  /* 0x0000000d24257209 */ /* 0x004fc80007810000 */
[----:B------:R0:W-:Y:S01]  /*3bf0*/  MUFU.EX2 R57, R56 ;  /* 0x0000003800397308 */ /* 0x0001e20000000800 */
[----:B------:R-:W2:Y:S07]  /*3c00*/  SHFL.BFLY PT, R36, R37, 0x1, 0x1f ;  /* 0x0c201f0025247f89 */ /* 0x000eae00000e0000 */
[----:B------:R-:W3:Y:S01]  /*3c10*/  MUFU.EX2 R50, R50 ;  /* 0x0000003200327308 */ /* 0x000ee20000000800 */
[----:B0-----:R-:W-:Y:S01]  /*3c20*/  FADD.FTZ R56, R40, R61 ;  /* 0x0000003d28387221 */ /* 0x001fe20000010000 */
[----:B-1----:R-:W-:-:S06]  /*3c30*/  F2FP.F16.F32.PACK_AB R170, R45, R44 ;  /* 0x0000002c2daa723e */ /* 0x002fcc00000000ff */
[----:B------:R-:W-:Y:S08]  /*3c40*/  MUFU.EX2 R52, R52 ;  /* 0x0000003400347308 */ /* 0x000ff00000000800 */
[----:B------:R-:W0:Y:S01]  /*3c50*/  MUFU.EX2 R53, R53 ;  /* 0x0000003500357308 */ /* 0x000e220000000800 */
[----:B---3--:R-:W-:Y:S02]  /*3c60*/  F2FP.F16.F32.PACK_AB R160, R51, R50 ;  /* 0x0000003233a0723e */ /* 0x008fe400000000ff */
[----:B--2---:R-:W-:Y:S01]  /*3c70*/  FMNMX.FTZ R13, R37, R36, !PT ;  /* 0x00000024250d7209 */ /* 0x004fe20007810000 */
[--C-:B------:R-:W-:Y:S01]  /*3c80*/  FFMA.FTZ R36, R99, UR14, -R38.reuse ;  /* 0x0000000e63247c23 */ /* 0x100fe20008010826 */
[----:B------:R-:W-:-:S02]  /*3c90*/  FFMA.FTZ R38, R69, UR14, -R38 ;  /* 0x0000000e45267c23 */ /* 0x000fc40008010826 */
[C---:B------:R-:W-:Y:S01]  /*3ca0*/  FSETP.NEU.FTZ.AND P0, PT, R13.reuse, -INF , PT ;  /* 0xff8000000d00780b */ /* 0x040fe20003f1d000 */
[----:B------:R-:W-:Y:S01]  /*3cb0*/  FMUL.FTZ R37, R13, UR14 ;  /* 0x0000000e0d257c20 */ /* 0x000fe20008410000 */
[----:B------:R-:W1:Y:S04]  /*3cc0*/  MUFU.EX2 R54, R54 ;  /* 0x0000003600367308 */ /* 0x000e680000000800 */
[----:B------:R-:W-:Y:S02]  /*3cd0*/  FSEL R48, R37, RZ, P0 ;  /* 0x000000ff25307208 */ /* 0x000fe40000000000 */
[----:B------:R-:W-:Y:S02]  /*3ce0*/  PLOP3.LUT P0, PT, PT, PT, UP0, 0x40, 0x0 ;  /* 0x000000000000781c */ /* 0x000fe40003f0e808 */
        /* <DEDUP_REMOVED lines=27> */
[----:B------:R-:W-:Y:S01]  /*3ea0*/  FFMA.FTZ R35, R35, UR14, -R48 ;  /* 0x0000000e23237c23 */ /* 0x000fe20008010830 */
[----:B0-----:R-:W-:-:S02]  /*3eb0*/  F2FP.F16.F32.PACK_AB R162, R53, R52 ;  /* 0x0000003435a2723e */ /* 0x001fc400000000ff */
[----:B-1----:R-:W-:Y:S02]  /*3ec0*/  F2FP.F16.F32.PACK_AB R156, R55, R54 ;  /* 0x00000036379c723e */ /* 0x002fe400000000ff */
[----:B------:R0:W-:Y:S01]  /*3ed0*/  MUFU.EX2 R38, R23 ;  /* 0x0000001700267308 */ /* 0x0001e20000000800 */
[----:B--2---:R-:W-:-:S07]  /*3ee0*/  F2FP.F16.F32.PACK_AB R173, R28, R5 ;  /* 0x000000051cad723e */ /* 0x004fce00000000ff */
[----:B------:R-:W1:Y:S01]  /*3ef0*/  MUFU.EX2 R12, R12 ;  /* 0x0000000c000c7308 */ /* 0x000e620000000800 */
[----:B0-----:R-:W-:-:S04]  /*3f00*/  FADD.FTZ R23, R41, R56 ;  /* 0x0000003829177221 */ /* 0x001fc80000010000 */
[----:B------:R-:W-:-:S03]  /*3f10*/  FADD.FTZ R56, R42, R23 ;  /* 0x000000172a387221 */ /* 0x000fc60000010000 */
[----:B------:R-:W0:Y:S01]  /*3f20*/  MUFU.EX2 R14, R14 ;  /* 0x0000000e000e7308 */ /* 0x000e220000000800 */
[----:B------:R-:W-:Y:S01]  /*3f30*/  FADD.FTZ R23, R43, R56 ;  /* 0x000000382b177221 */ /* 0x000fe20000010000 */
[----:B------:R-:W-:-:S03]  /*3f40*/  FADD.FTZ R56, R5, R28 ;  /* 0x0000001c05387221 */ /* 0x000fc60000010000 */
[----:B------:R-:W-:Y:S01]  /*3f50*/  FADD.FTZ R60, R44, R23 ;  /* 0x000000172c3c7221 */ /* 0x000fe20000010000 */
[----:B---3--:R-:W-:Y:S02]  /*3f60*/  FADD.FTZ R23, R11, R56 ;  /* 0x000000380b177221 */ /* 0x008fe40000010000 */
[----:B------:R-:W2:Y:S01]  /*3f70*/  MUFU.EX2 R15, R15 ;  /* 0x0000000f000f7308 */ /* 0x000ea20000000800 */
[----:B------:R-:W-:Y:S01]  /*3f80*/  FADD.FTZ R61, R45, R60 ;  /* 0x0000003c2d3d7221 */ /* 0x000fe20000010000 */
[C---:B-1----:R-:W-:Y:S01]  /*3f90*/  FADD.FTZ R23, R12.reuse, R23 ;  /* 0x000000170c177221 */ /* 0x042fe20000010000 */
[----:B------:R-:W-:Y:S02]  /*3fa0*/  F2FP.F16.F32.PACK_AB R175, R12, R11 ;  /* 0x0000000b0caf723e */ /* 0x000fe400000000ff */
[----:B------:R-:W-:Y:S01]  /*3fb0*/  FADD.FTZ R60, R164, R61 ;  /* 0x0000003da43c7221 */ /* 0x000fe20000010000 */
[C---:B------:R-:W-:Y:S02]  /*3fc0*/  F2FP.F16.F32.PACK_AB R164, R47.reuse, R164 ;  /* 0x000000a42fa4723e */ /* 0x040fe400000000ff */
[----:B------:R-:W1:Y:S01]  /*3fd0*/  MUFU.EX2 R21, R21 ;  /* 0x0000001500157308 */ /* 0x000e620000000800 */
[----:B0-----:R-:W-:Y:S01]  /*3fe0*/  FADD.FTZ R56, R14, R23 ;  /* 0x000000170e387221 */ /* 0x001fe20000010000 */
[----:B------:R-:W-:-:S04]  /*3ff0*/  FADD.FTZ R23, R47, R60 ;  /* 0x0000003c2f177221 */ /* 0x000fc80000010000 */
[----:B------:R-:W-:Y:S01]  /*4000*/  FADD.FTZ R60, R166, R23 ;  /* 0x00000017a63c7221 */ /* 0x000fe20000010000 */
[----:B------:R-:W-:Y:S01]  /*4010*/  F2FP.F16.F32.PACK_AB R166, R49, R166 ;  /* 0x000000a631a6723e */ /* 0x000fe200000000ff */
[----:B------:R-:W0:Y:S01]  /*4020*/  MUFU.EX2 R24, R24 ;  /* 0x0000001800187308 */ /* 0x000e220000000800 */
[----:B--2---:R-:W-:Y:S01]  /*4030*/  FADD.FTZ R56, R15, R56 ;  /* 0x000000380f387221 */ /* 0x004fe20000010000 */
[----:B------:R-:W-:Y:S01]  /*4040*/  FADD.FTZ R61, R49, R60 ;  /* 0x0000003c313d7221 */ /* 0x000fe20000010000 */
[----:B------:R-:W-:-:S03]  /*4050*/  F2FP.F16.F32.PACK_AB R169, R15, R14 ;  /* 0x0000000e0fa9723e */ /* 0x000fc600000000ff */
[----:B------:R-:W-:Y:S02]  /*4060*/  FADD.FTZ R60, R50, R61 ;  /* 0x0000003d323c7221 */ /* 0x000fe40000010000 */
[----:B------:R-:W2:Y:S01]  /*4070*/  MUFU.EX2 R27, R27 ;  /* 0x0000001b001b7308 */ /* 0x000ea20000000800 */
[----:B-1----:R-:W-:Y:S01]  /*4080*/  FADD.FTZ R23, R21, R56 ;  /* 0x0000003815177221 */ /* 0x002fe20000010000 */
[----:B------:R-:W-:-:S03]  /*4090*/  F2FP.F16.F32.PACK_AB R171, R38, R21 ;  /* 0x0000001526ab723e */ /* 0x000fc600000000ff */
[----:B------:R-:W-:-:S03]  /*40a0*/  FADD.FTZ R23, R38, R23 ;  /* 0x0000001726177221 */ /* 0x000fc60000010000 */
[----:B------:R-:W1:Y:S01]  /*40b0*/  MUFU.EX2 R29, R29 ;  /* 0x0000001d001d7308 */ /* 0x000e620000000800 */
[----:B0-----:R-:W-:Y:S01]  /*40c0*/  FADD.FTZ R56, R24, R23 ;  /* 0x0000001718387221 */ /* 0x001fe20000010000 */
[----:B------:R-:W-:-:S04]  /*40d0*/  FADD.FTZ R23, R51, R60 ;  /* 0x0000003c33177221 */ /* 0x000fc80000010000 */
[----:B------:R-:W-:Y:S02]  /*40e0*/  FADD.FTZ R60, R52, R23 ;  /* 0x00000017343c7221 */ /* 0x000fe40000010000 */
[----:B------:R-:W0:Y:S01]  /*40f0*/  MUFU.EX2 R30, R30 ;  /* 0x0000001e001e7308 */ /* 0x000e220000000800 */
[----:B--2---:R-:W-:Y:S01]  /*4100*/  FADD.FTZ R56, R27, R56 ;  /* 0x000000381b387221 */ /* 0x004fe20000010000 */
[----:B------:R-:W-:Y:S01]  /*4110*/  FADD.FTZ R61, R53, R60 ;  /* 0x0000003c353d7221 */ /* 0x000fe20000010000 */
[----:B------:R-:W-:-:S03]  /*4120*/  F2FP.F16.F32.PACK_AB R165, R27, R24 ;  /* 0x000000181ba5723e */ /* 0x000fc600000000ff */
[----:B------:R-:W-:Y:S02]  /*4130*/  FADD.FTZ R48, R54, R61 ;  /* 0x0000003d36307221 */ /* 0x000fe40000010000 */
[----:B------:R-:W-:Y:S01]  /*4140*/  MUFU.EX2 R31, R31 ;  /* 0x0000001f001f7308 */ /* 0x000fe20000000800 */
[----:B-1----:R-:W-:Y:S01]  /*4150*/  FADD.FTZ R23, R29, R56 ;  /* 0x000000381d177221 */ /* 0x002fe20000010000 */
[----:B------:R-:W-:-:S06]  /*4160*/  FADD.FTZ R39, R55, R48 ;  /* 0x0000003037277221 */ /* 0x000fcc0000010000 */
[----:B------:R-:W1:Y:S01]  /*4170*/  MUFU.EX2 R32, R32 ;  /* 0x0000002000207308 */ /* 0x000e620000000800 */
[----:B0-----:R-:W-:-:S07]  /*4180*/  F2FP.F16.F32.PACK_AB R167, R30, R29 ;  /* 0x0000001d1ea7723e */ /* 0x001fce00000000ff */
[----:B------:R-:W0:Y:S08]  /*4190*/  MUFU.EX2 R46, R46 ;  /* 0x0000002e002e7308 */ /* 0x000e300000000800 */
[----:B------:R-:W-:Y:S01]  /*41a0*/  MUFU.EX2 R33, R33 ;  /* 0x0000002100217308 */ /* 0x000fe20000000800 */
[----:B-1----:R-:W-:-:S07]  /*41b0*/  F2FP.F16.F32.PACK_AB R161, R32, R31 ;  /* 0x0000001f20a1723e */ /* 0x002fce00000000ff */
[----:B------:R-:W1:Y:S01]  /*41c0*/  MUFU.EX2 R34, R34 ;  /* 0x0000002200227308 */ /* 0x000e620000000800 */
[----:B0-----:R-:W-:Y:S01]  /*41d0*/  FADD.FTZ R40, R46, R39 ;  /* 0x000000272e287221 */ /* 0x001fe20000010000 */
[----:B------:R-:W-:-:S03]  /*41e0*/  F2FP.F16.F32.PACK_AB R158, R57, R46 ;  /* 0x0000002e399e723e */ /* 0x000fc600000000ff */
[----:B------:R-:W-:-:S03]  /*41f0*/  FADD.FTZ R39, R57, R40 ;  /* 0x0000002839277221 */ /* 0x000fc60000010000 */
[----:B------:R0:W-:Y:S08]  /*4200*/  MUFU.EX2 R157, R6 ;  /* 0x00000006009d7308 */ /* 0x0001f00000000800 */
[----:B------:R-:W2:Y:S01]  /*4210*/  MUFU.EX2 R58, R58 ;  /* 0x0000003a003a7308 */ /* 0x000ea20000000800 */
[----:B0-----:R-:W-:Y:S01]  /*4220*/  FADD.FTZ R6, R30, R23 ;  /* 0x000000171e067221 */ /* 0x001fe20000010000 */
[----:B-1----:R-:W-:-:S03]  /*4230*/  F2FP.F16.F32.PACK_AB R163, R34, R33 ;  /* 0x0000002122a3723e */ /* 0x002fc600000000ff */
[----:B------:R-:W-:-:S03]  /*4240*/  FADD.FTZ R23, R31, R6 ;  /* 0x000000061f177221 */ /* 0x000fc60000010000 */
[----:B------:R-:W0:Y:S01]  /*4250*/  MUFU.EX2 R20, R20 ;  /* 0x0000001400147308 */ /* 0x000e220000000800 */
[----:B------:R-:W-:-:S04]  /*4260*/  FADD.FTZ R6, R32, R23 ;  /* 0x0000001720067221 */ /* 0x000fc80000010000 */
[----:B------:R-:W-:-:S03]  /*4270*/  FADD.FTZ R23, R33, R6 ;  /* 0x0000000621177221 */ /* 0x000fc60000010000 */
[----:B------:R-:W1:Y:S01]  /*4280*/  MUFU.EX2 R59, R59 ;  /* 0x0000003b003b7308 */ /* 0x000e620000000800 */
[----:B------:R-:W-:Y:S01]  /*4290*/  FADD.FTZ R23, R34, R23 ;  /* 0x0000001722177221 */ /* 0x000fe20000010000 */
[----:B--2---:R-:W-:-:S06]  /*42a0*/  FADD.FTZ R40, R58, R39 ;  /* 0x000000273a287221 */ /* 0x004fcc0000010000 */
[----:B------:R-:W2:Y:S01]  /*42b0*/  MUFU.EX2 R36, R36 ;  /* 0x0000002400247308 */ /* 0x000ea20000000800 */
[----:B0-----:R-:W-:-:S04]  /*42c0*/  FADD.FTZ R6, R20, R23 ;  /* 0x0000001714067221 */ /* 0x001fc80000010000 */
[C---:B------:R-:W-:Y:S01]  /*42d0*/  FADD.FTZ R6, R157.reuse, R6 ;  /* 0x000000069d067221 */ /* 0x040fe20000010000 */
[----:B------:R-:W-:Y:S02]  /*42e0*/  F2FP.F16.F32.PACK_AB R157, R157, R20 ;  /* 0x000000149d9d723e */ /* 0x000fe400000000ff */
[----:B------:R-:W0:Y:S01]  /*42f0*/  MUFU.EX2 R9, R9 ;  /* 0x0000000900097308 */ /* 0x000e220000000800 */
[C---:B-1----:R-:W-:Y:S01]  /*4300*/  FADD.FTZ R23, R59.reuse, R40 ;  /* 0x000000283b177221 */ /* 0x042fe20000010000 */
[----:B------:R-:W-:-:S06]  /*4310*/  F2FP.F16.F32.PACK_AB R152, R59, R58 ;  /* 0x0000003a3b98723e */ /* 0x000fcc00000000ff */
[----:B------:R-:W1:Y:S01]  /*4320*/  MUFU.EX2 R8, R8 ;  /* 0x0000000800087308 */ /* 0x000e620000000800 */
[----:B--2---:R-:W-:Y:S01]  /*4330*/  FADD.FTZ R40, R36, R23 ;  /* 0x0000001724287221 */ /* 0x004fe20000010000 */
[----:B------:R-:W-:-:S06]  /*4340*/  F2FP.F16.F32.PACK_AB R154, R37, R36 ;  /* 0x00000024259a723e */ /* 0x000fcc00000000ff */
[----:B------:R-:W2:Y:S01]  /*4350*/  MUFU.EX2 R26, R26 ;  /* 0x0000001a001a7308 */ /* 0x000ea20000000800 */
[----:B0-----:R-:W-:Y:S01]  /*4360*/  FADD.FTZ R23, R9, R6 ;  /* 0x0000000609177221 */ /* 0x001fe20000010000 */
[----:B------:R-:W-:-:S06]  /*4370*/  FADD.FTZ R6, R37, R40 ;  /* 0x0000002825067221 */ /* 0x000fcc0000010000 */
[----:B------:R-:W0:Y:S01]  /*4380*/  MUFU.EX2 R19, R19 ;  /* 0x0000001300137308 */ /* 0x000e220000000800 */
[C---:B-1----:R-:W-:Y:S01]  /*4390*/  FADD.FTZ R23, R8.reuse, R23 ;  /* 0x0000001708177221 */ /* 0x042fe20000010000 */
[----:B------:R-:W-:-:S06]  /*43a0*/  F2FP.F16.F32.PACK_AB R159, R8, R9 ;  /* 0x00000009089f723e */ /* 0x000fcc00000000ff */
[----:B------:R-:W1:Y:S01]  /*43b0*/  MUFU.EX2 R25, R25 ;  /* 0x0000001900197308 */ /* 0x000e620000000800 */
[----:B--2---:R-:W-:-:S07]  /*43c0*/  FADD.FTZ R12, R26, R23 ;  /* 0x000000171a0c7221 */ /* 0x004fce0000010000 */
[----:B------:R-:W2:Y:S01]  /*43d0*/  MUFU.EX2 R36, R35 ;  /* 0x0000002300247308 */ /* 0x000ea20000000800 */
[C---:B0-----:R-:W-:Y:S01]  /*43e0*/  FADD.FTZ R12, R19.reuse, R12 ;  /* 0x0000000c130c7221 */ /* 0x041fe20000010000 */
[----:B------:R-:W-:-:S03]  /*43f0*/  F2FP.F16.F32.PACK_AB R153, R19, R26 ;  /* 0x0000001a1399723e */ /* 0x000fc600000000ff */
[----:B-1----:R-:W-:-:S04]  /*4400*/  FADD.FTZ R5, R25, R12 ;  /* 0x0000000c19057221 */ /* 0x002fc80000010000 */
[C---:B--2---:R-:W-:Y:S01]  /*4410*/  FADD.FTZ R5, R36.reuse, R5 ;  /* 0x0000000524057221 */ /* 0x044fe20000010000 */
[----:B------:R-:W-:Y:S01]  /*4420*/  F2FP.F16.F32.PACK_AB R155, R36, R25 ;  /* 0x00000019249b723e */ /* 0x000fe200000000ff */
[----:B------:R-:W-:Y:S06]  /*4430*/  @P0 BRA `(.L_x_1965) ;  /* 0x0000000000040947 */ /* 0x000fec0003800000 */
[----:B------:R-:W-:Y:S01]  /*4440*/  BPT.TRAP 0x1 ;  /* 0x000000040000795c */ /* 0x000fe20000300000 */
.L_x_1965:
[----:B------:R-:W-:Y:S01]  /*4450*/  PLOP3.LUT P1, PT, PT, PT, UP0, 0x40, 0x0 ;  /* 0x000000000000781c */ /* 0x000fe20003f2e808 */
[----:B------:R0:W1:-:S12]  /*4460*/  SYNCS.PHASECHK.TRANS64.TRYWAIT P0, [UR38+0x22850], R2 ;  /* 0x02285002ff0075a7 */ /* 0x0000580008000166 */
[----:B0-----:R-:W-:Y:S05]  /*4470*/  @P1 BRA `(.L_x_1966) ;  /* 0x0000000000041947 */ /* 0x001fea0003800000 */
[----:B------:R-:W-:Y:S01]  /*4480*/  BPT.TRAP 0x1 ;  /* 0x000000040000795c */ /* 0x000fe20000300000 */
.L_x_1966:
[----:B-1----:R-:W-:Y:S05]  /*4490*/  @P0 BRA `(.L_x_1967) ;  /* 0x0000000000080947 */ /* 0x002fea0003800000 */
[----:B------:R-:W0:Y:S02]  /*44a0*/  SYNCS.PHASECHK.TRANS64.TRYWAIT P0, [UR38+0x22850], R2 ;  /* 0x02285002ff0075a7 */ /* 0x000e240008000166 */
[----:B0-----:R-:W-:Y:S05]  /*44b0*/  @!P0 BRA `(.L_x_1968) ;  /* 0x0000010000f88947 */ /* 0x001fea0003800000 */
.L_x_1967:
[----:B------:R1:W-:Y:S01]  /*44c0*/  BAR.SYNC.DEFER_BLOCKING R3, 0x100 ;  /* 0x000400030000751d */ /* 0x0003e20000010000 */
[----:B------:R-:W-:Y:S01]  /*44d0*/  UIADD3 UR6, UR38, 0x400, URZ ;  /* 0x0000040026067890 */ /* 0x000fe2000fffe03f */
[----:B------:R-:W-:-:S03]  /*44e0*/  PLOP3.LUT P0, PT, PT, PT, UP0, 0x40, 0x0 ;  /* 0x000000000000781c */ /* 0x000fc60003f0e808 */
[----:B------:R-:W-:Y:S01]  /*44f0*/  USHF.R.U32.HI UR6, URZ, 0x4, UR6 ;  /* 0x000000043f067899 */ /* 0x000fe20008011606 */
[----:B------:R-:W-:Y:S01]  /*4500*/  UMOV UR7, 0x40000040 ;  /* 0x4000004000077882 */ /* 0x000fe20000000000 */
[----:B------:R-:W-:Y:S02]  /*4510*/  UMOV UR11, 0x40000040 ;  /* 0x40000040000b7882 */ /* 0x000fe40000000000 */
[----:B------:R-:W-:-:S04]  /*4520*/  ULOP3.LUT UR6, UR6, 0x3fff, URZ, 0xc0, !UPT ;  /* 0x00003fff06067892 */ /* 0x000fc8000f8ec03f */
[----:B------:R-:W-:-:S04]  /*4530*/  ULOP3.LUT UR6, UR6, 0x3000000, URZ, 0xfc, !UPT ;  /* 0x0300000006067892 */ /* 0x000fc8000f8efc3f */
[----:B------:R-:W-:Y:S01]  /*4540*/  UIADD3 UR10, UR6, 0x80, URZ ;  /* 0x00000080060a7890 */ /* 0x000fe2000fffe03f */
[----:B------:R-:W-:-:S06]  /*4550*/  WARPGROUP.ARRIVE ;  /* 0x00000000000079c5 */ /* 0x000fcc0000000000 */
[----:B------:R-:W-:Y:S03]  /*4560*/  HGMMA.64x256x16.F32 R24, R172, gdesc[UR4].tnspB, RZ, !UPT, gsb0 ;  /* 0x43e00004ac187df0 */ /* 0x000fe6000c0008ff */
        /* <DEDUP_REMOVED lines=29> */
[----:B-1----:R-:W-:Y:S05]  /*4740*/  @P0 BRA `(.L_x_1969) ;  /* 0x0000000000040947 */ /* 0x002fea0003800000 */
[----:B------:R-:W-:Y:S01]  /*4750*/  BPT.TRAP 0x1 ;  /* 0x000000040000795c */ /* 0x000fe20000300000 */
.L_x_1969:
[----:B------:R-:W1:Y:S01]  /*4760*/  S2UR UR26, SR_CTAID.X ;  /* 0x00000000001a79c3 */ /* 0x000e620000002500 */
[----:B------:R-:W-:Y:S01]  /*4770*/  UISETP.NE.AND UP2, UPT, UR40, URZ, UPT ;  /* 0x0000003f2800728c */ /* 0x000fe2000bf45270 */
[----:B0-----:R-:W-:Y:S01]  /*4780*/  VIADD R9, R22, 0xfffffffe ;  /* 0xfffffffe16097836 */ /* 0x001fe20000000000 */
[----:B------:R-:W-:-:S06]  /*4790*/  UISETP.NE.AND UP1, UPT, UR43, URZ, UPT ;  /* 0x0000003f2b00728c */ /* 0x000fcc000bf25270 */
[----:B------:R-:W-:-:S03]  /*47a0*/  PLOP3.LUT P0, PT, PT, PT, UP1, 0x40, 0x0 ;  /* 0x000000000000781c */ /* 0x000fc60003f0e818 */
[----:B------:R-:W-:Y:S01]  /*47b0*/  @UP2 ULDC UR10, c[0x0][0x44c] ;  /* 0x00011300000a2ab9 */ /* 0x000fe20000000800 */
[----:B------:R-:W-:Y:S01]  /*47c0*/  @UP2 ULDC UR7, c[0x0][0x450] ;  /* 0x0001140000072ab9 */ /* 0x000fe20000000800 */
[----:B-1----:R-:W-:-:S04]  /*47d0*/  USHF.L.U32 UR26, UR26, 0x7, URZ ;  /* 0x000000071a1a7899 */ /* 0x002fc8000800063f */
[----:B------:R-:W-:-:S03]  /*47e0*/  UIMAD.WIDE.U32 UR10, UR26, UR10, URZ ;  /* 0x0000000a1a0a72a5 */ /* 0x000fc6000f8e003f */
[----:B------:R-:W-:Y:S01]  /*47f0*/  UMOV UR19, UR26 ;  /* 0x0000001a00137c82 */ /* 0x000fe20008000000 */
[----:B------:R-:W-:Y:S02]  /*4800*/  @UP2 USHF.R.U32.HI UR19, URZ, UR7, UR11 ;  /* 0x000000073f132299 */ /* 0x000fe4000801160b */
[----:B------:R-:W-:-:S04]  /*4810*/  UIADD3 UR7, UR38, 0x22860, URZ ;  /* 0x0002286026077890 */ /* 0x000fc8000fffe03f */
[----:B------:R-:W-:Y:S01]  /*4820*/  IMAD.U32 R2, RZ, RZ, UR19 ;  /* 0x00000013ff027e24 */ /* 0x000fe2000f8e00ff */
[----:B------:R-:W-:-:S04]  /*4830*/  UPRMT UR7, UR5, 0x654, UR7 ;  /* 0x0000065405077896 */ /* 0x000fc80008000007 */
[----:B------:R-:W-:-:S04]  /*4840*/  IADD3 R2, R2, -UR15, R17 ;  /* 0x8000000f02027c10 */ /* 0x000fc8000fffe011 */
[----:B------:R-:W-:Y:S01]  /*4850*/  R2UR UR10, R2 ;  /* 0x00000000020a72ca */ /* 0x000fe200000e0000 */
[----:B------:R-:W-:-:S12]  /*4860*/  SYNCS.ARRIVE.TRANS64.RED.A1T0 RZ, [UR7], RZ ;  /* 0x000000ffffff79a7 */ /* 0x000fd80008100407 */
[----:B------:R-:W-:Y:S01]  /*4870*/  UIADD3 UR18, UR10, UR18, URZ ;  /* 0x000000120a127290 */ /* 0x000fe2000fffe03f */
[----:B------:R-:W-:Y:S11]  /*4880*/  @P0 BRA `(.L_x_1970) ;  /* 0x00000000004c0947 */ /* 0x000ff60003800000 */
[----:B------:R-:W-:Y:S01]  /*4890*/  ISETP.GT.AND P0, PT, R2, RZ, PT ;  /* 0x000000ff0200720c */ /* 0x000fe20003f04270 */
[----:B------:R-:W-:-:S12]  /*48a0*/  UIADD3 UR7, UR10, -0x1, URZ ;  /* 0xffffffff0a077890 */ /* 0x000fd8000fffe03f */
[----:B------:R-:W-:Y:S05]  /*48b0*/  @P0 BRA `(.L_x_1971) ;  /* 0x0000000000200947 */ /* 0x000fea0003800000 */
[----:B------:R-:W-:Y:S01]  /*48c0*/  ULDC UR19, c[0x0][0x9e4] ;  /* 0x0002790000137ab9 */ /* 0x000fe20000000800 */
[----:B------:R-:W-:Y:S02]  /*48d0*/  UIADD3 UR7, -UR10, URZ, URZ ;  /* 0x0000003f0a077290 */ /* 0x000fe4000fffe13f */
[----:B------:R-:W-:-:S11]  /*48e0*/  UISETP.NE.AND UP1, UPT, UR19, 0x1, UPT ;  /* 0x000000011300788c */ /* 0x000fd6000bf25270 */
[----:B------:R-:W-:Y:S02]  /*48f0*/  @UP1 ULDC.64 UR22, c[0x0][0x9e8] ;  /* 0x00027a0000161ab9 */ /* 0x000fe40000000a00 */
[----:B------:R-:W-:-:S04]  /*4900*/  UIMAD.WIDE.U32 UR10, UR7, UR22, URZ ;  /* 0x00000016070a72a5 */ /* 0x000fc8000f8e003f */
[----:B------:R-:W-:-:S04]  /*4910*/  @UP1 USHF.R.U32.HI UR7, URZ, UR23, UR11 ;  /* 0x000000173f071299 */ /* 0x000fc8000801160b */
[----:B------:R-:W-:Y:S01]  /*4920*/  ULOP3.LUT UR7, URZ, UR7, URZ, 0x33, !UPT ;  /* 0x000000073f077292 */ /* 0x000fe2000f8e333f */
[----:B------:R-:W-:Y:S11]  /*4930*/  BRA `(.L_x_1972) ;  /* 0x0000000000147947 */ /* 0x000ff60003800000 */
.L_x_1971:
[----:B------:R-:W-:Y:S02]  /*4940*/  ULDC UR19, c[0x0][0x9e4] ;  /* 0x0002790000137ab9 */ /* 0x000fe40000000800 */
[----:B------:R-:W-:-:S11]  /*4950*/  UISETP.NE.AND UP1, UPT, UR19, 0x1, UPT ;  /* 0x000000011300788c */ /* 0x000fd6000bf25270 */
[----:B------:R-:W-:Y:S02]  /*4960*/  @UP1 ULDC.64 UR22, c[0x0][0x9e8] ;  /* 0x00027a0000161ab9 */ /* 0x000fe40000000a00 */
[----:B------:R-:W-:-:S04]  /*4970*/  UIMAD.WIDE.U32 UR10, UR7, UR22, URZ ;  /* 0x00000016070a72a5 */ /* 0x000fc8000f8e003f */
[----:B------:R-:W-:-:S12]  /*4980*/  @UP1 USHF.R.U32.HI UR7, URZ, UR23, UR11 ;  /* 0x000000173f071299 */ /* 0x000fd8000801160b */
.L_x_1972:
[----:B------:R-:W-:-:S04]  /*4990*/  UIMAD UR7, UR7, UR19, UR19 ;  /* 0x00000013070772a4 */ /* 0x000fc8000f8e0213 */
[----:B------:R-:W-:-:S04]  /*49a0*/  UISETP.LT.AND UP1, UPT, UR18, UR7, UPT ;  /* 0x000000071200728c */ /* 0x000fc8000bf21270 */
[----:B------:R-:W-:-:S12]  /*49b0*/  USEL UR18, UR18, UR7, UP1 ;  /* 0x0000000712127287 */ /* 0x000fd80008800000 */
.L_x_1970:
[----:B------:R-:W-:Y:S01]  /*49c0*/  UIMAD.WIDE UR10, UR18, 0x2aaaaaab, URZ ;  /* 0x2aaaaaab120a78a5 */ /* 0x000fe2000f8e023f */
[----:B------:R-:W-:-:S03]  /*49d0*/  UMOV UR24, URZ ;  /* 0x0000003f00187c82 */ /* 0x000fc60008000000 */
[----:B------:R-:W-:-:S04]  /*49e0*/  USHF.R.U32.HI UR7, URZ, 0x1f, UR11 ;  /* 0x0000001f3f077899 */ /* 0x000fc8000801160b */
[----:B------:R-:W-:-:S04]  /*49f0*/  ULEA.HI.SX32 UR7, UR11, UR7, 0x1c ;  /* 0x000000070b077291 */ /* 0x000fc8000f8fe23f */
[----:B------:R-:W-:-:S04]  /*4a00*/  UISETP.LT.AND UP1, UPT, UR39, UR7, UPT ;  /* 0x000000072700728c */ /* 0x000fc8000bf21270 */
[----:B------:R-:W-:-:S03]  /*4a10*/  USEL UR27, UR39, UR7, !UP1 ;  /* 0x00000007271b7287 */ /* 0x000fc6000c800000 */
[----:B------:R-:W-:-:S03]  /*4a20*/  UMOV UR7, URZ ;  /* 0x0000003f00077c82 */ /* 0x000fc60008000000 */
[----:B------:R-:W-:-:S13]  /*4a30*/  ISETP.GE.AND P0, PT, R9, UR27, PT ;  /* 0x0000001b09007c0c */ /* 0x000fda000bf06270 */
[----:B------:R-:W-:Y:S05]  /*4a40*/  @!P0 BRA `(.L_x_1973) ;  /* 0x0000003400a48947 */ /* 0x000fea0003800000 */
[----:B------:R-:W-:Y:S01]  /*4a50*/  IMAD.MOV.U32 R12, RZ, RZ, R13 ;  /* 0x000000ffff0c7224 */ /* 0x000fe200078e000d */
[----:B------:R-:W-:Y:S01]  /*4a60*/  UMOV UR7, URZ ;  /* 0x0000003f00077c82 */ /* 0x000fe20008000000 */
[----:B------:R-:W-:Y:S01]  /*4a70*/  IMAD.MOV.U32 R11, RZ, RZ, R10 ;  /* 0x000000ffff0b7224 */ /* 0x000fe200078e000a */
[----:B------:R-:W-:Y:S01]  /*4a80*/  UMOV UR24, URZ ;  /* 0x0000003f00187c82 */ /* 0x000fe20008000000 */
[----:B------:R-:W-:Y:S01]  /*4a90*/  ULDC UR31, c[0x0][0x9e4] ;  /* 0x00027900001f7ab9 */ /* 0x000fe20000000800 */
[----:B------:R-:W-:Y:S01]  /*4aa0*/  ULDC UR29, c[0x0][0x288] ;  /* 0x0000a200001d7ab9 */ /* 0x000fe20000000800 */
[----:B------:R-:W-:Y:S01]  /*4ab0*/  ULDC UR32, c[0x0][0x2f0] ;  /* 0x0000bc0000207ab9 */ /* 0x000fe20000000800 */
[----:B------:R-:W-:Y:S01]  /*4ac0*/  ULDC UR33, c[0x0][0x9d8] ;  /* 0x0002760000217ab9 */ /* 0x000fe20000000800 */
[----:B------:R-:W-:Y:S01]  /*4ad0*/  ULDC UR30, c[0x0][0x988] ;  /* 0x00026200001e7ab9 */ /* 0x000fe20000000800 */
[----:B------:R-:W-:-:S05]  /*4ae0*/  ULDC UR34, c[0x0][0x9e0] ;  /* 0x0002780000227ab9 */ /* 0x000fca0000000800 */
.L_x_1992:
[----:B------:R-:W-:Y:S01]  /*4af0*/  UIADD3 UR24, UR24, 0x1, URZ ;  /* 0x0000000118187890 */ /* 0x000fe2000fffe03f */
[----:B------:R-:W-:-:S03]  /*4b00*/  PLOP3.LUT P0, PT, PT, PT, UP0, 0x40, 0x0 ;  /* 0x000000000000781c */ /* 0x000fc60003f0e808 */
[----:B------:R-:W-:-:S04]  /*4b10*/  UISETP.NE.AND UP1, UPT, UR24, 0x2, UPT ;  /* 0x000000021800788c */ /* 0x000fc8000bf25270 */
[----:B------:R-:W-:Y:S02]  /*4b20*/  USEL UR10, URZ, 0x1, UP1 ;  /* 0x000000013f0a7887 */ /* 0x000fe40008800000 */
[----:B------:R-:W-:Y:S02]  /*4b30*/  USEL UR24, UR24, URZ, UP1 ;  /* 0x0000003f18187287 */ /* 0x000fe40008800000 */
[----:B------:R-:W-:Y:S02]  /*4b40*/  ULOP3.LUT UR7, UR7, UR10, URZ, 0x3c, !UPT ;  /* 0x0000000a07077292 */ /* 0x000fe4000f8e3c3f */
[----:B------:R-:W-:Y:S10]  /*4b50*/  @P0 BRA `(.L_x_1974) ;  /* 0x0000000000040947 */ /* 0x000ff40003800000 */
[----:B------:R-:W-:Y:S01]  /*4b60*/  BPT.TRAP 0x1 ;  /* 0x000000040000795c */ /* 0x000fe20000300000 */
.L_x_1974:
[----:B------:R-:W-:Y:S01]  /*4b70*/  PLOP3.LUT P1, PT, PT, PT, UP0, 0x40, 0x0 ;  /* 0x000000000000781c */ /* 0x000fe20003f2e808 */
[----:B------:R-:W-:Y:S01]  /*4b80*/  ULEA UR28, UR24, UR38, 0x3 ;  /* 0x00000026181c7291 */ /* 0x000fe2000f8e183f */
[----:B------:R-:W-:-:S05]  /*4b90*/  IMAD.U32 R8, RZ, RZ, UR7 ;  /* 0x00000007ff087e24 */ /* 0x000fca000f8e00ff */
[----:B------:R-:W-:-:S04]  /*4ba0*/  SHF.L.U32 R8, R8, 0x1f, RZ ;  /* 0x0000001f08087819 */ /* 0x000fc800000006ff */
[----:B------:R0:W1:Y:S02]  /*4bb0*/  SYNCS.PHASECHK.TRANS64.TRYWAIT P0, [UR28+0x22830], R8 ;  /* 0x02283008ff0075a7 */ /* 0x000064000800015c */
[----:B------:R-:W-:Y:S05]  /*4bc0*/  @P1 BRA `(.L_x_1975) ;  /* 0x0000000000041947 */ /* 0x000fea0003800000 */
[----:B------:R-:W-:Y:S01]  /*4bd0*/  BPT.TRAP 0x1 ;  /* 0x000000040000795c */ /* 0x000fe20000300000 */
.L_x_1975:
[----:B-1----:R-:W-:Y:S05]  /*4be0*/  @P0 BRA `(.L_x_1976) ;  /* 0x0000000000080947 */ /* 0x002fea0003800000 */
[----:B------:R-:W1:Y:S02]  /*4bf0*/  SYNCS.PHASECHK.TRANS64.TRYWAIT P0, [UR28+0x22830], R8 ;  /* 0x02283008ff0075a7 */ /* 0x000e64000800015c */
[----:B-1----:R-:W-:Y:S05]  /*4c00*/  @!P0 BRA `(.L_x_1977) ;  /* 0x000000fc003c8947 */ /* 0x002fea0003800000 */
.L_x_1976:
[----:B------:R-:W-:Y:S01]  /*4c10*/  UIMAD UR22, UR24, 0x300, UR4 ;  /* 0x00000300181678a4 */ /* 0x000fe2000f8e0204 */
[----:B------:R-:W-:Y:S01]  /*4c20*/  WARPGROUP.ARRIVE ;  /* 0x00000000000079c5 */ /* 0x000fe20000000000 */
[----:B------:R-:W-:Y:S01]  /*4c30*/  UMOV UR23, 0x40000040 ;  /* 0x4000004000177882 */ /* 0x000fe20000000000 */
[----:B------:R-:W-:Y:S01]  /*4c40*/  UMOV UR11, 0x40000040 ;  /* 0x40000040000b7882 */ /* 0x000fe20000000000 */
[----:B------:R-:W-:Y:S01]  /*4c50*/  UIADD3 UR10, UR22, 0x2, URZ ;  /* 0x00000002160a7890 */ /* 0x000fe2000fffe03f */
[----:B------:R-:W-:Y:S01]  /*4c60*/  PLOP3.LUT P0, PT, PT, PT, UP0, 0x40, 0x0 ;  /* 0x000000000000781c */ /* 0x000fe20003f0e808 */
[----:B------:R-:W-:Y:S01]  /*4c70*/  UIADD3 UR14, UR22, 0x4, URZ ;  /* 0x00000004160e7890 */ /* 0x000fe2000fffe03f */
[----:B------:R-:W-:Y:S01]  /*4c80*/  IADD3 R0, -R16, 0xb, RZ ;  /* 0x0000000b10007810 */ /* 0x000fe20007ffe1ff */
[----:B------:R-:W-:Y:S01]  /*4c90*/  UMOV UR15, 0x40000040 ;  /* 0x40000040000f7882 */ /* 0x000fe20000000000 */
        /* <DEDUP_REMOVED lines=14> */
[----:B------:R-:W-:Y:S05]  /*4d80*/  @P0 BRA `(.L_x_1978) ;  /* 0x0000000000040947 */ /* 0x000fea0003800000 */
[----:B------:R-:W-:Y:S01]  /*4d90*/  BPT.TRAP 0x1 ;  /* 0x000000040000795c */ /* 0x000fe20000300000 */
.L_x_1978:
[----:B------:R-:W-:Y:S01]  /*4da0*/  UISETP.NE.AND UP2, UPT, UR40, URZ, UPT ;  /* 0x0000003f2800728c */ /* 0x000fe2000bf45270 */
[----:B------:R-:W-:Y:S01]  /*4db0*/  FMUL.FTZ R19, R162, UR33 ;  /* 0x00000021a2137c20 */ /* 0x000fe20008410000 */
[----:B------:R-:W-:Y:S01]  /*4dc0*/  FMUL.FTZ R162, R187, UR33 ;  /* 0x00000021bba27c20 */ /* 0x000fe20008410000 */
[----:B------:R-:W-:Y:S01]  /*4dd0*/  FMUL.FTZ R202, R157, UR33 ;  /* 0x000000219dca7c20 */ /* 0x000fe20008410000 */
[----:B------:R-:W-:Y:S02]  /*4de0*/  IMAD.MOV.U32 R187, RZ, RZ, R4 ;  /* 0x000000ffffbb7224 */ /* 0x000fe400078e0004 */
[----:B------:R-:W-:Y:S01]  /*4df0*/  FMUL.FTZ R157, R178, UR33 ;  /* 0x00000021b29d7c20 */ /* 0x000fe20008410000 */
[----:B------:R-:W-:Y:S01]  /*4e00*/  PLOP3.LUT P0, PT, PT, PT, UP2, 0x80, 0x0 ;  /* 0x000000000000781c */ /* 0x000fe20003f0f028 */
[----:B------:R-:W-:Y:S01]  /*4e10*/  FMUL.FTZ R178, R184, UR33 ;  /* 0x00000021b8b27c20 */ /* 0x000fe20008410000 */
[----:B------:R-:W-:Y:S01]  /*4e20*/  PLOP3.LUT P1, PT, PT, PT, UP2, 0x80, 0x0 ;  /* 0x000000000000781c */ /* 0x000fe20003f2f028 */
[----:B------:R-:W-:Y:S01]  /*4e30*/  FMUL.FTZ R184, R188, UR33 ;  /* 0x00000021bcb87c20 */ /* 0x000fe20008410000 */
[----:B------:R-:W-:Y:S01]  /*4e40*/  IMAD R188, R9, -0x60, RZ ;  /* 0xffffffa009bc7824 */ /* 0x000fe200078e02ff */
[----:B------:R-:W-:Y:S01]  /*4e50*/  @UP2 ULDC UR10, c[0x0][0x44c] ;  /* 0x00011300000a2ab9 */ /* 0x000fe20000000800 */
[----:B------:R-:W-:Y:S01]  /*4e60*/  FMUL.FTZ R208, R169, UR33 ;  /* 0x00000021a9d07c20 */ /* 0x000fe20008410000 */
[----:B------:R-:W-:Y:S01]  /*4e70*/  FMUL.FTZ R10, R155, UR33 ;  /* 0x000000219b0a7c20 */ /* 0x000fe20008410000 */
[----:B------:R-:W-:Y:S01]  /*4e80*/  FMUL.FTZ R203, R156, UR33 ;  /* 0x000000219ccb7c20 */ /* 0x000fe20008410000 */
[----:B------:R-:W-:Y:S01]  /*4e90*/  UISETP.NE.AND UP1, UPT, UR43, URZ, UPT ;  /* 0x0000003f2b00728c */ /* 0x000fe2000bf25270 */
[----:B------:R-:W-:Y:S01]  /*4ea0*/  FMUL.FTZ R155, R174, UR33 ;  /* 0x00000021ae9b7c20 */ /* 0x000fe20008410000 */
[----:B------:R-:W-:Y:S01]  /*4eb0*/  FMUL.FTZ R156, R175, UR33 ;  /* 0x00000021af9c7c20 */ /* 0x000fe20008410000 */
[----:B------:R-:W-:Y:S01]  /*4ec0*/  FMUL.FTZ R201, R152, UR33 ;  /* 0x0000002198c97c20 */ /* 0x000fe20008410000 */
[----:B------:R-:W-:Y:S01]  /*4ed0*/  @P0 IMAD.HI.U32 R22, R4, UR10, RZ ;  /* 0x0000000a04160c27 */ /* 0x000fe2000f8e00ff */
[----:B------:R-:W-:-:S03]  /*4ee0*/  @UP2 ULDC UR10, c[0x0][0x450] ;  /* 0x00011400000a2ab9 */ /* 0x000fc60000000800 */
[----:B------:R-:W-:Y:S01]  /*4ef0*/  FMUL.FTZ R14, R158, UR33 ;  /* 0x000000219e0e7c20 */ /* 0x000fe20008410000 */
[----:B------:R-:W-:Y:S01]  /*4f00*/  FMUL.FTZ R15, R159, UR33 ;  /* 0x000000219f0f7c20 */ /* 0x000fe20008410000 */
[----:B------:R-:W-:Y:S01]  /*4f10*/  FMUL.FTZ R205, R160, UR33 ;  /* 0x00000021a0cd7c20 */ /* 0x000fe20008410000 */
[----:B------:R-:W-:Y:S01]  /*4f20*/  @P1 SHF.R.U32.HI R187, RZ, UR10, R22 ;  /* 0x0000000affbb1c19 */ /* 0x000fe20008011616 */
[----:B------:R-:W-:Y:S02]  /*4f30*/  VIADD R22, R188, 0x1 ;  /* 0x00000001bc167836 */ /* 0x000fe40000000000 */
[----:B------:R-:W-:Y:S01]  /*4f40*/  FMUL.FTZ R174, R176, UR33 ;  /* 0x00000021b0ae7c20 */ /* 0x000fe20008410000 */
[----:B------:R-:W-:Y:S01]  /*4f50*/  FMUL.FTZ R175, R177, UR33 ;  /* 0x00000021b1af7c20 */ /* 0x000fe20008410000 */
[----:B------:R-:W-:Y:S01]  /*4f60*/  FMUL.FTZ R200, R153, UR33 ;  /* 0x0000002199c87c20 */ /* 0x000fe20008410000 */
[----:B------:R-:W3:Y:S01]  /*4f70*/  SHFL.IDX PT, R169, R187, RZ, 0x1c1f ;  /* 0x001c1fffbba97589 */ /* 0x000ee200000e0000 */
[----:B-1----:R-:W-:Y:S01]  /*4f80*/  FMUL.FTZ R13, R154, UR33 ;  /* 0x000000219a0d7c20 */ /* 0x002fe20008410000 */
        /* <DEDUP_REMOVED lines=28> */
[----:B------:R-:W-:-:S02]  /*5150*/  IMAD R23, R7, -0x2, R22 ;  /* 0xfffffffe07177824 */ /* 0x000fc400078e0216 */
[----:B------:R-:W-:Y:S01]  /*5160*/  FMUL.FTZ R168, R199, UR33 ;  /* 0x00000021c7a87c20 */ /* 0x000fe20008410000 */
[----:B------:R-:W-:Y:S01]  /*5170*/  UIADD3 UR10, UR28, 0x22840, URZ ;  /* 0x000228401c0a7890 */ /* 0x000fe2000fffe03f */
[----:B------:R-:W-:Y:S01]  /*5180*/  PLOP3.LUT P0, PT, PT, PT, UP1, 0x40, 0x0 ;  /* 0x000000000000781c */ /* 0x000fe20003f0e818 */
[----:B------:R-:W-:Y:S01]  /*5190*/  IMAD R23, R18, UR32, R23 ;  /* 0x0000002012177c24 */ /* 0x000fe2000f8e0217 */
[----:B------:R-:W1:Y:S01]  /*51a0*/  MUFU.TANH R201, R201 ;  /* 0x000000c900c97308 */ /* 0x000e620000002400 */
[----:B------:R-:W-:Y:S01]  /*51b0*/  UPRMT UR10, UR5, 0x654, UR10 ;  /* 0x00000654050a7896 */ /* 0x000fe2000800000a */
[----:B------:R-:W-:Y:S02]  /*51c0*/  UMOV UR15, UR29 ;  /* 0x0000001d000f7c82 */ /* 0x000fe40008000000 */
[----:B------:R-:W-:-:S04]  /*51d0*/  VIADD R23, R23, -UR15 ;  /* 0x8000000f17177c36 */ /* 0x000fc80008000000 */
[----:B------:R-:W4:Y:S01]  /*51e0*/  MUFU.TANH R200, R200 ;  /* 0x000000c800c87308 */ /* 0x000f220000002400 */
[C---:B------:R-:W-:Y:S01]  /*51f0*/  VIADD R189, R23.reuse, UR25 ;  /* 0x0000001917bd7c36 */ /* 0x040fe20008000000 */
[----:B------:R-:W-:Y:S01]  /*5200*/  IADD3 R186, R23, UR34, RZ ;  /* 0x0000002217ba7c10 */ /* 0x000fe2000fffe0ff */
[----:B------:R-:W-:Y:S02]  /*5210*/  SYNCS.ARRIVE.TRANS64.RED.A1T0 RZ, [UR10], RZ ;  /* 0x000000ffffff79a7 */ /* 0x000fe4000810040a */
[----:B---3--:R-:W-:Y:S02]  /*5220*/  IMAD.IADD R191, R169, 0x1, R189 ;  /* 0x00000001a9bf7824 */ /* 0x008fe400078e02bd */
[----:B------:R-:W-:Y:S01]  /*5230*/  IMAD.IADD R190, R186, 0x1, R169 ;  /* 0x00000001babe7824 */ /* 0x000fe200078e02a9 */
[----:B------:R-:W3:Y:S08]  /*5240*/  MUFU.TANH R13, R13 ;  /* 0x0000000d000d7308 */ /* 0x000ef00000002400 */
        /* <DEDUP_REMOVED lines=45> */
[----:B-1-34-:R-:W-:Y:S05]  /*5520*/  @P0 BRA `(.L_x_1979) ;  /* 0x00000000005c0947 */ /* 0x01afea0003800000 */
[----:B------:R-:W-:Y:S01]  /*5530*/  IMAD R22, R18, UR32, R169 ;  /* 0x0000002012167c24 */ /* 0x000fe2000f8e02a9 */
[----:B------:R-:W-:Y:S03]  /*5540*/  BSSY B0, `(.L_x_1980) ;  /* 0x0000011000007945 */ /* 0x000fe60003800000 */
[----:B------:R-:W-:-:S05]  /*5550*/  VIADD R169, R22, -UR15 ;  /* 0x8000000f16a97c36 */ /* 0x000fca0008000000 */
[----:B------:R-:W-:-:S13]  /*5560*/  ISETP.GT.AND P0, PT, R169, -0x1, PT ;  /* 0xffffffffa900780c */ /* 0x000fda0003f04270 */
[----:B------:R-:W-:Y:S05]  /*5570*/  @P0 BRA `(.L_x_1981) ;  /* 0x0000000000200947 */ /* 0x000fea0003800000 */
[----:B------:R-:W-:Y:S01]  /*5580*/  IMAD.U32 R171, RZ, RZ, UR31 ;  /* 0x0000001fffab7e24 */ /* 0x000fe2000f8e00ff */
[----:B------:R-:W-:-:S04]  /*5590*/  LOP3.LUT R169, RZ, R169, RZ, 0x33, !PT ;  /* 0x000000a9ffa97212 */ /* 0x000fc800078e33ff */
[----:B------:R-:W-:-:S13]  /*55a0*/  ISETP.NE.AND P0, PT, R171, 0x1, PT ;  /* 0x00000001ab00780c */ /* 0x000fda0003f05270 */
[----:B------:R-:W1:Y:S02]  /*55b0*/  @P0 LDC.64 R22, c[0x0][0x9e8] ;  /* 0x00027a00ff160b82 */ /* 0x000e640000000a00 */
[----:B-1----:R-:W-:-:S05]  /*55c0*/  @P0 IMAD.HI.U32 R22, R169, R22, RZ ;  /* 0x00000016a9160227 */ /* 0x002fca00078e00ff */
[----:B------:R-:W-:-:S04]  /*55d0*/  @P0 SHF.R.U32.HI R169, RZ, R23, R22 ;  /* 0x00000017ffa90219 */ /* 0x000fc80000011616 */
[----:B------:R-:W-:Y:S01]  /*55e0*/  LOP3.LUT R169, RZ, R169, RZ, 0x33, !PT ;  /* 0x000000a9ffa97212 */ /* 0x000fe200078e33ff */
[----:B------:R-:W-:Y:S06]  /*55f0*/  BRA `(.L_x_1982) ;  /* 0x0000000000147947 */ /* 0x000fec0003800000 */
.L_x_1981:
[----:B------:R-:W-:-:S05]  /*5600*/  IMAD.U32 R171, RZ, RZ, UR31 ;  /* 0x0000001fffab7e24 */ /* 0x000fca000f8e00ff */
[----:B------:R-:W-:-:S13]  /*5610*/  ISETP.NE.AND P0, PT, R171, 0x1, PT ;  /* 0x00000001ab00780c */ /* 0x000fda0003f05270 */
[----:B------:R-:W1:Y:S02]  /*5620*/  @P0 LDC.64 R22, c[0x0][0x9e8] ;  /* 0x00027a00ff160b82 */ /* 0x000e640000000a00 */
[----:B-1----:R-:W-:-:S05]  /*5630*/  @P0 IMAD.HI.U32 R22, R169, R22, RZ ;  /* 0x00000016a9160227 */ /* 0x002fca00078e00ff */
[----:B------:R-:W-:-:S07]  /*5640*/  @P0 SHF.R.U32.HI R169, RZ, R23, R22 ;  /* 0x00000017ffa90219 */ /* 0x000fce0000011616 */
.L_x_1982:
[----:B------:R-:W-:Y:S05]  /*5650*/  BSYNC B0 ;  /* 0x0000000000007941 */ /* 0x000fea0003800000 */
.L_x_1980:
[----:B------:R-:W-:-:S04]  /*5660*/  IMAD R22, R7, -0x2, R188 ;  /* 0xfffffffe07167824 */ /* 0x000fc800078e02bc */
[----:B------:R-:W-:-:S05]  /*5670*/  IMAD R22, R169, R171, R22 ;  /* 0x000000aba9167224 */ /* 0x000fca00078e0216 */
[----:B------:R-:W-:Y:S02]  /*5680*/  VIADDMNMX R190, R22, R171, R190, PT ;  /* 0x000000ab16be7246 */ /* 0x000fe400038001be */
[----:B------:R-:W-:-:S07]  /*5690*/  VIMNMX R191, R191, R22, !PT ;  /* 0x00000016bfbf7248 */ /* 0x000fce0007fe0100 */
.L_x_1979:
[----:B------:R-:W-:Y:S01]  /*56a0*/  ISETP.GE.AND P1, PT, R188, 0x1, PT ;  /* 0x00000001bc00780c */ /* 0x000fe20003f26270 */
[----:B------:R-:W1:Y:S01]  /*56b0*/  SHFL.IDX PT, R23, R187, 0x1, 0x1c1f ;  /* 0x003c1f00bb177f89 */ /* 0x000e6200000e0000 */
[----:B------:R-:W-:Y:S01]  /*56c0*/  LOP3.LUT R2, R2, 0xfffdffff, RZ, 0xc0, !PT ;  /* 0xfffdffff02027812 */ /* 0x000fe200078ec0ff */
[----:B------:R-:W-:Y:S01]  /*56d0*/  UISETP.NE.AND UP1, UPT, UR43, URZ, UPT ;  /* 0x0000003f2b00728c */ /* 0x000fe2000bf25270 */
[----:B------:R-:W-:Y:S02]  /*56e0*/  ISETP.GT.AND P3, PT, R191, RZ, !P1 ;  /* 0x000000ffbf00720c */ /* 0x000fe40004f64270 */
[C---:B------:R-:W-:Y:S02]  /*56f0*/  ISETP.GE.AND P5, PT, R188.reuse, 0xa, PT ;  /* 0x0000000abc00780c */ /* 0x040fe40003fa6270 */
[C---:B------:R-:W-:Y:S02]  /*5700*/  ISETP.GE.AND P0, PT, R188.reuse, 0x2, PT ;  /* 0x00000002bc00780c */ /* 0x040fe40003f06270 */
[----:B------:R-:W-:-:S02]  /*5710*/  ISETP.GE.AND P4, PT, R188, 0x11, PT ;  /* 0x00000011bc00780c */ /* 0x000fc40003f86270 */
[----:B------:R-:W-:Y:S02]  /*5720*/  ISETP.GT.AND P2, PT, R191, 0x1, !P0 ;  /* 0x00000001bf00780c */ /* 0x000fe40004744270 */
[----:B------:R-:W-:Y:S02]  /*5730*/  @P1 LOP3.LUT R2, R2, 0x20000, RZ, 0xfc, !PT ;  /* 0x0002000002021812 */ /* 0x000fe400078efcff */
[----:B------:R-:W-:Y:S02]  /*5740*/  ISETP.GE.AND P1, PT, R188, 0x9, PT ;  /* 0x00000009bc00780c */ /* 0x000fe40003f26270 */
[----:B------:R-:W-:Y:S02]  /*5750*/  LOP3.LUT R2, R2, 0xfffffffd, RZ, 0xc0, !PT ;  /* 0xfffffffd02027812 */ /* 0x000fe400078ec0ff */
[C---:B------:R-:W-:Y:S02]  /*5760*/  ISETP.LT.OR P2, PT, R190.reuse, 0x2, P2 ;  /* 0x00000002be00780c */ /* 0x040fe40001741670 */
[----:B------:R-:W-:-:S02]  /*5770*/  ISETP.LT.OR P3, PT, R190, 0x1, P3 ;  /* 0x00000001be00780c */ /* 0x000fc40001f61670 */
[----:B------:R-:W-:Y:S01]  /*5780*/  FSEL R200, R200, -INF , !P2 ;  /* 0xff800000c8c87808 */ /* 0x000fe20005000000 */
[--C-:B-1----:R-:W-:Y:S01]  /*5790*/  IMAD.IADD R186, R186, 0x1, R23.reuse ;  /* 0x00000001baba7824 */ /* 0x102fe200078e0217 */
[----:B------:R-:W-:Y:S01]  /*57a0*/  FSEL R170, R201, -INF , !P3 ;  /* 0xff800000c9aa7808 */ /* 0x000fe20005800000 */
[----:B------:R-:W-:Y:S01]  /*57b0*/  IMAD.IADD R193, R189, 0x1, R23 ;  /* 0x00000001bdc17824 */ /* 0x000fe200078e0217 */
[C---:B------:R-:W-:Y:S02]  /*57c0*/  ISETP.GT.AND P2, PT, R191.reuse, 0x9, !P5 ;  /* 0x00000009bf00780c */ /* 0x040fe40006f44270 */
[----:B------:R-:W-:Y:S02]  /*57d0*/  @P1 LOP3.LUT R2, R2, 0x2, RZ, 0xfc, !PT ;  /* 0x0000000202021812 */ /* 0x000fe400078efcff */
[----:B------:R-:W-:Y:S02]  /*57e0*/  ISETP.GT.AND P1, PT, R191, 0x8, !P1 ;  /* 0x00000008bf00780c */ /* 0x000fe40004f24270 */
[----:B------:R-:W-:-:S02]  /*57f0*/  LOP3.LUT R2, R2, 0xfffffffb, RZ, 0xc0, !PT ;  /* 0xfffffffb02027812 */ /* 0x000fc400078ec0ff */
[----:B------:R-:W-:Y:S02]  /*5800*/  ISETP.LT.OR P1, PT, R190, 0x9, P1 ;  /* 0x00000009be00780c */ /* 0x000fe40000f21670 */
[----:B------:R-:W-:Y:S02]  /*5810*/  @P5 LOP3.LUT R2, R2, 0x4, RZ, 0xfc, !PT ;  /* 0x0000000402025812 */ /* 0x000fe400078efcff */
[----:B------:R-:W-:Y:S02]  /*5820*/  ISETP.GE.AND P3, PT, R188, 0x12, PT ;  /* 0x00000012bc00780c */ /* 0x000fe40003f66270 */
[----:B------:R-:W-:Y:S02]  /*5830*/  LOP3.LUT R2, R2, 0xfffffff7, RZ, 0xc0, !PT ;  /* 0xfffffff702027812 */ /* 0x000fe400078ec0ff */
[----:B0-----:R-:W-:Y:S02]  /*5840*/  FSEL R203, R203, -INF , !P1 ;  /* 0xff800000cbcb7808 */ /* 0x001fe40004800000 */
[----:B------:R-:W-:-:S02]  /*5850*/  ISETP.GT.AND P1, PT, R191, 0x10, !P4 ;  /* 0x00000010bf00780c */ /* 0x000fc40006724270 */
[----:B------:R-:W-:Y:S02]  /*5860*/  ISETP.LT.OR P2, PT, R190, 0xa, P2 ;  /* 0x0000000abe00780c */ /* 0x000fe40001741670 */
[----:B------:R-:W-:Y:S02]  /*5870*/  @P4 LOP3.LUT R2, R2, 0x8, RZ, 0xfc, !PT ;  /* 0x0000000802024812 */ /* 0x000fe400078efcff */
[----:B------:R-:W-:Y:S02]  /*5880*/  ISETP.LT.OR P1, PT, R190, 0x11, P1 ;  /* 0x00000011be00780c */ /* 0x000fe40000f21670 */
[----:B------:R-:W-:Y:S02]  /*5890*/  FSEL R202, R202, -INF , !P2 ;  /* 0xff800000caca7808 */ /* 0x000fe40005000000 */
[----:B------:R-:W-:Y:S02]  /*58a0*/  ISETP.GE.AND P2, PT, R188, 0x19, PT ;  /* 0x00000019bc00780c */ /* 0x000fe40003f46270 */
[----:B------:R-:W-:-:S02]  /*58b0*/  LOP3.LUT R2, R2, 0xffffffef, RZ, 0xc0, !PT ;  /* 0xffffffef02027812 */ /* 0x000fc400078ec0ff */
[----:B------:R-:W-:Y:S02]  /*58c0*/  FSEL R205, R205, -INF , !P1 ;  /* 0xff800000cdcd7808 */ /* 0x000fe40004800000 */
[----:B------:R-:W-:Y:S02]  /*58d0*/  ISETP.GT.AND P1, PT, R191, 0x11, !P3 ;  /* 0x00000011bf00780c */ /* 0x000fe40005f24270 */
[----:B------:R-:W-:Y:S02]  /*58e0*/  @P3 LOP3.LUT R2, R2, 0x10, RZ, 0xfc, !PT ;  /* 0x0000001002023812 */ /* 0x000fe400078efcff */
[----:B------:R-:W-:Y:S02]  /*58f0*/  ISETP.LT.OR P1, PT, R190, 0x12, P1 ;  /* 0x00000012be00780c */ /* 0x000fe40000f21670 */
[----:B------:R-:W-:Y:S02]  /*5900*/  LOP3.LUT R2, R2, 0xffffffdf, RZ, 0xc0, !PT ;  /* 0xffffffdf02027812 */ /* 0x000fe400078ec0ff */
[----:B------:R-:W-:-:S02]  /*5910*/  FSEL R204, R204, -INF , !P1 ;  /* 0xff800000cccc7808 */ /* 0x000fc40004800000 */
[----:B------:R-:W-:Y:S02]  /*5920*/  @P2 LOP3.LUT R2, R2, 0x20, RZ, 0xfc, !PT ;  /* 0x0000002002022812 */ /* 0x000fe400078efcff */
[----:B------:R-:W-:Y:S02]  /*5930*/  ISETP.GT.AND P1, PT, R191, 0x18, !P2 ;  /* 0x00000018bf00780c */ /* 0x000fe40005724270 */
[----:B------:R-:W-:Y:S02]  /*5940*/  ISETP.GE.AND P2, PT, R188, 0x1a, PT ;  /* 0x0000001abc00780c */ /* 0x000fe40003f46270 */
[----:B------:R-:W-:Y:S02]  /*5950*/  ISETP.LT.OR P1, PT, R190, 0x19, P1 ;  /* 0x00000019be00780c */ /* 0x000fe40000f21670 */
[----:B------:R-:W-:Y:S02]  /*5960*/  LOP3.LUT R2, R2, 0xfffeffff, RZ, 0xc0, !PT ;  /* 0xfffeffff02027812 */ /* 0x000fe400078ec0ff */
[----:B------:R-:W-:-:S02]  /*5970*/  FSEL R207, R207, -INF , !P1 ;  /* 0xff800000cfcf7808 */ /* 0x000fc40004800000 */
[----:B------:R-:W-:-:S04]  /*5980*/  ISETP.GT.AND P1, PT, R191, 0x19, !P2 ;  /* 0x00000019bf00780c */ /* 0x000fc80005724270 */
[----:B------:R-:W-:Y:S02]  /*5990*/  ISETP.LT.OR P1, PT, R190, 0x1a, P1 ;  /* 0x0000001abe00780c */ /* 0x000fe40000f21670 */
[----:B------:R-:W-:Y:S02]  /*59a0*/  @P2 LOP3.LUT R2, R2, 0x10000, RZ, 0xfc, !PT ;  /* 0x0001000002022812 */ /* 0x000fe400078efcff */
[----:B------:R-:W-:Y:S02]  /*59b0*/  ISETP.GE.AND P2, PT, R188, 0x21, PT ;  /* 0x00000021bc00780c */ /* 0x000fe40003f46270 */
[----:B------:R-:W-:Y:S02]  /*59c0*/  LOP3.LUT R2, R2, 0xffff7fff, RZ, 0xc0, !PT ;  /* 0xffff7fff02027812 */ /* 0x000fe400078ec0ff */
[----:B------:R-:W-:Y:S02]  /*59d0*/  FSEL R206, R206, -INF , !P1 ;  /* 0xff800000cece7808 */ /* 0x000fe40004800000 */
[----:B------:R-:W-:-:S04]  /*59e0*/  ISETP.GT.AND P1, PT, R191, 0x20, !P2 ;  /* 0x00000020bf00780c */ /* 0x000fc80005724270 */
[----:B------:R-:W-:-:S03]  /*59f0*/  ISETP.LT.OR P1, PT, R190, 0x21, P1 ;  /* 0x00000021be00780c */ /* 0x000fc60000f21670 */
        /* <DEDUP_REMOVED lines=44> */
[----:B------:R-:W-:Y:S02]  /*5cc0*/  FSEL R177, R177, -INF , !P1 ;  /* 0xff800000b1b17808 */ /* 0x000fe40004800000 */
[----:B------:R-:W-:Y:S02]  /*5cd0*/  LOP3.LUT R2, R2, 0xffffff7f, RZ, 0xc0, !PT ;  /* 0xffffff7f02027812 */ /* 0x000fe400078ec0ff */
[----:B------:R-:W-:-:S04]  /*5ce0*/  ISETP.GT.AND P1, PT, R191, 0x40, !P2 ;  /* 0x00000040bf00780c */ /* 0x000fc80005724270 */
[----:B------:R-:W-:-:S03]  /*5cf0*/  ISETP.LT.OR P1, PT, R190, 0x41, P1 ;  /* 0x00000041be00780c */ /* 0x000fc60000f21670 */
[----:B------:R-:W-:Y:S02]  /*5d00*/  @P2 LOP3.LUT R2, R2, 0x80, RZ, 0xfc, !PT ;  /* 0x0000008002022812 */ /* 0x000fe400078efcff */
[----:B------:R-:W-:Y:S02]  /*5d10*/  ISETP.GE.AND P2, PT, R188, 0x42, PT ;  /* 0x00000042bc00780c */ /* 0x000fe40003f46270 */
[----:B------:R-:W-:Y:S02]  /*5d20*/  FSEL R178, R178, -INF , !P1 ;  /* 0xff800000b2b27808 */ /* 0x000fe40004800000 */
[----:B------:R-:W-:Y:S02]  /*5d30*/  ISETP.GT.AND P1, PT, R191, 0x41, !P2 ;  /* 0x00000041bf00780c */ /* 0x000fe40005724270 */
[----:B------:R-:W-:Y:S02]  /*5d40*/  LOP3.LUT R2, R2, 0xffffffbf, RZ, 0xc0, !PT ;  /* 0xffffffbf02027812 */ /* 0x000fe400078ec0ff */
[----:B------:R-:W-:-:S04]  /*5d50*/  ISETP.LT.OR P1, PT, R190, 0x42, P1 ;  /* 0x00000042be00780c */ /* 0x000fc80000f21670 */
[----:B------:R-:W-:Y:S02]  /*5d60*/  FSEL R185, R185, -INF , !P1 ;  /* 0xff800000b9b97808 */ /* 0x000fe40004800000 */
[----:B------:R-:W-:Y:S02]  /*5d70*/  ISETP.GE.AND P1, PT, R188, 0x49, PT ;  /* 0x00000049bc00780c */ /* 0x000fe40003f26270 */
[----:B------:R-:W-:Y:S02]  /*5d80*/  @P2 LOP3.LUT R2, R2, 0x40, RZ, 0xfc, !PT ;  /* 0x0000004002022812 */ /* 0x000fe400078efcff */
[----:B------:R-:W-:Y:S02]  /*5d90*/  ISETP.GT.AND P2, PT, R191, 0x48, !P1 ;  /* 0x00000048bf00780c */ /* 0x000fe40004f44270 */
[----:B------:R-:W-:Y:S02]  /*5da0*/  LOP3.LUT R2, R2, 0xfffffffe, RZ, 0xc0, !PT ;  /* 0xfffffffe02027812 */ /* 0x000fe400078ec0ff */
        /* <DEDUP_REMOVED lines=18> */
[----:B------:R-:W-:-:S13]  /*5ed0*/  ISETP.GE.AND P6, PT, R188, 0x5a, PT ;  /* 0x0000005abc00780c */ /* 0x000fda0003fc6270 */
[----:B------:R-:W-:Y:S02]  /*5ee0*/  @P6 LOP3.LUT R2, R2, 0x1, RZ, 0xfc, !PT ;  /* 0x0000000102026812 */ /* 0x000fe400078efcff */
[----:B------:R-:W-:-:S04]  /*5ef0*/  ISETP.GT.AND P6, PT, R191, 0x59, !P6 ;  /* 0x00000059bf00780c */ /* 0x000fc800077c4270 */
[----:B------:R-:W-:-:S04]  /*5f00*/  ISETP.LT.OR P6, PT, R190, 0x5a, P6 ;  /* 0x0000005abe00780c */ /* 0x000fc800037c1670 */
[----:B------:R-:W-:Y:S02]  /*5f10*/  FSEL R179, R179, -INF , !P6 ;  /* 0xff800000b3b37808 */ /* 0x000fe40007000000 */
[----:B------:R-:W-:-:S13]  /*5f20*/  PLOP3.LUT P6, PT, PT, PT, UP1, 0x40, 0x0 ;  /* 0x000000000000781c */ /* 0x000fda0003fce818 */
[----:B------:R-:W-:Y:S05]  /*5f30*/  @P6 BRA `(.L_x_1983) ;  /* 0x00000000005c6947 */ /* 0x000fea0003800000 */
        /* <DEDUP_REMOVED lines=8> */
[----:B------:R-:W0:Y:S02]  /*5fc0*/  @P6 LDC.64 R22, c[0x0][0x9e8] ;  /* 0x00027a00ff166b82 */ /* 0x000e240000000a00 */
[----:B0-----:R-:W-:-:S05]  /*5fd0*/  @P6 IMAD.HI.U32 R22, R187, R22, RZ ;  /* 0x00000016bb166227 */ /* 0x001fca00078e00ff */
[----:B------:R-:W-:-:S04]  /*5fe0*/  @P6 SHF.R.U32.HI R187, RZ, R23, R22 ;  /* 0x00000017ffbb6219 */ /* 0x000fc80000011616 */
[----:B------:R-:W-:Y:S01]  /*5ff0*/  LOP3.LUT R187, RZ, R187, RZ, 0x33, !PT ;  /* 0x000000bbffbb7212 */ /* 0x000fe200078e33ff */
[----:B------:R-:W-:Y:S06]  /*6000*/  BRA `(.L_x_1986) ;  /* 0x0000000000147947 */ /* 0x000fec0003800000 */
.L_x_1985:
[----:B------:R-:W-:-:S05]  /*6010*/  IMAD.U32 R190, RZ, RZ, UR31 ;  /* 0x0000001fffbe7e24 */ /* 0x000fca000f8e00ff */
[----:B------:R-:W-:-:S13]  /*6020*/  ISETP.NE.AND P6, PT, R190, 0x1, PT ;  /* 0x00000001be00780c */ /* 0x000fda0003fc5270 */
[----:B------:R-:W0:Y:S02]  /*6030*/  @P6 LDC.64 R22, c[0x0][0x9e8] ;  /* 0x00027a00ff166b82 */ /* 0x000e240000000a00 */
[----:B0-----:R-:W-:-:S05]  /*6040*/  @P6 IMAD.HI.U32 R22, R187, R22, RZ ;  /* 0x00000016bb166227 */ /* 0x001fca00078e00ff */
[----:B------:R-:W-:-:S07]  /*6050*/  @P6 SHF.R.U32.HI R187, RZ, R23, R22 ;  /* 0x00000017ffbb6219 */ /* 0x000fce0000011616 */
.L_x_1986:
[----:B------:R-:W-:Y:S05]  /*6060*/  BSYNC B0 ;  /* 0x0000000000007941 */ /* 0x000fea0003800000 */
.L_x_1984:
[----:B------:R-:W-:-:S04]  /*6070*/  IMAD R188, R7, -0x2, R188 ;  /* 0xfffffffe07bc7824 */ /* 0x000fc800078e02bc */
[----:B------:R-:W-:-:S05]  /*6080*/  IMAD R187, R187, R190, R188 ;  /* 0x000000bebbbb7224 */ /* 0x000fca00078e02bc */
[----:B------:R-:W-:Y:S02]  /*6090*/  VIADDMNMX R186, R187, R190, R186, PT ;  /* 0x000000bebbba7246 */ /* 0x000fe400038001ba */
[----:B------:R-:W-:-:S07]  /*60a0*/  VIMNMX R193, R193, R187, !PT ;  /* 0x000000bbc1c17248 */ /* 0x000fce0007fe0100 */
.L_x_1983:
[----:B------:R-:W-:Y:S01]  /*60b0*/  ISETP.GT.AND P0, PT, R193, 0x1, !P0 ;  /* 0x00000001c100780c */ /* 0x000fe20004704270 */
[----:B------:R-:W-:Y:S01]  /*60c0*/  UMOV UR14, UR30 ;  /* 0x0000001e000e7c82 */ /* 0x000fe20008000000 */
[----:B------:R-:W-:Y:S02]  /*60d0*/  LOP3.LUT P6, RZ, R2, 0x10, RZ, 0xc0, !PT ;  /* 0x0000001002ff7812 */ /* 0x000fe400078cc0ff */
[----:B------:R-:W-:Y:S02]  /*60e0*/  ISETP.LT.OR P0, PT, R186, 0x2, P0 ;  /* 0x00000002ba00780c */ /* 0x000fe40000701670 */
[----:B------:R-:W-:Y:S02]  /*60f0*/  FMNMX.FTZ R23, R170, R11, !PT ;  /* 0x0000000baa177209 */ /* 0x000fe40007810000 */
[----:B------:R-:W-:Y:S02]  /*6100*/  FSEL R22, R10, -INF , !P0 ;  /* 0xff8000000a167808 */ /* 0x000fe40004000000 */
[----:B------:R-:W-:-:S02]  /*6110*/  LOP3.LUT P0, RZ, R2, 0x2, RZ, 0xc0, !PT ;  /* 0x0000000202ff7812 */ /* 0x000fc4000780c0ff */
[----:B------:R-:W-:Y:S02]  /*6120*/  FMNMX.FTZ R10, R200, R23, !PT ;  /* 0x00000017c80a7209 */ /* 0x000fe40007810000 */
[----:B------:R-:W-:Y:S02]  /*6130*/  ISETP.GT.AND P0, PT, R193, 0x8, !P0 ;  /* 0x00000008c100780c */ /* 0x000fe40004704270 */
[----:B------:R-:W-:Y:S02]  /*6140*/  FMNMX.FTZ R23, R203, R10, !PT ;  /* 0x0000000acb177209 */ /* 0x000fe40007810000 */
[----:B------:R-:W-:Y:S02]  /*6150*/  ISETP.LT.OR P0, PT, R186, 0x9, P0 ;  /* 0x00000009ba00780c */ /* 0x000fe40000701670 */
[----:B------:R-:W-:Y:S02]  /*6160*/  FMNMX.FTZ R10, R202, R23, !PT ;  /* 0x00000017ca0a7209 */ /* 0x000fe40007810000 */
[----:B------:R-:W-:-:S02]  /*6170*/  FSEL R14, R14, -INF , !P0 ;  /* 0xff8000000e0e7808 */ /* 0x000fc40004000000 */
[----:B------:R-:W-:Y:S02]  /*6180*/  LOP3.LUT P0, RZ, R2, 0x4, RZ, 0xc0, !PT ;  /* 0x0000000402ff7812 */ /* 0x000fe4000780c0ff */
[----:B------:R-:W-:Y:S02]  /*6190*/  FMNMX.FTZ R23, R205, R10, !PT ;  /* 0x0000000acd177209 */ /* 0x000fe40007810000 */
[----:B------:R-:W-:Y:S02]  /*61a0*/  ISETP.GT.AND P0, PT, R193, 0x9, !P0 ;  /* 0x00000009c100780c */ /* 0x000fe40004704270 */
[----:B------:R-:W-:Y:S02]  /*61b0*/  FMNMX.FTZ R10, R204, R23, !PT ;  /* 0x00000017cc0a7209 */ /* 0x000fe40007810000 */
[----:B------:R-:W-:Y:S02]  /*61c0*/  ISETP.LT.OR P0, PT, R186, 0xa, P0 ;  /* 0x0000000aba00780c */ /* 0x000fe40000701670 */
[----:B------:R-:W-:-:S02]  /*61d0*/  FMNMX.FTZ R23, R207, R10, !PT ;  /* 0x0000000acf177209 */ /* 0x000fc40007810000 */
[----:B------:R-:W-:Y:S02]  /*61e0*/  FSEL R15, R15, -INF , !P0 ;  /* 0xff8000000f0f7808 */ /* 0x000fe40004000000 */
[----:B------:R-:W-:Y:S02]  /*61f0*/  LOP3.LUT P0, RZ, R2, 0x8, RZ, 0xc0, !PT ;  /* 0x0000000802ff7812 */ /* 0x000fe4000780c0ff */
[----:B------:R-:W-:Y:S02]  /*6200*/  FMNMX.FTZ R10, R206, R23, !PT ;  /* 0x00000017ce0a7209 */ /* 0x000fe40007810000 */
[----:B------:R-:W-:Y:S02]  /*6210*/  ISETP.GT.AND P0, PT, R193, 0x10, !P0 ;  /* 0x00000010c100780c */ /* 0x000fe40004704270 */
[----:B------:R-:W-:Y:S02]  /*6220*/  FMNMX.FTZ R10, R169, R10, !PT ;  /* 0x0000000aa90a7209 */ /* 0x000fe40007810000 */
[----:B------:R-:W-:-:S02]  /*6230*/  ISETP.LT.OR P0, PT, R186, 0x11, P0 ;  /* 0x00000011ba00780c */ /* 0x000fc40000701670 */
[----:B------:R-:W-:Y:S02]  /*6240*/  FMNMX.FTZ R23, R171, R10, !PT ;  /* 0x0000000aab177209 */ /* 0x000fe40007810000 */
[----:B------:R-:W-:Y:S02]  /*6250*/  FSEL R19, R19, -INF , !P0 ;  /* 0xff80000013137808 */ /* 0x000fe40004000000 */
[----:B------:R-:W-:Y:S02]  /*6260*/  ISETP.GT.AND P0, PT, R193, 0x11, !P6 ;  /* 0x00000011c100780c */ /* 0x000fe40007704270 */
[----:B------:R-:W-:Y:S02]  /*6270*/  LOP3.LUT P6, RZ, R2, 0x80, RZ, 0xc0, !PT ;  /* 0x0000008002ff7812 */ /* 0x000fe400078cc0ff */
        /* <DEDUP_REMOVED lines=10> */
[----:B------:R-:W-:Y:S02]  /*6320*/  LOP3.LUT P0, RZ, R2, 0x10000, RZ, 0xc0, !PT ;  /* 0x0001000002ff7812 */ /* 0x000fe4000780c0ff */
[----:B------:R-:W-:Y:S02]  /*6330*/  FMNMX.FTZ R10, R176, R23, !PT ;  /* 0x00000017b00a7209 */ /* 0x000fe40007810000 */
[----:B------:R-:W-:Y:S02]  /*6340*/  ISETP.GT.AND P0, PT, R193, 0x19, !P0 ;  /* 0x00000019c100780c */ /* 0x000fe40004704270 */
[----:B------:R-:W-:-:S02]  /*6350*/  FMNMX.FTZ R23, R177, R10, !PT ;  /* 0x0000000ab1177209 */ /* 0x000fc40007810000 */
[----:B------:R-:W-:Y:S02]  /*6360*/  ISETP.LT.OR P0, PT, R186, 0x1a, P0 ;  /* 0x0000001aba00780c */ /* 0x000fe40000701670 */
[----:B------:R-:W-:Y:S02]  /*6370*/  FMNMX.FTZ R10, R178, R23, !PT ;  /* 0x00000017b20a7209 */ /* 0x000fe40007810000 */
[----:B------:R-:W-:Y:S02]  /*6380*/  FSEL R152, R152, -INF , !P0 ;  /* 0xff80000098987808 */ /* 0x000fe40004000000 */
[----:B------:R-:W-:Y:S02]  /*6390*/  LOP3.LUT P0, RZ, R2, 0x8000, RZ, 0xc0, !PT ;  /* 0x0000800002ff7812 */ /* 0x000fe4000780c0ff */
[----:B------:R-:W-:Y:S02]  /*63a0*/  FMNMX.FTZ R23, R185, R10, !PT ;  /* 0x0000000ab9177209 */ /* 0x000fe40007810000 */
[----:B------:R-:W-:-:S02]  /*63b0*/  ISETP.GT.AND P0, PT, R193, 0x20, !P0 ;  /* 0x00000020c100780c */ /* 0x000fc40004704270 */
[----:B------:R-:W-:Y:S02]  /*63c0*/  FMNMX.FTZ R23, R184, R23, !PT ;  /* 0x00000017b8177209 */ /* 0x000fe40007810000 */
[----:B------:R-:W-:Y:S02]  /*63d0*/  ISETP.LT.OR P0, PT, R186, 0x21, P0 ;  /* 0x00000021ba00780c */ /* 0x000fe40000701670 */
[----:B------:R-:W-:Y:S02]  /*63e0*/  FMNMX.FTZ R23, R182, R23, !PT ;  /* 0x00000017b6177209 */ /* 0x000fe40007810000 */
[----:B------:R-:W-:Y:S02]  /*63f0*/  FSEL R153, R153, -INF , !P0 ;  /* 0xff80000099997808 */ /* 0x000fe40004000000 */
[----:B------:R-:W-:Y:S02]  /*6400*/  LOP3.LUT P0, RZ, R2, 0x4000, RZ, 0xc0, !PT ;  /* 0x0000400002ff7812 */ /* 0x000fe4000780c0ff */
[----:B------:R-:W-:-:S02]  /*6410*/  FMNMX.FTZ R10, R180, R23, !PT ;  /* 0x00000017b40a7209 */ /* 0x000fc40007810000 */
[----:B------:R-:W-:Y:S02]  /*6420*/  ISETP.GT.AND P0, PT, R193, 0x21, !P0 ;  /* 0x00000021c100780c */ /* 0x000fe40004704270 */
[----:B------:R-:W-:Y:S02]  /*6430*/  FMNMX.FTZ R10, R183, R10, !PT ;  /* 0x0000000ab70a7209 */ /* 0x000fe40007810000 */
[----:B------:R-:W-:Y:S02]  /*6440*/  ISETP.LT.OR P0, PT, R186, 0x22, P0 ;  /* 0x00000022ba00780c */ /* 0x000fe40000701670 */
[----:B------:R-:W-:Y:S02]  /*6450*/  FMNMX.FTZ R10, R181, R10, !PT ;  /* 0x0000000ab50a7209 */ /* 0x000fe40007810000 */
[----:B------:R-:W-:Y:S02]  /*6460*/  FSEL R154, R154, -INF , !P0 ;  /* 0xff8000009a9a7808 */ /* 0x000fe40004000000 */
[----:B------:R-:W-:-:S02]  /*6470*/  LOP3.LUT P0, RZ, R2, 0x2000, RZ, 0xc0, !PT ;  /* 0x0000200002ff7812 */ /* 0x000fc4000780c0ff */
[----:B------:R-:W-:Y:S02]  /*6480*/  FMNMX.FTZ R23, R179, R10, !PT ;  /* 0x0000000ab3177209 */ /* 0x000fe40007810000 */
[C---:B------:R-:W-:Y:S02]  /*6490*/  ISETP.GT.AND P0, PT, R193.reuse, 0x28, !P0 ;  /* 0x00000028c100780c */ /* 0x040fe40004704270 */
[C---:B------:R-:W-:Y:S01]  /*64a0*/  ISETP.GT.AND P1, PT, R193.reuse, 0x48, !P1 ;  /* 0x00000048c100780c */ /* 0x040fe20004f24270 */
[----:B------:R-:W0:Y:S01]  /*64b0*/  SHFL.BFLY PT, R10, R23, 0x2, 0x1f ;  /* 0x0c401f00170a7f89 */ /* 0x000e2200000e0000 */
[----:B------:R-:W-:Y:S02]  /*64c0*/  ISETP.LT.OR P0, PT, R186, 0x29, P0 ;  /* 0x00000029ba00780c */ /* 0x000fe40000701670 */
[----:B------:R-:W-:Y:S02]  /*64d0*/  ISETP.GT.AND P2, PT, R193, 0x49, !P2 ;  /* 0x00000049c100780c */ /* 0x000fe40005744270 */
[----:B------:R-:W-:-:S02]  /*64e0*/  FSEL R155, R155, -INF , !P0 ;  /* 0xff8000009b9b7808 */ /* 0x000fc40004000000 */
[----:B------:R-:W-:Y:S02]  /*64f0*/  LOP3.LUT P0, RZ, R2, 0x1000, RZ, 0xc0, !PT ;  /* 0x0000100002ff7812 */ /* 0x000fe4000780c0ff */
[C---:B------:R-:W-:Y:S02]  /*6500*/  ISETP.LT.OR P1, PT, R186.reuse, 0x49, P1 ;  /* 0x00000049ba00780c */ /* 0x040fe40000f21670 */
[C---:B------:R-:W-:Y:S02]  /*6510*/  ISETP.GT.AND P0, PT, R193.reuse, 0x29, !P0 ;  /* 0x00000029c100780c */ /* 0x040fe40004704270 */
[C---:B------:R-:W-:Y:S02]  /*6520*/  ISETP.GT.AND P3, PT, R193.reuse, 0x50, !P3 ;  /* 0x00000050c100780c */ /* 0x040fe40005f64270 */
[----:B------:R-:W-:Y:S02]  /*6530*/  ISETP.LT.OR P0, PT, R186, 0x2a, P0 ;  /* 0x0000002aba00780c */ /* 0x000fe40000701670 */
[----:B------:R-:W-:-:S02]  /*6540*/  ISETP.GT.AND P4, PT, R193, 0x51, !P4 ;  /* 0x00000051c100780c */ /* 0x000fc40006784270 */
[----:B------:R-:W-:Y:S02]  /*6550*/  FSEL R156, R156, -INF , !P0 ;  /* 0xff8000009c9c7808 */ /* 0x000fe40004000000 */
[----:B------:R-:W-:Y:S02]  /*6560*/  LOP3.LUT P0, RZ, R2, 0x800, RZ, 0xc0, !PT ;  /* 0x0000080002ff7812 */ /* 0x000fe4000780c0ff */
[C---:B------:R-:W-:Y:S02]  /*6570*/  ISETP.GT.AND P5, PT, R193.reuse, 0x58, !P5 ;  /* 0x00000058c100780c */ /* 0x040fe40006fa4270 */
[----:B------:R-:W-:Y:S02]  /*6580*/  ISETP.GT.AND P0, PT, R193, 0x30, !P0 ;  /* 0x00000030c100780c */ /* 0x000fe40004704270 */
[----:B0-----:R-:W-:Y:S02]  /*6590*/  FMNMX.FTZ R187, R23, R10, !PT ;  /* 0x0000000a17bb7209 */ /* 0x001fe40007810000 */
[----:B------:R-:W-:-:S02]  /*65a0*/  ISETP.LT.OR P0, PT, R186, 0x31, P0 ;  /* 0x00000031ba00780c */ /* 0x000fc40000701670 */
[----:B------:R-:W-:Y:S01]  /*65b0*/  ISETP.LT.OR P2, PT, R186, 0x4a, P2 ;  /* 0x0000004aba00780c */ /* 0x000fe20001741670 */
[----:B------:R-:W0:Y:S01]  /*65c0*/  SHFL.BFLY PT, R10, R187, 0x1, 0x1f ;  /* 0x0c201f00bb0a7f89 */ /* 0x000e2200000e0000 */
[----:B------:R-:W-:Y:S02]  /*65d0*/  FSEL R157, R157, -INF , !P0 ;  /* 0xff8000009d9d7808 */ /* 0x000fe40004000000 */
[----:B------:R-:W-:Y:S02]  /*65e0*/  LOP3.LUT P0, RZ, R2, 0x400, RZ, 0xc0, !PT ;  /* 0x0000040002ff7812 */ /* 0x000fe4000780c0ff */
[----:B------:R-:W-:Y:S02]  /*65f0*/  ISETP.LT.OR P3, PT, R186, 0x51, P3 ;  /* 0x00000051ba00780c */ /* 0x000fe40001f61670 */
[----:B------:R-:W-:Y:S02]  /*6600*/  ISETP.GT.AND P0, PT, R193, 0x31, !P0 ;  /* 0x00000031c100780c */ /* 0x000fe40004704270 */
[----:B------:R-:W-:-:S02]  /*6610*/  FSEL R196, R164, -INF , !P2 ;  /* 0xff800000a4c47808 */ /* 0x000fc40005000000 */
[C---:B------:R-:W-:Y:S02]  /*6620*/  ISETP.LT.OR P0, PT, R186.reuse, 0x32, P0 ;  /* 0x00000032ba00780c */ /* 0x040fe40000701670 */
[----:B------:R-:W-:Y:S02]  /*6630*/  ISETP.LT.OR P4, PT, R186, 0x52, P4 ;  /* 0x00000052ba00780c */ /* 0x000fe40002781670 */
[----:B------:R-:W-:Y:S02]  /*6640*/  FSEL R158, R158, -INF , !P0 ;  /* 0xff8000009e9e7808 */ /* 0x000fe40004000000 */
[----:B------:R-:W-:Y:S02]  /*6650*/  LOP3.LUT P0, RZ, R2, 0x200, RZ, 0xc0, !PT ;  /* 0x0000020002ff7812 */ /* 0x000fe4000780c0ff */
[----:B------:R-:W-:Y:S02]  /*6660*/  FSEL R195, R166, -INF , !P4 ;  /* 0xff800000a6c37808 */ /* 0x000fe40006000000 */
[----:B------:R-:W-:-:S02]  /*6670*/  ISETP.GT.AND P0, PT, R193, 0x38, !P0 ;  /* 0x00000038c100780c */ /* 0x000fc40004704270 */
[C---:B------:R-:W-:Y:S02]  /*6680*/  ISETP.LT.OR P5, PT, R186.reuse, 0x59, P5 ;  /* 0x00000059ba00780c */ /* 0x040fe40002fa1670 */
[----:B------:R-:W-:Y:S02]  /*6690*/  ISETP.LT.OR P0, PT, R186, 0x39, P0 ;  /* 0x00000039ba00780c */ /* 0x000fe40000701670 */
[----:B0-----:R-:W-:Y:S02]  /*66a0*/  FMNMX.FTZ R10, R187, R10, !PT ;  /* 0x0000000abb0a7209 */ /* 0x001fe40007810000 */
[----:B------:R-:W-:Y:S02]  /*66b0*/  FSEL R159, R159, -INF , !P0 ;  /* 0xff8000009f9f7808 */ /* 0x000fe40004000000 */
[----:B------:R-:W-:Y:S01]  /*66c0*/  LOP3.LUT P0, RZ, R2, 0x100, RZ, 0xc0, !PT ;  /* 0x0000010002ff7812 */ /* 0x000fe2000780c0ff */
[----:B------:R-:W-:-:S03]  /*66d0*/  FMUL.FTZ R198, R10, UR14 ;  /* 0x0000000e0ac67c20 */ /* 0x000fc60008410000 */
[----:B------:R-:W-:-:S04]  /*66e0*/  ISETP.GT.AND P0, PT, R193, 0x39, !P0 ;  /* 0x00000039c100780c */ /* 0x000fc80004704270 */
[----:B------:R-:W-:-:S04]  /*66f0*/  ISETP.LT.OR P0, PT, R186, 0x3a, P0 ;  /* 0x0000003aba00780c */ /* 0x000fc80000701670 */
[----:B------:R-:W-:Y:S02]  /*6700*/  FSEL R160, R160, -INF , !P0 ;  /* 0xff800000a0a07808 */ /* 0x000fe40004000000 */
[----:B------:R-:W-:Y:S02]  /*6710*/  ISETP.GT.AND P0, PT, R193, 0x40, !P6 ;  /* 0x00000040c100780c */ /* 0x000fe40007704270 */
[----:B------:R-:W-:Y:S02]  /*6720*/  LOP3.LUT P6, RZ, R2, 0x20000, RZ, 0xc0, !PT ;  /* 0x0002000002ff7812 */ /* 0x000fe400078cc0ff */
[----:B------:R-:W-:-:S04]  /*6730*/  ISETP.LT.OR P0, PT, R186, 0x41, P0 ;  /* 0x00000041ba00780c */ /* 0x000fc80000701670 */
[----:B------:R-:W-:Y:S02]  /*6740*/  FSEL R161, R161, -INF , !P0 ;  /* 0xff800000a1a17808 */ /* 0x000fe40004000000 */
[----:B------:R-:W-:-:S04]  /*6750*/  LOP3.LUT P0, RZ, R2, 0x40, RZ, 0xc0, !PT ;  /* 0x0000004002ff7812 */ /* 0x000fc8000780c0ff */
[----:B------:R-:W-:-:S04]  /*6760*/  ISETP.GT.AND P0, PT, R193, 0x41, !P0 ;  /* 0x00000041c100780c */ /* 0x000fc80004704270 */
[----:B------:R-:W-:-:S04]  /*6770*/  ISETP.LT.OR P0, PT, R186, 0x42, P0 ;  /* 0x00000042ba00780c */ /* 0x000fc80000701670 */
[----:B------:R-:W-:Y:S02]  /*6780*/  FSEL R162, R162, -INF , !P0 ;  /* 0xff800000a2a27808 */ /* 0x000fe40004000000 */
[C---:B------:R-:W-:Y:S02]  /*6790*/  ISETP.GT.AND P0, PT, R193.reuse, RZ, !P6 ;  /* 0x000000ffc100720c */ /* 0x040fe40007704270 */
[----:B------:R-:W-:Y:S02]  /*67a0*/  LOP3.LUT P6, RZ, R2, 0x1, RZ, 0xc0, !PT ;  /* 0x0000000102ff7812 */ /* 0x000fe400078cc0ff */
[----:B------:R-:W-:Y:S02]  /*67b0*/  ISETP.LT.OR P0, PT, R186, 0x1, P0 ;  /* 0x00000001ba00780c */ /* 0x000fe40000701670 */
[----:B------:R-:W-:Y:S02]  /*67c0*/  ISETP.GT.AND P6, PT, R193, 0x59, !P6 ;  /* 0x00000059c100780c */ /* 0x000fe400077c4270 */
[----:B------:R-:W-:-:S02]  /*67d0*/  FSEL R197, R13, -INF , !P0 ;  /* 0xff8000000dc57808 */ /* 0x000fc40004000000 */
[----:B------:R-:W-:Y:S02]  /*67e0*/  FSEL R193, R163, -INF , !P1 ;  /* 0xff800000a3c17808 */ /* 0x000fe40004800000 */
[----:B------:R-:W-:Y:S02]  /*67f0*/  FMNMX.FTZ R13, R197, R12, !PT ;  /* 0x0000000cc50d7209 */ /* 0x000fe40007810000 */
[----:B------:R-:W-:Y:S02]  /*6800*/  ISETP.LT.OR P6, PT, R186, 0x5a, P6 ;  /* 0x0000005aba00780c */ /* 0x000fe400037c1670 */
[----:B------:R-:W-:Y:S02]  /*6810*/  FMNMX.FTZ R13, R22, R13, !PT ;  /* 0x0000000d160d7209 */ /* 0x000fe40007810000 */
[----:B------:R-:W-:Y:S02]  /*6820*/  FSETP.NEU.FTZ.AND P0, PT, R10, -INF , PT ;  /* 0xff8000000a00780b */ /* 0x000fe40003f1d000 */
[----:B------:R-:W-:-:S02]  /*6830*/  FMNMX.FTZ R188, R14, R13, !PT ;  /* 0x0000000d0ebc7209 */ /* 0x000fc40007810000 */
[----:B------:R-:W-:Y:S02]  /*6840*/  FSEL R186, R167, -INF , !P5 ;  /* 0xff800000a7ba7808 */ /* 0x000fe40006800000 */
[----:B------:R-:W-:Y:S02]  /*6850*/  FMNMX.FTZ R188, R15, R188, !PT ;  /* 0x000000bc0fbc7209 */ /* 0x000fe40007810000 */
[----:B------:R-:W-:Y:S02]  /*6860*/  FSEL R199, R168, -INF , !P6 ;  /* 0xff800000a8c77808 */ /* 0x000fe40007000000 */
[----:B------:R-:W-:Y:S02]  /*6870*/  FMNMX.FTZ R13, R19, R188, !PT ;  /* 0x000000bc130d7209 */ /* 0x000fe40007810000 */
[----:B------:R-:W-:Y:S02]  /*6880*/  FSEL R198, R198, RZ, P0 ;  /* 0x000000ffc6c67208 */ /* 0x000fe40000000000 */
[----:B------:R-:W-:-:S03]  /*6890*/  FMNMX.FTZ R190, R20, R13, !PT ;  /* 0x0000000d14be7209 */ /* 0x000fc60007810000 */
        /* <DEDUP_REMOVED lines=26> */
[----:B------:R-:W-:-:S03]  /*6a40*/  FFMA.FTZ R192, R206, UR14, -R198 ;  /* 0x0000000ecec07c23 */ /* 0x000fc600080108c6 */
        /* <DEDUP_REMOVED lines=8> */
[----:B------:R-:W-:Y:S02]  /*6ad0*/  FMNMX.FTZ R13, R193, R194, !PT ;  /* 0x000000c2c10d7209 */ /* 0x000fe40007810000 */
[----:B------:R-:W-:Y:S01]  /*6ae0*/  FSEL R194, R165, -INF , !P3 ;  /* 0xff800000a5c27808 */ /* 0x000fe20005800000 */
[--C-:B------:R-:W-:Y:S01]  /*6af0*/  FFMA.FTZ R165, R174, UR14, -R198.reuse ;  /* 0x0000000eaea57c23 */ /* 0x100fe200080108c6 */
[----:B------:R-:W-:Y:S01]  /*6b00*/  FMNMX.FTZ R13, R196, R13, !PT ;  /* 0x0000000dc40d7209 */ /* 0x000fe20007810000 */
[----:B------:R-:W-:Y:S01]  /*6b10*/  MUFU.EX2 R191, R191 ;  /* 0x000000bf00bf7308 */ /* 0x000fe20000000800 */
[----:B------:R-:W-:-:S02]  /*6b20*/  FFMA.FTZ R174, R185, UR14, -R198 ;  /* 0x0000000eb9ae7c23 */ /* 0x000fc400080108c6 */
[----:B------:R-:W-:-:S04]  /*6b30*/  FMNMX.FTZ R166, R194, R13, !PT ;  /* 0x0000000dc2a67209 */ /* 0x000fc80007810000 */
[----:B------:R-:W-:Y:S01]  /*6b40*/  FMNMX.FTZ R13, R195, R166, !PT ;  /* 0x000000a6c30d7209 */ /* 0x000fe20007810000 */
[----:B------:R-:W-:Y:S03]  /*6b50*/  MUFU.EX2 R192, R192 ;  /* 0x000000c000c07308 */ /* 0x000fe60000000800 */
[----:B------:R-:W-:-:S04]  /*6b60*/  FMNMX.FTZ R168, R186, R13, !PT ;  /* 0x0000000dbaa87209 */ /* 0x000fc80007810000 */
[----:B------:R-:W-:Y:S01]  /*6b70*/  FMNMX.FTZ R13, R199, R168, !PT ;  /* 0x000000a8c70d7209 */ /* 0x000fe20007810000 */
[--C-:B------:R-:W-:Y:S01]  /*6b80*/  FFMA.FTZ R168, R175, UR14, -R198.reuse ;  /* 0x0000000eafa87c23 */ /* 0x100fe200080108c6 */
[----:B------:R-:W-:Y:S01]  /*6b90*/  FFMA.FTZ R175, R180, UR14, -R198 ;  /* 0x0000000eb4af7c23 */ /* 0x000fe200080108c6 */
[----:B------:R-:W-:Y:S01]  /*6ba0*/  FSEL R180, R10, RZ, P0 ;  /* 0x000000ff0ab47208 */ /* 0x000fe20000000000 */
[----:B------:R-:W-:Y:S01]  /*6bb0*/  MUFU.EX2 R169, R169 ;  /* 0x000000a900a97308 */ /* 0x000fe20000000800 */
[----:B------:R-:W0:Y:S03]  /*6bc0*/  SHFL.BFLY PT, R200, R13, 0x2, 0x1f ;  /* 0x0c401f000dc87f89 */ /* 0x000e2600000e0000 */
[----:B------:R-:W-:-:S04]  /*6bd0*/  FADD.FTZ R180, -R180, R11 ;  /* 0x0000000bb4b47221 */ /* 0x000fc80000010100 */
[----:B------:R-:W-:Y:S01]  /*6be0*/  FMUL.FTZ R180, R180, UR14 ;  /* 0x0000000eb4b47c20 */ /* 0x000fe20008410000 */
[----:B------:R-:W-:Y:S08]  /*6bf0*/  MUFU.EX2 R11, R181 ;  /* 0x000000b5000b7308 */ /* 0x000ff00000000800 */
[----:B------:R-:W1:Y:S01]  /*6c00*/  MUFU.EX2 R180, R180 ;  /* 0x000000b400b47308 */ /* 0x000e620000000800 */
[----:B0-----:R-:W-:-:S07]  /*6c10*/  FMNMX.FTZ R200, R13, R200, !PT ;  /* 0x000000c80dc87209 */ /* 0x001fce0007810000 */
[----:B------:R0:W3:Y:S01]  /*6c20*/  MUFU.EX2 R164, R171 ;  /* 0x000000ab00a47308 */ /* 0x0000e20000000800 */
[----:B------:R-:W4:Y:S01]  /*6c30*/  SHFL.BFLY PT, R13, R200, 0x1, 0x1f ;  /* 0x0c201f00c80d7f89 */ /* 0x000f2200000e0000 */
[----:B-1----:R-:W-:-:S06]  /*6c40*/  FFMA.FTZ R181, R180, R6, R23 ;  /* 0x00000006b4b57223 */ /* 0x002fcc0000010017 */
[----:B------:R-:W1:Y:S01]  /*6c50*/  MUFU.EX2 R163, R163 ;  /* 0x000000a300a37308 */ /* 0x000e620000000800 */
[--C-:B0-----:R-:W-:Y:S01]  /*6c60*/  FFMA.FTZ R171, R178, UR14, -R198.reuse ;  /* 0x0000000eb2ab7c23 */ /* 0x101fe200080108c6 */
[----:B------:R-:W-:Y:S01]  /*6c70*/  FFMA.FTZ R178, R183, UR14, -R198 ;  /* 0x0000000eb7b27c23 */ /* 0x000fe200080108c6 */
[----:B------:R-:W-:Y:S01]  /*6c80*/  FADD.FTZ R6, R170, R181 ;  /* 0x000000b5aa067221 */ /* 0x000fe20000010000 */
[-C--:B------:R-:W-:Y:S01]  /*6c90*/  FMUL.FTZ R24, R24, R180.reuse ;  /* 0x000000b418187220 */ /* 0x080fe20000410000 */
[-C--:B------:R-:W-:Y:S01]  /*6ca0*/  FMUL.FTZ R25, R25, R180.reuse ;  /* 0x000000b419197220 */ /* 0x080fe20000410000 */
[-C--:B------:R-:W-:Y:S01]  /*6cb0*/  FMUL.FTZ R28, R28, R180.reuse ;  /* 0x000000b41c1c7220 */ /* 0x080fe20000410000 */
[----:B------:R-:W-:Y:S01]  /*6cc0*/  FADD.FTZ R181, R187, R6 ;  /* 0x00000006bbb57221 */ /* 0x000fe20000010000 */
[----:B------:R0:W5:Y:S01]  /*6cd0*/  MUFU.EX2 R166, R173 ;  /* 0x000000ad00a67308 */ /* 0x0001620000000800 */
[-C--:B------:R-:W-:Y:S01]  /*6ce0*/  FMUL.FTZ R29, R29, R180.reuse ;  /* 0x000000b41d1d7220 */ /* 0x080fe20000410000 */
[-C--:B------:R-:W-:Y:S01]  /*6cf0*/  FMUL.FTZ R32, R32, R180.reuse ;  /* 0x000000b420207220 */ /* 0x080fe20000410000 */
[----:B------:R-:W-:Y:S01]  /*6d00*/  FADD.FTZ R6, R188, R181 ;  /* 0x000000b5bc067221 */ /* 0x000fe20000010000 */
[-C--:B------:R-:W-:Y:S01]  /*6d10*/  FMUL.FTZ R33, R33, R180.reuse ;  /* 0x000000b421217220 */ /* 0x080fe20000410000 */
[-C--:B------:R-:W-:Y:S01]  /*6d20*/  FMUL.FTZ R36, R36, R180.reuse ;  /* 0x000000b424247220 */ /* 0x080fe20000410000 */
[-C--:B------:R-:W-:Y:S01]  /*6d30*/  FMUL.FTZ R37, R37, R180.reuse ;  /* 0x000000b425257220 */ /* 0x080fe20000410000 */
[----:B------:R-:W-:Y:S01]  /*6d40*/  FADD.FTZ R181, R189, R6 ;  /* 0x00000006bdb57221 */ /* 0x000fe20000010000 */
[----:B------:R-:W2:Y:S01]  /*6d50*/  MUFU.EX2 R165, R165 ;  /* 0x000000a500a57308 */ /* 0x000ea20000000800 */
[----:B0-----:R-:W-:Y:S01]  /*6d60*/  FFMA.FTZ R173, R184, UR14, -R198 ;  /* 0x0000000eb8ad7c23 */ /* 0x001fe200080108c6 */
[-C--:B------:R-:W-:Y:S01]  /*6d70*/  FMUL.FTZ R40, R40, R180.reuse ;  /* 0x000000b428287220 */ /* 0x080fe20000410000 */
[----:B------:R-:W-:Y:S01]  /*6d80*/  FADD.FTZ R6, R190, R181 ;  /* 0x000000b5be067221 */ /* 0x000fe20000010000 */
[----:B----4-:R-:W-:Y:S01]  /*6d90*/  FMNMX.FTZ R13, R200, R13, !PT ;  /* 0x0000000dc80d7209 */ /* 0x010fe20007810000 */
[-C--:B------:R-:W-:Y:S01]  /*6da0*/  FMUL.FTZ R41, R41, R180.reuse ;  /* 0x000000b429297220 */ /* 0x080fe20000410000 */
[-C--:B------:R-:W-:Y:S01]  /*6db0*/  FMUL.FTZ R44, R44, R180.reuse ;  /* 0x000000b42c2c7220 */ /* 0x080fe20000410000 */
[----:B------:R-:W-:Y:S01]  /*6dc0*/  FADD.FTZ R181, R191, R6 ;  /* 0x00000006bfb57221 */ /* 0x000fe20000010000 */
[----:B------:R-:W0:Y:S01]  /*6dd0*/  MUFU.EX2 R168, R168 ;  /* 0x000000a800a87308 */ /* 0x000e220000000800 */
[C---:B------:R-:W-:Y:S01]  /*6de0*/  FMUL.FTZ R177, R13.reuse, UR14 ;  /* 0x0000000e0db17c20 */ /* 0x040fe20008410000 */
[----:B------:R-:W-:Y:S01]  /*6df0*/  FSETP.NEU.FTZ.AND P0, PT, R13, -INF , PT ;  /* 0xff8000000d00780b */ /* 0x000fe20003f1d000 */
[----:B------:R-:W-:Y:S01]  /*6e00*/  FADD.FTZ R6, R192, R181 ;  /* 0x000000b5c0067221 */ /* 0x000fe20000010000 */
[-C--:B------:R-:W-:Y:S01]  /*6e10*/  FMUL.FTZ R45, R45, R180.reuse ;  /* 0x000000b42d2d7220 */ /* 0x080fe20000410000 */
[-C--:B------:R-:W-:Y:S01]  /*6e20*/  FMUL.FTZ R48, R48, R180.reuse ;  /* 0x000000b430307220 */ /* 0x080fe20000410000 */
[----:B------:R-:W-:Y:S01]  /*6e30*/  FSEL R179, R177, RZ, P0 ;  /* 0x000000ffb1b37208 */ /* 0x000fe20000000000 */
[----:B------:R-:W-:Y:S01]  /*6e40*/  FADD.FTZ R181, R169, R6 ;  /* 0x00000006a9b57221 */ /* 0x000fe20000010000 */
[----:B------:R-:W4:Y:S01]  /*6e50*/  MUFU.EX2 R167, R167 ;  /* 0x000000a700a77308 */ /* 0x000f220000000800 */
[-C--:B------:R-:W-:Y:S01]  /*6e60*/  FMUL.FTZ R49, R49, R180.reuse ;  /* 0x000000b431317220 */ /* 0x080fe20000410000 */
[-C--:B------:R-:W-:Y:S01]  /*6e70*/  FMUL.FTZ R52, R52, R180.reuse ;  /* 0x000000b434347220 */ /* 0x080fe20000410000 */
[----:B---3--:R-:W-:Y:S01]  /*6e80*/  FADD.FTZ R6, R164, R181 ;  /* 0x000000b5a4067221 */ /* 0x008fe20000010000 */
[----:B------:R-:W-:Y:S01]  /*6e90*/  FSEL R181, R13, RZ, P0 ;  /* 0x000000ff0db57208 */ /* 0x000fe20000000000 */
[--C-:B------:R-:W-:Y:S01]  /*6ea0*/  FFMA.FTZ R177, R22, UR14, -R179.reuse ;  /* 0x0000000e16b17c23 */ /* 0x100fe200080108b3 */
[--C-:B------:R-:W-:Y:S01]  /*6eb0*/  FFMA.FTZ R22, R153, UR14, -R179.reuse ;  /* 0x0000000e99167c23 */ /* 0x100fe200080108b3 */
[----:B-1----:R-:W-:Y:S01]  /*6ec0*/  FADD.FTZ R183, R163, R6 ;  /* 0x00000006a3b77221 */ /* 0x002fe20000010000 */
[----:B------:R-:W1:Y:S01]  /*6ed0*/  MUFU.EX2 R172, R172 ;  /* 0x000000ac00ac7308 */ /* 0x000e620000000800 */
[----:B------:R-:W-:Y:S01]  /*6ee0*/  FADD.FTZ R6, -R181, R12 ;  /* 0x0000000cb5067221 */ /* 0x000fe20000010100 */
[----:B------:R-:W-:Y:S01]  /*6ef0*/  FFMA.FTZ R12, R152, UR14, -R179 ;  /* 0x0000000e980c7c23 */ /* 0x000fe200080108b3 */
[----:B-----5:R-:W-:Y:S01]  /*6f00*/  FADD.FTZ R198, R166, R183 ;  /* 0x000000b7a6c67221 */ /* 0x020fe20000010000 */
[--C-:B------:R-:W-:Y:S01]  /*6f10*/  FFMA.FTZ R185, R154, UR14, -R179.reuse ;  /* 0x0000000e9ab97c23 */ /* 0x100fe200080108b3 */
[--C-:B------:R-:W-:Y:S01]  /*6f20*/  FFMA.FTZ R181, R157, UR14, -R179.reuse ;  /* 0x0000000e9db57c23 */ /* 0x100fe200080108b3 */
[--C-:B------:R-:W-:Y:S01]  /*6f30*/  FFMA.FTZ R157, R161, UR14, -R179.reuse ;  /* 0x0000000ea19d7c23 */ /* 0x100fe200080108b3 */
[----:B--2---:R-:W-:Y:S01]  /*6f40*/  FADD.FTZ R153, R165, R198 ;  /* 0x000000c6a5997221 */ /* 0x004fe20000010000 */
[----:B------:R-:W2:Y:S01]  /*6f50*/  MUFU.EX2 R171, R171 ;  /* 0x000000ab00ab7308 */ /* 0x000ea20000000800 */
[--C-:B------:R-:W-:Y:S01]  /*6f60*/  FFMA.FTZ R184, R197, UR14, -R179.reuse ;  /* 0x0000000ec5b87c23 */ /* 0x100fe200080108b3 */
[----:B------:R-:W-:Y:S01]  /*6f70*/  FFMA.FTZ R197, R155, UR14, -R179 ;  /* 0x0000000e9bc57c23 */ /* 0x000fe200080108b3 */
[----:B0-----:R-:W-:Y:S01]  /*6f80*/  FADD.FTZ R152, R168, R153 ;  /* 0x00000099a8987221 */ /* 0x001fe20000010000 */
[--C-:B------:R-:W-:Y:S01]  /*6f90*/  FFMA.FTZ R14, R14, UR14, -R179.reuse ;  /* 0x0000000e0e0e7c23 */ /* 0x100fe200080108b3 */
[--C-:B------:R-:W-:Y:S01]  /*6fa0*/  FFMA.FTZ R15, R15, UR14, -R179.reuse ;  /* 0x0000000e0f0f7c23 */ /* 0x100fe200080108b3 */
[--C-:B------:R-:W-:Y:S01]  /*6fb0*/  FFMA.FTZ R19, R19, UR14, -R179.reuse ;  /* 0x0000000e13137c23 */ /* 0x100fe200080108b3 */
[----:B----4-:R-:W-:Y:S01]  /*6fc0*/  FADD.FTZ R153, R167, R152 ;  /* 0x00000098a7997221 */ /* 0x010fe20000010000 */
[----:B------:R-:W0:Y:S01]  /*6fd0*/  MUFU.EX2 R174, R174 ;  /* 0x000000ae00ae7308 */ /* 0x000e220000000800 */
[--C-:B------:R-:W-:Y:S01]  /*6fe0*/  FFMA.FTZ R20, R20, UR14, -R179.reuse ;  /* 0x0000000e14147c23 */ /* 0x100fe200080108b3 */
[----:B------:R-:W-:Y:S01]  /*6ff0*/  FFMA.FTZ R21, R21, UR14, -R179 ;  /* 0x0000000e15157c23 */ /* 0x000fe200080108b3 */
[----:B-1----:R-:W-:Y:S01]  /*7000*/  FADD.FTZ R152, R172, R153 ;  /* 0x00000099ac987221 */ /* 0x002fe20000010000 */
[--C-:B------:R-:W-:Y:S01]  /*7010*/  FFMA.FTZ R198, R156, UR14, -R179.reuse ;  /* 0x0000000e9cc67c23 */ /* 0x100fe200080108b3 */
[--C-:B------:R-:W-:Y:S01]  /*7020*/  FFMA.FTZ R183, R158, UR14, -R179.reuse ;  /* 0x0000000e9eb77c23 */ /* 0x100fe200080108b3 */
[--C-:B------:R-:W-:Y:S01]  /*7030*/  FFMA.FTZ R159, R159, UR14, -R179.reuse ;  /* 0x0000000e9f9f7c23 */ /* 0x100fe200080108b3 */
[--C-:B------:R-:W-:Y:S01]  /*7040*/  FFMA.FTZ R155, R160, UR14, -R179.reuse ;  /* 0x0000000ea09b7c23 */ /* 0x100fe200080108b3 */
[----:B------:R-:W1:Y:S01]  /*7050*/  MUFU.EX2 R173, R173 ;  /* 0x000000ad00ad7308 */ /* 0x000e620000000800 */
[----:B--2---:R-:W-:Y:S01]  /*7060*/  FADD.FTZ R201, R171, R152 ;  /* 0x00000098abc97221 */ /* 0x004fe20000010000 */
[--C-:B------:R-:W-:Y:S01]  /*7070*/  FFMA.FTZ R153, R162, UR14, -R179.reuse ;  /* 0x0000000ea2997c23 */ /* 0x100fe200080108b3 */
[--C-:B------:R-:W-:Y:S01]  /*7080*/  FFMA.FTZ R193, R193, UR14, -R179.reuse ;  /* 0x0000000ec1c17c23 */ /* 0x100fe200080108b3 */
[--C-:B------:R-:W-:Y:S01]  /*7090*/  FFMA.FTZ R196, R196, UR14, -R179.reuse ;  /* 0x0000000ec4c47c23 */ /* 0x100fe200080108b3 */
[--C-:B------:R-:W-:Y:S01]  /*70a0*/  FFMA.FTZ R194, R194, UR14, -R179.reuse ;  /* 0x0000000ec2c27c23 */ /* 0x100fe200080108b3 */
[--C-:B------:R-:W-:Y:S01]  /*70b0*/  FFMA.FTZ R195, R195, UR14, -R179.reuse ;  /* 0x0000000ec3c37c23 */ /* 0x100fe200080108b3 */
[----:B------:R-:W-:Y:S01]  /*70c0*/  FFMA.FTZ R186, R186, UR14, -R179 ;  /* 0x0000000ebaba7c23 */ /* 0x000fe200080108b3 */
[----:B------:R-:W2:Y:S01]  /*70d0*/  MUFU.EX2 R176, R176 ;  /* 0x000000b000b07308 */ /* 0x000ea20000000800 */
[----:B0-----:R-:W-:Y:S01]  /*70e0*/  FADD.FTZ R152, R174, R201 ;  /* 0x000000c9ae987221 */ /* 0x001fe20000010000 */
[----:B------:R-:W-:Y:S01]  /*70f0*/  FFMA.FTZ R179, R199, UR14, -R179 ;  /* 0x0000000ec7b37c23 */ /* 0x000fe200080108b3 */
[----:B------:R-:W-:Y:S01]  /*7100*/  F2FP.F16.F32.PACK_AB R160, R164, R169 ;  /* 0x000000a9a4a0723e */ /* 0x000fe200000000ff */
[-C--:B------:R-:W-:Y:S01]  /*7110*/  FMUL.FTZ R53, R53, R180.reuse ;  /* 0x000000b435357220 */ /* 0x080fe20000410000 */
[----:B------:R-:W-:Y:S01]  /*7120*/  F2FP.F16.F32.PACK_AB R164, R168, R165 ;  /* 0x000000a5a8a4723e */ /* 0x000fe200000000ff */
[-C--:B------:R-:W-:Y:S01]  /*7130*/  FMUL.FTZ R56, R56, R180.reuse ;  /* 0x000000b438387220 */ /* 0x080fe20000410000 */
[----:B------:R-:W-:Y:S01]  /*7140*/  F2FP.F16.F32.PACK_AB R168, R174, R171 ;  /* 0x000000abaea8723e */ /* 0x000fe200000000ff */
[----:B------:R0:W-:Y:S01]  /*7150*/  MUFU.EX2 R161, R185 ;  /* 0x000000b900a17308 */ /* 0x0001e20000000800 */
[----:B-1----:R-:W-:Y:S01]  /*7160*/  FADD.FTZ R199, R173, R152 ;  /* 0x00000098adc77221 */ /* 0x002fe20000010000 */
[----:B------:R-:W-:Y:S01]  /*7170*/  F2FP.F16.F32.PACK_AB R152, R170, R23 ;  /* 0x00000017aa98723e */ /* 0x000fe200000000ff */
[-C--:B------:R-:W-:Y:S01]  /*7180*/  FMUL.FTZ R57, R57, R180.reuse ;  /* 0x000000b439397220 */ /* 0x080fe20000410000 */
[----:B------:R-:W-:Y:S01]  /*7190*/  F2FP.F16.F32.PACK_AB R154, R188, R187 ;  /* 0x000000bbbc9a723e */ /* 0x000fe200000000ff */
[-C--:B------:R-:W-:Y:S01]  /*71a0*/  FMUL.FTZ R60, R60, R180.reuse ;  /* 0x000000b43c3c7220 */ /* 0x080fe20000410000 */
[----:B------:R-:W-:Y:S01]  /*71b0*/  F2FP.F16.F32.PACK_AB R156, R190, R189 ;  /* 0x000000bdbe9c723e */ /* 0x000fe200000000ff */
[-C--:B------:R-:W-:Y:S01]  /*71c0*/  FMUL.FTZ R61, R61, R180.reuse ;  /* 0x000000b43d3d7220 */ /* 0x080fe20000410000 */
[----:B------:R-:W1:Y:S01]  /*71d0*/  MUFU.EX2 R175, R175 ;  /* 0x000000af00af7308 */ /* 0x000e620000000800 */
[----:B0-----:R-:W-:Y:S01]  /*71e0*/  FMUL.FTZ R185, R6, UR14 ;  /* 0x0000000e06b97c20 */ /* 0x001fe20008410000 */
[----:B--2---:R-:W-:Y:S01]  /*71f0*/  FADD.FTZ R162, R176, R199 ;  /* 0x000000c7b0a27221 */ /* 0x004fe20000010000 */
[----:B------:R-:W-:Y:S01]  /*7200*/  F2FP.F16.F32.PACK_AB R158, R192, R191 ;  /* 0x000000bfc09e723e */ /* 0x000fe200000000ff */
[-C--:B------:R-:W-:Y:S01]  /*7210*/  FMUL.FTZ R64, R64, R180.reuse ;  /* 0x000000b440407220 */ /* 0x080fe20000410000 */
[----:B------:R-:W-:Y:S01]  /*7220*/  PLOP3.LUT P0, PT, PT, PT, UP0, 0x40, 0x0 ;  /* 0x000000000000781c */ /* 0x000fe20003f0e808 */
        /* <DEDUP_REMOVED lines=11> */
[----:B-1----:R-:W-:Y:S01]  /*72e0*/  FADD.FTZ R169, R175, R162 ;  /* 0x000000a2afa97221 */ /* 0x002fe20000010000 */
[----:B------:R-:W-:Y:S01]  /*72f0*/  F2FP.F16.F32.PACK_AB R162, R166, R163 ;  /* 0x000000a3a6a2723e */ /* 0x000fe200000000ff */
[-C--:B------:R-:W-:Y:S01]  /*7300*/  FMUL.FTZ R84, R84, R180.reuse ;  /* 0x000000b454547220 */ /* 0x080fe20000410000 */
[----:B------:R-:W-:Y:S01]  /*7310*/  F2FP.F16.F32.PACK_AB R166, R172, R167 ;  /* 0x000000a7aca6723e */ /* 0x000fe200000000ff */
[-C--:B------:R-:W-:Y:S01]  /*7320*/  FMUL.FTZ R85, R85, R180.reuse ;  /* 0x000000b455557220 */ /* 0x080fe20000410000 */
[-C--:B------:R-:W-:Y:S01]  /*7330*/  FMUL.FTZ R88, R88, R180.reuse ;  /* 0x000000b458587220 */ /* 0x080fe20000410000 */
[-C--:B------:R-:W-:Y:S01]  /*7340*/  FMUL.FTZ R89, R89, R180.reuse ;  /* 0x000000b459597220 */ /* 0x080fe20000410000 */
[----:B------:R-:W1:Y:S01]  /*7350*/  MUFU.EX2 R185, R185 ;  /* 0x000000b900b97308 */ /* 0x000e620000000800 */
[C---:B0-----:R-:W-:Y:S01]  /*7360*/  FADD.FTZ R170, R178.reuse, R169 ;  /* 0x000000a9b2aa7221 */ /* 0x041fe20000010000 */
[----:B------:R-:W-:Y:S01]  /*7370*/  F2FP.F16.F32.PACK_AB R172, R178, R175 ;  /* 0x000000afb2ac723e */ /* 0x000fe200000000ff */
[-C--:B------:R-:W-:Y:S01]  /*7380*/  FMUL.FTZ R92, R92, R180.reuse ;  /* 0x000000b45c5c7220 */ /* 0x080fe20000410000 */
[-C--:B------:R-:W-:Y:S01]  /*7390*/  FMUL.FTZ R93, R93, R180.reuse ;  /* 0x000000b45d5d7220 */ /* 0x080fe20000410000 */
[----:B------:R-:W-:Y:S01]  /*73a0*/  FADD.FTZ R163, R11, R170 ;  /* 0x000000aa0ba37221 */ /* 0x000fe20000010000 */
[----:B------:R-:W-:Y:S01]  /*73b0*/  F2FP.F16.F32.PACK_AB R170, R176, R173 ;  /* 0x000000adb0aa723e */ /* 0x000fe200000000ff */
        /* <DEDUP_REMOVED lines=26> */
[C---:B--2---:R-:W-:Y:S01]  /*7560*/  FADD.FTZ R6, R182.reuse, R163 ;  /* 0x000000a3b6067221 */ /* 0x044fe20000010000 */
[----:B------:R-:W-:Y:S01]  /*7570*/  F2FP.F16.F32.PACK_AB R174, R182, R11 ;  /* 0x0000000bb6ae723e */ /* 0x000fe200000000ff */
[-C--:B------:R-:W-:Y:S01]  /*7580*/  FMUL.FTZ R136, R136, R180.reuse ;  /* 0x000000b488887220 */ /* 0x080fe20000410000 */
[-C--:B------:R-:W-:Y:S01]  /*7590*/  FMUL.FTZ R137, R137, R180.reuse ;  /* 0x000000b489897220 */ /* 0x080fe20000410000 */
[-C--:B------:R-:W-:Y:S01]  /*75a0*/  FMUL.FTZ R140, R140, R180.reuse ;  /* 0x000000b48c8c7220 */ /* 0x080fe20000410000 */
[-C--:B------:R-:W-:Y:S01]  /*75b0*/  FMUL.FTZ R141, R141, R180.reuse ;  /* 0x000000b48d8d7220 */ /* 0x080fe20000410000 */
[-C--:B------:R-:W-:Y:S01]  /*75c0*/  FMUL.FTZ R144, R144, R180.reuse ;  /* 0x000000b490907220 */ /* 0x080fe20000410000 */
[----:B------:R-:W2:Y:S01]  /*75d0*/  MUFU.EX2 R19, R19 ;  /* 0x0000001300137308 */ /* 0x000ea20000000800 */
[----:B-1----:R-:W-:Y:S01]  /*75e0*/  FADD.FTZ R182, R14, R5 ;  /* 0x000000050eb67221 */ /* 0x002fe20000010000 */
[-C--:B------:R-:W-:Y:S01]  /*75f0*/  FMUL.FTZ R145, R145, R180.reuse ;  /* 0x000000b491917220 */ /* 0x080fe20000410000 */
[-C--:B------:R-:W-:Y:S01]  /*7600*/  FMUL.FTZ R148, R148, R180.reuse ;  /* 0x000000b494947220 */ /* 0x080fe20000410000 */
[----:B------:R-:W-:Y:S01]  /*7610*/  FMUL.FTZ R149, R149, R180 ;  /* 0x000000b495957220 */ /* 0x000fe20000410000 */
        /* <DEDUP_REMOVED lines=48> */
[C---:B------:R-:W-:Y:S01]  /*7920*/  FADD.FTZ R190, R161.reuse, R190 ;  /* 0x000000bea1be7221 */ /* 0x040fe20000010000 */
[----:B------:R-:W-:Y:S01]  /*7930*/  F2FP.F16.F32.PACK_AB R161, R161, R22 ;  /* 0x00000016a1a1723e */ /* 0x000fe200000000ff */
        /* <DEDUP_REMOVED lines=17> */
[----:B------:R2:W3:Y:S01]  /*7a50*/  MUFU.EX2 R167, R159 ;  /* 0x0000009f00a77308 */ /* 0x0004e20000000800 */
[----:B-1----:R-:W-:Y:S01]  /*7a60*/  FADD.FTZ R5, R165, R190 ;  /* 0x000000bea5057221 */ /* 0x002fe20000010000 */
[-C--:B------:R-:W-:Y:S01]  /*7a70*/  FMUL.FTZ R122, R122, R185.reuse ;  /* 0x000000b97a7a7220 */ /* 0x080fe20000410000 */
[-C--:B------:R-:W-:Y:S01]  /*7a80*/  FMUL.FTZ R123, R123, R185.reuse ;  /* 0x000000b97b7b7220 */ /* 0x080fe20000410000 */
[-C--:B------:R-:W-:Y:S01]  /*7a90*/  FMUL.FTZ R126, R126, R185.reuse ;  /* 0x000000b97e7e7220 */ /* 0x080fe20000410000 */
[-C--:B------:R-:W-:Y:S01]  /*7aa0*/  FMUL.FTZ R127, R127, R185.reuse ;  /* 0x000000b97f7f7220 */ /* 0x080fe20000410000 */
[-C--:B------:R-:W-:Y:S01]  /*7ab0*/  FMUL.FTZ R130, R130, R185.reuse ;  /* 0x000000b982827220 */ /* 0x080fe20000410000 */
[----:B------:R-:W-:Y:S01]  /*7ac0*/  FMUL.FTZ R131, R131, R185 ;  /* 0x000000b983837220 */ /* 0x000fe20000410000 */
[----:B------:R1:W4:Y:S01]  /*7ad0*/  MUFU.EX2 R178, R155 ;  /* 0x0000009b00b27308 */ /* 0x0003220000000800 */
[----:B0-----:R-:W-:Y:S01]  /*7ae0*/  FADD.FTZ R190, R176, R5 ;  /* 0x00000005b0be7221 */ /* 0x001fe20000010000 */
[----:B--2---:R-:W-:Y:S01]  /*7af0*/  F2FP.F16.F32.PACK_AB R159, R12, R21 ;  /* 0x000000150c9f723e */ /* 0x004fe200000000ff */
[----:B------:R-:W-:Y:S01]  /*7b00*/  FMUL.FTZ R134, R134, R185 ;  /* 0x000000b986867220 */ /* 0x000fe20000410000 */
[----:B------:R-:W-:Y:S01]  /*7b10*/  F2FP.F16.F32.PACK_AB R165, R176, R165 ;  /* 0x000000a5b0a5723e */ /* 0x000fe200000000ff */
[-C--:B------:R-:W-:Y:S01]  /*7b20*/  FMUL.FTZ R135, R135, R185.reuse ;  /* 0x000000b987877220 */ /* 0x080fe20000410000 */
[-C--:B------:R-:W-:Y:S01]  /*7b30*/  FMUL.FTZ R138, R138, R185.reuse ;  /* 0x000000b98a8a7220 */ /* 0x080fe20000410000 */
[-C--:B------:R-:W-:Y:S01]  /*7b40*/  FMUL.FTZ R139, R139, R185.reuse ;  /* 0x000000b98b8b7220 */ /* 0x080fe20000410000 */
[----:B------:R0:W2:Y:S01]  /*7b50*/  MUFU.EX2 R169, R157 ;  /* 0x0000009d00a97308 */ /* 0x0000a20000000800 */
[----:B---3--:R-:W-:Y:S01]  /*7b60*/  FADD.FTZ R5, R167, R190 ;  /* 0x000000bea7057221 */ /* 0x008fe20000010000 */
[----:B-1----:R-:W-:Y:S01]  /*7b70*/  F2FP.F16.F32.PACK_AB R155, R15, R14 ;  /* 0x0000000e0f9b723e */ /* 0x002fe200000000ff */
[-C--:B------:R-:W-:Y:S01]  /*7b80*/  FMUL.FTZ R142, R142, R185.reuse ;  /* 0x000000b98e8e7220 */ /* 0x080fe20000410000 */
[-C--:B------:R-:W-:Y:S01]  /*7b90*/  FMUL.FTZ R143, R143, R185.reuse ;  /* 0x000000b98f8f7220 */ /* 0x080fe20000410000 */
[-C--:B------:R-:W-:Y:S01]  /*7ba0*/  FMUL.FTZ R146, R146, R185.reuse ;  /* 0x000000b992927220 */ /* 0x080fe20000410000 */
[-C--:B------:R-:W-:Y:S01]  /*7bb0*/  FMUL.FTZ R147, R147, R185.reuse ;  /* 0x000000b993937220 */ /* 0x080fe20000410000 */
[----:B------:R-:W-:Y:S01]  /*7bc0*/  FMUL.FTZ R150, R150, R185 ;  /* 0x000000b996967220 */ /* 0x000fe20000410000 */
[----:B------:R1:W3:Y:S01]  /*7bd0*/  MUFU.EX2 R182, R153 ;  /* 0x0000009900b67308 */ /* 0x0002e20000000800 */
[----:B----4-:R-:W-:Y:S01]  /*7be0*/  FADD.FTZ R192, R178, R5 ;  /* 0x00000005b2c07221 */ /* 0x010fe20000010000 */
[----:B0-----:R-:W-:Y:S01]  /*7bf0*/  F2FP.F16.F32.PACK_AB R157, R20, R19 ;  /* 0x00000013149d723e */ /* 0x001fe200000000ff */
[----:B------:R-:W-:Y:S01]  /*7c00*/  FMUL.FTZ R151, R151, R185 ;  /* 0x000000b997977220 */ /* 0x000fe20000410000 */
[----:B------:R-:W-:-:S04]  /*7c10*/  F2FP.F16.F32.PACK_AB R167, R178, R167 ;  /* 0x000000a7b2a7723e */ /* 0x000fc800000000ff */
[----:B------:R-:W0:Y:S01]  /*7c20*/  MUFU.EX2 R171, R193 ;  /* 0x000000c100ab7308 */ /* 0x000e220000000800 */
[----:B--2---:R-:W-:Y:S01]  /*7c30*/  FADD.FTZ R5, R169, R192 ;  /* 0x000000c0a9057221 */ /* 0x004fe20000010000 */
[----:B-1----:R-:W-:-:S06]  /*7c40*/  F2FP.F16.F32.PACK_AB R153, R177, R184 ;  /* 0x000000b8b199723e */ /* 0x002fcc00000000ff */
[----:B------:R-:W1:Y:S01]  /*7c50*/  MUFU.EX2 R196, R196 ;  /* 0x000000c400c47308 */ /* 0x000e620000000800 */
[C---:B---3--:R-:W-:Y:S01]  /*7c60*/  FADD.FTZ R192, R182.reuse, R5 ;  /* 0x00000005b6c07221 */ /* 0x048fe20000010000 */
[----:B------:R-:W-:-:S06]  /*7c70*/  F2FP.F16.F32.PACK_AB R169, R182, R169 ;  /* 0x000000a9b6a9723e */ /* 0x000fcc00000000ff */
[----:B------:R1:W2:Y:S01]  /*7c80*/  MUFU.EX2 R173, R194 ;  /* 0x000000c200ad7308 */ /* 0x0002a20000000800 */
        /* <DEDUP_REMOVED lines=14> */
.L_x_1987:
[----:B------:R-:W-:Y:S01]  /*7d70*/  PLOP3.LUT P1, PT, PT, PT, UP0, 0x40, 0x0 ;  /* 0x000000000000781c */ /* 0x000fe20003f2e808 */
[----:B------:R0:W1:-:S12]  /*7d80*/  SYNCS.PHASECHK.TRANS64.TRYWAIT P0, [UR28+0x22850], R8 ;  /* 0x02285008ff0075a7 */ /* 0x000058000800015c */
[----:B0-----:R-:W-:Y:S05]  /*7d90*/  @P1 BRA `(.L_x_1988) ;  /* 0x0000000000041947 */ /* 0x001fea0003800000 */
[----:B------:R-:W-:Y:S01]  /*7da0*/  BPT.TRAP 0x1 ;  /* 0x000000040000795c */ /* 0x000fe20000300000 */
.L_x_1988:
[----:B-1----:R-:W-:Y:S05]  /*7db0*/  @P0 BRA `(.L_x_1989) ;  /* 0x0000000000080947 */ /* 0x002fea0003800000 */
[----:B------:R-:W0:Y:S02]  /*7dc0*/  SYNCS.PHASECHK.TRANS64.TRYWAIT P0, [UR28+0x22850], R8 ;  /* 0x02285008ff0075a7 */ /* 0x000e24000800015c */
[----:B0-----:R-:W-:Y:S05]  /*7dd0*/  @!P0 BRA `(.L_x_1990) ;  /* 0x000000c800e08947 */ /* 0x001fea0003800000 */
.L_x_1989:
[----:B------:R1:W-:Y:S01]  /*7de0*/  BAR.SYNC.DEFER_BLOCKING R3, 0x100 ;  /* 0x000400030000751d */ /* 0x0003e20000010000 */
[----:B------:R-:W-:Y:S01]  /*7df0*/  UIMAD UR18, UR24, 0xc00, UR6 ;  /* 0x00000c00181278a4 */ /* 0x000fe2000f8e0206 */
[----:B------:R-:W-:-:S04]  /*7e00*/  PLOP3.LUT P0, PT, PT, PT, UP0, 0x40, 0x0 ;  /* 0x000000000000781c */ /* 0x000fc80003f0e808 */
        /* <DEDUP_REMOVED lines=37> */
.L_x_1991:
[----:B------:R-:W-:Y:S01]  /*8060*/  UIADD3 UR28, UR28, 0x22860, URZ ;  /* 0x000228601c1c7890 */ /* 0x000fe2000fffe03f */
[C---:B------:R-:W-:Y:S01]  /*8070*/  ISETP.GT.AND P0, PT, R9.reuse, UR27, PT ;  /* 0x0000001b09007c0c */ /* 0x040fe2000bf04270 */
[----:B------:R-:W-:Y:S01]  /*8080*/  IMAD.MOV.U32 R12, RZ, RZ, R13 ;  /* 0x000000ffff0c7224 */ /* 0x000fe200078e000d */
[----:B------:R-:W-:Y:S01]  /*8090*/  IADD3 R9, R9, -0x1, RZ ;  /* 0xffffffff09097810 */ /* 0x000fe20007ffe0ff */
[----:B------:R-:W-:Y:S01]  /*80a0*/  UPRMT UR28, UR5, 0x654, UR28 ;  /* 0x00000654051c7896 */ /* 0x000fe2000800001c */
[----:B0-----:R-:W-:-:S08]  /*80b0*/  IMAD.MOV.U32 R11, RZ, RZ, R10 ;  /* 0x000000ffff0b7224 */ /* 0x001fd000078e000a */
[----:B------:R-:W-:Y:S01]  /*80c0*/  SYNCS.ARRIVE.TRANS64.RED.A1T0 RZ, [UR28], RZ ;  /* 0x000000ffffff79a7 */ /* 0x000fe2000810041c */
[----:B------:R-:W-:Y:S05]  /*80d0*/  @P0 BRA `(.L_x_1992) ;  /* 0xffffffc800840947 */ /* 0x000fea000383ffff */
.L_x_1973:
[----:B------:R-:W-:Y:S01]  /*80e0*/  UISETP.NE.AND UP2, UPT, UR40, URZ, UPT ;  /* 0x0000003f2800728c */ /* 0x000fe2000bf45270 */
[----:B------:R-:W-:Y:S01]  /*80f0*/  R2UR UR22, R18 ;  /* 0x00000000121672ca */ /* 0x000fe200000e0000 */
[----:B------:R-:W-:Y:S02]  /*8100*/  UISETP.NE.AND UP1, UPT, UR43, URZ, UPT ;  /* 0x0000003f2b00728c */ /* 0x000fe4000bf25270 */
[----:B------:R-:W-:Y:S02]  /*8110*/  UIADD3 UR26, UR26, 0x7f, URZ ;  /* 0x0000007f1a1a7890 */ /* 0x000fe4000fffe03f */
[----:B------:R-:W-:Y:S02]  /*8120*/  UIADD3 UR18, -UR15, 0x1, URZ ;  /* 0x000000010f127890 */ /* 0x000fe4000fffe13f */
[----:B------:R-:W-:Y:S01]  /*8130*/  PLOP3.LUT P0, PT, PT, PT, UP1, 0x40, 0x0 ;  /* 0x000000000000781c */ /* 0x000fe20003f0e818 */
[----:B------:R-:W-:Y:S02]  /*8140*/  ULDC UR19, c[0x0][0x2f0] ;  /* 0x0000bc0000137ab9 */ /* 0x000fe40000000800 */
[----:B------:R-:W-:Y:S01]  /*8150*/  @UP2 ULDC UR10, c[0x0][0x44c] ;  /* 0x00011300000a2ab9 */ /* 0x000fe20000000800 */
[----:B------:R-:W-:Y:S01]  /*8160*/  @UP2 ULDC UR23, c[0x0][0x450] ;  /* 0x0001140000172ab9 */ /* 0x000fe20000000800 */
[----:B------:R-:W-:-:S02]  /*8170*/  UIMAD.WIDE.U32 UR10, UR26, UR10, URZ ;  /* 0x0000000a1a0a72a5 */ /* 0x000fc4000f8e003f */
[----:B------:R-:W-:Y:S01]  /*8180*/  UMOV UR15, UR26 ;  /* 0x0000001a000f7c82 */ /* 0x000fe20008000000 */
[----:B------:R-:W-:Y:S02]  /*8190*/  UIMAD UR18, UR22, UR19, UR18 ;  /* 0x00000013161272a4 */ /* 0x000fe4000f8e0212 */
[----:B------:R-:W-:-:S04]  /*81a0*/  @UP2 USHF.R.U32.HI UR15, URZ, UR23, UR11 ;  /* 0x000000173f0f2299 */ /* 0x000fc8000801160b */
[----:B------:R-:W-:-:S03]  /*81b0*/  UIADD3 UR15, UR18, UR15, URZ ;  /* 0x0000000f120f7290 */ /* 0x000fc6000fffe03f */
[----:B------:R-:W-:Y:S02]  /*81c0*/  ULDC UR18, c[0x0][0x9dc] ;  /* 0x0002770000127ab9 */ /* 0x000fe40000000800 */
[----:B------:R-:W-:Y:S01]  /*81d0*/  UIADD3 UR18, UR15, -UR18, URZ ;  /* 0x800000120f127290 */ /* 0x000fe2000fffe03f */
[----:B------:R-:W-:Y:S11]  /*81e0*/  @P0 BRA `(.L_x_1993) ;  /* 0x00000000004c0947 */ /* 0x000ff60003800000 */
[----:B------:R-:W-:-:S06]  /*81f0*/  UISETP.GT.AND UP1, UPT, UR15, -0x1, UPT ;  /* 0xffffffff0f00788c */ /* 0x000fcc000bf24270 */
[----:B------:R-:W-:-:S13]  /*8200*/  PLOP3.LUT P0, PT, PT, PT, UP1, 0x80, 0x0 ;  /* 0x000000000000781c */ /* 0x000fda0003f0f018 */
[----:B------:R-:W-:Y:S05]  /*8210*/  @P0 BRA `(.L_x_1994) ;  /* 0x0000000000200947 */ /* 0x000fea0003800000 */
[----:B------:R-:W-:Y:S01]  /*8220*/  ULDC UR19, c[0x0][0x9e4] ;  /* 0x0002790000137ab9 */ /* 0x000fe20000000800 */
[----:B------:R-:W-:Y:S02]  /*8230*/  ULOP3.LUT UR15, URZ, UR15, URZ, 0x33, !UPT ;  /* 0x0000000f3f0f7292 */ /* 0x000fe4000f8e333f */
[----:B------:R-:W-:-:S11]  /*8240*/  UISETP.NE.AND UP1, UPT, UR19, 0x1, UPT ;  /* 0x000000011300788c */ /* 0x000fd6000bf25270 */
[----:B------:R-:W-:Y:S02]  /*8250*/  @UP1 ULDC.64 UR22, c[0x0][0x9e8] ;  /* 0x00027a0000161ab9 */ /* 0x000fe40000000a00 */
[----:B------:R-:W-:-:S04]  /*8260*/  UIMAD.WIDE.U32 UR10, UR15, UR22, URZ ;  /* 0x000000160f0a72a5 */ /* 0x000fc8000f8e003f */
[----:B------:R-:W-:-:S04]  /*8270*/  @UP1 USHF.R.U32.HI UR15, URZ, UR23, UR11 ;  /* 0x000000173f0f1299 */ /* 0x000fc8000801160b */
[----:B------:R-:W-:Y:S01]  /*8280*/  ULOP3.LUT UR15, URZ, UR15, URZ, 0x33, !UPT ;  /* 0x0000000f3f0f7292 */ /* 0x000fe2000f8e333f */
[----:B------:R-:W-:Y:S11]  /*8290*/  BRA `(.L_x_1995) ;  /* 0x0000000000147947 */ /* 0x000ff60003800000 */
.L_x_1994:
[----:B------:R-:W-:Y:S02]  /*82a0*/  ULDC UR19, c[0x0][0x9e4] ;  /* 0x0002790000137ab9 */ /* 0x000fe40000000800 */
[----:B------:R-:W-:-:S11]  /*82b0*/  UISETP.NE.AND UP1, UPT, UR19, 0x1, UPT ;  /* 0x000000011300788c */ /* 0x000fd6000bf25270 */
[----:B------:R-:W-:Y:S02]  /*82c0*/  @UP1 ULDC.64 UR22, c[0x0][0x9e8] ;  /* 0x00027a0000161ab9 */ /* 0x000fe40000000a00 */
[----:B------:R-:W-:-:S04]  /*82d0*/  UIMAD.WIDE.U32 UR10, UR15, UR22, URZ ;  /* 0x000000160f0a72a5 */ /* 0x000fc8000f8e003f */
[----:B------:R-:W-:-:S12]  /*82e0*/  @UP1 USHF.R.U32.HI UR15, URZ, UR23, UR11 ;  /* 0x000000173f0f1299 */ /* 0x000fd8000801160b */
.L_x_1995:
[----:B------:R-:W-:-:S04]  /*82f0*/  UIMAD UR15, UR15, UR19, URZ ;  /* 0x000000130f0f72a4 */ /* 0x000fc8000f8e023f */
[----:B------:R-:W-:-:S04]  /*8300*/  UISETP.LT.AND UP1, UPT, UR18, UR15, UPT ;  /* 0x0000000f1200728c */ /* 0x000fc8000bf21270 */
[----:B------:R-:W-:-:S12]  /*8310*/  USEL UR18, UR18, UR15, !UP1 ;  /* 0x0000000f12127287 */ /* 0x000fd8000c800000 */
.L_x_1993:
[----:B------:R-:W-:-:S04]  /*8320*/  UIADD3 UR10, UR18, 0x5f, URZ ;  /* 0x0000005f120a7890 */ /* 0x000fc8000fffe03f */
[----:B------:R-:W-:-:S04]  /*8330*/  UIMAD.WIDE UR10, UR10, 0x2aaaaaab, URZ ;  /* 0x2aaaaaab0a0a78a5 */ /* 0x000fc8000f8e023f */
[----:B------:R-:W-:-:S04]  /*8340*/  USHF.R.U32.HI UR10, URZ, 0x1f, UR11 ;  /* 0x0000001f3f0a7899 */ /* 0x000fc8000801160b */
[----:B------:R-:W-:-:S04]  /*8350*/  ULEA.HI.SX32 UR10, UR11, UR10, 0x1c ;  /* 0x0000000a0b0a7291 */ /* 0x000fc8000f8fe23f */
[----:B------:R-:W-:-:S04]  /*8360*/  UISETP.LT.AND UP1, UPT, UR39, UR10, UPT ;  /* 0x0000000a2700728c */ /* 0x000fc8000bf21270 */
[----:B------:R-:W-:-:S06]  /*8370*/  USEL UR26, UR39, UR10, !UP1 ;  /* 0x0000000a271a7287 */ /* 0x000fcc000c800000 */
[----:B------:R-:W-:-:S13]  /*8380*/  ISETP.GE.AND P0, PT, R9, UR26, PT ;  /* 0x0000001a09007c0c */ /* 0x000fda000bf06270 */
[----:B------:R-:W-:Y:S05]  /*8390*/  @!P0 BRA `(.L_x_1996) ;  /* 0x0000002000d48947 */ /* 0x000fea0003800000 */
[----:B------:R-:W-:Y:S01]  /*83a0*/  IMAD.MOV.U32 R12, RZ, RZ, R13 ;  /* 0x000000ffff0c7224 */ /* 0x000fe200078e000d */
[----:B------:R-:W-:Y:S01]  /*83b0*/  ULDC UR29, c[0x0][0x9d8] ;  /* 0x00027600001d7ab9 */ /* 0x000fe20000000800 */
[----:B------:R-:W-:Y:S01]  /*83c0*/  IMAD.MOV.U32 R11, RZ, RZ, R10 ;  /* 0x000000ffff0b7224 */ /* 0x000fe200078e000a */
[----:B------:R-:W-:-:S06]  /*83d0*/  ULDC UR27, c[0x0][0x988] ;  /* 0x00026200001b7ab9 */ /* 0x000fcc0000000800 */
.L_x_2007:
[----:B------:R-:W-:Y:S01]  /*83e0*/  UIADD3 UR24, UR24, 0x1, URZ ;  /* 0x0000000118187890 */ /* 0x000fe2000fffe03f */
[----:B------:R-:W-:Y:S02]  /*83f0*/  PLOP3.LUT P1, PT, PT, PT, UP0, 0x40, 0x0 ;  /* 0x000000000000781c */ /* 0x000fe40003f2e808 */
[C---:B------:R-:W-:Y:S01]  /*8400*/  ISETP.GT.AND P0, PT, R9.reuse, UR26, PT ;  /* 0x0000001a09007c0c */ /* 0x040fe2000bf04270 */
[----:B------:R-:W-:Y:S01]  /*8410*/  UISETP.NE.AND UP1, UPT, UR24, 0x2, UPT ;  /* 0x000000021800788c */ /* 0x000fe2000bf25270 */
[----:B------:R-:W-:-:S03]  /*8420*/  VIADD R9, R9, 0xffffffff ;  /* 0xffffffff09097836 */ /* 0x000fc60000000000 */
[----:B------:R-:W-:Y:S02]  /*8430*/  USEL UR10, URZ, 0x1, UP1 ;  /* 0x000000013f0a7887 */ /* 0x000fe40008800000 */
[----:B------:R-:W-:Y:S02]  /*8440*/  USEL UR24, UR24, URZ, UP1 ;  /* 0x0000003f18187287 */ /* 0x000fe40008800000 */
[----:B------:R-:W-:Y:S02]  /*8450*/  ULOP3.LUT UR7, UR7, UR10, URZ, 0x3c, !UPT ;  /* 0x0000000a07077292 */ /* 0x000fe4000f8e3c3f */
[----:B------:R-:W-:Y:S10]  /*8460*/  @P1 BRA `(.L_x_1997) ;  /* 0x0000000000041947 */ /* 0x000ff40003800000 */
[----:B------:R-:W-:Y:S01]  /*8470*/  BPT.TRAP 0x1 ;  /* 0x000000040000795c */ /* 0x000fe20000300000 */
.L_x_1997:
[----:B------:R-:W-:Y:S01]  /*8480*/  PLOP3.LUT P2, PT, PT, PT, UP0, 0x40, 0x0 ;  /* 0x000000000000781c */ /* 0x000fe20003f4e808 */
[----:B------:R-:W-:Y:S01]  /*8490*/  ULEA UR28, UR24, UR38, 0x3 ;  /* 0x00000026181c7291 */ /* 0x000fe2000f8e183f */
[----:B------:R-:W-:-:S05]  /*84a0*/  IMAD.U32 R8, RZ, RZ, UR7 ;  /* 0x00000007ff087e24 */ /* 0x000fca000f8e00ff */
[----:B------:R-:W-:-:S04]  /*84b0*/  SHF.L.U32 R8, R8, 0x1f, RZ ;  /* 0x0000001f08087819 */ /* 0x000fc800000006ff */
[----:B------:R0:W1:Y:S02]  /*84c0*/  SYNCS.PHASECHK.TRANS64.TRYWAIT P1, [UR28+0x22830], R8 ;  /* 0x02283008ff0075a7 */ /* 0x000064000802015c */
[----:B------:R-:W-:Y:S05]  /*84d0*/  @P2 BRA `(.L_x_1998) ;  /* 0x0000000000042947 */ /* 0x000fea0003800000 */
[----:B------:R-:W-:Y:S01]  /*84e0*/  BPT.TRAP 0x1 ;  /* 0x000000040000795c */ /* 0x000fe20000300000 */
.L_x_1998:
[----:B-1----:R-:W-:Y:S05]  /*84f0*/  @P1 BRA `(.L_x_1999) ;  /* 0x0000000000081947 */ /* 0x002fea0003800000 */
[----:B------:R-:W1:Y:S02]  /*8500*/  SYNCS.PHASECHK.TRANS64.TRYWAIT P1, [UR28+0x22830], R8 ;  /* 0x02283008ff0075a7 */ /* 0x000e64000802015c */
[----:B-1----:R-:W-:Y:S05]  /*8510*/  @!P1 BRA `(.L_x_2000) ;  /* 0x000000c400289947 */ /* 0x002fea0003800000 */
.L_x_1999:
        /* <DEDUP_REMOVED lines=25> */
.L_x_2001:
[----:B------:R-:W-:Y:S01]  /*86b0*/  FMUL.FTZ R14, R152, UR29 ;  /* 0x0000001d980e7c20 */ /* 0x000fe20008410000 */
[----:B-1----:R-:W-:Y:S01]  /*86c0*/  FMUL.FTZ R13, R153, UR29 ;  /* 0x0000001d990d7c20 */ /* 0x002fe20008410000 */
        /* <DEDUP_REMOVED lines=43> */
[----:B------:R-:W-:Y:S01]  /*8980*/  UMOV UR14, UR27 ;  /* 0x0000001b000e7c82 */ /* 0x000fe20008000000 */
[----:B------:R-:W4:Y:S01]  /*8990*/  MUFU.TANH R153, R153 ;  /* 0x0000009900997308 */ /* 0x000f220000002400 */
[----:B-1----:R-:W-:Y:S01]  /*89a0*/  FMNMX.FTZ R169, R21, R10, !PT ;  /* 0x0000000a15a97209 */ /* 0x002fe20007810000 */
[----:B------:R-:W-:Y:S01]  /*89b0*/  FMUL.FTZ R188, R198, UR29 ;  /* 0x0000001dc6bc7c20 */ /* 0x000fe20008410000 */
[----:B------:R-:W-:Y:S01]  /*89c0*/  FMUL.FTZ R189, R199, UR29 ;  /* 0x0000001dc7bd7c20 */ /* 0x000fe20008410000 */
[----:B------:R-:W-:Y:S01]  /*89d0*/  UIADD3 UR10, UR28, 0x22840, URZ ;  /* 0x000228401c0a7890 */ /* 0x000fe2000fffe03f */
[----:B------:R-:W-:-:S03]  /*89e0*/  PLOP3.LUT P1, PT, PT, PT, UP0, 0x40, 0x0 ;  /* 0x000000000000781c */ /* 0x000fc60003f2e808 */
[----:B------:R-:W1:Y:S01]  /*89f0*/  MUFU.TANH R162, R162 ;  /* 0x000000a200a27308 */ /* 0x000e620000002400 */
[----:B---3--:R-:W-:Y:S01]  /*8a00*/  FMNMX.FTZ R10, R152, R169, !PT ;  /* 0x000000a9980a7209 */ /* 0x008fe20007810000 */
[----:B------:R-:W-:-:S06]  /*8a10*/  UPRMT UR10, UR5, 0x654, UR10 ;  /* 0x00000654050a7896 */ /* 0x000fcc000800000a */
[----:B------:R-:W3:Y:S01]  /*8a20*/  MUFU.TANH R161, R161 ;  /* 0x000000a100a17308 */ /* 0x000ee20000002400 */
[----:B----4-:R-:W-:Y:S02]  /*8a30*/  FMNMX.FTZ R169, R153, R10, !PT ;  /* 0x0000000a99a97209 */ /* 0x010fe40007810000 */
[----:B------:R-:W-:Y:S05]  /*8a40*/  SYNCS.ARRIVE.TRANS64.RED.A1T0 RZ, [UR10], RZ ;  /* 0x000000ffffff79a7 */ /* 0x000fea000810040a */
[----:B------:R-:W4:Y:S01]  /*8a50*/  MUFU.TANH R164, R164 ;  /* 0x000000a400a47308 */ /* 0x000f220000002400 */
[----:B-1----:R-:W-:-:S07]  /*8a60*/  FMNMX.FTZ R10, R162, R169, !PT ;  /* 0x000000a9a20a7209 */ /* 0x002fce0007810000 */
[----:B------:R-:W1:Y:S01]  /*8a70*/  MUFU.TANH R163, R163 ;  /* 0x000000a300a37308 */ /* 0x000e620000002400 */
[----:B---3--:R-:W-:-:S07]  /*8a80*/  FMNMX.FTZ R169, R161, R10, !PT ;  /* 0x0000000aa1a97209 */ /* 0x008fce0007810000 */
[----:B------:R-:W3:Y:S01]  /*8a90*/  MUFU.TANH R167, R167 ;  /* 0x000000a700a77308 */ /* 0x000ee20000002400 */
[----:B----4-:R-:W-:-:S07]  /*8aa0*/  FMNMX.FTZ R10, R164, R169, !PT ;  /* 0x000000a9a40a7209 */ /* 0x010fce0007810000 */
        /* <DEDUP_REMOVED lines=23> */
[----:B----4-:R-:W-:Y:S01]  /*8c20*/  FMNMX.FTZ R175, R174, R169, !PT ;  /* 0x000000a9aeaf7209 */ /* 0x010fe20007810000 */
[----:B------:R-:W-:Y:S01]  /*8c30*/  FMUL.FTZ R169, R178, UR29 ;  /* 0x0000001db2a97c20 */ /* 0x000fe20008410000 */
[----:B------:R-:W-:Y:S01]  /*8c40*/  FMUL.FTZ R178, R182, UR29 ;  /* 0x0000001db6b27c20 */ /* 0x000fe20008410000 */
[----:B------:R-:W-:Y:S01]  /*8c50*/  FMUL.FTZ R182, R186, UR29 ;  /* 0x0000001dbab67c20 */ /* 0x000fe20008410000 */
[----:B------:R-:W-:-:S03]  /*8c60*/  FMUL.FTZ R186, R194, UR29 ;  /* 0x0000001dc2ba7c20 */ /* 0x000fc60008410000 */
[----:B------:R-:W4:Y:S01]  /*8c70*/  MUFU.TANH R168, R168 ;  /* 0x000000a800a87308 */ /* 0x000f220000002400 */
[----:B-1----:R-:W-:-:S07]  /*8c80*/  FMNMX.FTZ R175, R180, R175, !PT ;  /* 0x000000afb4af7209 */ /* 0x002fce0007810000 */
[----:B------:R-:W1:Y:S01]  /*8c90*/  MUFU.TANH R15, R15 ;  /* 0x0000000f000f7308 */ /* 0x000e620000002400 */
[----:B---3--:R-:W-:Y:S01]  /*8ca0*/  FMNMX.FTZ R185, R176, R175, !PT ;  /* 0x000000afb0b97209 */ /* 0x008fe20007810000 */
[----:B------:R-:W-:Y:S01]  /*8cb0*/  FMUL.FTZ R175, R179, UR29 ;  /* 0x0000001db3af7c20 */ /* 0x000fe20008410000 */
[----:B------:R-:W-:Y:S01]  /*8cc0*/  FMUL.FTZ R179, R183, UR29 ;  /* 0x0000001db7b37c20 */ /* 0x000fe20008410000 */
[----:B------:R-:W-:Y:S01]  /*8cd0*/  FMUL.FTZ R183, R187, UR29 ;  /* 0x0000001dbbb77c20 */ /* 0x000fe20008410000 */
[----:B------:R-:W-:-:S03]  /*8ce0*/  FMUL.FTZ R187, R195, UR29 ;  /* 0x0000001dc3bb7c20 */ /* 0x000fc60008410000 */
[----:B------:R-:W3:Y:S01]  /*8cf0*/  MUFU.TANH R19, R19 ;  /* 0x0000001300137308 */ /* 0x000ee20000002400 */
[----:B----4-:R-:W-:-:S05]  /*8d00*/  FMNMX.FTZ R185, R168, R185, !PT ;  /* 0x000000b9a8b97209 */ /* 0x010fca0007810000 */
[----:B------:R-:W4:Y:S02]  /*8d10*/  SHFL.BFLY PT, R10, R185, 0x2, 0x1f ;  /* 0x0c401f00b90a7f89 */ /* 0x000f2400000e0000 */
[----:B------:R-:W5:Y:S01]  /*8d20*/  MUFU.TANH R22, R22 ;  /* 0x0000001600167308 */ /* 0x000f620000002400 */
[----:B-1----:R-:W-:-:S07]  /*8d30*/  FMNMX.FTZ R190, R15, R12, !PT ;  /* 0x0000000c0fbe7209 */ /* 0x002fce0007810000 */
[----:B------:R-:W1:Y:S08]  /*8d40*/  MUFU.TANH R23, R23 ;  /* 0x0000001700177308 */ /* 0x000e700000002400 */
[----:B------:R-:W0:Y:S01]  /*8d50*/  MUFU.TANH R154, R154 ;  /* 0x0000009a009a7308 */ /* 0x000e220000002400 */
[----:B----4-:R-:W-:Y:S01]  /*8d60*/  FMNMX.FTZ R192, R185, R10, !PT ;  /* 0x0000000ab9c07209 */ /* 0x010fe20007810000 */
[----:B------:R-:W-:-:S06]  /*8d70*/  FMUL.FTZ R185, R191, UR29 ;  /* 0x0000001dbfb97c20 */ /* 0x000fcc0008410000 */
[----:B------:R-:W4:Y:S01]  /*8d80*/  MUFU.TANH R155, R155 ;  /* 0x0000009b009b7308 */ /* 0x000f220000002400 */
[----:B---3--:R-:W-:Y:S01]  /*8d90*/  FMNMX.FTZ R191, R19, R190, !PT ;  /* 0x000000be13bf7209 */ /* 0x008fe20007810000 */
[----:B------:R-:W3:Y:S06]  /*8da0*/  SHFL.BFLY PT, R193, R192, 0x1, 0x1f ;  /* 0x0c201f00c0c17f89 */ /* 0x000eec00000e0000 */
[----:B------:R-:W2:Y:S08]  /*8db0*/  MUFU.TANH R156, R156 ;  /* 0x0000009c009c7308 */ /* 0x000eb00000002400 */
[----:B------:R-:W2:Y:S08]  /*8dc0*/  MUFU.TANH R157, R157 ;  /* 0x0000009d009d7308 */ /* 0x000eb00000002400 */
[----:B------:R-:W2:Y:S01]  /*8dd0*/  MUFU.TANH R158, R158 ;  /* 0x0000009e009e7308 */ /* 0x000ea20000002400 */
[----:B---3--:R-:W-:-:S05]  /*8de0*/  FMNMX.FTZ R10, R192, R193, !PT ;  /* 0x000000c1c00a7209 */ /* 0x008fca0007810000 */
[C---:B------:R-:W-:Y:S02]  /*8df0*/  FMUL.FTZ R197, R10.reuse, UR14 ;  /* 0x0000000e0ac57c20 */ /* 0x040fe40008410000 */
[----:B------:R-:W3:Y:S01]  /*8e00*/  MUFU.TANH R159, R159 ;  /* 0x0000009f009f7308 */ /* 0x000ee20000002400 */
[----:B------:R-:W-:Y:S01]  /*8e10*/  FADD.FTZ R11, -R10, R11 ;  /* 0x0000000b0a0b7221 */ /* 0x000fe20000010100 */
[--C-:B------:R-:W-:Y:S01]  /*8e20*/  FFMA.FTZ R192, R14, UR14, -R197.reuse ;  /* 0x0000000e0ec07c23 */ /* 0x100fe200080108c5 */
[----:B-----5:R-:W-:Y:S01]  /*8e30*/  FMNMX.FTZ R14, R22, R191, !PT ;  /* 0x000000bf160e7209 */ /* 0x020fe20007810000 */
[--C-:B------:R-:W-:Y:S01]  /*8e40*/  FFMA.FTZ R193, R13, UR14, -R197.reuse ;  /* 0x0000000e0dc17c23 */ /* 0x100fe200080108c5 */
[--C-:B------:R-:W-:Y:S01]  /*8e50*/  FFMA.FTZ R191, R152, UR14, -R197.reuse ;  /* 0x0000000e98bf7c23 */ /* 0x100fe200080108c5 */
[--C-:B------:R-:W-:Y:S01]  /*8e60*/  FFMA.FTZ R198, R21, UR14, -R197.reuse ;  /* 0x0000000e15c67c23 */ /* 0x100fe200080108c5 */
[----:B-1----:R-:W-:Y:S01]  /*8e70*/  FMNMX.FTZ R13, R23, R14, !PT ;  /* 0x0000000e170d7209 */ /* 0x002fe20007810000 */
[----:B------:R-:W1:Y:S01]  /*8e80*/  MUFU.TANH R160, R160 ;  /* 0x000000a000a07308 */ /* 0x000e620000002400 */
[----:B------:R-:W-:Y:S01]  /*8e90*/  FMUL.FTZ R11, R11, UR14 ;  /* 0x0000000e0b0b7c20 */ /* 0x000fe20008410000 */
[--C-:B------:R-:W-:Y:S01]  /*8ea0*/  FFMA.FTZ R194, R153, UR14, -R197.reuse ;  /* 0x0000000e99c27c23 */ /* 0x100fe200080108c5 */
[----:B0-----:R-:W-:Y:S01]  /*8eb0*/  FMNMX.FTZ R14, R154, R13, !PT ;  /* 0x0000000d9a0e7209 */ /* 0x001fe20007810000 */
[--C-:B------:R-:W-:Y:S01]  /*8ec0*/  FFMA.FTZ R21, R164, UR14, -R197.reuse ;  /* 0x0000000ea4157c23 */ /* 0x100fe200080108c5 */
[--C-:B------:R-:W-:Y:S01]  /*8ed0*/  FFMA.FTZ R164, R171, UR14, -R197.reuse ;  /* 0x0000000eaba47c23 */ /* 0x100fe200080108c5 */
[--C-:B------:R-:W-:Y:S01]  /*8ee0*/  FFMA.FTZ R171, R173, UR14, -R197.reuse ;  /* 0x0000000eadab7c23 */ /* 0x100fe200080108c5 */
[----:B----4-:R-:W-:Y:S01]  /*8ef0*/  FMNMX.FTZ R13, R155, R14, !PT ;  /* 0x0000000e9b0d7209 */ /* 0x010fe20007810000 */
[----:B------:R-:W0:Y:S01]  /*8f00*/  MUFU.TANH R166, R166 ;  /* 0x000000a600a67308 */ /* 0x000e220000002400 */
[--C-:B------:R-:W-:Y:S01]  /*8f10*/  FFMA.FTZ R173, R181, UR14, -R197.reuse ;  /* 0x0000000eb5ad7c23 */ /* 0x100fe200080108c5 */
[--C-:B------:R-:W-:Y:S01]  /*8f20*/  FFMA.FTZ R181, R168, UR14, -R197.reuse ;  /* 0x0000000ea8b57c23 */ /* 0x100fe200080108c5 */
[----:B--2---:R-:W-:Y:S01]  /*8f30*/  FMNMX.FTZ R14, R156, R13, !PT ;  /* 0x0000000d9c0e7209 */ /* 0x004fe20007810000 */
[--C-:B------:R-:W-:Y:S01]  /*8f40*/  FFMA.FTZ R195, R20, UR14, -R197.reuse ;  /* 0x0000000e14c37c23 */ /* 0x100fe200080108c5 */
[--C-:B------:R-:W-:Y:S01]  /*8f50*/  FFMA.FTZ R190, R162, UR14, -R197.reuse ;  /* 0x0000000ea2be7c23 */ /* 0x100fe200080108c5 */
[--C-:B------:R-:W-:Y:S01]  /*8f60*/  FFMA.FTZ R20, R177, UR14, -R197.reuse ;  /* 0x0000000eb1147c23 */ /* 0x100fe200080108c5 */
[----:B------:R-:W-:Y:S01]  /*8f70*/  FMNMX.FTZ R13, R157, R14, !PT ;  /* 0x0000000e9d0d7209 */ /* 0x000fe20007810000 */
[----:B------:R-:W2:Y:S01]  /*8f80*/  MUFU.TANH R169, R169 ;  /* 0x000000a900a97308 */ /* 0x000ea20000002400 */
[--C-:B------:R-:W-:Y:S01]  /*8f90*/  FFMA.FTZ R161, R161, UR14, -R197.reuse ;  /* 0x0000000ea1a17c23 */ /* 0x100fe200080108c5 */
[--C-:B------:R-:W-:Y:S01]  /*8fa0*/  FFMA.FTZ R177, R180, UR14, -R197.reuse ;  /* 0x0000000eb4b17c23 */ /* 0x100fe200080108c5 */
[----:B------:R-:W-:Y:S01]  /*8fb0*/  FMNMX.FTZ R14, R158, R13, !PT ;  /* 0x0000000d9e0e7209 */ /* 0x000fe20007810000 */
[--C-:B------:R-:W-:Y:S01]  /*8fc0*/  FFMA.FTZ R196, R163, UR14, -R197.reuse ;  /* 0x0000000ea3c47c23 */ /* 0x100fe200080108c5 */
[--C-:B------:R-:W-:Y:S01]  /*8fd0*/  FFMA.FTZ R162, R167, UR14, -R197.reuse ;  /* 0x0000000ea7a27c23 */ /* 0x100fe200080108c5 */
[--C-:B------:R-:W-:Y:S01]  /*8fe0*/  FFMA.FTZ R163, R165, UR14, -R197.reuse ;  /* 0x0000000ea5a37c23 */ /* 0x100fe200080108c5 */
[----:B---3--:R-:W-:Y:S01]  /*8ff0*/  FMNMX.FTZ R13, R159, R14, !PT ;  /* 0x0000000e9f0d7209 */ /* 0x008fe20007810000 */
[----:B------:R-:W3:Y:S01]  /*9000*/  MUFU.TANH R175, R175 ;  /* 0x000000af00af7308 */ /* 0x000ee20000002400 */
[--C-:B------:R-:W-:Y:S01]  /*9010*/  FFMA.FTZ R165, R201, UR14, -R197.reuse ;  /* 0x0000000ec9a57c23 */ /* 0x100fe200080108c5 */
[--C-:B------:R-:W-:Y:S01]  /*9020*/  FFMA.FTZ R167, R200, UR14, -R197.reuse ;  /* 0x0000000ec8a77c23 */ /* 0x100fe200080108c5 */
[----:B-1----:R-:W-:Y:S01]  /*9030*/  FMNMX.FTZ R13, R160, R13, !PT ;  /* 0x0000000da00d7209 */ /* 0x002fe20007810000 */
[----:B------:R-:W-:-:S03]  /*9040*/  FFMA.FTZ R170, R170, UR14, -R197 ;  /* 0x0000000eaaaa7c23 */ /* 0x000fc600080108c5 */
[----:B0-----:R-:W-:Y:S01]  /*9050*/  FMNMX.FTZ R14, R166, R13, !PT ;  /* 0x0000000da60e7209 */ /* 0x001fe20007810000 */
[----:B------:R-:W0:Y:S03]  /*9060*/  MUFU.TANH R178, R178 ;  /* 0x000000b200b27308 */ /* 0x000e260000002400 */
[----:B--2---:R-:W-:-:S05]  /*9070*/  FMNMX.FTZ R14, R169, R14, !PT ;  /* 0x0000000ea90e7209 */ /* 0x004fca0007810000 */
[----:B------:R-:W1:Y:S01]  /*9080*/  MUFU.TANH R179, R179 ;  /* 0x000000b300b37308 */ /* 0x000e620000002400 */
[----:B---3--:R-:W-:-:S07]  /*9090*/  FMNMX.FTZ R13, R175, R14, !PT ;  /* 0x0000000eaf0d7209 */ /* 0x008fce0007810000 */
[----:B------:R-:W2:Y:S01]  /*90a0*/  MUFU.TANH R182, R182 ;  /* 0x000000b600b67308 */ /* 0x000ea20000002400 */
[----:B0-----:R-:W-:-:S07]  /*90b0*/  FMNMX.FTZ R14, R178, R13, !PT ;  /* 0x0000000db20e7209 */ /* 0x001fce0007810000 */
[----:B------:R-:W0:Y:S01]  /*90c0*/  MUFU.TANH R183, R183 ;  /* 0x000000b700b77308 */ /* 0x000e220000002400 */
[----:B-1----:R-:W-:-:S07]  /*90d0*/  FMNMX.FTZ R13, R179, R14, !PT ;  /* 0x0000000eb30d7209 */ /* 0x002fce0007810000 */
[----:B------:R-:W1:Y:S01]  /*90e0*/  MUFU.TANH R184, R184 ;  /* 0x000000b800b87308 */ /* 0x000e620000002400 */
[----:B--2---:R-:W-:-:S07]  /*90f0*/  FMNMX.FTZ R14, R182, R13, !PT ;  /* 0x0000000db60e7209 */ /* 0x004fce0007810000 */
        /* <DEDUP_REMOVED lines=10> */
[----:B------:R-:W1:Y:S01]  /*91a0*/  MUFU.EX2 R11, R11 ;  /* 0x0000000b000b7308 */ /* 0x000e620000000800 */
[----:B--2---:R-:W-:-:S07]  /*91b0*/  FMNMX.FTZ R14, R188, R13, !PT ;  /* 0x0000000dbc0e7209 */ /* 0x004fce0007810000 */
[----:B------:R-:W2:Y:S01]  /*91c0*/  MUFU.EX2 R192, R192 ;  /* 0x000000c000c07308 */ /* 0x000ea20000000800 */
[----:B0-----:R-:W-:Y:S01]  /*91d0*/  FMNMX.FTZ R13, R189, R14, !PT ;  /* 0x0000000ebd0d7209 */ /* 0x001fe20007810000 */
[--C-:B------:R-:W-:Y:S01]  /*91e0*/  FFMA.FTZ R14, R172, UR14, -R197.reuse ;  /* 0x0000000eac0e7c23 */ /* 0x100fe200080108c5 */
[--C-:B------:R-:W-:Y:S01]  /*91f0*/  FFMA.FTZ R172, R174, UR14, -R197.reuse ;  /* 0x0000000eaeac7c23 */ /* 0x100fe200080108c5 */
[----:B------:R-:W-:Y:S02]  /*9200*/  FFMA.FTZ R174, R176, UR14, -R197 ;  /* 0x0000000eb0ae7c23 */ /* 0x000fe400080108c5 */
[----:B------:R-:W0:Y:S02]  /*9210*/  SHFL.BFLY PT, R152, R13, 0x2, 0x1f ;  /* 0x0c401f000d987f89 */ /* 0x000e2400000e0000 */
[----:B------:R-:W3:Y:S01]  /*9220*/  MUFU.EX2 R193, R193 ;  /* 0x000000c100c17308 */ /* 0x000ee20000000800 */
[-C--:B-1----:R-:W-:Y:S01]  /*9230*/  FMUL.FTZ R24, R24, R11.reuse ;  /* 0x0000000b18187220 */ /* 0x082fe20000410000 */
        /* <DEDUP_REMOVED lines=14> */
[----:B------:R-:W-:Y:S01]  /*9320*/  MUFU.EX2 R198, R198 ;  /* 0x000000c600c67308 */ /* 0x000fe20000000800 */
[----:B---3--:R-:W-:Y:S01]  /*9330*/  FADD.FTZ R6, R193, R6 ;  /* 0x00000006c1067221 */ /* 0x008fe20000010000 */
[-C--:B------:R-:W-:Y:S01]  /*9340*/  FMUL.FTZ R49, R49, R11.reuse ;  /* 0x0000000b31317220 */ /* 0x080fe20000410000 */
[-C--:B------:R-:W-:Y:S01]  /*9350*/  FMUL.FTZ R52, R52, R11.reuse ;  /* 0x0000000b34347220 */ /* 0x080fe20000410000 */
[-C--:B------:R-:W-:Y:S01]  /*9360*/  FMUL.FTZ R53, R53, R11.reuse ;  /* 0x0000000b35357220 */ /* 0x080fe20000410000 */
[-C--:B------:R-:W-:Y:S01]  /*9370*/  FMUL.FTZ R56, R56, R11.reuse ;  /* 0x0000000b38387220 */ /* 0x080fe20000410000 */
[----:B0-----:R-:W-:Y:S01]  /*9380*/  FMNMX.FTZ R152, R13, R152, !PT ;  /* 0x000000980d987209 */ /* 0x001fe20007810000 */
[-C--:B------:R-:W-:Y:S01]  /*9390*/  FMUL.FTZ R57, R57, R11.reuse ;  /* 0x0000000b39397220 */ /* 0x080fe20000410000 */
[----:B------:R-:W-:Y:S01]  /*93a0*/  MUFU.EX2 R191, R191 ;  /* 0x000000bf00bf7308 */ /* 0x000fe20000000800 */
[-C--:B------:R-:W-:Y:S01]  /*93b0*/  FMUL.FTZ R60, R60, R11.reuse ;  /* 0x0000000b3c3c7220 */ /* 0x080fe20000410000 */
[-C--:B------:R-:W-:Y:S01]  /*93c0*/  FMUL.FTZ R61, R61, R11.reuse ;  /* 0x0000000b3d3d7220 */ /* 0x080fe20000410000 */
[----:B------:R-:W0:Y:S01]  /*93d0*/  SHFL.BFLY PT, R13, R152, 0x1, 0x1f ;  /* 0x0c201f00980d7f89 */ /* 0x000e2200000e0000 */
        /* <DEDUP_REMOVED lines=23> */
[----:B0-----:R-:W-:Y:S01]  /*9550*/  FMNMX.FTZ R13, R152, R13, !PT ;  /* 0x0000000d980d7209 */ /* 0x001fe20007810000 */
[-C--:B------:R-:W-:Y:S01]  /*9560*/  FMUL.FTZ R104, R104, R11.reuse ;  /* 0x0000000b68687220 */ /* 0x080fe20000410000 */
[-C--:B------:R-:W-:Y:S01]  /*9570*/  FMUL.FTZ R105, R105, R11.reuse ;  /* 0x0000000b69697220 */ /* 0x080fe20000410000 */
[-C--:B------:R-:W-:Y:S01]  /*9580*/  FMUL.FTZ R108, R108, R11.reuse ;  /* 0x0000000b6c6c7220 */ /* 0x080fe20000410000 */
[-C--:B------:R-:W-:Y:S01]  /*9590*/  FMUL.FTZ R109, R109, R11.reuse ;  /* 0x0000000b6d6d7220 */ /* 0x080fe20000410000 */
[C---:B------:R-:W-:Y:S01]  /*95a0*/  FADD.FTZ R12, -R13.reuse, R12 ;  /* 0x0000000c0d0c7221 */ /* 0x040fe20000010100 */
[----:B------:R-:W-:Y:S01]  /*95b0*/  FMUL.FTZ R152, R13, UR14 ;  /* 0x0000000e0d987c20 */ /* 0x000fe20008410000 */
[----:B------:R-:W-:Y:S01]  /*95c0*/  MUFU.EX2 R21, R21 ;  /* 0x0000001500157308 */ /* 0x000fe20000000800 */
[-C--:B------:R-:W-:Y:S01]  /*95d0*/  FMUL.FTZ R112, R112, R11.reuse ;  /* 0x0000000b70707220 */ /* 0x080fe20000410000 */
        /* <DEDUP_REMOVED lines=14> */
[----:B------:R-:W0:Y:S01]  /*96c0*/  MUFU.EX2 R153, R153 ;  /* 0x0000009900997308 */ /* 0x000e220000000800 */
        /* <DEDUP_REMOVED lines=10> */
[----:B------:R-:W-:Y:S01]  /*9770*/  FFMA.FTZ R189, R189, UR14, -R152 ;  /* 0x0000000ebdbd7c23 */ /* 0x000fe20008010898 */
[-C--:B------:R-:W-:Y:S01]  /*9780*/  FMUL.FTZ R113, R113, R11.reuse ;  /* 0x0000000b71717220 */ /* 0x080fe20000410000 */
[-C--:B------:R-:W-:Y:S01]  /*9790*/  FMUL.FTZ R116, R116, R11.reuse ;  /* 0x0000000b74747220 */ /* 0x080fe20000410000 */
[-C--:B------:R-:W-:Y:S01]  /*97a0*/  FMUL.FTZ R117, R117, R11.reuse ;  /* 0x0000000b75757220 */ /* 0x080fe20000410000 */
[----:B------:R-:W-:Y:S01]  /*97b0*/  FMUL.FTZ R120, R120, R11 ;  /* 0x0000000b78787220 */ /* 0x000fe20000410000 */
[----:B------:R-:W2:Y:S01]  /*97c0*/  MUFU.EX2 R15, R15 ;  /* 0x0000000f000f7308 */ /* 0x000ea20000000800 */
[----:B0-----:R-:W-:Y:S01]  /*97d0*/  FFMA.FTZ R155, R12, R5, R153 ;  /* 0x000000050c9b7223 */ /* 0x001fe20000010099 */
[-C--:B------:R-:W-:Y:S01]  /*97e0*/  FMUL.FTZ R121, R121, R11.reuse ;  /* 0x0000000b79797220 */ /* 0x080fe20000410000 */
[-C--:B------:R-:W-:Y:S01]  /*97f0*/  FMUL.FTZ R124, R124, R11.reuse ;  /* 0x0000000b7c7c7220 */ /* 0x080fe20000410000 */
[-C--:B------:R-:W-:Y:S01]  /*9800*/  FMUL.FTZ R125, R125, R11.reuse ;  /* 0x0000000b7d7d7220 */ /* 0x080fe20000410000 */
[-C--:B------:R-:W-:Y:S01]  /*9810*/  FMUL.FTZ R128, R128, R11.reuse ;  /* 0x0000000b80807220 */ /* 0x080fe20000410000 */
[-C--:B------:R-:W-:Y:S01]  /*9820*/  FMUL.FTZ R129, R129, R11.reuse ;  /* 0x0000000b81817220 */ /* 0x080fe20000410000 */
[----:B------:R-:W-:Y:S01]  /*9830*/  FMUL.FTZ R132, R132, R11 ;  /* 0x0000000b84847220 */ /* 0x000fe20000410000 */
[----:B------:R-:W0:Y:S01]  /*9840*/  MUFU.EX2 R22, R22 ;  /* 0x0000001600167308 */ /* 0x000e220000000800 */
[C---:B-1----:R-:W-:Y:S01]  /*9850*/  FADD.FTZ R154, R168.reuse, R155 ;  /* 0x0000009ba89a7221 */ /* 0x042fe20000010000 */
[----:B------:R-:W-:Y:S01]  /*9860*/  FADD.FTZ R155, R195, R6 ;  /* 0x00000006c39b7221 */ /* 0x000fe20000010000 */
[--C-:B------:R-:W-:Y:S01]  /*9870*/  FFMA.FTZ R6, R179, UR14, -R152.reuse ;  /* 0x0000000eb3067c23 */ /* 0x100fe20008010898 */
[----:B------:R-:W-:Y:S01]  /*9880*/  F2FP.F16.F32.PACK_AB R153, R168, R153 ;  /* 0x00000099a899723e */ /* 0x000fe200000000ff */
[----:B------:R-:W-:Y:S01]  /*9890*/  FFMA.FTZ R179, R184, UR14, -R152 ;  /* 0x0000000eb8b37c23 */ /* 0x000fe20008010898 */
[----:B------:R-:W-:Y:S01]  /*98a0*/  F2FP.F16.F32.PACK_AB R152, R193, R192 ;  /* 0x000000c0c198723e */ /* 0x000fe200000000ff */
[-C--:B------:R-:W-:Y:S01]  /*98b0*/  FMUL.FTZ R133, R133, R11.reuse ;  /* 0x0000000b85857220 */ /* 0x080fe20000410000 */
[----:B------:R-:W1:Y:S01]  /*98c0*/  MUFU.EX2 R19, R19 ;  /* 0x0000001300137308 */ /* 0x000e620000000800 */
[----:B--2---:R-:W-:Y:S01]  /*98d0*/  FADD.FTZ R157, R15, R154 ;  /* 0x0000009a0f9d7221 */ /* 0x004fe20000010000 */
[----:B------:R-:W-:Y:S01]  /*98e0*/  FADD.FTZ R154, R198, R155 ;  /* 0x0000009bc69a7221 */ /* 0x000fe20000010000 */
[-C--:B------:R-:W-:Y:S01]  /*98f0*/  FMUL.FTZ R136, R136, R11.reuse ;  /* 0x0000000b88887220 */ /* 0x080fe20000410000 */
[-C--:B------:R-:W-:Y:S01]  /*9900*/  FMUL.FTZ R137, R137, R11.reuse ;  /* 0x0000000b89897220 */ /* 0x080fe20000410000 */
[-C--:B------:R-:W-:Y:S01]  /*9910*/  FMUL.FTZ R140, R140, R11.reuse ;  /* 0x0000000b8c8c7220 */ /* 0x080fe20000410000 */
[----:B------:R-:W-:Y:S01]  /*9920*/  FADD.FTZ R155, R191, R154 ;  /* 0x0000009abf9b7221 */ /* 0x000fe20000010000 */
[-C--:B------:R-:W-:Y:S01]  /*9930*/  FMUL.FTZ R141, R141, R11.reuse ;  /* 0x0000000b8d8d7220 */ /* 0x080fe20000410000 */
[----:B------:R-:W2:Y:S01]  /*9940*/  MUFU.EX2 R176, R176 ;  /* 0x000000b000b07308 */ /* 0x000ea20000000800 */
[----:B0-----:R-:W-:Y:S01]  /*9950*/  FADD.FTZ R156, R22, R157 ;  /* 0x0000009d169c7221 */ /* 0x001fe20000010000 */
[----:B------:R-:W-:Y:S01]  /*9960*/  FADD.FTZ R155, R194, R155 ;  /* 0x0000009bc29b7221 */ /* 0x000fe20000010000 */
[-C--:B------:R-:W-:Y:S01]  /*9970*/  FMUL.FTZ R144, R144, R11.reuse ;  /* 0x0000000b90907220 */ /* 0x080fe20000410000 */
[-C--:B------:R-:W-:Y:S01]  /*9980*/  FMUL.FTZ R145, R145, R11.reuse ;  /* 0x0000000b91917220 */ /* 0x080fe20000410000 */
[-C--:B------:R-:W-:Y:S01]  /*9990*/  FMUL.FTZ R148, R148, R11.reuse ;  /* 0x0000000b94947220 */ /* 0x080fe20000410000 */
[----:B------:R-:W-:Y:S01]  /*99a0*/  FMUL.FTZ R149, R149, R11 ;  /* 0x0000000b95957220 */ /* 0x000fe20000410000 */
[-C--:B------:R-:W-:Y:S01]  /*99b0*/  FMUL.FTZ R26, R26, R12.reuse ;  /* 0x0000000c1a1a7220 */ /* 0x080fe20000410000 */
[----:B------:R-:W0:Y:S01]  /*99c0*/  MUFU.EX2 R23, R23 ;  /* 0x0000001700177308 */ /* 0x000e220000000800 */
[----:B-1----:R-:W-:Y:S01]  /*99d0*/  FADD.FTZ R157, R19, R156 ;  /* 0x0000009c139d7221 */ /* 0x002fe20000010000 */
[----:B------:R-:W-:Y:S01]  /*99e0*/  FADD.FTZ R156, R190, R155 ;  /* 0x0000009bbe9c7221 */ /* 0x000fe20000010000 */
[-C--:B------:R-:W-:Y:S01]  /*99f0*/  FMUL.FTZ R27, R27, R12.reuse ;  /* 0x0000000c1b1b7220 */ /* 0x080fe20000410000 */
[-C--:B------:R-:W-:Y:S01]  /*9a00*/  FMUL.FTZ R30, R30, R12.reuse ;  /* 0x0000000c1e1e7220 */ /* 0x080fe20000410000 */
[-C--:B------:R-:W-:Y:S01]  /*9a10*/  FMUL.FTZ R31, R31, R12.reuse ;  /* 0x0000000c1f1f7220 */ /* 0x080fe20000410000 */
[----:B------:R-:W-:Y:S01]  /*9a20*/  FADD.FTZ R156, R161, R156 ;  /* 0x0000009ca19c7221 */ /* 0x000fe20000010000 */
        /* <DEDUP_REMOVED lines=19> */
[----:B------:R-:W-:Y:S01]  /*9b60*/  FADD.FTZ R155, R21, R156 ;  /* 0x0000009c159b7221 */ /* 0x000fe20000010000 */
[-C--:B------:R-:W-:Y:S01]  /*9b70*/  FMUL.FTZ R59, R59, R12.reuse ;  /* 0x0000000c3b3b7220 */ /* 0x080fe20000410000 */
[-C--:B------:R-:W-:Y:S01]  /*9b80*/  FMUL.FTZ R62, R62, R12.reuse ;  /* 0x0000000c3e3e7220 */ /* 0x080fe20000410000 */
[-C--:B------:R-:W-:Y:S01]  /*9b90*/  FMUL.FTZ R63, R63, R12.reuse ;  /* 0x0000000c3f3f7220 */ /* 0x080fe20000410000 */
[-C--:B------:R-:W-:Y:S01]  /*9ba0*/  FMUL.FTZ R66, R66, R12.reuse ;  /* 0x0000000c42427220 */ /* 0x080fe20000410000 */
[-C--:B------:R-:W-:Y:S01]  /*9bb0*/  FMUL.FTZ R67, R67, R12.reuse ;  /* 0x0000000c43437220 */ /* 0x080fe20000410000 */
        /* <DEDUP_REMOVED lines=37> */
[-C--:B------:R-:W-:Y:S01]  /*9e10*/  FMUL.FTZ R118, R118, R12.reuse ;  /* 0x0000000c76767220 */ /* 0x080fe20000410000 */
[-C--:B------:R-:W-:Y:S01]  /*9e20*/  FMUL.FTZ R119, R119, R12.reuse ;  /* 0x0000000c77777220 */ /* 0x080fe20000410000 */
[----:B------:R-:W-:Y:S01]  /*9e30*/  FMUL.FTZ R122, R122, R12 ;  /* 0x0000000c7a7a7220 */ /* 0x000fe20000410000 */
[----:B------:R-:W0:Y:S01]  /*9e40*/  MUFU.EX2 R164, R164 ;  /* 0x000000a400a47308 */ /* 0x000e220000000800 */
[----:B-1----:R-:W-:Y:S01]  /*9e50*/  FADD.FTZ R15, R163, R158 ;  /* 0x0000009ea30f7221 */ /* 0x002fe20000010000 */
[----:B------:R-:W-:Y:S01]  /*9e60*/  F2FP.F16.F32.PACK_AB R158, R161, R190 ;  /* 0x000000bea19e723e */ /* 0x000fe200000000ff */
[----:B------:R-:W-:Y:S01]  /*9e70*/  FMUL.FTZ R123, R123, R12 ;  /* 0x0000000c7b7b7220 */ /* 0x000fe20000410000 */
[----:B------:R-:W-:Y:S01]  /*9e80*/  F2FP.F16.F32.PACK_AB R162, R163, R162 ;  /* 0x000000a2a3a2723e */ /* 0x000fe200000000ff */
[-C--:B------:R-:W-:Y:S01]  /*9e90*/  FMUL.FTZ R126, R126, R12.reuse ;  /* 0x0000000c7e7e7220 */ /* 0x080fe20000410000 */
[----:B------:R-:W-:Y:S01]  /*9ea0*/  F2FP.F16.F32.PACK_AB R161, R200, R197 ;  /* 0x000000c5c8a1723e */ /* 0x000fe200000000ff */
[-C--:B------:R-:W-:Y:S01]  /*9eb0*/  FMUL.FTZ R127, R127, R12.reuse ;  /* 0x0000000c7f7f7220 */ /* 0x080fe20000410000 */
[----:B------:R-:W1:Y:S01]  /*9ec0*/  MUFU.EX2 R166, R166 ;  /* 0x000000a600a67308 */ /* 0x000e620000000800 */
[----:B--2---:R-:W-:Y:S01]  /*9ed0*/  FADD.FTZ R159, R202, R157 ;  /* 0x0000009dca9f7221 */ /* 0x004fe20000010000 */
[----:B------:R-:W-:Y:S01]  /*9ee0*/  F2FP.F16.F32.PACK_AB R157, R176, R19 ;  /* 0x00000013b09d723e */ /* 0x000fe200000000ff */
[-C--:B------:R-:W-:Y:S01]  /*9ef0*/  FMUL.FTZ R130, R130, R12.reuse ;  /* 0x0000000c82827220 */ /* 0x080fe20000410000 */
[----:B------:R-:W-:Y:S01]  /*9f00*/  F2FP.F16.F32.PACK_AB R163, R202, R199 ;  /* 0x000000c7caa3723e */ /* 0x000fe200000000ff */
        /* <DEDUP_REMOVED lines=15> */
[----:B------:R-:W-:-:S04]  /*a000*/  FMUL.FTZ R151, R151, R12 ;  /* 0x0000000c97977220 */ /* 0x000fc80000410000 */
[----:B------:R-:W1:Y:S01]  /*a010*/  MUFU.EX2 R20, R20 ;  /* 0x0000001400147308 */ /* 0x000e620000000800 */
[C---:B--2---:R-:W-:Y:S01]  /*a020*/  FADD.FTZ R15, R165.reuse, R160 ;  /* 0x000000a0a50f7221 */ /* 0x044fe20000010000 */
[----:B------:R-:W-:Y:S02]  /*a030*/  F2FP.F16.F32.PACK_AB R164, R165, R164 ;  /* 0x000000a4a5a4723e */ /* 0x000fe400000000ff */
[----:B------:R-:W-:-:S04]  /*a040*/  F2FP.F16.F32.PACK_AB R160, R196, R21 ;  /* 0x00000015c4a0723e */ /* 0x000fc800000000ff */
[----:B------:R-:W2:Y:S01]  /*a050*/  MUFU.EX2 R5, R178 ;  /* 0x000000b200057308 */ /* 0x000ea20000000800 */
[C---:B0-----:R-:W-:Y:S01]  /*a060*/  FADD.FTZ R168, R169.reuse, R168 ;  /* 0x000000a8a9a87221 */ /* 0x041fe20000010000 */
[----:B------:R-:W-:-:S06]  /*a070*/  F2FP.F16.F32.PACK_AB R165, R169, R166 ;  /* 0x000000a6a9a5723e */ /* 0x000fcc00000000ff */
[----:B------:R-:W0:Y:S01]  /*a080*/  MUFU.EX2 R167, R167 ;  /* 0x000000a700a77308 */ /* 0x000e220000000800 */
[----:B-1----:R-:W-:-:S07]  /*a090*/  FADD.FTZ R176, R20, R15 ;  /* 0x0000000f14b07221 */ /* 0x002fce0000010000 */
        /* <DEDUP_REMOVED lines=20> */
[----:B-1----:R-:W-:Y:S01]  /*a1e0*/  FADD.FTZ R15, R179, R168 ;  /* 0x000000a8b30f7221 */ /* 0x002fe20000010000 */
[----:B------:R-:W-:-:S06]  /*a1f0*/  F2FP.F16.F32.PACK_AB R168, R171, R14 ;  /* 0x0000000eaba8723e */ /* 0x000fcc00000000ff */
        /* <DEDUP_REMOVED lines=19> */
[----:B0-----:R-:W-:Y:S01]  /*a330*/  FADD.FTZ R14, R188, R15 ;  /* 0x0000000fbc0e7221 */ /* 0x001fe20000010000 */
[C---:B-1----:R-:W-:Y:S01]  /*a340*/  FADD.FTZ R6, R181.reuse, R6 ;  /* 0x00000006b5067221 */ /* 0x042fe20000010000 */
[----:B------:R-:W-:Y:S02]  /*a350*/  F2FP.F16.F32.PACK_AB R174, R181, R174 ;  /* 0x000000aeb5ae723e */ /* 0x000fe400000000ff */
[C---:B--2---:R-:W-:Y:S01]  /*a360*/  FADD.FTZ R5, R189.reuse, R14 ;  /* 0x0000000ebd057221 */ /* 0x044fe20000010000 */
[----:B------:R-:W-:Y:S01]  /*a370*/  F2FP.F16.F32.PACK_AB R175, R189, R188 ;  /* 0x000000bcbdaf723e */ /* 0x000fe200000000ff */
[----:B------:R-:W-:Y:S06]  /*a380*/  @P1 BRA `(.L_x_2002) ;  /* 0x0000000000041947 */ /* 0x000fec0003800000 */
[----:B------:R-:W-:Y:S01]  /*a390*/  BPT.TRAP 0x1 ;  /* 0x000000040000795c */ /* 0x000fe20000300000 */
.L_x_2002:
[----:B------:R-:W-:Y:S01]  /*a3a0*/  PLOP3.LUT P2, PT, PT, PT, UP0, 0x40, 0x0 ;  /* 0x000000000000781c */ /* 0x000fe20003f4e808 */
[----:B------:R0:W1:-:S12]  /*a3b0*/  SYNCS.PHASECHK.TRANS64.TRYWAIT P1, [UR28+0x22850], R8 ;  /* 0x02285008ff0075a7 */ /* 0x000058000802015c */
[----:B0-----:R-:W-:Y:S05]  /*a3c0*/  @P2 BRA `(.L_x_2003) ;  /* 0x0000000000042947 */ /* 0x001fea0003800000 */
[----:B------:R-:W-:Y:S01]  /*a3d0*/  BPT.TRAP 0x1 ;  /* 0x000000040000795c */ /* 0x000fe20000300000 */
.L_x_2003:
[----:B-1----:R-:W-:Y:S05]  /*a3e0*/  @P1 BRA `(.L_x_2004) ;  /* 0x0000000000081947 */ /* 0x002fea0003800000 */
[----:B------:R-:W0:Y:S02]  /*a3f0*/  SYNCS.PHASECHK.TRANS64.TRYWAIT P1, [UR28+0x22850], R8 ;  /* 0x02285008ff0075a7 */ /* 0x000e24000802015c */
[----:B0-----:R-:W-:Y:S05]  /*a400*/  @!P1 BRA `(.L_x_2005) ;  /* 0x000000a400849947 */ /* 0x001fea0003800000 */
.L_x_2004:
        /* <DEDUP_REMOVED lines=40> */
.L_x_2006:
[----:B------:R-:W-:Y:S01]  /*a690*/  UIADD3 UR28, UR28, 0x22860, URZ ;  /* 0x000228601c1c7890 */ /* 0x000fe2000fffe03f */
[----:B------:R-:W-:Y:S02]  /*a6a0*/  IMAD.MOV.U32 R12, RZ, RZ, R13 ;  /* 0x000000ffff0c7224 */ /* 0x000fe400078e000d */
[----:B0-----:R-:W-:Y:S01]  /*a6b0*/  IMAD.MOV.U32 R11, RZ, RZ, R10 ;  /* 0x000000ffff0b7224 */ /* 0x001fe200078e000a */
[----:B------:R-:W-:-:S09]  /*a6c0*/  UPRMT UR28, UR5, 0x654, UR28 ;  /* 0x00000654051c7896 */ /* 0x000fd2000800001c */
[----:B------:R-:W-:Y:S01]  /*a6d0*/  SYNCS.ARRIVE.TRANS64.RED.A1T0 RZ, [UR28], RZ ;  /* 0x000000ffffff79a7 */ /* 0x000fe2000810041c */
[----:B------:R-:W-:Y:S05]  /*a6e0*/  @P0 BRA `(.L_x_2007) ;  /* 0xffffffdc003c0947 */ /* 0x000fea000383ffff */
.L_x_1996:
[----:B------:R-:W-:-:S13]  /*a6f0*/  ISETP.GE.AND P0, PT, R9, UR39, PT ;  /* 0x0000002709007c0c */ /* 0x000fda000bf06270 */
[----:B------:R-:W-:Y:S05]  /*a700*/  @!P0 BRA `(.L_x_2008) ;  /* 0x00000034008c8947 */ /* 0x000fea0003800000 */
[----:B------:R-:W-:Y:S01]  /*a710*/  IMAD.MOV.U32 R12, RZ, RZ, R13 ;  /* 0x000000ffff0c7224 */ /* 0x000fe200078e000d */
[----:B------:R-:W-:Y:S01]  /*a720*/  ULDC UR28, c[0x0][0x9e4] ;  /* 0x00027900001c7ab9 */ /* 0x000fe20000000800 */
[----:B------:R-:W-:Y:S01]  /*a730*/  IMAD.MOV.U32 R11, RZ, RZ, R10 ;  /* 0x000000ffff0b7224 */ /* 0x000fe200078e000a */
[----:B------:R-:W-:Y:S01]  /*a740*/  ULDC UR29, c[0x0][0x288] ;  /* 0x0000a200001d7ab9 */ /* 0x000fe20000000800 */
[----:B------:R-:W-:Y:S01]  /*a750*/  ULDC UR30, c[0x0][0x2f0] ;  /* 0x0000bc00001e7ab9 */ /* 0x000fe20000000800 */
[----:B------:R-:W-:Y:S01]  /*a760*/  ULDC UR31, c[0x0][0x9d8] ;  /* 0x00027600001f7ab9 */ /* 0x000fe20000000800 */
[----:B------:R-:W-:Y:S01]  /*a770*/  ULDC UR27, c[0x0][0x988] ;  /* 0x00026200001b7ab9 */ /* 0x000fe20000000800 */
[----:B------:R-:W-:-:S05]  /*a780*/  ULDC UR32, c[0x0][0x9e0] ;  /* 0x0002780000207ab9 */ /* 0x000fca0000000800 */
.L_x_2027:
        /* <DEDUP_REMOVED lines=8> */
.L_x_2009:
[----:B------:R-:W-:Y:S01]  /*a810*/  PLOP3.LUT P1, PT, PT, PT, UP0, 0x40, 0x0 ;  /* 0x000000000000781c */ /* 0x000fe20003f2e808 */
[----:B------:R-:W-:Y:S01]  /*a820*/  ULEA UR26, UR24, UR38, 0x3 ;  /* 0x00000026181a7291 */ /* 0x000fe2000f8e183f */
[----:B------:R-:W-:-:S05]  /*a830*/  IMAD.U32 R8, RZ, RZ, UR7 ;  /* 0x00000007ff087e24 */ /* 0x000fca000f8e00ff */
[----:B------:R-:W-:-:S04]  /*a840*/  SHF.L.U32 R8, R8, 0x1f, RZ ;  /* 0x0000001f08087819 */ /* 0x000fc800000006ff */
[----:B------:R0:W1:Y:S02]  /*a850*/  SYNCS.PHASECHK.TRANS64.TRYWAIT P0, [UR26+0x22830], R8 ;  /* 0x02283008ff0075a7 */ /* 0x000064000800015a */
[----:B------:R-:W-:Y:S05]  /*a860*/  @P1 BRA `(.L_x_2010) ;  /* 0x0000000000041947 */ /* 0x000fea0003800000 */
[----:B------:R-:W-:Y:S01]  /*a870*/  BPT.TRAP 0x1 ;  /* 0x000000040000795c */ /* 0x000fe20000300000 */
.L_x_2010:
[----:B-1----:R-:W-:Y:S05]  /*a880*/  @P0 BRA `(.L_x_2011) ;  /* 0x0000000000080947 */ /* 0x002fea0003800000 */
[----:B------:R-:W1:Y:S02]  /*a890*/  SYNCS.PHASECHK.TRANS64.TRYWAIT P0, [UR26+0x22830], R8 ;  /* 0x02283008ff0075a7 */ /* 0x000e64000800015a */
[----:B-1----:R-:W-:Y:S05]  /*a8a0*/  @!P0 BRA `(.L_x_2012) ;  /* 0x000000a000748947 */ /* 0x002fea0003800000 */
.L_x_2011:
[----:B------:R-:W-:Y:S01]  /*a8b0*/  UIMAD UR22, UR24, 0x300, UR4 ;  /* 0x00000300181678a4 */ /* 0x000fe2000f8e0204 */
[----:B------:R-:W-:Y:S01]  /*a8c0*/  WARPGROUP.ARRIVE ;  /* 0x00000000000079c5 */ /* 0x000fe20000000000 */
[----:B------:R-:W-:Y:S01]  /*a8d0*/  UMOV UR23, 0x40000040 ;  /* 0x4000004000177882 */ /* 0x000fe20000000000 */
[----:B------:R-:W-:Y:S01]  /*a8e0*/  UMOV UR11, 0x40000040 ;  /* 0x40000040000b7882 */ /* 0x000fe20000000000 */
[----:B------:R-:W-:Y:S01]  /*a8f0*/  UIADD3 UR10, UR22, 0x2, URZ ;  /* 0x00000002160a7890 */ /* 0x000fe2000fffe03f */
[----:B------:R-:W-:Y:S01]  /*a900*/  PLOP3.LUT P0, PT, PT, PT, UP0, 0x40, 0x0 ;  /* 0x000000000000781c */ /* 0x000fe20003f0e808 */
        /* <DEDUP_REMOVED lines=18> */
.L_x_2013:
[----:B------:R-:W-:Y:S01]  /*aa30*/  UISETP.NE.AND UP2, UPT, UR40, URZ, UPT ;  /* 0x0000003f2800728c */ /* 0x000fe2000bf45270 */
[----:B------:R-:W-:Y:S01]  /*aa40*/  FMUL.FTZ R19, R162, UR31 ;  /* 0x0000001fa2137c20 */ /* 0x000fe20008410000 */
[----:B------:R-:W-:Y:S01]  /*aa50*/  FMUL.FTZ R162, R187, UR31 ;  /* 0x0000001fbba27c20 */ /* 0x000fe20008410000 */
[----:B------:R-:W-:Y:S01]  /*aa60*/  MOV R187, R4 ;  /* 0x0000000400bb7202 */ /* 0x000fe20000000f00 */
[----:B------:R-:W-:Y:S01]  /*aa70*/  FMUL.FTZ R202, R157, UR31 ;  /* 0x0000001f9dca7c20 */ /* 0x000fe20008410000 */
[----:B------:R-:W-:Y:S01]  /*aa80*/  FMUL.FTZ R157, R178, UR31 ;  /* 0x0000001fb29d7c20 */ /* 0x000fe20008410000 */
[----:B------:R-:W-:Y:S01]  /*aa90*/  PLOP3.LUT P0, PT, PT, PT, UP2, 0x80, 0x0 ;  /* 0x000000000000781c */ /* 0x000fe20003f0f028 */
[----:B-1----:R-:W-:Y:S01]  /*aaa0*/  FMUL.FTZ R13, R154, UR31 ;  /* 0x0000001f9a0d7c20 */ /* 0x002fe20008410000 */
[----:B------:R-:W-:Y:S01]  /*aab0*/  PLOP3.LUT P1, PT, PT, PT, UP2, 0x80, 0x0 ;  /* 0x000000000000781c */ /* 0x000fe20003f2f028 */
[----:B------:R-:W-:Y:S01]  /*aac0*/  FMUL.FTZ R178, R185, UR31 ;  /* 0x0000001fb9b27c20 */ /* 0x000fe20008410000 */
[----:B------:R-:W-:Y:S01]  /*aad0*/  FMUL.FTZ R154, R171, UR31 ;  /* 0x0000001fab9a7c20 */ /* 0x000fe20008410000 */
[----:B------:R-:W-:Y:S01]  /*aae0*/  @UP2 ULDC UR10, c[0x0][0x44c] ;  /* 0x00011300000a2ab9 */ /* 0x000fe20000000800 */
[----:B------:R-:W-:-:S02]  /*aaf0*/  IMAD R185, R9, -0x60, RZ ;  /* 0xffffffa009b97824 */ /* 0x000fc400078e02ff */
        /* <DEDUP_REMOVED lines=12> */
[----:B------:R-:W-:Y:S01]  /*abc0*/  FMUL.FTZ R205, R160, UR31 ;  /* 0x0000001fa0cd7c20 */ /* 0x000fe20008410000 */
[----:B------:R-:W-:Y:S01]  /*abd0*/  FMUL.FTZ R156, R175, UR31 ;  /* 0x0000001faf9c7c20 */ /* 0x000fe20008410000 */
[----:B------:R-:W-:Y:S01]  /*abe0*/  FMUL.FTZ R173, R176, UR31 ;  /* 0x0000001fb0ad7c20 */ /* 0x000fe20008410000 */
[----:B------:R-:W-:Y:S01]  /*abf0*/  FMUL.FTZ R174, R177, UR31 ;  /* 0x0000001fb1ae7c20 */ /* 0x000fe20008410000 */
[----:B------:R-:W1:Y:S01]  /*ac00*/  SHFL.IDX PT, R23, R187, RZ, 0x1c1f ;  /* 0x001c1fffbb177589 */ /* 0x000e6200000e0000 */
        /* <DEDUP_REMOVED lines=14> */
[----:B------:R-:W-:-:S02]  /*acf0*/  VIADD R22, R185, 0x1 ;  /* 0x00000001b9167836 */ /* 0x000fc40000000000 */
        /* <DEDUP_REMOVED lines=15> */
[----:B------:R-:W-:Y:S01]  /*adf0*/  UIADD3 UR10, UR26, 0x22840, URZ ;  /* 0x000228401a0a7890 */ /* 0x000fe2000fffe03f */
[----:B------:R-:W-:Y:S01]  /*ae00*/  IMAD R22, R7, -0x2, R22 ;  /* 0xfffffffe07167824 */ /* 0x000fe200078e0216 */
[----:B------:R-:W-:Y:S01]  /*ae10*/  PLOP3.LUT P0, PT, PT, PT, UP1, 0x40, 0x0 ;  /* 0x000000000000781c */ /* 0x000fe20003f0e818 */
[----:B------:R-:W3:Y:S01]  /*ae20*/  MUFU.TANH R201, R201 ;  /* 0x000000c900c97308 */ /* 0x000ee20000002400 */
[----:B------:R-:W-:Y:S01]  /*ae30*/  UPRMT UR10, UR5, 0x654, UR10 ;  /* 0x00000654050a7896 */ /* 0x000fe2000800000a */
[C---:B------:R-:W-:Y:S01]  /*ae40*/  VIADD R186, R22.reuse, 0xffffffff ;  /* 0xffffffff16ba7836 */ /* 0x040fe20000000000 */
[----:B------:R-:W-:-:S05]  /*ae50*/  IADD3 R189, R22, -UR29, R17 ;  /* 0x8000001d16bd7c10 */ /* 0x000fca000fffe011 */
[----:B------:R-:W4:Y:S01]  /*ae60*/  MUFU.TANH R200, R200 ;  /* 0x000000c800c87308 */ /* 0x000f220000002400 */
[C---:B------:R-:W-:Y:S01]  /*ae70*/  VIADD R188, R189.reuse, UR32 ;  /* 0x00000020bdbc7c36 */ /* 0x040fe20008000000 */
[----:B------:R-:W-:Y:S01]  /*ae80*/  SYNCS.ARRIVE.TRANS64.RED.A1T0 RZ, [UR10], RZ ;  /* 0x000000ffffff79a7 */ /* 0x000fe2000810040a */
[----:B------:R-:W-:Y:S02]  /*ae90*/  VIADD R189, R189, UR25 ;  /* 0x00000019bdbd7c36 */ /* 0x000fe40008000000 */
[--C-:B-1----:R-:W-:Y:S02]  /*aea0*/  IMAD.IADD R190, R188, 0x1, R23.reuse ;  /* 0x00000001bcbe7824 */ /* 0x102fe400078e0217 */
[----:B------:R-:W-:Y:S01]  /*aeb0*/  IMAD.IADD R191, R189, 0x1, R23 ;  /* 0x00000001bdbf7824 */ /* 0x000fe200078e0217 */
[----:B------:R-:W1:Y:S08]  /*aec0*/  MUFU.TANH R13, R13 ;  /* 0x0000000d000d7308 */ /* 0x000e700000002400 */
        /* <DEDUP_REMOVED lines=59> */
.L_x_2016:
[----:B------:R-:W-:-:S05]  /*b280*/  IMAD.U32 R170, RZ, RZ, UR28 ;  /* 0x0000001cffaa7e24 */ /* 0x000fca000f8e00ff */
[----:B------:R-:W-:-:S13]  /*b290*/  ISETP.NE.AND P0, PT, R170, 0x1, PT ;  /* 0x00000001aa00780c */ /* 0x000fda0003f05270 */
[----:B------:R-:W1:Y:S02]  /*b2a0*/  @P0 LDC.64 R22, c[0x0][0x9e8] ;  /* 0x00027a00ff160b82 */ /* 0x000e640000000a00 */
[----:B-1----:R-:W-:-:S05]  /*b2b0*/  @P0 IMAD.HI.U32 R22, R193, R22, RZ ;  /* 0x00000016c1160227 */ /* 0x002fca00078e00ff */
[----:B------:R-:W-:-:S07]  /*b2c0*/  @P0 SHF.R.U32.HI R193, RZ, R23, R22 ;  /* 0x00000017ffc10219 */ /* 0x000fce0000011616 */
.L_x_2017:
[----:B------:R-:W-:Y:S05]  /*b2d0*/  BSYNC B0 ;  /* 0x0000000000007941 */ /* 0x000fea0003800000 */
.L_x_2015:
[----:B------:R-:W-:-:S05]  /*b2e0*/  IMAD R193, R193, R170, R186 ;  /* 0x000000aac1c17224 */ /* 0x000fca00078e02ba */
[----:B------:R-:W-:Y:S02]  /*b2f0*/  VIADDMNMX R190, R193, R170, R190, PT ;  /* 0x000000aac1be7246 */ /* 0x000fe400038001be */
[----:B------:R-:W-:-:S07]  /*b300*/  VIMNMX R191, R191, R193, !PT ;  /* 0x000000c1bfbf7248 */ /* 0x000fce0007fe0100 */
.L_x_2014:
        /* <DEDUP_REMOVED lines=15> */
[----:B-1----:R-:W-:Y:S01]  /*b400*/  IMAD.IADD R192, R189, 0x1, R23 ;  /* 0x00000001bdc07824 */ /* 0x002fe200078e0217 */
[----:B------:R-:W-:Y:S02]  /*b410*/  FSEL R170, R201, -INF , !P3 ;  /* 0xff800000c9aa7808 */ /* 0x000fe40005800000 */
        /* <DEDUP_REMOVED lines=113> */
[----:B------:R-:W-:Y:S01]  /*bb30*/  ISETP.GE.AND P6, PT, R185, 0x5a, PT ;  /* 0x0000005ab900780c */ /* 0x000fe20003fc6270 */
[----:B------:R-:W-:-:S12]  /*bb40*/  IMAD.IADD R185, R188, 0x1, R23 ;  /* 0x00000001bcb97824 */ /* 0x000fd800078e0217 */
[----:B------:R-:W-:Y:S02]  /*bb50*/  @P6 LOP3.LUT R2, R2, 0x1, RZ, 0xfc, !PT ;  /* 0x0000000102026812 */ /* 0x000fe400078efcff */
[----:B------:R-:W-:-:S04]  /*bb60*/  ISETP.GT.AND P6, PT, R191, 0x59, !P6 ;  /* 0x00000059bf00780c */ /* 0x000fc800077c4270 */
[----:B------:R-:W-:-:S04]  /*bb70*/  ISETP.LT.OR P6, PT, R190, 0x5a, P6 ;  /* 0x0000005abe00780c */ /* 0x000fc800037c1670 */
[----:B------:R-:W-:Y:S02]  /*bb80*/  FSEL R179, R179, -INF , !P6 ;  /* 0xff800000b3b37808 */ /* 0x000fe40007000000 */
[----:B------:R-:W-:-:S13]  /*bb90*/  PLOP3.LUT P6, PT, PT, PT, UP1, 0x40, 0x0 ;  /* 0x000000000000781c */ /* 0x000fda0003fce818 */
[----:B------:R-:W-:Y:S05]  /*bba0*/  @P6 BRA `(.L_x_2018) ;  /* 0x0000000000586947 */ /* 0x000fea0003800000 */
[----:B------:R-:W-:Y:S01]  /*bbb0*/  IMAD R22, R18, UR30, R23 ;  /* 0x0000001e12167c24 */ /* 0x000fe2000f8e0217 */
[----:B------:R-:W-:Y:S04]  /*bbc0*/  BSSY B0, `(.L_x_2019) ;  /* 0x0000011000007945 */ /* 0x000fe80003800000 */
[----:B------:R-:W-:-:S04]  /*bbd0*/  IADD3 R187, R22, -UR29, RZ ;  /* 0x8000001d16bb7c10 */ /* 0x000fc8000fffe0ff */
        /* <DEDUP_REMOVED lines=10> */
.L_x_2020:
[----:B------:R-:W-:-:S05]  /*bc80*/  IMAD.U32 R188, RZ, RZ, UR28 ;  /* 0x0000001cffbc7e24 */ /* 0x000fca000f8e00ff */
[----:B------:R-:W-:-:S13]  /*bc90*/  ISETP.NE.AND P6, PT, R188, 0x1, PT ;  /* 0x00000001bc00780c */ /* 0x000fda0003fc5270 */
[----:B------:R-:W0:Y:S02]  /*bca0*/  @P6 LDC.64 R22, c[0x0][0x9e8] ;  /* 0x00027a00ff166b82 */ /* 0x000e240000000a00 */
[----:B0-----:R-:W-:-:S05]  /*bcb0*/  @P6 IMAD.HI.U32 R22, R187, R22, RZ ;  /* 0x00000016bb166227 */ /* 0x001fca00078e00ff */
[----:B------:R-:W-:-:S07]  /*bcc0*/  @P6 SHF.R.U32.HI R187, RZ, R23, R22 ;  /* 0x00000017ffbb6219 */ /* 0x000fce0000011616 */
.L_x_2021:
[----:B------:R-:W-:Y:S05]  /*bcd0*/  BSYNC B0 ;  /* 0x0000000000007941 */ /* 0x000fea0003800000 */
.L_x_2019:
[----:B------:R-:W-:-:S05]  /*bce0*/  IMAD R186, R187, R188, R186 ;  /* 0x000000bcbbba7224 */ /* 0x000fca00078e02ba */
[----:B------:R-:W-:Y:S02]  /*bcf0*/  VIADDMNMX R185, R186, R188, R185, PT ;  /* 0x000000bcbab97246 */ /* 0x000fe400038001b9 */
[----:B------:R-:W-:-:S07]  /*bd00*/  VIMNMX R192, R192, R186, !PT ;  /* 0x000000bac0c07248 */ /* 0x000fce0007fe0100 */
.L_x_2018:
        /* <DEDUP_REMOVED lines=60> */
[C---:B------:R-:W-:Y:S01]  /*c0d0*/  LOP3.LUT P0, RZ, R2.reuse, 0x2000, RZ, 0xc0, !PT ;  /* 0x0000200002ff7812 */ /* 0x040fe2000780c0ff */
[----:B------:R-:W0:Y:S01]  /*c0e0*/  SHFL.BFLY PT, R10, R23, 0x2, 0x1f ;  /* 0x0c401f00170a7f89 */ /* 0x000e2200000e0000 */
[----:B------:R-:W-:-:S02]  /*c0f0*/  LOP3.LUT P6, RZ, R2, 0x80, RZ, 0xc0, !PT ;  /* 0x0000008002ff7812 */ /* 0x000fc400078cc0ff */
[C---:B------:R-:W-:Y:S02]  /*c100*/  ISETP.GT.AND P0, PT, R192.reuse, 0x28, !P0 ;  /* 0x00000028c000780c */ /* 0x040fe40004704270 */
[C---:B------:R-:W-:Y:S02]  /*c110*/  ISETP.GT.AND P1, PT, R192.reuse, 0x48, !P1 ;  /* 0x00000048c000780c */ /* 0x040fe40004f24270 */
[----:B------:R-:W-:Y:S02]  /*c120*/  ISETP.LT.OR P0, PT, R185, 0x29, P0 ;  /* 0x00000029b900780c */ /* 0x000fe40000701670 */
[----:B------:R-:W-:Y:S02]  /*c130*/  ISETP.GT.AND P2, PT, R192, 0x49, !P2 ;  /* 0x00000049c000780c */ /* 0x000fe40005744270 */
[----:B------:R-:W-:Y:S02]  /*c140*/  FSEL R155, R155, -INF , !P0 ;  /* 0xff8000009b9b7808 */ /* 0x000fe40004000000 */
[----:B------:R-:W-:-:S02]  /*c150*/  LOP3.LUT P0, RZ, R2, 0x1000, RZ, 0xc0, !PT ;  /* 0x0000100002ff7812 */ /* 0x000fc4000780c0ff */
[C---:B------:R-:W-:Y:S02]  /*c160*/  ISETP.LT.OR P1, PT, R185.reuse, 0x49, P1 ;  /* 0x00000049b900780c */ /* 0x040fe40000f21670 */
[C---:B------:R-:W-:Y:S02]  /*c170*/  ISETP.GT.AND P0, PT, R192.reuse, 0x29, !P0 ;  /* 0x00000029c000780c */ /* 0x040fe40004704270 */
[----:B------:R-:W-:Y:S02]  /*c180*/  ISETP.GT.AND P3, PT, R192, 0x50, !P3 ;  /* 0x00000050c000780c */ /* 0x000fe40005f64270 */
[C---:B------:R-:W-:Y:S02]  /*c190*/  ISETP.LT.OR P0, PT, R185.reuse, 0x2a, P0 ;  /* 0x0000002ab900780c */ /* 0x040fe40000701670 */
[----:B------:R-:W-:Y:S02]  /*c1a0*/  ISETP.LT.OR P2, PT, R185, 0x4a, P2 ;  /* 0x0000004ab900780c */ /* 0x000fe40001741670 */
[----:B------:R-:W-:-:S02]  /*c1b0*/  FSEL R156, R156, -INF , !P0 ;  /* 0xff8000009c9c7808 */ /* 0x000fc40004000000 */
[----:B------:R-:W-:Y:S02]  /*c1c0*/  LOP3.LUT P0, RZ, R2, 0x800, RZ, 0xc0, !PT ;  /* 0x0000080002ff7812 */ /* 0x000fe4000780c0ff */
[----:B0-----:R-:W-:Y:S02]  /*c1d0*/  FMNMX.FTZ R186, R23, R10, !PT ;  /* 0x0000000a17ba7209 */ /* 0x001fe40007810000 */
[C---:B------:R-:W-:Y:S02]  /*c1e0*/  ISETP.GT.AND P0, PT, R192.reuse, 0x30, !P0 ;  /* 0x00000030c000780c */ /* 0x040fe40004704270 */
[----:B------:R-:W-:Y:S01]  /*c1f0*/  FSEL R193, R163, -INF , !P1 ;  /* 0xff800000a3c17808 */ /* 0x000fe20004800000 */
[----:B------:R-:W0:Y:S01]  /*c200*/  SHFL.BFLY PT, R187, R186, 0x1, 0x1f ;  /* 0x0c201f00babb7f89 */ /* 0x000e2200000e0000 */
[----:B------:R-:W-:Y:S02]  /*c210*/  ISETP.LT.OR P0, PT, R185, 0x31, P0 ;  /* 0x00000031b900780c */ /* 0x000fe40000701670 */
[----:B------:R-:W-:-:S02]  /*c220*/  ISETP.GT.AND P4, PT, R192, 0x51, !P4 ;  /* 0x00000051c000780c */ /* 0x000fc40006784270 */
[----:B------:R-:W-:Y:S02]  /*c230*/  FSEL R157, R157, -INF , !P0 ;  /* 0xff8000009d9d7808 */ /* 0x000fe40004000000 */
[----:B------:R-:W-:Y:S02]  /*c240*/  LOP3.LUT P0, RZ, R2, 0x400, RZ, 0xc0, !PT ;  /* 0x0000040002ff7812 */ /* 0x000fe4000780c0ff */
[C---:B------:R-:W-:Y:S02]  /*c250*/  ISETP.LT.OR P3, PT, R185.reuse, 0x51, P3 ;  /* 0x00000051b900780c */ /* 0x040fe40001f61670 */
[----:B------:R-:W-:Y:S02]  /*c260*/  ISETP.GT.AND P0, PT, R192, 0x31, !P0 ;  /* 0x00000031c000780c */ /* 0x000fe40004704270 */
[----:B------:R-:W-:Y:S02]  /*c270*/  FSEL R164, R164, -INF , !P2 ;  /* 0xff800000a4a47808 */ /* 0x000fe40005000000 */
[----:B------:R-:W-:-:S02]  /*c280*/  ISETP.LT.OR P0, PT, R185, 0x32, P0 ;  /* 0x00000032b900780c */ /* 0x000fc40000701670 */
[----:B------:R-:W-:Y:S02]  /*c290*/  ISETP.GT.AND P5, PT, R192, 0x58, !P5 ;  /* 0x00000058c000780c */ /* 0x000fe40006fa4270 */
[----:B------:R-:W-:Y:S02]  /*c2a0*/  FSEL R158, R158, -INF , !P0 ;  /* 0xff8000009e9e7808 */ /* 0x000fe40004000000 */
[----:B------:R-:W-:Y:S02]  /*c2b0*/  LOP3.LUT P0, RZ, R2, 0x200, RZ, 0xc0, !PT ;  /* 0x0000020002ff7812 */ /* 0x000fe4000780c0ff */
[----:B------:R-:W-:Y:S02]  /*c2c0*/  ISETP.LT.OR P4, PT, R185, 0x52, P4 ;  /* 0x00000052b900780c */ /* 0x000fe40002781670 */
[----:B------:R-:W-:Y:S02]  /*c2d0*/  ISETP.GT.AND P0, PT, R192, 0x38, !P0 ;  /* 0x00000038c000780c */ /* 0x000fe40004704270 */
[----:B0-----:R-:W-:-:S02]  /*c2e0*/  FMNMX.FTZ R10, R186, R187, !PT ;  /* 0x000000bbba0a7209 */ /* 0x001fc40007810000 */
[----:B------:R-:W-:Y:S02]  /*c2f0*/  ISETP.LT.OR P0, PT, R185, 0x39, P0 ;  /* 0x00000039b900780c */ /* 0x000fe40000701670 */
[----:B------:R-:W-:Y:S01]  /*c300*/  FSEL R195, R165, -INF , !P3 ;  /* 0xff800000a5c37808 */ /* 0x000fe20005800000 */
[----:B------:R-:W-:Y:S01]  /*c310*/  FMUL.FTZ R199, R10, UR14 ;  /* 0x0000000e0ac77c20 */ /* 0x000fe20008410000 */
[----:B------:R-:W-:Y:S02]  /*c320*/  FSEL R159, R159, -INF , !P0 ;  /* 0xff8000009f9f7808 */ /* 0x000fe40004000000 */
[----:B------:R-:W-:Y:S02]  /*c330*/  LOP3.LUT P0, RZ, R2, 0x100, RZ, 0xc0, !PT ;  /* 0x0000010002ff7812 */ /* 0x000fe4000780c0ff */
[----:B------:R-:W-:Y:S02]  /*c340*/  ISETP.LT.OR P5, PT, R185, 0x59, P5 ;  /* 0x00000059b900780c */ /* 0x000fe40002fa1670 */
[----:B------:R-:W-:-:S02]  /*c350*/  ISETP.GT.AND P0, PT, R192, 0x39, !P0 ;  /* 0x00000039c000780c */ /* 0x000fc40004704270 */
[----:B------:R-:W-:Y:S02]  /*c360*/  FSEL R196, R166, -INF , !P4 ;  /* 0xff800000a6c47808 */ /* 0x000fe40006000000 */
        /* <DEDUP_REMOVED lines=10> */
[----:B------:R-:W-:Y:S02]  /*c410*/  ISETP.GT.AND P0, PT, R192, RZ, !P6 ;  /* 0x000000ffc000720c */ /* 0x000fe40007704270 */
[----:B------:R-:W-:Y:S02]  /*c420*/  LOP3.LUT P6, RZ, R2, 0x1, RZ, 0xc0, !PT ;  /* 0x0000000102ff7812 */ /* 0x000fe400078cc0ff */
[----:B------:R-:W-:Y:S02]  /*c430*/  ISETP.LT.OR P0, PT, R185, 0x1, P0 ;  /* 0x00000001b900780c */ /* 0x000fe40000701670 */
[----:B------:R-:W-:Y:S02]  /*c440*/  ISETP.GT.AND P6, PT, R192, 0x59, !P6 ;  /* 0x00000059c000780c */ /* 0x000fe400077c4270 */
[----:B------:R-:W-:-:S02]  /*c450*/  FSEL R197, R13, -INF , !P0 ;  /* 0xff8000000dc57808 */ /* 0x000fc40004000000 */
[----:B------:R-:W-:Y:S02]  /*c460*/  FSETP.NEU.FTZ.AND P0, PT, R10, -INF , PT ;  /* 0xff8000000a00780b */ /* 0x000fe40003f1d000 */
[----:B------:R-:W-:Y:S02]  /*c470*/  FMNMX.FTZ R13, R197, R12, !PT ;  /* 0x0000000cc50d7209 */ /* 0x000fe40007810000 */
[----:B------:R-:W-:Y:S02]  /*c480*/  FSEL R199, R199, RZ, P0 ;  /* 0x000000ffc7c77208 */ /* 0x000fe40000000000 */
[----:B------:R-:W-:Y:S02]  /*c490*/  FMNMX.FTZ R13, R22, R13, !PT ;  /* 0x0000000d160d7209 */ /* 0x000fe40007810000 */
[----:B------:R-:W-:Y:S01]  /*c4a0*/  ISETP.LT.OR P6, PT, R185, 0x5a, P6 ;  /* 0x0000005ab900780c */ /* 0x000fe200037c1670 */
[--C-:B------:R-:W-:Y:S01]  /*c4b0*/  FFMA.FTZ R165, R172, UR14, -R199.reuse ;  /* 0x0000000eaca57c23 */ /* 0x100fe200080108c7 */
[----:B------:R-:W-:Y:S01]  /*c4c0*/  FMNMX.FTZ R186, R14, R13, !PT ;  /* 0x0000000d0eba7209 */ /* 0x000fe20007810000 */
[--C-:B------:R-:W-:Y:S01]  /*c4d0*/  FFMA.FTZ R23, R170, UR14, -R199.reuse ;  /* 0x0000000eaa177c23 */ /* 0x100fe200080108c7 */
[----:B------:R-:W-:Y:S01]  /*c4e0*/  FSEL R185, R167, -INF , !P5 ;  /* 0xff800000a7b97808 */ /* 0x000fe20006800000 */
[--C-:B------:R-:W-:Y:S01]  /*c4f0*/  FFMA.FTZ R163, R169, UR14, -R199.reuse ;  /* 0x0000000ea9a37c23 */ /* 0x100fe200080108c7 */
[----:B------:R-:W-:Y:S01]  /*c500*/  FMNMX.FTZ R188, R15, R186, !PT ;  /* 0x000000ba0fbc7209 */ /* 0x000fe20007810000 */
[--C-:B------:R-:W-:Y:S01]  /*c510*/  FFMA.FTZ R169, R175, UR14, -R199.reuse ;  /* 0x0000000eafa97c23 */ /* 0x100fe200080108c7 */
[----:B------:R-:W-:Y:S01]  /*c520*/  FSEL R168, R168, -INF , !P6 ;  /* 0xff800000a8a87808 */ /* 0x000fe20007000000 */
[--C-:B------:R-:W-:Y:S01]  /*c530*/  FFMA.FTZ R170, R200, UR14, -R199.reuse ;  /* 0x0000000ec8aa7c23 */ /* 0x100fe200080108c7 */
[----:B------:R-:W-:Y:S01]  /*c540*/  FMNMX.FTZ R13, R19, R188, !PT ;  /* 0x000000bc130d7209 */ /* 0x000fe20007810000 */
[--C-:B------:R-:W-:Y:S01]  /*c550*/  FFMA.FTZ R175, R182, UR14, -R199.reuse ;  /* 0x0000000eb6af7c23 */ /* 0x100fe200080108c7 */
[--C-:B------:R-:W-:Y:S01]  /*c560*/  FFMA.FTZ R182, R184, UR14, -R199.reuse ;  /* 0x0000000eb8b67c23 */ /* 0x100fe200080108c7 */
[----:B------:R-:W-:Y:S01]  /*c570*/  MUFU.EX2 R23, R23 ;  /* 0x0000001700177308 */ /* 0x000fe20000000800 */
[----:B------:R-:W-:Y:S01]  /*c580*/  FMNMX.FTZ R188, R20, R13, !PT ;  /* 0x0000000d14bc7209 */ /* 0x000fe20007810000 */
[--C-:B------:R-:W-:Y:S01]  /*c590*/  FFMA.FTZ R203, R203, UR14, -R199.reuse ;  /* 0x0000000ecbcb7c23 */ /* 0x100fe200080108c7 */
[--C-:B------:R-:W-:Y:S01]  /*c5a0*/  FFMA.FTZ R187, R202, UR14, -R199.reuse ;  /* 0x0000000ecabb7c23 */ /* 0x100fe200080108c7 */
        /* <DEDUP_REMOVED lines=19> */
[----:B------:R-:W-:Y:S01]  /*c6e0*/  FFMA.FTZ R180, R183, UR14, -R199 ;  /* 0x0000000eb7b47c23 */ /* 0x000fe200080108c7 */
[----:B------:R-:W-:Y:S01]  /*c6f0*/  MUFU.EX2 R187, R187 ;  /* 0x000000bb00bb7308 */ /* 0x000fe20000000800 */
[----:B------:R-:W-:-:S04]  /*c700*/  FMNMX.FTZ R194, R156, R13, !PT ;  /* 0x0000000d9cc27209 */ /* 0x000fc80007810000 */
[----:B------:R-:W-:-:S03]  /*c710*/  FMNMX.FTZ R13, R157, R194, !PT ;  /* 0x000000c29d0d7209 */ /* 0x000fc60007810000 */
        /* <DEDUP_REMOVED lines=11> */
[----:B------:R-:W-:Y:S01]  /*c7d0*/  FMNMX.FTZ R13, R195, R194, !PT ;  /* 0x000000c2c30d7209 */ /* 0x000fe20007810000 */
[----:B------:R-:W-:Y:S01]  /*c7e0*/  FFMA.FTZ R194, R174, UR14, -R199 ;  /* 0x0000000eaec27c23 */ /* 0x000fe200080108c7 */
[----:B------:R-:W-:Y:S01]  /*c7f0*/  FSEL R174, R10, RZ, P0 ;  /* 0x000000ff0aae7208 */ /* 0x000fe20000000000 */
[----:B------:R-:W-:Y:S01]  /*c800*/  MUFU.EX2 R192, R208 ;  /* 0x000000d000c07308 */ /* 0x000fe20000000800 */
[----:B------:R-:W-:-:S03]  /*c810*/  FMNMX.FTZ R172, R196, R13, !PT ;  /* 0x0000000dc4ac7209 */ /* 0x000fc60007810000 */
[----:B------:R-:W-:Y:S01]  /*c820*/  FADD.FTZ R174, -R174, R11 ;  /* 0x0000000baeae7221 */ /* 0x000fe20000010100 */
[----:B------:R-:W-:-:S03]  /*c830*/  FMNMX.FTZ R13, R185, R172, !PT ;  /* 0x000000acb90d7209 */ /* 0x000fc60007810000 */
[----:B------:R-:W-:Y:S01]  /*c840*/  FMUL.FTZ R174, R174, UR14 ;  /* 0x0000000eaeae7c20 */ /* 0x000fe20008410000 */
[----:B------:R-:W-:Y:S01]  /*c850*/  FMNMX.FTZ R13, R168, R13, !PT ;  /* 0x0000000da80d7209 */ /* 0x000fe20007810000 */
[----:B------:R-:W-:Y:S04]  /*c860*/  MUFU.EX2 R163, R163 ;  /* 0x000000a300a37308 */ /* 0x000fe80000000800 */
[----:B------:R-:W0:Y:S04]  /*c870*/  SHFL.BFLY PT, R172, R13, 0x2, 0x1f ;  /* 0x0c401f000dac7f89 */ /* 0x000e2800000e0000 */
[----:B------:R-:W1:Y:S08]  /*c880*/  MUFU.EX2 R184, R174 ;  /* 0x000000ae00b87308 */ /* 0x000e700000000800 */
[----:B------:R3:W4:Y:S08]  /*c890*/  MUFU.EX2 R166, R171 ;  /* 0x000000ab00a67308 */ /* 0x0007300000000800 */
[----:B------:R-:W5:Y:S01]  /*c8a0*/  MUFU.EX2 R165, R165 ;  /* 0x000000a500a57308 */ /* 0x000f620000000800 */
[----:B-1----:R-:W-:Y:S01]  /*c8b0*/  FFMA.FTZ R179, R184, R6, R23 ;  /* 0x00000006b8b37223 */ /* 0x002fe20000010017 */
[----:B---3--:R-:W-:Y:S01]  /*c8c0*/  FFMA.FTZ R171, R177, UR14, -R199 ;  /* 0x0000000eb1ab7c23 */ /* 0x008fe200080108c7 */
[----:B------:R-:W-:Y:S01]  /*c8d0*/  FMUL.FTZ R24, R24, R184 ;  /* 0x000000b818187220 */ /* 0x000fe20000410000 */
[----:B0-----:R-:W-:Y:S01]  /*c8e0*/  FMNMX.FTZ R172, R13, R172, !PT ;  /* 0x000000ac0dac7209 */ /* 0x001fe20007810000 */
[----:B------:R-:W-:Y:S01]  /*c8f0*/  FADD.FTZ R179, R170, R179 ;  /* 0x000000b3aab37221 */ /* 0x000fe20000010000 */
[-C--:B------:R-:W-:Y:S01]  /*c900*/  FMUL.FTZ R25, R25, R184.reuse ;  /* 0x000000b819197220 */ /* 0x080fe20000410000 */
[-C--:B------:R-:W-:Y:S01]  /*c910*/  FMUL.FTZ R28, R28, R184.reuse ;  /* 0x000000b81c1c7220 */ /* 0x080fe20000410000 */
[----:B------:R-:W0:Y:S01]  /*c920*/  MUFU.EX2 R167, R167 ;  /* 0x000000a700a77308 */ /* 0x000e220000000800 */
[----:B------:R-:W-:Y:S01]  /*c930*/  FADD.FTZ R6, R186, R179 ;  /* 0x000000b3ba067221 */ /* 0x000fe20000010000 */
[----:B------:R-:W1:Y:S01]  /*c940*/  SHFL.BFLY PT, R13, R172, 0x1, 0x1f ;  /* 0x0c201f00ac0d7f89 */ /* 0x000e6200000e0000 */
[-C--:B------:R-:W-:Y:S01]  /*c950*/  FMUL.FTZ R29, R29, R184.reuse ;  /* 0x000000b81d1d7220 */ /* 0x080fe20000410000 */
[-C--:B------:R-:W-:Y:S01]  /*c960*/  FMUL.FTZ R32, R32, R184.reuse ;  /* 0x000000b820207220 */ /* 0x080fe20000410000 */
[----:B------:R-:W-:Y:S01]  /*c970*/  FADD.FTZ R179, R187, R6 ;  /* 0x00000006bbb37221 */ /* 0x000fe20000010000 */
[-C--:B------:R-:W-:Y:S01]  /*c980*/  FMUL.FTZ R33, R33, R184.reuse ;  /* 0x000000b821217220 */ /* 0x080fe20000410000 */
[-C--:B------:R-:W-:Y:S01]  /*c990*/  FMUL.FTZ R36, R36, R184.reuse ;  /* 0x000000b824247220 */ /* 0x080fe20000410000 */
[----:B------:R-:W3:Y:S01]  /*c9a0*/  MUFU.EX2 R194, R194 ;  /* 0x000000c200c27308 */ /* 0x000ee20000000800 */
[----:B------:R-:W-:Y:S01]  /*c9b0*/  FADD.FTZ R6, R188, R179 ;  /* 0x000000b3bc067221 */ /* 0x000fe20000010000 */
[-C--:B------:R-:W-:Y:S01]  /*c9c0*/  FMUL.FTZ R37, R37, R184.reuse ;  /* 0x000000b825257220 */ /* 0x080fe20000410000 */
[-C--:B------:R-:W-:Y:S01]  /*c9d0*/  FMUL.FTZ R40, R40, R184.reuse ;  /* 0x000000b828287220 */ /* 0x080fe20000410000 */
[-C--:B------:R-:W-:Y:S01]  /*c9e0*/  FMUL.FTZ R41, R41, R184.reuse ;  /* 0x000000b829297220 */ /* 0x080fe20000410000 */
[----:B------:R-:W-:Y:S01]  /*c9f0*/  FADD.FTZ R179, R189, R6 ;  /* 0x00000006bdb37221 */ /* 0x000fe20000010000 */
[-C--:B------:R-:W-:Y:S01]  /*ca00*/  FMUL.FTZ R44, R44, R184.reuse ;  /* 0x000000b82c2c7220 */ /* 0x080fe20000410000 */
[-C--:B------:R-:W-:Y:S01]  /*ca10*/  FMUL.FTZ R45, R45, R184.reuse ;  /* 0x000000b82d2d7220 */ /* 0x080fe20000410000 */
[----:B------:R2:W-:Y:S01]  /*ca20*/  MUFU.EX2 R11, R181 ;  /* 0x000000b5000b7308 */ /* 0x0005e20000000800 */
[----:B------:R-:W-:Y:S01]  /*ca30*/  FADD.FTZ R6, R190, R179 ;  /* 0x000000b3be067221 */ /* 0x000fe20000010000 */
[-C--:B------:R-:W-:Y:S01]  /*ca40*/  FMUL.FTZ R48, R48, R184.reuse ;  /* 0x000000b830307220 */ /* 0x080fe20000410000 */
[-C--:B------:R-:W-:Y:S01]  /*ca50*/  FMUL.FTZ R49, R49, R184.reuse ;  /* 0x000000b831317220 */ /* 0x080fe20000410000 */
[-C--:B------:R-:W-:Y:S01]  /*ca60*/  FMUL.FTZ R52, R52, R184.reuse ;  /* 0x000000b834347220 */ /* 0x080fe20000410000 */
[----:B------:R-:W-:Y:S01]  /*ca70*/  FADD.FTZ R179, R191, R6 ;  /* 0x00000006bfb37221 */ /* 0x000fe20000010000 */
[-C--:B------:R-:W-:Y:S01]  /*ca80*/  FMUL.FTZ R53, R53, R184.reuse ;  /* 0x000000b835357220 */ /* 0x080fe20000410000 */
[-C--:B------:R-:W-:Y:S01]  /*ca90*/  FMUL.FTZ R56, R56, R184.reuse ;  /* 0x000000b838387220 */ /* 0x080fe20000410000 */
[----:B------:R-:W3:Y:S01]  /*caa0*/  MUFU.EX2 R169, R169 ;  /* 0x000000a900a97308 */ /* 0x000ee20000000800 */
[----:B------:R-:W-:Y:S01]  /*cab0*/  FADD.FTZ R6, R192, R179 ;  /* 0x000000b3c0067221 */ /* 0x000fe20000010000 */
[----:B-1----:R-:W-:Y:S01]  /*cac0*/  FMNMX.FTZ R13, R172, R13, !PT ;  /* 0x0000000dac0d7209 */ /* 0x002fe20007810000 */
[-C--:B------:R-:W-:Y:S01]  /*cad0*/  FMUL.FTZ R57, R57, R184.reuse ;  /* 0x000000b839397220 */ /* 0x080fe20000410000 */
[-C--:B------:R-:W-:Y:S01]  /*cae0*/  FMUL.FTZ R60, R60, R184.reuse ;  /* 0x000000b83c3c7220 */ /* 0x080fe20000410000 */
[----:B--2---:R-:W-:Y:S01]  /*caf0*/  FADD.FTZ R181, R163, R6 ;  /* 0x00000006a3b57221 */ /* 0x004fe20000010000 */
[C---:B------:R-:W-:Y:S01]  /*cb00*/  FSETP.NEU.FTZ.AND P0, PT, R13.reuse, -INF , PT ;  /* 0xff8000000d00780b */ /* 0x040fe20003f1d000 */
[C---:B------:R-:W-:Y:S01]  /*cb10*/  FMUL.FTZ R172, R13.reuse, UR14 ;  /* 0x0000000e0dac7c20 */ /* 0x040fe20008410000 */
[----:B------:R-:W1:Y:S01]  /*cb20*/  MUFU.EX2 R176, R176 ;  /* 0x000000b000b07308 */ /* 0x000e620000000800 */
[----:B----4-:R-:W-:Y:S01]  /*cb30*/  FADD.FTZ R6, R166, R181 ;  /* 0x000000b5a6067221 */ /* 0x010fe20000010000 */
[----:B------:R-:W-:Y:S01]  /*cb40*/  FSEL R179, R13, RZ, P0 ;  /* 0x000000ff0db37208 */ /* 0x000fe20000000000 */
[----:B------:R-:W-:Y:S01]  /*cb50*/  FMUL.FTZ R61, R61, R184 ;  /* 0x000000b83d3d7220 */ /* 0x000fe20000410000 */
[----:B------:R-:W-:Y:S01]  /*cb60*/  FSEL R172, R172, RZ, P0 ;  /* 0x000000ffacac7208 */ /* 0x000fe20000000000 */
[----:B-----5:R-:W-:Y:S01]  /*cb70*/  FADD.FTZ R174, R165, R6 ;  /* 0x00000006a5ae7221 */ /* 0x020fe20000010000 */
[----:B------:R-:W-:Y:S01]  /*cb80*/  PLOP3.LUT P0, PT, PT, PT, UP0, 0x40, 0x0 ;  /* 0x000000000000781c */ /* 0x000fe20003f0e808 */
[----:B------:R-:W-:Y:S01]  /*cb90*/  FADD.FTZ R6, -R179, R12 ;  /* 0x0000000cb3067221 */ /* 0x000fe20000010100 */
[----:B------:R-:W2:Y:S01]  /*cba0*/  MUFU.EX2 R171, R171 ;  /* 0x000000ab00ab7308 */ /* 0x000ea20000000800 */
[----:B0-----:R-:W-:Y:S01]  /*cbb0*/  FADD.FTZ R179, R167, R174 ;  /* 0x000000aea7b37221 */ /* 0x001fe20000010000 */
[--C-:B------:R-:W-:Y:S01]  /*cbc0*/  FFMA.FTZ R177, R22, UR14, -R172.reuse ;  /* 0x0000000e16b17c23 */ /* 0x100fe200080108ac */
[--C-:B------:R-:W-:Y:S01]  /*cbd0*/  FFMA.FTZ R22, R153, UR14, -R172.reuse ;  /* 0x0000000e99167c23 */ /* 0x100fe200080108ac */
[----:B------:R-:W-:Y:S01]  /*cbe0*/  F2FP.F16.F32.PACK_AB R174, R187, R186 ;  /* 0x000000babbae723e */ /* 0x000fe200000000ff */
[--C-:B------:R-:W-:Y:S01]  /*cbf0*/  FFMA.FTZ R200, R197, UR14, -R172.reuse ;  /* 0x0000000ec5c87c23 */ /* 0x100fe200080108ac */
[--C-:B------:R-:W-:Y:S01]  /*cc00*/  FFMA.FTZ R153, R154, UR14, -R172.reuse ;  /* 0x0000000e9a997c23 */ /* 0x100fe200080108ac */
[----:B------:R-:W-:Y:S01]  /*cc10*/  FMUL.FTZ R187, R6, UR14 ;  /* 0x0000000e06bb7c20 */ /* 0x000fe20008410000 */
[----:B------:R-:W0:Y:S01]  /*cc20*/  MUFU.EX2 R178, R178 ;  /* 0x000000b200b27308 */ /* 0x000e220000000800 */
[----:B---3--:R-:W-:Y:S01]  /*cc30*/  FADD.FTZ R154, R194, R179 ;  /* 0x000000b3c29a7221 */ /* 0x008fe20000010000 */
[--C-:B------:R-:W-:Y:S01]  /*cc40*/  FFMA.FTZ R12, R152, UR14, -R172.reuse ;  /* 0x0000000e980c7c23 */ /* 0x100fe200080108ac */
[--C-:B------:R-:W-:Y:S01]  /*cc50*/  FFMA.FTZ R152, R155, UR14, -R172.reuse ;  /* 0x0000000e9b987c23 */ /* 0x100fe200080108ac */
[----:B------:R-:W-:Y:S01]  /*cc60*/  FFMA.FTZ R14, R14, UR14, -R172 ;  /* 0x0000000e0e0e7c23 */ /* 0x000fe200080108ac */
[----:B------:R-:W-:Y:S01]  /*cc70*/  FADD.FTZ R155, R169, R154 ;  /* 0x0000009aa99b7221 */ /* 0x000fe20000010000 */
[--C-:B------:R-:W-:Y:S01]  /*cc80*/  FFMA.FTZ R15, R15, UR14, -R172.reuse ;  /* 0x0000000e0f0f7c23 */ /* 0x100fe200080108ac */
[--C-:B------:R-:W-:Y:S01]  /*cc90*/  FFMA.FTZ R181, R157, UR14, -R172.reuse ;  /* 0x0000000e9db57c23 */ /* 0x100fe200080108ac */
[----:B------:R-:W3:Y:S01]  /*cca0*/  MUFU.EX2 R173, R173 ;  /* 0x000000ad00ad7308 */ /* 0x000ee20000000800 */
[----:B-1----:R-:W-:Y:S01]  /*ccb0*/  FADD.FTZ R154, R176, R155 ;  /* 0x0000009bb09a7221 */ /* 0x002fe20000010000 */
[--C-:B------:R-:W-:Y:S01]  /*ccc0*/  FFMA.FTZ R19, R19, UR14, -R172.reuse ;  /* 0x0000000e13137c23 */ /* 0x100fe200080108ac */
[--C-:B------:R-:W-:Y:S01]  /*ccd0*/  FFMA.FTZ R20, R20, UR14, -R172.reuse ;  /* 0x0000000e14147c23 */ /* 0x100fe200080108ac */
[----:B------:R-:W-:Y:S01]  /*cce0*/  FFMA.FTZ R199, R156, UR14, -R172 ;  /* 0x0000000e9cc77c23 */ /* 0x000fe200080108ac */
[----:B--2---:R-:W-:Y:S01]  /*ccf0*/  FADD.FTZ R157, R171, R154 ;  /* 0x0000009aab9d7221 */ /* 0x004fe20000010000 */
[--C-:B------:R-:W-:Y:S01]  /*cd00*/  FFMA.FTZ R21, R21, UR14, -R172.reuse ;  /* 0x0000000e15157c23 */ /* 0x100fe200080108ac */
[--C-:B------:R-:W-:Y:S01]  /*cd10*/  FFMA.FTZ R155, R164, UR14, -R172.reuse ;  /* 0x0000000ea49b7c23 */ /* 0x100fe200080108ac */
[----:B------:R-:W-:Y:S01]  /*cd20*/  MUFU.EX2 R200, R200 ;  /* 0x000000c800c87308 */ /* 0x000fe20000000800 */
[C---:B0-----:R-:W-:Y:S01]  /*cd30*/  FADD.FTZ R154, R178.reuse, R157 ;  /* 0x0000009db29a7221 */ /* 0x041fe20000010000 */
[----:B------:R-:W-:Y:S01]  /*cd40*/  F2FP.F16.F32.PACK_AB R156, R178, R171 ;  /* 0x000000abb29c723e */ /* 0x000fe200000000ff */
[--C-:B------:R-:W-:Y:S01]  /*cd50*/  FFMA.FTZ R183, R158, UR14, -R172.reuse ;  /* 0x0000000e9eb77c23 */ /* 0x100fe200080108ac */
[----:B------:R-:W-:Y:S01]  /*cd60*/  F2FP.F16.F32.PACK_AB R164, R163, R192 ;  /* 0x000000c0a3a4723e */ /* 0x000fe200000000ff */
[--C-:B------:R-:W-:Y:S01]  /*cd70*/  FFMA.FTZ R197, R159, UR14, -R172.reuse ;  /* 0x0000000e9fc57c23 */ /* 0x100fe200080108ac */
[--C-:B------:R-:W-:Y:S01]  /*cd80*/  FFMA.FTZ R179, R160, UR14, -R172.reuse ;  /* 0x0000000ea0b37c23 */ /* 0x100fe200080108ac */
[----:B------:R-:W-:Y:S01]  /*cd90*/  FFMA.FTZ R161, R161, UR14, -R172 ;  /* 0x0000000ea1a17c23 */ /* 0x000fe200080108ac */
[----:B------:R-:W0:Y:S01]  /*cda0*/  MUFU.EX2 R187, R187 ;  /* 0x000000bb00bb7308 */ /* 0x000e220000000800 */
[----:B---3--:R-:W-:Y:S01]  /*cdb0*/  FADD.FTZ R201, R173, R154 ;  /* 0x0000009aadc97221 */ /* 0x008fe20000010000 */
[--C-:B------:R-:W-:Y:S01]  /*cdc0*/  FFMA.FTZ R159, R162, UR14, -R172.reuse ;  /* 0x0000000ea29f7c23 */ /* 0x100fe200080108ac */
[--C-:B------:R-:W-:Y:S01]  /*cdd0*/  FFMA.FTZ R193, R193, UR14, -R172.reuse ;  /* 0x0000000ec1c17c23 */ /* 0x100fe200080108ac */
[--C-:B------:R-:W-:Y:S01]  /*cde0*/  FFMA.FTZ R195, R195, UR14, -R172.reuse ;  /* 0x0000000ec3c37c23 */ /* 0x100fe200080108ac */
[--C-:B------:R-:W-:Y:S01]  /*cdf0*/  FFMA.FTZ R196, R196, UR14, -R172.reuse ;  /* 0x0000000ec4c47c23 */ /* 0x100fe200080108ac */
[--C-:B------:R-:W-:Y:S01]  /*ce00*/  FFMA.FTZ R185, R185, UR14, -R172.reuse ;  /* 0x0000000eb9b97c23 */ /* 0x100fe200080108ac */
[----:B------:R-:W-:Y:S01]  /*ce10*/  FFMA.FTZ R157, R168, UR14, -R172 ;  /* 0x0000000ea89d7c23 */ /* 0x000fe200080108ac */
[----:B------:R-:W1:Y:S01]  /*ce20*/  MUFU.EX2 R180, R180 ;  /* 0x000000b400b47308 */ /* 0x000e620000000800 */
[----:B------:R-:W-:Y:S01]  /*ce30*/  F2FP.F16.F32.PACK_AB R172, R170, R23 ;  /* 0x00000017aaac723e */ /* 0x000fe200000000ff */
[-C--:B------:R-:W-:Y:S01]  /*ce40*/  FMUL.FTZ R64, R64, R184.reuse ;  /* 0x000000b840407220 */ /* 0x080fe20000410000 */
[----:B------:R-:W-:Y:S01]  /*ce50*/  F2FP.F16.F32.PACK_AB R162, R176, R169 ;  /* 0x000000a9b0a2723e */ /* 0x000fe200000000ff */
[----:B------:R-:W-:Y:S01]  /*ce60*/  FMUL.FTZ R65, R65, R184 ;  /* 0x000000b841417220 */ /* 0x000fe20000410000 */
[----:B------:R-:W-:Y:S01]  /*ce70*/  F2FP.F16.F32.PACK_AB R168, R189, R188 ;  /* 0x000000bcbda8723e */ /* 0x000fe200000000ff */
[----:B------:R-:W-:Y:S01]  /*ce80*/  FMUL.FTZ R68, R68, R184 ;  /* 0x000000b844447220 */ /* 0x000fe20000410000 */
[----:B------:R-:W-:Y:S01]  /*ce90*/  F2FP.F16.F32.PACK_AB R170, R191, R190 ;  /* 0x000000bebfaa723e */ /* 0x000fe200000000ff */
[----:B------:R-:W2:Y:S01]  /*cea0*/  MUFU.EX2 R177, R177 ;  /* 0x000000b100b17308 */ /* 0x000ea20000000800 */
[----:B0-----:R-:W-:Y:S01]  /*ceb0*/  FFMA.FTZ R178, R187, R5, R200 ;  /* 0x00000005bbb27223 */ /* 0x001fe200000100c8 */
[----:B------:R-:W-:Y:S01]  /*cec0*/  F2FP.F16.F32.PACK_AB R166, R165, R166 ;  /* 0x000000a6a5a6723e */ /* 0x000fe200000000ff */
[-C--:B------:R-:W-:Y:S01]  /*ced0*/  FMUL.FTZ R69, R69, R184.reuse ;  /* 0x000000b845457220 */ /* 0x080fe20000410000 */
[----:B------:R-:W-:Y:S01]  /*cee0*/  F2FP.F16.F32.PACK_AB R160, R194, R167 ;  /* 0x000000a7c2a0723e */ /* 0x000fe200000000ff */
[-C--:B------:R-:W-:Y:S01]  /*cef0*/  FMUL.FTZ R72, R72, R184.reuse ;  /* 0x000000b848487220 */ /* 0x080fe20000410000 */
[-C--:B------:R-:W-:Y:S01]  /*cf00*/  FMUL.FTZ R73, R73, R184.reuse ;  /* 0x000000b849497220 */ /* 0x080fe20000410000 */
[-C--:B------:R-:W-:Y:S01]  /*cf10*/  FMUL.FTZ R76, R76, R184.reuse ;  /* 0x000000b84c4c7220 */ /* 0x080fe20000410000 */
[----:B------:R-:W0:Y:S01]  /*cf20*/  MUFU.EX2 R175, R175 ;  /* 0x000000af00af7308 */ /* 0x000e220000000800 */
[C---:B-1----:R-:W-:Y:S01]  /*cf30*/  FADD.FTZ R154, R180.reuse, R201 ;  /* 0x000000c9b49a7221 */ /* 0x042fe20000010000 */
[----:B------:R-:W-:Y:S01]  /*cf40*/  F2FP.F16.F32.PACK_AB R158, R180, R173 ;  /* 0x000000adb49e723e */ /* 0x000fe200000000ff */
        /* <DEDUP_REMOVED lines=34> */
[----:B------:R-:W-:Y:S01]  /*d170*/  FADD.FTZ R163, R11, R154 ;  /* 0x0000009a0ba37221 */ /* 0x000fe20000010000 */
        /* <DEDUP_REMOVED lines=11> */
[C---:B-1----:R-:W-:Y:S01]  /*d230*/  F2FP.F16.F32.PACK_AB R154, R198.reuse, R11 ;  /* 0x0000000bc69a723e */ /* 0x042fe200000000ff */
[----:B------:R-:W-:Y:S01]  /*d240*/  FADD.FTZ R6, R198, R163 ;  /* 0x000000a3c6067221 */ /* 0x000fe20000010000 */
[-C--:B------:R-:W-:Y:S01]  /*d250*/  FMUL.FTZ R145, R145, R184.reuse ;  /* 0x000000b891917220 */ /* 0x080fe20000410000 */
[-C--:B------:R-:W-:Y:S01]  /*d260*/  FMUL.FTZ R148, R148, R184.reuse ;  /* 0x000000b894947220 */ /* 0x080fe20000410000 */
[----:B------:R-:W-:Y:S01]  /*d270*/  FMUL.FTZ R149, R149, R184 ;  /* 0x000000b895957220 */ /* 0x000fe20000410000 */
[----:B------:R-:W-:Y:S01]  /*d280*/  F2FP.F16.F32.PACK_AB R173, R177, R200 ;  /* 0x000000c8b1ad723e */ /* 0x000fe200000000ff */
        /* <DEDUP_REMOVED lines=8> */
[----:B------:R-:W-:Y:S01]  /*d310*/  FMUL.FTZ R38, R38, R187 ;  /* 0x000000bb26267220 */ /* 0x000fe20000410000 */
[----:B------:R-:W2:Y:S01]  /*d320*/  MUFU.EX2 R12, R12 ;  /* 0x0000000c000c7308 */ /* 0x000ea20000000800 */
[C---:B0-----:R-:W-:Y:S01]  /*d330*/  FADD.FTZ R180, R20.reuse, R11 ;  /* 0x0000000b14b47221 */ /* 0x041fe20000010000 */
[----:B------:R-:W-:Y:S01]  /*d340*/  F2FP.F16.F32.PACK_AB R169, R20, R19 ;  /* 0x0000001314a9723e */ /* 0x000fe200000000ff */
        /* <DEDUP_REMOVED lines=22> */
[-C--:B------:R-:W-:Y:S01]  /*d4b0*/  FMUL.FTZ R71, R71, R187.reuse ;  /* 0x000000bb47477220 */ /* 0x080fe20000410000 */
[-C--:B------:R-:W-:Y:S01]  /*d4c0*/  FMUL.FTZ R74, R74, R187.reuse ;  /* 0x000000bb4a4a7220 */ /* 0x080fe20000410000 */
[-C--:B------:R-:W-:Y:S01]  /*d4d0*/  FMUL.FTZ R75, R75, R187.reuse ;  /* 0x000000bb4b4b7220 */ /* 0x080fe20000410000 */
[-C--:B------:R-:W-:Y:S01]  /*d4e0*/  FMUL.FTZ R78, R78, R187.reuse ;  /* 0x000000bb4e4e7220 */ /* 0x080fe20000410000 */
[-C--:B------:R-:W-:Y:S01]  /*d4f0*/  FMUL.FTZ R79, R79, R187.reuse ;  /* 0x000000bb4f4f7220 */ /* 0x080fe20000410000 */
[-C--:B------:R-:W-:Y:S01]  /*d500*/  FMUL.FTZ R82, R82, R187.reuse ;  /* 0x000000bb52527220 */ /* 0x080fe20000410000 */
[----:B------:R-:W-:Y:S01]  /*d510*/  FMUL.FTZ R83, R83, R187 ;  /* 0x000000bb53537220 */ /* 0x000fe20000410000 */
[----:B------:R-:W4:Y:S01]  /*d520*/  MUFU.EX2 R186, R199 ;  /* 0x000000c700ba7308 */ /* 0x000f220000000800 */
[----:B--2---:R-:W-:Y:S01]  /*d530*/  F2FP.F16.F32.PACK_AB R152, R182, R175 ;  /* 0x000000afb698723e */ /* 0x004fe200000000ff */
[----:B0-----:R-:W-:Y:S01]  /*d540*/  FADD.FTZ R182, R22, R11 ;  /* 0x0000000b16b67221 */ /* 0x001fe20000010000 */
[----:B-1----:R-:W-:Y:S01]  /*d550*/  F2FP.F16.F32.PACK_AB R165, R153, R22 ;  /* 0x0000001699a5723e */ /* 0x002fe200000000ff */
[-C--:B------:R-:W-:Y:S01]  /*d560*/  FMUL.FTZ R86, R86, R187.reuse ;  /* 0x000000bb56567220 */ /* 0x080fe20000410000 */
[----:B------:R-:W-:Y:S01]  /*d570*/  F2FP.F16.F32.PACK_AB R175, R15, R14 ;  /* 0x0000000e0faf723e */ /* 0x000fe200000000ff */
[----:B------:R-:W-:Y:S01]  /*d580*/  FADD.FTZ R182, R153, R182 ;  /* 0x000000b699b67221 */ /* 0x000fe20000010000 */
[-C--:B------:R-:W-:Y:S01]  /*d590*/  FMUL.FTZ R87, R87, R187.reuse ;  /* 0x000000bb57577220 */ /* 0x080fe20000410000 */
[----:B------:R-:W0:Y:S01]  /*d5a0*/  MUFU.EX2 R181, R181 ;  /* 0x000000b500b57308 */ /* 0x000e220000000800 */
[-C--:B------:R-:W-:Y:S01]  /*d5b0*/  FMUL.FTZ R90, R90, R187.reuse ;  /* 0x000000bb5a5a7220 */ /* 0x080fe20000410000 */
[----:B---3--:R-:W-:Y:S01]  /*d5c0*/  FADD.FTZ R11, R23, R182 ;  /* 0x000000b6170b7221 */ /* 0x008fe20000010000 */
[-C--:B------:R-:W-:Y:S01]  /*d5d0*/  FMUL.FTZ R91, R91, R187.reuse ;  /* 0x000000bb5b5b7220 */ /* 0x080fe20000410000 */
[-C--:B------:R-:W-:Y:S01]  /*d5e0*/  FMUL.FTZ R94, R94, R187.reuse ;  /* 0x000000bb5e5e7220 */ /* 0x080fe20000410000 */
[-C--:B------:R-:W-:Y:S01]  /*d5f0*/  FMUL.FTZ R95, R95, R187.reuse ;  /* 0x000000bb5f5f7220 */ /* 0x080fe20000410000 */
[-C--:B------:R-:W-:Y:S01]  /*d600*/  FMUL.FTZ R98, R98, R187.reuse ;  /* 0x000000bb62627220 */ /* 0x080fe20000410000 */
[----:B------:R-:W-:Y:S01]  /*d610*/  FMUL.FTZ R99, R99, R187 ;  /* 0x000000bb63637220 */ /* 0x000fe20000410000 */
[----:B------:R-:W1:Y:S01]  /*d620*/  MUFU.EX2 R176, R183 ;  /* 0x000000b700b07308 */ /* 0x000e620000000800 */
[C---:B----4-:R-:W-:Y:S01]  /*d630*/  FADD.FTZ R188, R186.reuse, R11 ;  /* 0x0000000bbabc7221 */ /* 0x050fe20000010000 */
        /* <DEDUP_REMOVED lines=22> */
[----:B------:R1:W3:Y:S01]  /*d7a0*/  MUFU.EX2 R5, R161 ;  /* 0x000000a100057308 */ /* 0x0002e20000000800 */
        /* <DEDUP_REMOVED lines=8> */
[----:B0-----:R-:W-:Y:S01]  /*d830*/  FADD.FTZ R188, R178, R11 ;  /* 0x0000000bb2bc7221 */ /* 0x001fe20000010000 */
[----:B-1----:R-:W-:Y:S01]  /*d840*/  F2FP.F16.F32.PACK_AB R161, R176, R181 ;  /* 0x000000b5b0a1723e */ /* 0x002fe200000000ff */
[----:B------:R-:W-:Y:S01]  /*d850*/  FMUL.FTZ R147, R147, R187 ;  /* 0x000000bb93937220 */ /* 0x000fe20000410000 */
[----:B------:R-:W-:Y:S01]  /*d860*/  F2FP.F16.F32.PACK_AB R163, R178, R163 ;  /* 0x000000a3b2a3723e */ /* 0x000fe200000000ff */
[-C--:B------:R-:W-:Y:S01]  /*d870*/  FMUL.FTZ R150, R150, R187.reuse ;  /* 0x000000bb96967220 */ /* 0x080fe20000410000 */
[----:B------:R-:W-:-:S02]  /*d880*/  FMUL.FTZ R151, R151, R187 ;  /* 0x000000bb97977220 */ /* 0x000fc40000410000 */
[----:B------:R-:W0:Y:S01]  /*d890*/  MUFU.EX2 R193, R193 ;  /* 0x000000c100c17308 */ /* 0x000e220000000800 */
[----:B---3--:R-:W-:-:S07]  /*d8a0*/  FADD.FTZ R11, R5, R188 ;  /* 0x000000bc050b7221 */ /* 0x008fce0000010000 */
        /* <DEDUP_REMOVED lines=8> */
[----:B--2---:R-:W-:-:S07]  /*d930*/  FADD.FTZ R11, R195, R190 ;  /* 0x000000bec30b7221 */ /* 0x004fce0000010000 */
[----:B------:R2:W3:Y:S01]  /*d940*/  MUFU.EX2 R188, R157 ;  /* 0x0000009d00bc7308 */ /* 0x0004e20000000800 */
[C---:B0-----:R-:W-:Y:S01]  /*d950*/  FADD.FTZ R12, R196.reuse, R11 ;  /* 0x0000000bc40c7221 */ /* 0x041fe20000010000 */
[----:B------:R-:W-:-:S03]  /*d960*/  F2FP.F16.F32.PACK_AB R153, R196, R195 ;  /* 0x000000c3c499723e */ /* 0x000fc600000000ff */
[----:B-1----:R-:W-:Y:S01]  /*d970*/  FADD.FTZ R11, R155, R12 ;  /* 0x0000000c9b0b7221 */ /* 0x002fe20000010000 */
[----:B--2---:R-:W-:-:S03]  /*d980*/  F2FP.F16.F32.PACK_AB R157, R180, R5 ;  /* 0x00000005b49d723e */ /* 0x004fc600000000ff */
[C---:B---3--:R-:W-:Y:S01]  /*d990*/  FADD.FTZ R5, R188.reuse, R11 ;  /* 0x0000000bbc057221 */ /* 0x048fe20000010000 */
[----:B------:R-:W-:Y:S01]  /*d9a0*/  F2FP.F16.F32.PACK_AB R155, R188, R155 ;  /* 0x0000009bbc9b723e */ /* 0x000fe200000000ff */
[----:B------:R-:W-:Y:S06]  /*d9b0*/  @P0 BRA `(.L_x_2022) ;  /* 0x0000000000040947 */ /* 0x000fec0003800000 */
[----:B------:R-:W-:Y:S01]  /*d9c0*/  BPT.TRAP 0x1 ;  /* 0x000000040000795c */ /* 0x000fe20000300000 */
.L_x_2022:
[----:B------:R-:W-:Y:S01]  /*d9d0*/  PLOP3.LUT P1, PT, PT, PT, UP0, 0x40, 0x0 ;  /* 0x000000000000781c */ /* 0x000fe20003f2e808 */
[----:B------:R0:W1:-:S12]  /*d9e0*/  SYNCS.PHASECHK.TRANS64.TRYWAIT P0, [UR26+0x22850], R8 ;  /* 0x02285008ff0075a7 */ /* 0x000058000800015a */
[----:B0-----:R-:W-:Y:S05]  /*d9f0*/  @P1 BRA `(.L_x_2023) ;  /* 0x0000000000041947 */ /* 0x001fea0003800000 */
[----:B------:R-:W-:Y:S01]  /*da00*/  BPT.TRAP 0x1 ;  /* 0x000000040000795c */ /* 0x000fe20000300000 */
.L_x_2023:
[----:B-1----:R-:W-:Y:S05]  /*da10*/  @P0 BRA `(.L_x_2024) ;  /* 0x0000000000080947 */ /* 0x002fea0003800000 */
[----:B------:R-:W0:Y:S02]  /*da20*/  SYNCS.PHASECHK.TRANS64.TRYWAIT P0, [UR26+0x22850], R8 ;  /* 0x02285008ff0075a7 */ /* 0x000e24000800015a */
[----:B0-----:R-:W-:Y:S05]  /*da30*/  @!P0 BRA `(.L_x_2025) ;  /* 0x0000007000288947 */ /* 0x001fea0003800000 */
.L_x_2024:
        /* <DEDUP_REMOVED lines=40> */
.L_x_2026:
[----:B------:R-:W-:Y:S01]  /*dcc0*/  UIADD3 UR26, UR26, 0x22860, URZ ;  /* 0x000228601a1a7890 */ /* 0x000fe2000fffe03f */
[C---:B------:R-:W-:Y:S01]  /*dcd0*/  ISETP.GT.AND P0, PT, R9.reuse, UR39, PT ;  /* 0x0000002709007c0c */ /* 0x040fe2000bf04270 */
[----:B------:R-:W-:Y:S02]  /*dce0*/  VIADD R9, R9, 0xffffffff ;  /* 0xffffffff09097836 */ /* 0x000fe40000000000 */
[----:B------:R-:W-:Y:S01]  /*dcf0*/  UPRMT UR26, UR5, 0x654, UR26 ;  /* 0x00000654051a7896 */ /* 0x000fe2000800001a */
[----:B------:R-:W-:Y:S02]  /*dd00*/  IMAD.MOV.U32 R12, RZ, RZ, R13 ;  /* 0x000000ffff0c7224 */ /* 0x000fe400078e000d */
[----:B0-----:R-:W-:-:S06]  /*dd10*/  IMAD.MOV.U32 R11, RZ, RZ, R10 ;  /* 0x000000ffff0b7224 */ /* 0x001fcc00078e000a */
[----:B------:R-:W-:Y:S01]  /*dd20*/  SYNCS.ARRIVE.TRANS64.RED.A1T0 RZ, [UR26], RZ ;  /* 0x000000ffffff79a7 */ /* 0x000fe2000810041a */
[----:B------:R-:W-:Y:S05]  /*dd30*/  @P0 BRA `(.L_x_2027) ;  /* 0xffffffc800940947 */ /* 0x000fea000383ffff */
.L_x_2008:
[----:B------:R-:W0:Y:S01]  /*dd40*/  SHFL.BFLY PT, R3, R6, 0x2, 0x1f ;  /* 0x0c401f0006037f89 */ /* 0x000e2200000e0000 */
[----:B------:R-:W-:Y:S01]  /*dd50*/  IMAD.MOV.U32 R4, RZ, RZ, RZ ;  /* 0x000000ffff047224 */ /* 0x000fe200078e00ff */
[----:B------:R-:W-:Y:S02]  /*dd60*/  IADD3 R16, -R16, 0xb, RZ ;  /* 0x0000000b10107810 */ /* 0x000fe40007ffe1ff */
[----:B------:R-:W1:Y:S03]  /*dd70*/  SHFL.BFLY PT, R2, R5, 0x2, 0x1f ;  /* 0x0c401f0005027f89 */ /* 0x000e6600000e0000 */
[----:B------:R2:W-:Y:S08]  /*dd80*/  BAR.ARV R16, 0x100 ;  /* 0x000400100000751d */ /* 0x0005f00000002000 */
[----:B------:R-:W-:Y:S06]  /*dd90*/  BAR.ARV 0x8, 0x180 ;  /* 0x0206000000007b1d */ /* 0x000fec0000002000 */
[----:B------:R-:W-:Y:S01]  /*dda0*/  PLOP3.LUT P0, PT, PT, PT, PT, 0x8, 0x0 ;  /* 0x000000000000781c */ /* 0x000fe20003f0e170 */
[----:B0-----:R-:W-:Y:S01]  /*ddb0*/  FADD.FTZ R3, R3, R6 ;  /* 0x0000000603037221 */ /* 0x001fe20000010000 */
[----:B-1----:R-:W-:-:S04]  /*ddc0*/  FADD.FTZ R2, R2, R5 ;  /* 0x0000000502027221 */ /* 0x002fc80000010000 */
[----:B------:R-:W0:Y:S01]  /*ddd0*/  SHFL.BFLY PT, R0, R3, 0x1, 0x1f ;  /* 0x0c201f0003007f89 */ /* 0x000e2200000e0000 */
[----:B------:R-:W-:-:S03]  /*dde0*/  IMAD.U32 R5, RZ, RZ, UR14 ;  /* 0x0000000eff057e24 */ /* 0x000fc6000f8e00ff */
[----:B------:R-:W1:Y:S01]  /*ddf0*/  SHFL.BFLY PT, R7, R2, 0x1, 0x1f ;  /* 0x0c201f0002077f89 */ /* 0x000e6200000e0000 */
[----:B0-----:R-:W-:Y:S01]  /*de00*/  FADD.FTZ R8, R3, R0 ;  /* 0x0000000003087221 */ /* 0x001fe20000010000 */
[----:B------:R-:W-:Y:S02]  /*de10*/  IMAD.MOV.U32 R0, RZ, RZ, RZ ;  /* 0x000000ffff007224 */ /* 0x000fe400078e00ff */
[----:B------:R-:W-:Y:S02]  /*de20*/  IMAD.MOV.U32 R3, RZ, RZ, -0x800000 ;  /* 0xff800000ff037424 */ /* 0x000fe400078e00ff */
[----:B-1----:R-:W-:Y:S01]  /*de30*/  FADD.FTZ R9, R2, R7 ;  /* 0x0000000702097221 */ /* 0x002fe20000010000 */
[----:B------:R-:W-:Y:S01]  /*de40*/  FSETP.NE.FTZ.AND P1, PT, R8, RZ, PT ;  /* 0x000000ff0800720b */ /* 0x000fe20003f35000 */
[----:B------:R-:W-:-:S03]  /*de50*/  IMAD.MOV.U32 R2, RZ, RZ, -0x800000 ;  /* 0xff800000ff027424 */ /* 0x000fc600078e00ff */
[----:B------:R-:W-:-:S09]  /*de60*/  FSETP.NE.FTZ.AND P2, PT, R9, RZ, PT ;  /* 0x000000ff0900720b */ /* 0x000fd20003f55000 */
[----:B------:R-:W0:Y:S01]  /*de70*/  @P1 MUFU.RCP R4, R8 ;  /* 0x0000000800041308 */ /* 0x000e220000001000 */
[----:B------:R-:W-:-:S07]  /*de80*/  @P1 FMUL.FTZ R5, R5, 0.69314718246459960938 ;  /* 0x3f31721805051820 */ /* 0x000fce0000410000 */
[----:B------:R-:W1:Y:S08]  /*de90*/  @P1 MUFU.LG2 R6, R8 ;  /* 0x0000000800061308 */ /* 0x000e700000000c00 */
        /* <DEDUP_REMOVED lines=8> */
[----:B------:R0:W4:Y:S01]  /*df20*/  @P2 MUFU.RCP R0, R9 ;  /* 0x0000000900002308 */ /* 0x0001220000001000 */
        /* <DEDUP_REMOVED lines=8> */
[----:B0-----:R-:W-:-:S02]  /*dfb0*/  IMAD.U32 R9, RZ, RZ, UR14 ;  /* 0x0000000eff097e24 */ /* 0x001fc4000f8e00ff */
        /* <DEDUP_REMOVED lines=49> */
[----:B------:R-:W-:Y:S01]  /*e2d0*/  @P2 FMUL.FTZ R9, R9, 0.69314718246459960938 ;  /* 0x3f31721809092820 */ /* 0x000fe20000410000 */
[----:B-1----:R-:W-:Y:S01]  /*e2e0*/  @P1 FMUL.FTZ R6, R6, 0.69314718246459960938 ;  /* 0x3f31721806061820 */ /* 0x002fe20000410000 */
[----:B---3--:R-:W-:Y:S01]  /*e2f0*/  @P2 FMUL.FTZ R4, R7, 0.69314718246459960938 ;  /* 0x3f31721807042820 */ /* 0x008fe20000410000 */
[-C--:B----4-:R-:W-:Y:S01]  /*e300*/  FMUL.FTZ R26, R26, R0.reuse ;  /* 0x000000001a1a7220 */ /* 0x090fe20000410000 */
        /* <DEDUP_REMOVED lines=64> */
[----:B--2---:R-:W-:-:S07]  /*e710*/  @P2 FFMA.FTZ R2, R9, R13, R4 ;  /* 0x0000000d09022223 */ /* 0x004fce0000010004 */
.L_x_1949:
[----:B------:R-:W-:Y:S05]  /*e720*/  @P0 BRA `(.L_x_2028) ;  /* 0x00000020004c0947 */ /* 0x000fea0003800000 */
[----:B------:R-:W0:Y:S01]  /*e730*/  S2R R0, SR_TID.X ;  /* 0x0000000000007919 */ /* 0x000e220000002100 */
        /* <DEDUP_REMOVED lines=22> */
[----:B------:R-:W0:Y:S01]  /*e8a0*/  @P0 LDC R14, c[0x0][0xbec] ;  /* 0x0002fb00ff0e0b82 */ /* 0x000e220000000800 */
[----:B------:R-:W-:Y:S02]  /*e8b0*/  LOP3.LUT R0, R6, 0xffffff80, RZ, 0xc0, !PT ;  /* 0xffffff8006007812 */ /* 0x000fe400078ec0ff */
[----:B------:R-:W-:-:S03]  /*e8c0*/  SHF.R.S32.HI R7, RZ, 0x7, R6 ;  /* 0x00000007ff077819 */ /* 0x000fc60000011406 */
[----:B------:R-:W-:Y:S01]  /*e8d0*/  IMAD.IADD R0, R5, 0x1, -R0 ;  /* 0x0000000105007824 */ /* 0x000fe200078e0a00 */
[----:B------:R-:W-:Y:S01]  /*e8e0*/  LEA.HI R4, R6, R7, RZ, 0x1 ;  /* 0x0000000706047211 */ /* 0x000fe200078f08ff */
[----:B------:R-:W3:Y:S01]  /*e8f0*/  LDC.64 R20, c[0x0][0xb40] ;  /* 0x0002d000ff147b82 */ /* 0x000ee20000000a00 */
[----:B------:R-:W-:Y:S02]  /*e900*/  LOP3.LUT R6, R13, 0xfffffffc, RZ, 0xc0, !PT ;  /* 0xfffffffc0d067812 */ /* 0x000fe400078ec0ff */
[----:B------:R-:W-:Y:S02]  /*e910*/  SHF.R.S32.HI R9, RZ, 0x1f, R0 ;  /* 0x0000001fff097819 */ /* 0x000fe40000011400 */
[----:B------:R-:W-:Y:S01]  /*e920*/  LOP3.LUT R4, R4, 0x3fffffe, RZ, 0xc0, !PT ;  /* 0x03fffffe04047812 */ /* 0x000fe200078ec0ff */
[----:B------:R-:W-:Y:S01]  /*e930*/  IMAD.IADD R5, R5, 0x1, -R6 ;  /* 0x0000000105057824 */ /* 0x000fe200078e0a06 */
[CC--:B------:R-:W-:Y:S01]  /*e940*/  LEA.HI R10, R9.reuse, R0.reuse, RZ, 0x2 ;  /* 0x00000000090a7211 */ /* 0x0c0fe200078f10ff */
[----:B------:R-:W5:Y:S01]  /*e950*/  @P0 LDC R152, c[0x0][0xbec] ;  /* 0x0002fb00ff980b82 */ /* 0x000f620000000800 */
[----:B------:R-:W-:Y:S01]  /*e960*/  LEA.HI R9, R9, R0, RZ, 0x5 ;  /* 0x0000000009097211 */ /* 0x000fe200078f28ff */
[----:B------:R-:W-:Y:S01]  /*e970*/  IMAD.IADD R6, R7, 0x1, -R4 ;  /* 0x0000000107067824 */ /* 0x000fe200078e0a04 */
[----:B------:R-:W-:-:S02]  /*e980*/  SHF.R.S32.HI R11, RZ, 0x2, R10 ;  /* 0x00000002ff0b7819 */ /* 0x000fc4000001140a */
[----:B------:R-:W-:Y:S02]  /*e990*/  SHF.R.S32.HI R12, RZ, 0x1f, R10 ;  /* 0x0000001fff0c7819 */ /* 0x000fe4000001140a */
[----:B------:R-:W-:Y:S01]  /*e9a0*/  LEA.HI R7, R5, R5, RZ, 0x1 ;  /* 0x0000000505077211 */ /* 0x000fe200078f08ff */
[----:B------:R-:W5:Y:S01]  /*e9b0*/  @P0 LDC R17, c[0x0][0xbf0] ;  /* 0x0002fc00ff110b82 */ /* 0x000f620000000800 */
[----:B------:R-:W-:-:S04]  /*e9c0*/  LEA.HI R12, R12, R11, RZ, 0x3 ;  /* 0x0000000b0c0c7211 */ /* 0x000fc800078f18ff */
[----:B------:R-:W-:-:S03]  /*e9d0*/  LOP3.LUT R12, R12, 0xfffffff8, RZ, 0xc0, !PT ;  /* 0xfffffff80c0c7812 */ /* 0x000fc600078ec0ff */
[----:B------:R-:W5:Y:S02]  /*e9e0*/  @P0 LDC R153, c[0x0][0xbf0] ;  /* 0x0002fc00ff990b82 */ /* 0x000f640000000800 */
[----:B------:R-:W-:Y:S01]  /*e9f0*/  IMAD.IADD R4, R11, 0x1, -R12 ;  /* 0x000000010b047824 */ /* 0x000fe200078e0a0c */
[----:B------:R-:W-:Y:S02]  /*ea00*/  LOP3.LUT R12, R7, 0x1ffffffe, RZ, 0xc0, !PT ;  /* 0x1ffffffe070c7812 */ /* 0x000fe400078ec0ff */
[----:B------:R-:W-:-:S03]  /*ea10*/  SHF.R.S32.HI R7, RZ, 0x5, R9 ;  /* 0x00000005ff077819 */ /* 0x000fc60000011409 */
[----:B------:R-:W-:Y:S02]  /*ea20*/  IMAD.IADD R16, R5, 0x1, -R12 ;  /* 0x0000000105107824 */ /* 0x000fe400078e0a0c */
[----:B------:R-:W-:Y:S02]  /*ea30*/  IMAD R7, R7, 0x10, R4 ;  /* 0x0000001007077824 */ /* 0x000fe400078e0204 */
[----:B------:R-:W-:Y:S02]  /*ea40*/  IMAD.U32 R5, RZ, RZ, UR5 ;  /* 0x00000005ff057e24 */ /* 0x000fe4000f8e00ff */
[----:B------:R-:W-:Y:S02]  /*ea50*/  IMAD R9, R6, 0x40, R7 ;  /* 0x0000004006097824 */ /* 0x000fe400078e0207 */
[----:B------:R-:W-:Y:S01]  /*ea60*/  IMAD.U32 R4, RZ, RZ, UR4 ;  /* 0x00000004ff047e24 */ /* 0x000fe2000f8e00ff */
[----:B------:R-:W-:Y:S01]  /*ea70*/  UIMAD.WIDE.U32 UR4, UR41, UR8, URZ ;  /* 0x00000008290472a5 */ /* 0x000fe2000f8e003f */
[----:B------:R-:W-:Y:S01]  /*ea80*/  IMAD.U32 R5, RZ, RZ, UR6 ;  /* 0x00000006ff057e24 */ /* 0x000fe2000f8e00ff */
[----:B------:R-:W-:Y:S01]  /*ea90*/  LEA R6, R16, R9, 0x3 ;  /* 0x0000000910067211 */ /* 0x000fe200078e18ff */
[----:B------:R-:W-:-:S02]  /*eaa0*/  UIMAD UR6, UR41, UR9, UR7 ;  /* 0x00000009290672a4 */ /* 0x000fc4000f8e0207 */
[----:B------:R-:W-:Y:S02]  /*eab0*/  IMAD R16, RZ, RZ, -UR41 ;  /* 0x80000029ff107e24 */ /* 0x000fe4000f8e02ff */
[----:B----4-:R-:W-:Y:S01]  /*eac0*/  IMAD R12, R18, UR10, RZ ;  /* 0x0000000a120c7c24 */ /* 0x010fe2000f8e02ff */
[----:B------:R-:W-:Y:S01]  /*ead0*/  UIADD3 UR6, UR5, UR6, URZ ;  /* 0x0000000605067290 */ /* 0x000fe2000fffe03f */
[----:B--2---:R-:W-:Y:S01]  /*eae0*/  IMAD R11, R22, 0x80, R6 ;  /* 0x00000080160b7824 */ /* 0x004fe200078e0206 */
[----:B------:R-:W-:Y:S01]  /*eaf0*/  ULDC.64 UR8, c[0x0][0xb28] ;  /* 0x0002ca0000087ab9 */ /* 0x000fe20000000a00 */
[----:B-1----:R-:W-:Y:S02]  /*eb00*/  IMAD R23, R23, R16, UR11 ;  /* 0x0000000b17177e24 */ /* 0x002fe4000f8e0210 */
[----:B------:R-:W-:Y:S02]  /*eb10*/  IMAD R15, R19, UR12, R12 ;  /* 0x0000000c130f7c24 */ /* 0x000fe4000f8e020c */
[----:B------:R-:W-:Y:S01]  /*eb20*/  IMAD.WIDE.U32 R4, R18, UR12, R4 ;  /* 0x0000000c12047c25 */ /* 0x000fe2000f8e0004 */
[----:B------:R-:W-:-:S03]  /*eb30*/  SHF.R.S32.HI R16, RZ, 0x1f, R23 ;  /* 0x0000001fff107819 */ /* 0x000fc60000011417 */
[----:B0-----:R-:W-:-:S04]  /*eb40*/  @P0 IMAD.HI.U32 R12, R11, R14, RZ ;  /* 0x0000000e0b0c0227 */ /* 0x001fc800078e00ff */
[----:B------:R-:W-:Y:S02]  /*eb50*/  IMAD.U32 R7, RZ, RZ, UR5 ;  /* 0x00000005ff077e24 */ /* 0x000fe4000f8e00ff */
[----:B------:R-:W-:Y:S01]  /*eb60*/  IMAD.U32 R6, RZ, RZ, UR4 ;  /* 0x00000004ff067e24 */ /* 0x000fe2000f8e00ff */
[----:B------:R-:W-:Y:S01]  /*eb70*/  ULDC.64 UR4, c[0x0][0xbe0] ;  /* 0x0002f80000047ab9 */ /* 0x000fe20000000a00 */
[----:B------:R-:W-:Y:S01]  /*eb80*/  IMAD.U32 R7, RZ, RZ, UR6 ;  /* 0x00000006ff077e24 */ /* 0x000fe2000f8e00ff */
[----:B------:R-:W-:Y:S01]  /*eb90*/  ULDC.64 UR6, c[0x0][0xb48] ;  /* 0x0002d20000067ab9 */ /* 0x000fe20000000a00 */
[----:B------:R-:W-:Y:S02]  /*eba0*/  IMAD.IADD R5, R5, 0x1, R15 ;  /* 0x0000000105057824 */ /* 0x000fe400078e020f */
[----:B---3--:R-:W-:Y:S02]  /*ebb0*/  IMAD R14, R20, UR10, RZ ;  /* 0x0000000a140e7c24 */ /* 0x008fe4000f8e02ff */
[----:B-----5:R-:W-:-:S04]  /*ebc0*/  @P0 IMAD.HI.U32 R152, R11, R152, RZ ;  /* 0x000000980b980227 */ /* 0x020fc800078e00ff */
[----:B------:R-:W-:Y:S01]  /*ebd0*/  IMAD.MOV.U32 R13, RZ, RZ, R11 ;  /* 0x000000ffff0d7224 */ /* 0x000fe200078e000b */
[----:B------:R-:W-:Y:S01]  /*ebe0*/  @P0 SHF.R.U32.HI R13, RZ, R17, R12 ;  /* 0x00000011ff0d0219 */ /* 0x000fe2000001160c */
[----:B------:R-:W-:Y:S02]  /*ebf0*/  IMAD R17, R21, UR12, R14 ;  /* 0x0000000c15117c24 */ /* 0x000fe4000f8e020e */
[----:B------:R-:W-:-:S04]  /*ec00*/  IMAD.WIDE.U32 R6, R20, UR12, R6 ;  /* 0x0000000c14067c25 */ /* 0x000fc8000f8e0006 */
[----:B------:R-:W-:Y:S01]  /*ec10*/  IMAD.MOV.U32 R15, RZ, RZ, R11 ;  /* 0x000000ffff0f7224 */ /* 0x000fe200078e000b */
[----:B------:R-:W-:Y:S01]  /*ec20*/  @P0 SHF.R.U32.HI R15, RZ, R153, R152 ;  /* 0x00000099ff0f0219 */ /* 0x000fe20000011698 */
        /* <DEDUP_REMOVED lines=34> */
[----:B------:R-:W-:Y:S01]  /*ee50*/  ULDC.64 UR8, c[0x0][0xb00] ;  /* 0x0002c00000087ab9 */ /* 0x000fe20000000a00 */
[----:B------:R-:W-:-:S02]  /*ee60*/  ULDC UR6, c[0x0][0xa88] ;  /* 0x0002a20000067ab9 */ /* 0x000fc40000000800 */
[----:B------:R-:W-:Y:S01]  /*ee70*/  IMAD.IADD R5, R5, 0x1, R15 ;  /* 0x0000000105057824 */ /* 0x000fe200078e020f */
[----:B------:R-:W-:Y:S01]  /*ee80*/  LEA R6, P1, R12, UR8, 0x2 ;  /* 0x000000080c067c11 */ /* 0x000fe2000f8210ff */
[----:B------:R-:W-:Y:S01]  /*ee90*/  IMAD.IADD R7, R13, 0x1, R17 ;  /* 0x000000010d077824 */ /* 0x000fe200078e0211 */
[----:B------:R-:W-:Y:S01]  /*eea0*/  SHFL.IDX PT, R14, R16, 0x1, 0x1c1f ;  /* 0x003c1f00100e7f89 */ /* 0x000fe200000e0000 */
[----:B------:R-:W-:Y:S01]  /*eeb0*/  IMAD R11, R22, 0x80, R9 ;  /* 0x00000080160b7824 */ /* 0x000fe200078e0209 */
[----:B------:R-:W-:Y:S01]  /*eec0*/  LEA.HI.X R17, R4, UR7, R5, 0x2, P0 ;  /* 0x0000000704117c11 */ /* 0x000fe200080f1405 */
[----:B0-----:R-:W-:Y:S01]  /*eed0*/  ULEA UR4, UR5, UR4, 0x18 ;  /* 0x0000000405047291 */ /* 0x001fe2000f8ec03f */
[----:B------:R-:W-:Y:S01]  /*eee0*/  LEA.HI.X R7, R12, UR9, R7, 0x2, P1 ;  /* 0x000000090c077c11 */ /* 0x000fe200088f1407 */
[----:B------:R-:W-:Y:S01]  /*eef0*/  IMAD R8, R8, UR6, RZ ;  /* 0x0000000608087c24 */ /* 0x000fe2000f8e02ff */
[----:B------:R-:W-:Y:S01]  /*ef00*/  SHFL.IDX PT, R12, R16, RZ, 0x1c1f ;  /* 0x001c1fff100c7589 */ /* 0x000fe200000e0000 */
[----:B------:R-:W-:Y:S01]  /*ef10*/  LOP3.LUT P0, RZ, R0, 0x3, RZ, 0xc0, !PT ;  /* 0x0000000300ff7812 */ /* 0x000fe2000780c0ff */
[C---:B------:R-:W-:Y:S01]  /*ef20*/  VIADD R9, R11.reuse, 0x8 ;  /* 0x000000080b097836 */ /* 0x040fe20000000000 */
[----:B------:R-:W-:Y:S01]  /*ef30*/  UIADD3 UR4, UR4, 0x22820, URZ ;  /* 0x0002282004047890 */ /* 0x000fe2000fffe03f */
[----:B------:R-:W0:Y:S01]  /*ef40*/  SHFL.IDX PT, R13, R17, RZ, 0x1c1f ;  /* 0x001c1fff110d7589 */ /* 0x000e2200000e0000 */
[----:B------:R-:W-:-:S02]  /*ef50*/  ISETP.GE.OR P1, PT, R11, R8, P0 ;  /* 0x000000080b00720c */ /* 0x000fc40000726670 */
[-C--:B------:R-:W-:Y:S01]  /*ef60*/  ISETP.GE.OR P0, PT, R9, R8.reuse, P0 ;  /* 0x000000080900720c */ /* 0x080fe20000706670 */
[----:B------:R1:W2:Y:S01]  /*ef70*/  SHFL.IDX PT, R15, R17, 0x1, 0x1c1f ;  /* 0x003c1f00110f7f89 */ /* 0x0002a200000e0000 */
[----:B------:R-:W-:Y:S01]  /*ef80*/  UPRMT UR4, URZ, 0x654, UR4 ;  /* 0x000006543f047896 */ /* 0x000fe20008000004 */
[----:B------:R-:W-:Y:S02]  /*ef90*/  ISETP.GE.AND P2, PT, R11, R8, PT ;  /* 0x000000080b00720c */ /* 0x000fe40003f46270 */
[----:B------:R3:W4:Y:S01]  /*efa0*/  SHFL.IDX PT, R4, R6, RZ, 0x1c1f ;  /* 0x001c1fff06047589 */ /* 0x00072200000e0000 */
[----:B-1----:R-:W-:-:S03]  /*efb0*/  LOP3.LUT R17, R10, 0x7ffffffc, RZ, 0xc0, !PT ;  /* 0x7ffffffc0a117812 */ /* 0x002fc600078ec0ff */
[----:B------:R3:W1:Y:S02]  /*efc0*/  SHFL.IDX PT, R5, R7, RZ, 0x1c1f ;  /* 0x001c1fff07057589 */ /* 0x00066400000e0000 */
[----:B------:R-:W-:Y:S01]  /*efd0*/  SYNCS.ARRIVE.TRANS64.RED.A1T0 RZ, [UR4], RZ ;  /* 0x000000ffffff79a7 */ /* 0x000fe20008100404 */
[----:B------:R-:W-:-:S04]  /*efe0*/  IMAD.IADD R0, R0, 0x1, -R17 ;  /* 0x0000000100007824 */ /* 0x000fc800078e0a11 */
[----:B------:R-:W-:Y:S01]  /*eff0*/  IMAD.SHL.U32 R0, R0, 0x2, RZ ;  /* 0x0000000200007824 */ /* 0x000fe200078e00ff */
[----:B0-----:R3:W-:Y:S04]  /*f000*/  @!P1 ST.E desc[UR36][R12.64], R3 ;  /* 0x000000030c009985 */ /* 0x0017e8000c101924 */
[----:B--2---:R3:W-:Y:S01]  /*f010*/  @!P0 ST.E desc[UR36][R14.64], R2 ;  /* 0x000000020e008985 */ /* 0x0047e2000c101924 */
[----:B------:R-:W-:Y:S05]  /*f020*/  @P2 BRA `(.L_x_2030) ;  /* 0x0000000800f82947 */ /* 0x000fea0003800000 */
[C---:B---3--:R-:W-:Y:S01]  /*f030*/  VIADD R2, R0.reuse, 0x8 ;  /* 0x0000000800027836 */ /* 0x048fe20000000000 */
[----:B------:R-:W-:Y:S01]  /*f040*/  ULDC UR4, c[0x0][0xac8] ;  /* 0x0002b20000047ab9 */ /* 0x000fe20000000800 */
[C---:B------:R-:W-:Y:S01]  /*f050*/  VIADD R3, R0.reuse, 0x10 ;  /* 0x0000001000037836 */ /* 0x040fe20000000000 */
[C---:B------:R-:W-:Y:S01]  /*f060*/  IADD3 R10, R0.reuse, 0x18, RZ ;  /* 0x00000018000a7810 */ /* 0x040fe20007ffe0ff */
[----:B------:R-:W-:Y:S01]  /*f070*/  VIADD R16, R0, 0x20 ;  /* 0x0000002000107836 */ /* 0x000fe20000000000 */
[----:B------:R-:W-:Y:S01]  /*f080*/  ISETP.GE.AND P3, PT, R2, UR4, PT ;  /* 0x0000000402007c0c */ /* 0x000fe2000bf66270 */
[C---:B------:R-:W-:Y:S01]  /*f090*/  VIADD R17, R0.reuse, 0x28 ;  /* 0x0000002800117836 */ /* 0x040fe20000000000 */
[----:B------:R-:W-:Y:S01]  /*f0a0*/  ISETP.GE.AND P4, PT, R3, UR4, PT ;  /* 0x0000000403007c0c */ /* 0x000fe2000bf86270 */
[----:B------:R-:W-:Y:S01]  /*f0b0*/  VIADD R18, R0, 0x30 ;  /* 0x0000003000127836 */ /* 0x000fe20000000000 */
[----:B------:R-:W-:Y:S01]  /*f0c0*/  ISETP.GE.AND P5, PT, R10, UR4, PT ;  /* 0x000000040a007c0c */ /* 0x000fe2000bfa6270 */
[C---:B------:R-:W-:Y:S01]  /*f0d0*/  VIADD R19, R0.reuse, 0x38 ;  /* 0x0000003800137836 */ /* 0x040fe20000000000 */
[C---:B------:R-:W-:Y:S01]  /*f0e0*/  ISETP.GE.AND P2, PT, R0.reuse, UR4, PT ;  /* 0x0000000400007c0c */ /* 0x040fe2000bf46270 */
[----:B------:R-:W-:Y:S01]  /*f0f0*/  VIADD R20, R0, 0x40 ;  /* 0x0000004000147836 */ /* 0x000fe20000000000 */
[----:B------:R-:W-:Y:S01]  /*f100*/  ISETP.GE.AND P0, PT, R16, UR4, PT ;  /* 0x0000000410007c0c */ /* 0x000fe2000bf06270 */
[C---:B------:R-:W-:Y:S01]  /*f110*/  VIADD R21, R0.reuse, 0x48 ;  /* 0x0000004800157836 */ /* 0x040fe20000000000 */
[----:B------:R-:W-:Y:S01]  /*f120*/  ISETP.GE.AND P1, PT, R17, UR4, PT ;  /* 0x0000000411007c0c */ /* 0x000fe2000bf26270 */
[----:B------:R-:W-:-:S02]  /*f130*/  VIADD R22, R0, 0x50 ;  /* 0x0000005000167836 */ /* 0x000fc40000000000 */
[----:B------:R-:W-:Y:S01]  /*f140*/  @!P3 LEA.HI R2, R2, R2, RZ, 0x1 ;  /* 0x000000020202b211 */ /* 0x000fe200078f08ff */
[----:B------:R-:W-:Y:S01]  /*f150*/  VIADD R23, R0, 0x58 ;  /* 0x0000005800177836 */ /* 0x000fe20000000000 */
[----:B------:R-:W-:Y:S02]  /*f160*/  @!P4 LEA.HI R3, R3, R3, RZ, 0x1 ;  /* 0x000000030303c211 */ /* 0x000fe400078f08ff */
[----:B------:R-:W-:Y:S02]  /*f170*/  @!P5 LEA.HI R10, R10, R10, RZ, 0x1 ;  /* 0x0000000a0a0ad211 */ /* 0x000fe400078f08ff */
[----:B------:R-:W-:Y:S02]  /*f180*/  @!P3 LOP3.LUT R11, R2, 0xfffffffe, RZ, 0xc0, !PT ;  /* 0xfffffffe020bb812 */ /* 0x000fe400078ec0ff */
[----:B------:R-:W-:Y:S01]  /*f190*/  @!P4 LOP3.LUT R13, R3, 0xfffffffe, RZ, 0xc0, !PT ;  /* 0xfffffffe030dc812 */ /* 0x000fe200078ec0ff */
[----:B-1--4-:R-:W-:Y:S01]  /*f1a0*/  @!P2 IMAD.WIDE R2, R0, 0x4, R4 ;  /* 0x000000040002a825 */ /* 0x012fe200078e0204 */
[----:B------:R-:W-:-:S02]  /*f1b0*/  @!P5 LOP3.LUT R15, R10, 0xfffffffe, RZ, 0xc0, !PT ;  /* 0xfffffffe0a0fd812 */ /* 0x000fc400078ec0ff */
[----:B------:R-:W-:Y:S01]  /*f1c0*/  ISETP.GE.AND P6, PT, R22, UR4, PT ;  /* 0x0000000416007c0c */ /* 0x000fe2000bfc6270 */
[--C-:B------:R-:W-:Y:S01]  /*f1d0*/  @!P3 IMAD.WIDE R10, R11, 0x4, R4.reuse ;  /* 0x000000040b0ab825 */ /* 0x100fe200078e0204 */
[----:B------:R0:W-:Y:S01]  /*f1e0*/  @!P2 ST.E.64 desc[UR36][R2.64], R24 ;  /* 0x000000180200a985 */ /* 0x0001e2000c101b24 */
[----:B------:R-:W-:Y:S02]  /*f1f0*/  ISETP.GE.AND P2, PT, R18, UR4, PT ;  /* 0x0000000412007c0c */ /* 0x000fe4000bf46270 */
[--C-:B------:R-:W-:Y:S01]  /*f200*/  @!P4 IMAD.WIDE R12, R13, 0x4, R4.reuse ;  /* 0x000000040d0cc825 */ /* 0x100fe200078e0204 */
[----:B------:R1:W-:Y:S01]  /*f210*/  @!P3 ST.E.64 desc[UR36][R10.64], R28 ;  /* 0x0000001c0a00b985 */ /* 0x0003e2000c101b24 */
[----:B------:R-:W-:Y:S02]  /*f220*/  ISETP.GE.AND P3, PT, R19, UR4, PT ;  /* 0x0000000413007c0c */ /* 0x000fe4000bf66270 */
[----:B------:R-:W-:Y:S01]  /*f230*/  @!P5 IMAD.WIDE R14, R15, 0x4, R4 ;  /* 0x000000040f0ed825 */ /* 0x000fe200078e0204 */
[----:B------:R2:W-:Y:S01]  /*f240*/  @!P4 ST.E.64 desc[UR36][R12.64], R32 ;  /* 0x000000200c00c985 */ /* 0x0005e2000c101b24 */
[----:B------:R-:W-:-:S02]  /*f250*/  ISETP.GE.AND P4, PT, R20, UR4, PT ;  /* 0x0000000414007c0c */ /* 0x000fc4000bf86270 */
[----:B------:R-:W-:Y:S01]  /*f260*/  @!P0 LEA.HI R16, R16, R16, RZ, 0x1 ;  /* 0x0000001010108211 */ /* 0x000fe200078f08ff */
[----:B------:R3:W-:Y:S01]  /*f270*/  @!P5 ST.E.64 desc[UR36][R14.64], R36 ;  /* 0x000000240e00d985 */ /* 0x0007e2000c101b24 */
[----:B------:R-:W-:Y:S01]  /*f280*/  ISETP.GE.AND P5, PT, R21, UR4, PT ;  /* 0x0000000415007c0c */ /* 0x000fe2000bfa6270 */
[----:B0-----:R-:W-:Y:S01]  /*f290*/  VIADD R24, R0, 0x60 ;  /* 0x0000006000187836 */ /* 0x001fe20000000000 */
[----:B------:R-:W-:Y:S02]  /*f2a0*/  @!P1 LEA.HI R17, R17, R17, RZ, 0x1 ;  /* 0x0000001111119211 */ /* 0x000fe400078f08ff */
[----:B------:R-:W-:Y:S02]  /*f2b0*/  @!P0 LOP3.LUT R3, R16, 0xfffffffe, RZ, 0xc0, !PT ;  /* 0xfffffffe10038812 */ /* 0x000fe400078ec0ff */
        /* <DEDUP_REMOVED lines=11> */
[----:B------:R-:W-:Y:S01]  /*f370*/  @!P3 LOP3.LUT R19, R19, 0xfffffffe, RZ, 0xc0, !PT ;  /* 0xfffffffe1313b812 */ /* 0x000fe200078ec0ff */
[----:B------:R-:W-:Y:S01]  /*f380*/  VIADD R18, R0, 0x68 ;  /* 0x0000006800127836 */ /* 0x000fe20000000000 */
[----:B---3--:R-:W-:Y:S01]  /*f390*/  @!P4 LOP3.LUT R15, R20, 0xfffffffe, RZ, 0xc0, !PT ;  /* 0xfffffffe140fc812 */ /* 0x008fe200078ec0ff */
[----:B------:R-:W-:Y:S01]  /*f3a0*/  VIADD R20, R0, 0x78 ;  /* 0x0000007800147836 */ /* 0x000fe20000000000 */
[----:B------:R-:W-:-:S02]  /*f3b0*/  @!P5 LOP3.LUT R21, R21, 0xfffffffe, RZ, 0xc0, !PT ;  /* 0xfffffffe1515d812 */ /* 0x000fc400078ec0ff */
[----:B------:R-:W-:Y:S01]  /*f3c0*/  @!P6 LOP3.LUT R17, R22, 0xfffffffe, RZ, 0xc0, !PT ;  /* 0xfffffffe1611e812 */ /* 0x000fe200078ec0ff */
[----:B------:R-:W-:Y:S01]  /*f3d0*/  VIADD R22, R0, 0x88 ;  /* 0x0000008800167836 */ /* 0x000fe20000000000 */
[----:B------:R-:W-:Y:S01]  /*f3e0*/  ISETP.GE.AND P1, PT, R23, UR4, PT ;  /* 0x0000000417007c0c */ /* 0x000fe2000bf26270 */
[----:B0-----:R-:W-:Y:S01]  /*f3f0*/  @!P2 IMAD.WIDE R2, R13, 0x4, R4 ;  /* 0x000000040d02a825 */ /* 0x001fe200078e0204 */
[----:B------:R-:W-:-:S03]  /*f400*/  ISETP.GE.AND P0, PT, R24, UR4, PT ;  /* 0x0000000418007c0c */ /* 0x000fc6000bf06270 */
        /* <DEDUP_REMOVED lines=8> */
[----:B------:R-:W-:-:S02]  /*f490*/  ISETP.GE.AND P3, PT, R22, UR4, PT ;  /* 0x0000000416007c0c */ /* 0x000fc4000bf66270 */
        /* <DEDUP_REMOVED lines=26> */
[----:B------:R-:W-:Y:S01]  /*f640*/  VIADD R20, R0, 0xb0 ;  /* 0x000000b000147836 */ /* 0x000fe20000000000 */
[----:B------:R-:W-:Y:S02]  /*f650*/  @!P4 LOP3.LUT R21, R21, 0xfffffffe, RZ, 0xc0, !PT ;  /* 0xfffffffe1515c812 */ /* 0x000fe400078ec0ff */
[----:B----4-:R-:W-:Y:S01]  /*f660*/  @!P3 LOP3.LUT R17, R22, 0xfffffffe, RZ, 0xc0, !PT ;  /* 0xfffffffe1611b812 */ /* 0x010fe200078ec0ff */
[----:B------:R-:W-:Y:S01]  /*f670*/  VIADD R22, R0, 0xc0 ;  /* 0x000000c000167836 */ /* 0x000fe20000000000 */
[----:B------:R-:W-:Y:S01]  /*f680*/  ISETP.GE.AND P0, PT, R23, UR4, PT ;  /* 0x0000000417007c0c */ /* 0x000fe2000bf06270 */
[----:B0-----:R-:W-:Y:S01]  /*f690*/  @!P2 IMAD.WIDE R2, R13, 0x4, R4 ;  /* 0x000000040d02a825 */ /* 0x001fe200078e0204 */
[----:B------:R-:W-:-:S03]  /*f6a0*/  ISETP.GE.AND P1, PT, R24, UR4, PT ;  /* 0x0000000418007c0c */ /* 0x000fc6000bf26270 */
        /* <DEDUP_REMOVED lines=15> */
[----:B------:R-:W-:Y:S02]  /*f7a0*/  @!P1 LEA.HI R24, R24, R24, RZ, 0x1 ;  /* 0x0000001818189211 */ /* 0x000fe400078f08ff */
[----:B------:R-:W-:Y:S02]  /*f7b0*/  ISETP.GE.AND P3, PT, R19, UR4, PT ;  /* 0x0000000413007c0c */ /* 0x000fe4000bf66270 */
[----:B------:R-:W-:-:S02]  /*f7c0*/  ISETP.GE.AND P5, PT, R21, UR4, PT ;  /* 0x0000000415007c0c */ /* 0x000fc4000bfa6270 */
[----:B0-----:R-:W-:Y:S02]  /*f7d0*/  @!P0 LOP3.LUT R3, R23, 0xfffffffe, RZ, 0xc0, !PT ;  /* 0xfffffffe17038812 */ /* 0x001fe400078ec0ff */
[----:B------:R-:W-:Y:S02]  /*f7e0*/  @!P2 LEA.HI R18, R18, R18, RZ, 0x1 ;  /* 0x000000121212a211 */ /* 0x000fe400078f08ff */
[----:B-1----:R-:W-:Y:S01]  /*f7f0*/  @!P1 LOP3.LUT R11, R24, 0xfffffffe, RZ, 0xc0, !PT ;  /* 0xfffffffe180b9812 */ /* 0x002fe200078ec0ff */
[--C-:B------:R-:W-:Y:S01]  /*f800*/  @!P0 IMAD.WIDE R2, R3, 0x4, R4.reuse ;  /* 0x0000000403028825 */ /* 0x100fe200078e0204 */
[----:B------:R-:W-:Y:S02]  /*f810*/  @!P4 LEA.HI R20, R20, R20, RZ, 0x1 ;  /* 0x000000141414c211 */ /* 0x000fe400078f08ff */
[----:B--2---:R-:W-:Y:S01]  /*f820*/  @!P2 LOP3.LUT R13, R18, 0xfffffffe, RZ, 0xc0, !PT ;  /* 0xfffffffe120da812 */ /* 0x004fe200078ec0ff */
[--C-:B------:R-:W-:Y:S01]  /*f830*/  @!P1 IMAD.WIDE R10, R11, 0x4, R4.reuse ;  /* 0x000000040b0a9825 */ /* 0x100fe200078e0204 */
[----:B------:R-:W-:Y:S01]  /*f840*/  @!P3 LEA.HI R19, R19, R19, RZ, 0x1 ;  /* 0x000000131313b211 */ /* 0x000fe200078f08ff */
[----:B------:R0:W-:Y:S01]  /*f850*/  @!P0 ST.E.64 desc[UR36][R2.64], R96 ;  /* 0x0000006002008985 */ /* 0x0001e2000c101b24 */
[----:B------:R-:W-:Y:S01]  /*f860*/  @!P5 LEA.HI R21, R21, R21, RZ, 0x1 ;  /* 0x000000151515d211 */ /* 0x000fe200078f08ff */
[----:B------:R-:W-:Y:S01]  /*f870*/  @!P2 IMAD.WIDE R12, R13, 0x4, R4 ;  /* 0x000000040d0ca825 */ /* 0x000fe200078e0204 */
[----:B------:R-:W-:Y:S01]  /*f880*/  @!P3 LOP3.LUT R19, R19, 0xfffffffe, RZ, 0xc0, !PT ;  /* 0xfffffffe1313b812 */ /* 0x000fe200078ec0ff */
[----:B------:R1:W-:Y:S01]  /*f890*/  @!P1 ST.E.64 desc[UR36][R10.64], R100 ;  /* 0x000000640a009985 */ /* 0x0003e2000c101b24 */
[----:B------:R-:W-:-:S02]  /*f8a0*/  @!P6 LEA.HI R22, R22, R22, RZ, 0x1 ;  /* 0x000000161616e211 */ /* 0x000fc400078f08ff */
[----:B---3--:R-:W-:Y:S01]  /*f8b0*/  @!P4 LOP3.LUT R15, R20, 0xfffffffe, RZ, 0xc0, !PT ;  /* 0xfffffffe140fc812 */ /* 0x008fe200078ec0ff */
[----:B------:R-:W-:Y:S01]  /*f8c0*/  @!P2 ST.E.64 desc[UR36][R12.64], R104 ;  /* 0x000000680c00a985 */ /* 0x000fe2000c101b24 */
[----:B------:R-:W-:Y:S01]  /*f8d0*/  @!P5 LOP3.LUT R21, R21, 0xfffffffe, RZ, 0xc0, !PT ;  /* 0xfffffffe1515d812 */ /* 0x000fe200078ec0ff */
[----:B------:R-:W-:Y:S01]  /*f8e0*/  VIADD R20, R0, 0xd8 ;  /* 0x000000d800147836 */ /* 0x000fe20000000000 */
[----:B----4-:R-:W-:Y:S02]  /*f8f0*/  @!P6 LOP3.LUT R17, R22, 0xfffffffe, RZ, 0xc0, !PT ;  /* 0xfffffffe1611e812 */ /* 0x010fe400078ec0ff */
[----:B------:R-:W-:Y:S01]  /*f900*/  IADD3 R18, R0, 0xc8, RZ ;  /* 0x000000c800127810 */ /* 0x000fe20007ffe0ff */
[--C-:B0-----:R-:W-:Y:S01]  /*f910*/  @!P3 IMAD.WIDE R2, R19, 0x4, R4.reuse ;  /* 0x000000041302b825 */ /* 0x101fe200078e0204 */
[----:B------:R-:W-:Y:S02]  /*f920*/  ISETP.GE.AND P2, PT, R20, UR4, PT ;  /* 0x0000000414007c0c */ /* 0x000fe4000bf46270 */
[----:B------:R-:W-:Y:S01]  /*f930*/  ISETP.GE.AND P0, PT, R18, UR4, PT ;  /* 0x0000000412007c0c */ /* 0x000fe2000bf06270 */
[--C-:B-1----:R-:W-:Y:S01]  /*f940*/  @!P4 IMAD.WIDE R10, R15, 0x4, R4.reuse ;  /* 0x000000040f0ac825 */ /* 0x102fe200078e0204 */
[----:B------:R0:W-:Y:S03]  /*f950*/  @!P3 ST.E.64 desc[UR36][R2.64], R108 ;  /* 0x0000006c0200b985 */ /* 0x0001e6000c101b24 */
[--C-:B------:R-:W-:Y:S01]  /*f960*/  @!P5 IMAD.WIDE R14, R21, 0x4, R4.reuse ;  /* 0x00000004150ed825 */ /* 0x100fe200078e0204 */
[----:B------:R1:W-:Y:S03]  /*f970*/  @!P4 ST.E.64 desc[UR36][R10.64], R112 ;  /* 0x000000700a00c985 */ /* 0x0003e6000c101b24 */
[----:B------:R-:W-:Y:S01]  /*f980*/  VIADD R19, R0, 0xd0 ;  /* 0x000000d000137836 */ /* 0x000fe20000000000 */
[----:B------:R2:W-:Y:S01]  /*f990*/  @!P5 ST.E.64 desc[UR36][R14.64], R116 ;  /* 0x000000740e00d985 */ /* 0x0005e2000c101b24 */
[----:B------:R-:W-:Y:S01]  /*f9a0*/  @!P6 IMAD.WIDE R16, R17, 0x4, R4 ;  /* 0x000000041110e825 */ /* 0x000fe200078e0204 */
[----:B------:R-:W-:-:S02]  /*f9b0*/  @!P2 LEA.HI R20, R20, R20, RZ, 0x1 ;  /* 0x000000141414a211 */ /* 0x000fc400078f08ff */
[----:B------:R-:W-:Y:S01]  /*f9c0*/  ISETP.GE.AND P1, PT, R19, UR4, PT ;  /* 0x0000000413007c0c */ /* 0x000fe2000bf26270 */
[C---:B------:R-:W-:Y:S01]  /*f9d0*/  VIADD R21, R0.reuse, 0xe0 ;  /* 0x000000e000157836 */ /* 0x040fe20000000000 */
[----:B------:R3:W-:Y:S01]  /*f9e0*/  @!P6 ST.E.64 desc[UR36][R16.64], R120 ;  /* 0x000000781000e985 */ /* 0x0007e2000c101b24 */
[----:B0-----:R-:W-:Y:S01]  /*f9f0*/  VIADD R3, R0, 0xf8 ;  /* 0x000000f800037836 */ /* 0x001fe20000000000 */
[----:B------:R-:W-:Y:S01]  /*fa00*/  @!P0 LEA.HI R18, R18, R18, RZ, 0x1 ;  /* 0x0000001212128211 */ /* 0x000fe200078f08ff */
[C---:B------:R-:W-:Y:S01]  /*fa10*/  VIADD R12, R0.reuse, 0xe8 ;  /* 0x000000e8000c7836 */ /* 0x040fe20000000000 */
[----:B------:R-:W-:Y:S01]  /*fa20*/  ISETP.GE.AND P3, PT, R21, UR4, PT ;  /* 0x0000000415007c0c */ /* 0x000fe2000bf66270 */
[----:B------:R-:W-:Y:S01]  /*fa30*/  VIADD R13, R0, 0xf0 ;  /* 0x000000f0000d7836 */ /* 0x000fe20000000000 */
[----:B------:R-:W-:Y:S02]  /*fa40*/  ISETP.GE.AND P6, PT, R3, UR4, PT ;  /* 0x0000000403007c0c */ /* 0x000fe4000bfc6270 */
[----:B------:R-:W-:-:S02]  /*fa50*/  ISETP.GE.AND P4, PT, R12, UR4, PT ;  /* 0x000000040c007c0c */ /* 0x000fc4000bf86270 */
[----:B------:R-:W-:Y:S02]  /*fa60*/  ISETP.GE.AND P5, PT, R13, UR4, PT ;  /* 0x000000040d007c0c */ /* 0x000fe4000bfa6270 */
[----:B------:R-:W-:-:S04]  /*fa70*/  @!P1 LEA.HI R19, R19, R19, RZ, 0x1 ;  /* 0x0000001313139211 */ /* 0x000fc800078f08ff */
[----:B-1----:R-:W-:Y:S02]  /*fa80*/  @!P1 LOP3.LUT R11, R19, 0xfffffffe, RZ, 0xc0, !PT ;  /* 0xfffffffe130b9812 */ /* 0x002fe400078ec0ff */
[----:B------:R-:W-:Y:S02]  /*fa90*/  @!P3 LEA.HI R21, R21, R21, RZ, 0x1 ;  /* 0x000000151515b211 */ /* 0x000fe400078f08ff */
[----:B------:R-:W-:Y:S02]  /*faa0*/  @!P6 LEA.HI R10, R3, R3, RZ, 0x1 ;  /* 0x00000003030ae211 */ /* 0x000fe400078f08ff */
[----:B------:R-:W-:Y:S02]  /*fab0*/  @!P4 LEA.HI R12, R12, R12, RZ, 0x1 ;  /* 0x0000000c0c0cc211 */ /* 0x000fe400078f08ff */
[----:B------:R-:W-:Y:S02]  /*fac0*/  @!P5 LEA.HI R2, R13, R13, RZ, 0x1 ;  /* 0x0000000d0d02d211 */ /* 0x000fe400078f08ff */
[----:B------:R-:W-:-:S02]  /*fad0*/  @!P0 LOP3.LUT R3, R18, 0xfffffffe, RZ, 0xc0, !PT ;  /* 0xfffffffe12038812 */ /* 0x000fc400078ec0ff */
[----:B------:R-:W-:Y:S02]  /*fae0*/  @!P2 LOP3.LUT R13, R20, 0xfffffffe, RZ, 0xc0, !PT ;  /* 0xfffffffe140da812 */ /* 0x000fe400078ec0ff */
[----:B--2---:R-:W-:Y:S02]  /*faf0*/  @!P3 LOP3.LUT R15, R21, 0xfffffffe, RZ, 0xc0, !PT ;  /* 0xfffffffe150fb812 */ /* 0x004fe400078ec0ff */
[----:B---3--:R-:W-:Y:S01]  /*fb00*/  @!P4 LOP3.LUT R17, R12, 0xfffffffe, RZ, 0xc0, !PT ;  /* 0xfffffffe0c11c812 */ /* 0x008fe200078ec0ff */
        /* <DEDUP_REMOVED lines=15> */
[----:B------:R0:W-:Y:S02]  /*fc00*/  @!P6 ST.E.64 desc[UR36][R4.64], R148 ;  /* 0x000000940400e985 */ /* 0x0001e4000c101b24 */
.L_x_2030:
[----:B------:R-:W-:Y:S05]  /*fc10*/  BSYNC B0 ;  /* 0x0000000000007941 */ /* 0x000fea0003800000 */
.L_x_2029:
[----:B------:R-:W-:Y:S01]  /*fc20*/  ISETP.GE.AND P0, PT, R9, R8, PT ;  /* 0x000000080900720c */ /* 0x000fe20003f06270 */
[----:B0--3--:R0:W2:Y:S04]  /*fc30*/  SHFL.IDX PT, R3, R7, 0x1, 0x1c1f ;  /* 0x003c1f0007037f89 */ /* 0x0090a800000e0000 */
[----:B------:R0:W3:Y:S08]  /*fc40*/  SHFL.IDX PT, R2, R6, 0x1, 0x1c1f ;  /* 0x003c1f0006027f89 */ /* 0x0000f000000e0000 */
[----:B0-----:R-:W-:Y:S05]  /*fc50*/  @P0 BRA `(.L_x_1941) ;  /* 0x0000004800d80947 */ /* 0x001fea0003800000 */
[C---:B----4-:R-:W-:Y:S01]  /*fc60*/  VIADD R4, R0.reuse, 0x8 ;  /* 0x0000000800047836 */ /* 0x050fe20000000000 */
[----:B------:R-:W-:Y:S01]  /*fc70*/  ULDC UR4, c[0x0][0xac8] ;  /* 0x0002b20000047ab9 */ /* 0x000fe20000000800 */
[C---:B-1----:R-:W-:Y:S01]  /*fc80*/  VIADD R5, R0.reuse, 0x10 ;  /* 0x0000001000057836 */ /* 0x042fe20000000000 */
[C---:B------:R-:W-:Y:S01]  /*fc90*/  ISETP.GE.AND P0, PT, R0.reuse, UR4, PT ;  /* 0x0000000400007c0c */ /* 0x040fe2000bf06270 */
[----:B------:R-:W-:Y:S01]  /*fca0*/  VIADD R10, R0, 0x18 ;  /* 0x00000018000a7836 */ /* 0x000fe20000000000 */
[----:B------:R-:W-:Y:S01]  /*fcb0*/  ISETP.GE.AND P1, PT, R4, UR4, PT ;  /* 0x0000000404007c0c */ /* 0x000fe2000bf26270 */
[C---:B------:R-:W-:Y:S01]  /*fcc0*/  VIADD R11, R0.reuse, 0x20 ;  /* 0x00000020000b7836 */ /* 0x040fe20000000000 */
[----:B------:R-:W-:Y:S01]  /*fcd0*/  ISETP.GE.AND P2, PT, R5, UR4, PT ;  /* 0x0000000405007c0c */ /* 0x000fe2000bf46270 */
[----:B------:R-:W-:Y:S01]  /*fce0*/  VIADD R13, R0, 0x30 ;  /* 0x00000030000d7836 */ /* 0x000fe20000000000 */
[----:B------:R-:W-:Y:S01]  /*fcf0*/  ISETP.GE.AND P5, PT, R10, UR4, PT ;  /* 0x000000040a007c0c */ /* 0x000fe2000bfa6270 */
[C---:B------:R-:W-:Y:S01]  /*fd00*/  VIADD R14, R0.reuse, 0x38 ;  /* 0x00000038000e7836 */ /* 0x040fe20000000000 */
[----:B------:R-:W-:Y:S01]  /*fd10*/  ISETP.GE.AND P6, PT, R11, UR4, PT ;  /* 0x000000040b007c0c */ /* 0x000fe2000bfc6270 */
[C---:B------:R-:W-:Y:S01]  /*fd20*/  VIADD R15, R0.reuse, 0x40 ;  /* 0x00000040000f7836 */ /* 0x040fe20000000000 */
[C---:B------:R-:W-:Y:S01]  /*fd30*/  IADD3 R12, R0.reuse, 0x28, RZ ;  /* 0x00000028000c7810 */ /* 0x040fe20007ffe0ff */
[C---:B------:R-:W-:Y:S01]  /*fd40*/  VIADD R16, R0.reuse, 0x48 ;  /* 0x0000004800107836 */ /* 0x040fe20000000000 */
[C---:B------:R-:W-:Y:S01]  /*fd50*/  IADD3 R20, R0.reuse, 0x80, RZ ;  /* 0x0000008000147810 */ /* 0x040fe20007ffe0ff */
[C---:B------:R-:W-:Y:S01]  /*fd60*/  VIADD R18, R0.reuse, 0x50 ;  /* 0x0000005000127836 */ /* 0x040fe20000000000 */
[----:B------:R-:W-:Y:S01]  /*fd70*/  ISETP.GE.AND P3, PT, R15, UR4, PT ;  /* 0x000000040f007c0c */ /* 0x000fe2000bf66270 */
[----:B------:R-:W-:Y:S01]  /*fd80*/  VIADD R19, R0, 0x58 ;  /* 0x0000005800137836 */ /* 0x000fe20000000000 */
[----:B------:R-:W-:-:S02]  /*fd90*/  @!P1 LEA.HI R4, R4, R4, RZ, 0x1 ;  /* 0x0000000404049211 */ /* 0x000fc400078f08ff */
[----:B------:R-:W-:Y:S02]  /*fda0*/  @!P2 LEA.HI R5, R5, R5, RZ, 0x1 ;  /* 0x000000050505a211 */ /* 0x000fe400078f08ff */
[----:B------:R-:W-:Y:S02]  /*fdb0*/  @!P1 LOP3.LUT R7, R4, 0xfffffffe, RZ, 0xc0, !PT ;  /* 0xfffffffe04079812 */ /* 0x000fe400078ec0ff */
[----:B------:R-:W-:Y:S01]  /*fdc0*/  @!P2 LOP3.LUT R9, R5, 0xfffffffe, RZ, 0xc0, !PT ;  /* 0xfffffffe0509a812 */ /* 0x000fe200078ec0ff */
[--C-:B--23--:R-:W-:Y:S01]  /*fdd0*/  @!P0 IMAD.WIDE R4, R0, 0x4, R2.reuse ;  /* 0x0000000400048825 */ /* 0x10cfe200078e0202 */
[----:B------:R-:W-:Y:S02]  /*fde0*/  ISETP.GE.AND P4, PT, R16, UR4, PT ;  /* 0x0000000410007c0c */ /* 0x000fe4000bf86270 */
[----:B------:R-:W-:Y:S01]  /*fdf0*/  @!P5 LEA.HI R10, R10, R10, RZ, 0x1 ;  /* 0x0000000a0a0ad211 */ /* 0x000fe200078f08ff */
[----:B------:R-:W-:Y:S01]  /*fe00*/  @!P1 IMAD.WIDE R6, R7, 0x4, R2 ;  /* 0x0000000407069825 */ /* 0x000fe200078e0202 */
        /* <DEDUP_REMOVED lines=24> */
[----:B------:R-:W-:Y:S01]  /*ff90*/  @!P4 LOP3.LUT R17, R16, 0xfffffffe, RZ, 0xc0, !PT ;  /* 0xfffffffe1011c812 */ /* 0x000fe200078ec0ff */
[----:B------:R-:W-:Y:S01]  /*ffa0*/  VIADD R16, R0, 0x70 ;  /* 0x0000007000107836 */ /* 0x000fe20000000000 */
[----:B------:R-:W-:Y:S02]  /*ffb0*/  ISETP.GE.AND P5, PT, R18, UR4, PT ;  /* 0x0000000412007c0c */ /* 0x000fe4000bfa6270 */
[----:B------:R-:W-:Y:S01]  /*ffc0*/  ISETP.GE.AND P6, PT, R19, UR4, PT ;  /* 0x0000000413007c0c */ /* 0x000fe2000bfc6270 */
        /* <DEDUP_REMOVED lines=101> */
[----:B------:R-:W-:Y:S02]  /*10620*/  @!P5 LEA.HI R18, R18, R18, RZ, 0x1 ;  /* 0x000000121212d211 */ /* 0x000fe400078f08ff */
[----:B------:R-:W-:-:S02]  /*10630*/  ISETP.GE.AND P3, PT, R17, UR4, PT ;  /* 0x0000000411007c0c */ /* 0x000fc4000bf66270 */
[----:B------:R-:W-:Y:S02]  /*10640*/  @!P6 LEA.HI R19, R19, R19, RZ, 0x1 ;  /* 0x000000131313e211 */ /* 0x000fe400078f08ff */
[----:B0-----:R-:W-:Y:S02]  /*10650*/  @!P5 LOP3.LUT R5, R18, 0xfffffffe, RZ, 0xc0, !PT ;  /* 0xfffffffe1205d812 */ /* 0x001fe400078ec0ff */
        /* <DEDUP_REMOVED lines=12> */
[----:B---3--:R-:W-:Y:S02]  /*10720*/  @!P2 LOP3.LUT R11, R16, 0xfffffffe, RZ, 0xc0, !PT ;  /* 0xfffffffe100ba812 */ /* 0x008fe400078ec0ff */
        /* <DEDUP_REMOVED lines=19> */
.L_x_2028:
        /* <DEDUP_REMOVED lines=8> */
[----:B-1----:R-:W-:Y:S02]  /*108e0*/  IMAD R3, R6, UR4, RZ ;  /* 0x0000000406037c24 */ /* 0x002fe4000f8e02ff */
        /* <DEDUP_REMOVED lines=12> */
[----:B------:R-:W-:Y:S02]  /*109b0*/  UIADD3 UR6, UR5, UR6, URZ ;  /* 0x0000000605067290 */ /* 0x000fe4000fffe03f */
[----:B------:R-:W-:Y:S01]  /*109c0*/  IMAD.U32 R3, RZ, RZ, UR5 ;  /* 0x00000005ff037e24 */ /* 0x000fe2000f8e00ff */
[----:B------:R-:W2:Y:S01]  /*109d0*/  @P0 LDC R7, c[0x0][0xbec] ;  /* 0x0002fb00ff070b82 */ /* 0x000ea20000000800 */
[----:B------:R-:W-:Y:S01]  /*109e0*/  IMAD.U32 R2, RZ, RZ, UR4 ;  /* 0x00000004ff027e24 */ /* 0x000fe2000f8e00ff */
[----:B------:R-:W-:Y:S01]  /*109f0*/  ULDC.64 UR4, c[0x0][0xbe0] ;  /* 0x0002f80000047ab9 */ /* 0x000fe20000000a00 */
[----:B------:R-:W-:-:S05]  /*10a00*/  MOV R3, UR6 ;  /* 0x0000000600037c02 */ /* 0x000fca0008000f00 */
[----:B------:R-:W3:Y:S01]  /*10a10*/  @P0 LDC R9, c[0x0][0xbf0] ;  /* 0x0002fc00ff090b82 */ /* 0x000ee20000000800 */
[----:B0-----:R-:W-:-:S07]  /*10a20*/  USHF.R.S32.HI UR8, URZ, 0x1f, UR7 ;  /* 0x0000001f3f087899 */ /* 0x001fce0008011407 */
[----:B------:R-:W0:Y:S01]  /*10a30*/  S2UR UR10, SR_CTAID.Y ;  /* 0x00000000000a79c3 */ /* 0x000e220000002600 */
[C---:B-1----:R-:W-:Y:S02]  /*10a40*/  IMAD R12, R10.reuse, UR8, RZ ;  /* 0x000000080a0c7c24 */ /* 0x042fe4000f8e02ff */
[----:B------:R-:W-:-:S04]  /*10a50*/  IMAD.WIDE.U32 R2, R10, UR7, R2 ;  /* 0x000000070a027c25 */ /* 0x000fc8000f8e0002 */
[----:B------:R-:W-:Y:S01]  /*10a60*/  IMAD R11, R11, UR7, R12 ;  /* 0x000000070b0b7c24 */ /* 0x000fe2000f8e020c */
[----:B------:R-:W0:Y:S01]  /*10a70*/  LDC R8, c[0x0][0xc50] ;  /* 0x00031400ff087b82 */ /* 0x000e220000000800 */
[----:B--2---:R-:W-:-:S04]  /*10a80*/  @P0 IMAD.HI.U32 R4, R0, R7, RZ ;  /* 0x0000000700040227 */ /* 0x004fc800078e00ff */
[----:B------:R-:W-:Y:S02]  /*10a90*/  IMAD R7, RZ, RZ, -UR41 ;  /* 0x80000029ff077e24 */ /* 0x000fe4000f8e02ff */
        /* <DEDUP_REMOVED lines=17> */
[----:B------:R-:W-:-:S03]  /*10bb0*/  ULDC.64 UR4, c[0x0][0xba8] ;  /* 0x0002ea0000047ab9 */ /* 0x000fc60000000a00 */
[----:B------:R-:W-:Y:S01]  /*10bc0*/  IMAD.IADD R3, R3, 0x1, R5 ;  /* 0x0000000103037824 */ /* 0x000fe200078e0205 */
[----:B------:R-:W-:-:S04]  /*10bd0*/  LEA R4, P0, R2, UR4, 0x2 ;  /* 0x0000000402047c11 */ /* 0x000fc8000f8010ff */
[----:B------:R-:W-:Y:S01]  /*10be0*/  LEA.HI.X R5, R2, UR5, R3, 0x2, P0 ;  /* 0x0000000502057c11 */ /* 0x000fe200080f1403 */
[----:B------:R-:W-:-:S05]  /*10bf0*/  IMAD.MOV.U32 R3, RZ, RZ, -0x800000 ;  /* 0xff800000ff037424 */ /* 0x000fca00078e00ff */
[----:B------:R0:W-:Y:S01]  /*10c00*/  STG.E desc[UR36][R4.64], R3 ;  /* 0x0000000304007986 */ /* 0x0001e2000c101924 */
[----:B------:R-:W-:Y:S05]  /*10c10*/  BRA `(.L_x_1941) ;  /* 0x0000003800e87947 */ /* 0x000fea0003800000 */
.L_x_1939:
        /* <DEDUP_REMOVED lines=18> */
.L_x_2031:
[----:B------:R-:W-:Y:S01]  /*10d40*/  ULDC UR7, c[0x0][0xc50] ;  /* 0x0003140000077ab9 */ /* 0x000fe20000000800 */
[----:B------:R-:W-:Y:S01]  /*10d50*/  UMOV UR39, UR6 ;  /* 0x0000000600277c82 */ /* 0x000fe20008000000 */
[----:B------:R-:W-:-:S11]  /*10d60*/  UISETP.NE.AND UP0, UPT, UR7, 0x1, UPT ;  /* 0x000000010700788c */ /* 0x000fd6000bf05270 */
[----:B------:R-:W-:Y:S01]  /*10d70*/  @UP0 ULDC UR4, c[0x0][0xc54] ;  /* 0x0003150000040ab9 */ /* 0x000fe20000000800 */
[----:B------:R-:W-:Y:S01]  /*10d80*/  @UP0 ULDC UR8, c[0x0][0xc58] ;  /* 0x0003160000080ab9 */ /* 0x000fe20000000800 */
[----:B------:R-:W-:-:S04]  /*10d90*/  UIMAD.WIDE.U32 UR4, UR6, UR4, URZ ;  /* 0x00000004060472a5 */ /* 0x000fc8000f8e003f */
[----:B------:R-:W-:-:S12]  /*10da0*/  @UP0 USHF.R.U32.HI UR39, URZ, UR8, UR5 ;  /* 0x000000083f270299 */ /* 0x000fd80008011605 */
.L_x_2032:
[----:B------:R-:W-:Y:S01]  /*10db0*/  ISETP.GE.AND P0, PT, R33, RZ, PT ;  /* 0x000000ff2100720c */ /* 0x000fe20003f06270 */
[----:B------:R-:W-:Y:S01]  /*10dc0*/  UIADD3 UR46, -UR39, URZ, URZ ;  /* 0x0000003f272e7290 */ /* 0x000fe2000fffe13f */
[----:B------:R-:W-:Y:S02]  /*10dd0*/  IMAD.MOV.U32 R20, RZ, RZ, 0x1 ;  /* 0x00000001ff147424 */ /* 0x000fe400078e00ff */
[----:B------:R-:W-:Y:S01]  /*10de0*/  IMAD.MOV.U32 R21, RZ, RZ, RZ ;  /* 0x000000ffff157224 */ /* 0x000fe200078e00ff */
[----:B------:R-:W-:Y:S01]  /*10df0*/  UIMAD UR46, UR7, UR46, UR6 ;  /* 0x0000002e072e72a4 */ /* 0x000fe2000f8e0206 */
[----:B------:R-:W-:-:S07]  /*10e00*/  IMAD.MOV.U32 R8, RZ, RZ, 0x1 ;  /* 0x00000001ff087424 */ /* 0x000fce00078e00ff */
[----:B------:R-:W-:Y:S05]  /*10e10*/  @!P0 BRA `(.L_x_2033) ;  /* 0x0000003400ac8947 */ /* 0x000fea0003800000 */
[----:B------:R-:W0:Y:S01]  /*10e20*/  LDC.64 R2, c[0x0][0xa28] ;  /* 0x00028a00ff027b82 */ /* 0x000e220000000a00 */
[----:B------:R-:W-:Y:S01]  /*10e30*/  IMAD.MOV.U32 R32, RZ, RZ, RZ ;  /* 0x000000ffff207224 */ /* 0x000fe200078e00ff */
[----:B------:R-:W-:Y:S01]  /*10e40*/  ULDC UR4, c[0x0][0x448] ;  /* 0x0001120000047ab9 */ /* 0x000fe20000000800 */
[----:B------:R-:W-:Y:S01]  /*10e50*/  ULDC UR6, c[0x0][0x2f0] ;  /* 0x0000bc0000067ab9 */ /* 0x000fe20000000800 */
[----:B------:R-:W-:Y:S01]  /*10e60*/  ULDC UR10, c[0x0][0x288] ;  /* 0x0000a200000a7ab9 */ /* 0x000fe20000000800 */
[----:B0-----:R-:W-:-:S04]  /*10e70*/  ISETP.NE.U32.AND P0, PT, R2, RZ, PT ;  /* 0x000000ff0200720c */ /* 0x001fc80003f05070 */
[----:B------:R-:W-:-:S13]  /*10e80*/  ISETP.NE.AND.EX P0, PT, R3, RZ, PT, P0 ;  /* 0x000000ff0300720c */ /* 0x000fda0003f05300 */
[----:B------:R-:W0:Y:S02]  /*10e90*/  @P0 LDC.64 R2, c[0x0][0xa28] ;  /* 0x00028a00ff020b82 */ /* 0x000e240000000a00 */
[----:B0-----:R-:W-:-:S05]  /*10ea0*/  @P0 IMAD.WIDE R2, R33, 0x4, R2 ;  /* 0x0000000421020825 */ /* 0x001fca00078e0202 */
[----:B------:R0:W5:Y:S01]  /*10eb0*/  @P0 LDG.E R32, desc[UR36][R2.64] ;  /* 0x0000002402200981 */ /* 0x000162000c1e1900 */
[----:B------:R-:W1:Y:S01]  /*10ec0*/  S2UR UR40, SR_CTAID.X ;  /* 0x00000000002879c3 */ /* 0x000e620000002500 */
[----:B------:R-:W-:-:S03]  /*10ed0*/  UISETP.NE.AND UP1, UPT, UR4, 0x1, UPT ;  /* 0x000000010400788c */ /* 0x000fc6000bf25270 */
[----:B------:R-:W-:Y:S01]  /*10ee0*/  ULDC.64 UR4, c[0x0][0x418] ;  /* 0x0001060000047ab9 */ /* 0x000fe20000000a00 */
[----:B------:R-:W-:Y:S02]  /*10ef0*/  UP2UR UR48, UPR, URZ, 0x2 ;  /* 0x000000023f307883 */ /* 0x000fe40008000000 */
[----:B------:R-:W-:-:S03]  /*10f00*/  UISETP.NE.U32.AND UP0, UPT, UR4, URZ, UPT ;  /* 0x0000003f0400728c */ /* 0x000fc6000bf05070 */
[----:B------:R-:W-:Y:S01]  /*10f10*/  ULDC UR4, c[0x0][0x424] ;  /* 0x0001090000047ab9 */ /* 0x000fe20000000800 */
[----:B------:R-:W-:Y:S01]  /*10f20*/  UISETP.NE.AND.EX UP0, UPT, UR5, URZ, UPT, UP0 ;  /* 0x0000003f0500728c */ /* 0x000fe2000bf05300 */
[----:B------:R-:W-:Y:S02]  /*10f30*/  @UP1 ULDC UR9, c[0x0][0x450] ;  /* 0x0001140000091ab9 */ /* 0x000fe40000000800 */
[----:B------:R-:W-:Y:S01]  /*10f40*/  @UP1 ULDC UR5, c[0x0][0x44c] ;  /* 0x0001130000051ab9 */ /* 0x000fe20000000800 */
[----:B------:R-:W-:-:S04]  /*10f50*/  USEL UR41, UR4, 0x1, UP0 ;  /* 0x0000000104297887 */ /* 0x000fc80008000000 */
[----:B------:R-:W-:Y:S02]  /*10f60*/  UIMAD UR7, UR41, UR6, 0x5f ;  /* 0x0000005f290774a4 */ /* 0x000fe4000f8e0206 */
[----:B------:R-:W-:Y:S02]  /*10f70*/  UIMAD UR41, UR41, UR6, URZ ;  /* 0x00000006292972a4 */ /* 0x000fe4000f8e023f */
[----:B------:R-:W-:Y:S02]  /*10f80*/  UIMAD.WIDE UR6, UR7, 0x2aaaaaab, URZ ;  /* 0x2aaaaaab070678a5 */ /* 0x000fe4000f8e023f */
[----:B-1----:R-:W-:Y:S02]  /*10f90*/  USHF.L.U32 UR40, UR40, 0x7, URZ ;  /* 0x0000000728287899 */ /* 0x002fe4000800063f */
[----:B------:R-:W-:Y:S02]  /*10fa0*/  USHF.R.U32.HI UR43, URZ, 0x1f, UR7 ;  /* 0x0000001f3f2b7899 */ /* 0x000fe40008011607 */
[----:B------:R-:W-:-:S02]  /*10fb0*/  UIADD3 UR8, UR40, 0x7f, URZ ;  /* 0x0000007f28087890 */ /* 0x000fc4000fffe03f */
[----:B------:R-:W-:Y:S02]  /*10fc0*/  ULEA.HI.SX32 UR43, UR7, UR43, 0x1c ;  /* 0x0000002b072b7291 */ /* 0x000fe4000f8fe23f */
[----:B------:R-:W-:-:S04]  /*10fd0*/  UIMAD.WIDE.U32 UR4, UR8, UR5, URZ ;  /* 0x00000005080472a5 */ /* 0x000fc8000f8e003f */
[----:B------:R-:W-:Y:S02]  /*10fe0*/  @UP1 USHF.R.U32.HI UR8, URZ, UR9, UR5 ;  /* 0x000000093f081299 */ /* 0x000fe40008011605 */
[----:B------:R-:W-:Y:S01]  /*10ff0*/  UIADD3 UR9, UR41, 0x1, -UR10 ;  /* 0x0000000129097890 */ /* 0x000fe2000fffe80a */
[----:B------:R-:W-:Y:S02]  /*11000*/  ULDC.64 UR4, c[0x0][0x9e0] ;  /* 0x0002780000047ab9 */ /* 0x000fe40000000a00 */
[----:B------:R-:W-:Y:S02]  /*11010*/  UISETP.GE.AND UP0, UPT, UR5, 0x1, UPT ;  /* 0x000000010500788c */ /* 0x000fe4000bf06270 */
[----:B------:R-:W-:-:S04]  /*11020*/  UIADD3 UR9, UR9, UR8, URZ ;  /* 0x0000000809097290 */ /* 0x000fc8000fffe03f */
[----:B------:R-:W-:Y:S01]  /*11030*/  PLOP3.LUT P1, PT, PT, PT, UP0, 0x80, 0x0 ;  /* 0x000000000000781c */ /* 0x000fe20003f2f008 */
[----:B------:R-:W-:-:S12]  /*11040*/  UIADD3 UR4, UR9, UR4, URZ ;  /* 0x0000000409047290 */ /* 0x000fd8000fffe03f */
[----:B0-----:R-:W-:Y:S05]  /*11050*/  @!P1 BRA `(.L_x_2034) ;  /* 0x0000000000449947 */ /* 0x001fea0003800000 */
        /* <DEDUP_REMOVED lines=10> */
.L_x_2035:
[----:B------:R-:W-:-:S11]  /*11100*/  UISETP.NE.AND UP0, UPT, UR5, 0x1, UPT ;  /* 0x000000010500788c */ /* 0x000fd6000bf05270 */
[----:B------:R-:W-:Y:S02]  /*11110*/  @UP0 ULDC.64 UR12, c[0x0][0x9e8] ;  /* 0x00027a00000c0ab9 */ /* 0x000fe40000000a00 */
[----:B------:R-:W-:-:S04]  /*11120*/  UIMAD.WIDE.U32 UR6, UR8, UR12, URZ ;  /* 0x0000000c080672a5 */ /* 0x000fc8000f8e003f */
[----:B------:R-:W-:-:S12]  /*11130*/  @UP0 USHF.R.U32.HI UR8, URZ, UR13, UR7 ;  /* 0x0000000d3f080299 */ /* 0x000fd80008011607 */
.L_x_2036:
[----:B------:R-:W-:-:S04]  /*11140*/  UIMAD UR8, UR8, UR5, UR5 ;  /* 0x00000005080872a4 */ /* 0x000fc8000f8e0205 */
[----:B------:R-:W-:-:S04]  /*11150*/  UISETP.LT.AND UP0, UPT, UR4, UR8, UPT ;  /* 0x000000080400728c */ /* 0x000fc8000bf01270 */
[----:B------:R-:W-:-:S12]  /*11160*/  USEL UR4, UR4, UR8, UP0 ;  /* 0x0000000804047287 */ /* 0x000fd80008000000 */
.L_x_2034:
[----:B------:R-:W-:Y:S02]  /*11170*/  UISETP.NE.AND UP0, UPT, UR48, URZ, UPT ;  /* 0x0000003f3000728c */ /* 0x000fe4000bf05270 */
[----:B------:R-:W-:-:S03]  /*11180*/  UIADD3 UR6, UR4, 0x5f, URZ ;  /* 0x0000005f04067890 */ /* 0x000fc6000fffe03f */
[----:B------:R-:W-:Y:S01]  /*11190*/  UMOV UR4, UR40 ;  /* 0x0000002800047c82 */ /* 0x000fe20008000000 */
[----:B------:R-:W-:-:S04]  /*111a0*/  UIMAD.WIDE UR6, UR6, 0x2aaaaaab, URZ ;  /* 0x2aaaaaab060678a5 */ /* 0x000fc8000f8e023f */
[----:B------:R-:W-:Y:S01]  /*111b0*/  USHF.R.U32.HI UR44, URZ, 0x1f, UR7 ;  /* 0x0000001f3f2c7899 */ /* 0x000fe20008011607 */
[----:B------:R-:W-:Y:S02]  /*111c0*/  @UP0 ULDC UR8, c[0x0][0x44c] ;  /* 0x0001130000080ab9 */ /* 0x000fe40000000800 */
[----:B------:R-:W-:Y:S01]  /*111d0*/  @UP0 ULDC UR6, c[0x0][0x450] ;  /* 0x0001140000060ab9 */ /* 0x000fe20000000800 */
[----:B------:R-:W-:Y:S02]  /*111e0*/  UIMAD.WIDE.U32 UR8, UR40, UR8, URZ ;  /* 0x00000008280872a5 */ /* 0x000fe4000f8e003f */
[----:B------:R-:W-:Y:S02]  /*111f0*/  ULEA.HI.SX32 UR44, UR7, UR44, 0x1c ;  /* 0x0000002c072c7291 */ /* 0x000fe4000f8fe23f */
[----:B------:R-:W-:Y:S02]  /*11200*/  @UP0 USHF.R.U32.HI UR4, URZ, UR6, UR9 ;  /* 0x000000063f040299 */ /* 0x000fe40008011609 */
[----:B------:R-:W-:-:S02]  /*11210*/  UISETP.LT.AND UP0, UPT, UR43, UR44, UPT ;  /* 0x0000002c2b00728c */ /* 0x000fc4000bf01270 */
[----:B------:R-:W-:Y:S01]  /*11220*/  UIADD3 UR4, UR4, -UR10, UR41 ;  /* 0x8000000a04047290 */ /* 0x000fe2000fffe029 */
[----:B------:R-:W-:Y:S01]  /*11230*/  ULDC UR8, c[0x0][0x9dc] ;  /* 0x0002770000087ab9 */ /* 0x000fe20000000800 */
[----:B------:R-:W-:Y:S02]  /*11240*/  USEL UR12, UR43, UR44, UP0 ;  /* 0x0000002c2b0c7287 */ /* 0x000fe40008000000 */
[----:B------:R-:W-:Y:S01]  /*11250*/  UIADD3 UR8, UR4, -UR8, URZ ;  /* 0x8000000804087290 */ /* 0x000fe2000fffe03f */
[----:B------:R-:W-:Y:S11]  /*11260*/  @!P1 BRA `(.L_x_2037) ;  /* 0x0000000000449947 */ /* 0x000ff60003800000 */
        /* <DEDUP_REMOVED lines=10> */
.L_x_2038:
[----:B------:R-:W-:-:S11]  /*11310*/  UISETP.NE.AND UP0, UPT, UR5, 0x1, UPT ;  /* 0x000000010500788c */ /* 0x000fd6000bf05270 */
[----:B------:R-:W-:Y:S02]  /*11320*/  @UP0 ULDC.64 UR10, c[0x0][0x9e8] ;  /* 0x00027a00000a0ab9 */ /* 0x000fe40000000a00 */
[----:B------:R-:W-:-:S04]  /*11330*/  UIMAD.WIDE.U32 UR6, UR4, UR10, URZ ;  /* 0x0000000a040672a5 */ /* 0x000fc8000f8e003f */
[----:B------:R-:W-:-:S12]  /*11340*/  @UP0 USHF.R.U32.HI UR4, URZ, UR11, UR7 ;  /* 0x0000000b3f040299 */ /* 0x000fd80008011607 */
.L_x_2039:
[----:B------:R-:W-:-:S04]  /*11350*/  UIMAD UR4, UR4, UR5, URZ ;  /* 0x00000005040472a4 */ /* 0x000fc8000f8e023f */
[----:B------:R-:W-:-:S04]  /*11360*/  UISETP.LT.AND UP0, UPT, UR8, UR4, UPT ;  /* 0x000000040800728c */ /* 0x000fc8000bf01270 */
[----:B------:R-:W-:-:S12]  /*11370*/  USEL UR8, UR8, UR4, !UP0 ;  /* 0x0000000408087287 */ /* 0x000fd8000c000000 */
.L_x_2037:
[----:B------:R-:W-:Y:S02]  /*11380*/  UIMAD.WIDE UR4, UR8, 0x2aaaaaab, URZ ;  /* 0x2aaaaaab080478a5 */ /* 0x000fe4000f8e023f */
[----:B------:R-:W-:Y:S02]  /*11390*/  USHF.R.U32.HI UR9, URZ, 0x10, UR46 ;  /* 0x000000103f097899 */ /* 0x000fe4000801162e */
[----:B------:R-:W-:Y:S02]  /*113a0*/  USHF.R.U32.HI UR4, URZ, 0x1f, UR5 ;  /* 0x0000001f3f047899 */ /* 0x000fe40008011605 */
[----:B------:R-:W-:Y:S02]  /*113b0*/  ULOP3.LUT UR46, UR46, 0xffff, URZ, 0xc0, !UPT ;  /* 0x0000ffff2e2e7892 */ /* 0x000fe4000f8ec03f */
[----:B------:R-:W-:Y:S01]  /*113c0*/  ULEA.HI.SX32 UR4, UR5, UR4, 0x1c ;  /* 0x0000000405047291 */ /* 0x000fe2000f8fe23f */
[----:B------:R-:W-:-:S03]  /*113d0*/  UMOV UR38, URZ ;  /* 0x0000003f00267c82 */ /* 0x000fc60008000000 */
[----:B------:R-:W-:-:S04]  /*113e0*/  UISETP.LT.AND UP0, UPT, URZ, UR4, UPT ;  /* 0x000000043f00728c */ /* 0x000fc8000bf01270 */
[----:B------:R-:W-:Y:S02]  /*113f0*/  USEL UR45, URZ, UR4, !UP0 ;  /* 0x000000043f2d7287 */ /* 0x000fe4000c000000 */
[----:B------:R-:W-:Y:S02]  /*11400*/  UISETP.NE.AND UP0, UPT, UR9, URZ, UPT ;  /* 0x0000003f0900728c */ /* 0x000fe4000bf05270 */
[----:B------:R-:W-:-:S06]  /*11410*/  UISETP.GT.AND UP1, UPT, UR12, UR45, UPT ;  /* 0x0000002d0c00728c */ /* 0x000fcc000bf24270 */
[----:B------:R-:W-:-:S03]  /*11420*/  PLOP3.LUT P0, PT, PT, PT, UP1, 0x80, 0x0 ;  /* 0x000000000000781c */ /* 0x000fc60003f0f018 */
[----:B------:R-:W-:-:S10]  /*11430*/  @!UP0 ULDC UR9, c[0x0][0x9f0] ;  /* 0x00027c0000098ab9 */ /* 0x000fd40000000800 */
[----:B------:R-:W-:Y:S05]  /*11440*/  @!P0 BRA `(.L_x_2040) ;  /* 0x00000000007c8947 */ /* 0x000fea0003800000 */
[----:B------:R-:W-:Y:S01]  /*11450*/  IABS R0, UR9 ;  /* 0x0000000900007c13 */ /* 0x000fe20008000000 */
[----:B------:R-:W-:Y:S02]  /*11460*/  UIADD3 UR4, UR9, -0x1, UR12 ;  /* 0xffffffff09047890 */ /* 0x000fe4000fffe00c */
[----:B------:R-:W-:Y:S02]  /*11470*/  IABS R4, UR9 ;  /* 0x0000000900047c13 */ /* 0x000fe40008000000 */
[----:B------:R-:W-:Y:S01]  /*11480*/  R2UR UR10, R0 ;  /* 0x00000000000a72ca */ /* 0x000fe200000e0000 */
[----:B------:R-:W-:-:S03]  /*11490*/  UIADD3 UR6, -UR45, UR4, URZ ;  /* 0x000000042d067290 */ /* 0x000fc6000fffe13f */
[----:B------:R-:W-:-:S03]  /*114a0*/  UMOV UR4, URZ ;  /* 0x0000003f00047c82 */ /* 0x000fc60008000000 */
[----:B------:R-:W-:Y:S01]  /*114b0*/  IABS R3, UR6 ;  /* 0x0000000600037c13 */ /* 0x000fe20008000000 */
[----:B------:R-:W-:-:S03]  /*114c0*/  ULOP3.LUT UR6, UR6, UR9, URZ, 0x3c, !UPT ;  /* 0x0000000906067292 */ /* 0x000fc6000f8e3c3f */
[----:B------:R-:W-:Y:S02]  /*114d0*/  R2UR UR8, R3 ;  /* 0x00000000030872ca */ /* 0x000fe400000e0000 */
[----:B------:R-:W0:Y:S08]  /*114e0*/  I2F.RP R0, UR10 ;  /* 0x0000000a00007d06 */ /* 0x000e300008209400 */
[----:B0-----:R-:W0:Y:S02]  /*114f0*/  MUFU.RCP R0, R0 ;  /* 0x0000000000007308 */ /* 0x001e240000001000 */
[----:B0-----:R-:W-:Y:S01]  /*11500*/  VIADD R2, R0, 0xffffffe ;  /* 0x0ffffffe00027836 */ /* 0x001fe20000000000 */
[----:B------:R-:W-:-:S05]  /*11510*/  IADD3 R0, RZ, -R4, RZ ;  /* 0x80000004ff007210 */ /* 0x000fca0007ffe0ff */
        /* <DEDUP_REMOVED lines=18> */
.L_x_2040:
[----:B------:R-:W-:Y:S02]  /*11640*/  UIMAD UR49, UR46, UR38, UR45 ;  /* 0x000000262e3172a4 */ /* 0x000fe4000f8e022d */
[----:B------:R-:W-:Y:S02]  /*11650*/  IMAD.U32 R0, RZ, RZ, UR38 ;  /* 0x00000026ff007e24 */ /* 0x000fe4000f8e00ff */
[----:B------:R-:W-:Y:S02]  /*11660*/  IMAD.MOV.U32 R21, RZ, RZ, RZ ;  /* 0x000000ffff157224 */ /* 0x000fe400078e00ff */
[----:B------:R-:W-:Y:S02]  /*11670*/  IMAD.MOV.U32 R20, RZ, RZ, 0x1 ;  /* 0x00000001ff147424 */ /* 0x000fe400078e00ff */
[----:B------:R-:W-:Y:S02]  /*11680*/  IMAD.U32 R31, RZ, RZ, UR49 ;  /* 0x00000031ff1f7e24 */ /* 0x000fe4000f8e00ff */
[----:B------:R-:W-:-:S03]  /*11690*/  IMAD.MOV.U32 R8, RZ, RZ, 0x1 ;  /* 0x00000001ff087424 */ /* 0x000fc600078e00ff */
[----:B------:R-:W-:-:S04]  /*116a0*/  VIADDMNMX R31, R31, R0, UR12, PT ;  /* 0x0000000c1f1f7e46 */ /* 0x000fc8000b800100 */
[----:B------:R-:W-:-:S13]  /*116b0*/  ISETP.GT.AND P0, PT, R31, UR49, PT ;  /* 0x000000311f007c0c */ /* 0x000fda000bf04270 */
        /* <DEDUP_REMOVED lines=11> */
[----:B------:R-:W-:Y:S02]  /*11770*/  IMAD.U32 R4, RZ, RZ, UR4 ;  /* 0x00000004ff047e24 */ /* 0x000fe4000f8e00ff */
        /* <DEDUP_REMOVED lines=12> */
.L_x_2041:
        /* <DEDUP_REMOVED lines=12> */
[----:B------:R-:W-:Y:S01]  /*11900*/  MOV R12, 0x1 ;  /* 0x00000001000c7802 */ /* 0x000fe20000000f00 */
[----:B------:R-:W-:Y:S02]  /*11910*/  IMAD.U32 R7, RZ, RZ, UR7 ;  /* 0x00000007ff077e24 */ /* 0x000fe4000f8e00ff */
[----:B------:R-:W-:-:S02]  /*11920*/  IMAD.U32 R10, RZ, RZ, UR4 ;  /* 0x00000004ff0a7e24 */ /* 0x000fc4000f8e00ff */
[----:B------:R-:W-:Y:S02]  /*11930*/  IMAD.U32 R11, RZ, RZ, UR5 ;  /* 0x00000005ff0b7e24 */ /* 0x000fe4000f8e00ff */
[----:B------:R-:W-:Y:S02]  /*11940*/  IMAD.MOV.U32 R8, RZ, RZ, 0x70 ;  /* 0x00000070ff087424 */ /* 0x000fe400078e00ff */
[----:B0-----:R-:W-:-:S07]  /*11950*/  IMAD.MOV.U32 R13, RZ, RZ, RZ ;  /* 0x000000ffff0d7224 */ /* 0x001fce00078e00ff */
[----:B------:R-:W-:-:S07]  /*11960*/  LEPC R20, `(.L_x_2043) ;  /* 0x000000001014794e */ /* 0x000fce0000000000 */
[----:B-1---5:R-:W-:Y:S05]  /*11970*/  CALL.ABS.NOINC R2 ;  /* 0x0000000002007343 */ /* 0x022fea0003c00000 */
.L_x_2043:
[----:B------:R0:W1:Y:S01]  /*11980*/  LDC.64 R2, c[0x4][R18] ;  /* 0x0100000012027b82 */ /* 0x0000620000000a00 */
[----:B------:R-:W-:Y:S01]  /*11990*/  ULDC.64 UR4, c[0x4][0x98] ;  /* 0x0100260000047ab9 */ /* 0x000fe20000000a00 */
[----:B------:R-:W-:Y:S01]  /*119a0*/  ULDC.64 UR6, c[0x4][0xa0] ;  /* 0x0100280000067ab9 */ /* 0x000fe20000000a00 */
[----:B------:R-:W-:Y:S02]  /*119b0*/  IMAD.U32 R4, RZ, RZ, UR4 ;  /* 0x00000004ff047e24 */ /* 0x000fe4000f8e00ff */
        /* <DEDUP_REMOVED lines=11> */
.L_x_2042:
[----:B------:R-:W0:Y:S01]  /*11a70*/  LDC.64 R4, c[0x0][0x9f8] ;  /* 0x00027e00ff047b82 */ /* 0x000e220000000a00 */
[----:B------:R-:W-:-:S07]  /*11a80*/  MOV R30, R33 ;  /* 0x00000021001e7202 */ /* 0x000fce0000000f00 */
[----:B------:R-:W1:Y:S01]  /*11a90*/  LDC R29, c[0x0][0x430] ;  /* 0x00010c00ff1d7b82 */ /* 0x000e620000000800 */
[C---:B------:R-:W-:Y:S01]  /*11aa0*/  IMAD.SHL.U32 R28, R17.reuse, 0x10, RZ ;  /* 0x00000010111c7824 */ /* 0x040fe200078e00ff */
[----:B------:R-:W-:Y:S01]  /*11ab0*/  LOP3.LUT R7, R17, 0x7f, RZ, 0xc0, !PT ;  /* 0x0000007f11077812 */ /* 0x000fe200078ec0ff */
[----:B------:R-:W-:Y:S01]  /*11ac0*/  VIADD R9, R31, 0xffffffff ;  /* 0xffffffff1f097836 */ /* 0x000fe20000000000 */
        /* <DEDUP_REMOVED lines=10> */
[----:B-1----:R-:W-:Y:S02]  /*11b70*/  ISETP.NE.AND P1, PT, R29, 0x1, PT ;  /* 0x000000011d00780c */ /* 0x002fe40003f25270 */
[----:B------:R-:W-:-:S05]  /*11b80*/  LOP3.LUT R26, R28, R27, RZ, 0xfc, !PT ;  /* 0x0000001b1c1a7212 */ /* 0x000fca00078efcff */
[----:B------:R-:W-:-:S04]  /*11b90*/  IMAD R13, R9, 0x60, R26 ;  /* 0x00000060090d7824 */ /* 0x000fc800078e021a */
[C---:B-----5:R-:W-:Y:S01]  /*11ba0*/  IMAD.IADD R0, R13.reuse, 0x1, R32 ;  /* 0x000000010d007824 */ /* 0x060fe200078e0220 */
[----:B------:R-:W-:Y:S01]  /*11bb0*/  ISETP.GE.AND P0, PT, R13, UR41, PT ;  /* 0x000000290d007c0c */ /* 0x000fe2000bf06270 */
[----:B------:R-:W1:Y:S01]  /*11bc0*/  @P1 LDC R3, c[0x0][0x434] ;  /* 0x00010d00ff031b82 */ /* 0x000e620000000800 */
[----:B------:R-:W-:Y:S02]  /*11bd0*/  @P1 LOP3.LUT R2, R2, 0x40, RZ, 0xfc, !PT ;  /* 0x0000004002021812 */ /* 0x000fe400078efcff */
[----:B------:R-:W-:-:S05]  /*11be0*/  ISETP.GT.U32.OR P0, PT, R26, 0x5f, P0 ;  /* 0x0000005f1a00780c */ /* 0x000fca0000704470 */
[----:B0-----:R-:W0:Y:S08]  /*11bf0*/  @P1 LDC R5, c[0x0][0x438] ;  /* 0x00010e00ff051b82 */ /* 0x001e300000000800 */
[----:B------:R-:W3:Y:S08]  /*11c00*/  @!P0 LDC.64 R10, c[0x0][0x428] ;  /* 0x00010a00ff0a8b82 */ /* 0x000ef00000000a00 */
[----:B------:R-:W4:Y:S01]  /*11c10*/  @!P0 LDC.64 R12, c[0x0][0x418] ;  /* 0x00010600ff0c8b82 */ /* 0x000f220000000a00 */
[----:B-1----:R-:W-:-:S04]  /*11c20*/  @P1 IMAD.HI.U32 R4, R0, R3, RZ ;  /* 0x0000000300041227 */ /* 0x002fc800078e00ff */
[----:B------:R-:W-:Y:S01]  /*11c30*/  IMAD.MOV.U32 R3, RZ, RZ, R0 ;  /* 0x000000ffff037224 */ /* 0x000fe200078e0000 */
[----:B0-----:R-:W-:-:S04]  /*11c40*/  @P1 SHF.R.U32.HI R3, RZ, R5, R4 ;  /* 0x00000005ff031219 */ /* 0x001fc80000011604 */
[----:B------:R-:W-:Y:S02]  /*11c50*/  @!P0 SHF.R.S32.HI R5, RZ, 0x1f, R3 ;  /* 0x0000001fff058819 */ /* 0x000fe40000011403 */
[----:B--2---:R-:W-:-:S05]  /*11c60*/  SHF.R.S32.HI R25, RZ, 0x1f, R30 ;  /* 0x0000001fff197819 */ /* 0x004fca000001141e */
[----:B---3--:R-:W-:-:S04]  /*11c70*/  @!P0 IMAD R4, R25, R10, RZ ;  /* 0x0000000a19048224 */ /* 0x008fc800078e02ff */
[----:B------:R-:W-:Y:S02]  /*11c80*/  @!P0 IMAD R15, R30, R11, R4 ;  /* 0x0000000b1e0f8224 */ /* 0x000fe400078e0204 */
[----:B------:R-:W-:-:S04]  /*11c90*/  @!P0 IMAD.MOV.U32 R4, RZ, RZ, R3 ;  /* 0x000000ffff048224 */ /* 0x000fc800078e0003 */
        /* <DEDUP_REMOVED lines=23> */
.L_x_2085:
[----:B------:R-:W-:Y:S01]  /*11e10*/  ULOP3.LUT UR4, UR42, 0x2, URZ, 0xfc, !UPT ;  /* 0x000000022a047892 */ /* 0x000fe2000f8efc3f */
[--C-:B-----5:R-:W-:Y:S02]  /*11e20*/  @!P0 SHF.R.S32.HI R5, RZ, 0x1f, R4.reuse ;  /* 0x0000001fff058819 */ /* 0x120fe40000011404 */
[----:B------:R-:W-:Y:S02]  /*11e30*/  CS2R R36, SRZ ;  /* 0x0000000000247805 */ /* 0x000fe4000001ff00 */
[----:B------:R-:W-:Y:S01]  /*11e40*/  LOP3.LUT R2, R2, 0xffffffdf, RZ, 0xc0, !PT ;  /* 0xffffffdf02027812 */ /* 0x000fe200078ec0ff */
[----:B------:R-:W-:Y:S01]  /*11e50*/  @!P0 IMAD.MOV.U32 R36, RZ, RZ, R4 ;  /* 0x000000ffff248224 */ /* 0x000fe200078e0004 */
[----:B------:R-:W-:Y:S01]  /*11e60*/  IADD3 R23, -R3, RZ, RZ ;  /* 0x000000ff03177210 */ /* 0x000fe20007ffe1ff */
[----:B------:R-:W-:Y:S01]  /*11e70*/  IMAD.U32 R34, RZ, RZ, UR4 ;  /* 0x00000004ff227e24 */ /* 0x000fe2000f8e00ff */
[----:B------:R-:W-:Y:S01]  /*11e80*/  LOP3.LUT R2, R2, 0xffffff7f, RZ, 0xc0, !PT ;  /* 0xffffff7f02027812 */ /* 0x000fe200078ec0ff */
[----:B------:R-:W-:Y:S01]  /*11e90*/  @!P0 IMAD.MOV.U32 R37, RZ, RZ, R5 ;  /* 0x000000ffff258224 */ /* 0x000fe200078e0005 */
[----:B------:R-:W-:Y:S01]  /*11ea0*/  ISETP.GT.U32.AND P0, PT, R26, 0x5f, PT ;  /* 0x0000005f1a00780c */ /* 0x000fe20003f04070 */
[----:B------:R-:W-:Y:S01]  /*11eb0*/  IMAD.U32 R22, RZ, RZ, UR39 ;  /* 0x00000027ff167e24 */ /* 0x000fe2000f8e00ff */
[----:B------:R-:W-:Y:S01]  /*11ec0*/  ISETP.NE.AND P1, PT, R34, 0x3, PT ;  /* 0x000000032200780c */ /* 0x000fe20003f25270 */
[----:B------:R-:W-:Y:S01]  /*11ed0*/  IMAD R23, R29, R23, R0 ;  /* 0x000000171d177224 */ /* 0x000fe200078e0200 */
[----:B------:R-:W-:-:S02]  /*11ee0*/  SEL R19, RZ, 0x1, P2 ;  /* 0x00000001ff137807 */ /* 0x000fc40001000000 */
[----:B------:R-:W-:-:S07]  /*11ef0*/  SHF.R.S32.HI R22, RZ, 0x1f, R22 ;  /* 0x0000001fff167819 */ /* 0x000fce0000011416 */
[----:B------:R-:W-:-:S04]  /*11f00*/  @P0 LOP3.LUT R2, R2, 0x80, RZ, 0xfc, !PT ;  /* 0x0000008002020812 */ /* 0x000fc800078efcff */
[----:B------:R-:W-:Y:S01]  /*11f10*/  @P1 LOP3.LUT R2, R2, 0x20, RZ, 0xfc, !PT ;  /* 0x0000002002021812 */ /* 0x000fe200078efcff */
[----:B------:R-:W-:Y:S06]  /*11f20*/  @!P1 BRA `(.L_x_2045) ;  /* 0x0000000000049947 */ /* 0x000fec0003800000 */
[----:B------:R-:W-:Y:S01]  /*11f30*/  BPT.TRAP 0x1 ;  /* 0x000000040000795c */ /* 0x000fe20000300000 */
.L_x_2045:
[----:B------:R-:W-:-:S05]  /*11f40*/  IMAD.MOV.U32 R0, RZ, RZ, 0x1 ;  /* 0x00000001ff007424 */ /* 0x000fca00078e00ff */
[----:B------:R-:W-:-:S04]  /*11f50*/  SHF.L.U32 R0, R0, 0x1f, RZ ;  /* 0x0000001f00007819 */ /* 0x000fc800000006ff */
[----:B------:R-:W0:Y:S02]  /*11f60*/  SYNCS.PHASECHK.TRANS64.TRYWAIT P0, [UR47+0x22840], R0 ;  /* 0x02284000ff0075a7 */ /* 0x000e24000800016f */
[----:B0-----:R-:W-:Y:S05]  /*11f70*/  @!P0 BRA `(.L_x_2046) ;  /* 0x0000002c00108947 */ /* 0x001fea0003800000 */
.L_x_2086:
[----:B------:R-:W-:Y:S01]  /*11f80*/  SHF.R.S32.HI R18, RZ, 0x1f, R23 ;  /* 0x0000001fff127819 */ /* 0x000fe20000011417 */
[----:B------:R-:W-:Y:S01]  /*11f90*/  ULDC.64 UR4, c[0x0][0x300] ;  /* 0x0000c00000047ab9 */ /* 0x000fe20000000a00 */
[----:B------:R-:W-:Y:S01]  /*11fa0*/  R2UR UR6, R22 ;  /* 0x00000000160672ca */ /* 0x000fe200000e0000 */
[----:B------:R-:W-:Y:S01]  /*11fb0*/  IMAD.WIDE.U32 R4, R23, UR4, RZ ;  /* 0x0000000417047c25 */ /* 0x000fe2000f8e00ff */
[----:B------:R-:W-:-:S03]  /*11fc0*/  LOP3.LUT R2, R2, 0xfffffffd, RZ, 0xc0, !PT ;  /* 0xfffffffd02027812 */ /* 0x000fc600078ec0ff */
[----:B0-----:R-:W-:-:S04]  /*11fd0*/  IMAD R0, R18, UR4, RZ ;  /* 0x0000000412007c24 */ /* 0x001fc8000f8e02ff */
[----:B------:R-:W-:Y:S01]  /*11fe0*/  IMAD R3, R23, UR5, R0 ;  /* 0x0000000517037c24 */ /* 0x000fe2000f8e0200 */
[----:B------:R-:W-:-:S03]  /*11ff0*/  ULDC.64 UR4, c[0x0][0x310] ;  /* 0x0000c40000047ab9 */ /* 0x000fc60000000a00 */
[----:B------:R-:W-:Y:S02]  /*12000*/  IMAD.IADD R5, R5, 0x1, R3 ;  /* 0x0000000105057824 */ /* 0x000fe400078e0203 */
[----:B------:R-:W-:Y:S02]  /*12010*/  IMAD R3, R37, UR4, RZ ;  /* 0x0000000425037c24 */ /* 0x000fe4000f8e02ff */
[----:B------:R-:W-:-:S04]  /*12020*/  IMAD.WIDE.U32 R4, R36, UR4, R4 ;  /* 0x0000000424047c25 */ /* 0x000fc8000f8e0004 */
[----:B------:R-:W-:Y:S01]  /*12030*/  IMAD R3, R36, UR5, R3 ;  /* 0x0000000524037c24 */ /* 0x000fe2000f8e0203 */
        /* <DEDUP_REMOVED lines=9> */
[----:B------:R-:W-:Y:S01]  /*120d0*/  VIADD R5, R5, UR4 ;  /* 0x0000000405057c36 */ /* 0x000fe20008000000 */
[----:B------:R-:W-:Y:S02]  /*120e0*/  ULDC UR4, c[0x0][0x2f4] ;  /* 0x0000bd0000047ab9 */ /* 0x000fe40000000800 */
[----:B------:R-:W-:-:S02]  /*120f0*/  ISETP.GE.AND P2, PT, R24, UR4, PT ;  /* 0x0000000418007c0c */ /* 0x000fc4000bf46270 */
[----:B------:R-:W-:Y:S01]  /*12100*/  LEA.HI.X R0, R4, UR7, R5, 0x1, P0 ;  /* 0x0000000704007c11 */ /* 0x000fe200080f0c05 */
[----:B------:R-:W-:Y:S01]  /*12110*/  IMAD.MOV.U32 R4, RZ, RZ, -0x60 ;  /* 0xffffffa0ff047424 */ /* 0x000fe200078e00ff */
[----:B------:R-:W-:-:S03]  /*12120*/  LOP3.LUT R5, R6, 0x1c0, RZ, 0xc0, !PT ;  /* 0x000001c006057812 */ /* 0x000fc600078ec0ff */
[----:B------:R-:W-:Y:S01]  /*12130*/  IMAD R4, R9, R4, UR41 ;  /* 0x0000002909047e24 */ /* 0x000fe2000f8e0204 */
[----:B------:R-:W-:-:S03]  /*12140*/  LOP3.LUT R6, R5, 0x38, R6, 0xf8, !PT ;  /* 0x0000003805067812 */ /* 0x000fc600078ef806 */
[----:B------:R-:W-:Y:S01]  /*12150*/  IMAD.IADD R35, R4, 0x1, -R27 ;  /* 0x0000000104237824 */ /* 0x000fe200078e0a1b */
[----:B------:R-:W-:Y:S01]  /*12160*/  LOP3.LUT R6, R6, 0x38, R17, 0x78, !PT ;  /* 0x0000003806067812 */ /* 0x000fe200078e7811 */
[----:B------:R-:W-:Y:S01]  /*12170*/  IMAD.SHL.U32 R17, R7, 0x8, RZ ;  /* 0x0000000807117824 */ /* 0x000fe200078e00ff */
[----:B------:R-:W-:Y:S02]  /*12180*/  @P2 LOP3.LUT R2, R2, 0x2, RZ, 0xfc, !PT ;  /* 0x0000000202022812 */ /* 0x000fe400078efcff */
[----:B------:R-:W-:Y:S02]  /*12190*/  ISETP.GE.AND P0, PT, R35, 0x1, PT ;  /* 0x000000012300780c */ /* 0x000fe40003f06270 */
[----:B------:R-:W-:Y:S01]  /*121a0*/  LOP3.LUT R17, R6, 0x200, R17, 0xf8, !PT ;  /* 0x0000020006117812 */ /* 0x000fe200078ef811 */
[----:B------:R-:W-:Y:S10]  /*121b0*/  BRA.DIV UR5, `(.L_x_2047) ;  /* 0x0000002a05987947 */ /* 0x000ff4000b800000 */
[----:B------:R-:W0:Y:S01]  /*121c0*/  SHFL.IDX PT, R14, R3, RZ, 0x181f ;  /* 0x00181fff030e7589 */ /* 0x000e2200000e0000 */
[----:B------:R-:W-:-:S03]  /*121d0*/  @P0 LEA R7, R17, UR47, 0x1 ;  /* 0x0000002f11070c11 */ /* 0x000fc6000f8e08ff */
[----:B------:R-:W1:Y:S04]  /*121e0*/  SHFL.IDX PT, R4, R0, RZ, 0x181f ;  /* 0x00181fff00047589 */ /* 0x000e6800000e0000 */
[----:B------:R-:W-:Y:S01]  /*121f0*/  SHFL.IDX PT, R6, R0, 0x1, 0x181f ;  /* 0x00381f0000067f89 */ /* 0x000fe200000e0000 */
[----:B0-----:R-:W-:-:S05]  /*12200*/  @P0 LEA R14, P1, R24, R14, 0x1 ;  /* 0x0000000e180e0211 */ /* 0x001fca00078208ff */
[----:B-1----:R-:W-:Y:S01]  /*12210*/  @P0 IMAD.X R5, RZ, RZ, R4, P1 ;  /* 0x000000ffff050224 */ /* 0x002fe200008e0604 */
[----:B------:R-:W-:Y:S02]  /*12220*/  @P0 MOV R4, R14 ;  /* 0x0000000e00040202 */ /* 0x000fe40000000f00 */
[----:B------:R-:W0:Y:S04]  /*12230*/  SHFL.IDX PT, R14, R3, 0x1, 0x181f ;  /* 0x00381f00030e7f89 */ /* 0x000e2800000e0000 */
[----:B------:R0:W-:Y:S01]  /*12240*/  @P0 LDGSTS.E.BYPASS.LTC128B.128 [R7+0x1c400], desc[UR36][R4.64], !P2 ;  /* 0x1c40000004070fae */ /* 0x0001e2000d101d64 */
[----:B------:R-:W-:-:S13]  /*12250*/  ISETP.GE.AND P0, PT, R35, 0x11, PT ;  /* 0x000000112300780c */ /* 0x000fda0003f06270 */
[----:B------:R-:W-:Y:S02]  /*12260*/  @P0 LEA R9, R17, UR47, 0x1 ;  /* 0x0000002f11090c11 */ /* 0x000fe4000f8e08ff */
[----:B0-----:R-:W-:Y:S02]  /*12270*/  @P0 LEA R4, P1, R24, R14, 0x1 ;  /* 0x0000000e18040211 */ /* 0x001fe400078208ff */
[----:B------:R-:W0:Y:S03]  /*12280*/  SHFL.IDX PT, R14, R3, 0x2, 0x181f ;  /* 0x00581f00030e7f89 */ /* 0x000e2600000e0000 */
[----:B------:R-:W-:Y:S02]  /*12290*/  @P0 IMAD.X R5, RZ, RZ, R6, P1 ;  /* 0x000000ffff050224 */ /* 0x000fe400008e0606 */
        /* <DEDUP_REMOVED lines=23> */
.L_x_2100:
        /* <DEDUP_REMOVED lines=15> */
.L_x_2048:
        /* <DEDUP_REMOVED lines=23> */
.L_x_2049:
[----:B------:R-:W-:Y:S01]  /*12670*/  UISETP.NE.AND UP0, UPT, UR48, URZ, UPT ;  /* 0x0000003f3000728c */ /* 0x000fe2000bf05270 */
[----:B------:R-:W-:Y:S01]  /*12680*/  VIADD R0, R26, UR40 ;  /* 0x000000281a007c36 */ /* 0x000fe20008000000 */
[----:B------:R-:W-:Y:S01]  /*12690*/  R2UR UR6, R22 ;  /* 0x00000000160672ca */ /* 0x000fe200000e0000 */
[----:B------:R-:W-:Y:S01]  /*126a0*/  ULDC.64 UR8, c[0x0][0x2d8] ;  /* 0x0000b60000087ab9 */ /* 0x000fe20000000a00 */
[----:B------:R-:W-:Y:S01]  /*126b0*/  SHF.R.S32.HI R8, RZ, 0x1f, R33 ;  /* 0x0000001fff087819 */ /* 0x000fe20000011421 */
[----:B------:R-:W-:Y:S01]  /*126c0*/  IMAD.MOV.U32 R9, RZ, RZ, R0 ;  /* 0x000000ffff097224 */ /* 0x000fe200078e0000 */
[----:B------:R-:W-:-:S05]  /*126d0*/  PLOP3.LUT P0, PT, PT, PT, UP0, 0x80, 0x0 ;  /* 0x000000000000781c */ /* 0x000fca0003f0f008 */
[----:B------:R-:W-:-:S04]  /*126e0*/  @UP0 ULDC UR4, c[0x0][0x44c] ;  /* 0x0001130000040ab9 */ /* 0x000fc80000000800 */
[----:B------:R-:W-:-:S04]  /*126f0*/  UIMAD UR6, UR6, UR8, URZ ;  /* 0x00000008060672a4 */ /* 0x000fc8000f8e023f */
[----:B------:R-:W-:Y:S01]  /*12700*/  @P0 IMAD.HI.U32 R3, R0, UR4, RZ ;  /* 0x0000000400030c27 */ /* 0x000fe2000f8e00ff */
[----:B------:R-:W-:Y:S01]  /*12710*/  PLOP3.LUT P0, PT, PT, PT, UP0, 0x80, 0x0 ;  /* 0x000000000000781c */ /* 0x000fe20003f0f008 */
[----:B------:R-:W-:Y:S01]  /*12720*/  @UP0 ULDC UR4, c[0x0][0x450] ;  /* 0x0001140000040ab9 */ /* 0x000fe20000000800 */
[----:B------:R-:W-:-:S11]  /*12730*/  UIMAD UR6, UR39, UR9, UR6 ;  /* 0x00000009270672a4 */ /* 0x000fd6000f8e0206 */
[----:B------:R-:W-:Y:S01]  /*12740*/  @P0 SHF.R.U32.HI R9, RZ, UR4, R3 ;  /* 0x00000004ff090c19 */ /* 0x000fe20008011603 */
[----:B------:R-:W-:Y:S01]  /*12750*/  UIMAD.WIDE.U32 UR4, UR39, UR8, URZ ;  /* 0x00000008270472a5 */ /* 0x000fe2000f8e003f */
[----:B------:R-:W0:Y:S02]  /*12760*/  LDC R3, c[0x0][0x448] ;  /* 0x00011200ff037b82 */ /* 0x000e240000000800 */
[----:B------:R-:W-:Y:S01]  /*12770*/  ULDC.64 UR8, c[0x0][0x2e0] ;  /* 0x0000b80000087ab9 */ /* 0x000fe20000000a00 */
[----:B------:R-:W-:Y:S01]  /*12780*/  UIADD3 UR6, UR5, UR6, URZ ;  /* 0x0000000605067290 */ /* 0x000fe2000fffe03f */
[----:B------:R-:W-:Y:S02]  /*12790*/  IMAD R8, R8, UR8, RZ ;  /* 0x0000000808087c24 */ /* 0x000fe4000f8e02ff */
[----:B------:R-:W-:Y:S02]  /*127a0*/  IMAD.U32 R4, RZ, RZ, UR4 ;  /* 0x00000004ff047e24 */ /* 0x000fe4000f8e00ff */
[----:B------:R-:W-:Y:S01]  /*127b0*/  IMAD.U32 R5, RZ, RZ, UR5 ;  /* 0x00000005ff057e24 */ /* 0x000fe2000f8e00ff */
[----:B------:R-:W-:Y:S01]  /*127c0*/  ULDC.64 UR4, c[0x0][0x2d0] ;  /* 0x0000b40000047ab9 */ /* 0x000fe20000000a00 */
[----:B------:R-:W-:-:S02]  /*127d0*/  IMAD.U32 R7, RZ, RZ, UR6 ;  /* 0x00000006ff077e24 */ /* 0x000fc4000f8e00ff */
[----:B------:R-:W-:Y:S02]  /*127e0*/  IMAD.MOV.U32 R6, RZ, RZ, R4 ;  /* 0x000000ffff067224 */ /* 0x000fe400078e0004 */
[C---:B------:R-:W-:Y:S02]  /*127f0*/  IMAD R11, R33.reuse, UR9, R8 ;  /* 0x00000009210b7c24 */ /* 0x040fe4000f8e0208 */
[----:B------:R-:W-:Y:S01]  /*12800*/  IMAD.WIDE.U32 R4, R33, UR8, R6 ;  /* 0x0000000821047c25 */ /* 0x000fe2000f8e0006 */
[----:B------:R-:W-:-:S03]  /*12810*/  SHF.R.S32.HI R6, RZ, 0x1f, R9 ;  /* 0x0000001fff067819 */ /* 0x000fc60000011409 */
[----:B------:R-:W-:Y:S01]  /*12820*/  IMAD.IADD R5, R5, 0x1, R11 ;  /* 0x0000000105057824 */ /* 0x000fe200078e020b */
[----:B------:R-:W-:Y:S01]  /*12830*/  IADD3 R11, -R9, RZ, RZ ;  /* 0x000000ff090b7210 */ /* 0x000fe20007ffe1ff */
[----:B------:R-:W-:-:S04]  /*12840*/  IMAD R6, R6, UR4, RZ ;  /* 0x0000000406067c24 */ /* 0x000fc8000f8e02ff */
[----:B0-----:R-:W-:Y:S02]  /*12850*/  IMAD R11, R3, R11, R0 ;  /* 0x0000000b030b7224 */ /* 0x001fe400078e0200 */
[C---:B------:R-:W-:Y:S02]  /*12860*/  IMAD R13, R9.reuse, UR5, R6 ;  /* 0x00000005090d7c24 */ /* 0x040fe4000f8e0206 */
[----:B------:R-:W-:Y:S01]  /*12870*/  IMAD.WIDE.U32 R6, R9, UR4, R4 ;  /* 0x0000000409067c25 */ /* 0x000fe2000f8e0004 */
[----:B------:R-:W-:Y:S01]  /*12880*/  SHF.R.S32.HI R0, RZ, 0x1f, R11 ;  /* 0x0000001fff007819 */ /* 0x000fe2000001140b */
[----:B------:R-:W-:Y:S02]  /*12890*/  ULDC.64 UR4, c[0x0][0x2c8] ;  /* 0x0000b20000047ab9 */ /* 0x000fe40000000a00 */
[----:B------:R-:W-:Y:S02]  /*128a0*/  IMAD.IADD R7, R7, 0x1, R13 ;  /* 0x0000000107077824 */ /* 0x000fe400078e020d */
[----:B------:R-:W-:-:S02]  /*128b0*/  IMAD R0, R0, UR4, RZ ;  /* 0x0000000400007c24 */ /* 0x000fc4000f8e02ff */
[----:B------:R-:W-:-:S04]  /*128c0*/  IMAD.WIDE.U32 R6, R11, UR4, R6 ;  /* 0x000000040b067c25 */ /* 0x000fc8000f8e0006 */
[----:B------:R-:W-:Y:S01]  /*128d0*/  IMAD R5, R11, UR5, R0 ;  /* 0x000000050b057c24 */ /* 0x000fe2000f8e0200 */
        /* <DEDUP_REMOVED lines=10> */
[----:B------:R-:W-:Y:S02]  /*12980*/  VIADD R0, R27, UR40 ;  /* 0x000000281b007c36 */ /* 0x000fe40008000000 */
[----:B------:R-:W1:Y:S01]  /*12990*/  SHFL.IDX PT, R4, R6, RZ, 0x181f ;  /* 0x00181fff06047589 */ /* 0x000e6200000e0000 */
[----:B------:R-:W-:Y:S02]  /*129a0*/  IMAD R3, R3, UR4, RZ ;  /* 0x0000000403037c24 */ /* 0x000fe4000f8e02ff */
[C---:B------:R-:W-:Y:S01]  /*129b0*/  VIADD R10, R0.reuse, 0x10 ;  /* 0x00000010000a7836 */ /* 0x040fe20000000000 */
[----:B------:R-:W-:Y:S02]  /*129c0*/  SHFL.IDX PT, R8, R6, 0x1, 0x181f ;  /* 0x00381f0006087f89 */ /* 0x000fe400000e0000 */
[----:B------:R-:W-:-:S13]  /*129d0*/  ISETP.GE.AND P0, PT, R0, R3, PT ;  /* 0x000000030000720c */ /* 0x000fda0003f06270 */
        /* <DEDUP_REMOVED lines=53> */
.L_x_2117:
[----:B------:R-:W-:-:S05]  /*12d30*/  VIADD R0, R0, 0x70 ;  /* 0x0000007000007836 */ /* 0x000fca0000000000 */
[----:B------:R-:W-:Y:S01]  /*12d40*/  ISETP.GE.AND P0, PT, R0, R3, PT ;  /* 0x000000030000720c */ /* 0x000fe20003f06270 */
[----:B------:R-:W-:-:S05]  /*12d50*/  IMAD.MOV.U32 R0, RZ, RZ, 0x1 ;  /* 0x00000001ff007424 */ /* 0x000fca00078e00ff */
[----:B------:R-:W-:-:S07]  /*12d60*/  SHF.L.U32 R0, R0, 0x1f, RZ ;  /* 0x0000001f00007819 */ /* 0x000fce00000006ff */
[----:B0-2---:R-:W-:Y:S02]  /*12d70*/  @!P0 LEA R4, P2, R24, R14, 0x1 ;  /* 0x0000000e18048211 */ /* 0x005fe400078408ff */
        /* <DEDUP_REMOVED lines=13> */
.L_x_2118:
[----:B------:R-:W-:-:S13]  /*12e50*/  ISETP.NE.AND P0, PT, R34, 0x3, PT ;  /* 0x000000032200780c */ /* 0x000fda0003f05270 */
[----:B------:R-:W-:Y:S05]  /*12e60*/  @!P0 BRA `(.L_x_2052) ;  /* 0x0000000000048947 */ /* 0x000fea0003800000 */
[----:B------:R-:W-:Y:S01]  /*12e70*/  BPT.TRAP 0x1 ;  /* 0x000000040000795c */ /* 0x000fe20000300000 */
.L_x_2052:
[----:B------:R-:W1:Y:S02]  /*12e80*/  SYNCS.PHASECHK.TRANS64.TRYWAIT P0, [UR47+0x22860], R0 ;  /* 0x02286000ff0075a7 */ /* 0x000e64000800016f */
[----:B-1----:R-:W-:Y:S05]  /*12e90*/  @!P0 BRA `(.L_x_2053) ;  /* 0x0000002c007c8947 */ /* 0x002fea0003800000 */
.L_x_2119:
        /* <DEDUP_REMOVED lines=8> */
[C---:B------:R-:W-:Y:S01]  /*12f20*/  LOP3.LUT P1, RZ, R2.reuse, 0x4, RZ, 0xc0, !PT ;  /* 0x0000000402ff7812 */ /* 0x040fe2000782c0ff */
[----:B0-----:R-:W-:Y:S01]  /*12f30*/  IMAD R3, R37, UR6, RZ ;  /* 0x0000000625037c24 */ /* 0x001fe2000f8e02ff */
[----:B------:R-:W-:Y:S01]  /*12f40*/  SEL R0, RZ, 0x2, P3 ;  /* 0x00000002ff007807 */ /* 0x000fe20001800000 */
[----:B------:R-:W-:Y:S01]  /*12f50*/  IMAD.IADD R5, R5, 0x1, R23 ;  /* 0x0000000105057824 */ /* 0x000fe200078e0217 */
[----:B------:R-:W-:Y:S01]  /*12f60*/  LOP3.LUT P4, RZ, R2, 0x1, RZ, 0xc0, !PT ;  /* 0x0000000102ff7812 */ /* 0x000fe2000788c0ff */
[----:B------:R-:W-:-:S02]  /*12f70*/  IMAD R3, R36, UR7, R3 ;  /* 0x0000000724037c24 */ /* 0x000fc4000f8e0203 */
[----:B------:R-:W-:Y:S01]  /*12f80*/  IMAD.WIDE.U32 R10, R36, UR6, R4 ;  /* 0x00000006240a7c25 */ /* 0x000fe2000f8e0004 */
[----:B------:R-:W-:Y:S01]  /*12f90*/  ULDC.64 UR6, c[0x0][0x330] ;  /* 0x0000cc0000067ab9 */ /* 0x000fe20000000a00 */
[----:B------:R-:W-:Y:S01]  /*12fa0*/  SEL R4, RZ, 0x4, P2 ;  /* 0x00000004ff047807 */ /* 0x000fe20001000000 */
[----:B------:R-:W-:Y:S02]  /*12fb0*/  UIMAD UR4, UR4, UR6, URZ ;  /* 0x00000006040472a4 */ /* 0x000fe4000f8e023f */
[----:B------:R-:W-:Y:S01]  /*12fc0*/  IADD3 R11, R11, R3, RZ ;  /* 0x000000030b0b7210 */ /* 0x000fe20007ffe0ff */
[----:B------:R-:W-:Y:S01]  /*12fd0*/  IMAD.U32 R3, RZ, RZ, UR6 ;  /* 0x00000006ff037e24 */ /* 0x000fe2000f8e00ff */
[----:B------:R-:W-:Y:S01]  /*12fe0*/  UIMAD UR4, UR39, UR7, UR4 ;  /* 0x00000007270472a4 */ /* 0x000fe2000f8e0204 */
[----:B------:R-:W-:Y:S02]  /*12ff0*/  IADD3 R0, R4, R0, R19 ;  /* 0x0000000004007210 */ /* 0x000fe40007ffe013 */
[----:B------:R-:W-:Y:S01]  /*13000*/  IMAD.WIDE.U32 R10, R3, UR39, R10 ;  /* 0x00000027030a7c25 */ /* 0x000fe2000f8e000a */
[----:B------:R-:W-:-:S03]  /*13010*/  ULDC.64 UR6, c[0x0][0x318] ;  /* 0x0000c60000067ab9 */ /* 0x000fc60000000a00 */
[----:B------:R-:W-:Y:S01]  /*13020*/  VIADD R5, R11, UR4 ;  /* 0x000000040b057c36 */ /* 0x000fe20008000000 */
[----:B------:R-:W-:Y:S01]  /*13030*/  LEA R3, P0, R10, UR6, 0x1 ;  /* 0x000000060a037c11 */ /* 0x000fe2000f8008ff */
[----:B------:R-:W-:-:S03]  /*13040*/  UMOV UR4, 0xffffffff ;  /* 0xffffffff00047882 */ /* 0x000fc60000000000 */
[----:B------:R-:W-:Y:S02]  /*13050*/  LEA.HI.X R10, R10, UR7, R5, 0x1, P0 ;  /* 0x000000070a0a7c11 */ /* 0x000fe400080f0c05 */
[----:B------:R-:W-:-:S05]  /*13060*/  SEL R5, RZ, 0x8, P1 ;  /* 0x00000008ff057807 */ /* 0x000fca0000800000 */
        /* <DEDUP_REMOVED lines=9> */
[----:B------:R-:W0:Y:S03]  /*13100*/  SHFL.IDX PT, R14, R3, 0x1, 0x181f ;  /* 0x00381f00030e7f89 */ /* 0x000e2600000e0000 */
[----:B-1----:R-:W-:-:S02]  /*13110*/  IMAD.X R7, RZ, RZ, R0, P0 ;  /* 0x000000ffff077224 */ /* 0x002fc400000e0600 */
        /* <DEDUP_REMOVED lines=15> */
[----:B------:R-:W2:Y:S02]  /*13210*/  SHFL.IDX PT, R14, R3, 0x3, 0x181f ;  /* 0x00781f00030e7f89 */ /* 0x000ea400000e0000 */
[----:B-1----:R-:W-:Y:S01]  /*13220*/  IMAD.X R9, RZ, RZ, R0, P3 ;  /* 0x000000ffff097224 */ /* 0x002fe200018e0600 */
        /* <DEDUP_REMOVED lines=10> */
[----:B------:R-:W1:Y:S02]  /*132d0*/  SHFL.IDX PT, R14, R3, 0x4, 0x181f ;  /* 0x00981f00030e7f89 */ /* 0x000e6400000e0000 */
[----:B0-----:R-:W-:Y:S01]  /*132e0*/  IMAD.X R7, RZ, RZ, R0, P3 ;  /* 0x000000ffff077224 */ /* 0x001fe200018e0600 */
[C---:B------:R-:W-:Y:S01]  /*132f0*/  ISETP.LT.OR P3, PT, R35.reuse, 0x21, P4 ;  /* 0x000000212300780c */ /* 0x040fe20002761670 */
[----:B------:R-:W0:Y:S04]  /*13300*/  SHFL.IDX PT, R0, R10, 0x4, 0x181f ;  /* 0x00981f000a007f89 */ /* 0x000e2800000e0000 */
[----:B------:R-:W2:Y:S08]  /*13310*/  SHFL.IDX PT, R10, R10, 0x5, 0x181f ;  /* 0x00b81f000a0a7f89 */ /* 0x000eb000000e0000 */
        /* <DEDUP_REMOVED lines=8> */
[----:B------:R1:W4:Y:S02]  /*133a0*/  SHFL.IDX PT, R14, R3, 0x5, 0x181f ;  /* 0x00b81f00030e7f89 */ /* 0x00032400000e0000 */
[----:B0-----:R-:W-:Y:S01]  /*133b0*/  IMAD.X R5, RZ, RZ, R0, P3 ;  /* 0x000000ffff057224 */ /* 0x001fe200018e0600 */
[----:B------:R-:W-:Y:S02]  /*133c0*/  ISETP.LT.OR P3, PT, R35, 0x31, P4 ;  /* 0x000000312300780c */ /* 0x000fe40002761670 */
[----:B------:R-:W-:Y:S01]  /*133d0*/  IADD3 R0, R19, 0x400, RZ ;  /* 0x0000040013007810 */ /* 0x000fe20007ffe0ff */
[----:B---3--:R-:W-:-:S10]  /*133e0*/  IMAD.MOV.U32 R8, RZ, RZ, RZ ;  /* 0x000000ffff087224 */ /* 0x008fd400078e00ff */
        /* <DEDUP_REMOVED lines=14> */
[----:B--2-4-:R1:W-:Y:S02]  /*134d0*/  LDGSTS.E.BYPASS.LTC128B.128 [R19+0xb400], desc[UR36][R4.64+0x180], !P3 ;  /* 0x0b40018004137fae */ /* 0x0143e4000d901d64 */
.L_x_2133:
        /* <DEDUP_REMOVED lines=20> */
.L_x_2055:
[----:B------:R-:W-:Y:S01]  /*13620*/  VIADD R31, R31, 0xfffffffe ;  /* 0xfffffffe1f1f7836 */ /* 0x000fe20000000000 */
[----:B------:R-:W-:Y:S01]  /*13630*/  SYNCS.ARRIVE.TRANS64.A1T0 RZ, [UR47+0x22850], RZ ;  /* 0x022850ffffff79a7 */ /* 0x000fe2000810002f */
[----:B------:R-:W-:Y:S01]  /*13640*/  BSSY B0, `(.L_x_2033) ;  /* 0x00000e8000007945 */ /* 0x000fe20003800000 */
[----:B------:R-:W-:Y:S02]  /*13650*/  IMAD.MOV.U32 R20, RZ, RZ, 0x1 ;  /* 0x00000001ff147424 */ /* 0x000fe400078e00ff */
[----:B------:R-:W-:Y:S01]  /*13660*/  ISETP.GE.AND P0, PT, R31, UR49, PT ;  /* 0x000000311f007c0c */ /* 0x000fe2000bf06270 */
[----:B------:R-:W-:-:S12]  /*13670*/  IMAD.MOV.U32 R21, RZ, RZ, 0x1 ;  /* 0x00000001ff157424 */ /* 0x000fd800078e00ff */
[----:B------:R-:W-:Y:S05]  /*13680*/  @!P0 BRA `(.L_x_2056) ;  /* 0x0000000c008c8947 */ /* 0x000fea0003800000 */
[----:B------:R-:W-:Y:S01]  /*13690*/  UIADD3 UR4, UR46, 0x1, URZ ;  /* 0x000000012e047890 */ /* 0x000fe2000fffe03f */
[----:B------:R-:W-:Y:S01]  /*136a0*/  LOP3.LUT R4, RZ, UR44, RZ, 0x33, !PT ;  /* 0x0000002cff047c12 */ /* 0x000fe2000f8e33ff */
[----:B------:R-:W-:Y:S01]  /*136b0*/  IMAD.MOV.U32 R21, RZ, RZ, 0x1 ;  /* 0x00000001ff157424 */ /* 0x000fe200078e00ff */
[----:B------:R-:W-:Y:S01]  /*136c0*/  IADD3 R27, R28, R32, R27 ;  /* 0x000000201c1b7210 */ /* 0x000fe20007ffe01b */
[----:B------:R-:W-:Y:S01]  /*136d0*/  UIMAD UR4, UR4, UR38, URZ ;  /* 0x00000026040472a4 */ /* 0x000fe2000f8e023f */
[----:B------:R-:W-:Y:S01]  /*136e0*/  LOP3.LUT R6, RZ, UR43, RZ, 0x33, !PT ;  /* 0x0000002bff067c12 */ /* 0x000fe2000f8e33ff */
[----:B------:R-:W-:Y:S02]  /*136f0*/  IMAD.MOV.U32 R20, RZ, RZ, 0x1 ;  /* 0x00000001ff147424 */ /* 0x000fe400078e00ff */
[----:B------:R-:W-:Y:S02]  /*13700*/  VIADD R36, R27, 0xfffffee0 ;  /* 0xfffffee01b247836 */ /* 0x000fe40000000000 */
[----:B------:R-:W-:-:S04]  /*13710*/  LOP3.LUT R3, RZ, UR4, RZ, 0x33, !PT ;  /* 0x00000004ff037c12 */ /* 0x000fc8000f8e33ff */
[----:B------:R-:W-:-:S04]  /*13720*/  VIADDMNMX R3, R3, -UR45, R4, !PT ;  /* 0x8000002d03037c46 */ /* 0x000fc8000f800104 */
[----:B------:R-:W-:-:S04]  /*13730*/  VIMNMX R3, R3, R6, !PT ;  /* 0x0000000603037248 */ /* 0x000fc80007fe0100 */
[C---:B------:R-:W-:Y:S01]  /*13740*/  IADD3 R35, -R3.reuse, -0x2, RZ ;  /* 0xfffffffe03237810 */ /* 0x040fe20007ffe1ff */
[----:B------:R-:W-:-:S07]  /*13750*/  IMAD R36, R3, -0x60, R36 ;  /* 0xffffffa003247824 */ /* 0x000fce00078e0224 */
.L_x_2071:
[----:B------:R-:W-:Y:S01]  /*13760*/  ISETP.NE.AND P1, PT, R29, 0x1, PT ;  /* 0x000000011d00780c */ /* 0x000fe20003f25270 */
[----:B------:R-:W-:Y:S01]  /*13770*/  BSSY B1, `(.L_x_2057) ;  /* 0x0000014000017945 */ /* 0x000fe20003800000 */
[----:B------:R-:W-:Y:S01]  /*13780*/  ISETP.GT.U32.AND P0, PT, R26, 0x5f, PT ;  /* 0x0000005f1a00780c */ /* 0x000fe20003f04070 */
[----:B------:R-:W-:-:S10]  /*13790*/  IMAD.MOV.U32 R33, RZ, RZ, RZ ;  /* 0x000000ffff217224 */ /* 0x000fd400078e00ff */
[----:B0-----:R-:W0:Y:S08]  /*137a0*/  @P1 LDC R3, c[0x0][0x434] ;  /* 0x00010d00ff031b82 */ /* 0x001e300000000800 */
[----:B-1----:R-:W1:Y:S01]  /*137b0*/  @P1 LDC R5, c[0x0][0x438] ;  /* 0x00010e00ff051b82 */ /* 0x002e620000000800 */
[----:B0-----:R-:W-:-:S04]  /*137c0*/  @P1 IMAD.HI.U32 R4, R36, R3, RZ ;  /* 0x0000000324041227 */ /* 0x001fc800078e00ff */
[----:B------:R-:W-:Y:S01]  /*137d0*/  IMAD.MOV.U32 R3, RZ, RZ, R36 ;  /* 0x000000ffff037224 */ /* 0x000fe200078e0024 */
[----:B-1----:R-:W-:Y:S01]  /*137e0*/  @P1 SHF.R.U32.HI R3, RZ, R5, R4 ;  /* 0x00000005ff031219 */ /* 0x002fe20000011604 */
[----:B--23--:R-:W-:Y:S06]  /*137f0*/  @P0 BRA `(.L_x_2058) ;  /* 0x00000000002c0947 */ /* 0x00cfec0003800000 */
[--C-:B------:R-:W-:Y:S01]  /*13800*/  SHF.R.S32.HI R5, RZ, 0x1f, R3.reuse ;  /* 0x0000001fff057819 */ /* 0x100fe20000011403 */
[----:B------:R-:W-:Y:S01]  /*13810*/  ULDC.64 UR4, c[0x0][0x428] ;  /* 0x00010a0000047ab9 */ /* 0x000fe20000000a00 */
[----:B------:R-:W-:Y:S02]  /*13820*/  IMAD.MOV.U32 R4, RZ, RZ, R3 ;  /* 0x000000ffff047224 */ /* 0x000fe400078e0003 */
[----:B------:R-:W-:Y:S02]  /*13830*/  IMAD R9, R25, UR4, RZ ;  /* 0x0000000419097c24 */ /* 0x000fe4000f8e02ff */
[----:B------:R-:W-:-:S04]  /*13840*/  IMAD.WIDE.U32 R6, R30, UR4, R4 ;  /* 0x000000041e067c25 */ /* 0x000fc8000f8e0004 */
[----:B------:R-:W-:Y:S01]  /*13850*/  IMAD R5, R30, UR5, R9 ;  /* 0x000000051e057c24 */ /* 0x000fe2000f8e0209 */
[----:B------:R-:W-:Y:S02]  /*13860*/  ULDC.64 UR4, c[0x0][0x418] ;  /* 0x0001060000047ab9 */ /* 0x000fe40000000a00 */
[----:B------:R-:W-:Y:S02]  /*13870*/  LEA R4, P0, R6, UR4, 0x2 ;  /* 0x0000000406047c11 */ /* 0x000fe4000f8010ff */
[----:B------:R-:W-:-:S04]  /*13880*/  IADD3 R5, R5, R7, RZ ;  /* 0x0000000705057210 */ /* 0x000fc80007ffe0ff */
[----:B------:R-:W-:-:S05]  /*13890*/  LEA.HI.X R5, R6, UR5, R5, 0x2, P0 ;  /* 0x0000000506057c11 */ /* 0x000fca00080f1405 */
[----:B------:R0:W5:Y:S02]  /*138a0*/  LDG.E R33, desc[UR36][R4.64] ;  /* 0x0000002404217981 */ /* 0x000164000c1e1900 */
.L_x_2058:
[----:B------:R-:W-:Y:S05]  /*138b0*/  BSYNC B1 ;  /* 0x0000000000017941 */ /* 0x000fea0003800000 */
.L_x_2057:
[----:B------:R-:W-:-:S13]  /*138c0*/  ISETP.NE.AND P0, PT, R34, 0x3, PT ;  /* 0x000000032200780c */ /* 0x000fda0003f05270 */
[----:B------:R-:W-:Y:S05]  /*138d0*/  @!P0 BRA `(.L_x_2059) ;  /* 0x0000000000048947 */ /* 0x000fea0003800000 */
[----:B------:R-:W-:Y:S01]  /*138e0*/  BPT.TRAP 0x1 ;  /* 0x000000040000795c */ /* 0x000fe20000300000 */
.L_x_2059:
[----:B------:R-:W-:Y:S01]  /*138f0*/  LEA R32, R21, UR47, 0x3 ;  /* 0x0000002f15207c11 */ /* 0x000fe2000f8e18ff */
[----:B------:R-:W-:Y:S01]  /*13900*/  BSSY B1, `(.L_x_2060) ;  /* 0x0000004000017945 */ /* 0x000fe20003800000 */
[----:B------:R-:W-:-:S04]  /*13910*/  SHF.L.U32 R31, R20, 0x1f, RZ ;  /* 0x0000001f141f7819 */ /* 0x000fc800000006ff */
[----:B------:R-:W1:Y:S02]  /*13920*/  SYNCS.PHASECHK.TRANS64.TRYWAIT P0, [R32+URZ+0x22840], R31 ;  /* 0x0228401f200075a7 */ /* 0x000e64000800017f */
[----:B-1----:R-:W-:Y:S05]  /*13930*/  @!P0 BRA `(.L_x_2061) ;  /* 0x0000002c00588947 */ /* 0x002fea0003800000 */
.L_x_2134:
[----:B------:R-:W-:Y:S05]  /*13940*/  BSYNC B1 ;  /* 0x0000000000017941 */ /* 0x000fea0003800000 */
.L_x_2060:
        /* <DEDUP_REMOVED lines=53> */
[----:B0-----:R-:W-:-:S05]  /*13ca0*/  IADD3 R14, P0, R14, R24, RZ ;  /* 0x000000180e0e7210 */ /* 0x001fca0007f1e0ff */
[----:B------:R-:W-:Y:S02]  /*13cb0*/  IMAD.X R15, RZ, RZ, R18, P0 ;  /* 0x000000ffff0f7224 */ /* 0x000fe400000e0612 */
[----:B------:R2:W0:Y:S04]  /*13cc0*/  SHFL.IDX PT, R18, R3, 0x5, 0x181f ;  /* 0x00b81f0003127f89 */ /* 0x00042800000e0000 */
[----:B------:R2:W-:Y:S02]  /*13cd0*/  LDGSTS.E.BYPASS.LTC128B.128 [R19+0x1e400], desc[UR36][R14.64], !P1 ;  /* 0x1e4000000e137fae */ /* 0x0005e4000c901d64 */
.L_x_2148:
        /* <DEDUP_REMOVED lines=8> */
.L_x_2063:
        /* <DEDUP_REMOVED lines=10> */
.L_x_2064:
[----:B------:R2:W-:Y:S01]  /*13e00*/  SYNCS.ARRIVE.TRANS64.A1T0 RZ, [R32+URZ+0x22830], RZ ;  /* 0x022830ff20ff79a7 */ /* 0x0005e2000810003f */
[----:B------:R-:W-:Y:S05]  /*13e10*/  @!P2 BRA `(.L_x_2065) ;  /* 0x000000000004a947 */ /* 0x000fea0003800000 */
[----:B------:R-:W-:Y:S01]  /*13e20*/  BPT.TRAP 0x1 ;  /* 0x000000040000795c */ /* 0x000fe20000300000 */
.L_x_2065:
[----:B------:R-:W3:Y:S01]  /*13e30*/  SYNCS.PHASECHK.TRANS64.TRYWAIT P0, [R32+URZ+0x22860], R31 ;  /* 0x0228601f200075a7 */ /* 0x000ee2000800017f */
[----:B------:R-:W-:Y:S04]  /*13e40*/  BSSY B1, `(.L_x_2066) ;  /* 0x0000002000017945 */ /* 0x000fe80003800000 */
[----:B---3--:R-:W-:Y:S05]  /*13e50*/  @!P0 BRA `(.L_x_2067) ;  /* 0x0000002c00b48947 */ /* 0x008fea0003800000 */
.L_x_2149:
[----:B------:R-:W-:Y:S05]  /*13e60*/  BSYNC B1 ;  /* 0x0000000000017941 */ /* 0x000fea0003800000 */
.L_x_2066:
[----:B------:R-:W-:Y:S01]  /*13e70*/  ULDC.64 UR4, c[0x0][0x328] ;  /* 0x0000ca0000047ab9 */ /* 0x000fe20000000a00 */
[----:B------:R-:W-:Y:S01]  /*13e80*/  ULDC.64 UR6, c[0x0][0x338] ;  /* 0x0000ce0000067ab9 */ /* 0x000fe20000000a00 */
[----:B------:R-:W-:Y:S01]  /*13e90*/  IMAD R27, R27, UR4, RZ ;  /* 0x000000041b1b7c24 */ /* 0x000fe2000f8e02ff */
[----:B------:R-:W-:Y:S01]  /*13ea0*/  LOP3.LUT P4, RZ, R2, 0x1, RZ, 0xc0, !PT ;  /* 0x0000000102ff7812 */ /* 0x000fe2000788c0ff */
[----:B0-----:R-:W-:Y:S01]  /*13eb0*/  IMAD.WIDE.U32 R4, R28, UR4, RZ ;  /* 0x000000041c047c25 */ /* 0x001fe2000f8e00ff */
[----:B------:R-:W-:Y:S02]  /*13ec0*/  R2UR UR4, R22 ;  /* 0x00000000160472ca */ /* 0x000fe400000e0000 */
[----:B------:R-:W-:Y:S01]  /*13ed0*/  LOP3.LUT P3, RZ, R2, 0x10, RZ, 0xc0, !PT ;  /* 0x0000001002ff7812 */ /* 0x000fe2000786c0ff */
        /* <DEDUP_REMOVED lines=43> */
[----:B----4-:R-:W-:-:S05]  /*14190*/  IMAD.X R9, RZ, RZ, R6, P0 ;  /* 0x000000ffff097224 */ /* 0x010fca00000e0606 */
[----:B------:R-:W-:Y:S04]  /*141a0*/  LDGSTS.E.BYPASS.LTC128B.128 [R23+0x1000], desc[UR36][R8.64], !P4 ;  /* 0x0100000008177fae */ /* 0x000fe8000e101d64 */
[----:B------:R-:W-:Y:S04]  /*141b0*/  LDGSTS.E.BYPASS.LTC128B.128 [R23+0x4000], desc[UR36][R8.64+0x80], !P3 ;  /* 0x0400008008177fae */ /* 0x000fe8000d901d64 */
[----:B------:R-:W-:Y:S04]  /*141c0*/  LDGSTS.E.BYPASS.LTC128B.128 [R23+0x7000], desc[UR36][R8.64+0x100], !P2 ;  /* 0x0700010008177fae */ /* 0x000fe8000d101d64 */
[----:B------:R4:W-:Y:S01]  /*141d0*/  LDGSTS.E.BYPASS.LTC128B.128 [R23+0xa000], desc[UR36][R8.64+0x180], !P1 ;  /* 0x0a00018008177fae */ /* 0x0009e2000c901d64 */
[----:B0-----:R-:W-:-:S03]  /*141e0*/  IADD3 R6, P0, R14, R24, RZ ;  /* 0x000000180e067210 */ /* 0x001fc60007f1e0ff */
[----:B------:R-:W0:Y:S02]  /*141f0*/  SHFL.IDX PT, R14, R3, 0x4, 0x181f ;  /* 0x00981f00030e7f89 */ /* 0x000e2400000e0000 */
[----:B------:R-:W-:Y:S02]  /*14200*/  IMAD.X R7, RZ, RZ, R7, P0 ;  /* 0x000000ffff077224 */ /* 0x000fe400000e0607 */
[----:B----4-:R-:W-:-:S03]  /*14210*/  IMAD.MOV.U32 R8, RZ, RZ, RZ ;  /* 0x000000ffff087224 */ /* 0x010fc600078e00ff */
        /* <DEDUP_REMOVED lines=11> */
.L_x_2163:
[----:B0---4-:R-:W-:-:S05]  /*142d0*/  IADD3 R4, P0, R14, R24, RZ ;  /* 0x000000180e047210 */ /* 0x011fca0007f1e0ff */
        /* <DEDUP_REMOVED lines=10> */
.L_x_2069:
        /* <DEDUP_REMOVED lines=10> */
.L_x_2070:
[----:B------:R-:W-:Y:S01]  /*14420*/  IADD3 R21, R21, 0x1, RZ ;  /* 0x0000000115157810 */ /* 0x000fe20007ffe0ff */
[----:B------:R-:W-:Y:S01]  /*14430*/  VIADD R35, R35, 0xffffffff ;  /* 0xffffffff23237836 */ /* 0x000fe20000000000 */
[----:B------:R4:W-:Y:S01]  /*14440*/  SYNCS.ARRIVE.TRANS64.A1T0 RZ, [R32+URZ+0x22850], RZ ;  /* 0x022850ff20ff79a7 */ /* 0x0009e2000810003f */
[----:B------:R-:W-:Y:S01]  /*14450*/  VIADD R36, R36, 0xffffffa0 ;  /* 0xffffffa024247836 */ /* 0x000fe20000000000 */
[----:B------:R-:W-:-:S04]  /*14460*/  ISETP.NE.AND P0, PT, R21, 0x2, PT ;  /* 0x000000021500780c */ /* 0x000fc80003f05270 */
[----:B------:R-:W-:Y:S02]  /*14470*/  SEL R21, R21, RZ, P0 ;  /* 0x000000ff15157207 */ /* 0x000fe40000000000 */
[----:B------:R-:W-:Y:S02]  /*14480*/  SEL R3, RZ, 0x1, P0 ;  /* 0x00000001ff037807 */ /* 0x000fe40000000000 */
[----:B------:R-:W-:Y:S02]  /*14490*/  ISETP.GT.AND P0, PT, R35, UR49, PT ;  /* 0x0000003123007c0c */ /* 0x000fe4000bf04270 */
[----:B------:R-:W-:-:S11]  /*144a0*/  LOP3.LUT R20, R20, R3, RZ, 0x3c, !PT ;  /* 0x0000000314147212 */ /* 0x000fd600078e3cff */
[----:B----4-:R-:W-:Y:S05]  /*144b0*/  @P0 BRA `(.L_x_2071) ;  /* 0xfffffff000a80947 */ /* 0x010fea000383ffff */
.L_x_2056:
[----:B------:R-:W-:Y:S05]  /*144c0*/  BSYNC B0 ;  /* 0x0000000000007941 */ /* 0x000fea0003800000 */
.L_x_2033:
[----:B------:R-:W0:Y:S01]  /*144d0*/  S2R R3, SR_CgaCtaId ;  /* 0x0000000000037919 */ /* 0x000e220000008800 */
[----:B------:R-:W-:Y:S01]  /*144e0*/  MOV R0, 0x400 ;  /* 0x0000040000007802 */ /* 0x000fe20000000f00 */
[----:B------:R-:W-:Y:S01]  /*144f0*/  BSSY B0, `(.L_x_2072) ;  /* 0x0000005000007945 */ /* 0x000fe20003800000 */
[----:B------:R-:W-:Y:S02]  /*14500*/  SHF.L.U32 R8, R8, 0x1f, RZ ;  /* 0x0000001f08087819 */ /* 0x000fe400000006ff */
[----:B0-----:R-:W-:-:S04]  /*14510*/  LEA R4, R3, R0, 0x18 ;  /* 0x0000000003047211 */ /* 0x001fc800078ec0ff */
[----:B------:R-:W0:Y:S02]  /*14520*/  SYNCS.PHASECHK.TRANS64.TRYWAIT P0, [R4+URZ+0x22820], R8 ;  /* 0x02282008040075a7 */ /* 0x000e24000800017f */
[----:B0-----:R-:W-:Y:S05]  /*14530*/  @!P0 BRA `(.L_x_2073) ;  /* 0x0000002c00dc8947 */ /* 0x001fea0003800000 */
.L_x_2164:
[----:B------:R-:W-:Y:S05]  /*14540*/  BSYNC B0 ;  /* 0x0000000000007941 */ /* 0x000fea0003800000 */
.L_x_2072:
[----:B------:R-:W-:-:S03]  /*14550*/  UMOV UR4, 0xffffffff ;  /* 0xffffffff00047882 */ /* 0x000fc60000000000 */
[----:B------:R-:W-:Y:S05]  /*14560*/  BRA.DIV UR4, `(.L_x_2074) ;  /* 0x0000002e04e47947 */ /* 0x000fea000b800000 */
[----:B------:R4:W0:Y:S02]  /*14570*/  SHFL.IDX PT, R14, R16, RZ, 0x1f ;  /* 0x00001fff100e7589 */ /* 0x00082400000e0000 */
.L_x_2167:
[----:B0-----:R-:W-:-:S13]  /*14580*/  ISETP.NE.AND P0, PT, R14, RZ, PT ;  /* 0x000000ff0e00720c */ /* 0x001fda0003f05270 */
[----:B------:R-:W-:Y:S05]  /*14590*/  @P0 BRA `(.L_x_1941) ;  /* 0x0000000000880947 */ /* 0x000fea0003800000 */
[----:B------:R-:W-:-:S03]  /*145a0*/  UMOV UR4, 0xffffffff ;  /* 0xffffffff00047882 */ /* 0x000fc60000000000 */
[----:B------:R-:W-:Y:S05]  /*145b0*/  BRA.DIV UR4, `(.L_x_2075) ;  /* 0x0000002e04f87947 */ /* 0x000fea000b800000 */
[----:B------:R-:W-:-:S13]  /*145c0*/  ELECT P6, URZ, PT ;  /* 0x00000000003f782f */ /* 0x000fda00038c0000 */
.L_x_2170:
[----:B------:R-:W-:Y:S05]  /*145d0*/  @!P6 BRA `(.L_x_1941) ;  /* 0x000000000078e947 */ /* 0x000fea0003800000 */
[----:B------:R-:W-:-:S06]  /*145e0*/  ULOP3.LUT UR4, UR42, 0x2, URZ, 0xfc, !UPT ;  /* 0x000000022a047892 */ /* 0x000fcc000f8efc3f */
[----:B------:R-:W-:-:S05]  /*145f0*/  IMAD.U32 R0, RZ, RZ, UR4 ;  /* 0x00000004ff007e24 */ /* 0x000fca000f8e00ff */
[----:B------:R-:W-:-:S13]  /*14600*/  ISETP.NE.AND P0, PT, R0, 0x3, PT ;  /* 0x000000030000780c */ /* 0x000fda0003f05270 */
[----:B------:R-:W-:Y:S05]  /*14610*/  @!P0 BRA `(.L_x_2076) ;  /* 0x0000000000048947 */ /* 0x000fea0003800000 */
[----:B------:R-:W-:Y:S01]  /*14620*/  BPT.TRAP 0x1 ;  /* 0x000000040000795c */ /* 0x000fe20000300000 */
.L_x_2076:
[C---:B------:R-:W-:Y:S01]  /*14630*/  IMAD R5, R21.reuse, 0x8, R4 ;  /* 0x0000000815057824 */ /* 0x040fe200078e0204 */
[----:B------:R-:W-:Y:S01]  /*14640*/  SHF.L.U32 R0, R20, 0x1f, RZ ;  /* 0x0000001f14007819 */ /* 0x000fe200000006ff */
[----:B------:R-:W-:-:S03]  /*14650*/  VIADD R21, R21, 0x1 ;  /* 0x0000000115157836 */ /* 0x000fc60000000000 */
[----:B------:R-:W0:Y:S02]  /*14660*/  SYNCS.PHASECHK.TRANS64.TRYWAIT P1, [R5+URZ+0x22840], R0 ;  /* 0x02284000050075a7 */ /* 0x000e24000802017f */
[----:B------:R-:W-:-:S04]  /*14670*/  ISETP.NE.AND P2, PT, R21, 0x2, PT ;  /* 0x000000021500780c */ /* 0x000fc80003f45270 */
[----:B------:R-:W-:Y:S01]  /*14680*/  SEL R3, RZ, 0x1, P2 ;  /* 0x00000001ff037807 */ /* 0x000fe20001000000 */
[----:B0-----:R-:W-:Y:S08]  /*14690*/  @!P1 BRA `(.L_x_2077) ;  /* 0x0000002c00e09947 */ /* 0x001ff00003800000 */
.L_x_2171:
[----:B------:R-:W-:Y:S02]  /*146a0*/  SEL R21, R21, RZ, P2 ;  /* 0x000000ff15157207 */ /* 0x000fe40001000000 */
[----:B------:R-:W-:Y:S01]  /*146b0*/  LOP3.LUT R2, R20, R3, RZ, 0x3c, !PT ;  /* 0x0000000314027212 */ /* 0x000fe200078e3cff */
[----:B------:R-:W-:Y:S06]  /*146c0*/  @!P0 BRA `(.L_x_2078) ;  /* 0x0000000000048947 */ /* 0x000fec0003800000 */
[----:B------:R-:W-:Y:S01]  /*146d0*/  BPT.TRAP 0x1 ;  /* 0x000000040000795c */ /* 0x000fe20000300000 */
.L_x_2078:
[----:B------:R-:W-:Y:S01]  /*146e0*/  IMAD R21, R21, 0x8, R4 ;  /* 0x0000000815157824 */ /* 0x000fe200078e0204 */
[----:B------:R-:W-:-:S04]  /*146f0*/  SHF.L.U32 R2, R2, 0x1f, RZ ;  /* 0x0000001f02027819 */ /* 0x000fc800000006ff */
[----:B------:R-:W0:Y:S02]  /*14700*/  SYNCS.PHASECHK.TRANS64.TRYWAIT P1, [R21+URZ+0x22840], R2 ;  /* 0x02284002150075a7 */ /* 0x000e24000802017f */
[----:B0-----:R-:W-:Y:S05]  /*14710*/  @!P1 BRA `(.L_x_2079) ;  /* 0x0000002c00d49947 */ /* 0x001fea0003800000 */
.L_x_2172:
[----:B------:R-:W-:Y:S05]  /*14720*/  @!P0 BRA `(.L_x_2080) ;  /* 0x0000000000048947 */ /* 0x000fea0003800000 */
[----:B------:R-:W-:Y:S01]  /*14730*/  BPT.TRAP 0x1 ;  /* 0x000000040000795c */ /* 0x000fe20000300000 */
.L_x_2080:
[----:B------:R-:W0:Y:S02]  /*14740*/  SYNCS.PHASECHK.TRANS64.TRYWAIT P1, [R5+URZ+0x22860], R0 ;  /* 0x02286000050075a7 */ /* 0x000e24000802017f */
[----:B0-----:R-:W-:Y:S05]  /*14750*/  @!P1 BRA `(.L_x_2081) ;  /* 0x0000002c00d89947 */ /* 0x001fea0003800000 */
.L_x_2173:
[----:B------:R-:W-:Y:S05]  /*14760*/  @!P0 BRA `(.L_x_2082) ;  /* 0x0000000000048947 */ /* 0x000fea0003800000 */
[----:B------:R-:W-:Y:S01]  /*14770*/  BPT.TRAP 0x1 ;  /* 0x000000040000795c */ /* 0x000fe20000300000 */
.L_x_2082:
[----:B------:R0:W0:Y:S02]  /*14780*/  SYNCS.PHASECHK.TRANS64.TRYWAIT P0, [R21+URZ+0x22860], R2 ;  /* 0x02286002150075a7 */ /* 0x000024000800017f */
[----:B0-----:R-:W-:Y:S05]  /*14790*/  @!P0 NANOSLEEP.SYNCS 0x989680 ;  /* 0x009896800000895d */ /* 0x001fea0003900000 */
[----:B------:R-:W0:Y:S02]  /*147a0*/  @!P0 SYNCS.PHASECHK.TRANS64 P0, [R21+URZ+0x22860], R2 ;  /* 0x02286002150085a7 */ /* 0x000e24000800007f */
[----:B0-----:R-:W-:Y:S05]  /*147b0*/  @!P0 BRA `(.L_x_2082) ;  /* 0xfffffffc00f08947 */ /* 0x001fea000383ffff */
.L_x_1941:
[----:B------:R-:W-:Y:S05]  /*147c0*/  BSYNC B6 ;  /* 0x0000000000067941 */ /* 0x000fea0003800000 */
.L_x_1938:
[----:B------:R-:W-:Y:S05]  /*147d0*/  EXIT ;  /* 0x000000000000794d */ /* 0x000fea0003800000 */
.L_x_1951:
[----:B0-----:R-:W-:-:S04]  /*147e0*/  IMAD.U32 R5, RZ, RZ, UR38 ;  /* 0x00000026ff057e24 */ /* 0x001fc8000f8e00ff */
[----:B------:R0:W1:Y:S03]  /*147f0*/  SYNCS.PHASECHK.TRANS64.TRYWAIT P0, [R5+URZ+0x22800], R2 ;  /* 0x02280002050075a7 */ /* 0x000066000800017f */
[----:B-1----:R-:W-:Y:S05]  /*14800*/  @!P0 NANOSLEEP.SYNCS 0x989680 ;  /* 0x009896800000895d */ /* 0x002fea0003900000 */
[----:B------:R-:W1:Y:S02]  /*14810*/  @!P0 SYNCS.PHASECHK.TRANS64 P0, [R5+URZ+0x22800], R2 ;  /* 0x02280002050085a7 */ /* 0x000e64000800007f */
[----:B-1----:R-:W-:Y:S05]  /*14820*/  @!P0 BRA `(.L_x_1951) ;  /* 0xfffffffc00ec8947 */ /* 0x002fea000383ffff */
[----:B------:R-:W-:Y:S05]  /*14830*/  BRA `(.L_x_2083) ;  /* 0xfffffed000307947 */ /* 0x000fea000383ffff */
.L_x_1955:
[----:B0-----:R-:W-:-:S04]  /*14840*/  IMAD.U32 R5, RZ, RZ, UR38 ;  /* 0x00000026ff057e24 */ /* 0x001fc8000f8e00ff */
[----:B------:R0:W1:Y:S03]  /*14850*/  SYNCS.PHASECHK.TRANS64.TRYWAIT P0, [R5+URZ+0x22830], R2 ;  /* 0x02283002050075a7 */ /* 0x000066000800017f */
[----:B-1----:R-:W-:Y:S05]  /*14860*/  @!P0 NANOSLEEP.SYNCS 0x989680 ;  /* 0x009896800000895d */ /* 0x002fea0003900000 */
[----:B------:R-:W1:Y:S02]  /*14870*/  @!P0 SYNCS.PHASECHK.TRANS64 P0, [R5+URZ+0x22830], R2 ;  /* 0x02283002050085a7 */ /* 0x000e64000800007f */
[----:B-1----:R-:W-:Y:S05]  /*14880*/  @!P0 BRA `(.L_x_1955) ;  /* 0xfffffffc00ec8947 */ /* 0x002fea000383ffff */
[----:B------:R-:W-:Y:S05]  /*14890*/  BRA `(.L_x_1954) ;  /* 0xfffffed000507947 */ /* 0x000fea000383ffff */
.L_x_1968:
[----:B0-----:R-:W-:-:S04]  /*148a0*/  IMAD.U32 R9, RZ, RZ, UR38 ;  /* 0x00000026ff097e24 */ /* 0x001fc8000f8e00ff */
[----:B------:R0:W1:Y:S03]  /*148b0*/  SYNCS.PHASECHK.TRANS64.TRYWAIT P0, [R9+URZ+0x22850], R2 ;  /* 0x02285002090075a7 */ /* 0x000066000800017f */
[----:B-1----:R-:W-:Y:S05]  /*148c0*/  @!P0 NANOSLEEP.SYNCS 0x989680 ;  /* 0x009896800000895d */ /* 0x002fea0003900000 */
[----:B------:R-:W1:Y:S02]  /*148d0*/  @!P0 SYNCS.PHASECHK.TRANS64 P0, [R9+URZ+0x22850], R2 ;  /* 0x02285002090085a7 */ /* 0x000e64000800007f */
[----:B-1----:R-:W-:Y:S05]  /*148e0*/  @!P0 BRA `(.L_x_1968) ;  /* 0xfffffffc00ec8947 */ /* 0x002fea000383ffff */
[----:B------:R-:W-:Y:S05]  /*148f0*/  BRA `(.L_x_1967) ;  /* 0xfffffef800f07947 */ /* 0x000fea000383ffff */
.L_x_1977:
[----:B-1----:R-:W-:-:S04]  /*14900*/  IMAD.U32 R13, RZ, RZ, UR28 ;  /* 0x0000001cff0d7e24 */ /* 0x002fc8000f8e00ff */
[----:B------:R1:W2:Y:S03]  /*14910*/  SYNCS.PHASECHK.TRANS64.TRYWAIT P0, [R13+URZ+0x22830], R8 ;  /* 0x022830080d0075a7 */ /* 0x0002a6000800017f */
[----:B--2---:R-:W-:Y:S05]  /*14920*/  @!P0 NANOSLEEP.SYNCS 0x989680 ;  /* 0x009896800000895d */ /* 0x004fea0003900000 */
[----:B------:R-:W2:Y:S02]  /*14930*/  @!P0 SYNCS.PHASECHK.TRANS64 P0, [R13+URZ+0x22830], R8 ;  /* 0x022830080d0085a7 */ /* 0x000ea4000800007f */
[----:B--2---:R-:W-:Y:S05]  /*14940*/  @!P0 BRA `(.L_x_1977) ;  /* 0xfffffffc00ec8947 */ /* 0x004fea000383ffff */
[----:B------:R-:W-:Y:S05]  /*14950*/  BRA `(.L_x_1976) ;  /* 0xffffff0000ac7947 */ /* 0x000fea000383ffff */
.L_x_1990:
[----:B0-----:R-:W-:-:S04]  /*14960*/  MOV R11, UR28 ;  /* 0x0000001c000b7c02 */ /* 0x001fc80008000f00 */
[----:B------:R0:W1:Y:S03]  /*14970*/  SYNCS.PHASECHK.TRANS64.TRYWAIT P0, [R11+URZ+0x22850], R8 ;  /* 0x022850080b0075a7 */ /* 0x000066000800017f */
[----:B-1----:R-:W-:Y:S05]  /*14980*/  @!P0 NANOSLEEP.SYNCS 0x989680 ;  /* 0x009896800000895d */ /* 0x002fea0003900000 */
[----:B------:R-:W1:Y:S02]  /*14990*/  @!P0 SYNCS.PHASECHK.TRANS64 P0, [R11+URZ+0x22850], R8 ;  /* 0x022850080b0085a7 */ /* 0x000e64000800007f */
[----:B-1----:R-:W-:Y:S05]  /*149a0*/  @!P0 BRA `(.L_x_1990) ;  /* 0xfffffffc00ec8947 */ /* 0x002fea000383ffff */
[----:B------:R-:W-:Y:S05]  /*149b0*/  BRA `(.L_x_1989) ;  /* 0xffffff3400087947 */ /* 0x000fea000383ffff */
.L_x_2000:
[----:B-1----:R-:W-:-:S04]  /*149c0*/  IMAD.U32 R13, RZ, RZ, UR28 ;  /* 0x0000001cff0d7e24 */ /* 0x002fc8000f8e00ff */
[----:B------:R1:W2:Y:S03]  /*149d0*/  SYNCS.PHASECHK.TRANS64.TRYWAIT P1, [R13+URZ+0x22830], R8 ;  /* 0x022830080d0075a7 */ /* 0x0002a6000802017f */
[----:B--2---:R-:W-:Y:S05]  /*149e0*/  @!P1 NANOSLEEP.SYNCS 0x989680 ;  /* 0x009896800000995d */ /* 0x004fea0003900000 */
[----:B------:R-:W2:Y:S02]  /*149f0*/  @!P1 SYNCS.PHASECHK.TRANS64 P1, [R13+URZ+0x22830], R8 ;  /* 0x022830080d0095a7 */ /* 0x000ea4000802007f */
[----:B--2---:R-:W-:Y:S05]  /*14a00*/  @!P1 BRA `(.L_x_2000) ;  /* 0xfffffffc00ec9947 */ /* 0x004fea000383ffff */
[----:B------:R-:W-:Y:S05]  /*14a10*/  BRA `(.L_x_1999) ;  /* 0xffffff3800c07947 */ /* 0x000fea000383ffff */
.L_x_2005:
[----:B0-----:R-:W-:-:S04]  /*14a20*/  IMAD.U32 R11, RZ, RZ, UR28 ;  /* 0x0000001cff0b7e24 */ /* 0x001fc8000f8e00ff */
[----:B------:R0:W1:Y:S03]  /*14a30*/  SYNCS.PHASECHK.TRANS64.TRYWAIT P1, [R11+URZ+0x22850], R8 ;  /* 0x022850080b0075a7 */ /* 0x000066000802017f */
[----:B-1----:R-:W-:Y:S05]  /*14a40*/  @!P1 NANOSLEEP.SYNCS 0x989680 ;  /* 0x009896800000995d */ /* 0x002fea0003900000 */
[----:B------:R-:W1:Y:S02]  /*14a50*/  @!P1 SYNCS.PHASECHK.TRANS64 P1, [R11+URZ+0x22850], R8 ;  /* 0x022850080b0095a7 */ /* 0x000e64000802007f */
[----:B-1----:R-:W-:Y:S05]  /*14a60*/  @!P1 BRA `(.L_x_2005) ;  /* 0xfffffffc00ec9947 */ /* 0x002fea000383ffff */
[----:B------:R-:W-:Y:S05]  /*14a70*/  BRA `(.L_x_2004) ;  /* 0xffffff5800647947 */ /* 0x000fea000383ffff */
.L_x_2012:
[----:B-1----:R-:W-:-:S04]  /*14a80*/  IMAD.U32 R13, RZ, RZ, UR26 ;  /* 0x0000001aff0d7e24 */ /* 0x002fc8000f8e00ff */
[----:B------:R1:W2:Y:S03]  /*14a90*/  SYNCS.PHASECHK.TRANS64.TRYWAIT P0, [R13+URZ+0x22830], R8 ;  /* 0x022830080d0075a7 */ /* 0x0002a6000800017f */
[----:B--2---:R-:W-:Y:S05]  /*14aa0*/  @!P0 NANOSLEEP.SYNCS 0x989680 ;  /* 0x009896800000895d */ /* 0x004fea0003900000 */
[----:B------:R-:W2:Y:S02]  /*14ab0*/  @!P0 SYNCS.PHASECHK.TRANS64 P0, [R13+URZ+0x22830], R8 ;  /* 0x022830080d0085a7 */ /* 0x000ea4000800007f */
[----:B--2---:R-:W-:Y:S05]  /*14ac0*/  @!P0 BRA `(.L_x_2012) ;  /* 0xfffffffc00ec8947 */ /* 0x004fea000383ffff */
[----:B------:R-:W-:Y:S05]  /*14ad0*/  BRA `(.L_x_2011) ;  /* 0xffffff5c00747947 */ /* 0x000fea000383ffff */
.L_x_2025:
[----:B0-----:R-:W-:-:S04]  /*14ae0*/  IMAD.U32 R11, RZ, RZ, UR26 ;  /* 0x0000001aff0b7e24 */ /* 0x001fc8000f8e00ff */
[----:B------:R0:W1:Y:S03]  /*14af0*/  SYNCS.PHASECHK.TRANS64.TRYWAIT P0, [R11+URZ+0x22850], R8 ;  /* 0x022850080b0075a7 */ /* 0x000066000800017f */
[----:B-1----:R-:W-:Y:S05]  /*14b00*/  @!P0 NANOSLEEP.SYNCS 0x989680 ;  /* 0x009896800000895d */ /* 0x002fea0003900000 */
[----:B------:R-:W1:Y:S02]  /*14b10*/  @!P0 SYNCS.PHASECHK.TRANS64 P0, [R11+URZ+0x22850], R8 ;  /* 0x022850080b0085a7 */ /* 0x000e64000800007f */
[----:B-1----:R-:W-:Y:S05]  /*14b20*/  @!P0 BRA `(.L_x_2025) ;  /* 0xfffffffc00ec8947 */ /* 0x002fea000383ffff */
[----:B------:R-:W-:Y:S05]  /*14b30*/  BRA `(.L_x_2024) ;  /* 0xffffff8c00c07947 */ /* 0x000fea000383ffff */
.L_x_2044:
[----:B------:R-:W-:Y:S02]  /*14b40*/  IMAD.MOV.U32 R13, RZ, RZ, R16 ;  /* 0x000000ffff0d7224 */ /* 0x000fe400078e0010 */
[----:B------:R-:W-:Y:S02]  /*14b50*/  IMAD.MOV.U32 R12, RZ, RZ, RZ ;  /* 0x000000ffff0c7224 */ /* 0x000fe400078e00ff */
[----:B------:R-:W-:Y:S02]  /*14b60*/  IMAD.MOV.U32 R11, RZ, RZ, 0x1f ;  /* 0x0000001fff0b7424 */ /* 0x000fe400078e00ff */
[----:B------:R-:W-:-:S07]  /*14b70*/  IMAD.MOV.U32 R15, RZ, RZ, -0x1 ;  /* 0xffffffffff0f7424 */ /* 0x000fce00078e00ff */
[----:B-----5:R-:W-:Y:S05]  /*14b80*/  WARPSYNC.COLLECTIVE R15, `(.L_x_2084) ;  /* 0x000000000f087348 */ /* 0x020fea0003c00000 */
[----:B------:R0:W1:Y:S02]  /*14b90*/  SHFL.IDX P6, R14, R13, R12, R11 ;  /* 0x0000000c0d0e7389 */ /* 0x00006400000c000b */
[----:B01---5:R-:W-:Y:S01]  /*14ba0*/  ENDCOLLECTIVE ;  /* 0x000000000000791b */ /* 0x023fe20003800000 */
.L_x_2084:
[----:B------:R-:W-:Y:S05]  /*14bb0*/  BRA `(.L_x_2085) ;  /* 0xffffffd000947947 */ /* 0x000fea000383ffff */
.L_x_2046:
[----:B0-----:R-:W-:-:S04]  /*14bc0*/  IMAD.U32 R3, RZ, RZ, UR47 ;  /* 0x0000002fff037e24 */ /* 0x001fc8000f8e00ff */
[----:B------:R0:W1:Y:S03]  /*14bd0*/  SYNCS.PHASECHK.TRANS64.TRYWAIT P0, [R3+URZ+0x22840], R0 ;  /* 0x02284000030075a7 */ /* 0x000066000800017f */
[----:B-1----:R-:W-:Y:S05]  /*14be0*/  @!P0 NANOSLEEP.SYNCS 0x989680 ;  /* 0x009896800000895d */ /* 0x002fea0003900000 */
[----:B------:R-:W1:Y:S02]  /*14bf0*/  @!P0 SYNCS.PHASECHK.TRANS64 P0, [R3+URZ+0x22840], R0 ;  /* 0x02284000030085a7 */ /* 0x000e64000800007f */
[----:B-1----:R-:W-:Y:S05]  /*14c00*/  @!P0 BRA `(.L_x_2046) ;  /* 0xfffffffc00ec8947 */ /* 0x002fea000383ffff */
[----:B------:R-:W-:Y:S05]  /*14c10*/  BRA `(.L_x_2086) ;  /* 0xffffffd000d87947 */ /* 0x000fea000383ffff */
.L_x_2047:
        /* <DEDUP_REMOVED lines=8> */
.L_x_2088:
[----:B------:R-:W-:Y:S05]  /*14ca0*/  BSYNC B0 ;  /* 0x0000000000007941 */ /* 0x000fea0003800000 */
.L_x_2087:
[----:B------:R-:W-:Y:S01]  /*14cb0*/  IMAD.MOV.U32 R13, RZ, RZ, R3 ;  /* 0x000000ffff0d7224 */ /* 0x000fe200078e0003 */
[----:B------:R-:W-:Y:S01]  /*14cc0*/  @P0 LEA R7, R17, UR47, 0x1 ;  /* 0x0000002f11070c11 */ /* 0x000fe2000f8e08ff */
[----:B------:R-:W-:Y:S02]  /*14cd0*/  IMAD.MOV.U32 R12, RZ, RZ, RZ ;  /* 0x000000ffff0c7224 */ /* 0x000fe400078e00ff */
[----:B------:R-:W-:Y:S02]  /*14ce0*/  IMAD.MOV.U32 R11, RZ, RZ, 0x181f ;  /* 0x0000181fff0b7424 */ /* 0x000fe400078e00ff */
[----:B------:R-:W-:Y:S02]  /*14cf0*/  IMAD.MOV.U32 R15, RZ, RZ, -0x1 ;  /* 0xffffffffff0f7424 */ /* 0x000fe400078e00ff */
[----:B------:R-:W-:-:S07]  /*14d00*/  IMAD.MOV.U32 R4, RZ, RZ, R14 ;  /* 0x000000ffff047224 */ /* 0x000fce00078e000e */
[----:B------:R-:W-:Y:S05]  /*14d10*/  WARPSYNC.COLLECTIVE R15, `(.L_x_2089) ;  /* 0x000000000f087348 */ /* 0x000fea0003c00000 */
[----:B------:R0:W1:Y:S02]  /*14d20*/  SHFL.IDX P6, R14, R13, R12, R11 ;  /* 0x0000000c0d0e7389 */ /* 0x00006400000c000b */
[----:B01----:R-:W-:Y:S01]  /*14d30*/  ENDCOLLECTIVE ;  /* 0x000000000000791b */ /* 0x003fe20003800000 */
.L_x_2089:
[----:B------:R-:W-:Y:S01]  /*14d40*/  IMAD.MOV.U32 R13, RZ, RZ, R0 ;  /* 0x000000ffff0d7224 */ /* 0x000fe200078e0000 */
[----:B------:R-:W-:Y:S02]  /*14d50*/  MOV R12, 0x1 ;  /* 0x00000001000c7802 */ /* 0x000fe40000000f00 */
[----:B------:R-:W-:-:S05]  /*14d60*/  @P0 LEA R14, P1, R24, R14, 0x1 ;  /* 0x0000000e180e0211 */ /* 0x000fca00078208ff */
[----:B------:R-:W-:Y:S02]  /*14d70*/  @P0 IMAD.X R5, RZ, RZ, R4, P1 ;  /* 0x000000ffff050224 */ /* 0x000fe400008e0604 */
[----:B------:R-:W-:-:S07]  /*14d80*/  @P0 IMAD.MOV.U32 R4, RZ, RZ, R14 ;  /* 0x000000ffff040224 */ /* 0x000fce00078e000e */
[----:B------:R-:W-:Y:S05]  /*14d90*/  WARPSYNC.COLLECTIVE R15, `(.L_x_2090) ;  /* 0x000000000f087348 */ /* 0x000fea0003c00000 */
[----:B------:R0:W1:Y:S02]  /*14da0*/  SHFL.IDX P6, R14, R13, R12, R11 ;  /* 0x0000000c0d0e7389 */ /* 0x00006400000c000b */
[----:B01----:R-:W-:Y:S01]  /*14db0*/  ENDCOLLECTIVE ;  /* 0x000000000000791b */ /* 0x003fe20003800000 */
.L_x_2090:
        /* <DEDUP_REMOVED lines=11> */
.L_x_2091:
[----:B------:R-:W-:Y:S02]  /*14e70*/  IMAD.MOV.U32 R13, RZ, RZ, R0 ;  /* 0x000000ffff0d7224 */ /* 0x000fe400078e0000 */
[----:B------:R-:W-:Y:S01]  /*14e80*/  IMAD.MOV.U32 R12, RZ, RZ, 0x2 ;  /* 0x00000002ff0c7424 */ /* 0x000fe200078e00ff */
[----:B------:R-:W-:-:S13]  /*14e90*/  @P0 LEA R4, P1, R24, R14, 0x1 ;  /* 0x0000000e18040211 */ /* 0x000fda00078208ff */
[----:B------:R-:W-:Y:S05]  /*14ea0*/  WARPSYNC.COLLECTIVE R15, `(.L_x_2092) ;  /* 0x000000000f087348 */ /* 0x000fea0003c00000 */
[----:B------:R0:W1:Y:S02]  /*14eb0*/  SHFL.IDX P6, R14, R13, R12, R11 ;  /* 0x0000000c0d0e7389 */ /* 0x00006400000c000b */
[----:B01----:R-:W-:Y:S01]  /*14ec0*/  ENDCOLLECTIVE ;  /* 0x000000000000791b */ /* 0x003fe20003800000 */
.L_x_2092:
        /* <DEDUP_REMOVED lines=12> */
.L_x_2093:
[----:B------:R-:W-:Y:S02]  /*14f90*/  IMAD.MOV.U32 R13, RZ, RZ, R0 ;  /* 0x000000ffff0d7224 */ /* 0x000fe400078e0000 */
[----:B------:R-:W-:Y:S01]  /*14fa0*/  IMAD.MOV.U32 R12, RZ, RZ, 0x3 ;  /* 0x00000003ff0c7424 */ /* 0x000fe200078e00ff */
[----:B------:R-:W-:-:S13]  /*14fb0*/  @P0 LEA R4, P1, R24, R14, 0x1 ;  /* 0x0000000e18040211 */ /* 0x000fda00078208ff */
[----:B------:R-:W-:Y:S05]  /*14fc0*/  WARPSYNC.COLLECTIVE R15, `(.L_x_2094) ;  /* 0x000000000f087348 */ /* 0x000fea0003c00000 */
[----:B------:R0:W1:Y:S02]  /*14fd0*/  SHFL.IDX P6, R14, R13, R12, R11 ;  /* 0x0000000c0d0e7389 */ /* 0x00006400000c000b */
[----:B01----:R-:W-:Y:S01]  /*14fe0*/  ENDCOLLECTIVE ;  /* 0x000000000000791b */ /* 0x003fe20003800000 */
.L_x_2094:
        /* <DEDUP_REMOVED lines=12> */
.L_x_2095:
[----:B------:R-:W-:Y:S02]  /*150b0*/  IMAD.MOV.U32 R13, RZ, RZ, R0 ;  /* 0x000000ffff0d7224 */ /* 0x000fe400078e0000 */
[----:B------:R-:W-:Y:S01]  /*150c0*/  IMAD.MOV.U32 R12, RZ, RZ, 0x4 ;  /* 0x00000004ff0c7424 */ /* 0x000fe200078e00ff */
[----:B------:R-:W-:-:S13]  /*150d0*/  @P0 LEA R4, P1, R24, R14, 0x1 ;  /* 0x0000000e18040211 */ /* 0x000fda00078208ff */
[----:B------:R-:W-:Y:S05]  /*150e0*/  WARPSYNC.COLLECTIVE R15, `(.L_x_2096) ;  /* 0x000000000f087348 */ /* 0x000fea0003c00000 */
[----:B------:R0:W1:Y:S02]  /*150f0*/  SHFL.IDX P6, R14, R13, R12, R11 ;  /* 0x0000000c0d0e7389 */ /* 0x00006400000c000b */
[----:B01----:R-:W-:Y:S01]  /*15100*/  ENDCOLLECTIVE ;  /* 0x000000000000791b */ /* 0x003fe20003800000 */
.L_x_2096:
        /* <DEDUP_REMOVED lines=12> */
.L_x_2097:
[----:B------:R-:W-:Y:S02]  /*151d0*/  IMAD.MOV.U32 R13, RZ, RZ, R0 ;  /* 0x000000ffff0d7224 */ /* 0x000fe400078e0000 */
[----:B------:R-:W-:Y:S01]  /*151e0*/  IMAD.MOV.U32 R12, RZ, RZ, 0x5 ;  /* 0x00000005ff0c7424 */ /* 0x000fe200078e00ff */
[----:B------:R-:W-:-:S13]  /*151f0*/  @P0 LEA R4, P1, R24, R14, 0x1 ;  /* 0x0000000e18040211 */ /* 0x000fda00078208ff */
[----:B------:R-:W-:Y:S05]  /*15200*/  WARPSYNC.COLLECTIVE R15, `(.L_x_2098) ;  /* 0x000000000f087348 */ /* 0x000fea0003c00000 */
[----:B------:R0:W1:Y:S02]  /*15210*/  SHFL.IDX P6, R14, R13, R12, R11 ;  /* 0x0000000c0d0e7389 */ /* 0x00006400000c000b */
[----:B01----:R-:W-:Y:S01]  /*15220*/  ENDCOLLECTIVE ;  /* 0x000000000000791b */ /* 0x003fe20003800000 */
.L_x_2098:
[----:B------:R-:W-:-:S05]  /*15230*/  @P0 IMAD.X R5, RZ, RZ, R6, P1 ;  /* 0x000000ffff050224 */ /* 0x000fca00008e0606 */
[----:B------:R-:W-:Y:S01]  /*15240*/  @!PT LDS RZ, [RZ] ;  /* 0x00000000fffff984 */ /* 0x000fe20000000800 */
[----:B------:R-:W-:Y:S01]  /*15250*/  @!PT LDS RZ, [RZ] ;  /* 0x00000000fffff984 */ /* 0x000fe20000000800 */
[----:B------:R-:W-:Y:S01]  /*15260*/  @!PT LDS RZ, [RZ] ;  /* 0x00000000fffff984 */ /* 0x000fe20000000800 */
[----:B------:R0:W-:Y:S01]  /*15270*/  @P0 LDGSTS.E.BYPASS.LTC128B.128 [R7+0x1e400], desc[UR36][R4.64], !P2 ;  /* 0x1e40000004070fae */ /* 0x0001e2000d101d64 */
[----:B------:R-:W-:Y:S01]  /*15280*/  MOV R13, R3 ;  /* 0x00000003000d7202 */ /* 0x000fe20000000f00 */
[----:B------:R-:W-:-:S07]  /*15290*/  IMAD.MOV.U32 R6, RZ, RZ, R14 ;  /* 0x000000ffff067224 */ /* 0x000fce00078e000e */
[----:B0-----:R-:W-:Y:S05]  /*152a0*/  WARPSYNC.COLLECTIVE R15, `(.L_x_2099) ;  /* 0x000000000f087348 */ /* 0x001fea0003c00000 */
[----:B------:R1:W2:Y:S02]  /*152b0*/  SHFL.IDX P6, R14, R13, R12, R11 ;  /* 0x0000000c0d0e7389 */ /* 0x0002a400000c000b */
[----:B012---:R-:W-:Y:S01]  /*152c0*/  ENDCOLLECTIVE ;  /* 0x000000000000791b */ /* 0x007fe20003800000 */
.L_x_2099:
[----:B------:R-:W-:Y:S05]  /*152d0*/  BRA `(.L_x_2100) ;  /* 0xffffffd0004c7947 */ /* 0x000fea000383ffff */
.L_x_2050:
[----:B------:R-:W-:Y:S02]  /*152e0*/  IMAD.MOV.U32 R13, RZ, RZ, R6 ;  /* 0x000000ffff0d7224 */ /* 0x000fe400078e0006 */
[----:B------:R-:W-:Y:S02]  /*152f0*/  IMAD.MOV.U32 R12, RZ, RZ, RZ ;  /* 0x000000ffff0c7224 */ /* 0x000fe400078e00ff */
[----:B------:R-:W-:Y:S02]  /*15300*/  IMAD.MOV.U32 R11, RZ, RZ, 0x181f ;  /* 0x0000181fff0b7424 */ /* 0x000fe400078e00ff */
[----:B------:R-:W-:Y:S02]  /*15310*/  IMAD.MOV.U32 R15, RZ, RZ, -0x1 ;  /* 0xffffffffff0f7424 */ /* 0x000fe400078e00ff */
[----:B------:R-:W-:-:S07]  /*15320*/  VIADD R0, R27, UR40 ;  /* 0x000000281b007c36 */ /* 0x000fce0008000000 */
[----:B------:R-:W-:Y:S05]  /*15330*/  WARPSYNC.COLLECTIVE R15, `(.L_x_2101) ;  /* 0x000000000f087348 */ /* 0x000fea0003c00000 */
[----:B------:R0:W1:Y:S02]  /*15340*/  SHFL.IDX P6, R14, R13, R12, R11 ;  /* 0x0000000c0d0e7389 */ /* 0x00006400000c000b */
[----:B01----:R-:W-:Y:S01]  /*15350*/  ENDCOLLECTIVE ;  /* 0x000000000000791b */ /* 0x003fe20003800000 */
.L_x_2101:
[----:B------:R-:W-:Y:S02]  /*15360*/  VIADD R8, R0, 0x10 ;  /* 0x0000001000087836 */ /* 0x000fe40000000000 */
[----:B------:R-:W-:Y:S02]  /*15370*/  IMAD.MOV.U32 R13, RZ, RZ, R7 ;  /* 0x000000ffff0d7224 */ /* 0x000fe400078e0007 */
[----:B------:R-:W-:-:S07]  /*15380*/  IMAD.MOV.U32 R4, RZ, RZ, R14 ;  /* 0x000000ffff047224 */ /* 0x000fce00078e000e */
[----:B------:R-:W-:Y:S05]  /*15390*/  WARPSYNC.COLLECTIVE R15, `(.L_x_2102) ;  /* 0x000000000f087348 */ /* 0x000fea0003c00000 */
[----:B------:R0:W1:Y:S02]  /*153a0*/  SHFL.IDX P6, R14, R13, R12, R11 ;  /* 0x0000000c0d0e7389 */ /* 0x00006400000c000b */
[----:B01----:R-:W-:Y:S01]  /*153b0*/  ENDCOLLECTIVE ;  /* 0x000000000000791b */ /* 0x003fe20003800000 */
.L_x_2102:
[----:B------:R-:W-:Y:S02]  /*153c0*/  ULDC UR4, c[0x0][0x288] ;  /* 0x0000a20000047ab9 */ /* 0x000fe40000000800 */
[----:B------:R-:W-:-:S05]  /*153d0*/  IMAD R3, R3, UR4, RZ ;  /* 0x0000000403037c24 */ /* 0x000fca000f8e02ff */
[----:B------:R-:W-:Y:S02]  /*153e0*/  ISETP.GE.AND P0, PT, R0, R3, PT ;  /* 0x000000030000720c */ /* 0x000fe40003f06270 */
[----:B------:R-:W-:Y:S01]  /*153f0*/  MOV R13, R6 ;  /* 0x00000006000d7202 */ /* 0x000fe20000000f00 */
[----:B------:R-:W-:-:S10]  /*15400*/  IMAD.MOV.U32 R12, RZ, RZ, 0x1 ;  /* 0x00000001ff0c7424 */ /* 0x000fd400078e00ff */
[----:B------:R-:W-:Y:S02]  /*15410*/  @!P0 LEA R9, R17, UR47, 0x1 ;  /* 0x0000002f11098c11 */ /* 0x000fe4000f8e08ff */
[----:B------:R-:W-:-:S05]  /*15420*/  @!P0 LEA R14, P2, R24, R14, 0x1 ;  /* 0x0000000e180e8211 */ /* 0x000fca00078408ff */
[----:B------:R-:W-:Y:S02]  /*15430*/  @!P0 IMAD.X R5, RZ, RZ, R4, P2 ;  /* 0x000000ffff058224 */ /* 0x000fe400010e0604 */
[----:B------:R-:W-:-:S07]  /*15440*/  @!P0 IMAD.MOV.U32 R4, RZ, RZ, R14 ;  /* 0x000000ffff048224 */ /* 0x000fce00078e000e */
[----:B------:R-:W-:Y:S05]  /*15450*/  WARPSYNC.COLLECTIVE R15, `(.L_x_2103) ;  /* 0x000000000f087348 */ /* 0x000fea0003c00000 */
[----:B------:R0:W1:Y:S02]  /*15460*/  SHFL.IDX P6, R14, R13, R12, R11 ;  /* 0x0000000c0d0e7389 */ /* 0x00006400000c000b */
[----:B01----:R-:W-:Y:S01]  /*15470*/  ENDCOLLECTIVE ;  /* 0x000000000000791b */ /* 0x003fe20003800000 */
.L_x_2103:
[----:B------:R-:W-:Y:S01]  /*15480*/  @!PT LDS RZ, [RZ] ;  /* 0x00000000fffff984 */ /* 0x000fe20000000800 */
[----:B------:R-:W-:Y:S01]  /*15490*/  @!PT LDS RZ, [RZ] ;  /* 0x00000000fffff984 */ /* 0x000fe20000000800 */
[----:B------:R-:W-:Y:S01]  /*154a0*/  @!PT LDS RZ, [RZ] ;  /* 0x00000000fffff984 */ /* 0x000fe20000000800 */
[----:B------:R0:W-:Y:S01]  /*154b0*/  @!P0 LDGSTS.E.BYPASS.LTC128B.128 [R9+0x18400], desc[UR36][R4.64], !P1 ;  /* 0x1840000004098fae */ /* 0x0001e2000c901d64 */
[----:B------:R-:W-:Y:S01]  /*154c0*/  ISETP.GE.AND P0, PT, R8, R3, PT ;  /* 0x000000030800720c */ /* 0x000fe20003f06270 */
[----:B------:R-:W-:-:S12]  /*154d0*/  IMAD.MOV.U32 R13, RZ, RZ, R7 ;  /* 0x000000ffff0d7224 */ /* 0x000fd800078e0007 */
[----:B------:R-:W-:Y:S01]  /*154e0*/  @!P0 LEA R21, R17, UR47, 0x1 ;  /* 0x0000002f11158c11 */ /* 0x000fe2000f8e08ff */
[----:B0-----:R-:W-:-:S07]  /*154f0*/  IMAD.MOV.U32 R8, RZ, RZ, R14 ;  /* 0x000000ffff087224 */ /* 0x001fce00078e000e */
[----:B------:R-:W-:Y:S05]  /*15500*/  WARPSYNC.COLLECTIVE R15, `(.L_x_2104) ;  /* 0x000000000f087348 */ /* 0x000fea0003c00000 */
[----:B------:R0:W1:Y:S02]  /*15510*/  SHFL.IDX P6, R14, R13, R12, R11 ;  /* 0x0000000c0d0e7389 */ /* 0x00006400000c000b */
[----:B01----:R-:W-:Y:S01]  /*15520*/  ENDCOLLECTIVE ;  /* 0x000000000000791b */ /* 0x003fe20003800000 */
.L_x_2104:
[----:B------:R-:W-:Y:S02]  /*15530*/  IMAD.MOV.U32 R13, RZ, RZ, R6 ;  /* 0x000000ffff0d7224 */ /* 0x000fe400078e0006 */
[----:B------:R-:W-:Y:S01]  /*15540*/  IMAD.MOV.U32 R12, RZ, RZ, 0x2 ;  /* 0x00000002ff0c7424 */ /* 0x000fe200078e00ff */
[----:B------:R-:W-:-:S13]  /*15550*/  @!P0 LEA R4, P2, R24, R14, 0x1 ;  /* 0x0000000e18048211 */ /* 0x000fda00078408ff */
[----:B------:R-:W-:Y:S05]  /*15560*/  WARPSYNC.COLLECTIVE R15, `(.L_x_2105) ;  /* 0x000000000f087348 */ /* 0x000fea0003c00000 */
[----:B------:R0:W1:Y:S02]  /*15570*/  SHFL.IDX P6, R14, R13, R12, R11 ;  /* 0x0000000c0d0e7389 */ /* 0x00006400000c000b */
[----:B01----:R-:W-:Y:S01]  /*15580*/  ENDCOLLECTIVE ;  /* 0x000000000000791b */ /* 0x003fe20003800000 */
.L_x_2105:
[----:B------:R-:W-:Y:S02]  /*15590*/  @!P0 IMAD.X R5, RZ, RZ, R8, P2 ;  /* 0x000000ffff058224 */ /* 0x000fe400010e0608 */
[----:B------:R-:W-:-:S03]  /*155a0*/  VIADD R8, R0, 0x20 ;  /* 0x0000002000087836 */ /* 0x000fc60000000000 */
[----:B------:R-:W-:Y:S01]  /*155b0*/  @!PT LDS RZ, [RZ] ;  /* 0x00000000fffff984 */ /* 0x000fe20000000800 */
[----:B------:R-:W-:Y:S01]  /*155c0*/  @!PT LDS RZ, [RZ] ;  /* 0x00000000fffff984 */ /* 0x000fe20000000800 */
[----:B------:R-:W-:Y:S01]  /*155d0*/  @!PT LDS RZ, [RZ] ;  /* 0x00000000fffff984 */ /* 0x000fe20000000800 */
[----:B------:R0:W-:Y:S02]  /*155e0*/  @!P0 LDGSTS.E.BYPASS.LTC128B.128 [R21+0x18c00], desc[UR36][R4.64], !P1 ;  /* 0x18c0000004158fae */ /* 0x0001e4000c901d64 */
[----:B------:R-:W-:Y:S01]  /*155f0*/  ISETP.GE.AND P0, PT, R8, R3, PT ;  /* 0x000000030800720c */ /* 0x000fe20003f06270 */
[----:B------:R-:W-:-:S12]  /*15600*/  IMAD.MOV.U32 R13, RZ, RZ, R7 ;  /* 0x000000ffff0d7224 */ /* 0x000fd800078e0007 */
[----:B------:R-:W-:Y:S01]  /*15610*/  @!P0 LEA R9, R17, UR47, 0x1 ;  /* 0x0000002f11098c11 */ /* 0x000fe2000f8e08ff */
[----:B0-----:R-:W-:-:S07]  /*15620*/  IMAD.MOV.U32 R8, RZ, RZ, R14 ;  /* 0x000000ffff087224 */ /* 0x001fce00078e000e */
[----:B------:R-:W-:Y:S05]  /*15630*/  WARPSYNC.COLLECTIVE R15, `(.L_x_2106) ;  /* 0x000000000f087348 */ /* 0x000fea0003c00000 */
[----:B------:R0:W1:Y:S02]  /*15640*/  SHFL.IDX P6, R14, R13, R12, R11 ;  /* 0x0000000c0d0e7389 */ /* 0x00006400000c000b */
[----:B01----:R-:W-:Y:S01]  /*15650*/  ENDCOLLECTIVE ;  /* 0x000000000000791b */ /* 0x003fe20003800000 */
.L_x_2106:
[----:B------:R-:W-:Y:S02]  /*15660*/  IMAD.MOV.U32 R13, RZ, RZ, R6 ;  /* 0x000000ffff0d7224 */ /* 0x000fe400078e0006 */
[----:B------:R-:W-:Y:S01]  /*15670*/  IMAD.MOV.U32 R12, RZ, RZ, 0x3 ;  /* 0x00000003ff0c7424 */ /* 0x000fe200078e00ff */
[----:B------:R-:W-:-:S13]  /*15680*/  @!P0 LEA R4, P2, R24, R14, 0x1 ;  /* 0x0000000e18048211 */ /* 0x000fda00078408ff */
[----:B------:R-:W-:Y:S05]  /*15690*/  WARPSYNC.COLLECTIVE R15, `(.L_x_2107) ;  /* 0x000000000f087348 */ /* 0x000fea0003c00000 */
[----:B------:R0:W1:Y:S02]  /*156a0*/  SHFL.IDX P6, R14, R13, R12, R11 ;  /* 0x0000000c0d0e7389 */ /* 0x00006400000c000b */
[----:B01----:R-:W-:Y:S01]  /*156b0*/  ENDCOLLECTIVE ;  /* 0x000000000000791b */ /* 0x003fe20003800000 */
.L_x_2107:
[----:B------:R-:W-:Y:S01]  /*156c0*/  @!P0 IMAD.X R5, RZ, RZ, R8, P2 ;  /* 0x000000ffff058224 */ /* 0x000fe200010e0608 */
[----:B------:R-:W-:-:S04]  /*156d0*/  IADD3 R8, R0, 0x30, RZ ;  /* 0x0000003000087810 */ /* 0x000fc80007ffe0ff */
        /* <DEDUP_REMOVED lines=11> */
.L_x_2108:
[----:B------:R-:W-:Y:S02]  /*15790*/  IMAD.MOV.U32 R13, RZ, RZ, R6 ;  /* 0x000000ffff0d7224 */ /* 0x000fe400078e0006 */
[----:B------:R-:W-:Y:S01]  /*157a0*/  IMAD.MOV.U32 R12, RZ, RZ, 0x4 ;  /* 0x00000004ff0c7424 */ /* 0x000fe200078e00ff */
[----:B------:R-:W-:-:S13]  /*157b0*/  @!P0 LEA R4, P2, R24, R14, 0x1 ;  /* 0x0000000e18048211 */ /* 0x000fda00078408ff */
[----:B------:R-:W-:Y:S05]  /*157c0*/  WARPSYNC.COLLECTIVE R15, `(.L_x_2109) ;  /* 0x000000000f087348 */ /* 0x000fea0003c00000 */
[----:B------:R0:W1:Y:S02]  /*157d0*/  SHFL.IDX P6, R14, R13, R12, R11 ;  /* 0x0000000c0d0e7389 */ /* 0x00006400000c000b */
[----:B01----:R-:W-:Y:S01]  /*157e0*/  ENDCOLLECTIVE ;  /* 0x000000000000791b */ /* 0x003fe20003800000 */
.L_x_2109:
        /* <DEDUP_REMOVED lines=13> */
.L_x_2110:
[----:B------:R-:W-:Y:S02]  /*158c0*/  IMAD.MOV.U32 R13, RZ, RZ, R6 ;  /* 0x000000ffff0d7224 */ /* 0x000fe400078e0006 */
[----:B------:R-:W-:Y:S01]  /*158d0*/  IMAD.MOV.U32 R12, RZ, RZ, 0x5 ;  /* 0x00000005ff0c7424 */ /* 0x000fe200078e00ff */
[----:B------:R-:W-:-:S13]  /*158e0*/  @!P0 LEA R4, P2, R24, R14, 0x1 ;  /* 0x0000000e18048211 */ /* 0x000fda00078408ff */
[----:B------:R-:W-:Y:S05]  /*158f0*/  WARPSYNC.COLLECTIVE R15, `(.L_x_2111) ;  /* 0x000000000f087348 */ /* 0x000fea0003c00000 */
[----:B------:R0:W1:Y:S02]  /*15900*/  SHFL.IDX P6, R14, R13, R12, R11 ;  /* 0x0000000c0d0e7389 */ /* 0x00006400000c000b */
[----:B01----:R-:W-:Y:S01]  /*15910*/  ENDCOLLECTIVE ;  /* 0x000000000000791b */ /* 0x003fe20003800000 */
.L_x_2111:
[----:B------:R-:W-:Y:S01]  /*15920*/  @!P0 IADD3.X R5, RZ, R8, RZ, P2, !PT ;  /* 0x00000008ff058210 */ /* 0x000fe200017fe4ff */
[----:B------:R-:W-:-:S04]  /*15930*/  VIADD R8, R0, 0x50 ;  /* 0x0000005000087836 */ /* 0x000fc80000000000 */
        /* <DEDUP_REMOVED lines=11> */
.L_x_2112:
[----:B------:R-:W-:Y:S02]  /*159f0*/  IMAD.MOV.U32 R13, RZ, RZ, R6 ;  /* 0x000000ffff0d7224 */ /* 0x000fe400078e0006 */
[----:B------:R-:W-:Y:S01]  /*15a00*/  IMAD.MOV.U32 R12, RZ, RZ, 0x6 ;  /* 0x00000006ff0c7424 */ /* 0x000fe200078e00ff */
[----:B------:R-:W-:-:S13]  /*15a10*/  @!P0 LEA R4, P2, R24, R14, 0x1 ;  /* 0x0000000e18048211 */ /* 0x000fda00078408ff */
[----:B------:R-:W-:Y:S05]  /*15a20*/  WARPSYNC.COLLECTIVE R15, `(.L_x_2113) ;  /* 0x000000000f087348 */ /* 0x000fea0003c00000 */
[----:B------:R0:W1:Y:S02]  /*15a30*/  SHFL.IDX P6, R14, R13, R12, R11 ;  /* 0x0000000c0d0e7389 */ /* 0x00006400000c000b */
[----:B01----:R-:W-:Y:S01]  /*15a40*/  ENDCOLLECTIVE ;  /* 0x000000000000791b */ /* 0x003fe20003800000 */
.L_x_2113:
        /* <DEDUP_REMOVED lines=12> */
.L_x_2114:
[----:B------:R-:W-:Y:S01]  /*15b10*/  @!P0 LEA R9, R17, UR47, 0x1 ;  /* 0x0000002f11098c11 */ /* 0x000fe2000f8e08ff */
[----:B------:R-:W-:Y:S02]  /*15b20*/  IMAD.MOV.U32 R13, RZ, RZ, R6 ;  /* 0x000000ffff0d7224 */ /* 0x000fe400078e0006 */
[----:B------:R-:W-:Y:S01]  /*15b30*/  IMAD.MOV.U32 R12, RZ, RZ, 0x7 ;  /* 0x00000007ff0c7424 */ /* 0x000fe200078e00ff */
[----:B------:R-:W-:-:S13]  /*15b40*/  @!P0 LEA R4, P2, R24, R14, 0x1 ;  /* 0x0000000e18048211 */ /* 0x000fda00078408ff */
[----:B------:R-:W-:Y:S05]  /*15b50*/  WARPSYNC.COLLECTIVE R15, `(.L_x_2115) ;  /* 0x000000000f087348 */ /* 0x000fea0003c00000 */
[----:B------:R0:W1:Y:S02]  /*15b60*/  SHFL.IDX P6, R14, R13, R12, R11 ;  /* 0x0000000c0d0e7389 */ /* 0x00006400000c000b */
[----:B01----:R-:W-:Y:S01]  /*15b70*/  ENDCOLLECTIVE ;  /* 0x000000000000791b */ /* 0x003fe20003800000 */
.L_x_2115:
        /* <DEDUP_REMOVED lines=10> */
.L_x_2116:
[----:B------:R-:W-:Y:S05]  /*15c20*/  BRA `(.L_x_2117) ;  /* 0xffffffd000407947 */ /* 0x000fea000383ffff */
.L_x_2051:
[----:B0-----:R-:W-:-:S04]  /*15c30*/  IMAD.U32 R3, RZ, RZ, UR47 ;  /* 0x0000002fff037e24 */ /* 0x001fc8000f8e00ff */
[----:B------:R0:W1:Y:S03]  /*15c40*/  SYNCS.PHASECHK.TRANS64.TRYWAIT P0, [R3+URZ+0x22820], R0 ;  /* 0x02282000030075a7 */ /* 0x000066000800017f */
[----:B-1----:R-:W-:Y:S05]  /*15c50*/  @!P0 NANOSLEEP.SYNCS 0x989680 ;  /* 0x009896800000895d */ /* 0x002fea0003900000 */
[----:B------:R-:W1:Y:S02]  /*15c60*/  @!P0 SYNCS.PHASECHK.TRANS64 P0, [R3+URZ+0x22820], R0 ;  /* 0x02282000030085a7 */ /* 0x000e64000800007f */
[----:B-1----:R-:W-:Y:S05]  /*15c70*/  @!P0 BRA `(.L_x_2051) ;  /* 0xfffffffc00ec8947 */ /* 0x002fea000383ffff */
[----:B------:R-:W-:Y:S05]  /*15c80*/  BRA `(.L_x_2118) ;  /* 0xffffffd000707947 */ /* 0x000fea000383ffff */
.L_x_2053:
[----:B0-----:R-:W-:-:S04]  /*15c90*/  IMAD.U32 R3, RZ, RZ, UR47 ;  /* 0x0000002fff037e24 */ /* 0x001fc8000f8e00ff */
[----:B------:R0:W1:Y:S03]  /*15ca0*/  SYNCS.PHASECHK.TRANS64.TRYWAIT P0, [R3+URZ+0x22860], R0 ;  /* 0x02286000030075a7 */ /* 0x000066000800017f */
[----:B-1----:R-:W-:Y:S05]  /*15cb0*/  @!P0 NANOSLEEP.SYNCS 0x989680 ;  /* 0x009896800000895d */ /* 0x002fea0003900000 */
[----:B------:R-:W1:Y:S02]  /*15cc0*/  @!P0 SYNCS.PHASECHK.TRANS64 P0, [R3+URZ+0x22860], R0 ;  /* 0x02286000030085a7 */ /* 0x000e64000800007f */
[----:B-1----:R-:W-:Y:S05]  /*15cd0*/  @!P0 BRA `(.L_x_2053) ;  /* 0xfffffffc00ec8947 */ /* 0x002fea000383ffff */
[----:B------:R-:W-:Y:S05]  /*15ce0*/  BRA `(.L_x_2119) ;  /* 0xffffffd0006c7947 */ /* 0x000fea000383ffff */
.L_x_2054:
        /* <DEDUP_REMOVED lines=8> */
.L_x_2121:
[----:B------:R-:W-:Y:S05]  /*15d70*/  BSYNC B0 ;  /* 0x0000000000007941 */ /* 0x000fea0003800000 */
.L_x_2120:
[----:B------:R-:W-:Y:S01]  /*15d80*/  IMAD.MOV.U32 R13, RZ, RZ, R3 ;  /* 0x000000ffff0d7224 */ /* 0x000fe200078e0003 */
[----:B------:R-:W-:Y:S01]  /*15d90*/  LEA R19, R17, UR47, 0x1 ;  /* 0x0000002f11137c11 */ /* 0x000fe2000f8e08ff */
[----:B------:R-:W-:Y:S01]  /*15da0*/  IMAD.MOV.U32 R12, RZ, RZ, RZ ;  /* 0x000000ffff0c7224 */ /* 0x000fe200078e00ff */
[C---:B------:R-:W-:Y:S01]  /*15db0*/  LOP3.LUT P2, RZ, R8.reuse, 0x2, RZ, 0xc0, !PT ;  /* 0x0000000208ff7812 */ /* 0x040fe2000784c0ff */
[----:B------:R-:W-:Y:S01]  /*15dc0*/  IMAD.MOV.U32 R11, RZ, RZ, 0x181f ;  /* 0x0000181fff0b7424 */ /* 0x000fe200078e00ff */
[----:B------:R-:W-:Y:S01]  /*15dd0*/  LOP3.LUT P1, RZ, R8, 0x4, RZ, 0xc0, !PT ;  /* 0x0000000408ff7812 */ /* 0x000fe2000782c0ff */
[----:B------:R-:W-:Y:S02]  /*15de0*/  IMAD.MOV.U32 R15, RZ, RZ, -0x1 ;  /* 0xffffffffff0f7424 */ /* 0x000fe400078e00ff */
[----:B------:R-:W-:Y:S01]  /*15df0*/  IMAD.MOV.U32 R0, RZ, RZ, R14 ;  /* 0x000000ffff007224 */ /* 0x000fe200078e000e */
[----:B------:R-:W-:Y:S01]  /*15e00*/  ISETP.LT.OR P3, PT, R35, 0x1, !P1 ;  /* 0x000000012300780c */ /* 0x000fe20004f61670 */
[----:B------:R-:W-:-:S12]  /*15e10*/  IMAD.SHL.U32 R24, R24, 0x2, RZ ;  /* 0x0000000218187824 */ /* 0x000fd800078e00ff */
[----:B------:R-:W-:Y:S05]  /*15e20*/  WARPSYNC.COLLECTIVE R15, `(.L_x_2122) ;  /* 0x000000000f087348 */ /* 0x000fea0003c00000 */
[----:B------:R0:W1:Y:S02]  /*15e30*/  SHFL.IDX P6, R14, R13, R12, R11 ;  /* 0x0000000c0d0e7389 */ /* 0x00006400000c000b */
[----:B01----:R-:W-:Y:S01]  /*15e40*/  ENDCOLLECTIVE ;  /* 0x000000000000791b */ /* 0x003fe20003800000 */
.L_x_2122:
[----:B------:R-:W-:Y:S02]  /*15e50*/  IMAD.MOV.U32 R13, RZ, RZ, R10 ;  /* 0x000000ffff0d7224 */ /* 0x000fe400078e000a */
[----:B------:R-:W-:Y:S01]  /*15e60*/  IMAD.MOV.U32 R12, RZ, RZ, 0x1 ;  /* 0x00000001ff0c7424 */ /* 0x000fe200078e00ff */
[----:B------:R-:W-:-:S13]  /*15e70*/  IADD3 R4, P0, R14, R24, RZ ;  /* 0x000000180e047210 */ /* 0x000fda0007f1e0ff */
[----:B------:R-:W-:Y:S05]  /*15e80*/  WARPSYNC.COLLECTIVE R15, `(.L_x_2123) ;  /* 0x000000000f087348 */ /* 0x000fea0003c00000 */
[----:B------:R0:W1:Y:S02]  /*15e90*/  SHFL.IDX P6, R14, R13, R12, R11 ;  /* 0x0000000c0d0e7389 */ /* 0x00006400000c000b */
[----:B01----:R-:W-:Y:S01]  /*15ea0*/  ENDCOLLECTIVE ;  /* 0x000000000000791b */ /* 0x003fe20003800000 */
.L_x_2123:
        /* <DEDUP_REMOVED lines=12> */
.L_x_2124:
[----:B------:R-:W-:Y:S01]  /*15f70*/  @!PT LDS RZ, [RZ] ;  /* 0x00000000fffff984 */ /* 0x000fe20000000800 */
[----:B------:R-:W-:Y:S01]  /*15f80*/  @!PT LDS RZ, [RZ] ;  /* 0x00000000fffff984 */ /* 0x000fe20000000800 */
[----:B------:R-:W-:Y:S01]  /*15f90*/  @!PT LDS RZ, [RZ] ;  /* 0x00000000fffff984 */ /* 0x000fe20000000800 */
[----:B------:R-:W-:Y:S01]  /*15fa0*/  LDGSTS.E.BYPASS.LTC128B.128 [R19+0x3400], desc[UR36][R4.64+0x80], !P0 ;  /* 0x0340008004137fae */ /* 0x000fe2000c101d64 */
[----:B------:R-:W-:Y:S01]  /*15fb0*/  LOP3.LUT P0, RZ, R8, 0x8, RZ, 0xc0, !PT ;  /* 0x0000000808ff7812 */ /* 0x000fe2000780c0ff */
[----:B------:R-:W-:Y:S02]  /*15fc0*/  IMAD.MOV.U32 R8, RZ, RZ, RZ ;  /* 0x000000ffff087224 */ /* 0x000fe400078e00ff */
[----:B------:R-:W-:Y:S01]  /*15fd0*/  LDGSTS.E.BYPASS.LTC128B.128 [R19+0x6400], desc[UR36][R4.64+0x100], !P3 ;  /* 0x0640010004137fae */ /* 0x000fe2000d901d64 */
[----:B------:R-:W-:Y:S01]  /*15fe0*/  ISETP.LT.OR P3, PT, R35, 0x1, !P0 ;  /* 0x000000012300780c */ /* 0x000fe20004761670 */
[----:B------:R-:W-:Y:S02]  /*15ff0*/  IMAD.MOV.U32 R13, RZ, RZ, R10 ;  /* 0x000000ffff0d7224 */ /* 0x000fe400078e000a */
[----:B------:R-:W-:-:S10]  /*16000*/  IMAD.MOV.U32 R12, RZ, RZ, 0x2 ;  /* 0x00000002ff0c7424 */ /* 0x000fd400078e00ff */
[----:B------:R0:W-:Y:S02]  /*16010*/  LDGSTS.E.BYPASS.LTC128B.128 [R19+0x9400], desc[UR36][R4.64+0x180], !P3 ;  /* 0x0940018004137fae */ /* 0x0001e4000d901d64 */
[----:B0-----:R-:W-:-:S13]  /*16020*/  IADD3 R4, P3, R14, R24, RZ ;  /* 0x000000180e047210 */ /* 0x001fda0007f7e0ff */
[----:B------:R-:W-:Y:S05]  /*16030*/  WARPSYNC.COLLECTIVE R15, `(.L_x_2125) ;  /* 0x000000000f087348 */ /* 0x000fea0003c00000 */
[----:B------:R0:W1:Y:S02]  /*16040*/  SHFL.IDX P6, R14, R13, R12, R11 ;  /* 0x0000000c0d0e7389 */ /* 0x00006400000c000b */
[----:B01----:R-:W-:Y:S01]  /*16050*/  ENDCOLLECTIVE ;  /* 0x000000000000791b */ /* 0x003fe20003800000 */
.L_x_2125:
        /* <DEDUP_REMOVED lines=12> */
.L_x_2126:
        /* <DEDUP_REMOVED lines=14> */
.L_x_2127:
        /* <DEDUP_REMOVED lines=12> */
.L_x_2128:
        /* <DEDUP_REMOVED lines=14> */
.L_x_2129:
        /* <DEDUP_REMOVED lines=12> */
.L_x_2130:
        /* <DEDUP_REMOVED lines=14> */
.L_x_2131:
[----:B------:R-:W-:Y:S01]  /*16540*/  IMAD.X R5, RZ, RZ, R0, P3 ;  /* 0x000000ffff057224 */ /* 0x000fe200018e0600 */
[----:B------:R-:W-:Y:S02]  /*16550*/  ISETP.LT.OR P3, PT, R35, 0x41, P4 ;  /* 0x000000412300780c */ /* 0x000fe40002761670 */
[----:B------:R-:W-:Y:S01]  /*16560*/  IADD3 R0, R19, 0x400, RZ ;  /* 0x0000040013007810 */ /* 0x000fe20007ffe0ff */
[----:B------:R-:W-:-:S10]  /*16570*/  IMAD.MOV.U32 R13, RZ, RZ, R3 ;  /* 0x000000ffff0d7224 */ /* 0x000fd400078e0003 */
        /* <DEDUP_REMOVED lines=9> */
.L_x_2132:
        /* <DEDUP_REMOVED lines=9> */
.L_x_2061:
[----:B-1----:R1:W2:Y:S02]  /*166a0*/  SYNCS.PHASECHK.TRANS64.TRYWAIT P0, [R32+URZ+0x22840], R31 ;  /* 0x0228401f200075a7 */ /* 0x0022a4000800017f */
[----:B--2---:R-:W-:Y:S05]  /*166b0*/  @!P0 NANOSLEEP.SYNCS 0x989680 ;  /* 0x009896800000895d */ /* 0x004fea0003900000 */
[----:B------:R-:W2:Y:S02]  /*166c0*/  @!P0 SYNCS.PHASECHK.TRANS64 P0, [R32+URZ+0x22840], R31 ;  /* 0x0228401f200085a7 */ /* 0x000ea4000800007f */
[----:B--2---:R-:W-:Y:S05]  /*166d0*/  @!P0 BRA `(.L_x_2061) ;  /* 0xfffffffc00f08947 */ /* 0x004fea000383ffff */
[----:B------:R-:W-:Y:S05]  /*166e0*/  BRA `(.L_x_2134) ;  /* 0xffffffd000947947 */ /* 0x000fea000383ffff */
.L_x_2062:
        /* <DEDUP_REMOVED lines=8> */
.L_x_2136:
[----:B------:R-:W-:Y:S05]  /*16770*/  BSYNC B1 ;  /* 0x0000000000017941 */ /* 0x000fea0003800000 */
.L_x_2135:
[----:B------:R-:W-:Y:S01]  /*16780*/  IMAD.MOV.U32 R13, RZ, RZ, R10 ;  /* 0x000000ffff0d7224 */ /* 0x000fe200078e000a */
[----:B------:R-:W-:Y:S01]  /*16790*/  LEA R19, R19, UR47, 0x1 ;  /* 0x0000002f13137c11 */ /* 0x000fe2000f8e08ff */
[----:B------:R-:W-:Y:S02]  /*167a0*/  IMAD.MOV.U32 R12, RZ, RZ, RZ ;  /* 0x000000ffff0c7224 */ /* 0x000fe400078e00ff */
[----:B------:R-:W-:Y:S02]  /*167b0*/  IMAD.MOV.U32 R11, RZ, RZ, 0x181f ;  /* 0x0000181fff0b7424 */ /* 0x000fe400078e00ff */
[----:B------:R-:W-:Y:S02]  /*167c0*/  IMAD.MOV.U32 R15, RZ, RZ, -0x1 ;  /* 0xffffffffff0f7424 */ /* 0x000fe400078e00ff */
[----:B------:R-:W-:-:S07]  /*167d0*/  IMAD.MOV.U32 R5, RZ, RZ, R14 ;  /* 0x000000ffff057224 */ /* 0x000fce00078e000e */
[----:B------:R-:W-:Y:S05]  /*167e0*/  WARPSYNC.COLLECTIVE R15, `(.L_x_2137) ;  /* 0x000000000f087348 */ /* 0x000fea0003c00000 */
[----:B------:R0:W1:Y:S02]  /*167f0*/  SHFL.IDX P6, R14, R13, R12, R11 ;  /* 0x0000000c0d0e7389 */ /* 0x00006400000c000b */
[----:B01----:R-:W-:Y:S01]  /*16800*/  ENDCOLLECTIVE ;  /* 0x000000000000791b */ /* 0x003fe20003800000 */
.L_x_2137:
[----:B------:R-:W-:Y:S01]  /*16810*/  MOV R13, R3 ;  /* 0x00000003000d7202 */ /* 0x000fe20000000f00 */
[----:B------:R-:W-:Y:S01]  /*16820*/  IMAD.MOV.U32 R12, RZ, RZ, 0x1 ;  /* 0x00000001ff0c7424 */ /* 0x000fe200078e00ff */
[----:B------:R-:W-:-:S13]  /*16830*/  IADD3 R4, P0, R14, R24, RZ ;  /* 0x000000180e047210 */ /* 0x000fda0007f1e0ff */
[----:B------:R-:W-:Y:S05]  /*16840*/  WARPSYNC.COLLECTIVE R15, `(.L_x_2138) ;  /* 0x000000000f087348 */ /* 0x000fea0003c00000 */
[----:B------:R0:W1:Y:S02]  /*16850*/  SHFL.IDX P6, R14, R13, R12, R11 ;  /* 0x0000000c0d0e7389 */ /* 0x00006400000c000b */
[----:B01----:R-:W-:Y:S01]  /*16860*/  ENDCOLLECTIVE ;  /* 0x000000000000791b */ /* 0x003fe20003800000 */
.L_x_2138:
        /* <DEDUP_REMOVED lines=10> */
.L_x_2139:
[----:B------:R-:W-:Y:S02]  /*16910*/  IMAD.MOV.U32 R13, RZ, RZ, R3 ;  /* 0x000000ffff0d7224 */ /* 0x000fe400078e0003 */
[----:B------:R-:W-:Y:S01]  /*16920*/  IMAD.MOV.U32 R12, RZ, RZ, 0x2 ;  /* 0x00000002ff0c7424 */ /* 0x000fe200078e00ff */
[----:B------:R-:W-:-:S13]  /*16930*/  IADD3 R6, P0, R14, R24, RZ ;  /* 0x000000180e067210 */ /* 0x000fda0007f1e0ff */
[----:B------:R-:W-:Y:S05]  /*16940*/  WARPSYNC.COLLECTIVE R15, `(.L_x_2140) ;  /* 0x000000000f087348 */ /* 0x000fea0003c00000 */
[----:B------:R0:W1:Y:S02]  /*16950*/  SHFL.IDX P6, R14, R13, R12, R11 ;  /* 0x0000000c0d0e7389 */ /* 0x00006400000c000b */
[----:B01----:R-:W-:Y:S01]  /*16960*/  ENDCOLLECTIVE ;  /* 0x000000000000791b */ /* 0x003fe20003800000 */
.L_x_2140:
        /* <DEDUP_REMOVED lines=10> */
.L_x_2141:
[----:B------:R-:W-:Y:S01]  /*16a10*/  IMAD.MOV.U32 R13, RZ, RZ, R3 ;  /* 0x000000ffff0d7224 */ /* 0x000fe200078e0003 */
[----:B------:R-:W-:Y:S02]  /*16a20*/  MOV R12, 0x3 ;  /* 0x00000003000c7802 */ /* 0x000fe40000000f00 */
[----:B------:R-:W-:-:S13]  /*16a30*/  IADD3 R6, P0, R14, R24, RZ ;  /* 0x000000180e067210 */ /* 0x000fda0007f1e0ff */
[----:B------:R-:W-:Y:S05]  /*16a40*/  WARPSYNC.COLLECTIVE R15, `(.L_x_2142) ;  /* 0x000000000f087348 */ /* 0x000fea0003c00000 */
[----:B------:R0:W1:Y:S02]  /*16a50*/  SHFL.IDX P6, R14, R13, R12, R11 ;  /* 0x0000000c0d0e7389 */ /* 0x00006400000c000b */
[----:B01----:R-:W-:Y:S01]  /*16a60*/  ENDCOLLECTIVE ;  /* 0x000000000000791b */ /* 0x003fe20003800000 */
.L_x_2142:
        /* <DEDUP_REMOVED lines=10> */
.L_x_2143:
[----:B------:R-:W-:Y:S02]  /*16b10*/  IMAD.MOV.U32 R13, RZ, RZ, R3 ;  /* 0x000000ffff0d7224 */ /* 0x000fe400078e0003 */
[----:B------:R-:W-:Y:S01]  /*16b20*/  IMAD.MOV.U32 R12, RZ, RZ, 0x4 ;  /* 0x00000004ff0c7424 */ /* 0x000fe200078e00ff */
[----:B------:R-:W-:-:S13]  /*16b30*/  IADD3 R4, P0, R14, R24, RZ ;  /* 0x000000180e047210 */ /* 0x000fda0007f1e0ff */
[----:B------:R-:W-:Y:S05]  /*16b40*/  WARPSYNC.COLLECTIVE R15, `(.L_x_2144) ;  /* 0x000000000f087348 */ /* 0x000fea0003c00000 */
[----:B------:R0:W1:Y:S02]  /*16b50*/  SHFL.IDX P6, R14, R13, R12, R11 ;  /* 0x0000000c0d0e7389 */ /* 0x00006400000c000b */
[----:B01----:R-:W-:Y:S01]  /*16b60*/  ENDCOLLECTIVE ;  /* 0x000000000000791b */ /* 0x003fe20003800000 */
.L_x_2144:
        /* <DEDUP_REMOVED lines=10> */
.L_x_2145:
[----:B------:R-:W-:Y:S02]  /*16c10*/  IMAD.MOV.U32 R13, RZ, RZ, R3 ;  /* 0x000000ffff0d7224 */ /* 0x000fe400078e0003 */
[----:B------:R-:W-:Y:S01]  /*16c20*/  IMAD.MOV.U32 R12, RZ, RZ, 0x5 ;  /* 0x00000005ff0c7424 */ /* 0x000fe200078e00ff */
[----:B------:R-:W-:-:S13]  /*16c30*/  IADD3 R4, P0, R14, R24, RZ ;  /* 0x000000180e047210 */ /* 0x000fda0007f1e0ff */
[----:B------:R-:W-:Y:S05]  /*16c40*/  WARPSYNC.COLLECTIVE R15, `(.L_x_2146) ;  /* 0x000000000f087348 */ /* 0x000fea0003c00000 */
[----:B------:R0:W1:Y:S02]  /*16c50*/  SHFL.IDX P6, R14, R13, R12, R11 ;  /* 0x0000000c0d0e7389 */ /* 0x00006400000c000b */
[----:B01----:R-:W-:Y:S01]  /*16c60*/  ENDCOLLECTIVE ;  /* 0x000000000000791b */ /* 0x003fe20003800000 */
.L_x_2146:
[----:B------:R-:W-:-:S05]  /*16c70*/  IMAD.X R5, RZ, RZ, R18, P0 ;  /* 0x000000ffff057224 */ /* 0x000fca00000e0612 */
        /* <DEDUP_REMOVED lines=9> */
.L_x_2147:
[----:B------:R-:W-:Y:S01]  /*16d10*/  IMAD.MOV.U32 R37, RZ, RZ, R14 ;  /* 0x000000ffff257224 */ /* 0x000fe200078e000e */
[----:B------:R-:W-:Y:S06]  /*16d20*/  BRA `(.L_x_2148) ;  /* 0xffffffcc00ec7947 */ /* 0x000fec000383ffff */
.L_x_2067:
[----:B---3--:R3:W4:Y:S02]  /*16d30*/  SYNCS.PHASECHK.TRANS64.TRYWAIT P0, [R32+URZ+0x22860], R31 ;  /* 0x0228601f200075a7 */ /* 0x008724000800017f */
[----:B----4-:R-:W-:Y:S05]  /*16d40*/  @!P0 NANOSLEEP.SYNCS 0x989680 ;  /* 0x009896800000895d */ /* 0x010fea0003900000 */
[----:B------:R-:W4:Y:S02]  /*16d50*/  @!P0 SYNCS.PHASECHK.TRANS64 P0, [R32+URZ+0x22860], R31 ;  /* 0x0228601f200085a7 */ /* 0x000f24000800007f */
[----:B----4-:R-:W-:Y:S05]  /*16d60*/  @!P0 BRA `(.L_x_2067) ;  /* 0xfffffffc00f08947 */ /* 0x010fea000383ffff */
[----:B------:R-:W-:Y:S05]  /*16d70*/  BRA `(.L_x_2149) ;  /* 0xffffffd000387947 */ /* 0x000fea000383ffff */
.L_x_2068:
[----:B------:R-:W-:Y:S01]  /*16d80*/  BSSY B1, `(.L_x_2150) ;  /* 0x0000008000017945 */ /* 0x000fe20003800000 */
[----:B------:R-:W-:Y:S02]  /*16d90*/  IMAD.MOV.U32 R13, RZ, RZ, R27 ;  /* 0x000000ffff0d7224 */ /* 0x000fe400078e001b */
[----:B------:R-:W-:Y:S02]  /*16da0*/  IMAD.MOV.U32 R12, RZ, RZ, RZ ;  /* 0x000000ffff0c7224 */ /* 0x000fe400078e00ff */
[----:B------:R-:W-:Y:S02]  /*16db0*/  IMAD.MOV.U32 R11, RZ, RZ, 0x181f ;  /* 0x0000181fff0b7424 */ /* 0x000fe400078e00ff */
[----:B------:R-:W-:-:S07]  /*16dc0*/  IMAD.MOV.U32 R15, RZ, RZ, -0x1 ;  /* 0xffffffffff0f7424 */ /* 0x000fce00078e00ff */
[----:B-123--:R-:W-:Y:S05]  /*16dd0*/  WARPSYNC.COLLECTIVE R15, `(.L_x_2151) ;  /* 0x000000000f087348 */ /* 0x00efea0003c00000 */
[----:B------:R0:W4:Y:S02]  /*16de0*/  SHFL.IDX P6, R14, R13, R12, R11 ;  /* 0x0000000c0d0e7389 */ /* 0x00012400000c000b */
[----:B01234-:R-:W-:Y:S01]  /*16df0*/  ENDCOLLECTIVE ;  /* 0x000000000000791b */ /* 0x01ffe20003800000 */
.L_x_2151:
[----:B------:R-:W-:Y:S05]  /*16e00*/  BSYNC B1 ;  /* 0x0000000000017941 */ /* 0x000fea0003800000 */
.L_x_2150:
        /* <DEDUP_REMOVED lines=9> */
.L_x_2152:
[----:B------:R-:W-:Y:S02]  /*16ea0*/  IMAD.MOV.U32 R8, RZ, RZ, RZ ;  /* 0x000000ffff087224 */ /* 0x000fe400078e00ff */
[----:B------:R-:W-:Y:S02]  /*16eb0*/  IMAD.MOV.U32 R13, RZ, RZ, R27 ;  /* 0x000000ffff0d7224 */ /* 0x000fe400078e001b */
[----:B------:R-:W-:Y:S01]  /*16ec0*/  IMAD.MOV.U32 R12, RZ, RZ, 0x1 ;  /* 0x00000001ff0c7424 */ /* 0x000fe200078e00ff */
[----:B------:R-:W-:-:S13]  /*16ed0*/  IADD3 R4, P0, R14, R24, RZ ;  /* 0x000000180e047210 */ /* 0x000fda0007f1e0ff */
[----:B------:R-:W-:Y:S05]  /*16ee0*/  WARPSYNC.COLLECTIVE R15, `(.L_x_2153) ;  /* 0x000000000f087348 */ /* 0x000fea0003c00000 */
[----:B------:R0:W1:Y:S02]  /*16ef0*/  SHFL.IDX P6, R14, R13, R12, R11 ;  /* 0x0000000c0d0e7389 */ /* 0x00006400000c000b */
[----:B01----:R-:W-:Y:S01]  /*16f00*/  ENDCOLLECTIVE ;  /* 0x000000000000791b */ /* 0x003fe20003800000 */
.L_x_2153:
[----:B------:R-:W-:-:S05]  /*16f10*/  IMAD.X R5, RZ, RZ, R5, P0 ;  /* 0x000000ffff057224 */ /* 0x000fca00000e0605 */
[----:B------:R-:W-:Y:S01]  /*16f20*/  @!PT LDS RZ, [RZ] ;  /* 0x00000000fffff984 */ /* 0x000fe20000000800 */
[----:B------:R-:W-:Y:S01]  /*16f30*/  @!PT LDS RZ, [RZ] ;  /* 0x00000000fffff984 */ /* 0x000fe20000000800 */
[----:B------:R-:W-:Y:S01]  /*16f40*/  @!PT LDS RZ, [RZ] ;  /* 0x00000000fffff984 */ /* 0x000fe20000000800 */
[----:B------:R0:W-:Y:S04]  /*16f50*/  LDGSTS.E.BYPASS.LTC128B.128 [R23], desc[UR36][R4.64], !P4 ;  /* 0x0000000004177fae */ /* 0x0001e8000e101d64 */
        /* <DEDUP_REMOVED lines=8> */
.L_x_2154:
[----:B------:R-:W-:Y:S02]  /*16fe0*/  IMAD.MOV.U32 R13, RZ, RZ, R27 ;  /* 0x000000ffff0d7224 */ /* 0x000fe400078e001b */
[----:B------:R-:W-:Y:S01]  /*16ff0*/  IMAD.MOV.U32 R12, RZ, RZ, 0x2 ;  /* 0x00000002ff0c7424 */ /* 0x000fe200078e00ff */
[----:B------:R-:W-:-:S13]  /*17000*/  IADD3 R4, P0, R14, R24, RZ ;  /* 0x000000180e047210 */ /* 0x000fda0007f1e0ff */
[----:B------:R-:W-:Y:S05]  /*17010*/  WARPSYNC.COLLECTIVE R15, `(.L_x_2155) ;  /* 0x000000000f087348 */ /* 0x000fea0003c00000 */
[----:B------:R0:W1:Y:S02]  /*17020*/  SHFL.IDX P6, R14, R13, R12, R11 ;  /* 0x0000000c0d0e7389 */ /* 0x00006400000c000b */
[----:B01----:R-:W-:Y:S01]  /*17030*/  ENDCOLLECTIVE ;  /* 0x000000000000791b */ /* 0x003fe20003800000 */
.L_x_2155:
        /* <DEDUP_REMOVED lines=13> */
.L_x_2156:
[----:B------:R-:W-:Y:S02]  /*17110*/  IMAD.MOV.U32 R13, RZ, RZ, R27 ;  /* 0x000000ffff0d7224 */ /* 0x000fe400078e001b */
[----:B------:R-:W-:Y:S01]  /*17120*/  IMAD.MOV.U32 R12, RZ, RZ, 0x3 ;  /* 0x00000003ff0c7424 */ /* 0x000fe200078e00ff */
[----:B------:R-:W-:-:S13]  /*17130*/  IADD3 R4, P0, R14, R24, RZ ;  /* 0x000000180e047210 */ /* 0x000fda0007f1e0ff */
[----:B------:R-:W-:Y:S05]  /*17140*/  WARPSYNC.COLLECTIVE R15, `(.L_x_2157) ;  /* 0x000000000f087348 */ /* 0x000fea0003c00000 */
[----:B------:R0:W1:Y:S02]  /*17150*/  SHFL.IDX P6, R14, R13, R12, R11 ;  /* 0x0000000c0d0e7389 */ /* 0x00006400000c000b */
[----:B01----:R-:W-:Y:S01]  /*17160*/  ENDCOLLECTIVE ;  /* 0x000000000000791b */ /* 0x003fe20003800000 */
.L_x_2157:
[----:B------:R-:W-:-:S05]  /*17170*/  IADD3.X R5, RZ, R6, RZ, P0, !PT ;  /* 0x00000006ff057210 */ /* 0x000fca00007fe4ff */
        /* <DEDUP_REMOVED lines=12> */
.L_x_2158:
[----:B------:R-:W-:Y:S02]  /*17240*/  IMAD.MOV.U32 R13, RZ, RZ, R27 ;  /* 0x000000ffff0d7224 */ /* 0x000fe400078e001b */
[----:B------:R-:W-:Y:S01]  /*17250*/  IMAD.MOV.U32 R12, RZ, RZ, 0x4 ;  /* 0x00000004ff0c7424 */ /* 0x000fe200078e00ff */
[----:B------:R-:W-:-:S13]  /*17260*/  IADD3 R4, P0, R14, R24, RZ ;  /* 0x000000180e047210 */ /* 0x000fda0007f1e0ff */
[----:B------:R-:W-:Y:S05]  /*17270*/  WARPSYNC.COLLECTIVE R15, `(.L_x_2159) ;  /* 0x000000000f087348 */ /* 0x000fea0003c00000 */
[----:B------:R0:W1:Y:S02]  /*17280*/  SHFL.IDX P6, R14, R13, R12, R11 ;  /* 0x0000000c0d0e7389 */ /* 0x00006400000c000b */
[----:B01----:R-:W-:Y:S01]  /*17290*/  ENDCOLLECTIVE ;  /* 0x000000000000791b */ /* 0x003fe20003800000 */
.L_x_2159:
        /* <DEDUP_REMOVED lines=13> */
.L_x_2160:
[----:B------:R-:W-:Y:S01]  /*17370*/  MOV R13, R27 ;  /* 0x0000001b000d7202 */ /* 0x000fe20000000f00 */
[----:B------:R-:W-:Y:S01]  /*17380*/  IMAD.MOV.U32 R12, RZ, RZ, 0x5 ;  /* 0x00000005ff0c7424 */ /* 0x000fe200078e00ff */
[----:B------:R-:W-:-:S13]  /*17390*/  IADD3 R4, P0, R14, R24, RZ ;  /* 0x000000180e047210 */ /* 0x000fda0007f1e0ff */
[----:B------:R-:W-:Y:S05]  /*173a0*/  WARPSYNC.COLLECTIVE R15, `(.L_x_2161) ;  /* 0x000000000f087348 */ /* 0x000fea0003c00000 */
[----:B------:R0:W1:Y:S02]  /*173b0*/  SHFL.IDX P6, R14, R13, R12, R11 ;  /* 0x0000000c0d0e7389 */ /* 0x00006400000c000b */
[----:B01----:R-:W-:Y:S01]  /*173c0*/  ENDCOLLECTIVE ;  /* 0x000000000000791b */ /* 0x003fe20003800000 */
.L_x_2161:
        /* <DEDUP_REMOVED lines=13> */
.L_x_2162:
[----:B------:R-:W-:Y:S05]  /*174a0*/  BRA `(.L_x_2163) ;  /* 0xffffffcc00887947 */ /* 0x000fea000383ffff */
.L_x_2073:
[----:B0-----:R0:W4:Y:S02]  /*174b0*/  SYNCS.PHASECHK.TRANS64.TRYWAIT P0, [R4+URZ+0x22820], R8 ;  /* 0x02282008040075a7 */ /* 0x001124000800017f */
[----:B----4-:R-:W-:Y:S05]  /*174c0*/  @!P0 NANOSLEEP.SYNCS 0x989680 ;  /* 0x009896800000895d */ /* 0x010fea0003900000 */
[----:B------:R-:W4:Y:S02]  /*174d0*/  @!P0 SYNCS.PHASECHK.TRANS64 P0, [R4+URZ+0x22820], R8 ;  /* 0x02282008040085a7 */ /* 0x000f24000800007f */
[----:B----4-:R-:W-:Y:S05]  /*174e0*/  @!P0 BRA `(.L_x_2073) ;  /* 0xfffffffc00f08947 */ /* 0x010fea000383ffff */
[----:B------:R-:W-:Y:S05]  /*174f0*/  BRA `(.L_x_2164) ;  /* 0xffffffd000107947 */ /* 0x000fea000383ffff */
.L_x_2074:
[----:B------:R-:W-:Y:S01]  /*17500*/  BSSY B0, `(.L_x_2165) ;  /* 0x0000008000007945 */ /* 0x000fe20003800000 */
[----:B------:R-:W-:Y:S02]  /*17510*/  IMAD.MOV.U32 R13, RZ, RZ, R16 ;  /* 0x000000ffff0d7224 */ /* 0x000fe400078e0010 */
[----:B------:R-:W-:Y:S02]  /*17520*/  IMAD.MOV.U32 R12, RZ, RZ, RZ ;  /* 0x000000ffff0c7224 */ /* 0x000fe400078e00ff */
[----:B------:R-:W-:Y:S02]  /*17530*/  IMAD.MOV.U32 R11, RZ, RZ, 0x1f ;  /* 0x0000001fff0b7424 */ /* 0x000fe400078e00ff */
[----:B------:R-:W-:-:S07]  /*17540*/  IMAD.MOV.U32 R15, RZ, RZ, -0x1 ;  /* 0xffffffffff0f7424 */ /* 0x000fce00078e00ff */
[----:B0123-5:R-:W-:Y:S05]  /*17550*/  WARPSYNC.COLLECTIVE R15, `(.L_x_2166) ;  /* 0x000000000f087348 */ /* 0x02ffea0003c00000 */
[----:B------:R4:W0:Y:S02]  /*17560*/  SHFL.IDX P6, R14, R13, R12, R11 ;  /* 0x0000000c0d0e7389 */ /* 0x00082400000c000b */
[----:B012345:R-:W-:Y:S01]  /*17570*/  ENDCOLLECTIVE ;  /* 0x000000000000791b */ /* 0x03ffe20003800000 */
.L_x_2166:
[----:B------:R-:W-:Y:S05]  /*17580*/  BSYNC B0 ;  /* 0x0000000000007941 */ /* 0x000fea0003800000 */
.L_x_2165:
[----:B------:R-:W-:Y:S05]  /*17590*/  BRA `(.L_x_2167) ;  /* 0xffffffcc00f87947 */ /* 0x000fea000383ffff */
.L_x_2075:
[----:B------:R-:W-:Y:S01]  /*175a0*/  BSSY B0, `(.L_x_2168) ;  /* 0x0000006000007945 */ /* 0x000fe20003800000 */
[----:B------:R-:W-:-:S07]  /*175b0*/  IMAD.MOV.U32 R15, RZ, RZ, -0x1 ;  /* 0xffffffffff0f7424 */ /* 0x000fce00078e00ff */
[----:B-12345:R-:W-:Y:S05]  /*175c0*/  WARPSYNC.COLLECTIVE R15, `(.L_x_2169) ;  /* 0x000000000f0c7348 */ /* 0x03efea0003c00000 */
[----:B------:R-:W-:Y:S02]  /*175d0*/  ELECT P6, UR62, PT ;  /* 0x00000000003e782f */ /* 0x000fe400038c0000 */
[----:B------:R-:W-:Y:S01]  /*175e0*/  MOV R14, UR62 ;  /* 0x0000003e000e7c02 */ /* 0x000fe20008000f00 */
[----:B-12345:R-:W-:Y:S10]  /*175f0*/  ENDCOLLECTIVE ;  /* 0x000000000000791b */ /* 0x03eff40003800000 */
.L_x_2169:
[----:B------:R-:W-:Y:S05]  /*17600*/  BSYNC B0 ;  /* 0x0000000000007941 */ /* 0x000fea0003800000 */
.L_x_2168:
[----:B------:R-:W-:Y:S05]  /*17610*/  BRA `(.L_x_2170) ;  /* 0xffffffcc00ec7947 */ /* 0x000fea000383ffff */
.L_x_2077:
[----:B------:R0:W0:Y:S02]  /*17620*/  SYNCS.PHASECHK.TRANS64.TRYWAIT P1, [R5+URZ+0x22840], R0 ;  /* 0x02284000050075a7 */ /* 0x000024000802017f */
[----:B0-----:R-:W-:Y:S05]  /*17630*/  @!P1 NANOSLEEP.SYNCS 0x989680 ;  /* 0x009896800000995d */ /* 0x001fea0003900000 */
[----:B------:R-:W0:Y:S02]  /*17640*/  @!P1 SYNCS.PHASECHK.TRANS64 P1, [R5+URZ+0x22840], R0 ;  /* 0x02284000050095a7 */ /* 0x000e24000802007f */
[----:B0-----:R-:W-:Y:S05]  /*17650*/  @!P1 BRA `(.L_x_2077) ;  /* 0xfffffffc00f09947 */ /* 0x001fea000383ffff */
[----:B------:R-:W-:Y:S05]  /*17660*/  BRA `(.L_x_2171) ;  /* 0xffffffd0000c7947 */ /* 0x000fea000383ffff */
.L_x_2079:
[----:B------:R0:W0:Y:S02]  /*17670*/  SYNCS.PHASECHK.TRANS64.TRYWAIT P1, [R21+URZ+0x22840], R2 ;  /* 0x02284002150075a7 */ /* 0x000024000802017f */
[----:B0-----:R-:W-:Y:S05]  /*17680*/  @!P1 NANOSLEEP.SYNCS 0x989680 ;  /* 0x009896800000995d */ /* 0x001fea0003900000 */
[----:B------:R-:W0:Y:S02]  /*17690*/  @!P1 SYNCS.PHASECHK.TRANS64 P1, [R21+URZ+0x22840], R2 ;  /* 0x02284002150095a7 */ /* 0x000e24000802007f */
[----:B0-----:R-:W-:Y:S05]  /*176a0*/  @!P1 BRA `(.L_x_2079) ;  /* 0xfffffffc00f09947 */ /* 0x001fea000383ffff */
[----:B------:R-:W-:Y:S05]  /*176b0*/  BRA `(.L_x_2172) ;  /* 0xffffffd000187947 */ /* 0x000fea000383ffff */
.L_x_2081:
[----:B------:R0:W0:Y:S02]  /*176c0*/  SYNCS.PHASECHK.TRANS64.TRYWAIT P1, [R5+URZ+0x22860], R0 ;  /* 0x02286000050075a7 */ /* 0x000024000802017f */
[----:B0-----:R-:W-:Y:S05]  /*176d0*/  @!P1 NANOSLEEP.SYNCS 0x989680 ;  /* 0x009896800000995d */ /* 0x001fea0003900000 */
[----:B------:R-:W0:Y:S02]  /*176e0*/  @!P1 SYNCS.PHASECHK.TRANS64 P1, [R5+URZ+0x22860], R0 ;  /* 0x02286000050095a7 */ /* 0x000e24000802007f */
[----:B0-----:R-:W-:Y:S05]  /*176f0*/  @!P1 BRA `(.L_x_2081) ;  /* 0xfffffffc00f09947 */ /* 0x001fea000383ffff */
[----:B------:R-:W-:Y:S05]  /*17700*/  BRA `(.L_x_2173) ;  /* 0xffffffd000147947 */ /* 0x000fea000383ffff */
.L_x_2174:
        /* <DEDUP_REMOVED lines=15> */
.L_x_6562:


//--------------------- .text._ZN7cutlass13device_kernelIN5flash11enable_sm90INS1_16FlashAttnFwdSm90INS1_25CollectiveMainloopFwdSm90ILi2EN4cute5tupleIJNS5_1CILi1EEES8_S8_EEENS6_IJNS7_ILi128EEENS7_ILi96EEENS7_ILi64EEEEEELi256ENS_6half_tEfNS_4arch4Sm90ELb0ELb1ELb1ELb0ELb1ELb0ELb1ELb1ELb0ELb1ELb1ELb0EEENS1_21CollectiveEpilogueFwdINS6_IJSA_NS7_ILi256EEESB_EEES9_SE_SG_Li256ELb0ELb1ELb1ELb0EEENS1_19SingleTileSchedulerILb0ELb1ELb1ELi128EEEEEEEEEvNT_6ParamsE --------------------------
	.section	.text._ZN7cutlass13device_kernelIN5flash11enable_sm90INS1_16FlashAttnFwdSm90INS1_25CollectiveMainloopFwdSm90ILi2EN4cute5tupleIJNS5_1CILi1EEES8_S8_EEENS6_IJNS7_ILi128EEENS7_ILi96EEENS7_ILi64EEEEEELi256ENS_6half_tEfNS_4arch4Sm90ELb0ELb1ELb1ELb0ELb1ELb0ELb1ELb1ELb0ELb1ELb1ELb0EEENS1_21CollectiveEpilogueFwdINS6_IJSA_NS7_ILi256EEESB_EEES9_SE_SG_Li256ELb0ELb1ELb1ELb0EEENS1_19SingleTileSchedulerILb0ELb1ELb1ELi128EEEEEEEEEvNT_6ParamsE,"ax",@progbits
	.align	128
.text._ZN7cutlass13device_kernelIN5flash11enable_sm90INS1_16FlashAttnFwdSm90INS1_25CollectiveMainloopFwdSm90ILi2EN4cute5tupleIJNS5_1CILi1EEES8_S8_EEENS6_IJNS7_ILi128EEENS7_ILi96EEENS7_ILi64EEEEEELi256ENS_6half_tEfNS_4arch4Sm90ELb0ELb1ELb1ELb0ELb1ELb0ELb1ELb1ELb0ELb1ELb1ELb0EEENS1_21CollectiveEpilogueFwdINS6_IJSA_NS7_ILi256EEESB_EEES9_SE_SG_Li256ELb0ELb1ELb1ELb0EEENS1_19SingleTileSchedulerILb0ELb1ELb1ELi128EEEEEEEEEvNT_6ParamsE:
        .type           _ZN7cutlass13device_kernelIN5flash11enable_sm90INS1_16FlashAttnFwdSm90INS1_25CollectiveMainloopFwdSm90ILi2EN4cute5tupleIJNS5_1CILi1EEES8_S8_EEENS6_IJNS7_ILi128EEENS7_ILi96EEENS7_ILi64EEEEEELi256ENS_6half_tEfNS_4arch4Sm90ELb0ELb1ELb1ELb0ELb1ELb0ELb1ELb1ELb0ELb1ELb1ELb0EEENS1_21CollectiveEpilogueFwdINS6_IJSA_NS7_ILi256EEESB_EEES9_SE_SG_Li256ELb0ELb1ELb1ELb0EEENS1_19SingleTileSchedulerILb0ELb1ELb1ELi128EEEEEEEEEvNT_6ParamsE,@function
        .size           _ZN7cutlass13device_kernelIN5flash11enable_sm90INS1_16FlashAttnFwdSm90INS1_25CollectiveMainloopFwdSm90ILi2EN4cute5tupleIJNS5_1CILi1EEES8_S8_EEENS6_IJNS7_ILi128EEENS7_ILi96EEENS7_ILi64EEEEEELi256ENS_6half_tEfNS_4arch4Sm90ELb0ELb1ELb1ELb0ELb1ELb0ELb1ELb1ELb0ELb1ELb1ELb0EEENS1_21CollectiveEpilogueFwdINS6_IJSA_NS7_ILi256EEESB_EEES9_SE_SG_Li256ELb0ELb1ELb1ELb0EEENS1_19SingleTileSchedulerILb0ELb1ELb1ELi128EEEEEEEEEvNT_6ParamsE,(.L_x_6563 - _ZN7cutlass13device_kernelIN5flash11enable_sm90INS1_16FlashAttnFwdSm90INS1_25CollectiveMainloopFwdSm90ILi2EN4cute5tupleIJNS5_1CILi1EEES8_S8_EEENS6_IJNS7_ILi128EEENS7_ILi96EEENS7_ILi64EEEEEELi256ENS_6half_tEfNS_4arch4Sm90ELb0ELb1ELb1ELb0ELb1ELb0ELb1ELb1ELb0ELb1ELb1ELb0EEENS1_21CollectiveEpilogueFwdINS6_IJSA_NS7_ILi256EEESB_EEES9_SE_SG_Li256ELb0ELb1ELb1ELb0EEENS1_19SingleTileSchedulerILb0ELb1ELb1ELi128EEEEEEEEEvNT_6ParamsE)
        .other          _ZN7cutlass13device_kernelIN5flash11enable_sm90INS1_16FlashAttnFwdSm90INS1_25CollectiveMainloopFwdSm90ILi2EN4cute5tupleIJNS5_1CILi1EEES8_S8_EEENS6_IJNS7_ILi128EEENS7_ILi96EEENS7_ILi64EEEEEELi256ENS_6half_tEfNS_4arch4Sm90ELb0ELb1ELb1ELb0ELb1ELb0ELb1ELb1ELb0ELb1ELb1ELb0EEENS1_21CollectiveEpilogueFwdINS6_IJSA_NS7_ILi256EEESB_EEES9_SE_SG_Li256ELb0ELb1ELb1ELb0EEENS1_19SingleTileSchedulerILb0ELb1ELb1ELi128EEEEEEEEEvNT_6ParamsE,@"STO_CUDA_ENTRY STV_DEFAULT"
_ZN7cutlass13device_kernelIN5flash11enable_sm90INS1_16FlashAttnFwdSm90INS1_25CollectiveMainloopFwdSm90ILi2EN4cute5tupleIJNS5_1CILi1EEES8_S8_EEENS6_IJNS7_ILi128EEENS7_ILi96EEENS7_ILi64EEEEEELi256ENS_6half_tEfNS_4arch4Sm90ELb0ELb1ELb1ELb0ELb1ELb0ELb1ELb1ELb0ELb1ELb1ELb0EEENS1_21CollectiveEpilogueFwdINS6_IJSA_NS7_ILi256EEESB_EEES9_SE_SG_Li256ELb0ELb1ELb1ELb0EEENS1_19SingleTileSchedulerILb0ELb1ELb1ELi128EEEEEEEEEvNT_6ParamsE:
        /* <DEDUP_REMOVED lines=9> */
[----:B------:R1:W2:Y:S01]  /*0090*/  SHFL.IDX PT, R3, R74, RZ, 0x1f ;  /* 0x00001fff4a037589 */ /* 0x0002a200000e0000 */
        /* <DEDUP_REMOVED lines=15> */
[----:B------:R1:W0:Y:S01]  /*0190*/  @!UP0 SYNCS.EXCH.64 URZ, [UR8+0x32400], UR4 ;  /* 0x03240004083f85b2 */ /* 0x0002220008000100 */
[----:B------:R1:W3:Y:S05]  /*01a0*/  @!UP1 SYNCS.EXCH.64 URZ, [UR8+0x32410], UR4 ;  /* 0x03241004083f95b2 */ /* 0x0002ea0008000100 */
[----:B------:R1:W4:Y:S02]  /*01b0*/  @!UP2 SYNCS.EXCH.64 URZ, [UR8+0x32420], UR6 ;  /* 0x03242006083fa5b2 */ /* 0x0003240008000100 */
[----:B-12---:R-:W-:Y:S05]  /*01c0*/  @P1 BRA `(.L_x_2175) ;  /* 0x0000000000481947 */ /* 0x006fea0003800000 */
[----:B------:R-:W1:Y:S01]  /*01d0*/  S2UR UR5, SR_CgaCtaId ;  /* 0x00000000000579c3 */ /* 0x000e620000008800 */
[----:B------:R-:W-:Y:S01]  /*01e0*/  UMOV UR4, 0x400 ;  /* 0x0000040000047882 */ /* 0x000fe20000000000 */
[----:B------:R-:W-:Y:S01]  /*01f0*/  UMOV UR6, 0x80 ;  /* 0x0000008000067882 */ /* 0x000fe20000000000 */
[----:B------:R-:W-:Y:S01]  /*0200*/  UMOV UR7, 0x100 ;  /* 0x0000010000077882 */ /* 0x000fe20000000000 */
[----:B------:R-:W-:Y:S01]  /*0210*/  ELECT P0, URZ, PT ;  /* 0x00000000003f782f */ /* 0x000fe20003800000 */
[----:B-1----:R-:W-:Y:S02]  /*0220*/  ULEA UR8, UR5, UR4, 0x18 ;  /* 0x0000000405087291 */ /* 0x002fe4000f8ec03f */
[----:B------:R-:W-:-:S04]  /*0230*/  UIADD3 UR4, -UR6, 0x100000, URZ ;  /* 0x0010000006047890 */ /* 0x000fc8000fffe13f */
[----:B------:R-:W-:Y:S02]  /*0240*/  USHF.L.U32 UR5, UR4, 0xb, URZ ;  /* 0x0000000b04057899 */ /* 0x000fe4000800063f */
[----:B------:R-:W-:Y:S02]  /*0250*/  USHF.L.U32 UR4, UR4, 0x1, URZ ;  /* 0x0000000104047899 */ /* 0x000fe4000800063f */
[----:B------:R-:W-:-:S04]  /*0260*/  UIADD3 UR6, -UR7, 0x100000, URZ ;  /* 0x0010000007067890 */ /* 0x000fc8000fffe13f */
[----:B------:R-:W-:Y:S02]  /*0270*/  USHF.L.U32 UR7, UR6, 0xb, URZ ;  /* 0x0000000b06077899 */ /* 0x000fe4000800063f */
[----:B------:R-:W-:Y:S01]  /*0280*/  USHF.L.U32 UR6, UR6, 0x1, URZ ;  /* 0x0000000106067899 */ /* 0x000fe2000800063f */
[----:B------:R-:W1:Y:S03]  /*0290*/  FENCE.VIEW.ASYNC.S ;  /* 0x00000000000073c6 */ /* 0x000e660000000000 */
[----:B-1----:R1:W2:Y:S08]  /*02a0*/  SYNCS.EXCH.64 URZ, [UR8+0x32430], UR4 ;  /* 0x03243004083f75b2 */ /* 0x0022b00008000100 */
[----:B------:R1:W0:Y:S01]  /*02b0*/  SYNCS.EXCH.64 URZ, [UR8+0x32440], UR6 ;  /* 0x03244006083f75b2 */ /* 0x0002220008000100 */
[----:B------:R1:W0:Y:S01]  /*02c0*/  SYNCS.EXCH.64 URZ, [UR8+0x32438], UR4 ;  /* 0x03243804083f75b2 */ /* 0x0002220008000100 */
[----:B------:R1:W0:Y:S01]  /*02d0*/  SYNCS.EXCH.64 URZ, [UR8+0x32448], UR6 ;  /* 0x03244806083f75b2 */ /* 0x0002220008000100 */
[----:B------:R-:W-:Y:S01]  /*02e0*/  NOP ;  /* 0x0000000000007918 */ /* 0x000fe20000000000 */
.L_x_2175:
[----:B------:R-:W5:Y:S01]  /*02f0*/  SHFL.IDX PT, R2, R0, RZ, 0x1f ;  /* 0x00001fff00027589 */ /* 0x000f6200000e0000 */
[----:B------:R-:W-:Y:S01]  /*0300*/  NOP ;  /* 0x0000000000007918 */ /* 0x000fe20000000000 */
[----:B-----5:R-:W-:-:S13]  /*0310*/  ISETP.NE.AND P0, PT, R2, RZ, PT ;  /* 0x000000ff0200720c */ /* 0x020fda0003f05270 */
[----:B------:R-:W-:Y:S05]  /*0320*/  @P0 BRA `(.L_x_2176) ;  /* 0x0000000000480947 */ /* 0x000fea0003800000 */
[----:B-1----:R-:W1:Y:S01]  /*0330*/  S2UR UR5, SR_CgaCtaId ;  /* 0x00000000000579c3 */ /* 0x002e620000008800 */
        /* <DEDUP_REMOVED lines=12> */
[----:B-1----:R1:W0:Y:S08]  /*0400*/  SYNCS.EXCH.64 URZ, [UR8+0x32450], UR4 ;  /* 0x03245004083f75b2 */ /* 0x0022300008000100 */
[----:B------:R1:W0:Y:S01]  /*0410*/  SYNCS.EXCH.64 URZ, [UR8+0x32460], UR6 ;  /* 0x03246006083f75b2 */ /* 0x0002220008000100 */
[----:B------:R1:W0:Y:S01]  /*0420*/  SYNCS.EXCH.64 URZ, [UR8+0x32458], UR4 ;  /* 0x03245804083f75b2 */ /* 0x0002220008000100 */
[----:B------:R1:W0:Y:S01]  /*0430*/  SYNCS.EXCH.64 URZ, [UR8+0x32468], UR6 ;  /* 0x03246806083f75b2 */ /* 0x0002220008000100 */
[----:B------:R-:W-:Y:S01]  /*0440*/  NOP ;  /* 0x0000000000007918 */ /* 0x000fe20000000000 */
.L_x_2176:
[----:B------:R-:W5:Y:S01]  /*0450*/  SHFL.IDX PT, R2, R0, RZ, 0x1f ;  /* 0x00001fff00027589 */ /* 0x000f6200000e0000 */
[----:B------:R-:W-:Y:S01]  /*0460*/  NOP ;  /* 0x0000000000007918 */ /* 0x000fe20000000000 */
[----:B-----5:R-:W-:-:S13]  /*0470*/  ISETP.NE.AND P0, PT, R2, RZ, PT ;  /* 0x000000ff0200720c */ /* 0x020fda0003f05270 */
[----:B------:R-:W-:Y:S05]  /*0480*/  @P0 BRA `(.L_x_2177) ;  /* 0x0000000000380947 */ /* 0x000fea0003800000 */
[----:B-1----:R-:W1:Y:S01]  /*0490*/  S2UR UR5, SR_CgaCtaId ;  /* 0x00000000000579c3 */ /* 0x002e620000008800 */
[----:B------:R-:W-:Y:S01]  /*04a0*/  UMOV UR4, 0x400 ;  /* 0x0000040000047882 */ /* 0x000fe20000000000 */
[----:B------:R-:W-:Y:S01]  /*04b0*/  UMOV UR7, 0x80 ;  /* 0x0000008000077882 */ /* 0x000fe20000000000 */
[----:B------:R-:W-:Y:S01]  /*04c0*/  ELECT P0, URZ, PT ;  /* 0x00000000003f782f */ /* 0x000fe20003800000 */
[----:B-1----:R-:W-:Y:S02]  /*04d0*/  ULEA UR6, UR5, UR4, 0x18 ;  /* 0x0000000405067291 */ /* 0x002fe4000f8ec03f */
[----:B------:R-:W-:-:S04]  /*04e0*/  UIADD3 UR4, -UR7, 0x100000, URZ ;  /* 0x0010000007047890 */ /* 0x000fc8000fffe13f */
[----:B------:R-:W-:Y:S02]  /*04f0*/  USHF.L.U32 UR5, UR4, 0xb, URZ ;  /* 0x0000000b04057899 */ /* 0x000fe4000800063f */
[----:B------:R-:W-:Y:S01]  /*0500*/  USHF.L.U32 UR4, UR4, 0x1, URZ ;  /* 0x0000000104047899 */ /* 0x000fe2000800063f */
[----:B------:R-:W1:Y:S11]  /*0510*/  FENCE.VIEW.ASYNC.S ;  /* 0x00000000000073c6 */ /* 0x000e760000000000 */
[----:B-1----:R1:W0:Y:S01]  /*0520*/  SYNCS.EXCH.64 URZ, [UR6+0x32470], UR4 ;  /* 0x03247004063f75b2 */ /* 0x0022220008000100 */
[----:B------:R1:W0:Y:S01]  /*0530*/  SYNCS.EXCH.64 URZ, [UR6+0x32480], UR4 ;  /* 0x03248004063f75b2 */ /* 0x0002220008000100 */
[----:B------:R1:W0:Y:S01]  /*0540*/  SYNCS.EXCH.64 URZ, [UR6+0x32478], UR4 ;  /* 0x03247804063f75b2 */ /* 0x0002220008000100 */
[----:B------:R1:W0:Y:S01]  /*0550*/  SYNCS.EXCH.64 URZ, [UR6+0x32488], UR4 ;  /* 0x03248804063f75b2 */ /* 0x0002220008000100 */
[----:B------:R-:W-:Y:S01]  /*0560*/  NOP ;  /* 0x0000000000007918 */ /* 0x000fe20000000000 */
.L_x_2177:
        /* <DEDUP_REMOVED lines=22> */
.L_x_2178:
[----:B------:R-:W5:Y:S01]  /*06d0*/  SHFL.IDX PT, R2, R0, RZ, 0x1f ;  /* 0x00001fff00027589 */ /* 0x000f6200000e0000 */
[----:B------:R-:W-:Y:S01]  /*06e0*/  R2UR UR9, R3 ;  /* 0x00000000030972ca */ /* 0x000fe200000e0000 */
        /* <DEDUP_REMOVED lines=21> */
.L_x_2179:
[----:B-1----:R-:W-:Y:S01]  /*0840*/  ULDC UR4, c[0x0][0x20] ;  /* 0x0000080000047ab9 */ /* 0x002fe20000000800 */
[----:B------:R-:W-:Y:S01]  /*0850*/  ULDC UR5, c[0x0][0x24] ;  /* 0x0000090000057ab9 */ /* 0x000fe20000000800 */
[----:B------:R-:W-:Y:S01]  /*0860*/  IADD3 R16, P0, R1, UR4, RZ ;  /* 0x0000000401107c10 */ /* 0x000fe2000ff1e0ff */
[----:B------:R-:W-:Y:S01]  /*0870*/  UISETP.NE.AND UP0, UPT, UR9, URZ, UPT ;  /* 0x0000003f0900728c */ /* 0x000fe2000bf05270 */
[----:B------:R-:W-:Y:S01]  /*0880*/  NOP ;  /* 0x0000000000007918 */ /* 0x000fe20000000000 */
[----:B------:R-:W-:Y:S01]  /*0890*/  UMOV UR60, 0x1 ;  /* 0x00000001003c7882 */ /* 0x000fe20000000000 */
[----:B0-234-:R-:W-:Y:S01]  /*08a0*/  BAR.SYNC.DEFER_BLOCKING 0x0 ;  /* 0x0000000000007b1d */ /* 0x01dfe20000010000 */
[----:B------:R-:W-:Y:S01]  /*08b0*/  IMAD.X R17, RZ, RZ, UR5, P0 ;  /* 0x00000005ff117e24 */ /* 0x000fe200080e06ff */
[----:B------:R-:W-:Y:S01]  /*08c0*/  IADD3 R2, P0, R16, 0x50, RZ ;  /* 0x0000005010027810 */ /* 0x000fe20007f1e0ff */
[----:B------:R-:W-:Y:S01]  /*08d0*/  USEL UR60, UR60, 0x2, !UP0 ;  /* 0x000000023c3c7887 */ /* 0x000fe2000c000000 */
[----:B------:R-:W-:-:S02]  /*08e0*/  PLOP3.LUT P3, PT, PT, PT, UP0, 0x80, 0x0 ;  /* 0x000000000000781c */ /* 0x000fc40003f6f008 */
[C---:B------:R-:W-:Y:S01]  /*08f0*/  IADD3 R41, P1, R16.reuse, 0x204, RZ ;  /* 0x0000020410297810 */ /* 0x040fe20007f3e0ff */
[----:B------:R-:W-:Y:S01]  /*0900*/  ULDC.64 UR36, c[0x0][0x208] ;  /* 0x0000820000247ab9 */ /* 0x000fe20000000a00 */
[----:B------:R0:W-:Y:S01]  /*0910*/  STL [R1+0x454], R2 ;  /* 0x0004540201007387 */ /* 0x0001e20000100800 */
[----:B------:R-:W-:Y:S01]  /*0920*/  IADD3 R39, P2, R16, 0x240, RZ ;  /* 0x0000024010277810 */ /* 0x000fe20007f5e0ff */
[----:B------:R-:W-:Y:S01]  /*0930*/  BSSY B6, `(.L_x_2180) ;  /* 0x000372c000067945 */ /* 0x000fe20003800000 */
[----:B------:R-:W-:-:S03]  /*0940*/  IMAD.X R50, RZ, RZ, R17, P1 ;  /* 0x000000ffff327224 */ /* 0x000fc600008e0611 */
[--C-:B------:R-:W-:Y:S02]  /*0950*/  IMAD.X R48, RZ, RZ, R17.reuse, P2 ;  /* 0x000000ffff307224 */ /* 0x100fe400010e0611 */
[----:B0-----:R-:W-:-:S05]  /*0960*/  IMAD.X R2, RZ, RZ, R17, P0 ;  /* 0x000000ffff027224 */ /* 0x001fca00000e0611 */
[----:B------:R0:W-:Y:S01]  /*0970*/  STL [R1+0x450], R2 ;  /* 0x0004500201007387 */ /* 0x0001e20000100800 */
[----:B------:R-:W-:Y:S05]  /*0980*/  @!P3 BRA `(.L_x_2181) ;  /* 0x000003280034b947 */ /* 0x000fea0003800000 */
.L_x_2182:
[----:B------:R-:W-:-:S08]  /*0990*/  NOP ;  /* 0x0000000000007918 */ /* 0x000fd00000000000 */
[----:B------:R-:W1:Y:S02]  /*09a0*/  USETMAXREG.TRY_ALLOC.CTAPOOL UP0, 0xe8 ;  /* 0x000000e8000079c8 */ /* 0x000e640008000600 */
[----:B-1----:R-:W-:-:S13]  /*09b0*/  PLOP3.LUT P0, PT, PT, PT, UP0, 0x80, 0x0 ;  /* 0x000000000000781c */ /* 0x002fda0003f0f008 */
[----:B------:R-:W-:Y:S05]  /*09c0*/  @!P0 BRA `(.L_x_2182) ;  /* 0xfffffffc00f08947 */ /* 0x000fea000383ffff */
[----:B------:R-:W1:Y:S01]  /*09d0*/  S2UR UR6, SR_CTAID.Y ;  /* 0x00000000000679c3 */ /* 0x000e620000002600 */
[----:B------:R-:W-:Y:S01]  /*09e0*/  ULDC UR59, c[0x0][0xd50] ;  /* 0x00035400003b7ab9 */ /* 0x000fe20000000800 */
[----:B------:R-:W-:Y:S01]  /*09f0*/  ISETP.NE.AND P0, PT, R74, 0x1, PT ;  /* 0x000000014a00780c */ /* 0x000fe20003f05270 */
[----:B------:R-:W-:Y:S01]  /*0a00*/  UISETP.NE.AND UP0, UPT, UR59, 0x1, UPT ;  /* 0x000000013b00788c */ /* 0x000fe2000bf05270 */
[----:B------:R2:W-:Y:S04]  /*0a10*/  STL.64 [R1+0x1f8], RZ ;  /* 0x0001f8ff01007387 */ /* 0x0005e80000100a00 */
[----:B------:R-:W-:Y:S08]  /*0a20*/  BAR.ARV 0x8, 0x180 ;  /* 0x0206000000007b1d */ /* 0x000ff00000002000 */
[----:B------:R-:W3:Y:S01]  /*0a30*/  S2UR UR61, SR_CTAID.Z ;  /* 0x00000000003d79c3 */ /* 0x000ee20000002700 */
[----:B------:R-:W-:Y:S01]  /*0a40*/  @UP0 ULDC UR4, c[0x0][0xd54] ;  /* 0x0003550000040ab9 */ /* 0x000fe20000000800 */
[----:B------:R2:W-:Y:S01]  /*0a50*/  STL [R1+0x200], RZ ;  /* 0x000200ff01007387 */ /* 0x0005e20000100800 */
[----:B------:R-:W-:-:S05]  /*0a60*/  @UP0 ULDC UR7, c[0x0][0xd58] ;  /* 0x0003560000070ab9 */ /* 0x000fca0000000800 */
[----:B------:R-:W-:Y:S06]  /*0a70*/  @!P0 BAR.ARV 0x9, 0x100 ;  /* 0x0244000000008b1d */ /* 0x000fec0000002000 */
[----:B-1----:R-:W-:Y:S01]  /*0a80*/  UIMAD.WIDE.U32 UR4, UR6, UR4, URZ ;  /* 0x00000004060472a5 */ /* 0x002fe2000f8e003f */
[----:B------:R-:W-:Y:S01]  /*0a90*/  IADD3 R24, P1, R16, 0x1f8, RZ ;  /* 0x000001f810187810 */ /* 0x000fe20007f3e0ff */
[----:B------:R2:W-:Y:S01]  /*0aa0*/  STL [R1+0x204], RZ ;  /* 0x000204ff01007387 */ /* 0x0005e20000100800 */
[----:B------:R-:W-:Y:S01]  /*0ab0*/  UMOV UR58, UR6 ;  /* 0x00000006003a7c82 */ /* 0x000fe20008000000 */
[----:B------:R-:W-:-:S02]  /*0ac0*/  @UP0 USHF.R.U32.HI UR58, URZ, UR7, UR5 ;  /* 0x000000073f3a0299 */ /* 0x000fc40008011605 */
[----:B------:R-:W-:Y:S02]  /*0ad0*/  IMAD.X R25, RZ, RZ, R17, P1 ;  /* 0x000000ffff197224 */ /* 0x000fe400008e0611 */
[----:B------:R-:W-:Y:S01]  /*0ae0*/  UIADD3 UR4, -UR58, URZ, URZ ;  /* 0x0000003f3a047290 */ /* 0x000fe2000fffe13f */
[----:B---3--:R-:W-:-:S03]  /*0af0*/  ISETP.LE.AND P0, PT, RZ, UR61, PT ;  /* 0x0000003dff007c0c */ /* 0x008fc6000bf03270 */
[----:B------:R-:W-:-:S10]  /*0b00*/  UIMAD UR59, UR59, UR4, UR6 ;  /* 0x000000043b3b72a4 */ /* 0x000fd4000f8e0206 */
[----:B--2---:R-:W-:Y:S05]  /*0b10*/  @!P0 BRA `(.L_x_2183) ;  /* 0x0000037000348947 */ /* 0x004fea0003800000 */
[----:B------:R-:W1:Y:S01]  /*0b20*/  S2R R11, SR_CgaCtaId ;  /* 0x00000000000b7919 */ /* 0x000e620000008800 */
[----:B------:R-:W-:Y:S01]  /*0b30*/  MOV R18, 0x400 ;  /* 0x0000040000127802 */ /* 0x000fe20000000f00 */
[----:B------:R-:W2:Y:S01]  /*0b40*/  S2UR UR6, SR_CTAID.X ;  /* 0x00000000000679c3 */ /* 0x000ea20000002500 */
[----:B------:R-:W-:Y:S01]  /*0b50*/  IMAD.U32 R0, RZ, RZ, UR60 ;  /* 0x0000003cff007e24 */ /* 0x000fe2000f8e00ff */
[----:B------:R-:W3:Y:S01]  /*0b60*/  S2R R3, SR_SWINHI ;  /* 0x0000000000037919 */ /* 0x000ee20000002f00 */
[----:B------:R-:W-:Y:S01]  /*0b70*/  ULDC.64 UR4, c[0x0][0x418] ;  /* 0x0001060000047ab9 */ /* 0x000fe20000000a00 */
[----:B------:R-:W-:Y:S01]  /*0b80*/  IMAD.MOV.U32 R10, RZ, RZ, 0x100 ;  /* 0x00000100ff0a7424 */ /* 0x000fe200078e00ff */
[----:B------:R-:W-:Y:S01]  /*0b90*/  UISETP.NE.U32.AND UP0, UPT, UR4, URZ, UPT ;  /* 0x0000003f0400728c */ /* 0x000fe2000bf05070 */
[----:B------:R-:W4:Y:S01]  /*0ba0*/  S2R R4, SR_CTAID.X ;  /* 0x0000000000047919 */ /* 0x000f220000002500 */
[----:B------:R-:W-:Y:S01]  /*0bb0*/  IMAD.MOV.U32 R9, RZ, RZ, 0x80 ;  /* 0x00000080ff097424 */ /* 0x000fe200078e00ff */
[----:B------:R-:W5:Y:S01]  /*0bc0*/  LDC R12, c[0x0][0xa80] ;  /* 0x0002a000ff0c7b82 */ /* 0x000f620000000800 */
[----:B------:R-:W-:Y:S01]  /*0bd0*/  IMAD.MOV.U32 R8, RZ, RZ, R0 ;  /* 0x000000ffff087224 */ /* 0x000fe200078e0000 */
[----:B------:R-:W-:Y:S01]  /*0be0*/  USHF.R.S32.HI UR4, URZ, 0x1f, UR61 ;  /* 0x0000001f3f047899 */ /* 0x000fe2000801143d */
[----:B------:R-:W-:Y:S01]  /*0bf0*/  IMAD.U32 R6, RZ, RZ, UR60 ;  /* 0x0000003cff067e24 */ /* 0x000fe2000f8e00ff */
[C---:B------:R-:W-:Y:S01]  /*0c00*/  IADD3 R40, P5, R16.reuse, 0x68, RZ ;  /* 0x0000006810287810 */ /* 0x040fe20007fbe0ff */
[----:B------:R-:W-:Y:S01]  /*0c10*/  IMAD.MOV.U32 R7, RZ, RZ, 0x80 ;  /* 0x00000080ff077424 */ /* 0x000fe200078e00ff */
[----:B------:R-:W-:Y:S01]  /*0c20*/  UISETP.NE.AND.EX UP0, UPT, UR5, URZ, UPT, UP0 ;  /* 0x0000003f0500728c */ /* 0x000fe2000bf05300 */
[----:B------:R-:W-:Y:S01]  /*0c30*/  STL.128 [R1+0x210], RZ ;  /* 0x000210ff01007387 */ /* 0x000fe20000100c00 */
[----:B------:R-:W-:Y:S01]  /*0c40*/  ULDC UR42, c[0x0][0x424] ;  /* 0x00010900002a7ab9 */ /* 0x000fe20000000800 */
[--C-:B------:R-:W-:Y:S01]  /*0c50*/  IMAD.X R65, RZ, RZ, R17.reuse, P5 ;  /* 0x000000ffff417224 */ /* 0x100fe200028e0611 */
[----:B------:R-:W-:Y:S01]  /*0c60*/  USEL UR42, UR42, 0x1, UP0 ;  /* 0x000000012a2a7887 */ /* 0x000fe20008000000 */
[----:B------:R0:W-:Y:S01]  /*0c70*/  STL.64 [R1+0x28], R6 ;  /* 0x0000280601007387 */ /* 0x0001e20000100a00 */
[C---:B------:R-:W-:Y:S01]  /*0c80*/  IADD3 R49, P5, R16.reuse, 0xf8, RZ ;  /* 0x000000f810317810 */ /* 0x040fe20007fbe0ff */
[----:B------:R-:W-:Y:S01]  /*0c90*/  ULDC UR10, c[0x0][0x2f0] ;  /* 0x0000bc00000a7ab9 */ /* 0x000fe20000000800 */
[C---:B------:R-:W-:Y:S01]  /*0ca0*/  IADD3 R34, P3, R16.reuse, 0x58, RZ ;  /* 0x0000005810227810 */ /* 0x040fe20007f7e0ff */
[----:B------:R-:W-:Y:S01]  /*0cb0*/  STL.128 [R1+0x220], RZ ;  /* 0x000220ff01007387 */ /* 0x000fe20000100c00 */
[----:B--2---:R-:W-:Y:S01]  /*0cc0*/  USHF.L.U32 UR6, UR6, 0x7, URZ ;  /* 0x0000000706067899 */ /* 0x004fe2000800063f */
[----:B------:R-:W-:Y:S01]  /*0cd0*/  IADD3 R42, P4, R16, 0x60, RZ ;  /* 0x00000060102a7810 */ /* 0x000fe20007f9e0ff */
[--C-:B------:R-:W-:Y:S01]  /*0ce0*/  IMAD.X R60, RZ, RZ, R17.reuse, P5 ;  /* 0x000000ffff3c7224 */ /* 0x100fe200028e0611 */
[----:B------:R-:W-:Y:S01]  /*0cf0*/  STL.128 [R1+0x240], RZ ;  /* 0x000240ff01007387 */ /* 0x000fe20000100c00 */
[----:B------:R-:W-:Y:S01]  /*0d00*/  UIMAD UR42, UR42, UR10, URZ ;  /* 0x0000000a2a2a72a4 */ /* 0x000fe2000f8e023f */
[--C-:B------:R-:W-:Y:S01]  /*0d10*/  IMAD.X R35, RZ, RZ, R17.reuse, P3 ;  /* 0x000000ffff237224 */ /* 0x100fe200018e0611 */
[----:B-1----:R-:W-:Y:S01]  /*0d20*/  LEA R18, R11, R18, 0x18 ;  /* 0x000000120b127211 */ /* 0x002fe200078ec0ff */
[----:B------:R-:W-:Y:S01]  /*0d30*/  STL.64 [R1+0x30], R10 ;  /* 0x0000300a01007387 */ /* 0x000fe20000100a00 */
[----:B------:R-:W-:Y:S01]  /*0d40*/  ULDC UR43, c[0x0][0x288] ;  /* 0x0000a200002b7ab9 */ /* 0x000fe20000000800 */
[----:B------:R-:W-:Y:S01]  /*0d50*/  IMAD.X R67, RZ, RZ, R17, P4 ;  /* 0x000000ffff437224 */ /* 0x000fe200020e0611 */
[----:B------:R-:W-:-:S02]  /*0d60*/  MOV R30, R18 ;  /* 0x00000012001e7202 */ /* 0x000fc40000000f00 */
[----:B---3--:R-:W-:Y:S01]  /*0d70*/  MOV R31, R3 ;  /* 0x00000003001f7202 */ /* 0x008fe20000000f00 */
[----:B------:R-:W-:Y:S01]  /*0d80*/  STL.128 [R1], R8 ;  /* 0x0000000801007387 */ /* 0x000fe20000100c00 */
[----:B------:R-:W-:Y:S01]  /*0d90*/  UIADD3 UR7, UR6, 0x7f, URZ ;  /* 0x0000007f06077890 */ /* 0x000fe2000fffe03f */
[----:B------:R-:W-:Y:S01]  /*0da0*/  IADD3 R38, P6, R16, 0x70, RZ ;  /* 0x0000007010267810 */ /* 0x000fe20007fde0ff */
[----:B------:R-:W-:Y:S01]  /*0db0*/  UIADD3 UR38, UR42, 0x1, -UR43 ;  /* 0x000000012a267890 */ /* 0x000fe2000fffe82b */
[C---:B------:R-:W-:Y:S01]  /*0dc0*/  IADD3 R0, P2, R30.reuse, 0x32460, RZ ;  /* 0x000324601e007810 */ /* 0x040fe20007f5e0ff */
[----:B----4-:R1:W-:Y:S01]  /*0dd0*/  STL [R1+0x50], R4 ;  /* 0x0000500401007387 */ /* 0x0103e20000100800 */
[C---:B0-----:R-:W-:Y:S01]  /*0de0*/  IADD3 R2, P1, R30.reuse, 0x32450, RZ ;  /* 0x000324501e027810 */ /* 0x041fe20007f3e0ff */
[----:B------:R-:W-:Y:S01]  /*0df0*/  IMAD.X R63, RZ, RZ, R17, P6 ;  /* 0x000000ffff3f7224 */ /* 0x000fe200030e0611 */
[----:B------:R-:W-:Y:S01]  /*0e00*/  IADD3 R6, P0, R30, 0x32430, RZ ;  /* 0x000324301e067810 */ /* 0x000fe20007f1e0ff */
[--C-:B------:R-:W-:Y:S01]  /*0e10*/  IMAD.X R3, RZ, RZ, R31.reuse, P2 ;  /* 0x000000ffff037224 */ /* 0x100fe200010e061f */
[----:B-----5:R0:W-:Y:S01]  /*0e20*/  STL [R1+0x230], R12 ;  /* 0x0002300c01007387 */ /* 0x0201e20000100800 */
[--C-:B------:R-:W-:Y:S01]  /*0e30*/  IMAD.X R5, RZ, RZ, R31.reuse, P1 ;  /* 0x000000ffff057224 */ /* 0x100fe200008e061f */
[----:B------:R-:W-:Y:S01]  /*0e40*/  IADD3 R44, P2, R16, 0x28, RZ ;  /* 0x00000028102c7810 */ /* 0x000fe20007f5e0ff */
[----:B------:R-:W-:Y:S01]  /*0e50*/  IMAD.X R7, RZ, RZ, R31, P0 ;  /* 0x000000ffff077224 */ /* 0x000fe200000e061f */
[----:B------:R0:W-:Y:S01]  /*0e60*/  STL.128 [R1+0x250], RZ ;  /* 0x000250ff01007387 */ /* 0x0001e20000100c00 */
[----:B-1----:R-:W-:Y:S01]  /*0e70*/  IADD3 R4, P1, R30, 0x32440, RZ ;  /* 0x000324401e047810 */ /* 0x002fe20007f3e0ff */
[----:B------:R-:W-:Y:S01]  /*0e80*/  IMAD.MOV.U32 R10, RZ, RZ, R0 ;  /* 0x000000ffff0a7224 */ /* 0x000fe200078e0000 */
[C---:B------:R-:W-:Y:S01]  /*0e90*/  IADD3 R26, P0, R16.reuse, 0x78, RZ ;  /* 0x00000078101a7810 */ /* 0x040fe20007f1e0ff */
[----:B------:R-:W-:Y:S01]  /*0ea0*/  IMAD.U32 R0, RZ, RZ, UR4 ;  /* 0x00000004ff007e24 */ /* 0x000fe2000f8e00ff */
[----:B------:R-:W-:Y:S01]  /*0eb0*/  ULDC UR4, c[0x0][0x448] ;  /* 0x0001120000047ab9 */ /* 0x000fe20000000800 */
[----:B------:R-:W-:Y:S01]  /*0ec0*/  IMAD.MOV.U32 R9, RZ, RZ, R5 ;  /* 0x000000ffff097224 */ /* 0x000fe200078e0005 */
[----:B------:R-:W-:Y:S01]  /*0ed0*/  UISETP.NE.AND UP1, UPT, UR4, 0x1, UPT ;  /* 0x000000010400788c */ /* 0x000fe2000bf25270 */
[----:B------:R-:W-:Y:S01]  /*0ee0*/  IMAD.MOV.U32 R8, RZ, RZ, R2 ;  /* 0x000000ffff087224 */ /* 0x000fe200078e0002 */
[----:B------:R0:W-:Y:S01]  /*0ef0*/  STL.64 [R1+0x18], R6 ;  /* 0x0000180601007387 */ /* 0x0001e20000100a00 */
[----:B------:R-:W-:Y:S01]  /*0f00*/  IMAD.MOV.U32 R11, RZ, RZ, R3 ;  /* 0x000000ffff0b7224 */ /* 0x000fe200078e0003 */
[----:B------:R-:W-:Y:S01]  /*0f10*/  ULDC.64 UR4, c[0x0][0xad8] ;  /* 0x0002b60000047ab9 */ /* 0x000fe20000000a00 */
[----:B------:R-:W-:Y:S01]  /*0f20*/  IMAD.X R5, RZ, RZ, R31, P1 ;  /* 0x000000ffff057224 */ /* 0x000fe200008e061f */
[----:B------:R-:W-:Y:S01]  /*0f30*/  UISETP.GE.AND UP0, UPT, UR5, 0x1, UPT ;  /* 0x000000010500788c */ /* 0x000fe2000bf06270 */
[----:B------:R0:W-:Y:S01]  /*0f40*/  STL.128 [R1+0x260], RZ ;  /* 0x000260ff01007387 */ /* 0x0001e20000100c00 */
[C---:B------:R-:W-:Y:S01]  /*0f50*/  IADD3 R226, P1, R16.reuse, 0x210, RZ ;  /* 0x0000021010e27810 */ /* 0x040fe20007f3e0ff */
[--C-:B------:R-:W-:Y:S01]  /*0f60*/  IMAD.X R69, RZ, RZ, R17.reuse, P2 ;  /* 0x000000ffff457224 */ /* 0x100fe200010e0611 */
[C---:B------:R-:W-:Y:S01]  /*0f70*/  IADD3 R32, P2, R16.reuse, 0x88, RZ ;  /* 0x0000008810207810 */ /* 0x040fe20007f5e0ff */
[----:B------:R0:W-:Y:S01]  /*0f80*/  STL.128 [R1+0x40], R8 ;  /* 0x0000400801007387 */ /* 0x0001e20000100c00 */
[----:B------:R-:W-:Y:S01]  /*0f90*/  @UP1 UIADD3 UR8, UR6, 0x7f, URZ ;  /* 0x0000007f06081890 */ /* 0x000fe2000fffe03f */
[----:B------:R-:W-:Y:S01]  /*0fa0*/  PLOP3.LUT P5, PT, PT, PT, UP0, 0x40, 0x0 ;  /* 0x000000000000781c */ /* 0x000fe20003fae808 */
[----:B------:R-:W-:Y:S01]  /*0fb0*/  @UP1 ULDC UR9, c[0x0][0x44c] ;  /* 0x0001130000091ab9 */ /* 0x000fe20000000800 */
[----:B------:R0:W-:Y:S01]  /*0fc0*/  STL.64 [R1+0x20], R4 ;  /* 0x0000200401007387 */ /* 0x0001e20000100a00 */
[----:B------:R-:W-:Y:S01]  /*0fd0*/  UIMAD.WIDE.U32 UR8, UR8, UR9, URZ ;  /* 0x00000009080872a5 */ /* 0x000fe2000f8e003f */
[--C-:B------:R-:W-:Y:S01]  /*0fe0*/  IMAD.X R181, RZ, RZ, R17.reuse, P1 ;  /* 0x000000ffffb57224 */ /* 0x100fe200008e0611 */
[----:B------:R-:W-:Y:S01]  /*0ff0*/  @UP1 ULDC UR11, c[0x0][0x450] ;  /* 0x00011400000b1ab9 */ /* 0x000fe20000000800 */
[----:B------:R0:W-:Y:S01]  /*1000*/  STL.128 [R1+0x270], RZ ;  /* 0x000270ff01007387 */ /* 0x0001e20000100c00 */
[C---:B------:R-:W-:Y:S01]  /*1010*/  IADD3 R59, P1, R16.reuse, 0x80, RZ ;  /* 0x00000080103b7810 */ /* 0x040fe20007f3e0ff */
[----:B------:R-:W-:Y:S01]  /*1020*/  @UP1 USHF.R.U32.HI UR7, URZ, UR11, UR9 ;  /* 0x0000000b3f071299 */ /* 0x000fe20008011609 */
[C---:B------:R-:W-:Y:S01]  /*1030*/  IADD3 R57, P3, R16.reuse, 0x90, RZ ;  /* 0x0000009010397810 */ /* 0x040fe20007f7e0ff */
[----:B------:R0:W-:Y:S01]  /*1040*/  STL.128 [R1+0x280], RZ ;  /* 0x000280ff01007387 */ /* 0x0001e20000100c00 */
[C---:B------:R-:W-:Y:S01]  /*1050*/  IADD3 R51, P4, R16.reuse, 0xf0, RZ ;  /* 0x000000f010337810 */ /* 0x040fe20007f9e0ff */
[----:B------:R-:W-:Y:S01]  /*1060*/  UIADD3 UR8, UR38, UR7, URZ ;  /* 0x0000000726087290 */ /* 0x000fe2000fffe03f */
[--C-:B------:R-:W-:Y:S01]  /*1070*/  IMAD.X R61, RZ, RZ, R17.reuse, P0 ;  /* 0x000000ffff3d7224 */ /* 0x100fe200000e0611 */
[----:B------:R0:W-:Y:S01]  /*1080*/  STL.128 [R1+0x290], RZ ;  /* 0x000290ff01007387 */ /* 0x0001e20000100c00 */
[--C-:B------:R-:W-:Y:S01]  /*1090*/  IMAD.X R66, RZ, RZ, R17.reuse, P1 ;  /* 0x000000ffff427224 */ /* 0x100fe200008e0611 */
[C---:B------:R-:W-:Y:S01]  /*10a0*/  IADD3 R36, P6, R16.reuse, 0x100, RZ ;  /* 0x0000010010247810 */ /* 0x040fe20007fde0ff */
[--C-:B------:R-:W-:Y:S01]  /*10b0*/  IMAD.X R33, RZ, RZ, R17.reuse, P2 ;  /* 0x000000ffff217224 */ /* 0x100fe200010e0611 */
[----:B------:R0:W-:Y:S01]  /*10c0*/  STL.128 [R1+0x2a0], RZ ;  /* 0x0002a0ff01007387 */ /* 0x0001e20000100c00 */
[--C-:B------:R-:W-:Y:S01]  /*10d0*/  IMAD.X R64, RZ, RZ, R17.reuse, P3 ;  /* 0x000000ffff407224 */ /* 0x100fe200018e0611 */
[C---:B------:R-:W-:Y:S01]  /*10e0*/  IADD3 R47, P0, R16.reuse, 0x108, RZ ;  /* 0x00000108102f7810 */ /* 0x040fe20007f1e0ff */
[----:B------:R-:W-:Y:S01]  /*10f0*/  IMAD.X R62, RZ, RZ, R17, P4 ;  /* 0x000000ffff3e7224 */ /* 0x000fe200020e0611 */
[----:B------:R0:W-:Y:S01]  /*1100*/  STL.128 [R1+0x2b0], RZ ;  /* 0x0002b0ff01007387 */ /* 0x0001e20000100c00 */
[C---:B------:R-:W-:Y:S01]  /*1110*/  IADD3 R45, P1, R16.reuse, 0x118, RZ ;  /* 0x00000118102d7810 */ /* 0x040fe20007f3e0ff */
[----:B------:R-:W-:Y:S01]  /*1120*/  UP2UR UR39, UPR, URZ, 0x2 ;  /* 0x000000023f277883 */ /* 0x000fe20008000000 */
[C---:B------:R-:W-:Y:S01]  /*1130*/  IADD3 R23, P2, R16.reuse, 0x11c, RZ ;  /* 0x0000011c10177810 */ /* 0x040fe20007f5e0ff */
[----:B------:R0:W-:Y:S01]  /*1140*/  STL.128 [R1+0x2c0], RZ ;  /* 0x0002c0ff01007387 */ /* 0x0001e20000100c00 */
[C---:B------:R-:W-:Y:S01]  /*1150*/  IADD3 R28, P3, R16.reuse, 0x14c, RZ ;  /* 0x0000014c101c7810 */ /* 0x040fe20007f7e0ff */
[----:B------:R-:W-:Y:S01]  /*1160*/  UP2UR UR41, UPR, URZ, 0x1 ;  /* 0x000000013f297883 */ /* 0x000fe20008000000 */
[C---:B------:R-:W-:Y:S01]  /*1170*/  IADD3 R224, P4, R16.reuse, 0x150, RZ ;  /* 0x0000015010e07810 */ /* 0x040fe20007f9e0ff */
[----:B------:R0:W-:Y:S01]  /*1180*/  STL.128 [R1+0x2d0], RZ ;  /* 0x0002d0ff01007387 */ /* 0x0001e20000100c00 */
[----:B------:R-:W-:Y:S01]  /*1190*/  UIADD3 UR4, UR8, UR4, URZ ;  /* 0x0000000408047290 */ /* 0x000fe2000fffe03f */
[----:B------:R-:W-:-:S02]  /*11a0*/  VIADD R157, R16, 0x158 ;  /* 0x00000158109d7836 */ /* 0x000fc40000000000 */
[----:B------:R0:W-:Y:S01]  /*11b0*/  STL.128 [R1+0x2e0], RZ ;  /* 0x0002e0ff01007387 */ /* 0x0001e20000100c00 */
[----:B------:R-:W-:Y:S02]  /*11c0*/  VIADD R19, R27, 0xffffff80 ;  /* 0xffffff801b137836 */ /* 0x000fe40000000000 */
[--C-:B------:R-:W-:Y:S01]  /*11d0*/  IMAD.X R37, RZ, RZ, R17.reuse, P6 ;  /* 0x000000ffff257224 */ /* 0x100fe200030e0611 */
[----:B------:R0:W-:Y:S01]  /*11e0*/  STL.128 [R1+0x2f0], RZ ;  /* 0x0002f0ff01007387 */ /* 0x0001e20000100c00 */
[--C-:B------:R-:W-:Y:S02]  /*11f0*/  IMAD.X R58, RZ, RZ, R17.reuse, P0 ;  /* 0x000000ffff3a7224 */ /* 0x100fe400000e0611 */
[--C-:B------:R-:W-:Y:S01]  /*1200*/  IMAD.X R56, RZ, RZ, R17.reuse, P1 ;  /* 0x000000ffff387224 */ /* 0x100fe200008e0611 */
[----:B------:R0:W-:Y:S01]  /*1210*/  STL.128 [R1+0x300], RZ ;  /* 0x000300ff01007387 */ /* 0x0001e20000100c00 */
[--C-:B------:R-:W-:Y:S02]  /*1220*/  IMAD.X R22, RZ, RZ, R17.reuse, P2 ;  /* 0x000000ffff167224 */ /* 0x100fe400010e0611 */
[--C-:B------:R-:W-:Y:S01]  /*1230*/  IMAD.X R29, RZ, RZ, R17.reuse, P3 ;  /* 0x000000ffff1d7224 */ /* 0x100fe200018e0611 */
[----:B------:R0:W-:Y:S01]  /*1240*/  STL.128 [R1+0x310], RZ ;  /* 0x000310ff01007387 */ /* 0x0001e20000100c00 */
[----:B------:R-:W-:-:S03]  /*1250*/  IMAD.X R225, RZ, RZ, R17, P4 ;  /* 0x000000ffffe17224 */ /* 0x000fc600020e0611 */
[----:B------:R0:W-:Y:S04]  /*1260*/  STL.128 [R1+0x320], RZ ;  /* 0x000320ff01007387 */ /* 0x0001e80000100c00 */
        /* <DEDUP_REMOVED lines=17> */
[----:B------:R0:W-:Y:S04]  /*1380*/  STL [R1+0x10], RZ ;  /* 0x000010ff01007387 */ /* 0x0001e80000100800 */
[----:B------:R0:W-:Y:S01]  /*1390*/  STL [R1+0x38], RZ ;  /* 0x000038ff01007387 */ /* 0x0001e20000100800 */
[----:B------:R-:W-:Y:S05]  /*13a0*/  @P5 BRA `(.L_x_2184) ;  /* 0x0000000000445947 */ /* 0x000fea0003800000 */
        /* <DEDUP_REMOVED lines=10> */
.L_x_2185:
[----:B------:R-:W-:-:S11]  /*1450*/  UISETP.NE.AND UP0, UPT, UR5, 0x1, UPT ;  /* 0x000000010500788c */ /* 0x000fd6000bf05270 */
[----:B------:R-:W-:Y:S02]  /*1460*/  @UP0 ULDC.64 UR10, c[0x0][0xae0] ;  /* 0x0002b800000a0ab9 */ /* 0x000fe40000000a00 */
[----:B------:R-:W-:-:S04]  /*1470*/  UIMAD.WIDE.U32 UR8, UR7, UR10, URZ ;  /* 0x0000000a070872a5 */ /* 0x000fc8000f8e003f */
[----:B------:R-:W-:-:S12]  /*1480*/  @UP0 USHF.R.U32.HI UR7, URZ, UR11, UR9 ;  /* 0x0000000b3f070299 */ /* 0x000fd80008011609 */
.L_x_2186:
[----:B------:R-:W-:-:S04]  /*1490*/  UIMAD UR7, UR7, UR5, UR5 ;  /* 0x00000005070772a4 */ /* 0x000fc8000f8e0205 */
[----:B------:R-:W-:-:S04]  /*14a0*/  UISETP.LT.AND UP0, UPT, UR4, UR7, UPT ;  /* 0x000000070400728c */ /* 0x000fc8000bf01270 */
[----:B------:R-:W-:-:S12]  /*14b0*/  USEL UR4, UR4, UR7, UP0 ;  /* 0x0000000704047287 */ /* 0x000fd80008000000 */
.L_x_2184:
[----:B------:R-:W-:Y:S02]  /*14c0*/  UISETP.NE.AND UP0, UPT, UR39, URZ, UPT ;  /* 0x0000003f2700728c */ /* 0x000fe4000bf05270 */
[----:B------:R-:W-:Y:S02]  /*14d0*/  UIADD3 UR8, UR42, 0x5f, URZ ;  /* 0x0000005f2a087890 */ /* 0x000fe4000fffe03f */
[----:B------:R-:W-:Y:S02]  /*14e0*/  UIADD3 UR10, UR4, 0x5f, URZ ;  /* 0x0000005f040a7890 */ /* 0x000fe4000fffe03f */
[----:B------:R-:W-:Y:S02]  /*14f0*/  UISETP.GE.AND UP1, UPT, UR5, 0x1, UPT ;  /* 0x000000010500788c */ /* 0x000fe4000bf26270 */
[----:B------:R-:W-:Y:S02]  /*1500*/  UIMAD.WIDE UR8, UR8, 0x2aaaaaab, URZ ;  /* 0x2aaaaaab080878a5 */ /* 0x000fe4000f8e023f */
[----:B------:R-:W-:Y:S01]  /*1510*/  UIMAD.WIDE UR10, UR10, 0x2aaaaaab, URZ ;  /* 0x2aaaaaab0a0a78a5 */ /* 0x000fe2000f8e023f */
[----:B------:R-:W-:Y:S01]  /*1520*/  @UP0 ULDC UR12, c[0x0][0x44c] ;  /* 0x00011300000c0ab9 */ /* 0x000fe20000000800 */
[----:B------:R-:W-:Y:S01]  /*1530*/  USHF.R.U32.HI UR4, URZ, 0x1f, UR9 ;  /* 0x0000001f3f047899 */ /* 0x000fe20008011609 */
[----:B------:R-:W-:Y:S01]  /*1540*/  PLOP3.LUT P0, PT, PT, PT, UP1, 0x40, 0x0 ;  /* 0x000000000000781c */ /* 0x000fe20003f0e818 */
[----:B------:R-:W-:-:S02]  /*1550*/  UIMAD.WIDE.U32 UR12, UR6, UR12, URZ ;  /* 0x0000000c060c72a5 */ /* 0x000fc4000f8e003f */
[----:B------:R-:W-:Y:S01]  /*1560*/  USHF.R.U32.HI UR7, URZ, 0x1f, UR11 ;  /* 0x0000001f3f077899 */ /* 0x000fe2000801160b */
[----:B------:R-:W-:Y:S01]  /*1570*/  @UP0 ULDC UR15, c[0x0][0x450] ;  /* 0x00011400000f0ab9 */ /* 0x000fe20000000800 */
[----:B------:R-:W-:Y:S02]  /*1580*/  UIADD3 UR43, UR42, -UR43, URZ ;  /* 0x8000002b2a2b7290 */ /* 0x000fe4000fffe03f */
[----:B------:R-:W-:Y:S02]  /*1590*/  @UP0 USHF.R.U32.HI UR6, URZ, UR15, UR13 ;  /* 0x0000000f3f060299 */ /* 0x000fe4000801160d */
[----:B------:R-:W-:Y:S02]  /*15a0*/  ULEA.HI.SX32 UR4, UR9, UR4, 0x1c ;  /* 0x0000000409047291 */ /* 0x000fe4000f8fe23f */
[----:B------:R-:W-:Y:S02]  /*15b0*/  ULEA.HI.SX32 UR7, UR11, UR7, 0x1c ;  /* 0x000000070b077291 */ /* 0x000fe4000f8fe23f */
[----:B------:R-:W-:-:S02]  /*15c0*/  UIADD3 UR6, UR43, UR6, URZ ;  /* 0x000000062b067290 */ /* 0x000fc4000fffe03f */
[----:B------:R-:W-:Y:S01]  /*15d0*/  UISETP.LT.AND UP0, UPT, UR4, UR7, UPT ;  /* 0x000000070400728c */ /* 0x000fe2000bf01270 */
[----:B------:R-:W-:Y:S02]  /*15e0*/  ULDC UR14, c[0x0][0xad4] ;  /* 0x0002b500000e7ab9 */ /* 0x000fe40000000800 */
[----:B------:R-:W-:Y:S02]  /*15f0*/  UIADD3 UR8, UR6, -UR14, URZ ;  /* 0x8000000e06087290 */ /* 0x000fe4000fffe03f */
[----:B------:R-:W-:Y:S01]  /*1600*/  USEL UR9, UR4, UR7, UP0 ;  /* 0x0000000704097287 */ /* 0x000fe20008000000 */
[----:B------:R-:W-:Y:S11]  /*1610*/  @P0 BRA `(.L_x_2187) ;  /* 0x0000000000480947 */ /* 0x000ff60003800000 */
[----:B------:R-:W-:Y:S02]  /*1620*/  UMOV UR4, UR6 ;  /* 0x0000000600047c82 */ /* 0x000fe40008000000 */
        /* <DEDUP_REMOVED lines=10> */
.L_x_2188:
[----:B------:R-:W-:-:S11]  /*16d0*/  UISETP.NE.AND UP0, UPT, UR5, 0x1, UPT ;  /* 0x000000010500788c */ /* 0x000fd6000bf05270 */
[----:B------:R-:W-:Y:S02]  /*16e0*/  @UP0 ULDC.64 UR10, c[0x0][0xae0] ;  /* 0x0002b800000a0ab9 */ /* 0x000fe40000000a00 */
[----:B------:R-:W-:-:S04]  /*16f0*/  UIMAD.WIDE.U32 UR6, UR4, UR10, URZ ;  /* 0x0000000a040672a5 */ /* 0x000fc8000f8e003f */
[----:B------:R-:W-:-:S12]  /*1700*/  @UP0 USHF.R.U32.HI UR4, URZ, UR11, UR7 ;  /* 0x0000000b3f040299 */ /* 0x000fd80008011607 */
.L_x_2189:
[----:B------:R-:W-:-:S04]  /*1710*/  UIMAD UR4, UR4, UR5, URZ ;  /* 0x00000005040472a4 */ /* 0x000fc8000f8e023f */
[----:B------:R-:W-:-:S04]  /*1720*/  UISETP.LT.AND UP0, UPT, UR8, UR4, UPT ;  /* 0x000000040800728c */ /* 0x000fc8000bf01270 */
[----:B------:R-:W-:-:S12]  /*1730*/  USEL UR8, UR8, UR4, !UP0 ;  /* 0x0000000408087287 */ /* 0x000fd8000c000000 */
.L_x_2187:
[----:B------:R-:W-:Y:S02]  /*1740*/  UIMAD.WIDE UR4, UR8, 0x2aaaaaab, URZ ;  /* 0x2aaaaaab080478a5 */ /* 0x000fe4000f8e023f */
[----:B------:R-:W-:Y:S02]  /*1750*/  ULOP3.LUT UR40, UR59, 0xffff, URZ, 0xc0, !UPT ;  /* 0x0000ffff3b287892 */ /* 0x000fe4000f8ec03f */
[----:B------:R-:W-:-:S04]  /*1760*/  USHF.R.U32.HI UR4, URZ, 0x1f, UR5 ;  /* 0x0000001f3f047899 */ /* 0x000fc80008011605 */
[----:B------:R-:W-:-:S04]  /*1770*/  ULEA.HI.SX32 UR4, UR5, UR4, 0x1c ;  /* 0x0000000405047291 */ /* 0x000fc8000f8fe23f */
[----:B------:R-:W-:-:S04]  /*1780*/  UISETP.LT.AND UP0, UPT, URZ, UR4, UPT ;  /* 0x000000043f00728c */ /* 0x000fc8000bf01270 */
[----:B------:R-:W-:-:S03]  /*1790*/  USEL UR10, URZ, UR4, !UP0 ;  /* 0x000000043f0a7287 */ /* 0x000fc6000c000000 */
[----:B------:R-:W-:Y:S01]  /*17a0*/  UMOV UR4, URZ ;  /* 0x0000003f00047c82 */ /* 0x000fe20008000000 */
[----:B------:R-:W-:-:S06]  /*17b0*/  UISETP.GT.AND UP0, UPT, UR9, UR10, UPT ;  /* 0x0000000a0900728c */ /* 0x000fcc000bf04270 */
[----:B------:R-:W-:-:S13]  /*17c0*/  PLOP3.LUT P0, PT, PT, PT, UP0, 0x80, 0x0 ;  /* 0x000000000000781c */ /* 0x000fda0003f0f008 */
[----:B------:R-:W-:Y:S05]  /*17d0*/  @!P0 BRA `(.L_x_2190) ;  /* 0x0000000000948947 */ /* 0x000fea0003800000 */
[----:B------:R-:W-:-:S04]  /*17e0*/  USHF.R.U32.HI UR11, URZ, 0x10, UR59 ;  /* 0x000000103f0b7899 */ /* 0x000fc8000801163b */
[----:B------:R-:W-:-:S11]  /*17f0*/  UISETP.NE.AND UP0, UPT, UR11, URZ, UPT ;  /* 0x0000003f0b00728c */ /* 0x000fd6000bf05270 */
[----:B------:R-:W-:Y:S02]  /*1800*/  @!UP0 ULDC UR11, c[0x0][0xae8] ;  /* 0x0002ba00000b8ab9 */ /* 0x000fe40000000800 */
[----:B------:R-:W-:Y:S01]  /*1810*/  IMAD.U32 R3, RZ, RZ, UR11 ;  /* 0x0000000bff037e24 */ /* 0x000fe2000f8e00ff */
[----:B------:R-:W-:-:S04]  /*1820*/  UIADD3 UR4, UR11, -0x1, UR9 ;  /* 0xffffffff0b047890 */ /* 0x000fc8000fffe009 */
[-C--:B------:R-:W-:Y:S01]  /*1830*/  IABS R0, R3.reuse ;  /* 0x0000000300007213 */ /* 0x080fe20000000000 */
[----:B------:R-:W-:Y:S01]  /*1840*/  UIADD3 UR6, -UR10, UR4, URZ ;  /* 0x000000040a067290 */ /* 0x000fe2000fffe13f */
[----:B0-----:R-:W-:Y:S02]  /*1850*/  IABS R5, R3 ;  /* 0x0000000300057213 */ /* 0x001fe40000000000 */
[----:B------:R-:W-:Y:S01]  /*1860*/  R2UR UR12, R0 ;  /* 0x00000000000c72ca */ /* 0x000fe200000e0000 */
[----:B------:R-:W-:Y:S02]  /*1870*/  UMOV UR4, URZ ;  /* 0x0000003f00047c82 */ /* 0x000fe40008000000 */
[----:B------:R-:W-:Y:S01]  /*1880*/  IMAD.U32 R4, RZ, RZ, UR6 ;  /* 0x00000006ff047e24 */ /* 0x000fe2000f8e00ff */
[----:B------:R-:W-:-:S04]  /*1890*/  ULOP3.LUT UR6, UR6, UR11, URZ, 0x3c, !UPT ;  /* 0x0000000b06067292 */ /* 0x000fc8000f8e3c3f */
[----:B------:R-:W-:-:S05]  /*18a0*/  IABS R4, R4 ;  /* 0x0000000400047213 */ /* 0x000fca0000000000 */
[----:B------:R-:W0:Y:S01]  /*18b0*/  I2F.RP R0, UR12 ;  /* 0x0000000c00007d06 */ /* 0x000e220008209400 */
[----:B------:R-:W-:-:S05]  /*18c0*/  IMAD.MOV.U32 R3, RZ, RZ, R4 ;  /* 0x000000ffff037224 */ /* 0x000fca00078e0004 */
[----:B------:R-:W-:Y:S02]  /*18d0*/  R2UR UR8, R3 ;  /* 0x00000000030872ca */ /* 0x000fe400000e0000 */
[----:B0-----:R-:W0:Y:S02]  /*18e0*/  MUFU.RCP R0, R0 ;  /* 0x0000000000007308 */ /* 0x001e240000001000 */
[----:B0-----:R-:W-:Y:S02]  /*18f0*/  VIADD R2, R0, 0xffffffe ;  /* 0x0ffffffe00027836 */ /* 0x001fe40000000000 */
        /* <DEDUP_REMOVED lines=19> */
.L_x_2190:
[----:B------:R-:W-:Y:S01]  /*1a30*/  UIMAD UR40, UR40, UR4, UR10 ;  /* 0x00000004282872a4 */ /* 0x000fe2000f8e020a */
[----:B------:R-:W-:Y:S01]  /*1a40*/  IMAD.U32 R0, RZ, RZ, UR9 ;  /* 0x00000009ff007e24 */ /* 0x000fe2000f8e00ff */
[----:B------:R-:W-:Y:S01]  /*1a50*/  PLOP3.LUT P0, PT, PT, PT, PT, 0x80, 0x0 ;  /* 0x000000000000781c */ /* 0x000fe20003f0f070 */
[----:B------:R-:W-:-:S05]  /*1a60*/  IMAD.U32 R3, RZ, RZ, UR4 ;  /* 0x00000004ff037e24 */ /* 0x000fca000f8e00ff */
[----:B------:R-:W-:-:S04]  /*1a70*/  VIADDMNMX R0, R3, UR40, R0, PT ;  /* 0x0000002803007c46 */ /* 0x000fc8000b800100 */
[----:B------:R-:W-:-:S13]  /*1a80*/  R2UR UR44, R0 ;  /* 0x00000000002c72ca */ /* 0x000fda00000e0000 */
[----:B------:R-:W-:-:S06]  /*1a90*/  UISETP.GT.AND UP0, UPT, UR44, UR40, UPT ;  /* 0x000000282c00728c */ /* 0x000fcc000bf04270 */
[----:B------:R-:W-:-:S13]  /*1aa0*/  PLOP3.LUT P1, PT, PT, PT, UP0, 0x80, 0x0 ;  /* 0x000000000000781c */ /* 0x000fda0003f2f008 */
[----:B------:R-:W-:Y:S05]  /*1ab0*/  @!P1 BRA `(.L_x_2191) ;  /* 0x000002ec00d09947 */ /* 0x000fea0003800000 */
[----:B------:R-:W-:Y:S01]  /*1ac0*/  SHF.R.S32.HI R0, RZ, 0x1f, R19 ;  /* 0x0000001fff007819 */ /* 0x000fe20000011413 */
[----:B0-----:R-:W-:Y:S01]  /*1ad0*/  VIADD R7, R18, 0x18400 ;  /* 0x0001840012077836 */ /* 0x001fe20000000000 */
[----:B------:R-:W-:Y:S01]  /*1ae0*/  STL.64 [R1+0x58], RZ ;  /* 0x000058ff01007387 */ /* 0x000fe20000100a00 */
[----:B------:R-:W-:Y:S01]  /*1af0*/  IMAD.MOV.U32 R12, RZ, RZ, 0x1 ;  /* 0x00000001ff0c7424 */ /* 0x000fe200078e00ff */
[----:B------:R-:W-:Y:S01]  /*1b00*/  LEA.HI R43, R0, R19, RZ, 0x7 ;  /* 0x00000013002b7211 */ /* 0x000fe200078f38ff */
[----:B------:R-:W-:Y:S01]  /*1b10*/  IMAD.MOV.U32 R13, RZ, RZ, RZ ;  /* 0x000000ffff0d7224 */ /* 0x000fe200078e00ff */
[----:B------:R-:W-:Y:S01]  /*1b20*/  STL.128 [R1+0x90], RZ ;  /* 0x000090ff01007387 */ /* 0x000fe20000100c00 */
[----:B------:R-:W-:Y:S01]  /*1b30*/  IMAD.MOV.U32 R14, RZ, RZ, 0x1 ;  /* 0x00000001ff0e7424 */ /* 0x000fe200078e00ff */
[----:B------:R-:W-:Y:S01]  /*1b40*/  SHF.R.S32.HI R52, RZ, 0x7, R43 ;  /* 0x00000007ff347819 */ /* 0x000fe2000001142b */
[----:B------:R-:W-:Y:S01]  /*1b50*/  IMAD.MOV.U32 R15, RZ, RZ, RZ ;  /* 0x000000ffff0f7224 */ /* 0x000fe200078e00ff */
[----:B------:R-:W-:Y:S01]  /*1b60*/  STL.128 [R1+0xa0], RZ ;  /* 0x0000a0ff01007387 */ /* 0x000fe20000100c00 */
[----:B------:R-:W-:Y:S01]  /*1b70*/  IMAD.MOV.U32 R10, RZ, RZ, 0x1 ;  /* 0x00000001ff0a7424 */ /* 0x000fe200078e00ff */
[----:B------:R-:W-:Y:S01]  /*1b80*/  LOP3.LUT P0, RZ, R7, 0x1bf, RZ, 0xc0, !PT ;  /* 0x000001bf07ff7812 */ /* 0x000fe2000780c0ff */
[----:B------:R-:W-:Y:S01]  /*1b90*/  IMAD.MOV.U32 R11, RZ, RZ, RZ ;  /* 0x000000ffff0b7224 */ /* 0x000fe200078e00ff */
[----:B------:R-:W0:Y:S01]  /*1ba0*/  SHFL.IDX PT, R0, R52, RZ, 0x1f ;  /* 0x00001fff34007589 */ /* 0x000e2200000e0000 */
[----:B------:R-:W-:-:S02]  /*1bb0*/  IMAD.MOV.U32 R9, RZ, RZ, 0x40000040 ;  /* 0x40000040ff097424 */ /* 0x000fc400078e00ff */
[----:B------:R-:W-:Y:S01]  /*1bc0*/  IMAD.MOV.U32 R5, RZ, RZ, 0x40000040 ;  /* 0x40000040ff057424 */ /* 0x000fe200078e00ff */
[----:B------:R-:W-:Y:S04]  /*1bd0*/  STL.128 [R1+0x60], R12 ;  /* 0x0000600c01007387 */ /* 0x000fe80000100c00 */
[----:B------:R1:W-:Y:S04]  /*1be0*/  STL.64 [R1+0x70], R10 ;  /* 0x0000700a01007387 */ /* 0x0003e80000100a00 */
[----:B------:R2:W-:Y:S04]  /*1bf0*/  STL.128 [R1+0xb0], RZ ;  /* 0x0000b0ff01007387 */ /* 0x0005e80000100c00 */
[----:B------:R2:W-:Y:S01]  /*1c00*/  STL.128 [R1+0xc0], RZ ;  /* 0x0000c0ff01007387 */ /* 0x0005e20000100c00 */
[----:B-1----:R-:W-:-:S03]  /*1c10*/  IMAD.MOV.U32 R11, RZ, RZ, 0x40000040 ;  /* 0x40000040ff0b7424 */ /* 0x002fc600078e00ff */
[----:B------:R2:W-:Y:S01]  /*1c20*/  STL.128 [R1+0xd0], RZ ;  /* 0x0000d0ff01007387 */ /* 0x0005e20000100c00 */
[----:B------:R-:W-:Y:S01]  /*1c30*/  IMAD.MOV.U32 R15, RZ, RZ, 0x40000040 ;  /* 0x40000040ff0f7424 */ /* 0x000fe200078e00ff */
[----:B0-----:R-:W-:Y:S01]  /*1c40*/  LEA.HI R2, R0, R0, RZ, 0x1 ;  /* 0x0000000000027211 */ /* 0x001fe200078f08ff */
[----:B------:R-:W-:Y:S01]  /*1c50*/  IMAD.MOV.U32 R13, RZ, RZ, 0x40000040 ;  /* 0x40000040ff0d7424 */ /* 0x000fe200078e00ff */
[----:B------:R2:W-:Y:S02]  /*1c60*/  STL.128 [R1+0xe0], RZ ;  /* 0x0000e0ff01007387 */ /* 0x0005e40000100c00 */
[----:B------:R-:W-:Y:S01]  /*1c70*/  LOP3.LUT R3, R2, 0x7fffe, RZ, 0xc0, !PT ;  /* 0x0007fffe02037812 */ /* 0x000fe200078ec0ff */
[----:B------:R-:W-:-:S04]  /*1c80*/  VIADD R2, R18, 0x1c400 ;  /* 0x0001c40012027836 */ /* 0x000fc80000000000 */
[----:B------:R-:W-:Y:S01]  /*1c90*/  IMAD.IADD R0, R0, 0x1, -R3 ;  /* 0x0000000100007824 */ /* 0x000fe200078e0a03 */
[----:B------:R-:W-:Y:S01]  /*1ca0*/  SHF.R.U32.HI R2, RZ, 0x4, R2 ;  /* 0x00000004ff027819 */ /* 0x000fe20000011602 */
[----:B------:R-:W-:Y:S02]  /*1cb0*/  VIADD R3, R18, 0x400 ;  /* 0x0000040012037836 */ /* 0x000fe40000000000 */
[----:B------:R-:W-:Y:S01]  /*1cc0*/  IMAD R0, R0, 0x2000, R7 ;  /* 0x0000200000007824 */ /* 0x000fe200078e0207 */
[----:B------:R-:W-:Y:S02]  /*1cd0*/  LOP3.LUT R2, R2, 0x3fff, RZ, 0xc0, !PT ;  /* 0x00003fff02027812 */ /* 0x000fe400078ec0ff */
[----:B------:R-:W-:Y:S01]  /*1ce0*/  SHF.R.U32.HI R3, RZ, 0x4, R3 ;  /* 0x00000004ff037819 */ /* 0x000fe20000011603 */
[----:B------:R-:W-:Y:S01]  /*1cf0*/  VIADD R4, R0, 0xa000 ;  /* 0x0000a00000047836 */ /* 0x000fe20000000000 */
[----:B------:R-:W-:Y:S02]  /*1d00*/  SHF.R.U32.HI R0, RZ, 0x4, R0 ;  /* 0x00000004ff007819 */ /* 0x000fe40000011600 */
[----:B------:R-:W-:-:S02]  /*1d10*/  LOP3.LUT R3, R3, 0x3fff, RZ, 0xc0, !PT ;  /* 0x00003fff03037812 */ /* 0x000fc400078ec0ff */
[----:B------:R-:W-:Y:S02]  /*1d20*/  SHF.R.U32.HI R4, RZ, 0x4, R4 ;  /* 0x00000004ff047819 */ /* 0x000fe40000011604 */
[----:B------:R-:W-:Y:S02]  /*1d30*/  LOP3.LUT R8, R2, 0x10000, RZ, 0xfc, !PT ;  /* 0x0001000002087812 */ /* 0x000fe400078efcff */
[C---:B------:R-:W-:Y:S02]  /*1d40*/  LOP3.LUT R6, R3.reuse, 0x3000000, RZ, 0xfc, !PT ;  /* 0x0300000003067812 */ /* 0x040fe400078efcff */
[----:B------:R-:W-:Y:S02]  /*1d50*/  LOP3.LUT R2, R3, 0x10000, RZ, 0xfc, !PT ;  /* 0x0001000003027812 */ /* 0x000fe400078efcff */
[----:B------:R-:W-:Y:S01]  /*1d60*/  LOP3.LUT R0, R0, 0x3fff, RZ, 0xc0, !PT ;  /* 0x00003fff00007812 */ /* 0x000fe200078ec0ff */
[----:B------:R-:W-:Y:S01]  /*1d70*/  IMAD.MOV.U32 R10, RZ, RZ, R6 ;  /* 0x000000ffff0a7224 */ /* 0x000fe200078e0006 */
[----:B------:R-:W-:Y:S01]  /*1d80*/  LOP3.LUT R3, R4, 0x3fff, RZ, 0xc0, !PT ;  /* 0x00003fff04037812 */ /* 0x000fe200078ec0ff */
[----:B------:R-:W-:Y:S01]  /*1d90*/  IMAD.MOV.U32 R14, RZ, RZ, R2 ;  /* 0x000000ffff0e7224 */ /* 0x000fe200078e0002 */
[----:B------:R-:W-:-:S02]  /*1da0*/  LOP3.LUT R4, R0, 0x10000, RZ, 0xfc, !PT ;  /* 0x0001000000047812 */ /* 0x000fc400078efcff */
[----:B------:R-:W-:Y:S01]  /*1db0*/  LOP3.LUT R12, R3, 0x10000, RZ, 0xfc, !PT ;  /* 0x00010000030c7812 */ /* 0x000fe200078efcff */
[----:B------:R2:W-:Y:S04]  /*1dc0*/  STL.128 [R1+0x80], R8 ;  /* 0x0000800801007387 */ /* 0x0005e80000100c00 */
[----:B------:R2:W-:Y:S04]  /*1dd0*/  STL.64 [R1+0x78], R4 ;  /* 0x0000780401007387 */ /* 0x0005e80000100a00 */
[----:B------:R2:W-:Y:S01]  /*1de0*/  STL.128 [R1+0xf0], R12 ;  /* 0x0000f00c01007387 */ /* 0x0005e20000100c00 */
[----:B------:R-:W-:Y:S05]  /*1df0*/  @!P0 BRA `(.L_x_2192) ;  /* 0x0000000000408947 */ /* 0x000fea0003800000 */
[----:B------:R-:W-:Y:S01]  /*1e00*/  MOV R0, 0x0 ;  /* 0x0000000000007802 */ /* 0x000fe20000000f00 */
[----:B------:R-:W-:Y:S01]  /*1e10*/  ULDC.64 UR4, c[0x4][0x98] ;  /* 0x0100260000047ab9 */ /* 0x000fe20000000a00 */
[----:B------:R-:W-:Y:S01]  /*1e20*/  ULDC.64 UR6, c[0x4][0x38] ;  /* 0x01000e0000067ab9 */ /* 0x000fe20000000a00 */
[----:B--2---:R-:W-:Y:S01]  /*1e30*/  IMAD.U32 R4, RZ, RZ, UR4 ;  /* 0x00000004ff047e24 */ /* 0x004fe2000f8e00ff */
        /* <DEDUP_REMOVED lines=12> */
.L_x_2192:
[----:B--2---:R-:W2:Y:S01]  /*1f00*/  LDL R15, [R1+0x204] ;  /* 0x00020400010f7983 */ /* 0x004ea20000100800 */
[----:B------:R-:W-:Y:S01]  /*1f10*/  LOP3.LUT R0, R43, 0xffffff80, RZ, 0xc0, !PT ;  /* 0xffffff802b007812 */ /* 0x000fe200078ec0ff */
[----:B------:R-:W0:Y:S01]  /*1f20*/  LDC.64 R20, c[0x0][0xad0] ;  /* 0x0002b400ff147b82 */ /* 0x000e220000000a00 */
[----:B------:R-:W-:Y:S01]  /*1f30*/  VIADD R46, R27, 0xffffff80 ;  /* 0xffffff801b2e7836 */ /* 0x000fe20000000000 */
[----:B------:R1:W-:Y:S01]  /*1f40*/  STL.64 [R1+0x108], R36 ;  /* 0x0001082401007387 */ /* 0x0003e20000100a00 */
[----:B------:R-:W-:Y:S01]  /*1f50*/  BSSY B0, `(.L_x_2193) ;  /* 0x000002e000007945 */ /* 0x000fe20003800000 */
[----:B------:R-:W-:Y:S02]  /*1f60*/  IMAD.IADD R0, R19, 0x1, -R0 ;  /* 0x0000000113007824 */ /* 0x000fe400078e0a00 */
[----:B------:R1:W-:Y:S02]  /*1f70*/  STL.64 [R1+0x110], R34 ;  /* 0x0001102201007387 */ /* 0x0003e40000100a00 */
[----:B------:R-:W3:Y:S01]  /*1f80*/  LDC R12, c[0x0][0x288] ;  /* 0x0000a200ff0c7b82 */ /* 0x000ee20000000800 */
[----:B------:R-:W-:Y:S01]  /*1f90*/  SHF.R.S32.HI R5, RZ, 0x1f, R0 ;  /* 0x0000001fff057819 */ /* 0x000fe20000011400 */
[----:B------:R1:W-:Y:S03]  /*1fa0*/  STL.64 [R1+0x150], R28 ;  /* 0x0001501c01007387 */ /* 0x0003e60000100a00 */
[CC--:B------:R-:W-:Y:S01]  /*1fb0*/  LEA.HI R7, R5.reuse, R0.reuse, RZ, 0x2 ;  /* 0x0000000005077211 */ /* 0x0c0fe200078f10ff */
[----:B------:R1:W-:Y:S01]  /*1fc0*/  STL [R1+0x11c], R46 ;  /* 0x00011c2e01007387 */ /* 0x0003e20000100800 */
[----:B------:R-:W-:Y:S01]  /*1fd0*/  LEA.HI R10, R5, R0, RZ, 0x5 ;  /* 0x00000000050a7211 */ /* 0x000fe200078f28ff */
[----:B------:R-:W4:Y:S01]  /*1fe0*/  LDC R6, c[0x0][0x450] ;  /* 0x00011400ff067b82 */ /* 0x000f220000000800 */
[--C-:B------:R-:W-:Y:S01]  /*1ff0*/  SHF.R.S32.HI R4, RZ, 0x2, R7.reuse ;  /* 0x00000002ff047819 */ /* 0x100fe20000011407 */
[----:B------:R1:W-:Y:S01]  /*2000*/  STL.U8 [R1+0x118], RZ ;  /* 0x000118ff01007387 */ /* 0x0003e20000100000 */
[----:B------:R-:W-:-:S02]  /*2010*/  SHF.R.S32.HI R3, RZ, 0x1f, R7 ;  /* 0x0000001fff037819 */ /* 0x000fc40000011407 */
[----:B------:R-:W-:Y:S02]  /*2020*/  SHF.R.S32.HI R10, RZ, 0x5, R10 ;  /* 0x00000005ff0a7819 */ /* 0x000fe4000001140a */
[----:B------:R-:W-:Y:S02]  /*2030*/  LEA.HI R3, R3, R4, RZ, 0x3 ;  /* 0x0000000403037211 */ /* 0x000fe400078f18ff */
[----:B------:R-:W-:Y:S02]  /*2040*/  LOP3.LUT R7, R7, 0x7ffffffc, RZ, 0xc0, !PT ;  /* 0x7ffffffc07077812 */ /* 0x000fe400078ec0ff */
[----:B------:R-:W-:Y:S02]  /*2050*/  LOP3.LUT R9, R3, 0xfffffff8, RZ, 0xc0, !PT ;  /* 0xfffffff803097812 */ /* 0x000fe400078ec0ff */
[----:B------:R-:W5:Y:S01]  /*2060*/  LDC.64 R2, c[0x0][0xad8] ;  /* 0x0002b600ff027b82 */ /* 0x000f620000000a00 */
[----:B------:R-:W-:Y:S02]  /*2070*/  IMAD.IADD R0, R0, 0x1, -R7 ;  /* 0x0000000100007824 */ /* 0x000fe400078e0a07 */
[----:B------:R-:W-:Y:S01]  /*2080*/  IMAD.IADD R11, R4, 0x1, -R9 ;  /* 0x00000001040b7824 */ /* 0x000fe200078e0a09 */
[----:B------:R-:W-:Y:S01]  /*2090*/  LEA.HI R4, R52, R52, RZ, 0x1 ;  /* 0x0000003434047211 */ /* 0x000fe200078f08ff */
[----:B0-----:R-:W-:-:S02]  /*20a0*/  IMAD.MOV.U32 R7, RZ, RZ, R20 ;  /* 0x000000ffff077224 */ /* 0x001fc400078e0014 */
[----:B------:R-:W-:Y:S01]  /*20b0*/  IMAD R10, R10, 0x10, R11 ;  /* 0x000000100a0a7824 */ /* 0x000fe200078e020b */
[----:B------:R-:W0:Y:S01]  /*20c0*/  LDC.64 R8, c[0x0][0xae0] ;  /* 0x0002b800ff087b82 */ /* 0x000e220000000a00 */
[----:B------:R-:W-:Y:S01]  /*20d0*/  LOP3.LUT R13, R4, 0x3fffffe, RZ, 0xc0, !PT ;  /* 0x03fffffe040d7812 */ /* 0x000fe200078ec0ff */
[----:B------:R-:W-:-:S04]  /*20e0*/  IMAD.SHL.U32 R11, R0, 0x2, RZ ;  /* 0x00000002000b7824 */ /* 0x000fc800078e00ff */
[----:B------:R-:W-:Y:S02]  /*20f0*/  IMAD.IADD R13, R52, 0x1, -R13 ;  /* 0x00000001340d7824 */ /* 0x000fe400078e0a0d */
[----:B------:R-:W4:Y:S01]  /*2100*/  LDC.64 R4, c[0x0][0x448] ;  /* 0x00011200ff047b82 */ /* 0x000f220000000a00 */
[----:B------:R-:W-:Y:S02]  /*2110*/  IMAD.MOV.U32 R52, RZ, RZ, RZ ;  /* 0x000000ffff347224 */ /* 0x000fe400078e00ff */
[----:B------:R-:W-:Y:S02]  /*2120*/  IMAD R10, R13, 0x40, R10 ;  /* 0x000000400d0a7824 */ /* 0x000fe400078e020a */
[----:B------:R-:W-:Y:S02]  /*2130*/  IMAD.U32 R13, RZ, RZ, UR42 ;  /* 0x0000002aff0d7e24 */ /* 0x000fe4000f8e00ff */
[----:B-----5:R-:W-:Y:S01]  /*2140*/  IMAD.MOV.U32 R53, RZ, RZ, R3 ;  /* 0x000000ffff357224 */ /* 0x020fe200078e0003 */
[----:B------:R1:W-:Y:S01]  /*2150*/  STL.64 [R1+0x100], R10 ;  /* 0x0001000a01007387 */ /* 0x0003e20000100a00 */
[----:B0-----:R-:W-:-:S02]  /*2160*/  IMAD.MOV.U32 R54, RZ, RZ, R8 ;  /* 0x000000ffff367224 */ /* 0x001fc400078e0008 */
[----:B------:R-:W-:-:S05]  /*2170*/  IMAD.MOV.U32 R55, RZ, RZ, R9 ;  /* 0x000000ffff377224 */ /* 0x000fca00078e0009 */
[----:B------:R1:W-:Y:S04]  /*2180*/  STL.128 [R1+0x130], R52 ;  /* 0x0001303401007387 */ /* 0x0003e80000100c00 */
[----:B----4-:R1:W-:Y:S01]  /*2190*/  STL.128 [R1+0x140], R4 ;  /* 0x0001400401007387 */ /* 0x0103e20000100c00 */
[----:B--2---:R-:W-:-:S04]  /*21a0*/  LEA.HI R14, R15, R15, RZ, 0x1 ;  /* 0x0000000f0f0e7211 */ /* 0x004fc800078f08ff */
[----:B------:R-:W-:-:S05]  /*21b0*/  LOP3.LUT R14, R14, 0xfffffffe, RZ, 0xc0, !PT ;  /* 0xfffffffe0e0e7812 */ /* 0x000fca00078ec0ff */
[----:B------:R-:W-:Y:S02]  /*21c0*/  IMAD.IADD R19, R15, 0x1, -R14 ;  /* 0x000000010f137824 */ /* 0x000fe400078e0a0e */
[----:B------:R-:W-:Y:S02]  /*21d0*/  IMAD.MOV.U32 R14, RZ, RZ, R21 ;  /* 0x000000ffff0e7224 */ /* 0x000fe400078e0015 */
[----:B------:R-:W-:Y:S01]  /*21e0*/  IMAD.MOV.U32 R15, RZ, RZ, R2 ;  /* 0x000000ffff0f7224 */ /* 0x000fe200078e0002 */
[----:B------:R-:W-:-:S04]  /*21f0*/  SHF.L.U32 R19, R19, 0x1f, RZ ;  /* 0x0000001f13137819 */ /* 0x000fc800000006ff */
[----:B---3--:R1:W-:Y:S01]  /*2200*/  STL.128 [R1+0x120], R12 ;  /* 0x0001200c01007387 */ /* 0x0083e20000100c00 */
[----:B------:R-:W0:Y:S02]  /*2210*/  SYNCS.PHASECHK.TRANS64.TRYWAIT P0, [R18+URZ+0x32400], R19 ;  /* 0x03240013120075a7 */ /* 0x000e24000800017f */
[----:B01----:R-:W-:Y:S05]  /*2220*/  @!P0 BRA `(.L_x_2194) ;  /* 0x0000035800788947 */ /* 0x003fea0003800000 */
.L_x_2348:
[----:B------:R-:W-:Y:S05]  /*2230*/  BSYNC B0 ;  /* 0x0000000000007941 */ /* 0x000fea0003800000 */
.L_x_2193:
[----:B------:R-:W2:Y:S04]  /*2240*/  LDL R4, [R1] ;  /* 0x0000000001047983 */ /* 0x000ea80000100800 */
[----:B------:R1:W5:Y:S01]  /*2250*/  LDL.64 R10, [R1+0x1f8] ;  /* 0x0001f800010a7983 */ /* 0x0003620000100a00 */
[----:B------:R-:W-:Y:S01]  /*2260*/  IMAD.MOV.U32 R12, RZ, RZ, R42 ;  /* 0x000000ffff0c7224 */ /* 0x000fe200078e002a */
[----:B------:R-:W-:Y:S01]  /*2270*/  IADD3 R0, P0, R16, 0x440, RZ ;  /* 0x0000044010007810 */ /* 0x000fe20007f1e0ff */
[----:B------:R-:W-:Y:S01]  /*2280*/  IMAD.MOV.U32 R13, RZ, RZ, R67 ;  /* 0x000000ffff0d7224 */ /* 0x000fe200078e0043 */
[----:B------:R-:W-:Y:S01]  /*2290*/  STL.64 [R1+0x158], R24 ;  /* 0x0001581801007387 */ /* 0x000fe20000100a00 */
[----:B------:R-:W-:Y:S01]  /*22a0*/  IMAD.MOV.U32 R14, RZ, RZ, R45 ;  /* 0x000000ffff0e7224 */ /* 0x000fe200078e002d */
[----:B------:R-:W-:Y:S05]  /*22b0*/  WARPSYNC.ALL ;  /* 0x0000000000007948 */ /* 0x000fea0003800000 */
[----:B------:R-:W-:Y:S01]  /*22c0*/  IMAD.MOV.U32 R15, RZ, RZ, R56 ;  /* 0x000000ffff0f7224 */ /* 0x000fe200078e0038 */
[----:B------:R-:W-:Y:S01]  /*22d0*/  STL.64 [R1+0x1f0], R32 ;  /* 0x0001f02001007387 */ /* 0x000fe20000100a00 */
[----:B------:R-:W-:Y:S01]  /*22e0*/  IMAD.X R7, RZ, RZ, R17, P0 ;  /* 0x000000ffff077224 */ /* 0x000fe200000e0611 */
[----:B------:R-:W-:Y:S01]  /*22f0*/  BSSY B0, `(.L_x_2195) ;  /* 0x000002a000007945 */ /* 0x000fe20003800000 */
[----:B------:R-:W-:Y:S01]  /*2300*/  IMAD.MOV.U32 R28, RZ, RZ, R59 ;  /* 0x000000ffff1c7224 */ /* 0x000fe200078e003b */
[----:B------:R3:W-:Y:S01]  /*2310*/  STL.128 [R1+0x160], R12 ;  /* 0x0001600c01007387 */ /* 0x0007e20000100c00 */
[----:B------:R-:W-:-:S02]  /*2320*/  IMAD.MOV.U32 R29, RZ, RZ, R66 ;  /* 0x000000ffff1d7224 */ /* 0x000fc400078e0042 */
[----:B------:R-:W-:Y:S02]  /*2330*/  IMAD.MOV.U32 R227, RZ, RZ, R181 ;  /* 0x000000ffffe37224 */ /* 0x000fe400078e00b5 */
[----:B------:R-:W-:Y:S01]  /*2340*/  IMAD.MOV.U32 R42, RZ, RZ, R57 ;  /* 0x000000ffff2a7224 */ /* 0x000fe200078e0039 */
[----:B------:R-:W-:Y:S01]  /*2350*/  STL.128 [R1+0x180], R28 ;  /* 0x0001801c01007387 */ /* 0x000fe20000100c00 */
[----:B------:R-:W-:Y:S02]  /*2360*/  IMAD.MOV.U32 R43, RZ, RZ, R64 ;  /* 0x000000ffff2b7224 */ /* 0x000fe400078e0040 */
[----:B------:R-:W-:Y:S01]  /*2370*/  VIADD R229, R74, 0x8 ;  /* 0x000000084ae57836 */ /* 0x000fe20000000000 */
[----:B------:R-:W-:Y:S01]  /*2380*/  STL.128 [R1+0x1c0], R224 ;  /* 0x0001c0e001007387 */ /* 0x000fe20000100c00 */
[----:B---3--:R-:W-:Y:S02]  /*2390*/  IMAD.MOV.U32 R14, RZ, RZ, R26 ;  /* 0x000000ffff0e7224 */ /* 0x008fe400078e001a */
[----:B------:R-:W-:-:S02]  /*23a0*/  IMAD.MOV.U32 R15, RZ, RZ, R61 ;  /* 0x000000ffff0f7224 */ /* 0x000fc400078e003d */
[----:B------:R-:W-:Y:S02]  /*23b0*/  IMAD.MOV.U32 R12, RZ, RZ, R16 ;  /* 0x000000ffff0c7224 */ /* 0x000fe400078e0010 */
[----:B------:R-:W-:-:S05]  /*23c0*/  IMAD.MOV.U32 R13, RZ, RZ, R17 ;  /* 0x000000ffff0d7224 */ /* 0x000fca00078e0011 */
[----:B------:R3:W-:Y:S02]  /*23d0*/  STL.128 [R1+0x170], R12 ;  /* 0x0001700c01007387 */ /* 0x0007e40000100c00 */
[----:B---3--:R-:W-:Y:S02]  /*23e0*/  IMAD.MOV.U32 R12, RZ, RZ, R41 ;  /* 0x000000ffff0c7224 */ /* 0x008fe400078e0029 */
[----:B------:R-:W-:Y:S02]  /*23f0*/  IMAD.MOV.U32 R13, RZ, RZ, R50 ;  /* 0x000000ffff0d7224 */ /* 0x000fe400078e0032 */
[----:B------:R-:W-:Y:S02]  /*2400*/  IMAD.MOV.U32 R14, RZ, RZ, R44 ;  /* 0x000000ffff0e7224 */ /* 0x000fe400078e002c */
[----:B------:R-:W-:Y:S02]  /*2410*/  IMAD.MOV.U32 R15, RZ, RZ, R69 ;  /* 0x000000ffff0f7224 */ /* 0x000fe400078e0045 */
[----:B------:R-:W-:-:S03]  /*2420*/  IMAD.MOV.U32 R41, RZ, RZ, R65 ;  /* 0x000000ffff297224 */ /* 0x000fc600078e0041 */
[----:B------:R3:W-:Y:S04]  /*2430*/  STL.128 [R1+0x190], R12 ;  /* 0x0001900c01007387 */ /* 0x0007e80000100c00 */
[----:B------:R-:W-:Y:S01]  /*2440*/  STL.128 [R1+0x1e0], R40 ;  /* 0x0001e02801007387 */ /* 0x000fe20000100c00 */
[----:B---3--:R-:W-:Y:S02]  /*2450*/  IMAD.MOV.U32 R12, RZ, RZ, R38 ;  /* 0x000000ffff0c7224 */ /* 0x008fe400078e0026 */
[----:B------:R-:W-:Y:S02]  /*2460*/  IMAD.MOV.U32 R13, RZ, RZ, R63 ;  /* 0x000000ffff0d7224 */ /* 0x000fe400078e003f */
[----:B------:R-:W-:Y:S02]  /*2470*/  IMAD.MOV.U32 R14, RZ, RZ, R51 ;  /* 0x000000ffff0e7224 */ /* 0x000fe400078e0033 */
[----:B------:R-:W-:-:S05]  /*2480*/  IMAD.MOV.U32 R15, RZ, RZ, R62 ;  /* 0x000000ffff0f7224 */ /* 0x000fca00078e003e */
[----:B------:R3:W-:Y:S02]  /*2490*/  STL.128 [R1+0x1a0], R12 ;  /* 0x0001a00c01007387 */ /* 0x0007e40000100c00 */
        /* <DEDUP_REMOVED lines=9> */
[----:B------:R1:W-:Y:S01]  /*2530*/  STL.128 [R1+0x1d0], R12 ;  /* 0x0001d00c01007387 */ /* 0x0003e20000100c00 */
[----:B--2---:R-:W-:Y:S01]  /*2540*/  LOP3.LUT R0, R4, 0x1, RZ, 0xfc, !PT ;  /* 0x0000000104007812 */ /* 0x004fe200078efcff */
[----:B------:R1:W-:Y:S03]  /*2550*/  BAR.SYNC.DEFER_BLOCKING R229, 0x100 ;  /* 0x000400e50000751d */ /* 0x0003e60000010000 */
[----:B------:R-:W-:-:S13]  /*2560*/  ISETP.NE.AND P1, PT, R0, 0x3, PT ;  /* 0x000000030000780c */ /* 0x000fda0003f25270 */
[----:B-1----:R-:W-:Y:S05]  /*2570*/  @!P1 BRA `(.L_x_2196) ;  /* 0x0000000000049947 */ /* 0x002fea0003800000 */
[----:B------:R-:W-:Y:S01]  /*2580*/  BPT.TRAP 0x1 ;  /* 0x000000040000795c */ /* 0x000fe20000300000 */
.L_x_2196:
[----:B------:R-:W-:Y:S05]  /*2590*/  BSYNC B0 ;  /* 0x0000000000007941 */ /* 0x000fea0003800000 */
.L_x_2195:
[----:B------:R-:W2:Y:S01]  /*25a0*/  LDL.64 R12, [R1+0x18] ;  /* 0x00001800010c7983 */ /* 0x000ea20000100a00 */
[----:B-----5:R-:W-:Y:S01]  /*25b0*/  SHF.L.U32 R11, R11, 0x1f, RZ ;  /* 0x0000001f0b0b7819 */ /* 0x020fe200000006ff */
[----:B------:R-:W-:Y:S01]  /*25c0*/  BSSY B0, `(.L_x_2197) ;  /* 0x0000006000007945 */ /* 0x000fe20003800000 */
[----:B--2---:R-:W-:-:S05]  /*25d0*/  MOV R7, R12 ;  /* 0x0000000c00077202 */ /* 0x004fca0000000f00 */
[----:B------:R-:W-:-:S04]  /*25e0*/  IMAD R10, R10, 0x8, R7 ;  /* 0x000000080a0a7824 */ /* 0x000fc800078e0207 */
[----:B------:R1:W2:Y:S01]  /*25f0*/  SYNCS.PHASECHK.TRANS64.TRYWAIT P0, [R10+URZ], R11 ;  /* 0x0000000b0a0075a7 */ /* 0x0002a2000800017f */
[----:B------:R-:W-:Y:S05]  /*2600*/  @!P1 BRA `(.L_x_2198) ;  /* 0x0000000000049947 */ /* 0x000fea0003800000 */
[----:B------:R-:W-:Y:S01]  /*2610*/  BPT.TRAP 0x1 ;  /* 0x000000040000795c */ /* 0x000fe20000300000 */
.L_x_2198:
[----:B------:R-:W-:Y:S05]  /*2620*/  BSYNC B0 ;  /* 0x0000000000007941 */ /* 0x000fea0003800000 */
.L_x_2197:
[----:B------:R-:W-:Y:S04]  /*2630*/  BSSY B0, `(.L_x_2199) ;  /* 0x0000004000007945 */ /* 0x000fe80003800000 */
[----:B--2---:R-:W-:Y:S05]  /*2640*/  @P0 BRA `(.L_x_2200) ;  /* 0x0000000000080947 */ /* 0x004fea0003800000 */
[----:B------:R-:W2:Y:S02]  /*2650*/  SYNCS.PHASECHK.TRANS64.TRYWAIT P0, [R10+URZ], R11 ;  /* 0x0000000b0a0075a7 */ /* 0x000ea4000800017f */
[----:B--2---:R-:W-:Y:S05]  /*2660*/  @!P0 BRA `(.L_x_2201) ;  /* 0x00000354007c8947 */ /* 0x004fea0003800000 */
.L_x_2200:
[----:B------:R-:W-:Y:S05]  /*2670*/  BSYNC B0 ;  /* 0x0000000000007941 */ /* 0x000fea0003800000 */
.L_x_2199:
[----:B------:R-:W3:Y:S04]  /*2680*/  LDL R7, [R1+0x1f8] ;  /* 0x0001f80001077983 */ /* 0x000ee80000100800 */
[----:B-12---:R-:W3:Y:S01]  /*2690*/  LDL.64 R10, [R1+0x80] ;  /* 0x00008000010a7983 */ /* 0x006ee20000100a00 */
[----:B------:R-:W-:Y:S05]  /*26a0*/  WARPSYNC.ALL ;  /* 0x0000000000007948 */ /* 0x000fea0003800000 */
[----:B------:R-:W2:Y:S04]  /*26b0*/  LDL.64 R14, [R1+0x78] ;  /* 0x00007800010e7983 */ /* 0x000ea80000100a00 */
[----:B------:R-:W4:Y:S04]  /*26c0*/  LDL.64 R12, [R1+0x78] ;  /* 0x00007800010c7983 */ /* 0x000f280000100a00 */
[----:B------:R-:W5:Y:S01]  /*26d0*/  LDL.64 R20, [R1+0x78] ;  /* 0x0000780001147983 */ /* 0x000f620000100a00 */
[----:B---3--:R-:W-:-:S03]  /*26e0*/  IMAD R10, R7, 0x300, R10 ;  /* 0x00000300070a7824 */ /* 0x008fc600078e020a */
[----:B------:R-:W3:Y:S01]  /*26f0*/  LDL.64 R72, [R1+0x78] ;  /* 0x0000780001487983 */ /* 0x000ee20000100a00 */
[----:B------:R-:W-:Y:S02]  /*2700*/  R2UR UR7, R11 ;  /* 0x000000000b0772ca */ /* 0x000fe400000e0000 */
[----:B------:R-:W-:Y:S01]  /*2710*/  R2UR UR6, R10 ;  /* 0x000000000a0672ca */ /* 0x000fe200000e0000 */
[----:B------:R-:W-:Y:S01]  /*2720*/  WARPGROUP.ARRIVE ;  /* 0x00000000000079c5 */ /* 0x000fe20000000000 */
[----:B------:R-:W3:Y:S01]  /*2730*/  LDL R0, [R1+0x204] ;  /* 0x0002040001007983 */ /* 0x000ee20000100800 */
[----:B------:R-:W-:Y:S01]  /*2740*/  IMAD.MOV.U32 R227, RZ, RZ, 0x1 ;  /* 0x00000001ffe37424 */ /* 0x000fe200078e00ff */
[----:B------:R-:W-:Y:S02]  /*2750*/  BSSY B0, `(.L_x_2202) ;  /* 0x000002d000007945 */ /* 0x000fe40003800000 */
[----:B------:R1:W-:Y:S04]  /*2760*/  STL [R1+0x60], RZ ;  /* 0x000060ff01007387 */ /* 0x0003e80000100800 */
[----:B------:R1:W-:Y:S04]  /*2770*/  STL [R1+0x60], R227 ;  /* 0x000060e301007387 */ /* 0x0003e80000100800 */
[----:B------:R1:W-:Y:S04]  /*2780*/  STL [R1+0x60], R227 ;  /* 0x000060e301007387 */ /* 0x0003e80000100800 */
[----:B------:R1:W-:Y:S04]  /*2790*/  STL [R1+0x60], R227 ;  /* 0x000060e301007387 */ /* 0x0003e80000100800 */
[----:B------:R1:W-:Y:S01]  /*27a0*/  STL [R1+0x60], R227 ;  /* 0x000060e301007387 */ /* 0x0003e20000100800 */
[----:B--2---:R-:W-:Y:S01]  /*27b0*/  R2UR UR4, R14 ;  /* 0x000000000e0472ca */ /* 0x004fe200000e0000 */
[----:B------:R-:W-:Y:S01]  /*27c0*/  VIADD R14, R10, 0x2 ;  /* 0x000000020a0e7836 */ /* 0x000fe20000000000 */
[----:B------:R-:W-:Y:S01]  /*27d0*/  R2UR UR5, R15 ;  /* 0x000000000f0572ca */ /* 0x000fe200000e0000 */
[----:B------:R-:W-:-:S02]  /*27e0*/  IMAD.MOV.U32 R15, RZ, RZ, R11 ;  /* 0x000000ffff0f7224 */ /* 0x000fc400078e000b */
[----:B----4-:R-:W-:Y:S02]  /*27f0*/  VIADD R12, R12, 0x2 ;  /* 0x000000020c0c7836 */ /* 0x010fe40000000000 */
[----:B-----5:R-:W-:Y:S02]  /*2800*/  VIADD R20, R20, 0x4 ;  /* 0x0000000414147836 */ /* 0x020fe40000000000 */
[----:B---3--:R-:W-:-:S06]  /*2810*/  VIADD R72, R72, 0x6 ;  /* 0x0000000648487836 */ /* 0x008fcc0000000000 */
[----:B------:R-:W-:Y:S01]  /*2820*/  HGMMA.64x96x16.F32 R24, gdesc[UR4], RZ, !UPT, gsb0 ;  /* 0x01600000041879f0 */ /* 0x000fe2000c0008ff */
[----:B------:R-:W-:Y:S02]  /*2830*/  R2UR UR6, R14 ;  /* 0x000000000e0672ca */ /* 0x000fe400000e0000 */
[----:B------:R-:W-:Y:S02]  /*2840*/  R2UR UR7, R15 ;  /* 0x000000000f0772ca */ /* 0x000fe400000e0000 */
[----:B------:R-:W-:Y:S01]  /*2850*/  R2UR UR4, R12 ;  /* 0x000000000c0472ca */ /* 0x000fe200000e0000 */
[----:B------:R-:W-:Y:S01]  /*2860*/  VIADD R12, R10, 0x4 ;  /* 0x000000040a0c7836 */ /* 0x000fe20000000000 */
[----:B------:R-:W-:Y:S01]  /*2870*/  R2UR UR5, R13 ;  /* 0x000000000d0572ca */ /* 0x000fe200000e0000 */
[----:B------:R-:W-:Y:S01]  /*2880*/  IMAD.MOV.U32 R13, RZ, RZ, R11 ;  /* 0x000000ffff0d7224 */ /* 0x000fe200078e000b */
[----:B------:R-:W-:Y:S01]  /*2890*/  LEA.HI R4, R0, R0, RZ, 0x1 ;  /* 0x0000000000047211 */ /* 0x000fe200078f08ff */
[----:B------:R-:W-:-:S03]  /*28a0*/  VIADD R10, R10, 0x6 ;  /* 0x000000060a0a7836 */ /* 0x000fc60000000000 */
[----:B------:R-:W-:-:S05]  /*28b0*/  LOP3.LUT R7, R4, 0xfffffffe, RZ, 0xc0, !PT ;  /* 0xfffffffe04077812 */ /* 0x000fca00078ec0ff */
[----:B------:R-:W-:-:S05]  /*28c0*/  IMAD.IADD R7, R0, 0x1, -R7 ;  /* 0x0000000100077824 */ /* 0x000fca00078e0a07 */
[----:B------:R-:W-:Y:S01]  /*28d0*/  SHF.L.U32 R7, R7, 0x1f, RZ ;  /* 0x0000001f07077819 */ /* 0x000fe200000006ff */
[----:B------:R-:W-:Y:S02]  /*28e0*/  WARPGROUP.DEPBAR.LE gsb0, 0x0 ;  /* 0x00008000000079c5 */ /* 0x000fe40000010000 */
[----:B------:R-:W-:-:S06]  /*28f0*/  WARPGROUP.ARRIVE ;  /* 0x00000000000079c5 */ /* 0x000fcc0000000000 */
        /* <DEDUP_REMOVED lines=16> */
[----:B------:R-:W2:Y:S02]  /*2a00*/  SYNCS.PHASECHK.TRANS64.TRYWAIT P0, [R18+URZ+0x32410], R7 ;  /* 0x03241007120075a7 */ /* 0x000ea4000800017f */
[----:B-12---:R-:W-:Y:S05]  /*2a10*/  @!P0 BRA `(.L_x_2203) ;  /* 0x0000035000a48947 */ /* 0x006fea0003800000 */
.L_x_2349:
[----:B------:R-:W-:Y:S05]  /*2a20*/  BSYNC B0 ;  /* 0x0000000000007941 */ /* 0x000fea0003800000 */
.L_x_2202:
[----:B------:R-:W2:Y:S04]  /*2a30*/  LDL R0, [R1+0x28] ;  /* 0x0000280001007983 */ /* 0x000ea80000100800 */
[----:B------:R3:W5:Y:S01]  /*2a40*/  LDL.64 R10, [R1+0x1f8] ;  /* 0x0001f800010a7983 */ /* 0x0007620000100a00 */
[----:B------:R-:W-:Y:S01]  /*2a50*/  BSSY B0, `(.L_x_2204) ;  /* 0x0000005000007945 */ /* 0x000fe20003800000 */
[----:B--2---:R-:W-:-:S04]  /*2a60*/  LOP3.LUT R0, R0, 0x1, RZ, 0xfc, !PT ;  /* 0x0000000100007812 */ /* 0x004fc800078efcff */
[----:B------:R-:W-:-:S13]  /*2a70*/  ISETP.NE.AND P1, PT, R0, 0x3, PT ;  /* 0x000000030000780c */ /* 0x000fda0003f25270 */
[----:B---3--:R-:W-:Y:S05]  /*2a80*/  @!P1 BRA `(.L_x_2205) ;  /* 0x0000000000049947 */ /* 0x008fea0003800000 */
[----:B------:R-:W-:Y:S01]  /*2a90*/  BPT.TRAP 0x1 ;  /* 0x000000040000795c */ /* 0x000fe20000300000 */
.L_x_2205:
[----:B------:R-:W-:Y:S05]  /*2aa0*/  BSYNC B0 ;  /* 0x0000000000007941 */ /* 0x000fea0003800000 */
.L_x_2204:
[----:B------:R-:W1:Y:S01]  /*2ab0*/  LDL.64 R12, [R1+0x40] ;  /* 0x00004000010c7983 */ /* 0x000e620000100a00 */
[----:B-----5:R-:W-:Y:S01]  /*2ac0*/  SHF.L.U32 R11, R11, 0x1f, RZ ;  /* 0x0000001f0b0b7819 */ /* 0x020fe200000006ff */
[----:B------:R-:W-:Y:S01]  /*2ad0*/  BSSY B0, `(.L_x_2206) ;  /* 0x0000006000007945 */ /* 0x000fe20003800000 */
[----:B-1----:R-:W-:-:S05]  /*2ae0*/  MOV R7, R12 ;  /* 0x0000000c00077202 */ /* 0x002fca0000000f00 */
[----:B------:R-:W-:-:S04]  /*2af0*/  IMAD R10, R10, 0x8, R7 ;  /* 0x000000080a0a7824 */ /* 0x000fc800078e0207 */
[----:B------:R1:W2:Y:S01]  /*2b00*/  SYNCS.PHASECHK.TRANS64.TRYWAIT P0, [R10+URZ], R11 ;  /* 0x0000000b0a0075a7 */ /* 0x0002a2000800017f */
[----:B------:R-:W-:Y:S05]  /*2b10*/  @!P1 BRA `(.L_x_2207) ;  /* 0x0000000000049947 */ /* 0x000fea0003800000 */
[----:B------:R-:W-:Y:S01]  /*2b20*/  BPT.TRAP 0x1 ;  /* 0x000000040000795c */ /* 0x000fe20000300000 */
.L_x_2207:
[----:B------:R-:W-:Y:S05]  /*2b30*/  BSYNC B0 ;  /* 0x0000000000007941 */ /* 0x000fea0003800000 */
.L_x_2206:
[----:B------:R-:W-:Y:S04]  /*2b40*/  BSSY B0, `(.L_x_2208) ;  /* 0x0000004000007945 */ /* 0x000fe80003800000 */
[----:B--2---:R-:W-:Y:S05]  /*2b50*/  @P0 BRA `(.L_x_2209) ;  /* 0x0000000000080947 */ /* 0x004fea0003800000 */
[----:B------:R-:W2:Y:S02]  /*2b60*/  SYNCS.PHASECHK.TRANS64.TRYWAIT P0, [R10+URZ], R11 ;  /* 0x0000000b0a0075a7 */ /* 0x000ea4000800017f */
[----:B--2---:R-:W-:Y:S05]  /*2b70*/  @!P0 BRA `(.L_x_2210) ;  /* 0x0000035000608947 */ /* 0x004fea0003800000 */
.L_x_2209:
[----:B------:R-:W-:Y:S05]  /*2b80*/  BSYNC B0 ;  /* 0x0000000000007941 */ /* 0x000fea0003800000 */
.L_x_2208:
[----:B------:R-:W3:Y:S04]  /*2b90*/  LDL R7, [R1+0x1f8] ;  /* 0x0001f80001077983 */ /* 0x000ee80000100800 */
[----:B-12---:R-:W3:Y:S04]  /*2ba0*/  LDL.64 R10, [R1+0xf8] ;  /* 0x0000f800010a7983 */ /* 0x006ee80000100a00 */
[----:B------:R-:W2:Y:S04]  /*2bb0*/  LDL R0, [R1+0x70] ;  /* 0x0000700001007983 */ /* 0x000ea80000100800 */
[----:B------:R-:W4:Y:S04]  /*2bc0*/  LDL.64 R12, [R1+0xf0] ;  /* 0x0000f000010c7983 */ /* 0x000f280000100a00 */
[----:B------:R-:W4:Y:S04]  /*2bd0*/  LDL.64 R14, [R1+0xf0] ;  /* 0x0000f000010e7983 */ /* 0x000f280000100a00 */
[----:B0-----:R-:W4:Y:S04]  /*2be0*/  LDL.64 R18, [R1+0xf0] ;  /* 0x0000f00001127983 */ /* 0x001f280000100a00 */
[----:B------:R-:W4:Y:S01]  /*2bf0*/  LDL.64 R20, [R1+0xf0] ;  /* 0x0000f00001147983 */ /* 0x000f220000100a00 */
[----:B------:R-:W-:Y:S05]  /*2c00*/  WARPSYNC.ALL ;  /* 0x0000000000007948 */ /* 0x000fea0003800000 */
[----:B------:R-:W-:Y:S01]  /*2c10*/  WARPGROUP.ARRIVE ;  /* 0x00000000000079c5 */ /* 0x000fe20000000000 */
[----:B------:R-:W4:Y:S04]  /*2c20*/  LDL.64 R72, [R1+0xf0] ;  /* 0x0000f00001487983 */ /* 0x000f280000100a00 */
[----:B------:R-:W4:Y:S01]  /*2c30*/  LDL R4, [R1] ;  /* 0x0000000001047983 */ /* 0x000f220000100800 */
[----:B---3--:R-:W-:Y:S01]  /*2c40*/  IMAD R10, R7, 0xc00, R10 ;  /* 0x00000c00070a7824 */ /* 0x008fe200078e020a */
[----:B------:R-:W-:-:S02]  /*2c50*/  R2UR UR7, R11 ;  /* 0x000000000b0772ca */ /* 0x000fc400000e0000 */
[----:B--2---:R-:W-:Y:S02]  /*2c60*/  ISETP.NE.U32.AND P0, PT, R0, RZ, PT ;  /* 0x000000ff0000720c */ /* 0x004fe40003f05070 */
[----:B------:R-:W-:Y:S01]  /*2c70*/  R2UR UR6, R10 ;  /* 0x000000000a0672ca */ /* 0x000fe200000e0000 */
[----:B------:R0:W5:Y:S01]  /*2c80*/  LDL R0, [R1+0x1f8] ;  /* 0x0001f80001007983 */ /* 0x0001620000100800 */
[----:B----4-:R-:W-:Y:S02]  /*2c90*/  R2UR UR4, R12 ;  /* 0x000000000c0472ca */ /* 0x010fe400000e0000 */
[----:B------:R-:W-:-:S07]  /*2ca0*/  R2UR UR5, R13 ;  /* 0x000000000d0572ca */ /* 0x000fce00000e0000 */
[----:B------:R-:W-:-:S06]  /*2cb0*/  VOTEU.ANY UP0, P0 ;  /* 0x00000000003f7886 */ /* 0x000fcc0000000100 */
[----:B------:R-:W-:Y:S01]  /*2cc0*/  HGMMA.64x96x16.F32 R24, gdesc[UR4], R24, UP0, gsb0 ;  /* 0x01600000041879f0 */ /* 0x000fe2000b800818 */
[----:B------:R-:W-:Y:S02]  /*2cd0*/  VIADD R14, R14, 0x2 ;  /* 0x000000020e0e7836 */ /* 0x000fe40000000000 */
[----:B------:R-:W-:Y:S02]  /*2ce0*/  VIADD R12, R10, 0x2 ;  /* 0x000000020a0c7836 */ /* 0x000fe40000000000 */
[----:B------:R-:W-:Y:S01]  /*2cf0*/  IMAD.MOV.U32 R13, RZ, RZ, R11 ;  /* 0x000000ffff0d7224 */ /* 0x000fe200078e000b */
[----:B------:R-:W-:Y:S02]  /*2d00*/  R2UR UR4, R14 ;  /* 0x000000000e0472ca */ /* 0x000fe400000e0000 */
[----:B------:R-:W-:Y:S02]  /*2d10*/  R2UR UR6, R12 ;  /* 0x000000000c0672ca */ /* 0x000fe400000e0000 */
[----:B------:R-:W-:-:S02]  /*2d20*/  R2UR UR7, R13 ;  /* 0x000000000d0772ca */ /* 0x000fc400000e0000 */
[----:B------:R-:W-:Y:S02]  /*2d30*/  R2UR UR5, R15 ;  /* 0x000000000f0572ca */ /* 0x000fe400000e0000 */
[----:B------:R-:W2:Y:S01]  /*2d40*/  LDL.64 R14, [R1+0xf0] ;  /* 0x0000f000010e7983 */ /* 0x000ea20000100a00 */
[----:B------:R-:W-:Y:S02]  /*2d50*/  WARPGROUP.DEPBAR.LE gsb0, 0x0 ;  /* 0x00008000000079c5 */ /* 0x000fe40000010000 */
[----:B------:R-:W-:-:S08]  /*2d60*/  WARPGROUP.ARRIVE ;  /* 0x00000000000079c5 */ /* 0x000fd00000000000 */
[----:B------:R-:W-:Y:S01]  /*2d70*/  HGMMA.64x96x16.F32 R24, gdesc[UR4], R24, gsb0 ;  /* 0x01600000041879f0 */ /* 0x000fe20008000818 */
[----:B------:R-:W-:Y:S02]  /*2d80*/  VIADD R18, R18, 0x4 ;  /* 0x0000000412127836 */ /* 0x000fe40000000000 */
[----:B------:R-:W-:Y:S02]  /*2d90*/  VIADD R12, R10, 0x4 ;  /* 0x000000040a0c7836 */ /* 0x000fe40000000000 */
[----:B------:R-:W-:Y:S01]  /*2da0*/  IMAD.MOV.U32 R13, RZ, RZ, R11 ;  /* 0x000000ffff0d7224 */ /* 0x000fe200078e000b */
[----:B------:R-:W-:Y:S02]  /*2db0*/  R2UR UR4, R18 ;  /* 0x00000000120472ca */ /* 0x000fe400000e0000 */
[----:B------:R-:W-:Y:S02]  /*2dc0*/  R2UR UR6, R12 ;  /* 0x000000000c0672ca */ /* 0x000fe400000e0000 */
[----:B------:R-:W-:-:S02]  /*2dd0*/  R2UR UR7, R13 ;  /* 0x000000000d0772ca */ /* 0x000fc400000e0000 */
[----:B------:R-:W-:Y:S02]  /*2de0*/  R2UR UR5, R19 ;  /* 0x00000000130572ca */ /* 0x000fe400000e0000 */
[----:B------:R-:W3:Y:S01]  /*2df0*/  LDL.64 R18, [R1+0xf0] ;  /* 0x0000f00001127983 */ /* 0x000ee20000100a00 */
        /* <DEDUP_REMOVED lines=10> */
[----:B------:R-:W4:Y:S01]  /*2ea0*/  LDL.64 R20, [R1+0xf0] ;  /* 0x0000f00001147983 */ /* 0x000f220000100a00 */
        /* <DEDUP_REMOVED lines=14> */
[----:B--2---:R-:W-:Y:S02]  /*2f90*/  VIADD R14, R14, 0x402 ;  /* 0x000004020e0e7836 */ /* 0x004fe40000000000 */
        /* <DEDUP_REMOVED lines=10> */
[----:B---3--:R-:W-:Y:S02]  /*3040*/  VIADD R18, R18, 0x404 ;  /* 0x0000040412127836 */ /* 0x008fe40000000000 */
        /* <DEDUP_REMOVED lines=10> */
[----:B----4-:R-:W-:Y:S02]  /*30f0*/  VIADD R20, R20, 0x406 ;  /* 0x0000040614147836 */ /* 0x010fe40000000000 */
        /* <DEDUP_REMOVED lines=60> */
[----:B------:R-:W-:Y:S01]  /*34c0*/  R2UR UR5, R73 ;  /* 0x00000000490572ca */ /* 0x000fe200000e0000 */
[----:B--2---:R-:W-:Y:S01]  /*34d0*/  VIADD R14, R14, 0xc02 ;  /* 0x00000c020e0e7836 */ /* 0x004fe20000000000 */
[----:B------:R0:W5:Y:S01]  /*34e0*/  LDL R73, [R1+0xc] ;  /* 0x00000c0001497983 */ /* 0x0001620000100800 */
[----:B------:R-:W-:Y:S02]  /*34f0*/  WARPGROUP.DEPBAR.LE gsb0, 0x0 ;  /* 0x00008000000079c5 */ /* 0x000fe40000010000 */
[----:B------:R-:W-:-:S08]  /*3500*/  WARPGROUP.ARRIVE ;  /* 0x00000000000079c5 */ /* 0x000fd00000000000 */
[----:B------:R-:W-:Y:S01]  /*3510*/  HGMMA.64x96x16.F32 R24, gdesc[UR4], R24, gsb0 ;  /* 0x01600000041879f0 */ /* 0x000fe20008000818 */
[----:B------:R-:W-:Y:S02]  /*3520*/  VIADD R12, R10, 0x902 ;  /* 0x000009020a0c7836 */ /* 0x000fe40000000000 */
[----:B------:R-:W-:Y:S01]  /*3530*/  IMAD.MOV.U32 R13, RZ, RZ, R11 ;  /* 0x000000ffff0d7224 */ /* 0x000fe200078e000b */
[----:B------:R-:W-:Y:S02]  /*3540*/  R2UR UR4, R14 ;  /* 0x000000000e0472ca */ /* 0x000fe400000e0000 */
[----:B------:R-:W-:Y:S02]  /*3550*/  R2UR UR6, R12 ;  /* 0x000000000c0672ca */ /* 0x000fe400000e0000 */
[----:B------:R-:W-:Y:S02]  /*3560*/  R2UR UR7, R13 ;  /* 0x000000000d0772ca */ /* 0x000fe400000e0000 */
[----:B------:R-:W-:Y:S01]  /*3570*/  R2UR UR5, R15 ;  /* 0x000000000f0572ca */ /* 0x000fe200000e0000 */
[----:B---3--:R-:W-:-:S02]  /*3580*/  VIADD R18, R18, 0xc04 ;  /* 0x00000c0412127836 */ /* 0x008fc40000000000 */
[----:B------:R-:W-:Y:S01]  /*3590*/  VIADD R12, R10, 0x904 ;  /* 0x000009040a0c7836 */ /* 0x000fe20000000000 */
[----:B------:R-:W-:Y:S02]  /*35a0*/  WARPGROUP.DEPBAR.LE gsb0, 0x0 ;  /* 0x00008000000079c5 */ /* 0x000fe40000010000 */
[----:B------:R-:W-:-:S07]  /*35b0*/  WARPGROUP.ARRIVE ;  /* 0x00000000000079c5 */ /* 0x000fce0000000000 */
[----:B------:R-:W-:Y:S01]  /*35c0*/  HGMMA.64x96x16.F32 R24, gdesc[UR4], R24, gsb0 ;  /* 0x01600000041879f0 */ /* 0x000fe20008000818 */
[----:B------:R-:W-:Y:S01]  /*35d0*/  IMAD.MOV.U32 R13, RZ, RZ, R11 ;  /* 0x000000ffff0d7224 */ /* 0x000fe200078e000b */
[----:B------:R-:W-:Y:S02]  /*35e0*/  R2UR UR6, R12 ;  /* 0x000000000c0672ca */ /* 0x000fe400000e0000 */
[----:B------:R-:W-:Y:S02]  /*35f0*/  R2UR UR4, R18 ;  /* 0x00000000120472ca */ /* 0x000fe400000e0000 */
[----:B------:R-:W-:Y:S02]  /*3600*/  R2UR UR7, R13 ;  /* 0x000000000d0772ca */ /* 0x000fe400000e0000 */
[----:B------:R-:W-:Y:S01]  /*3610*/  R2UR UR5, R19 ;  /* 0x00000000130572ca */ /* 0x000fe200000e0000 */
[----:B------:R-:W-:Y:S02]  /*3620*/  VIADD R10, R10, 0x906 ;  /* 0x000009060a0a7836 */ /* 0x000fe40000000000 */
[----:B----4-:R-:W-:Y:S01]  /*3630*/  VIADD R20, R20, 0xc06 ;  /* 0x00000c0614147836 */ /* 0x010fe20000000000 */
[----:B------:R-:W-:-:S02]  /*3640*/  WARPGROUP.DEPBAR.LE gsb0, 0x0 ;  /* 0x00008000000079c5 */ /* 0x000fc40000010000 */
[----:B------:R-:W-:-:S07]  /*3650*/  WARPGROUP.ARRIVE ;  /* 0x00000000000079c5 */ /* 0x000fce0000000000 */
[----:B------:R-:W-:Y:S01]  /*3660*/  HGMMA.64x96x16.F32 R24, gdesc[UR4], R24, gsb0 ;  /* 0x01600000041879f0 */ /* 0x000fe20008000818 */
[----:B------:R-:W-:Y:S02]  /*3670*/  R2UR UR6, R10 ;  /* 0x000000000a0672ca */ /* 0x000fe400000e0000 */
[----:B------:R-:W-:Y:S02]  /*3680*/  R2UR UR7, R11 ;  /* 0x000000000b0772ca */ /* 0x000fe400000e0000 */
[----:B------:R-:W-:Y:S02]  /*3690*/  R2UR UR4, R20 ;  /* 0x00000000140472ca */ /* 0x000fe400000e0000 */
[----:B------:R-:W-:Y:S01]  /*36a0*/  R2UR UR5, R21 ;  /* 0x00000000150572ca */ /* 0x000fe200000e0000 */
[----:B------:R0:W-:Y:S04]  /*36b0*/  STL [R1+0x70], R227 ;  /* 0x000070e301007387 */ /* 0x0001e80000100800 */
[----:B------:R0:W-:Y:S04]  /*36c0*/  STL [R1+0x70], R227 ;  /* 0x000070e301007387 */ /* 0x0001e80000100800 */
[----:B------:R0:W-:Y:S04]  /*36d0*/  STL [R1+0x70], R227 ;  /* 0x000070e301007387 */ /* 0x0001e80000100800 */
[----:B------:R0:W-:Y:S04]  /*36e0*/  STL [R1+0x70], R227 ;  /* 0x000070e301007387 */ /* 0x0001e80000100800 */
[----:B------:R0:W-:Y:S04]  /*36f0*/  STL [R1+0x70], R227 ;  /* 0x000070e301007387 */ /* 0x0001e80000100800 */
[----:B------:R0:W-:Y:S01]  /*3700*/  STL [R1+0x70], R227 ;  /* 0x000070e301007387 */ /* 0x0001e20000100800 */
[----:B------:R-:W-:-:S02]  /*3710*/  WARPGROUP.DEPBAR.LE gsb0, 0x0 ;  /* 0x00008000000079c5 */ /* 0x000fc40000010000 */
[----:B------:R-:W-:-:S06]  /*3720*/  WARPGROUP.ARRIVE ;  /* 0x00000000000079c5 */ /* 0x000fcc0000000000 */
[----:B------:R-:W-:Y:S01]  /*3730*/  HGMMA.64x96x16.F32 R24, gdesc[UR4], R24, gsb0 ;  /* 0x01600000041879f0 */ /* 0x000fe20008000818 */
[----:B------:R0:W-:Y:S04]  /*3740*/  STL [R1+0x70], R227 ;  /* 0x000070e301007387 */ /* 0x0001e80000100800 */
[----:B------:R0:W-:Y:S04]  /*3750*/  STL [R1+0x70], R227 ;  /* 0x000070e301007387 */ /* 0x0001e80000100800 */
[----:B------:R0:W-:Y:S04]  /*3760*/  STL [R1+0x70], R227 ;  /* 0x000070e301007387 */ /* 0x0001e80000100800 */
[----:B------:R0:W-:Y:S04]  /*3770*/  STL [R1+0x70], R227 ;  /* 0x000070e301007387 */ /* 0x0001e80000100800 */
[----:B------:R0:W-:Y:S04]  /*3780*/  STL [R1+0x70], R227 ;  /* 0x000070e301007387 */ /* 0x0001e80000100800 */
[----:B------:R0:W-:Y:S04]  /*3790*/  STL [R1+0x70], R227 ;  /* 0x000070e301007387 */ /* 0x0001e80000100800 */
[----:B------:R0:W-:Y:S01]  /*37a0*/  STL [R1+0x70], R227 ;  /* 0x000070e301007387 */ /* 0x0001e20000100800 */
[----:B------:R-:W-:-:S03]  /*37b0*/  LOP3.LUT R4, R4, 0x1, RZ, 0xfc, !PT ;  /* 0x0000000104047812 */ /* 0x000fc600078efcff */
[----:B------:R0:W-:Y:S04]  /*37c0*/  STL [R1+0x70], R227 ;  /* 0x000070e301007387 */ /* 0x0001e80000100800 */
[----:B------:R0:W-:Y:S04]  /*37d0*/  STL [R1+0x70], R227 ;  /* 0x000070e301007387 */ /* 0x0001e80000100800 */
[----:B------:R0:W-:Y:S01]  /*37e0*/  STL [R1+0x70], R227 ;  /* 0x000070e301007387 */ /* 0x0001e20000100800 */
[----:B------:R-:W-:Y:S02]  /*37f0*/  ISETP.NE.AND P0, PT, R4, 0x3, PT ;  /* 0x000000030400780c */ /* 0x000fe40003f05270 */
[----:B------:R-:W-:Y:S01]  /*3800*/  IADD3 R228, -R74, 0xb, RZ ;  /* 0x0000000b4ae47810 */ /* 0x000fe20007ffe1ff */
[----:B------:R-:W-:Y:S01]  /*3810*/  BSSY B0, `(.L_x_2211) ;  /* 0x0000005000007945 */ /* 0x000fe20003800000 */
[----:B------:R-:W-:-:S03]  /*3820*/  WARPGROUP.DEPBAR.LE gsb0, 0x0 ;  /* 0x00008000000079c5 */ /* 0x000fc60000010000 */
[----:B------:R0:W-:Y:S06]  /*3830*/  BAR.ARV R228, 0x100 ;  /* 0x000400e40000751d */ /* 0x0001ec0000002000 */
[----:B------:R-:W-:Y:S05]  /*3840*/  @!P0 BRA `(.L_x_2212) ;  /* 0x0000000000048947 */ /* 0x000fea0003800000 */
[----:B------:R-:W-:Y:S01]  /*3850*/  BPT.TRAP 0x1 ;  /* 0x000000040000795c */ /* 0x000fe20000300000 */
.L_x_2212:
[----:B------:R-:W-:Y:S05]  /*3860*/  BSYNC B0 ;  /* 0x0000000000007941 */ /* 0x000fea0003800000 */
.L_x_2211:
[----:B------:R-:W2:Y:S02]  /*3870*/  LDL.64 R10, [R1+0x20] ;  /* 0x00002000010a7983 */ /* 0x000ea40000100a00 */
[----:B--2---:R-:W-:-:S05]  /*3880*/  MOV R7, R10 ;  /* 0x0000000a00077202 */ /* 0x004fca0000000f00 */
[----:B-----5:R-:W-:-:S05]  /*3890*/  IMAD R0, R0, 0x8, R7 ;  /* 0x0000000800007824 */ /* 0x020fca00078e0207 */
[----:B------:R-:W-:-:S04]  /*38a0*/  PRMT R0, R73, 0x654, R0 ;  /* 0x0000065449007816 */ /* 0x000fc80000000000 */
[----:B------:R1:W-:Y:S01]  /*38b0*/  SYNCS.ARRIVE.TRANS64.RED.A1T0 RZ, [R0+URZ], RZ ;  /* 0x000000ff00ff79a7 */ /* 0x0003e2000810043f */
[----:B------:R-:W2:Y:S04]  /*38c0*/  LDL.64 R18, [R1+0x150] ;  /* 0x0001500001127983 */ /* 0x000ea80000100a00 */
[----:B------:R-:W3:Y:S04]  /*38d0*/  LDL R20, [R1+0x11c] ;  /* 0x00011c0001147983 */ /* 0x000ee80000100800 */
[----:B------:R-:W4:Y:S04]  /*38e0*/  LDL R21, [R1+0x50] ;  /* 0x0000500001157983 */ /* 0x000f280000100800 */
[----:B------:R-:W4:Y:S04]  /*38f0*/  LDL.64 R10, [R1+0x140] ;  /* 0x00014000010a7983 */ /* 0x000f280000100a00 */
[----:B------:R-:W4:Y:S04]  /*3900*/  LDL R76, [R1+0x148] ;  /* 0x00014800014c7983 */ /* 0x000f280000100800 */
[----:B------:R-:W4:Y:S04]  /*3910*/  LDL.128 R12, [R1+0x120] ;  /* 0x00012000010c7983 */ /* 0x000f280000100c00 */
[----:B------:R-:W4:Y:S04]  /*3920*/  LDL.128 R72, [R1+0x130] ;  /* 0x0001300001487983 */ /* 0x000f280000100c00 */
[----:B--2---:R3:W2:Y:S02]  /*3930*/  LD.E R18, desc[UR36][R18.64] ;  /* 0x0000002412127980 */ /* 0x0046a4000c101900 */
[----:B---3--:R-:W-:-:S02]  /*3940*/  SHF.R.S32.HI R19, RZ, 0x1f, R20 ;  /* 0x0000001fff137819 */ /* 0x008fc40000011414 */
[----:B----4-:R-:W-:Y:S01]  /*3950*/  ISETP.NE.AND P0, PT, R10, 0x1, PT ;  /* 0x000000010a00780c */ /* 0x010fe20003f05270 */
[----:B------:R-:W-:Y:S02]  /*3960*/  UMOV UR4, 0xffffffa0 ;  /* 0xffffffa000047882 */ /* 0x000fe40000000000 */
[----:B------:R-:W-:Y:S01]  /*3970*/  UIMAD UR4, UR44, UR4, 0x60 ;  /* 0x000000602c0474a4 */ /* 0x000fe2000f8e0204 */
[----:B------:R-:W-:-:S05]  /*3980*/  ISETP.GE.AND P1, PT, R73, 0x1, PT ;  /* 0x000000014900780c */ /* 0x000fca0003f26270 */
[----:B------:R-:W-:Y:S01]  /*3990*/  VIADD R72, R72, UR4 ;  /* 0x0000000448487c36 */ /* 0x000fe20008000000 */
[----:B------:R-:W-:Y:S01]  /*39a0*/  BSSY B0, `(.L_x_2213) ;  /* 0x00000a0000007945 */ /* 0x000fe20003800000 */
[----:B--2---:R-:W-:Y:S01]  /*39b0*/  FMUL.FTZ R7, R24, R18 ;  /* 0x0000001218077220 */ /* 0x004fe20000410000 */
[----:B------:R-:W-:Y:S01]  /*39c0*/  LEA.HI R24, R19, R20, RZ, 0x7 ;  /* 0x0000001413187211 */ /* 0x000fe200078f38ff */
[----:B------:R-:W-:-:S03]  /*39d0*/  FMUL.FTZ R4, R27, R18 ;  /* 0x000000121b047220 */ /* 0x000fc60000410000 */
[----:B------:R-:W-:Y:S01]  /*39e0*/  LOP3.LUT R27, R24, 0xffffff80, RZ, 0xc0, !PT ;  /* 0xffffff80181b7812 */ /* 0x000fe200078ec0ff */
[----:B-1----:R-:W-:-:S04]  /*39f0*/  FMUL.FTZ R0, R26, R18 ;  /* 0x000000121a007220 */ /* 0x002fc80000410000 */
[----:B------:R-:W-:Y:S02]  /*3a00*/  IMAD.IADD R27, R20, 0x1, -R27 ;  /* 0x00000001141b7824 */ /* 0x000fe400078e0a1b */
[----:B------:R-:W-:-:S03]  /*3a10*/  FMUL.FTZ R29, R29, R18 ;  /* 0x000000121d1d7220 */ /* 0x000fc60000410000 */
[----:B------:R-:W-:Y:S01]  /*3a20*/  SHF.R.S32.HI R26, RZ, 0x1f, R27 ;  /* 0x0000001fff1a7819 */ /* 0x000fe2000001141b */
[----:B------:R1:W2:Y:S01]  /*3a30*/  MUFU.TANH R91, R29 ;  /* 0x0000001d005b7308 */ /* 0x0002a20000002400 */
[-C--:B------:R-:W-:Y:S01]  /*3a40*/  FMUL.FTZ R89, R31, R18.reuse ;  /* 0x000000121f597220 */ /* 0x080fe20000410000 */
[-C--:B------:R-:W-:Y:S01]  /*3a50*/  FMUL.FTZ R33, R33, R18.reuse ;  /* 0x0000001221217220 */ /* 0x080fe20000410000 */
[----:B------:R-:W-:Y:S01]  /*3a60*/  FMUL.FTZ R93, R30, R18 ;  /* 0x000000121e5d7220 */ /* 0x000fe20000410000 */
[----:B------:R-:W-:Y:S02]  /*3a70*/  LEA.HI R31, R19, R20, RZ, 0x2 ;  /* 0x00000014131f7211 */ /* 0x000fe400078f10ff */
[----:B-1----:R-:W-:Y:S02]  /*3a80*/  LEA.HI R29, R26, R27, RZ, 0x2 ;  /* 0x0000001b1a1d7211 */ /* 0x002fe400078f10ff */
[----:B------:R1:W3:Y:S02]  /*3a90*/  MUFU.TANH R161, R33 ;  /* 0x0000002100a17308 */ /* 0x0002e40000002400 */
[----:B------:R-:W-:-:S02]  /*3aa0*/  SHF.R.S32.HI R30, RZ, 0x2, R29 ;  /* 0x00000002ff1e7819 */ /* 0x000fc4000001141d */
[----:B------:R-:W-:Y:S02]  /*3ab0*/  SHF.R.S32.HI R19, RZ, 0x1f, R29 ;  /* 0x0000001fff137819 */ /* 0x000fe4000001141d */
[----:B------:R-:W-:Y:S02]  /*3ac0*/  LEA.HI R26, R26, R27, RZ, 0x5 ;  /* 0x0000001b1a1a7211 */ /* 0x000fe400078f28ff */
[----:B-1----:R-:W-:Y:S02]  /*3ad0*/  LOP3.LUT R33, R31, 0xfffffffc, RZ, 0xc0, !PT ;  /* 0xfffffffc1f217812 */ /* 0x002fe400078ec0ff */
[----:B------:R-:W-:Y:S02]  /*3ae0*/  LEA.HI R31, R19, R30, RZ, 0x3 ;  /* 0x0000001e131f7211 */ /* 0x000fe400078f18ff */
[----:B------:R-:W-:Y:S01]  /*3af0*/  SHF.R.S32.HI R19, RZ, 0x7, R24 ;  /* 0x00000007ff137819 */ /* 0x000fe20000011418 */
[----:B------:R-:W-:Y:S01]  /*3b00*/  IMAD.IADD R33, R20, 0x1, -R33 ;  /* 0x0000000114217824 */ /* 0x000fe200078e0a21 */
[----:B------:R-:W-:-:S02]  /*3b10*/  LOP3.LUT R31, R31, 0xfffffff8, RZ, 0xc0, !PT ;  /* 0xfffffff81f1f7812 */ /* 0x000fc400078ec0ff */
[----:B------:R-:W-:Y:S02]  /*3b20*/  LEA.HI R24, R24, R19, RZ, 0x1 ;  /* 0x0000001318187211 */ /* 0x000fe400078f08ff */
[----:B------:R-:W-:Y:S01]  /*3b30*/  SHF.R.S32.HI R26, RZ, 0x5, R26 ;  /* 0x00000005ff1a7819 */ /* 0x000fe2000001141a */
[----:B------:R-:W-:Y:S01]  /*3b40*/  IMAD.IADD R31, R30, 0x1, -R31 ;  /* 0x000000011e1f7824 */ /* 0x000fe200078e0a1f */
[----:B------:R-:W-:Y:S02]  /*3b50*/  LOP3.LUT R24, R24, 0x3fffffe, RZ, 0xc0, !PT ;  /* 0x03fffffe18187812 */ /* 0x000fe400078ec0ff */
[----:B------:R-:W-:Y:S01]  /*3b60*/  LEA.HI R20, R33, R33, RZ, 0x1 ;  /* 0x0000002121147211 */ /* 0x000fe200078f08ff */
[----:B------:R-:W-:Y:S02]  /*3b70*/  IMAD R26, R21, 0x8, R26 ;  /* 0x00000008151a7824 */ /* 0x000fe400078e021a */
[----:B------:R-:W-:Y:S01]  /*3b80*/  IMAD.IADD R24, R19, 0x1, -R24 ;  /* 0x0000000113187824 */ /* 0x000fe200078e0a18 */
[----:B------:R-:W-:Y:S01]  /*3b90*/  LOP3.LUT R20, R20, 0x1ffffffe, RZ, 0xc0, !PT ;  /* 0x1ffffffe14147812 */ /* 0x000fe200078ec0ff */
[----:B------:R-:W-:-:S04]  /*3ba0*/  IMAD.U32 R31, R26, 0x10, R31 ;  /* 0x000000101a1f7824 */ /* 0x000fc800078e001f */
[----:B------:R-:W-:Y:S02]  /*3bb0*/  IMAD.IADD R20, R33, 0x1, -R20 ;  /* 0x0000000121147824 */ /* 0x000fe400078e0a14 */
[----:B------:R-:W-:-:S04]  /*3bc0*/  IMAD R31, R24, 0x40, R31 ;  /* 0x00000040181f7824 */ /* 0x000fc800078e021f */
[----:B------:R-:W-:-:S04]  /*3bd0*/  IMAD R20, R20, 0x8, R31 ;  /* 0x0000000814147824 */ /* 0x000fc800078e021f */
[----:B------:R-:W-:-:S05]  /*3be0*/  @P0 IMAD.HI.U32 R11, R20, R11, RZ ;  /* 0x0000000b140b0227 */ /* 0x000fca00078e00ff */
[----:B------:R-:W-:Y:S01]  /*3bf0*/  @P0 SHF.R.U32.HI R20, RZ, R76, R11 ;  /* 0x0000004cff140219 */ /* 0x000fe2000001160b */
[----:B------:R-:W-:Y:S01]  /*3c00*/  IMAD.U32 R24, RZ, RZ, UR44 ;  /* 0x0000002cff187e24 */ /* 0x000fe2000f8e00ff */
[----:B------:R-:W-:-:S03]  /*3c10*/  LOP3.LUT R10, R29, 0x7ffffffc, RZ, 0xc0, !PT ;  /* 0x7ffffffc1d0a7812 */ /* 0x000fc600078ec0ff */
[----:B------:R-:W1:Y:S01]  /*3c20*/  SHFL.IDX PT, R30, R20, RZ, 0x1c1f ;  /* 0x001c1fff141e7589 */ /* 0x000e6200000e0000 */
[----:B------:R-:W-:Y:S02]  /*3c30*/  IMAD R11, R24, -0x60, R13 ;  /* 0xffffffa0180b7824 */ /* 0x000fe400078e020d */
        /* <DEDUP_REMOVED lines=39> */
[----:B------:R-:W-:-:S02]  /*3eb0*/  IMAD.IADD R10, R27, 0x1, -R10 ;  /* 0x000000011b0a7824 */ /* 0x000fc400078e0a0a */
[-C--:B------:R-:W-:Y:S01]  /*3ec0*/  FMUL.FTZ R70, R70, R18.reuse ;  /* 0x0000001246467220 */ /* 0x080fe20000410000 */
[----:B------:R-:W-:Y:S02]  /*3ed0*/  VIADD R19, R11, 0x61 ;  /* 0x000000610b137836 */ /* 0x000fe40000000000 */
[----:B------:R-:W-:Y:S01]  /*3ee0*/  FMUL.FTZ R18, R71, R18 ;  /* 0x0000001247127220 */ /* 0x000fe20000410000 */
[----:B------:R-:W4:Y:S01]  /*3ef0*/  MUFU.TANH R7, R7 ;  /* 0x0000000700077308 */ /* 0x000f220000002400 */
[----:B------:R-:W-:Y:S02]  /*3f00*/  IMAD R19, R10, -0x2, R19 ;  /* 0xfffffffe0a137824 */ /* 0x000fe400078e0213 */
[----:B------:R-:W-:Y:S02]  /*3f10*/  VIADD R11, R11, 0x60 ;  /* 0x000000600b0b7836 */ /* 0x000fe40000000000 */
[----:B------:R-:W-:-:S03]  /*3f20*/  IMAD.IADD R24, R19, 0x1, -R12 ;  /* 0x0000000113187824 */ /* 0x000fc600078e0a0c */
[----:B------:R-:W0:Y:S01]  /*3f30*/  MUFU.TANH R25, R25 ;  /* 0x0000001900197308 */ /* 0x000e220000002400 */
[----:B------:R-:W-:-:S07]  /*3f40*/  LOP3.LUT R19, RZ, R14, RZ, 0x33, !PT ;  /* 0x0000000eff137212 */ /* 0x000fce00078e33ff */
[----:B------:R-:W0:Y:S01]  /*3f50*/  MUFU.TANH R0, R0 ;  /* 0x0000000000007308 */ /* 0x000e220000002400 */
[----:B------:R-:W-:-:S07]  /*3f60*/  IMAD.U32 R27, RZ, RZ, UR4 ;  /* 0x00000004ff1b7e24 */ /* 0x000fce000f8e00ff */
[----:B------:R-:W0:Y:S01]  /*3f70*/  MUFU.TANH R4, R4 ;  /* 0x0000000400047308 */ /* 0x000e220000002400 */
[----:B------:R-:W-:-:S07]  /*3f80*/  IMAD R21, R10, -0x2, R11 ;  /* 0xfffffffe0a157824 */ /* 0x000fce00078e020b */
        /* <DEDUP_REMOVED lines=42> */
[----:B------:R0:W0:Y:S01]  /*4230*/  MUFU.TANH R190, R18 ;  /* 0x0000001200be7308 */ /* 0x0000220000002400 */
[----:B------:R-:W-:-:S02]  /*4240*/  IMAD.IADD R19, R24, 0x1, R19 ;  /* 0x0000000118137824 */ /* 0x000fc400078e0213 */
[----:B------:R-:W-:Y:S01]  /*4250*/  IMAD R24, R10, -0x2, R27 ;  /* 0xfffffffe0a187824 */ /* 0x000fe200078e021b */
[----:B-1----:R-:W-:Y:S01]  /*4260*/  VIADDMNMX R10, R30, R26, R21, PT ;  /* 0x0000001a1e0a7246 */ /* 0x002fe20003800115 */
[----:B------:R-:W-:Y:S01]  /*4270*/  IMAD.IADD R11, R19, 0x1, R30 ;  /* 0x00000001130b7824 */ /* 0x000fe200078e021e */
[----:B--234-:R-:W-:Y:S06]  /*4280*/  @!P1 BRA `(.L_x_2214) ;  /* 0x0000000000449947 */ /* 0x01cfec0003800000 */
[----:B------:R-:W-:Y:S01]  /*4290*/  IADD3 R14, -R12, R13, R30 ;  /* 0x0000000d0c0e7210 */ /* 0x000fe20007ffe11e */
[----:B------:R-:W-:Y:S03]  /*42a0*/  BSSY B1, `(.L_x_2215) ;  /* 0x000000c000017945 */ /* 0x000fe60003800000 */
[----:B------:R-:W-:-:S13]  /*42b0*/  ISETP.GT.AND P0, PT, R14, -0x1, PT ;  /* 0xffffffff0e00780c */ /* 0x000fda0003f04270 */
[----:B------:R-:W-:Y:S05]  /*42c0*/  @P0 BRA `(.L_x_2216) ;  /* 0x0000000000180947 */ /* 0x000fea0003800000 */
[----:B------:R-:W-:Y:S02]  /*42d0*/  ISETP.NE.AND P0, PT, R73, 0x1, PT ;  /* 0x000000014900780c */ /* 0x000fe40003f05270 */
[----:B------:R-:W-:-:S11]  /*42e0*/  LOP3.LUT R15, RZ, R14, RZ, 0x33, !PT ;  /* 0x0000000eff0f7212 */ /* 0x000fd600078e33ff */
[----:B------:R-:W-:-:S05]  /*42f0*/  @P0 IMAD.HI.U32 R14, R15, R74, RZ ;  /* 0x0000004a0f0e0227 */ /* 0x000fca00078e00ff */
[----:B------:R-:W-:-:S04]  /*4300*/  @P0 SHF.R.U32.HI R15, RZ, R75, R14 ;  /* 0x0000004bff0f0219 */ /* 0x000fc8000001160e */
[----:B------:R-:W-:Y:S01]  /*4310*/  LOP3.LUT R14, RZ, R15, RZ, 0x33, !PT ;  /* 0x0000000fff0e7212 */ /* 0x000fe200078e33ff */
[----:B------:R-:W-:Y:S06]  /*4320*/  BRA `(.L_x_2217) ;  /* 0x00000000000c7947 */ /* 0x000fec0003800000 */
.L_x_2216:
[----:B------:R-:W-:-:S13]  /*4330*/  ISETP.NE.AND P0, PT, R73, 0x1, PT ;  /* 0x000000014900780c */ /* 0x000fda0003f05270 */
[----:B0-----:R-:W-:-:S05]  /*4340*/  @P0 IMAD.HI.U32 R18, R14, R74, RZ ;  /* 0x0000004a0e120227 */ /* 0x001fca00078e00ff */
[----:B------:R-:W-:-:S07]  /*4350*/  @P0 SHF.R.U32.HI R14, RZ, R75, R18 ;  /* 0x0000004bff0e0219 */ /* 0x000fce0000011612 */
.L_x_2217:
[----:B------:R-:W-:Y:S05]  /*4360*/  BSYNC B1 ;  /* 0x0000000000017941 */ /* 0x000fea0003800000 */
.L_x_2215:
[----:B------:R-:W-:-:S05]  /*4370*/  IMAD R14, R14, R73, R24 ;  /* 0x000000490e0e7224 */ /* 0x000fca00078e0218 */
[----:B------:R-:W-:Y:S02]  /*4380*/  VIMNMX R11, R11, R14, !PT ;  /* 0x0000000e0b0b7248 */ /* 0x000fe40007fe0100 */
[----:B------:R-:W-:-:S07]  /*4390*/  VIADDMNMX R10, R14, R73, R10, PT ;  /* 0x000000490e0a7246 */ /* 0x000fce000380010a */
.L_x_2214:
[----:B------:R-:W-:Y:S05]  /*43a0*/  BSYNC B0 ;  /* 0x0000000000007941 */ /* 0x000fea0003800000 */
.L_x_2213:
[C---:B------:R-:W-:Y:S01]  /*43b0*/  ISETP.GE.AND P1, PT, R72.reuse, 0x9, PT ;  /* 0x000000094800780c */ /* 0x040fe20003f26270 */
[----:B------:R-:W1:Y:S01]  /*43c0*/  SHFL.IDX PT, R20, R20, 0x1, 0x1c1f ;  /* 0x003c1f0014147f89 */ /* 0x000e6200000e0000 */
[----:B------:R-:W-:Y:S01]  /*43d0*/  ISETP.GE.AND P0, PT, R72, 0x2, PT ;  /* 0x000000024800780c */ /* 0x000fe20003f06270 */
[----:B------:R-:W-:Y:S01]  /*43e0*/  BSSY B0, `(.L_x_2218) ;  /* 0x0000086000007945 */ /* 0x000fe20003800000 */
[C---:B------:R-:W-:Y:S02]  /*43f0*/  ISETP.GT.AND P2, PT, R11.reuse, 0x8, !P1 ;  /* 0x000000080b00780c */ /* 0x040fe40004f44270 */
[----:B------:R-:W-:Y:S02]  /*4400*/  ISETP.GT.AND P3, PT, R11, 0x1, !P0 ;  /* 0x000000010b00780c */ /* 0x000fe40004764270 */
[----:B------:R-:W-:Y:S02]  /*4410*/  ISETP.LT.OR P2, PT, R10, 0x9, P2 ;  /* 0x000000090a00780c */ /* 0x000fe40001741670 */
[----:B------:R-:W-:-:S02]  /*4420*/  ISETP.GE.AND P4, PT, R72, 0x11, PT ;  /* 0x000000114800780c */ /* 0x000fc40003f86270 */
[----:B0-----:R-:W-:Y:S02]  /*4430*/  FSEL R97, R28, -INF , !P2 ;  /* 0xff8000001c617808 */ /* 0x001fe40005000000 */
[----:B------:R-:W-:Y:S02]  /*4440*/  ISETP.LT.OR P3, PT, R10, 0x2, P3 ;  /* 0x000000020a00780c */ /* 0x000fe40001f61670 */
[----:B------:R-:W-:Y:S02]  /*4450*/  ISETP.GT.AND P2, PT, R11, 0x10, !P4 ;  /* 0x000000100b00780c */ /* 0x000fe40006744270 */
[----:B------:R-:W-:Y:S02]  /*4460*/  ISETP.GE.AND P5, PT, R72, 0xa, PT ;  /* 0x0000000a4800780c */ /* 0x000fe40003fa6270 */
[----:B------:R-:W-:Y:S02]  /*4470*/  FSEL R99, R25, -INF , !P3 ;  /* 0xff80000019637808 */ /* 0x000fe40005800000 */
[----:B------:R-:W-:-:S02]  /*4480*/  P2R R18, PR, RZ, 0x10 ;  /* 0x00000010ff127803 */ /* 0x000fc40000000000 */
[----:B------:R-:W-:Y:S02]  /*4490*/  ISETP.LT.OR P2, PT, R10, 0x11, P2 ;  /* 0x000000110a00780c */ /* 0x000fe40001741670 */
[C---:B------:R-:W-:Y:S02]  /*44a0*/  ISETP.GT.AND P3, PT, R11.reuse, 0x9, !P5 ;  /* 0x000000090b00780c */ /* 0x040fe40006f64270 */
[----:B------:R-:W-:Y:S02]  /*44b0*/  ISETP.GE.AND P4, PT, R72, 0x12, PT ;  /* 0x000000124800780c */ /* 0x000fe40003f86270 */
[----:B------:R-:W-:Y:S02]  /*44c0*/  FSEL R160, R32, -INF , !P2 ;  /* 0xff80000020a07808 */ /* 0x000fe40005000000 */
[----:B------:R-:W-:Y:S02]  /*44d0*/  ISETP.LT.OR P3, PT, R10, 0xa, P3 ;  /* 0x0000000a0a00780c */ /* 0x000fe40001f61670 */
[----:B------:R-:W-:-:S02]  /*44e0*/  ISETP.GT.AND P2, PT, R11, 0x11, !P4 ;  /* 0x000000110b00780c */ /* 0x000fc40006744270 */
[----:B------:R-:W-:Y:S02]  /*44f0*/  FSEL R91, R91, -INF , !P3 ;  /* 0xff8000005b5b7808 */ /* 0x000fe40005800000 */
        /* <DEDUP_REMOVED lines=23> */
[C---:B------:R-:W-:Y:S02]  /*4670*/  ISETP.GT.AND P2, PT, R11.reuse, 0x28, !P3 ;  /* 0x000000280b00780c */ /* 0x040fe40005f44270 */
        /* <DEDUP_REMOVED lines=63> */
[----:B------:R-:W-:-:S04]  /*4a70*/  ISETP.GT.AND P6, PT, R11, RZ, !P6 ;  /* 0x000000ff0b00720c */ /* 0x000fc800077c4270 */
[----:B------:R-:W-:-:S04]  /*4a80*/  ISETP.LT.OR P6, PT, R10, 0x1, P6 ;  /* 0x000000010a00780c */ /* 0x000fc800037c1670 */
[----:B------:R-:W-:Y:S01]  /*4a90*/  FSEL R101, R7, -INF , !P6 ;  /* 0xff80000007657808 */ /* 0x000fe20007000000 */
[----:B-1----:R-:W-:Y:S01]  /*4aa0*/  IMAD.IADD R7, R19, 0x1, R20 ;  /* 0x0000000113077824 */ /* 0x002fe200078e0214 */
[----:B------:R-:W-:-:S04]  /*4ab0*/  ISETP.GE.AND P6, PT, R72, 0x5a, PT ;  /* 0x0000005a4800780c */ /* 0x000fc80003fc6270 */
[----:B------:R-:W-:Y:S02]  /*4ac0*/  P2R R40, PR, RZ, 0x40 ;  /* 0x00000040ff287803 */ /* 0x000fe40000000000 */
[----:B------:R-:W-:-:S04]  /*4ad0*/  ISETP.GT.AND P6, PT, R11, 0x59, !P6 ;  /* 0x000000590b00780c */ /* 0x000fc800077c4270 */
[----:B------:R-:W-:Y:S02]  /*4ae0*/  ISETP.LT.OR P6, PT, R10, 0x5a, P6 ;  /* 0x0000005a0a00780c */ /* 0x000fe400037c1670 */
[----:B------:R-:W-:Y:S02]  /*4af0*/  VIADDMNMX R10, R20, R26, R21, PT ;  /* 0x0000001a140a7246 */ /* 0x000fe40003800115 */
[----:B------:R-:W-:Y:S02]  /*4b00*/  FSEL R186, R69, -INF , !P6 ;  /* 0xff80000045ba7808 */ /* 0x000fe40007000000 */
[----:B------:R-:W-:-:S13]  /*4b10*/  ISETP.GE.AND P6, PT, R73, 0x1, PT ;  /* 0x000000014900780c */ /* 0x000fda0003fc6270 */
[----:B------:R-:W-:Y:S05]  /*4b20*/  @!P6 BRA `(.L_x_2219) ;  /* 0x000000000044e947 */ /* 0x000fea0003800000 */
        /* <DEDUP_REMOVED lines=10> */
.L_x_2221:
[----:B------:R-:W-:-:S13]  /*4bd0*/  ISETP.NE.AND P6, PT, R73, 0x1, PT ;  /* 0x000000014900780c */ /* 0x000fda0003fc5270 */
[----:B------:R-:W-:-:S05]  /*4be0*/  @P6 IMAD.HI.U32 R74, R12, R74, RZ ;  /* 0x0000004a0c4a6227 */ /* 0x000fca00078e00ff */
[----:B------:R-:W-:-:S07]  /*4bf0*/  @P6 SHF.R.U32.HI R12, RZ, R75, R74 ;  /* 0x0000004bff0c6219 */ /* 0x000fce000001164a */
.L_x_2222:
[----:B------:R-:W-:Y:S05]  /*4c00*/  BSYNC B1 ;  /* 0x0000000000017941 */ /* 0x000fea0003800000 */
.L_x_2220:
[----:B------:R-:W-:-:S05]  /*4c10*/  IMAD R12, R12, R73, R24 ;  /* 0x000000490c0c7224 */ /* 0x000fca00078e0218 */
[----:B------:R-:W-:Y:S02]  /*4c20*/  VIADDMNMX R10, R12, R73, R10, PT ;  /* 0x000000490c0a7246 */ /* 0x000fe4000380010a */
[----:B------:R-:W-:-:S07]  /*4c30*/  VIMNMX R7, R7, R12, !PT ;  /* 0x0000000c07077248 */ /* 0x000fce0007fe0100 */
.L_x_2219:
[----:B------:R-:W-:Y:S05]  /*4c40*/  BSYNC B0 ;  /* 0x0000000000007941 */ /* 0x000fea0003800000 */
.L_x_2218:
[C---:B------:R-:W-:Y:S01]  /*4c50*/  ISETP.GT.AND P0, PT, R7.reuse, 0x1, !P0 ;  /* 0x000000010700780c */ /* 0x040fe20004704270 */
[----:B------:R-:W2:Y:S01]  /*4c60*/  LDL R156, [R1+0x230] ;  /* 0x00023000019c7983 */ /* 0x000ea20000100800 */
[----:B------:R-:W-:Y:S02]  /*4c70*/  ISETP.GT.AND P1, PT, R7, 0x8, !P1 ;  /* 0x000000080700780c */ /* 0x000fe40004f24270 */
[C---:B------:R-:W-:Y:S01]  /*4c80*/  ISETP.LT.OR P0, PT, R10.reuse, 0x2, P0 ;  /* 0x000000020a00780c */ /* 0x040fe20000701670 */
[----:B------:R-:W3:Y:S01]  /*4c90*/  LDL R20, [R1+0x260] ;  /* 0x0002600001147983 */ /* 0x000ee20000100800 */
[----:B------:R-:W-:Y:S02]  /*4ca0*/  ISETP.LT.OR P1, PT, R10, 0x9, P1 ;  /* 0x000000090a00780c */ /* 0x000fe40000f21670 */
[----:B------:R-:W-:Y:S01]  /*4cb0*/  FSEL R95, R4, -INF , !P0 ;  /* 0xff800000045f7808 */ /* 0x000fe20004000000 */
[----:B------:R-:W4:Y:S01]  /*4cc0*/  LDL R152, [R1+0x324] ;  /* 0x0003240001987983 */ /* 0x000f220000100800 */
[----:B------:R-:W-:-:S02]  /*4cd0*/  ISETP.NE.AND P0, PT, R15, RZ, PT ;  /* 0x000000ff0f00720c */ /* 0x000fc40003f05270 */
[----:B------:R-:W-:Y:S01]  /*4ce0*/  FSEL R93, R93, -INF , !P1 ;  /* 0xff8000005d5d7808 */ /* 0x000fe20004800000 */
[----:B------:R-:W2:Y:S01]  /*4cf0*/  LDL R15, [R1+0x1f8] ;  /* 0x0001f800010f7983 */ /* 0x000ea20000100800 */
[----:B------:R-:W-:Y:S02]  /*4d00*/  ISETP.GT.AND P0, PT, R7, 0x9, !P0 ;  /* 0x000000090700780c */ /* 0x000fe40004704270 */
[----:B------:R-:W-:Y:S01]  /*4d10*/  ISETP.NE.AND P1, PT, R27, RZ, PT ;  /* 0x000000ff1b00720c */ /* 0x000fe20003f25270 */
[----:B------:R-:W4:Y:S01]  /*4d20*/  LDL R154, [R1+0x328] ;  /* 0x00032800019a7983 */ /* 0x000f220000100800 */
[----:B------:R-:W-:Y:S02]  /*4d30*/  ISETP.LT.OR P0, PT, R10, 0xa, P0 ;  /* 0x0000000a0a00780c */ /* 0x000fe40000701670 */
[----:B------:R-:W-:Y:S01]  /*4d40*/  ISETP.NE.AND P6, PT, R28, RZ, PT ;  /* 0x000000ff1c00720c */ /* 0x000fe20003fc5270 */
[----:B------:R-:W4:Y:S01]  /*4d50*/  LDL R68, [R1+0x244] ;  /* 0x0002440001447983 */ /* 0x000f220000100800 */
[----:B------:R-:W-:-:S02]  /*4d60*/  FSEL R89, R89, -INF , !P0 ;  /* 0xff80000059597808 */ /* 0x000fc40004000000 */
[----:B------:R-:W-:Y:S01]  /*4d70*/  ISETP.NE.AND P0, PT, R18, RZ, PT ;  /* 0x000000ff1200720c */ /* 0x000fe20003f05270 */
[----:B------:R-:W4:Y:S01]  /*4d80*/  LDL R72, [R1+0x24c] ;  /* 0x00024c0001487983 */ /* 0x000f220000100800 */
[----:B------:R-:W-:Y:S02]  /*4d90*/  FMNMX.FTZ R4, R101, R99, !PT ;  /* 0x0000006365047209 */ /* 0x000fe40007810000 */
[----:B------:R-:W-:Y:S01]  /*4da0*/  ISETP.GT.AND P0, PT, R7, 0x10, !P0 ;  /* 0x000000100700780c */ /* 0x000fe20004704270 */
[----:B------:R-:W3:Y:S01]  /*4db0*/  LDL R18, [R1+0x250] ;  /* 0x0002500001127983 */ /* 0x000ee20000100800 */
[----:B------:R-:W-:Y:S02]  /*4dc0*/  FMNMX.FTZ R4, R97, R4, !PT ;  /* 0x0000000461047209 */ /* 0x000fe40007810000 */
[----:B------:R-:W-:Y:S01]  /*4dd0*/  ISETP.LT.OR P0, PT, R10, 0x11, P0 ;  /* 0x000000110a00780c */ /* 0x000fe20000701670 */
[----:B------:R-:W4:Y:S01]  /*4de0*/  LDL R74, [R1+0x254] ;  /* 0x00025400014a7983 */ /* 0x000f220000100800 */
[----:B------:R-:W-:-:S02]  /*4df0*/  FMNMX.FTZ R11, R91, R4, !PT ;  /* 0x000000045b0b7209 */ /* 0x000fc40007810000 */
[----:B------:R-:W-:Y:S01]  /*4e00*/  FSEL R225, R225, -INF , !P0 ;  /* 0xff800000e1e17808 */ /* 0x000fe20004000000 */
[----:B------:R-:W4:Y:S01]  /*4e10*/  LDL R76, [R1+0x258] ;  /* 0x00025800014c7983 */ /* 0x000f220000100800 */
[----:B------:R-:W-:Y:S02]  /*4e20*/  ISETP.NE.AND P0, PT, R25, RZ, PT ;  /* 0x000000ff1900720c */ /* 0x000fe40003f05270 */
[----:B------:R-:W-:Y:S01]  /*4e30*/  FMNMX.FTZ R4, R160, R11, !PT ;  /* 0x0000000ba0047209 */ /* 0x000fe20007810000 */
[----:B------:R-:W4:Y:S01]  /*4e40*/  LDL R78, [R1+0x25c] ;  /* 0x00025c00014e7983 */ /* 0x000f220000100800 */
[----:B------:R-:W-:Y:S02]  /*4e50*/  ISETP.GT.AND P0, PT, R7, 0x11, !P0 ;  /* 0x000000110700780c */ /* 0x000fe40004704270 */
[----:B------:R-:W-:Y:S01]  /*4e60*/  FMNMX.FTZ R4, R161, R4, !PT ;  /* 0x00000004a1047209 */ /* 0x000fe20007810000 */
[----:B------:R-:W4:Y:S01]  /*4e70*/  LDL R80, [R1+0x264] ;  /* 0x0002640001507983 */ /* 0x000f220000100800 */
[----:B------:R-:W-:-:S02]  /*4e80*/  ISETP.LT.OR P0, PT, R10, 0x12, P0 ;  /* 0x000000120a00780c */ /* 0x000fc40000701670 */
[C---:B------:R-:W-:Y:S01]  /*4e90*/  ISETP.GT.AND P2, PT, R7.reuse, 0x49, !P2 ;  /* 0x000000490700780c */ /* 0x040fe20005744270 */
[----:B------:R-:W4:Y:S01]  /*4ea0*/  LDL R82, [R1+0x268] ;  /* 0x0002680001527983 */ /* 0x000f220000100800 */
[----:B------:R-:W-:Y:S02]  /*4eb0*/  FSEL R224, R224, -INF , !P0 ;  /* 0xff800000e0e07808 */ /* 0x000fe40004000000 */
[----:B------:R-:W-:Y:S01]  /*4ec0*/  ISETP.GT.AND P0, PT, R7, 0x18, !P1 ;  /* 0x000000180700780c */ /* 0x000fe20004f04270 */
[----:B------:R-:W4:Y:S01]  /*4ed0*/  LDL R84, [R1+0x26c] ;  /* 0x00026c0001547983 */ /* 0x000f220000100800 */
[----:B------:R-:W-:Y:S02]  /*4ee0*/  ISETP.NE.AND P1, PT, R37, RZ, PT ;  /* 0x000000ff2500720c */ /* 0x000fe40003f25270 */
[----:B------:R-:W-:Y:S01]  /*4ef0*/  ISETP.LT.OR P0, PT, R10, 0x19, P0 ;  /* 0x000000190a00780c */ /* 0x000fe20000701670 */
[----:B------:R-:W4:Y:S01]  /*4f00*/  LDL R86, [R1+0x274] ;  /* 0x0002740001567983 */ /* 0x000f220000100800 */
[----:B------:R-:W-:-:S02]  /*4f10*/  ISETP.GT.AND P3, PT, R7, 0x50, !P3 ;  /* 0x000000500700780c */ /* 0x000fc40005f64270 */
[----:B------:R-:W-:Y:S01]  /*4f20*/  FSEL R223, R223, -INF , !P0 ;  /* 0xff800000dfdf7808 */ /* 0x000fe20004000000 */
[----:B------:R-:W4:Y:S01]  /*4f30*/  LDL R88, [R1+0x278] ;  /* 0x0002780001587983 */ /* 0x000f220000100800 */
[C---:B------:R-:W-:Y:S02]  /*4f40*/  ISETP.GT.AND P0, PT, R7.reuse, 0x19, !P6 ;  /* 0x000000190700780c */ /* 0x040fe40007704270 */
[----:B------:R-:W-:Y:S01]  /*4f50*/  ISETP.NE.AND P6, PT, R14, RZ, PT ;  /* 0x000000ff0e00720c */ /* 0x000fe20003fc5270 */
[----:B------:R-:W4:Y:S01]  /*4f60*/  LDL R90, [R1+0x27c] ;  /* 0x00027c00015a7983 */ /* 0x000f220000100800 */
[----:B------:R-:W-:Y:S02]  /*4f70*/  ISETP.LT.OR P0, PT, R10, 0x1a, P0 ;  /* 0x0000001a0a00780c */ /* 0x000fe40000701670 */
[----:B------:R-:W-:Y:S01]  /*4f80*/  ISETP.GT.AND P4, PT, R7, 0x51, !P4 ;  /* 0x000000510700780c */ /* 0x000fe20006784270 */
[----:B------:R-:W3:Y:S01]  /*4f90*/  LDL R14, [R1+0x240] ;  /* 0x00024000010e7983 */ /* 0x000ee20000100800 */
[----:B------:R-:W-:-:S02]  /*4fa0*/  FSEL R222, R222, -INF , !P0 ;  /* 0xff800000dede7808 */ /* 0x000fc40004000000 */
[----:B------:R-:W-:Y:S01]  /*4fb0*/  ISETP.NE.AND P0, PT, R29, RZ, PT ;  /* 0x000000ff1d00720c */ /* 0x000fe20003f05270 */
[----:B------:R-:W4:Y:S01]  /*4fc0*/  LDL R24, [R1+0x280] ;  /* 0x0002800001187983 */ /* 0x000f220000100800 */
[C---:B------:R-:W-:Y:S02]  /*4fd0*/  ISETP.GT.AND P5, PT, R7.reuse, 0x58, !P5 ;  /* 0x000000580700780c */ /* 0x040fe40006fa4270 */
[----:B------:R-:W-:Y:S01]  /*4fe0*/  ISETP.GT.AND P0, PT, R7, 0x20, !P0 ;  /* 0x000000200700780c */ /* 0x000fe20004704270 */
[----:B------:R-:W4:Y:S01]  /*4ff0*/  LDL R92, [R1+0x284] ;  /* 0x00028400015c7983 */ /* 0x000f220000100800 */
[C---:B------:R-:W-:Y:S02]  /*5000*/  ISETP.LT.OR P2, PT, R10.reuse, 0x4a, P2 ;  /* 0x0000004a0a00780c */ /* 0x040fe40001741670 */
[C---:B------:R-:W-:Y:S01]  /*5010*/  ISETP.LT.OR P0, PT, R10.reuse, 0x21, P0 ;  /* 0x000000210a00780c */ /* 0x040fe20000701670 */
[----:B------:R-:W4:Y:S01]  /*5020*/  LDL R94, [R1+0x288] ;  /* 0x00028800015e7983 */ /* 0x000f220000100800 */
[----:B------:R-:W-:-:S02]  /*5030*/  ISETP.LT.OR P3, PT, R10, 0x51, P3 ;  /* 0x000000510a00780c */ /* 0x000fc40001f61670 */
[----:B------:R-:W-:Y:S01]  /*5040*/  FSEL R215, R215, -INF , !P0 ;  /* 0xff800000d7d77808 */ /* 0x000fe20004000000 */
[----:B------:R-:W4:Y:S01]  /*5050*/  LDL R96, [R1+0x28c] ;  /* 0x00028c0001607983 */ /* 0x000f220000100800 */
[----:B------:R-:W-:Y:S02]  /*5060*/  ISETP.NE.AND P0, PT, R30, RZ, PT ;  /* 0x000000ff1e00720c */ /* 0x000fe40003f05270 */
[----:B------:R-:W-:Y:S01]  /*5070*/  FSEL R200, R200, -INF , !P2 ;  /* 0xff800000c8c87808 */ /* 0x000fe20005000000 */
[----:B------:R-:W4:Y:S01]  /*5080*/  LDL R26, [R1+0x290] ;  /* 0x00029000011a7983 */ /* 0x000f220000100800 */
[----:B------:R-:W-:Y:S02]  /*5090*/  ISETP.GT.AND P0, PT, R7, 0x21, !P0 ;  /* 0x000000210700780c */ /* 0x000fe40004704270 */
[----:B------:R-:W-:Y:S01]  /*50a0*/  FSEL R187, R66, -INF , !P3 ;  /* 0xff80000042bb7808 */ /* 0x000fe20005800000 */
[----:B------:R-:W4:Y:S01]  /*50b0*/  LDL R98, [R1+0x294] ;  /* 0x0002940001627983 */ /* 0x000f220000100800 */
[----:B------:R-:W-:-:S02]  /*50c0*/  ISETP.LT.OR P0, PT, R10, 0x22, P0 ;  /* 0x000000220a00780c */ /* 0x000fc40000701670 */
[----:B------:R-:W-:Y:S01]  /*50d0*/  ISETP.LT.OR P4, PT, R10, 0x52, P4 ;  /* 0x000000520a00780c */ /* 0x000fe20002781670 */
[----:B------:R-:W4:Y:S01]  /*50e0*/  LDL R100, [R1+0x298] ;  /* 0x0002980001647983 */ /* 0x000f220000100800 */
[----:B------:R-:W-:Y:S02]  /*50f0*/  FSEL R210, R210, -INF , !P0 ;  /* 0xff800000d2d27808 */ /* 0x000fe40004000000 */
[----:B------:R-:W-:Y:S01]  /*5100*/  ISETP.NE.AND P0, PT, R31, RZ, PT ;  /* 0x000000ff1f00720c */ /* 0x000fe20003f05270 */
[----:B------:R-:W4:Y:S01]  /*5110*/  LDL R102, [R1+0x29c] ;  /* 0x00029c0001667983 */ /* 0x000f220000100800 */
[----:B------:R-:W-:Y:S02]  /*5120*/  ISETP.LT.OR P5, PT, R10, 0x59, P5 ;  /* 0x000000590a00780c */ /* 0x000fe40002fa1670 */
[----:B------:R-:W-:Y:S01]  /*5130*/  ISETP.GT.AND P0, PT, R7, 0x28, !P0 ;  /* 0x000000280700780c */ /* 0x000fe20004704270 */
[----:B------:R-:W4:Y:S01]  /*5140*/  LDL R28, [R1+0x2a0] ;  /* 0x0002a000011c7983 */ /* 0x000f220000100800 */
[----:B------:R-:W-:-:S02]  /*5150*/  FSEL R188, R67, -INF , !P4 ;  /* 0xff80000043bc7808 */ /* 0x000fc40006000000 */
[----:B------:R-:W-:Y:S01]  /*5160*/  ISETP.LT.OR P0, PT, R10, 0x29, P0 ;  /* 0x000000290a00780c */ /* 0x000fe20000701670 */
[----:B------:R-:W4:Y:S01]  /*5170*/  LDL R104, [R1+0x2a4] ;  /* 0x0002a40001687983 */ /* 0x000f220000100800 */
[----:B------:R-:W-:Y:S02]  /*5180*/  FSEL R189, R70, -INF , !P5 ;  /* 0xff80000046bd7808 */ /* 0x000fe40006800000 */
[----:B------:R-:W-:Y:S01]  /*5190*/  FSEL R212, R212, -INF , !P0 ;  /* 0xff800000d4d47808 */ /* 0x000fe20004000000 */
[----:B------:R-:W4:Y:S01]  /*51a0*/  LDL R70, [R1+0x248] ;  /* 0x0002480001467983 */ /* 0x000f220000100800 */
[----:B------:R-:W-:-:S03]  /*51b0*/  ISETP.NE.AND P0, PT, R32, RZ, PT ;  /* 0x000000ff2000720c */ /* 0x000fc60003f05270 */
[----:B------:R-:W4:Y:S01]  /*51c0*/  LDL R106, [R1+0x2a8] ;  /* 0x0002a800016a7983 */ /* 0x000f220000100800 */
[----:B------:R-:W-:-:S03]  /*51d0*/  ISETP.GT.AND P0, PT, R7, 0x29, !P0 ;  /* 0x000000290700780c */ /* 0x000fc60004704270 */
[----:B------:R-:W4:Y:S01]  /*51e0*/  LDL R108, [R1+0x2ac] ;  /* 0x0002ac00016c7983 */ /* 0x000f220000100800 */
[----:B------:R-:W-:-:S03]  /*51f0*/  ISETP.LT.OR P0, PT, R10, 0x2a, P0 ;  /* 0x0000002a0a00780c */ /* 0x000fc60000701670 */
[----:B------:R-:W4:Y:S01]  /*5200*/  LDL R30, [R1+0x2b0] ;  /* 0x0002b000011e7983 */ /* 0x000f220000100800 */
[----:B------:R-:W-:Y:S02]  /*5210*/  FSEL R214, R214, -INF , !P0 ;  /* 0xff800000d6d67808 */ /* 0x000fe40004000000 */
[----:B------:R-:W-:Y:S01]  /*5220*/  ISETP.NE.AND P0, PT, R33, RZ, PT ;  /* 0x000000ff2100720c */ /* 0x000fe20003f05270 */
[----:B------:R-:W4:Y:S03]  /*5230*/  LDL R110, [R1+0x2b4] ;  /* 0x0002b400016e7983 */ /* 0x000f260000100800 */
[----:B------:R-:W-:Y:S01]  /*5240*/  ISETP.GT.AND P0, PT, R7, 0x30, !P0 ;  /* 0x000000300700780c */ /* 0x000fe20004704270 */
[----:B------:R-:W4:Y:S03]  /*5250*/  LDL R112, [R1+0x2b8] ;  /* 0x0002b80001707983 */ /* 0x000f260000100800 */
[----:B------:R-:W-:Y:S01]  /*5260*/  ISETP.LT.OR P0, PT, R10, 0x31, P0 ;  /* 0x000000310a00780c */ /* 0x000fe20000701670 */
[----:B------:R-:W4:Y:S03]  /*5270*/  LDL R114, [R1+0x2bc] ;  /* 0x0002bc0001727983 */ /* 0x000f260000100800 */
        /* <DEDUP_REMOVED lines=24> */
[----:B------:R-:W-:Y:S01]  /*5400*/  ISETP.GT.AND P0, PT, R7, 0x40, !P1 ;  /* 0x000000400700780c */ /* 0x000fe20004f04270 */
[----:B------:R-:W4:Y:S01]  /*5410*/  LDL R132, [R1+0x2ec] ;  /* 0x0002ec0001847983 */ /* 0x000f220000100800 */
[----:B------:R-:W-:Y:S02]  /*5420*/  ISETP.NE.AND P1, PT, R39, RZ, PT ;  /* 0x000000ff2700720c */ /* 0x000fe40003f25270 */
[----:B------:R-:W-:Y:S01]  /*5430*/  ISETP.LT.OR P0, PT, R10, 0x41, P0 ;  /* 0x000000410a00780c */ /* 0x000fe20000701670 */
[----:B------:R-:W4:Y:S01]  /*5440*/  LDL R134, [R1+0x2f4] ;  /* 0x0002f40001867983 */ /* 0x000f220000100800 */
[C---:B------:R-:W-:Y:S02]  /*5450*/  ISETP.GT.AND P1, PT, R7.reuse, 0x48, !P1 ;  /* 0x000000480700780c */ /* 0x040fe40004f24270 */
[----:B------:R-:W-:Y:S01]  /*5460*/  FSEL R197, R58, -INF , !P0 ;  /* 0xff8000003ac57808 */ /* 0x000fe20004000000 */
[----:B------:R-:W4:Y:S01]  /*5470*/  LDL R136, [R1+0x2f8] ;  /* 0x0002f80001887983 */ /* 0x000f220000100800 */
[----:B------:R-:W-:-:S02]  /*5480*/  ISETP.GT.AND P0, PT, R7, RZ, !P6 ;  /* 0x000000ff0700720c */ /* 0x000fc40007704270 */
[----:B------:R-:W-:Y:S01]  /*5490*/  ISETP.NE.AND P6, PT, R40, RZ, PT ;  /* 0x000000ff2800720c */ /* 0x000fe20003fc5270 */
[----:B------:R-:W4:Y:S01]  /*54a0*/  LDL R138, [R1+0x2fc] ;  /* 0x0002fc00018a7983 */ /* 0x000f220000100800 */
[----:B------:R-:W-:Y:S02]  /*54b0*/  ISETP.LT.OR P0, PT, R10, 0x1, P0 ;  /* 0x000000010a00780c */ /* 0x000fe40000701670 */
[----:B------:R-:W-:Y:S01]  /*54c0*/  ISETP.GT.AND P6, PT, R7, 0x59, !P6 ;  /* 0x000000590700780c */ /* 0x000fe200077c4270 */
[----:B------:R-:W4:Y:S01]  /*54d0*/  LDL R40, [R1+0x300] ;  /* 0x0003000001287983 */ /* 0x000f220000100800 */
[----:B------:R-:W-:Y:S02]  /*54e0*/  FSEL R103, R0, -INF , !P0 ;  /* 0xff80000000677808 */ /* 0x000fe40004000000 */
[----:B------:R-:W-:Y:S01]  /*54f0*/  ISETP.NE.AND P0, PT, R38, RZ, PT ;  /* 0x000000ff2600720c */ /* 0x000fe20003f05270 */
[----:B------:R-:W4:Y:S01]  /*5500*/  LDL R140, [R1+0x304] ;  /* 0x00030400018c7983 */ /* 0x000f220000100800 */
[----:B------:R-:W-:-:S02]  /*5510*/  FMNMX.FTZ R0, R103, R95, !PT ;  /* 0x0000005f67007209 */ /* 0x000fc40007810000 */
[----:B------:R-:W-:Y:S01]  /*5520*/  ISETP.GT.AND P0, PT, R7, 0x41, !P0 ;  /* 0x000000410700780c */ /* 0x000fe20004704270 */
[----:B------:R-:W4:Y:S01]  /*5530*/  LDL R38, [R1+0x2f0] ;  /* 0x0002f00001267983 */ /* 0x000f220000100800 */
[----:B------:R-:W-:Y:S02]  /*5540*/  FMNMX.FTZ R0, R93, R0, !PT ;  /* 0x000000005d007209 */ /* 0x000fe40007810000 */
[C---:B------:R-:W-:Y:S01]  /*5550*/  ISETP.LT.OR P0, PT, R10.reuse, 0x42, P0 ;  /* 0x000000420a00780c */ /* 0x040fe20000701670 */
[----:B------:R-:W4:Y:S01]  /*5560*/  LDL R142, [R1+0x308] ;  /* 0x00030800018e7983 */ /* 0x000f220000100800 */
[----:B------:R-:W-:Y:S02]  /*5570*/  FMNMX.FTZ R0, R89, R0, !PT ;  /* 0x0000000059007209 */ /* 0x000fe40007810000 */
[----:B------:R-:W-:Y:S01]  /*5580*/  ISETP.LT.OR P1, PT, R10, 0x49, P1 ;  /* 0x000000490a00780c */ /* 0x000fe20000f21670 */
[----:B------:R-:W4:Y:S01]  /*5590*/  LDL R144, [R1+0x30c] ;  /* 0x00030c0001907983 */ /* 0x000f220000100800 */
[----:B------:R-:W-:-:S02]  /*55a0*/  FMNMX.FTZ R11, R225, R0, !PT ;  /* 0x00000000e10b7209 */ /* 0x000fc40007810000 */
[----:B------:R-:W-:Y:S01]  /*55b0*/  FSEL R198, R198, -INF , !P0 ;  /* 0xff800000c6c67808 */ /* 0x000fe20004000000 */
[----:B------:R-:W4:Y:S01]  /*55c0*/  LDL R42, [R1+0x310] ;  /* 0x00031000012a7983 */ /* 0x000f220000100800 */
[----:B------:R-:W-:Y:S02]  /*55d0*/  FMNMX.FTZ R0, R224, R11, !PT ;  /* 0x0000000be0007209 */ /* 0x000fe40007810000 */
[----:B------:R-:W-:Y:S01]  /*55e0*/  FMNMX.FTZ R11, R191, R4, !PT ;  /* 0x00000004bf0b7209 */ /* 0x000fe20007810000 */
[----:B------:R-:W4:Y:S01]  /*55f0*/  LDL R146, [R1+0x314] ;  /* 0x0003140001927983 */ /* 0x000f220000100800 */
[----:B------:R-:W-:Y:S02]  /*5600*/  FMNMX.FTZ R13, R223, R0, !PT ;  /* 0x00000000df0d7209 */ /* 0x000fe40007810000 */
[----:B------:R-:W-:Y:S01]  /*5610*/  FMNMX.FTZ R11, R192, R11, !PT ;  /* 0x0000000bc00b7209 */ /* 0x000fe20007810000 */
[----:B------:R-:W4:Y:S01]  /*5620*/  LDL R148, [R1+0x318] ;  /* 0x0003180001947983 */ /* 0x000f220000100800 */
[----:B------:R-:W-:-:S02]  /*5630*/  FMNMX.FTZ R0, R222, R13, !PT ;  /* 0x0000000dde007209 */ /* 0x000fc40007810000 */
[----:B------:R-:W-:Y:S01]  /*5640*/  FMNMX.FTZ R4, R216, R11, !PT ;  /* 0x0000000bd8047209 */ /* 0x000fe20007810000 */
        /* <DEDUP_REMOVED lines=28> */
[----:B------:R-:W-:Y:S02]  /*5810*/  FSEL R199, R199, -INF , !P1 ;  /* 0xff800000c7c77808 */ /* 0x000fe40004800000 */
        /* <DEDUP_REMOVED lines=12> */
[----:B------:R-:W-:Y:S01]  /*58e0*/  ISETP.LT.OR P6, PT, R10, 0x5a, P6 ;  /* 0x0000005a0a00780c */ /* 0x000fe200037c1670 */
[----:B------:R-:W4:Y:S01]  /*58f0*/  LDL R43, [R1+0x35c] ;  /* 0x00035c00012b7983 */ /* 0x000f220000100800 */
[----:B------:R-:W-:-:S02]  /*5900*/  FMNMX.FTZ R7, R185, R0, !PT ;  /* 0x00000000b9077209 */ /* 0x000fc40007810000 */
[----:B------:R-:W-:Y:S01]  /*5910*/  FMNMX.FTZ R4, R188, R11, !PT ;  /* 0x0000000bbc047209 */ /* 0x000fe20007810000 */
[----:B------:R-:W4:Y:S01]  /*5920*/  LDL R52, [R1+0x360] ;  /* 0x0003600001347983 */ /* 0x000f220000100800 */
[----:B------:R-:W-:Y:S02]  /*5930*/  FMNMX.FTZ R12, R186, R7, !PT ;  /* 0x00000007ba0c7209 */ /* 0x000fe40007810000 */
[----:B------:R-:W-:Y:S01]  /*5940*/  FSEL R190, R190, -INF , !P6 ;  /* 0xff800000bebe7808 */ /* 0x000fe20007000000 */
[----:B------:R-:W2:Y:S01]  /*5950*/  LDL.64 R10, [R1+0x88] ;  /* 0x00008800010a7983 */ /* 0x000ea20000100a00 */
[----:B------:R-:W-:-:S03]  /*5960*/  FMNMX.FTZ R13, R189, R4, !PT ;  /* 0x00000004bd0d7209 */ /* 0x000fc60007810000 */
[----:B------:R-:W0:Y:S01]  /*5970*/  SHFL.BFLY PT, R7, R12, 0x2, 0x1f ;  /* 0x0c401f000c077f89 */ /* 0x000e2200000e0000 */
[----:B------:R-:W-:-:S03]  /*5980*/  FMNMX.FTZ R13, R190, R13, !PT ;  /* 0x0000000dbe0d7209 */ /* 0x000fc60007810000 */
[----:B------:R-:W4:Y:S04]  /*5990*/  LDL R45, [R1+0x364] ;  /* 0x00036400012d7983 */ /* 0x000f280000100800 */
[----:B------:R-:W-:Y:S04]  /*59a0*/  STL.64 [R1+0x210], R12 ;  /* 0x0002100c01007387 */ /* 0x000fe80000100a00 */
[----:B------:R-:W3:Y:S04]  /*59b0*/  LDL R19, [R1+0x214] ;  /* 0x0002140001137983 */ /* 0x000ee80000100800 */
[----:B------:R-:W4:Y:S04]  /*59c0*/  LDL R47, [R1+0x368] ;  /* 0x00036800012f7983 */ /* 0x000f280000100800 */
[----:B------:R-:W4:Y:S01]  /*59d0*/  LDL R49, [R1+0x36c] ;  /* 0x00036c0001317983 */ /* 0x000f220000100800 */
[----:B0-----:R-:W-:-:S03]  /*59e0*/  FMNMX.FTZ R0, R12, R7, !PT ;  /* 0x000000070c007209 */ /* 0x001fc60007810000 */
[----:B------:R-:W4:Y:S04]  /*59f0*/  LDL R54, [R1+0x370] ;  /* 0x0003700001367983 */ /* 0x000f280000100800 */
[----:B------:R-:W0:Y:S04]  /*5a00*/  SHFL.BFLY PT, R7, R0, 0x1, 0x1f ;  /* 0x0c201f0000077f89 */ /* 0x000e2800000e0000 */
[----:B------:R-:W4:Y:S04]  /*5a10*/  LDL R51, [R1+0x374] ;  /* 0x0003740001337983 */ /* 0x000f280000100800 */
[----:B------:R-:W4:Y:S04]  /*5a20*/  LDL R53, [R1+0x378] ;  /* 0x0003780001357983 */ /* 0x000f280000100800 */
[----:B------:R-:W4:Y:S04]  /*5a30*/  LDL R55, [R1+0x37c] ;  /* 0x00037c0001377983 */ /* 0x000f280000100800 */
[----:B------:R-:W4:Y:S04]  /*5a40*/  LDL R56, [R1+0x380] ;  /* 0x0003800001387983 */ /* 0x000f280000100800 */
[----:B------:R-:W4:Y:S01]  /*5a50*/  LDL R57, [R1+0x384] ;  /* 0x0003840001397983 */ /* 0x000f220000100800 */
[----:B0-----:R-:W-:-:S03]  /*5a60*/  FMNMX.FTZ R4, R0, R7, !PT ;  /* 0x0000000700047209 */ /* 0x001fc60007810000 */
[----:B------:R-:W4:Y:S04]  /*5a70*/  LDL R59, [R1+0x388] ;  /* 0x00038800013b7983 */ /* 0x000f280000100800 */
[----:B------:R0:W-:Y:S04]  /*5a80*/  STL [R1+0x210], R4 ;  /* 0x0002100401007387 */ /* 0x0001e80000100800 */
[----:B------:R-:W4:Y:S04]  /*5a90*/  LDL R21, [R1+0x210] ;  /* 0x0002100001157983 */ /* 0x000f280000100800 */
[----:B------:R-:W4:Y:S04]  /*5aa0*/  LDL R61, [R1+0x38c] ;  /* 0x00038c00013d7983 */ /* 0x000f280000100800 */
[----:B0-----:R-:W4:Y:S04]  /*5ab0*/  LDL R4, [R1+0x270] ;  /* 0x0002700001047983 */ /* 0x001f280000100800 */
[----:B------:R-:W4:Y:S04]  /*5ac0*/  LDL R58, [R1+0x390] ;  /* 0x00039000013a7983 */ /* 0x000f280000100800 */
        /* <DEDUP_REMOVED lines=43> */
[----:B---3--:R-:W0:Y:S02]  /*5d80*/  SHFL.BFLY PT, R0, R19, 0x2, 0x1f ;  /* 0x0c401f0013007f89 */ /* 0x008e2400000e0000 */
[----:B0-----:R-:W-:-:S05]  /*5d90*/  FMNMX.FTZ R0, R0, R19, !PT ;  /* 0x0000001300007209 */ /* 0x001fca0007810000 */
[----:B------:R-:W0:Y:S01]  /*5da0*/  SHFL.BFLY PT, R7, R0, 0x1, 0x1f ;  /* 0x0c201f0000077f89 */ /* 0x000e2200000e0000 */
[----:B--2---:R-:W-:-:S03]  /*5db0*/  IMAD R10, R15, 0xc00, R10 ;  /* 0x00000c000f0a7824 */ /* 0x004fc600078e020a */
[----:B------:R1:W-:Y:S01]  /*5dc0*/  STL [R1+0x240], R14 ;  /* 0x0002400e01007387 */ /* 0x0003e20000100800 */
[----:B----4-:R-:W-:Y:S01]  /*5dd0*/  FMUL.FTZ R158, R156, R21 ;  /* 0x000000159c9e7220 */ /* 0x010fe20000410000 */
[----:B------:R-:W-:Y:S02]  /*5de0*/  FSETP.NEU.FTZ.AND P0, PT, R21, -INF , PT ;  /* 0xff8000001500780b */ /* 0x000fe40003f1d000 */
[----:B0-----:R-:W-:Y:S02]  /*5df0*/  FMNMX.FTZ R0, R0, R7, !PT ;  /* 0x0000000700007209 */ /* 0x001fe40007810000 */
[----:B------:R-:W-:Y:S02]  /*5e00*/  FSEL R158, R158, RZ, P0 ;  /* 0x000000ff9e9e7208 */ /* 0x000fe40000000000 */
[C---:B------:R-:W-:Y:S01]  /*5e10*/  FSETP.NEU.FTZ.AND P0, PT, R0.reuse, -INF , PT ;  /* 0xff8000000000780b */ /* 0x040fe20003f1d000 */
[-C--:B------:R-:W-:Y:S01]  /*5e20*/  FMUL.FTZ R159, R0, R156.reuse ;  /* 0x0000009c009f7220 */ /* 0x080fe20000410000 */
[----:B------:R0:W-:Y:S04]  /*5e30*/  STL [R1+0x250], R18 ;  /* 0x0002501201007387 */ /* 0x0001e80000100800 */
[----:B------:R-:W-:Y:S01]  /*5e40*/  FSEL R159, R159, RZ, P0 ;  /* 0x000000ff9f9f7208 */ /* 0x000fe20000000000 */
[----:B------:R2:W-:Y:S01]  /*5e50*/  STL [R1+0x260], R20 ;  /* 0x0002601401007387 */ /* 0x0005e20000100800 */
[-CC-:B------:R-:W-:Y:S01]  /*5e60*/  FFMA.FTZ R7, R99, R156.reuse, -R158.reuse ;  /* 0x0000009c63077223 */ /* 0x180fe2000001089e */
[-CC-:B-1----:R-:W-:Y:S01]  /*5e70*/  FFMA.FTZ R14, R97, R156.reuse, -R158.reuse ;  /* 0x0000009c610e7223 */ /* 0x182fe2000001089e */
[-CC-:B------:R-:W-:Y:S01]  /*5e80*/  FFMA.FTZ R15, R91, R156.reuse, -R158.reuse ;  /* 0x0000009c5b0f7223 */ /* 0x180fe2000001089e */
[----:B------:R1:W-:Y:S01]  /*5e90*/  STL [R1+0x270], R4 ;  /* 0x0002700401007387 */ /* 0x0003e20000100800 */
[-CC-:B0-----:R-:W-:Y:S01]  /*5ea0*/  FFMA.FTZ R18, R103, R156.reuse, -R159.reuse ;  /* 0x0000009c67127223 */ /* 0x181fe2000001089f */
[-CC-:B------:R-:W-:Y:S01]  /*5eb0*/  FFMA.FTZ R19, R95, R156.reuse, -R159.reuse ;  /* 0x0000009c5f137223 */ /* 0x180fe2000001089f */
[-CC-:B------:R-:W-:Y:S01]  /*5ec0*/  FFMA.FTZ R21, R89, R156.reuse, -R159.reuse ;  /* 0x0000009c59157223 */ /* 0x180fe2000001089f */
[-C--:B--2---:R-:W-:Y:S01]  /*5ed0*/  FFMA.FTZ R20, R93, R156.reuse, -R159 ;  /* 0x0000009c5d147223 */ /* 0x084fe2000001089f */
[----:B-1----:R-:W-:Y:S01]  /*5ee0*/  FFMA.FTZ R4, R101, R156, -R158 ;  /* 0x0000009c65047223 */ /* 0x002fe2000001089e */
[----:B------:R-:W-:Y:S08]  /*5ef0*/  MUFU.EX2 R7, R7 ;  /* 0x0000000700077308 */ /* 0x000ff00000000800 */
[----:B------:R-:W-:Y:S08]  /*5f00*/  MUFU.EX2 R4, R4 ;  /* 0x0000000400047308 */ /* 0x000ff00000000800 */
[----:B------:R-:W-:Y:S08]  /*5f10*/  MUFU.EX2 R14, R14 ;  /* 0x0000000e000e7308 */ /* 0x000ff00000000800 */
[----:B------:R-:W-:Y:S08]  /*5f20*/  MUFU.EX2 R15, R15 ;  /* 0x0000000f000f7308 */ /* 0x000ff00000000800 */
[----:B------:R-:W-:Y:S08]  /*5f30*/  MUFU.EX2 R18, R18 ;  /* 0x0000001200127308 */ /* 0x000ff00000000800 */
[----:B------:R-:W0:Y:S08]  /*5f40*/  MUFU.EX2 R19, R19 ;  /* 0x0000001300137308 */ /* 0x000e300000000800 */
[----:B------:R-:W-:Y:S08]  /*5f50*/  MUFU.EX2 R20, R20 ;  /* 0x0000001400147308 */ /* 0x000ff00000000800 */
[----:B------:R-:W1:Y:S01]  /*5f60*/  MUFU.EX2 R21, R21 ;  /* 0x0000001500157308 */ /* 0x000e620000000800 */
[----:B------:R-:W-:-:S02]  /*5f70*/  R2UR UR6, R10 ;  /* 0x000000000a0672ca */ /* 0x000fc400000e0000 */
[----:B------:R-:W-:Y:S01]  /*5f80*/  R2UR UR7, R11 ;  /* 0x000000000b0772ca */ /* 0x000fe200000e0000 */
[----:B------:R2:W-:Y:S01]  /*5f90*/  STL [R1+0x324], R152 ;  /* 0x0003249801007387 */ /* 0x0005e20000100800 */
[----:B0-----:R-:W-:-:S03]  /*5fa0*/  F2FP.F16.F32.PACK_AB R153, R19, R18 ;  /* 0x000000121399723e */ /* 0x001fc600000000ff */
[----:B------:R0:W-:Y:S01]  /*5fb0*/  STL [R1+0x328], R154 ;  /* 0x0003289a01007387 */ /* 0x0001e20000100800 */
[----:B--2---:R-:W-:Y:S02]  /*5fc0*/  F2FP.F16.F32.PACK_AB R152, R7, R4 ;  /* 0x000000040798723e */ /* 0x004fe400000000ff */
[----:B-1----:R-:W-:Y:S02]  /*5fd0*/  F2FP.F16.F32.PACK_AB R155, R21, R20 ;  /* 0x00000014159b723e */ /* 0x002fe400000000ff */
[----:B0-----:R-:W-:Y:S01]  /*5fe0*/  F2FP.F16.F32.PACK_AB R154, R15, R14 ;  /* 0x0000000e0f9a723e */ /* 0x001fe200000000ff */
[----:B------:R-:W-:Y:S04]  /*5ff0*/  STL [R1+0x244], R68 ;  /* 0x0002444401007387 */ /* 0x000fe80000100800 */
        /* <DEDUP_REMOVED lines=94> */
[----:B------:R0:W-:Y:S01]  /*65e0*/  STL [R1+0x3d4], R87 ;  /* 0x0003d45701007387 */ /* 0x0001e20000100800 */
[----:B------:R1:W-:Y:S06]  /*65f0*/  BAR.SYNC.DEFER_BLOCKING R229, 0x100 ;  /* 0x000400e50000751d */ /* 0x0003ec0000010000 */
[----:B0-----:R-:W-:-:S06]  /*6600*/  WARPGROUP.ARRIVE ;  /* 0x00000000000079c5 */ /* 0x001fcc0000000000 */
[----:B------:R-:W-:Y:S01]  /*6610*/  HGMMA.64x256x16.F32 R24, R152, gdesc[UR4].tnspB, RZ, !UPT, gsb0 ;  /* 0x43e0000498187df0 */ /* 0x000fe2000c0008ff */
[-CC-:B------:R-:W-:Y:S01]  /*6620*/  FFMA.FTZ R160, R160, R156.reuse, -R158.reuse ;  /* 0x0000009ca0a07223 */ /* 0x180fe2000001089e */
[-CC-:B------:R-:W-:Y:S01]  /*6630*/  FFMA.FTZ R161, R161, R156.reuse, -R158.reuse ;  /* 0x0000009ca1a17223 */ /* 0x180fe2000001089e */
[-CC-:B------:R-:W-:Y:S01]  /*6640*/  FFMA.FTZ R191, R191, R156.reuse, -R158.reuse ;  /* 0x0000009cbfbf7223 */ /* 0x180fe2000001089e */
[-C--:B------:R-:W-:Y:S01]  /*6650*/  FFMA.FTZ R192, R192, R156.reuse, -R158 ;  /* 0x0000009cc0c07223 */ /* 0x080fe2000001089e */
[-CC-:B------:R-:W-:Y:S01]  /*6660*/  FFMA.FTZ R225, R225, R156.reuse, -R159.reuse ;  /* 0x0000009ce1e17223 */ /* 0x180fe2000001089f */
[-CC-:B------:R-:W-:Y:S01]  /*6670*/  FFMA.FTZ R224, R224, R156.reuse, -R159.reuse ;  /* 0x0000009ce0e07223 */ /* 0x180fe2000001089f */
[-CC-:B------:R-:W-:Y:S01]  /*6680*/  FFMA.FTZ R223, R223, R156.reuse, -R159.reuse ;  /* 0x0000009cdfdf7223 */ /* 0x180fe2000001089f */
[----:B------:R-:W-:Y:S01]  /*6690*/  FFMA.FTZ R222, R222, R156, -R159 ;  /* 0x0000009cdede7223 */ /* 0x000fe2000001089f */
[----:B------:R0:W-:Y:S01]  /*66a0*/  STL [R1+0x3d8], R162 ;  /* 0x0003d8a201007387 */ /* 0x0001e20000100800 */
[----:B------:R-:W-:Y:S03]  /*66b0*/  MUFU.EX2 R160, R160 ;  /* 0x000000a000a07308 */ /* 0x000fe60000000800 */
[----:B------:R2:W-:Y:S04]  /*66c0*/  STL [R1+0x3e8], R163 ;  /* 0x0003e8a301007387 */ /* 0x0005e80000100800 */
[----:B------:R3:W-:Y:S01]  /*66d0*/  STL [R1+0x3f8], R164 ;  /* 0x0003f8a401007387 */ /* 0x0007e20000100800 */
[----:B------:R-:W4:Y:S03]  /*66e0*/  MUFU.EX2 R161, R161 ;  /* 0x000000a100a17308 */ /* 0x000f260000000800 */
[----:B------:R1:W-:Y:S05]  /*66f0*/  STL [R1+0x408], R165 ;  /* 0x000408a501007387 */ /* 0x0003ea0000100800 */
[----:B------:R-:W-:Y:S08]  /*6700*/  MUFU.EX2 R191, R191 ;  /* 0x000000bf00bf7308 */ /* 0x000ff00000000800 */
[----:B------:R-:W4:Y:S08]  /*6710*/  MUFU.EX2 R192, R192 ;  /* 0x000000c000c07308 */ /* 0x000f300000000800 */
[----:B0-----:R-:W-:Y:S08]  /*6720*/  MUFU.EX2 R162, R225 ;  /* 0x000000e100a27308 */ /* 0x001ff00000000800 */
[----:B--2---:R-:W0:Y:S08]  /*6730*/  MUFU.EX2 R163, R224 ;  /* 0x000000e000a37308 */ /* 0x004e300000000800 */
[----:B---3--:R-:W-:Y:S08]  /*6740*/  MUFU.EX2 R164, R223 ;  /* 0x000000df00a47308 */ /* 0x008ff00000000800 */
[----:B-1----:R-:W1:Y:S01]  /*6750*/  MUFU.EX2 R165, R222 ;  /* 0x000000de00a57308 */ /* 0x002e620000000800 */
[----:B------:R2:W-:Y:S04]  /*6760*/  STL [R1+0x418], R12 ;  /* 0x0004180c01007387 */ /* 0x0005e80000100800 */
[----:B------:R3:W-:Y:S01]  /*6770*/  STL [R1+0x430], R13 ;  /* 0x0004300d01007387 */ /* 0x0007e20000100800 */
[----:B--2---:R-:W-:-:S02]  /*6780*/  VIADD R12, R10, 0x80 ;  /* 0x000000800a0c7836 */ /* 0x004fc40000000000 */
[----:B---3--:R-:W-:-:S03]  /*6790*/  IMAD.MOV.U32 R13, RZ, RZ, R11 ;  /* 0x000000ffff0d7224 */ /* 0x008fc600078e000b */
[----:B------:R-:W-:Y:S02]  /*67a0*/  R2UR UR6, R12 ;  /* 0x000000000c0672ca */ /* 0x000fe400000e0000 */
[----:B------:R-:W-:Y:S01]  /*67b0*/  R2UR UR7, R13 ;  /* 0x000000000d0772ca */ /* 0x000fe200000e0000 */
        /* <DEDUP_REMOVED lines=19> */
[----:B------:R-:W-:Y:S01]  /*68f0*/  STL [R1+0x43c], R168 ;  /* 0x00043ca801007387 */ /* 0x000fe20000100800 */
[----:B------:R-:W-:-:S02]  /*6900*/  WARPGROUP.DEPBAR.LE gsb0, 0x0 ;  /* 0x00008000000079c5 */ /* 0x000fc40000010000 */
[----:B----4-:R-:W-:Y:S02]  /*6910*/  F2FP.F16.F32.PACK_AB R152, R161, R160 ;  /* 0x000000a0a198723e */ /* 0x010fe400000000ff */
[----:B------:R-:W-:Y:S02]  /*6920*/  F2FP.F16.F32.PACK_AB R154, R192, R191 ;  /* 0x000000bfc09a723e */ /* 0x000fe400000000ff */
[----:B0-----:R-:W-:Y:S02]  /*6930*/  F2FP.F16.F32.PACK_AB R153, R163, R162 ;  /* 0x000000a2a399723e */ /* 0x001fe400000000ff */
[----:B-1----:R-:W-:Y:S01]  /*6940*/  F2FP.F16.F32.PACK_AB R155, R165, R164 ;  /* 0x000000a4a59b723e */ /* 0x002fe200000000ff */
[----:B------:R-:W-:Y:S04]  /*6950*/  STL.128 [R1+0x240], R24 ;  /* 0x0002401801007387 */ /* 0x000fe80000100c00 */
        /* <DEDUP_REMOVED lines=30> */
[----:B------:R0:W-:Y:S02]  /*6b40*/  STL.128 [R1+0x430], R148 ;  /* 0x0004309401007387 */ /* 0x0001e40000100c00 */
[----:B0-----:R-:W-:-:S06]  /*6b50*/  WARPGROUP.ARRIVE ;  /* 0x00000000000079c5 */ /* 0x001fcc0000000000 */
[----:B------:R-:W-:Y:S01]  /*6b60*/  HGMMA.64x256x16.F32 R24, R152, gdesc[UR4].tnspB, R24, gsb0 ;  /* 0x43e0000498187df0 */ /* 0x000fe20008000818 */
        /* <DEDUP_REMOVED lines=8> */
[----:B------:R-:W-:Y:S08]  /*6bf0*/  MUFU.EX2 R166, R166 ;  /* 0x000000a600a67308 */ /* 0x000ff00000000800 */
[----:B------:R-:W0:Y:S08]  /*6c00*/  MUFU.EX2 R167, R167 ;  /* 0x000000a700a77308 */ /* 0x000e300000000800 */
[----:B------:R-:W-:Y:S08]  /*6c10*/  MUFU.EX2 R168, R168 ;  /* 0x000000a800a87308 */ /* 0x000ff00000000800 */
[----:B------:R-:W1:Y:S08]  /*6c20*/  MUFU.EX2 R169, R169 ;  /* 0x000000a900a97308 */ /* 0x000e700000000800 */
[----:B------:R-:W-:Y:S08]  /*6c30*/  MUFU.EX2 R174, R174 ;  /* 0x000000ae00ae7308 */ /* 0x000ff00000000800 */
[----:B------:R-:W2:Y:S08]  /*6c40*/  MUFU.EX2 R175, R175 ;  /* 0x000000af00af7308 */ /* 0x000eb00000000800 */
[----:B------:R-:W-:Y:S08]  /*6c50*/  MUFU.EX2 R176, R176 ;  /* 0x000000b000b07308 */ /* 0x000ff00000000800 */
[----:B------:R-:W3:Y:S01]  /*6c60*/  MUFU.EX2 R177, R177 ;  /* 0x000000b100b17308 */ /* 0x000ee20000000800 */
[----:B------:R-:W-:-:S02]  /*6c70*/  VIADD R12, R10, 0x100 ;  /* 0x000001000a0c7836 */ /* 0x000fc40000000000 */
[----:B------:R-:W-:-:S03]  /*6c80*/  IMAD.MOV.U32 R13, RZ, RZ, R11 ;  /* 0x000000ffff0d7224 */ /* 0x000fc600078e000b */
[----:B------:R-:W-:Y:S02]  /*6c90*/  R2UR UR6, R12 ;  /* 0x000000000c0672ca */ /* 0x000fe400000e0000 */
[----:B------:R-:W-:Y:S01]  /*6ca0*/  R2UR UR7, R13 ;  /* 0x000000000d0772ca */ /* 0x000fe200000e0000 */
        /* <DEDUP_REMOVED lines=9> */
[----:B------:R-:W4:Y:S08]  /*6d40*/  MUFU.EX2 R171, R171 ;  /* 0x000000ab00ab7308 */ /* 0x000f300000000800 */
[----:B------:R-:W-:Y:S08]  /*6d50*/  MUFU.EX2 R172, R172 ;  /* 0x000000ac00ac7308 */ /* 0x000ff00000000800 */
[----:B------:R-:W4:Y:S01]  /*6d60*/  MUFU.EX2 R173, R173 ;  /* 0x000000ad00ad7308 */ /* 0x000f220000000800 */
[----:B------:R-:W-:-:S02]  /*6d70*/  WARPGROUP.DEPBAR.LE gsb0, 0x0 ;  /* 0x00008000000079c5 */ /* 0x000fc40000010000 */
[----:B0-----:R-:W-:Y:S02]  /*6d80*/  F2FP.F16.F32.PACK_AB R152, R167, R166 ;  /* 0x000000a6a798723e */ /* 0x001fe400000000ff */
[----:B-1----:R-:W-:Y:S02]  /*6d90*/  F2FP.F16.F32.PACK_AB R154, R169, R168 ;  /* 0x000000a8a99a723e */ /* 0x002fe400000000ff */
[----:B--2---:R-:W-:Y:S02]  /*6da0*/  F2FP.F16.F32.PACK_AB R153, R175, R174 ;  /* 0x000000aeaf99723e */ /* 0x004fe400000000ff */
[----:B---3--:R-:W-:Y:S01]  /*6db0*/  F2FP.F16.F32.PACK_AB R155, R177, R176 ;  /* 0x000000b0b19b723e */ /* 0x008fe200000000ff */
        /* <DEDUP_REMOVED lines=34> */
[----:B------:R-:W-:Y:S08]  /*6fe0*/  MUFU.EX2 R201, R201 ;  /* 0x000000c900c97308 */ /* 0x000ff00000000800 */
[----:B------:R-:W0:Y:S08]  /*6ff0*/  MUFU.EX2 R202, R202 ;  /* 0x000000ca00ca7308 */ /* 0x000e300000000800 */
[----:B------:R-:W-:Y:S08]  /*7000*/  MUFU.EX2 R203, R203 ;  /* 0x000000cb00cb7308 */ /* 0x000ff00000000800 */
[----:B------:R-:W1:Y:S01]  /*7010*/  MUFU.EX2 R204, R204 ;  /* 0x000000cc00cc7308 */ /* 0x000e620000000800 */
        /* <DEDUP_REMOVED lines=13> */
[----:B------:R-:W2:Y:S08]  /*70f0*/  MUFU.EX2 R179, R179 ;  /* 0x000000b300b37308 */ /* 0x000eb00000000800 */
[----:B------:R-:W-:Y:S08]  /*7100*/  MUFU.EX2 R182, R182 ;  /* 0x000000b600b67308 */ /* 0x000ff00000000800 */
[----:B------:R-:W3:Y:S08]  /*7110*/  MUFU.EX2 R193, R193 ;  /* 0x000000c100c17308 */ /* 0x000ef00000000800 */
[----:B------:R-:W-:Y:S08]  /*7120*/  MUFU.EX2 R194, R194 ;  /* 0x000000c200c27308 */ /* 0x000ff00000000800 */
[----:B------:R-:W3:Y:S08]  /*7130*/  MUFU.EX2 R195, R195 ;  /* 0x000000c300c37308 */ /* 0x000ef00000000800 */
[----:B------:R-:W-:Y:S08]  /*7140*/  MUFU.EX2 R196, R196 ;  /* 0x000000c400c47308 */ /* 0x000ff00000000800 */
[----:B------:R-:W3:Y:S01]  /*7150*/  MUFU.EX2 R197, R197 ;  /* 0x000000c500c57308 */ /* 0x000ee20000000800 */
[----:B------:R-:W-:-:S02]  /*7160*/  VIADD R12, R10, 0x200 ;  /* 0x000002000a0c7836 */ /* 0x000fc40000000000 */
[----:B------:R-:W-:Y:S01]  /*7170*/  IMAD.MOV.U32 R13, RZ, RZ, R11 ;  /* 0x000000ffff0d7224 */ /* 0x000fe200078e000b */
[----:B------:R-:W-:Y:S02]  /*7180*/  WARPGROUP.DEPBAR.LE gsb0, 0x0 ;  /* 0x00008000000079c5 */ /* 0x000fe40000010000 */
        /* <DEDUP_REMOVED lines=53> */
[----:B------:R-:W4:Y:S08]  /*74e0*/  MUFU.EX2 R185, R185 ;  /* 0x000000b900b97308 */ /* 0x000f300000000800 */
[----:B------:R-:W-:Y:S08]  /*74f0*/  MUFU.EX2 R186, R186 ;  /* 0x000000ba00ba7308 */ /* 0x000ff00000000800 */
[----:B------:R-:W4:Y:S01]  /*7500*/  MUFU.EX2 R159, R159 ;  /* 0x0000009f009f7308 */ /* 0x000f220000000800 */
[----:B------:R-:W-:Y:S01]  /*7510*/  VIADD R10, R10, 0x280 ;  /* 0x000002800a0a7836 */ /* 0x000fe20000000000 */
[----:B------:R-:W-:-:S02]  /*7520*/  WARPGROUP.DEPBAR.LE gsb0, 0x0 ;  /* 0x00008000000079c5 */ /* 0x000fc40000010000 */
[----:B--2---:R-:W-:Y:S02]  /*7530*/  F2FP.F16.F32.PACK_AB R152, R179, R178 ;  /* 0x000000b2b398723e */ /* 0x004fe400000000ff */
[----:B---3--:R-:W-:Y:S02]  /*7540*/  F2FP.F16.F32.PACK_AB R154, R193, R182 ;  /* 0x000000b6c19a723e */ /* 0x008fe400000000ff */
[----:B------:R-:W-:Y:S02]  /*7550*/  F2FP.F16.F32.PACK_AB R153, R195, R194 ;  /* 0x000000c2c399723e */ /* 0x000fe400000000ff */
[----:B------:R-:W-:Y:S01]  /*7560*/  F2FP.F16.F32.PACK_AB R155, R197, R196 ;  /* 0x000000c4c59b723e */ /* 0x000fe200000000ff */
        /* <DEDUP_REMOVED lines=32> */
[----:B--2---:R-:W-:-:S06]  /*7770*/  WARPGROUP.ARRIVE ;  /* 0x00000000000079c5 */ /* 0x004fcc0000000000 */
[----:B------:R-:W-:Y:S01]  /*7780*/  HGMMA.64x256x16.F32 R24, R152, gdesc[UR4].tnspB, R24, gsb0 ;  /* 0x43e0000498187df0 */ /* 0x000fe20008000818 */
[----:B------:R-:W-:Y:S02]  /*7790*/  R2UR UR6, R10 ;  /* 0x000000000a0672ca */ /* 0x000fe400000e0000 */
[----:B------:R-:W-:Y:S01]  /*77a0*/  R2UR UR7, R11 ;  /* 0x000000000b0772ca */ /* 0x000fe200000e0000 */
[----:B------:R2:W5:Y:S04]  /*77b0*/  LDL R10, [R1+0x1f8] ;  /* 0x0001f800010a7983 */ /* 0x0005680000100800 */
[----:B------:R-:W3:Y:S01]  /*77c0*/  LDL R11, [R1+0x28] ;  /* 0x00002800010b7983 */ /* 0x000ee20000100800 */
[----:B------:R-:W-:Y:S02]  /*77d0*/  WARPGROUP.DEPBAR.LE gsb0, 0x0 ;  /* 0x00008000000079c5 */ /* 0x000fe40000010000 */
[----:B0-----:R-:W-:-:S02]  /*77e0*/  F2FP.F16.F32.PACK_AB R152, R13, R12 ;  /* 0x0000000c0d98723e */ /* 0x001fc400000000ff */
[----:B-1----:R-:W-:Y:S02]  /*77f0*/  F2FP.F16.F32.PACK_AB R154, R158, R183 ;  /* 0x000000b79e9a723e */ /* 0x002fe400000000ff */
[----:B----4-:R-:W-:Y:S02]  /*7800*/  F2FP.F16.F32.PACK_AB R153, R185, R184 ;  /* 0x000000b8b999723e */ /* 0x010fe400000000ff */
        /* <DEDUP_REMOVED lines=35> */
[----:B------:R-:W-:Y:S01]  /*7a40*/  FADD.FTZ R7, R4, R7 ;  /* 0x0000000704077221 */ /* 0x000fe20000010000 */
[----:B------:R-:W-:-:S03]  /*7a50*/  FADD.FTZ R19, R18, R19 ;  /* 0x0000001312137221 */ /* 0x000fc60000010000 */
        /* <DEDUP_REMOVED lines=13> */
[----:B------:R-:W-:Y:S01]  /*7b30*/  FADD.FTZ R174, R174, R165 ;  /* 0x000000a5aeae7221 */ /* 0x000fe20000010000 */
[----:B------:R-:W-:Y:S02]  /*7b40*/  WARPGROUP.DEPBAR.LE gsb0, 0x0 ;  /* 0x00008000000079c5 */ /* 0x000fe40000010000 */
        /* <DEDUP_REMOVED lines=22> */
[----:B------:R0:W-:Y:S04]  /*7cb0*/  STL.128 [R1+0x3a0], R112 ;  /* 0x0003a07001007387 */ /* 0x0001e80000100c00 */
        /* <DEDUP_REMOVED lines=9> */
[----:B------:R-:W4:Y:S04]  /*7d50*/  LDL R153, [R1+0x240] ;  /* 0x0002400001997983 */ /* 0x000f280000100800 */
[----:B0-----:R-:W2:Y:S04]  /*7d60*/  LDL R115, [R1+0x244] ;  /* 0x0002440001737983 */ /* 0x001ea80000100800 */
[----:B------:R-:W2:Y:S04]  /*7d70*/  LDL R113, [R1+0x248] ;  /* 0x0002480001717983 */ /* 0x000ea80000100800 */
        /* <DEDUP_REMOVED lines=61> */
[----:B-1----:R-:W2:Y:S04]  /*8150*/  LDL R150, [R1+0x340] ;  /* 0x0003400001967983 */ /* 0x002ea80000100800 */
        /* <DEDUP_REMOVED lines=62> */
[----:B------:R-:W2:Y:S01]  /*8540*/  LDL R24, [R1+0x43c] ;  /* 0x00043c0001187983 */ /* 0x000ea20000100800 */
        /* <DEDUP_REMOVED lines=28> */
[----:B------:R0:W-:Y:S02]  /*8710*/  STL [R1+0x68], RZ ;  /* 0x000068ff01007387 */ /* 0x0001e40000100800 */
[----:B------:R-:W-:Y:S01]  /*8720*/  FADD.FTZ R158, R158, R183 ;  /* 0x000000b79e9e7221 */ /* 0x000fe20000010000 */
[----:B------:R-:W-:Y:S01]  /*8730*/  FADD.FTZ R159, R159, R186 ;  /* 0x000000ba9f9f7221 */ /* 0x000fe20000010000 */
[----:B------:R0:W-:Y:S04]  /*8740*/  STL [R1+0x68], R227 ;  /* 0x000068e301007387 */ /* 0x0001e80000100800 */
[----:B------:R0:W-:Y:S04]  /*8750*/  STL [R1+0x68], R227 ;  /* 0x000068e301007387 */ /* 0x0001e80000100800 */
[----:B------:R0:W-:Y:S01]  /*8760*/  STL [R1+0x68], R227 ;  /* 0x000068e301007387 */ /* 0x0001e20000100800 */
[----:B---3--:R-:W-:-:S03]  /*8770*/  LOP3.LUT R11, R11, 0x1, RZ, 0xfc, !PT ;  /* 0x000000010b0b7812 */ /* 0x008fc600078efcff */
[----:B------:R0:W-:Y:S04]  /*8780*/  STL [R1+0x68], R227 ;  /* 0x000068e301007387 */ /* 0x0001e80000100800 */
[----:B------:R0:W-:Y:S04]  /*8790*/  STL [R1+0x68], R227 ;  /* 0x000068e301007387 */ /* 0x0001e80000100800 */
[----:B------:R0:W-:Y:S04]  /*87a0*/  STL [R1+0x68], R227 ;  /* 0x000068e301007387 */ /* 0x0001e80000100800 */
[----:B------:R0:W-:Y:S04]  /*87b0*/  STL [R1+0x214], R0 ;  /* 0x0002140001007387 */ /* 0x0001e80000100800 */
[----:B------:R0:W-:Y:S04]  /*87c0*/  STL.64 [R1+0x220], R158 ;  /* 0x0002209e01007387 */ /* 0x0001e80000100a00 */
[----:B----4-:R0:W-:Y:S04]  /*87d0*/  STL [R1+0x240], R153 ;  /* 0x0002409901007387 */ /* 0x0101e80000100800 */
[----:B--2---:R0:W-:Y:S04]  /*87e0*/  STL [R1+0x244], R115 ;  /* 0x0002447301007387 */ /* 0x0041e80000100800 */
[----:B------:R0:W-:Y:S04]  /*87f0*/  STL [R1+0x248], R113 ;  /* 0x0002487101007387 */ /* 0x0001e80000100800 */
        /* <DEDUP_REMOVED lines=124> */
[----:B------:R0:W-:Y:S01]  /*8fc0*/  STL [R1+0x43c], R24 ;  /* 0x00043c1801007387 */ /* 0x0001e20000100800 */
[----:B------:R-:W-:Y:S01]  /*8fd0*/  ISETP.NE.AND P0, PT, R11, 0x3, PT ;  /* 0x000000030b00780c */ /* 0x000fe20003f05270 */
[----:B------:R-:W-:-:S12]  /*8fe0*/  BSSY B0, `(.L_x_2223) ;  /* 0x0000003000007945 */ /* 0x000fd80003800000 */
[----:B0-----:R-:W-:Y:S05]  /*8ff0*/  @!P0 BRA `(.L_x_2224) ;  /* 0x0000000000048947 */ /* 0x001fea0003800000 */
[----:B------:R-:W-:Y:S01]  /*9000*/  BPT.TRAP 0x1 ;  /* 0x000000040000795c */ /* 0x000fe20000300000 */
.L_x_2224:
[----:B------:R-:W-:Y:S05]  /*9010*/  BSYNC B0 ;  /* 0x0000000000007941 */ /* 0x000fea0003800000 */
.L_x_2223:
[----:B------:R-:W2:Y:S01]  /*9020*/  LDL.64 R12, [R1+0x48] ;  /* 0x00004800010c7983 */ /* 0x000ea20000100a00 */
[----:B------:R-:W-:Y:S02]  /*9030*/  UISETP.NE.AND UP1, UPT, UR39, URZ, UPT ;  /* 0x0000003f2700728c */ /* 0x000fe4000bf25270 */
[----:B------:R-:W-:Y:S01]  /*9040*/  UISETP.NE.AND UP0, UPT, UR41, URZ, UPT ;  /* 0x0000003f2900728c */ /* 0x000fe2000bf05270 */
[----:B------:R-:W3:Y:S01]  /*9050*/  LDL R0, [R1+0x34] ;  /* 0x0000340001007983 */ /* 0x000ee20000100800 */
[----:B--2---:R-:W-:-:S05]  /*9060*/  MOV R7, R12 ;  /* 0x0000000c00077202 */ /* 0x004fca0000000f00 */
[----:B-----5:R-:W-:-:S05]  /*9070*/  IMAD R7, R10, 0x8, R7 ;  /* 0x000000080a077824 */ /* 0x020fca00078e0207 */
[----:B---3--:R-:W-:-:S04]  /*9080*/  PRMT R0, R0, 0x654, R7 ;  /* 0x0000065400007816 */ /* 0x008fc80000000007 */
[----:B------:R0:W-:Y:S02]  /*9090*/  SYNCS.ARRIVE.TRANS64.RED.A1T0 RZ, [R0+URZ], RZ ;  /* 0x000000ff00ff79a7 */ /* 0x0001e4000810043f */
[----:B0-----:R-:W2:Y:S01]  /*90a0*/  LDL R0, [R1+0x50] ;  /* 0x0000500001007983 */ /* 0x001ea20000100800 */
[----:B------:R-:W-:Y:S02]  /*90b0*/  PLOP3.LUT P0, PT, PT, PT, UP1, 0x80, 0x0 ;  /* 0x000000000000781c */ /* 0x000fe40003f0f018 */
[----:B------:R-:W-:Y:S01]  /*90c0*/  PLOP3.LUT P1, PT, PT, PT, UP1, 0x80, 0x0 ;  /* 0x000000000000781c */ /* 0x000fe20003f2f018 */
[----:B------:R-:W-:-:S06]  /*90d0*/  UIADD3 UR44, UR44, -0x2, URZ ;  /* 0xfffffffe2c2c7890 */ /* 0x000fcc000fffe03f */
[----:B------:R-:W-:Y:S02]  /*90e0*/  IMAD.U32 R19, RZ, RZ, UR44 ;  /* 0x0000002cff137e24 */ /* 0x000fe4000f8e00ff */
[----:B--2---:R-:W-:-:S04]  /*90f0*/  IMAD.SHL.U32 R0, R0, 0x80, RZ ;  /* 0x0000008000007824 */ /* 0x004fc800078e00ff */
[----:B------:R-:W-:Y:S01]  /*9100*/  @P0 IMAD.HI.U32 R5, R0, R5, RZ ;  /* 0x0000000500050227 */ /* 0x000fe200078e00ff */
[----:B------:R-:W-:-:S03]  /*9110*/  PLOP3.LUT P0, PT, PT, PT, UP0, 0x40, 0x0 ;  /* 0x000000000000781c */ /* 0x000fc60003f0e808 */
[----:B------:R-:W-:Y:S01]  /*9120*/  IMAD.MOV.U32 R4, RZ, RZ, R0 ;  /* 0x000000ffff047224 */ /* 0x000fe200078e0000 */
[----:B------:R-:W-:-:S05]  /*9130*/  @P1 SHF.R.U32.HI R4, RZ, R6, R5 ;  /* 0x00000006ff041219 */ /* 0x000fca0000011605 */
[----:B------:R-:W-:-:S04]  /*9140*/  VIADD R5, R4, UR43 ;  /* 0x0000002b04057c36 */ /* 0x000fc80008000000 */
[----:B------:R-:W-:Y:S01]  /*9150*/  IMAD.IADD R2, R5, 0x1, R2 ;  /* 0x0000000105027824 */ /* 0x000fe200078e0202 */
[----:B------:R-:W-:Y:S06]  /*9160*/  @P0 BRA `(.L_x_2225) ;  /* 0x0000000000400947 */ /* 0x000fec0003800000 */
[C---:B------:R-:W-:Y:S01]  /*9170*/  ISETP.GT.AND P0, PT, R5.reuse, RZ, PT ;  /* 0x000000ff0500720c */ /* 0x040fe20003f04270 */
[----:B------:R-:W-:Y:S01]  /*9180*/  BSSY B0, `(.L_x_2226) ;  /* 0x000000c000007945 */ /* 0x000fe20003800000 */
[----:B------:R-:W-:-:S11]  /*9190*/  VIADD R4, R5, 0xffffffff ;  /* 0xffffffff05047836 */ /* 0x000fd60000000000 */
[----:B------:R-:W-:Y:S05]  /*91a0*/  @P0 BRA `(.L_x_2227) ;  /* 0x0000000000180947 */ /* 0x000fea0003800000 */
[----:B------:R-:W-:Y:S01]  /*91b0*/  ISETP.NE.AND P0, PT, R3, 0x1, PT ;  /* 0x000000010300780c */ /* 0x000fe20003f05270 */
[----:B------:R-:W-:-:S12]  /*91c0*/  IMAD.MOV R5, RZ, RZ, -R5 ;  /* 0x000000ffff057224 */ /* 0x000fd800078e0a05 */
[----:B------:R-:W-:-:S05]  /*91d0*/  @P0 IMAD.HI.U32 R8, R5, R8, RZ ;  /* 0x0000000805080227 */ /* 0x000fca00078e00ff */
[----:B------:R-:W-:-:S04]  /*91e0*/  @P0 SHF.R.U32.HI R5, RZ, R9, R8 ;  /* 0x00000009ff050219 */ /* 0x000fc80000011608 */
[----:B------:R-:W-:Y:S01]  /*91f0*/  LOP3.LUT R4, RZ, R5, RZ, 0x33, !PT ;  /* 0x00000005ff047212 */ /* 0x000fe200078e33ff */
[----:B------:R-:W-:Y:S06]  /*9200*/  BRA `(.L_x_2228) ;  /* 0x00000000000c7947 */ /* 0x000fec0003800000 */
.L_x_2227:
[----:B------:R-:W-:-:S13]  /*9210*/  ISETP.NE.AND P0, PT, R3, 0x1, PT ;  /* 0x000000010300780c */ /* 0x000fda0003f05270 */
[----:B------:R-:W-:-:S05]  /*9220*/  @P0 IMAD.HI.U32 R8, R4, R8, RZ ;  /* 0x0000000804080227 */ /* 0x000fca00078e00ff */
[----:B------:R-:W-:-:S07]  /*9230*/  @P0 SHF.R.U32.HI R4, RZ, R9, R8 ;  /* 0x00000009ff040219 */ /* 0x000fce0000011608 */
.L_x_2228:
[----:B------:R-:W-:Y:S05]  /*9240*/  BSYNC B0 ;  /* 0x0000000000007941 */ /* 0x000fea0003800000 */
.L_x_2226:
[----:B------:R-:W-:-:S05]  /*9250*/  IMAD R3, R4, R3, R3 ;  /* 0x0000000304037224 */ /* 0x000fca00078e0203 */
[----:B------:R-:W-:-:S07]  /*9260*/  VIMNMX R2, R2, R3, PT ;  /* 0x0000000302027248 */ /* 0x000fce0003fe0100 */
.L_x_2225:
[----:B------:R-:W-:Y:S01]  /*9270*/  IMAD.HI R2, R2, 0x2aaaaaab, RZ ;  /* 0x2aaaaaab02027827 */ /* 0x000fe200078e02ff */
[----:B------:R-:W-:Y:S04]  /*9280*/  BSSY B1, `(.L_x_2229) ;  /* 0x000000f000017945 */ /* 0x000fe80003800000 */
[----:B------:R-:W-:-:S04]  /*9290*/  SHF.R.U32.HI R3, RZ, 0x1f, R2 ;  /* 0x0000001fff037819 */ /* 0x000fc80000011602 */
[----:B------:R-:W-:-:S04]  /*92a0*/  LEA.HI.SX32 R3, R2, R3, 0x1c ;  /* 0x0000000302037211 */ /* 0x000fc800078fe2ff */
[----:B------:R-:W-:-:S04]  /*92b0*/  VIMNMX R190, R3, UR40, !PT ;  /* 0x0000002803be7c48 */ /* 0x000fc8000ffe0100 */
[----:B------:R-:W-:-:S13]  /*92c0*/  ISETP.GE.AND P0, PT, R19, R190, PT ;  /* 0x000000be1300720c */ /* 0x000fda0003f06270 */
[----:B------:R-:W-:Y:S05]  /*92d0*/  @!P0 BRA `(.L_x_2230) ;  /* 0x0000000000248947 */ /* 0x000fea0003800000 */
[----:B------:R-:W-:Y:S01]  /*92e0*/  BSSY B0, `(.L_x_2231) ;  /* 0x0000006000007945 */ /* 0x000fe20003800000 */
.L_x_2232:
[----:B------:R-:W-:-:S07]  /*92f0*/  MOV R192, 0x9310 ;  /* 0x0000931000c07802 */ /* 0x000fce0000000f00 */
[----:B------:R-:W-:Y:S05]  /*9300*/  CALL.REL.NOINC `($_ZN7cutlass13device_kernelIN5flash11enable_sm90INS1_16FlashAttnFwdSm90INS1_25CollectiveMainloopFwdSm90ILi2EN4cute5tupleIJNS5_1CILi1EEES8_S8_EEENS6_IJNS7_ILi128EEENS7_ILi96EEENS7_ILi64EEEEEELi256ENS_6half_tEfNS_4arch4Sm90ELb0ELb1ELb1ELb0ELb1ELb0ELb1ELb1ELb0ELb1ELb1ELb0EEENS1_21CollectiveEpilogueFwdINS6_IJSA_NS7_ILi256EEESB_EEES9_SE_SG_Li256ELb0ELb1ELb1ELb0EEENS1_19SingleTileSchedulerILb0ELb1ELb1ELi128EEEEEEEEEvNT_6ParamsE$_ZZN5flash25CollectiveMainloopFwdSm90ILi2EN4cute5tupleIJNS1_1CILi1EEES4_S4_EEENS2_IJNS3_ILi128EEENS3_ILi96EEENS3_ILi64EEEEEELi256EN7cutlass6half_tEfNSA_4arch4Sm90ELb0ELb1ELb1ELb0ELb1ELb0ELb1ELb1ELb0ELb1ELb1ELb0EE3mmaINS_16FlashAttnFwdSm90ISE_NS_21CollectiveEpilogueFwdINS2_IJS6_NS3_ILi256EEES7_EEES5_SB_SD_Li256ELb0ELb1ELb1ELb0EEENS_19SingleTileSchedulerILb0ELb1ELb1ELi128EEEE13SharedStorageENS1_6TensorINS1_11ArrayEngineIfLm128EEENS1_6LayoutINS2_IJNS2_IJNS3_ILi2EEEST_NS3_ILi32EEEEEES4_S4_EEENS2_IJNS2_IJS4_ST_NS3_ILi4EEEEEENS3_ILi0EEESZ_EEEEEEENS_7SoftmaxILi2ELi0EEEEEbRKNSE_6ParamsENSA_13PipelineAsyncILi2EEES19_RNSA_13PipelineStateILj2EEERT0_RT1_iRiRKNS_16SeqlenInfoQKNewKILb0ELb0EEENS2_IJiiiiEEERT_ENKUliT_T0_T1_E_clIZSF_ISO_S12_S14_EbS17_S19_S19_S1C_S1E_S1G_iS1H_S1L_S1M_S1O_EUlRS1P_iE1_NS3_ILb0EEENS3_ILb1EEEEEDaiS1P_S1Q_S1R_) ;  /* 0x00000324000c7944 */ /* 0x000fea0003c00000 */
[C---:B------:R-:W-:Y:S01]  /*9310*/  ISETP.GT.AND P0, PT, R19.reuse, R190, PT ;  /* 0x000000be1300720c */ /* 0x040fe20003f04270 */
[----:B------:R-:W-:-:S12]  /*9320*/  VIADD R19, R19, 0xffffffff ;  /* 0xffffffff13137836 */ /* 0x000fd80000000000 */
[----:B------:R-:W-:Y:S05]  /*9330*/  @P0 BRA `(.L_x_2232) ;  /* 0xfffffffc00ec0947 */ /* 0x000fea000383ffff */
[----:B------:R-:W-:Y:S05]  /*9340*/  BSYNC B0 ;  /* 0x0000000000007941 */ /* 0x000fea0003800000 */
.L_x_2231:
[----:B------:R-:W2:Y:S02]  /*9350*/  LDL R0, [R1+0x50] ;  /* 0x0000500001007983 */ /* 0x000ea40000100800 */
[----:B--2---:R-:W-:-:S07]  /*9360*/  IMAD.SHL.U32 R0, R0, 0x80, RZ ;  /* 0x0000008000007824 */ /* 0x004fce00078e00ff */
.L_x_2230:
[----:B------:R-:W-:Y:S05]  /*9370*/  BSYNC B1 ;  /* 0x0000000000017941 */ /* 0x000fea0003800000 */
.L_x_2229:
[----:B------:R-:W-:Y:S01]  /*9380*/  UISETP.NE.AND UP1, UPT, UR39, URZ, UPT ;  /* 0x0000003f2700728c */ /* 0x000fe2000bf25270 */
[----:B------:R-:W-:Y:S01]  /*9390*/  VIADD R0, R0, 0x7f ;  /* 0x0000007f00007836 */ /* 0x000fe20000000000 */
[----:B------:R-:W-:-:S04]  /*93a0*/  UISETP.NE.AND UP0, UPT, UR41, URZ, UPT ;  /* 0x0000003f2900728c */ /* 0x000fc8000bf05270 */
[----:B------:R-:W-:Y:S02]  /*93b0*/  PLOP3.LUT P0, PT, PT, PT, UP1, 0x80, 0x0 ;  /* 0x000000000000781c */ /* 0x000fe40003f0f018 */
[----:B------:R-:W-:-:S03]  /*93c0*/  PLOP3.LUT P1, PT, PT, PT, UP1, 0x80, 0x0 ;  /* 0x000000000000781c */ /* 0x000fc60003f2f018 */
[----:B------:R-:W-:-:S08]  /*93d0*/  @UP1 ULDC UR4, c[0x0][0x44c] ;  /* 0x0001130000041ab9 */ /* 0x000fd00000000800 */
[----:B------:R-:W-:Y:S01]  /*93e0*/  @P0 IMAD.HI.U32 R2, R0, UR4, RZ ;  /* 0x0000000400020c27 */ /* 0x000fe2000f8e00ff */
[----:B------:R-:W-:Y:S01]  /*93f0*/  PLOP3.LUT P0, PT, PT, PT, UP0, 0x40, 0x0 ;  /* 0x000000000000781c */ /* 0x000fe20003f0e808 */
[----:B------:R-:W-:-:S03]  /*9400*/  @UP1 ULDC UR4, c[0x0][0x450] ;  /* 0x0001140000041ab9 */ /* 0x000fc60000000800 */
[----:B------:R-:W-:Y:S01]  /*9410*/  @P1 SHF.R.U32.HI R0, RZ, UR4, R2 ;  /* 0x00000004ff001c19 */ /* 0x000fe20008011602 */
[----:B------:R-:W-:-:S04]  /*9420*/  ULDC UR4, c[0x0][0xad4] ;  /* 0x0002b50000047ab9 */ /* 0x000fc80000000800 */
[----:B------:R-:W-:-:S04]  /*9430*/  VIADD R0, R0, UR38 ;  /* 0x0000002600007c36 */ /* 0x000fc80008000000 */
[----:B------:R-:W-:Y:S01]  /*9440*/  VIADD R2, R0, -UR4 ;  /* 0x8000000400027c36 */ /* 0x000fe20008000000 */
[----:B------:R-:W-:Y:S06]  /*9450*/  @P0 BRA `(.L_x_2233) ;  /* 0x0000000000540947 */ /* 0x000fec0003800000 */
[----:B------:R-:W-:Y:S01]  /*9460*/  ISETP.GT.AND P0, PT, R0, -0x1, PT ;  /* 0xffffffff0000780c */ /* 0x000fe20003f04270 */
[----:B------:R-:W-:-:S12]  /*9470*/  BSSY B0, `(.L_x_2234) ;  /* 0x0000011000007945 */ /* 0x000fd80003800000 */
        /* <DEDUP_REMOVED lines=10> */
.L_x_2235:
[----:B------:R-:W-:Y:S02]  /*9520*/  ULDC UR4, c[0x0][0xadc] ;  /* 0x0002b70000047ab9 */ /* 0x000fe40000000800 */
[----:B------:R-:W-:-:S05]  /*9530*/  IMAD.U32 R5, RZ, RZ, UR4 ;  /* 0x00000004ff057e24 */ /* 0x000fca000f8e00ff */
[----:B------:R-:W-:-:S13]  /*9540*/  ISETP.NE.AND P0, PT, R5, 0x1, PT ;  /* 0x000000010500780c */ /* 0x000fda0003f05270 */
[----:B------:R-:W0:Y:S02]  /*9550*/  @P0 LDC.64 R6, c[0x0][0xae0] ;  /* 0x0002b800ff060b82 */ /* 0x000e240000000a00 */
[----:B0-----:R-:W-:-:S05]  /*9560*/  @P0 IMAD.HI.U32 R4, R0, R6, RZ ;  /* 0x0000000600040227 */ /* 0x001fca00078e00ff */
[----:B------:R-:W-:-:S07]  /*9570*/  @P0 SHF.R.U32.HI R0, RZ, R7, R4 ;  /* 0x00000007ff000219 */ /* 0x000fce0000011604 */
.L_x_2236:
[----:B------:R-:W-:Y:S05]  /*9580*/  BSYNC B0 ;  /* 0x0000000000007941 */ /* 0x000fea0003800000 */
.L_x_2234:
[----:B------:R-:W-:-:S05]  /*9590*/  IMAD R3, R0, R5, RZ ;  /* 0x0000000500037224 */ /* 0x000fca00078e02ff */
[----:B------:R-:W-:-:S07]  /*95a0*/  VIMNMX R2, R2, R3, !PT ;  /* 0x0000000302027248 */ /* 0x000fce0007fe0100 */
.L_x_2233:
[----:B------:R-:W-:Y:S01]  /*95b0*/  VIADD R2, R2, 0x5f ;  /* 0x0000005f02027836 */ /* 0x000fe20000000000 */
[----:B------:R-:W-:-:S03]  /*95c0*/  IADD3 R8, P1, R16, 0x28, RZ ;  /* 0x0000002810087810 */ /* 0x000fc60007f3e0ff */
[----:B------:R-:W-:-:S04]  /*95d0*/  IMAD.HI R2, R2, 0x2aaaaaab, RZ ;  /* 0x2aaaaaab02027827 */ /* 0x000fc800078e02ff */
[----:B------:R-:W-:Y:S01]  /*95e0*/  IMAD.X R9, RZ, RZ, R17, P1 ;  /* 0x000000ffff097224 */ /* 0x000fe200008e0611 */
[----:B------:R-:W-:Y:S01]  /*95f0*/  SHF.R.U32.HI R3, RZ, 0x1f, R2 ;  /* 0x0000001fff037819 */ /* 0x000fe20000011602 */
[----:B------:R-:W-:Y:S02]  /*9600*/  IMAD.MOV.U32 R6, RZ, RZ, R8 ;  /* 0x000000ffff067224 */ /* 0x000fe400078e0008 */
[----:B------:R-:W-:Y:S01]  /*9610*/  IMAD.MOV.U32 R7, RZ, RZ, R9 ;  /* 0x000000ffff077224 */ /* 0x000fe200078e0009 */
[----:B------:R-:W-:-:S04]  /*9620*/  LEA.HI.SX32 R3, R2, R3, 0x1c ;  /* 0x0000000302037211 */ /* 0x000fc800078fe2ff */
[----:B------:R-:W-:-:S04]  /*9630*/  VIMNMX R216, R3, UR40, !PT ;  /* 0x0000002803d87c48 */ /* 0x000fc8000ffe0100 */
[----:B------:R-:W-:-:S13]  /*9640*/  ISETP.GE.AND P0, PT, R19, R216, PT ;  /* 0x000000d81300720c */ /* 0x000fda0003f06270 */
[----:B------:R-:W-:Y:S05]  /*9650*/  @!P0 BRA `(.L_x_2237) ;  /* 0x000001ac00688947 */ /* 0x000fea0003800000 */
[----:B------:R0:W5:Y:S01]  /*9660*/  LDL.64 R6, [R1+0x198] ;  /* 0x0001980001067983 */ /* 0x0001620000100a00 */
[----:B------:R-:W-:-:S07]  /*9670*/  IMAD.MOV.U32 R171, RZ, RZ, R19 ;  /* 0x000000ffffab7224 */ /* 0x000fce00078e0013 */
.L_x_2256:
[----:B------:R-:W2:Y:S04]  /*9680*/  LDL R2, [R1+0x1f8] ;  /* 0x0001f80001027983 */ /* 0x000ea80000100800 */
[----:B------:R-:W3:Y:S04]  /*9690*/  LDL R0, [R1+0x200] ;  /* 0x0002000001007983 */ /* 0x000ee80000100800 */
[----:B-1----:R-:W4:Y:S01]  /*96a0*/  LDL R3, [R1] ;  /* 0x0000000001037983 */ /* 0x002f220000100800 */
[----:B--2---:R-:W-:-:S05]  /*96b0*/  VIADD R2, R2, 0x1 ;  /* 0x0000000102027836 */ /* 0x004fca0000000000 */
[----:B------:R-:W-:-:S13]  /*96c0*/  ISETP.NE.AND P0, PT, R2, 0x2, PT ;  /* 0x000000020200780c */ /* 0x000fda0003f05270 */
[----:B-----5:R1:W5:Y:S04]  /*96d0*/  @P0 LDL R4, [R1+0x1fc] ;  /* 0x0001fc0001040983 */ /* 0x0203680000100800 */
[----:B------:R-:W2:Y:S01]  /*96e0*/  @!P0 LDL R5, [R1+0x1fc] ;  /* 0x0001fc0001058983 */ /* 0x000ea20000100800 */
[----:B---3--:R-:W-:Y:S01]  /*96f0*/  VIADD R0, R0, 0x1 ;  /* 0x0000000100007836 */ /* 0x008fe20000000000 */
[----:B----4-:R-:W-:Y:S02]  /*9700*/  LOP3.LUT R3, R3, 0x1, RZ, 0xfc, !PT ;  /* 0x0000000103037812 */ /* 0x010fe400078efcff */
[----:B------:R3:W-:Y:S04]  /*9710*/  STL [R1+0x1f8], R2 ;  /* 0x0001f80201007387 */ /* 0x0007e80000100800 */
[----:B------:R1:W-:Y:S04]  /*9720*/  STL [R1+0x200], R0 ;  /* 0x0002000001007387 */ /* 0x0003e80000100800 */
[----:B------:R1:W-:Y:S01]  /*9730*/  @!P0 STL [R1+0x1f8], RZ ;  /* 0x0001f8ff01008387 */ /* 0x0003e20000100800 */
[----:B------:R-:W-:Y:S01]  /*9740*/  ISETP.NE.AND P1, PT, R3, 0x3, PT ;  /* 0x000000030300780c */ /* 0x000fe20003f25270 */
[----:B------:R-:W-:Y:S05]  /*9750*/  YIELD ;  /* 0x0000000000007946 */ /* 0x000fea0003800000 */
[----:B------:R-:W-:Y:S01]  /*9760*/  BSSY B0, `(.L_x_2238) ;  /* 0x0000008000007945 */ /* 0x000fe20003800000 */
[----:B---3--:R-:W-:-:S02]  /*9770*/  @!P0 IMAD.MOV.U32 R2, RZ, RZ, RZ ;  /* 0x000000ffff028224 */ /* 0x008fc400078e00ff */
[----:B------:R-:W-:Y:S02]  /*9780*/  IMAD.MOV.U32 R18, RZ, RZ, R8 ;  /* 0x000000ffff127224 */ /* 0x000fe400078e0008 */
[----:B------:R-:W-:Y:S01]  /*9790*/  IMAD.MOV.U32 R19, RZ, RZ, R9 ;  /* 0x000000ffff137224 */ /* 0x000fe200078e0009 */
[----:B--2---:R-:W-:-:S05]  /*97a0*/  @!P0 LOP3.LUT R4, R5, 0x1, RZ, 0x3c, !PT ;  /* 0x0000000105048812 */ /* 0x004fca00078e3cff */
[----:B------:R1:W-:Y:S01]  /*97b0*/  @!P0 STL [R1+0x1fc], R4 ;  /* 0x0001fc0401008387 */ /* 0x0003e20000100800 */
[----:B------:R-:W-:Y:S05]  /*97c0*/  @!P1 BRA `(.L_x_2239) ;  /* 0x0000000000049947 */ /* 0x000fea0003800000 */
[----:B------:R-:W-:Y:S01]  /*97d0*/  BPT.TRAP 0x1 ;  /* 0x000000040000795c */ /* 0x000fe20000300000 */
.L_x_2239:
[----:B------:R-:W-:Y:S05]  /*97e0*/  BSYNC B0 ;  /* 0x0000000000007941 */ /* 0x000fea0003800000 */
.L_x_2238:
[----:B------:R-:W2:Y:S01]  /*97f0*/  LDL.64 R8, [R1+0x18] ;  /* 0x0000180001087983 */ /* 0x000ea20000100a00 */
[----:B-----5:R-:W-:Y:S02]  /*9800*/  SHF.L.U32 R5, R4, 0x1f, RZ ;  /* 0x0000001f04057819 */ /* 0x020fe400000006ff */
[----:B--2---:R-:W-:-:S05]  /*9810*/  MOV R3, R8 ;  /* 0x0000000800037202 */ /* 0x004fca0000000f00 */
[----:B------:R-:W-:-:S04]  /*9820*/  IMAD R2, R2, 0x8, R3 ;  /* 0x0000000802027824 */ /* 0x000fc800078e0203 */
[----:B------:R2:W3:Y:S01]  /*9830*/  SYNCS.PHASECHK.TRANS64.TRYWAIT P0, [R2+URZ], R5 ;  /* 0x00000005020075a7 */ /* 0x0004e2000800017f */
[----:B------:R2:W5:Y:S01]  /*9840*/  LDL.64 R8, [R1+0x1f8] ;  /* 0x0001f80001087983 */ /* 0x0005620000100a00 */
[----:B------:R-:W-:Y:S04]  /*9850*/  BSSY B0, `(.L_x_2240) ;  /* 0x0000003000007945 */ /* 0x000fe80003800000 */
[----:B------:R-:W-:Y:S05]  /*9860*/  @!P1 BRA `(.L_x_2241) ;  /* 0x0000000000049947 */ /* 0x000fea0003800000 */
[----:B------:R-:W-:Y:S01]  /*9870*/  BPT.TRAP 0x1 ;  /* 0x000000040000795c */ /* 0x000fe20000300000 */
.L_x_2241:
[----:B------:R-:W-:Y:S05]  /*9880*/  BSYNC B0 ;  /* 0x0000000000007941 */ /* 0x000fea0003800000 */
.L_x_2240:
[----:B------:R-:W-:Y:S04]  /*9890*/  BSSY B0, `(.L_x_2242) ;  /* 0x0000006000007945 */ /* 0x000fe80003800000 */
[----:B---3--:R-:W-:Y:S05]  /*98a0*/  @P0 BRA `(.L_x_2243) ;  /* 0x0000000000100947 */ /* 0x008fea0003800000 */
[----:B-----5:R-:W-:Y:S01]  /*98b0*/  IMAD R8, R8, 0x8, R3 ;  /* 0x0000000808087824 */ /* 0x020fe200078e0203 */
[----:B------:R-:W-:-:S04]  /*98c0*/  SHF.L.U32 R9, R9, 0x1f, RZ ;  /* 0x0000001f09097819 */ /* 0x000fc800000006ff */
[----:B------:R-:W3:Y:S02]  /*98d0*/  SYNCS.PHASECHK.TRANS64.TRYWAIT P0, [R8+URZ], R9 ;  /* 0x00000009080075a7 */ /* 0x000ee4000800017f */
[----:B---3--:R-:W-:Y:S05]  /*98e0*/  @!P0 BRA `(.L_x_2244) ;  /* 0x000002e400188947 */ /* 0x008fea0003800000 */
.L_x_2243:
[----:B------:R-:W-:Y:S05]  /*98f0*/  BSYNC B0 ;  /* 0x0000000000007941 */ /* 0x000fea0003800000 */
.L_x_2242:
[----:B---3-5:R-:W3:Y:S04]  /*9900*/  LDL R9, [R1+0x1f8] ;  /* 0x0001f80001097983 */ /* 0x028ee80000100800 */
[----:B--2---:R-:W3:Y:S01]  /*9910*/  LDL.64 R2, [R1+0x80] ;  /* 0x0000800001027983 */ /* 0x004ee20000100a00 */
[----:B------:R-:W-:Y:S05]  /*9920*/  WARPSYNC.ALL ;  /* 0x0000000000007948 */ /* 0x000fea0003800000 */
[----:B------:R-:W2:Y:S04]  /*9930*/  LDL.64 R14, [R1+0x78] ;  /* 0x00007800010e7983 */ /* 0x000ea80000100a00 */
[----:B-1----:R-:W4:Y:S04]  /*9940*/  LDL.64 R4, [R1+0x78] ;  /* 0x0000780001047983 */ /* 0x002f280000100a00 */
[----:B------:R-:W4:Y:S01]  /*9950*/  LDL.64 R10, [R1+0x78] ;  /* 0x00007800010a7983 */ /* 0x000f220000100a00 */
[----:B---3--:R-:W-:Y:S01]  /*9960*/  IMAD R2, R9, 0x300, R2 ;  /* 0x0000030009027824 */ /* 0x008fe200078e0202 */
[----:B------:R-:W-:-:S02]  /*9970*/  R2UR UR7, R3 ;  /* 0x00000000030772ca */ /* 0x000fc400000e0000 */
[----:B------:R-:W3:Y:S01]  /*9980*/  LDL.64 R12, [R1+0x78] ;  /* 0x00007800010c7983 */ /* 0x000ee20000100a00 */
[----:B------:R-:W-:Y:S01]  /*9990*/  WARPGROUP.ARRIVE ;  /* 0x00000000000079c5 */ /* 0x000fe20000000000 */
[C---:B------:R-:W-:Y:S01]  /*99a0*/  R2UR UR6, R2.reuse ;  /* 0x00000000020672ca */ /* 0x040fe200000e0000 */
[----:B------:R-:W-:Y:S01]  /*99b0*/  IMAD.MOV.U32 R217, RZ, RZ, 0x1 ;  /* 0x00000001ffd97424 */ /* 0x000fe200078e00ff */
[----:B------:R1:W-:Y:S04]  /*99c0*/  STL [R1+0x60], RZ ;  /* 0x000060ff01007387 */ /* 0x0003e80000100800 */
[----:B------:R1:W-:Y:S04]  /*99d0*/  STL [R1+0x60], R217 ;  /* 0x000060d901007387 */ /* 0x0003e80000100800 */
[----:B------:R1:W-:Y:S04]  /*99e0*/  STL [R1+0x60], R217 ;  /* 0x000060d901007387 */ /* 0x0003e80000100800 */
[----:B------:R1:W-:Y:S04]  /*99f0*/  STL [R1+0x60], R217 ;  /* 0x000060d901007387 */ /* 0x0003e80000100800 */
[----:B------:R1:W-:Y:S01]  /*9a00*/  STL [R1+0x60], R217 ;  /* 0x000060d901007387 */ /* 0x0003e20000100800 */
[----:B------:R-:W-:-:S02]  /*9a10*/  VIADD R8, R2, 0x2 ;  /* 0x0000000202087836 */ /* 0x000fc40000000000 */
[----:B------:R-:W-:Y:S01]  /*9a20*/  IMAD.MOV.U32 R9, RZ, RZ, R3 ;  /* 0x000000ffff097224 */ /* 0x000fe200078e0003 */
[----:B--2---:R-:W-:Y:S02]  /*9a30*/  R2UR UR4, R14 ;  /* 0x000000000e0472ca */ /* 0x004fe400000e0000 */
[----:B------:R-:W-:Y:S01]  /*9a40*/  R2UR UR5, R15 ;  /* 0x000000000f0572ca */ /* 0x000fe200000e0000 */
[----:B----4-:R-:W-:Y:S01]  /*9a50*/  VIADD R4, R4, 0x2 ;  /* 0x0000000204047836 */ /* 0x010fe20000000000 */
[----:B------:R1:W5:Y:S11]  /*9a60*/  LDL.64 R14, [R1+0x1f8] ;  /* 0x0001f800010e7983 */ /* 0x0003760000100a00 */
[----:B------:R-:W-:Y:S01]  /*9a70*/  HGMMA.64x96x16.F32 R24, gdesc[UR4], RZ, !UPT, gsb0 ;  /* 0x01600000041879f0 */ /* 0x000fe2000c0008ff */
[----:B------:R-:W-:-:S02]  /*9a80*/  R2UR UR6, R8 ;  /* 0x00000000080672ca */ /* 0x000fc400000e0000 */
[----:B------:R-:W-:Y:S02]  /*9a90*/  R2UR UR7, R9 ;  /* 0x00000000090772ca */ /* 0x000fe400000e0000 */
[----:B------:R-:W-:Y:S02]  /*9aa0*/  R2UR UR4, R4 ;  /* 0x00000000040472ca */ /* 0x000fe400000e0000 */
[----:B------:R-:W-:Y:S01]  /*9ab0*/  R2UR UR5, R5 ;  /* 0x00000000050572ca */ /* 0x000fe200000e0000 */
[----:B------:R-:W-:Y:S02]  /*9ac0*/  WARPGROUP.DEPBAR.LE gsb0, 0x0 ;  /* 0x00008000000079c5 */ /* 0x000fe40000010000 */
[----:B------:R-:W2:Y:S01]  /*9ad0*/  LD.E R0, desc[UR36][R18.64] ;  /* 0x0000002412007980 */ /* 0x000ea2000c101900 */
[----:B------:R-:W-:-:S09]  /*9ae0*/  WARPGROUP.ARRIVE ;  /* 0x00000000000079c5 */ /* 0x000fd20000000000 */
        /* <DEDUP_REMOVED lines=8> */
[----:B------:R-:W-:Y:S01]  /*9b70*/  VIADD R2, R2, 0x6 ;  /* 0x0000000602027836 */ /* 0x000fe20000000000 */
[----:B------:R-:W-:Y:S02]  /*9b80*/  WARPGROUP.DEPBAR.LE gsb0, 0x0 ;  /* 0x00008000000079c5 */ /* 0x000fe40000010000 */
[----:B------:R-:W-:-:S09]  /*9b90*/  WARPGROUP.ARRIVE ;  /* 0x00000000000079c5 */ /* 0x000fd20000000000 */
[----:B------:R-:W-:Y:S01]  /*9ba0*/  HGMMA.64x96x16.F32 R24, gdesc[UR4], R24, gsb0 ;  /* 0x01600000041879f0 */ /* 0x000fe20008000818 */
[----:B---3--:R-:W-:Y:S01]  /*9bb0*/  VIADD R12, R12, 0x6 ;  /* 0x000000060c0c7836 */ /* 0x008fe20000000000 */
[----:B------:R-:W-:Y:S02]  /*9bc0*/  R2UR UR6, R2 ;  /* 0x00000000020672ca */ /* 0x000fe400000e0000 */
[----:B------:R-:W-:Y:S02]  /*9bd0*/  R2UR UR7, R3 ;  /* 0x00000000030772ca */ /* 0x000fe400000e0000 */
[----:B------:R-:W-:Y:S02]  /*9be0*/  R2UR UR4, R12 ;  /* 0x000000000c0472ca */ /* 0x000fe400000e0000 */
[----:B------:R-:W-:Y:S01]  /*9bf0*/  R2UR UR5, R13 ;  /* 0x000000000d0572ca */ /* 0x000fe200000e0000 */
[----:B------:R-:W-:Y:S02]  /*9c00*/  WARPGROUP.DEPBAR.LE gsb0, 0x0 ;  /* 0x00008000000079c5 */ /* 0x000fe40000010000 */
[----:B------:R-:W-:-:S10]  /*9c10*/  WARPGROUP.ARRIVE ;  /* 0x00000000000079c5 */ /* 0x000fd40000000000 */
[----:B------:R-:W-:Y:S01]  /*9c20*/  HGMMA.64x96x16.F32 R24, gdesc[UR4], R24, gsb0 ;  /* 0x01600000041879f0 */ /* 0x000fe20008000818 */
[----:B------:R-:W-:Y:S01]  /*9c30*/  BSSY B0, `(.L_x_2245) ;  /* 0x0000006000007945 */ /* 0x000fe20003800000 */
[----:B--2---:R-:W-:-:S04]  /*9c40*/  LOP3.LUT R0, R0, 0x1, RZ, 0xfc, !PT ;  /* 0x0000000100007812 */ /* 0x004fc800078efcff */
[----:B------:R-:W-:Y:S01]  /*9c50*/  ISETP.NE.AND P0, PT, R0, 0x3, PT ;  /* 0x000000030000780c */ /* 0x000fe20003f05270 */
[----:B------:R-:W-:-:S12]  /*9c60*/  WARPGROUP.DEPBAR.LE gsb0, 0x0 ;  /* 0x00008000000079c5 */ /* 0x000fd80000010000 */
[----:B-1----:R-:W-:Y:S05]  /*9c70*/  @!P0 BRA `(.L_x_2246) ;  /* 0x0000000000048947 */ /* 0x002fea0003800000 */
[----:B------:R-:W-:Y:S01]  /*9c80*/  BPT.TRAP 0x1 ;  /* 0x000000040000795c */ /* 0x000fe20000300000 */
.L_x_2246:
[----:B------:R-:W-:Y:S05]  /*9c90*/  BSYNC B0 ;  /* 0x0000000000007941 */ /* 0x000fea0003800000 */
.L_x_2245:
[----:B------:R-:W2:Y:S01]  /*9ca0*/  LD.E.64 R2, desc[UR36][R18.64+0x18] ;  /* 0x0000182412027980 */ /* 0x000ea2000c101b00 */
[----:B-----5:R-:W-:Y:S02]  /*9cb0*/  SHF.L.U32 R15, R15, 0x1f, RZ ;  /* 0x0000001f0f0f7819 */ /* 0x020fe400000006ff */
[----:B--2---:R-:W-:-:S05]  /*9cc0*/  MOV R3, R2 ;  /* 0x0000000200037202 */ /* 0x004fca0000000f00 */
[----:B------:R-:W-:-:S04]  /*9cd0*/  IMAD R0, R14, 0x8, R3 ;  /* 0x000000080e007824 */ /* 0x000fc800078e0203 */
[----:B------:R1:W2:Y:S01]  /*9ce0*/  SYNCS.PHASECHK.TRANS64.TRYWAIT P0, [R0+URZ], R15 ;  /* 0x0000000f000075a7 */ /* 0x0002a2000800017f */
[----:B------:R-:W3:Y:S01]  /*9cf0*/  LD.E R2, desc[UR36][R18.64] ;  /* 0x0000002412027980 */ /* 0x000ee2000c101900 */
[----:B------:R-:W-:Y:S01]  /*9d00*/  BSSY B0, `(.L_x_2247) ;  /* 0x0000005000007945 */ /* 0x000fe20003800000 */
[----:B---3--:R-:W-:-:S04]  /*9d10*/  LOP3.LUT R2, R2, 0x1, RZ, 0xfc, !PT ;  /* 0x0000000102027812 */ /* 0x008fc800078efcff */
[----:B------:R-:W-:-:S13]  /*9d20*/  ISETP.NE.AND P1, PT, R2, 0x3, PT ;  /* 0x000000030200780c */ /* 0x000fda0003f25270 */
[----:B-12---:R-:W-:Y:S05]  /*9d30*/  @!P1 BRA `(.L_x_2248) ;  /* 0x0000000000049947 */ /* 0x006fea0003800000 */
[----:B------:R-:W-:Y:S01]  /*9d40*/  BPT.TRAP 0x1 ;  /* 0x000000040000795c */ /* 0x000fe20000300000 */
.L_x_2248:
[----:B------:R-:W-:Y:S05]  /*9d50*/  BSYNC B0 ;  /* 0x0000000000007941 */ /* 0x000fea0003800000 */
.L_x_2247:
[----:B------:R-:W-:Y:S04]  /*9d60*/  BSSY B0, `(.L_x_2249) ;  /* 0x0000007000007945 */ /* 0x000fe80003800000 */
[----:B------:R-:W-:Y:S05]  /*9d70*/  @P0 BRA `(.L_x_2250) ;  /* 0x0000000000140947 */ /* 0x000fea0003800000 */
[----:B------:R-:W2:Y:S02]  /*9d80*/  LD.E.64 R2, desc[UR36][R18.64+0x18] ;  /* 0x0000182412027980 */ /* 0x000ea4000c101b00 */
[----:B--2---:R-:W-:-:S05]  /*9d90*/  MOV R3, R2 ;  /* 0x0000000200037202 */ /* 0x004fca0000000f00 */
[----:B------:R-:W-:-:S04]  /*9da0*/  IMAD R14, R14, 0x8, R3 ;  /* 0x000000080e0e7824 */ /* 0x000fc800078e0203 */
[----:B------:R-:W1:Y:S02]  /*9db0*/  SYNCS.PHASECHK.TRANS64.TRYWAIT P0, [R14+URZ], R15 ;  /* 0x0000000f0e0075a7 */ /* 0x000e64000800017f */
[----:B-1----:R-:W-:Y:S05]  /*9dc0*/  @!P0 BRA `(.L_x_2251) ;  /* 0x000002dc00f48947 */ /* 0x002fea0003800000 */
.L_x_2250:
[----:B------:R-:W-:Y:S05]  /*9dd0*/  BSYNC B0 ;  /* 0x0000000000007941 */ /* 0x000fea0003800000 */
.L_x_2249:
[----:B-1----:R-:W2:Y:S04]  /*9de0*/  LDL R15, [R1+0x1f8] ;  /* 0x0001f800010f7983 */ /* 0x002ea80000100800 */
[----:B------:R-:W2:Y:S04]  /*9df0*/  LDL.64 R2, [R1+0xf8] ;  /* 0x0000f80001027983 */ /* 0x000ea80000100a00 */
[----:B------:R-:W3:Y:S04]  /*9e00*/  LDL R0, [R1+0x70] ;  /* 0x0000700001007983 */ /* 0x000ee80000100800 */
[----:B------:R-:W4:Y:S04]  /*9e10*/  LDL.64 R4, [R1+0xf0] ;  /* 0x0000f00001047983 */ /* 0x000f280000100a00 */
[----:B------:R-:W4:Y:S04]  /*9e20*/  LDL.64 R8, [R1+0xf0] ;  /* 0x0000f00001087983 */ /* 0x000f280000100a00 */
[----:B------:R-:W4:Y:S04]  /*9e30*/  LDL.64 R10, [R1+0xf0] ;  /* 0x0000f000010a7983 */ /* 0x000f280000100a00 */
[----:B------:R-:W4:Y:S01]  /*9e40*/  LDL.64 R12, [R1+0xf0] ;  /* 0x0000f000010c7983 */ /* 0x000f220000100a00 */
[----:B------:R-:W-:Y:S05]  /*9e50*/  WARPSYNC.ALL ;  /* 0x0000000000007948 */ /* 0x000fea0003800000 */
[----:B------:R-:W-:Y:S01]  /*9e60*/  WARPGROUP.ARRIVE ;  /* 0x00000000000079c5 */ /* 0x000fe20000000000 */
[----:B--2---:R-:W-:Y:S01]  /*9e70*/  IMAD R2, R15, 0xc00, R2 ;  /* 0x00000c000f027824 */ /* 0x004fe200078e0202 */
[----:B------:R-:W-:Y:S01]  /*9e80*/  R2UR UR7, R3 ;  /* 0x00000000030772ca */ /* 0x000fe200000e0000 */
[----:B------:R-:W2:Y:S01]  /*9e90*/  LDL.64 R14, [R1+0xf0] ;  /* 0x0000f000010e7983 */ /* 0x000ea20000100a00 */
[----:B---3--:R-:W-:-:S02]  /*9ea0*/  ISETP.NE.U32.AND P0, PT, R0, RZ, PT ;  /* 0x000000ff0000720c */ /* 0x008fc40003f05070 */
        /* <DEDUP_REMOVED lines=131> */
[----:B------:R-:W-:Y:S01]  /*a6e0*/  R2UR UR6, R4 ;  /* 0x00000000040672ca */ /* 0x000fe200000e0000 */
[----:B------:R-:W2:Y:S01]  /*a6f0*/  LDL R14, [R1] ;  /* 0x00000000010e7983 */ /* 0x000ea20000100800 */
[----:B------:R-:W-:-:S02]  /*a700*/  R2UR UR7, R5 ;  /* 0x00000000050772ca */ /* 0x000fc400000e0000 */
[----:B------:R-:W-:Y:S01]  /*a710*/  R2UR UR5, R15 ;  /* 0x000000000f0572ca */ /* 0x000fe200000e0000 */
[----:B---3--:R-:W-:Y:S01]  /*a720*/  VIADD R8, R8, 0xc02 ;  /* 0x00000c0208087836 */ /* 0x008fe20000000000 */
        /* <DEDUP_REMOVED lines=10> */
[----:B----4-:R-:W-:-:S02]  /*a7d0*/  VIADD R10, R10, 0xc04 ;  /* 0x00000c040a0a7836 */ /* 0x010fc40000000000 */
        /* <DEDUP_REMOVED lines=10> */
[----:B------:R-:W-:Y:S01]  /*a880*/  VIADD R12, R12, 0xc06 ;  /* 0x00000c060c0c7836 */ /* 0x000fe20000000000 */
        /* <DEDUP_REMOVED lines=23> */
[----:B--2---:R-:W-:-:S03]  /*aa00*/  LOP3.LUT R14, R14, 0x1, RZ, 0xfc, !PT ;  /* 0x000000010e0e7812 */ /* 0x004fc600078efcff */
[----:B------:R1:W-:Y:S04]  /*aa10*/  STL [R1+0x70], R217 ;  /* 0x000070d901007387 */ /* 0x0003e80000100800 */
[----:B------:R1:W-:Y:S04]  /*aa20*/  STL [R1+0x70], R217 ;  /* 0x000070d901007387 */ /* 0x0003e80000100800 */
[----:B------:R1:W-:Y:S01]  /*aa30*/  STL [R1+0x70], R217 ;  /* 0x000070d901007387 */ /* 0x0003e20000100800 */
[----:B------:R-:W-:Y:S01]  /*aa40*/  ISETP.NE.AND P0, PT, R14, 0x3, PT ;  /* 0x000000030e00780c */ /* 0x000fe20003f05270 */
[----:B------:R-:W-:Y:S01]  /*aa50*/  BSSY B0, `(.L_x_2252) ;  /* 0x0000005000007945 */ /* 0x000fe20003800000 */
[----:B------:R-:W-:-:S02]  /*aa60*/  WARPGROUP.DEPBAR.LE gsb0, 0x0 ;  /* 0x00008000000079c5 */ /* 0x000fc40000010000 */
[----:B------:R1:W-:Y:S09]  /*aa70*/  BAR.ARV R228, 0x100 ;  /* 0x000400e40000751d */ /* 0x0003f20000002000 */
[----:B-1----:R-:W-:Y:S05]  /*aa80*/  @!P0 BRA `(.L_x_2253) ;  /* 0x0000000000048947 */ /* 0x002fea0003800000 */
[----:B------:R-:W-:Y:S01]  /*aa90*/  BPT.TRAP 0x1 ;  /* 0x000000040000795c */ /* 0x000fe20000300000 */
.L_x_2253:
[----:B------:R-:W-:Y:S05]  /*aaa0*/  BSYNC B0 ;  /* 0x0000000000007941 */ /* 0x000fea0003800000 */
.L_x_2252:
[----:B------:R-:W2:Y:S04]  /*aab0*/  LDL.64 R2, [R1+0x20] ;  /* 0x0000200001027983 */ /* 0x000ea80000100a00 */
        /* <DEDUP_REMOVED lines=9> */
[----:B--2---:R-:W-:-:S05]  /*ab50*/  MOV R3, R2 ;  /* 0x0000000200037202 */ /* 0x004fca0000000f00 */
[----:B-----5:R-:W-:-:S05]  /*ab60*/  IMAD R0, R0, 0x8, R3 ;  /* 0x0000000800007824 */ /* 0x020fca00078e0203 */
[----:B------:R-:W-:-:S04]  /*ab70*/  PRMT R0, R15, 0x654, R0 ;  /* 0x000006540f007816 */ /* 0x000fc80000000000 */
[----:B------:R1:W-:Y:S01]  /*ab80*/  SYNCS.ARRIVE.TRANS64.RED.A1T0 RZ, [R0+URZ], RZ ;  /* 0x000000ff00ff79a7 */ /* 0x0003e2000810043f */
[----:B------:R-:W2:Y:S04]  /*ab90*/  LDL.64 R2, [R1+0x150] ;  /* 0x0001500001027983 */ /* 0x000ea80000100a00 */
[----:B------:R-:W1:Y:S04]  /*aba0*/  LDL.64 R8, [R1+0x210] ;  /* 0x0002100001087983 */ /* 0x000e680000100a00 */
[----:B------:R-:W3:Y:S04]  /*abb0*/  LDL.64 R154, [R1+0x240] ;  /* 0x00024000019a7983 */ /* 0x000ee80000100a00 */
[----:B------:R-:W4:Y:S04]  /*abc0*/  LDL.64 R146, [R1+0x3b0] ;  /* 0x0003b00001927983 */ /* 0x000f280000100a00 */
        /* <DEDUP_REMOVED lines=39> */
[----:B--2---:R-:W2:Y:S01]  /*ae40*/  LD.E R2, desc[UR36][R2.64] ;  /* 0x0000002402027980 */ /* 0x004ea2000c101900 */
[----:B------:R0:W-:Y:S01]  /*ae50*/  BAR.SYNC.DEFER_BLOCKING R229, 0x100 ;  /* 0x000400e50000751d */ /* 0x0001e20000010000 */
[-C--:B--2---:R-:W-:Y:S01]  /*ae60*/  FMUL.FTZ R74, R24, R2.reuse ;  /* 0x00000002184a7220 */ /* 0x084fe20000410000 */
[-C--:B------:R-:W-:Y:S01]  /*ae70*/  FMUL.FTZ R75, R25, R2.reuse ;  /* 0x00000002194b7220 */ /* 0x080fe20000410000 */
[----:B------:R-:W-:-:S04]  /*ae80*/  FMUL.FTZ R76, R28, R2 ;  /* 0x000000021c4c7220 */ /* 0x000fc80000410000 */
[----:B------:R-:W1:Y:S01]  /*ae90*/  MUFU.TANH R74, R74 ;  /* 0x0000004a004a7308 */ /* 0x000e620000002400 */
[-C--:B------:R-:W-:Y:S01]  /*aea0*/  FMUL.FTZ R77, R29, R2.reuse ;  /* 0x000000021d4d7220 */ /* 0x080fe20000410000 */
[----:B------:R-:W-:-:S06]  /*aeb0*/  FMUL.FTZ R159, R32, R2 ;  /* 0x00000002209f7220 */ /* 0x000fcc0000410000 */
[----:B------:R-:W2:Y:S01]  /*aec0*/  MUFU.TANH R75, R75 ;  /* 0x0000004b004b7308 */ /* 0x000ea20000002400 */
[----:B------:R-:W-:-:S07]  /*aed0*/  FMUL.FTZ R158, R33, R2 ;  /* 0x00000002219e7220 */ /* 0x000fce0000410000 */
[----:B------:R-:W3:Y:S01]  /*aee0*/  MUFU.TANH R76, R76 ;  /* 0x0000004c004c7308 */ /* 0x000ee20000002400 */
[----:B-1----:R-:W-:Y:S01]  /*aef0*/  FMNMX.FTZ R0, R74, R8, !PT ;  /* 0x000000084a007209 */ /* 0x002fe20007810000 */
[-C--:B------:R-:W-:Y:S01]  /*af00*/  FMUL.FTZ R22, R36, R2.reuse ;  /* 0x0000000224167220 */ /* 0x080fe20000410000 */
[-C--:B------:R-:W-:Y:S01]  /*af10*/  FMUL.FTZ R20, R37, R2.reuse ;  /* 0x0000000225147220 */ /* 0x080fe20000410000 */
[-C--:B------:R-:W-:Y:S01]  /*af20*/  FMUL.FTZ R23, R40, R2.reuse ;  /* 0x0000000228177220 */ /* 0x080fe20000410000 */
[-C--:B------:R-:W-:Y:S01]  /*af30*/  FMUL.FTZ R73, R26, R2.reuse ;  /* 0x000000021a497220 */ /* 0x080fe20000410000 */
[-C--:B------:R-:W-:Y:S01]  /*af40*/  FMUL.FTZ R21, R41, R2.reuse ;  /* 0x0000000229157220 */ /* 0x080fe20000410000 */
[----:B------:R-:W-:Y:S01]  /*af50*/  FMUL.FTZ R72, R27, R2 ;  /* 0x000000021b487220 */ /* 0x000fe20000410000 */
[----:B------:R-:W1:Y:S01]  /*af60*/  MUFU.TANH R77, R77 ;  /* 0x0000004d004d7308 */ /* 0x000e620000002400 */
[----:B--2---:R-:W-:Y:S01]  /*af70*/  FMNMX.FTZ R3, R75, R0, !PT ;  /* 0x000000004b037209 */ /* 0x004fe20007810000 */
[-C--:B------:R-:W-:Y:S01]  /*af80*/  FMUL.FTZ R13, R44, R2.reuse ;  /* 0x000000022c0d7220 */ /* 0x080fe20000410000 */
[-C--:B------:R-:W-:Y:S01]  /*af90*/  FMUL.FTZ R28, R30, R2.reuse ;  /* 0x000000021e1c7220 */ /* 0x080fe20000410000 */
[-C--:B------:R-:W-:Y:S01]  /*afa0*/  FMUL.FTZ R12, R45, R2.reuse ;  /* 0x000000022d0c7220 */ /* 0x080fe20000410000 */
[-C--:B------:R-:W-:Y:S01]  /*afb0*/  FMUL.FTZ R29, R31, R2.reuse ;  /* 0x000000021f1d7220 */ /* 0x080fe20000410000 */
[-C--:B------:R-:W-:Y:S01]  /*afc0*/  FMUL.FTZ R165, R48, R2.reuse ;  /* 0x0000000230a57220 */ /* 0x080fe20000410000 */
[-C--:B------:R-:W-:Y:S01]  /*afd0*/  FMUL.FTZ R157, R34, R2.reuse ;  /* 0x00000002229d7220 */ /* 0x080fe20000410000 */
[----:B------:R-:W2:Y:S01]  /*afe0*/  MUFU.TANH R159, R159 ;  /* 0x0000009f009f7308 */ /* 0x000ea20000002400 */
[----:B---3--:R-:W-:Y:S01]  /*aff0*/  FMNMX.FTZ R0, R76, R3, !PT ;  /* 0x000000034c007209 */ /* 0x008fe20007810000 */
[-C--:B------:R-:W-:Y:S01]  /*b000*/  FMUL.FTZ R164, R49, R2.reuse ;  /* 0x0000000231a47220 */ /* 0x080fe20000410000 */
[-C--:B------:R-:W-:Y:S01]  /*b010*/  FMUL.FTZ R156, R35, R2.reuse ;  /* 0x00000002239c7220 */ /* 0x080fe20000410000 */
[-C--:B------:R-:W-:Y:S01]  /*b020*/  FMUL.FTZ R161, R52, R2.reuse ;  /* 0x0000000234a17220 */ /* 0x080fe20000410000 */
[-C--:B------:R-:W-:Y:S01]  /*b030*/  FMUL.FTZ R18, R38, R2.reuse ;  /* 0x0000000226127220 */ /* 0x080fe20000410000 */
[-C--:B------:R-:W-:Y:S01]  /*b040*/  FMUL.FTZ R160, R53, R2.reuse ;  /* 0x0000000235a07220 */ /* 0x080fe20000410000 */
[----:B------:R-:W-:Y:S01]  /*b050*/  FMUL.FTZ R14, R39, R2 ;  /* 0x00000002270e7220 */ /* 0x000fe20000410000 */
        /* <DEDUP_REMOVED lines=30> */
[----:B------:R-:W-:Y:S01]  /*b240*/  FMUL.FTZ R208, R71, R2 ;  /* 0x0000000247d07220 */ /* 0x000fe20000410000 */
[----:B------:R-:W4:Y:S01]  /*b250*/  LDL.64 R26, [R1+0x3f8] ;  /* 0x0003f800011a7983 */ /* 0x000f220000100a00 */
[----:B------:R-:W0:Y:S01]  /*b260*/  MUFU.TANH R73, R73 ;  /* 0x0000004900497308 */ /* 0x000e220000002400 */
[----:B-1----:R-:W-:-:S02]  /*b270*/  FMNMX.FTZ R3, R22, R3, !PT ;  /* 0x0000000316037209 */ /* 0x002fc40007810000 */
[----:B------:R-:W4:Y:S04]  /*b280*/  LDL.64 R50, [R1+0x338] ;  /* 0x0003380001327983 */ /* 0x000f280000100a00 */
[----:B------:R-:W4:Y:S01]  /*b290*/  LDL.64 R32, [R1+0x408] ;  /* 0x0004080001207983 */ /* 0x000f220000100a00 */
[----:B------:R-:W1:Y:S03]  /*b2a0*/  MUFU.TANH R21, R21 ;  /* 0x0000001500157308 */ /* 0x000e660000002400 */
[----:B------:R-:W4:Y:S04]  /*b2b0*/  LDL.64 R40, [R1+0x438] ;  /* 0x0004380001287983 */ /* 0x000f280000100a00 */
[----:B------:R-:W4:Y:S01]  /*b2c0*/  LDL.64 R36, [R1+0x3a8] ;  /* 0x0003a80001247983 */ /* 0x000f220000100a00 */
[----:B------:R-:W1:Y:S01]  /*b2d0*/  MUFU.TANH R72, R72 ;  /* 0x0000004800487308 */ /* 0x000e620000002400 */
[----:B--2---:R-:W-:-:S02]  /*b2e0*/  FMNMX.FTZ R0, R20, R3, !PT ;  /* 0x0000000314007209 */ /* 0x004fc40007810000 */
[----:B------:R-:W2:Y:S04]  /*b2f0*/  LDL.64 R44, [R1+0x398] ;  /* 0x00039800012c7983 */ /* 0x000ea80000100a00 */
[----:B------:R-:W2:Y:S01]  /*b300*/  LDL.64 R30, [R1+0x418] ;  /* 0x00041800011e7983 */ /* 0x000ea20000100a00 */
[----:B------:R-:W1:Y:S08]  /*b310*/  MUFU.TANH R13, R13 ;  /* 0x0000000d000d7308 */ /* 0x000e700000002400 */
[----:B------:R-:W1:Y:S01]  /*b320*/  MUFU.TANH R28, R28 ;  /* 0x0000001c001c7308 */ /* 0x000e620000002400 */
[----:B---3--:R-:W-:Y:S01]  /*b330*/  FMNMX.FTZ R0, R23, R0, !PT ;  /* 0x0000000017007209 */ /* 0x008fe20007810000 */
[----:B------:R-:W3:Y:S06]  /*b340*/  LDL.64 R48, [R1+0x3b8] ;  /* 0x0003b80001307983 */ /* 0x000eec0000100a00 */
[----:B------:R-:W1:Y:S01]  /*b350*/  MUFU.TANH R12, R12 ;  /* 0x0000000c000c7308 */ /* 0x000e620000002400 */
[----:B0-----:R-:W-:Y:S01]  /*b360*/  FMNMX.FTZ R3, R73, R9, !PT ;  /* 0x0000000949037209 */ /* 0x001fe20007810000 */
[----:B------:R-:W2:Y:S06]  /*b370*/  LDL.64 R34, [R1+0x3c8] ;  /* 0x0003c80001227983 */ /* 0x000eac0000100a00 */
[----:B------:R-:W0:Y:S01]  /*b380*/  MUFU.TANH R29, R29 ;  /* 0x0000001d001d7308 */ /* 0x000e220000002400 */
[----:B-1----:R-:W-:Y:S01]  /*b390*/  FMNMX.FTZ R0, R21, R0, !PT ;  /* 0x0000000015007209 */ /* 0x002fe20007810000 */
[----:B------:R-:W2:Y:S06]  /*b3a0*/  LDL.64 R38, [R1+0x3e8] ;  /* 0x0003e80001267983 */ /* 0x000eac0000100a00 */
[----:B------:R-:W1:Y:S01]  /*b3b0*/  MUFU.TANH R165, R165 ;  /* 0x000000a500a57308 */ /* 0x000e620000002400 */
[----:B------:R-:W-:Y:S01]  /*b3c0*/  FMNMX.FTZ R3, R72, R3, !PT ;  /* 0x0000000348037209 */ /* 0x000fe20007810000 */
        /* <DEDUP_REMOVED lines=35> */
[----:B------:R-:W-:-:S07]  /*b600*/  FMNMX.FTZ R0, R14, R3, !PT ;  /* 0x000000030e007209 */ /* 0x000fce0007810000 */
[----:B------:R-:W1:Y:S01]  /*b610*/  MUFU.TANH R11, R11 ;  /* 0x0000000b000b7308 */ /* 0x000e620000002400 */
[----:B------:R-:W-:Y:S02]  /*b620*/  FMNMX.FTZ R3, R205, R4, !PT ;  /* 0x00000004cd037209 */ /* 0x000fe40007810000 */
[----:B------:R-:W-:-:S05]  /*b630*/  FMNMX.FTZ R0, R19, R0, !PT ;  /* 0x0000000013007209 */ /* 0x000fca0007810000 */
[----:B------:R-:W1:Y:S01]  /*b640*/  MUFU.TANH R10, R10 ;  /* 0x0000000a000a7308 */ /* 0x000e620000002400 */
[----:B------:R-:W-:Y:S02]  /*b650*/  FMNMX.FTZ R3, R204, R3, !PT ;  /* 0x00000003cc037209 */ /* 0x000fe40007810000 */
[----:B0-----:R-:W-:-:S05]  /*b660*/  FMNMX.FTZ R0, R15, R0, !PT ;  /* 0x000000000f007209 */ /* 0x001fca0007810000 */
[----:B------:R-:W0:Y:S01]  /*b670*/  MUFU.TANH R183, R183 ;  /* 0x000000b700b77308 */ /* 0x000e220000002400 */
[----:B-1----:R-:W-:Y:S02]  /*b680*/  FMNMX.FTZ R4, R202, R3, !PT ;  /* 0x00000003ca047209 */ /* 0x002fe40007810000 */
[----:B------:R-:W-:-:S05]  /*b690*/  FMNMX.FTZ R3, R11, R0, !PT ;  /* 0x000000000b037209 */ /* 0x000fca0007810000 */
[----:B------:R-:W1:Y:S01]  /*b6a0*/  MUFU.TANH R182, R182 ;  /* 0x000000b600b67308 */ /* 0x000e620000002400 */
[----:B------:R-:W-:-:S07]  /*b6b0*/  FMNMX.FTZ R0, R10, R3, !PT ;  /* 0x000000030a007209 */ /* 0x000fce0007810000 */
[----:B------:R-:W1:Y:S01]  /*b6c0*/  MUFU.TANH R163, R163 ;  /* 0x000000a300a37308 */ /* 0x000e620000002400 */
[----:B0-----:R-:W-:-:S07]  /*b6d0*/  FMNMX.FTZ R3, R183, R0, !PT ;  /* 0x00000000b7037209 */ /* 0x001fce0007810000 */
[----:B------:R-:W0:Y:S01]  /*b6e0*/  MUFU.TANH R162, R162 ;  /* 0x000000a200a27308 */ /* 0x000e220000002400 */
[----:B-1----:R-:W-:-:S07]  /*b6f0*/  FMNMX.FTZ R0, R182, R3, !PT ;  /* 0x00000003b6007209 */ /* 0x002fce0007810000 */
[----:B------:R-:W1:Y:S01]  /*b700*/  MUFU.TANH R207, R207 ;  /* 0x000000cf00cf7308 */ /* 0x000e620000002400 */
[----:B------:R-:W-:-:S07]  /*b710*/  FMNMX.FTZ R3, R163, R0, !PT ;  /* 0x00000000a3037209 */ /* 0x000fce0007810000 */
[----:B------:R-:W1:Y:S01]  /*b720*/  MUFU.TANH R206, R206 ;  /* 0x000000ce00ce7308 */ /* 0x000e620000002400 */
[----:B0-----:R-:W-:-:S07]  /*b730*/  FMNMX.FTZ R0, R162, R3, !PT ;  /* 0x00000003a2007209 */ /* 0x001fce0007810000 */
[----:B------:R-:W0:Y:S01]  /*b740*/  MUFU.TANH R203, R203 ;  /* 0x000000cb00cb7308 */ /* 0x000e220000002400 */
[----:B-1----:R-:W-:-:S07]  /*b750*/  FMNMX.FTZ R3, R207, R0, !PT ;  /* 0x00000000cf037209 */ /* 0x002fce0007810000 */
[----:B------:R-:W1:Y:S08]  /*b760*/  MUFU.TANH R201, R201 ;  /* 0x000000c900c97308 */ /* 0x000e700000002400 */
[----:B------:R-:W1:Y:S01]  /*b770*/  MUFU.TANH R200, R200 ;  /* 0x000000c800c87308 */ /* 0x000e620000002400 */
[----:B------:R-:W-:-:S07]  /*b780*/  FMNMX.FTZ R0, R206, R3, !PT ;  /* 0x00000003ce007209 */ /* 0x000fce0007810000 */
[----:B------:R-:W1:Y:S08]  /*b790*/  MUFU.TANH R215, R215 ;  /* 0x000000d700d77308 */ /* 0x000e700000002400 */
[----:B------:R-:W1:Y:S01]  /*b7a0*/  MUFU.TANH R211, R211 ;  /* 0x000000d300d37308 */ /* 0x000e620000002400 */
[----:B0-----:R-:W-:-:S07]  /*b7b0*/  FMNMX.FTZ R3, R203, R0, !PT ;  /* 0x00000000cb037209 */ /* 0x001fce0007810000 */
[----:B------:R-:W0:Y:S08]  /*b7c0*/  MUFU.TANH R214, R214 ;  /* 0x000000d600d67308 */ /* 0x000e300000002400 */
[----:B------:R-:W0:Y:S01]  /*b7d0*/  MUFU.TANH R210, R210 ;  /* 0x000000d200d27308 */ /* 0x000e220000002400 */
[----:B-1----:R-:W-:Y:S02]  /*b7e0*/  FMNMX.FTZ R4, R201, R4, !PT ;  /* 0x00000004c9047209 */ /* 0x002fe40007810000 */
[----:B------:R-:W-:-:S05]  /*b7f0*/  FMNMX.FTZ R0, R200, R3, !PT ;  /* 0x00000003c8007209 */ /* 0x000fca0007810000 */
[----:B------:R-:W1:Y:S08]  /*b800*/  MUFU.TANH R213, R213 ;  /* 0x000000d500d57308 */ /* 0x000e700000002400 */
[----:B------:R-:W1:Y:S01]  /*b810*/  MUFU.TANH R209, R209 ;  /* 0x000000d100d17308 */ /* 0x000e620000002400 */
[----:B------:R-:W-:Y:S02]  /*b820*/  FMNMX.FTZ R5, R215, R4, !PT ;  /* 0x00000004d7057209 */ /* 0x000fe40007810000 */
[----:B------:R-:W-:-:S05]  /*b830*/  FMNMX.FTZ R3, R211, R0, !PT ;  /* 0x00000000d3037209 */ /* 0x000fca0007810000 */
[----:B------:R-:W4:Y:S08]  /*b840*/  MUFU.TANH R212, R212 ;  /* 0x000000d400d47308 */ /* 0x000f300000002400 */
[----:B------:R-:W4:Y:S01]  /*b850*/  MUFU.TANH R208, R208 ;  /* 0x000000d000d07308 */ /* 0x000f220000002400 */
[----:B0-----:R-:W-:Y:S02]  /*b860*/  FMNMX.FTZ R4, R214, R5, !PT ;  /* 0x00000005d6047209 */ /* 0x001fe40007810000 */
[----:B------:R-:W-:-:S02]  /*b870*/  FMNMX.FTZ R0, R210, R3, !PT ;  /* 0x00000003d2007209 */ /* 0x000fc40007810000 */
[----:B-1----:R-:W-:Y:S02]  /*b880*/  FMNMX.FTZ R5, R213, R4, !PT ;  /* 0x00000004d5057209 */ /* 0x002fe40007810000 */
[----:B------:R-:W-:Y:S02]  /*b890*/  FMNMX.FTZ R25, R209, R0, !PT ;  /* 0x00000000d1197209 */ /* 0x000fe40007810000 */
[----:B----4-:R-:W-:Y:S01]  /*b8a0*/  FMNMX.FTZ R24, R212, R5, !PT ;  /* 0x00000005d4187209 */ /* 0x010fe20007810000 */
[----:B------:R-:W4:Y:S01]  /*b8b0*/  LDL R0, [R1+0x230] ;  /* 0x0002300001007983 */ /* 0x000f220000100800 */
[----:B------:R-:W-:-:S03]  /*b8c0*/  FMNMX.FTZ R25, R208, R25, !PT ;  /* 0x00000019d0197209 */ /* 0x000fc60007810000 */
[----:B------:R-:W0:Y:S04]  /*b8d0*/  SHFL.BFLY PT, R5, R24, 0x2, 0x1f ;  /* 0x0c401f0018057f89 */ /* 0x000e2800000e0000 */
[----:B------:R1:W-:Y:S04]  /*b8e0*/  STL.64 [R1+0x210], R24 ;  /* 0x0002101801007387 */ /* 0x0003e80000100a00 */
[----:B------:R-:W3:Y:S01]  /*b8f0*/  LDL R173, [R1+0x214] ;  /* 0x0002140001ad7983 */ /* 0x000ee20000100800 */
[----:B0-----:R-:W-:-:S03]  /*b900*/  FMNMX.FTZ R5, R24, R5, !PT ;  /* 0x0000000518057209 */ /* 0x001fc60007810000 */
[----:B-1----:R-:W2:Y:S04]  /*b910*/  LDL.64 R24, [R1+0x428] ;  /* 0x0004280001187983 */ /* 0x002ea80000100a00 */
[----:B------:R-:W0:Y:S02]  /*b920*/  SHFL.BFLY PT, R2, R5, 0x1, 0x1f ;  /* 0x0c201f0005027f89 */ /* 0x000e2400000e0000 */
[----:B0-----:R-:W-:-:S05]  /*b930*/  FMNMX.FTZ R2, R5, R2, !PT ;  /* 0x0000000205027209 */ /* 0x001fca0007810000 */
[----:B------:R-:W-:Y:S04]  /*b940*/  STL [R1+0x210], R2 ;  /* 0x0002100201007387 */ /* 0x000fe80000100800 */
[----:B------:R-:W4:Y:S04]  /*b950*/  LDL R4, [R1+0x210] ;  /* 0x0002100001047983 */ /* 0x000f280000100800 */
[----:B---3--:R-:W0:Y:S02]  /*b960*/  SHFL.BFLY PT, R2, R173, 0x2, 0x1f ;  /* 0x0c401f00ad027f89 */ /* 0x008e2400000e0000 */
[----:B0-----:R-:W-:-:S05]  /*b970*/  FMNMX.FTZ R2, R2, R173, !PT ;  /* 0x000000ad02027209 */ /* 0x001fca0007810000 */
[----:B------:R-:W0:Y:S02]  /*b980*/  SHFL.BFLY PT, R5, R2, 0x1, 0x1f ;  /* 0x0c201f0002057f89 */ /* 0x000e2400000e0000 */
[----:B0-----:R-:W-:Y:S01]  /*b990*/  FMNMX.FTZ R5, R2, R5, !PT ;  /* 0x0000000502057209 */ /* 0x001fe20007810000 */
[----:B----4-:R-:W-:-:S04]  /*b9a0*/  FADD.FTZ R3, R8, -R4 ;  /* 0x8000000408037221 */ /* 0x010fc80000010000 */
[----:B------:R-:W-:Y:S01]  /*b9b0*/  FADD.FTZ R9, R9, -R5 ;  /* 0x8000000509097221 */ /* 0x000fe20000010000 */
[----:B------:R-:W-:-:S03]  /*b9c0*/  FMUL.FTZ R3, R3, R0 ;  /* 0x0000000003037220 */ /* 0x000fc60000410000 */
[----:B------:R-:W-:-:S03]  /*b9d0*/  FMUL.FTZ R2, R0, R9 ;  /* 0x0000000900027220 */ /* 0x000fc60000410000 */
[----:B------:R-:W0:Y:S08]  /*b9e0*/  MUFU.EX2 R3, R3 ;  /* 0x0000000300037308 */ /* 0x000e300000000800 */
[----:B------:R-:W1:Y:S01]  /*b9f0*/  MUFU.EX2 R2, R2 ;  /* 0x0000000200027308 */ /* 0x000e620000000800 */
[C---:B0-----:R-:W-:Y:S01]  /*ba00*/  FMUL.FTZ R155, R3.reuse, R155 ;  /* 0x0000009b039b7220 */ /* 0x041fe20000410000 */
[C---:B------:R-:W-:Y:S01]  /*ba10*/  FMUL.FTZ R154, R3.reuse, R154 ;  /* 0x0000009a039a7220 */ /* 0x040fe20000410000 */
[C---:B------:R-:W-:Y:S01]  /*ba20*/  FMUL.FTZ R147, R3.reuse, R147 ;  /* 0x0000009303937220 */ /* 0x040fe20000410000 */
[C---:B------:R-:W-:Y:S01]  /*ba30*/  FMUL.FTZ R146, R3.reuse, R146 ;  /* 0x0000009203927220 */ /* 0x040fe20000410000 */
[C---:B------:R-:W-:Y:S01]  /*ba40*/  FMUL.FTZ R149, R3.reuse, R149 ;  /* 0x0000009503957220 */ /* 0x040fe20000410000 */
[C---:B------:R-:W-:Y:S01]  /*ba50*/  FMUL.FTZ R148, R3.reuse, R148 ;  /* 0x0000009403947220 */ /* 0x040fe20000410000 */
[C---:B------:R-:W-:Y:S01]  /*ba60*/  FMUL.FTZ R151, R3.reuse, R151 ;  /* 0x0000009703977220 */ /* 0x040fe20000410000 */
[C---:B------:R-:W-:Y:S01]  /*ba70*/  FMUL.FTZ R150, R3.reuse, R150 ;  /* 0x0000009603967220 */ /* 0x040fe20000410000 */
[C---:B-1----:R-:W-:Y:S01]  /*ba80*/  FMUL.FTZ R87, R2.reuse, R87 ;  /* 0x0000005702577220 */ /* 0x042fe20000410000 */
[C---:B------:R-:W-:Y:S01]  /*ba90*/  FMUL.FTZ R86, R2.reuse, R86 ;  /* 0x0000005602567220 */ /* 0x040fe20000410000 */
[----:B------:R-:W-:Y:S04]  /*baa0*/  STL.64 [R1+0x240], R154 ;  /* 0x0002409a01007387 */ /* 0x000fe80000100a00 */
[----:B------:R0:W-:Y:S04]  /*bab0*/  STL.64 [R1+0x3b0], R146 ;  /* 0x0003b09201007387 */ /* 0x0001e80000100a00 */
[----:B------:R1:W-:Y:S04]  /*bac0*/  STL.64 [R1+0x3c0], R148 ;  /* 0x0003c09401007387 */ /* 0x0003e80000100a00 */
[----:B------:R3:W-:Y:S04]  /*bad0*/  STL.64 [R1+0x3d0], R150 ;  /* 0x0003d09601007387 */ /* 0x0007e80000100a00 */
[----:B------:R-:W-:Y:S04]  /*bae0*/  STL.64 [R1+0x248], R86 ;  /* 0x0002485601007387 */ /* 0x000fe80000100a00 */
[----:B0-----:R-:W4:Y:S04]  /*baf0*/  LDL R147, [R1+0x240] ;  /* 0x0002400001937983 */ /* 0x001f280000100800 */
[----:B-1----:R-:W4:Y:S04]  /*bb00*/  LDL R148, [R1+0x244] ;  /* 0x0002440001947983 */ /* 0x002f280000100800 */
[----:B------:R-:W4:Y:S04]  /*bb10*/  LDL R149, [R1+0x248] ;  /* 0x0002480001957983 */ /* 0x000f280000100800 */
[----:B---3--:R-:W3:Y:S01]  /*bb20*/  LDL R150, [R1+0x24c] ;  /* 0x00024c0001967983 */ /* 0x008ee20000100800 */
[C---:B------:R-:W-:Y:S01]  /*bb30*/  FMUL.FTZ R153, R3.reuse, R153 ;  /* 0x0000009903997220 */ /* 0x040fe20000410000 */
        /* <DEDUP_REMOVED lines=13> */
[C---:B--2---:R-:W-:Y:S01]  /*bc10*/  FMUL.FTZ R35, R2.reuse, R35 ;  /* 0x0000002302237220 */ /* 0x044fe20000410000 */
        /* <DEDUP_REMOVED lines=67> */
[----:B------:R0:W-:Y:S04]  /*c050*/  STL.64 [R1+0x430], R152 ;  /* 0x0004309801007387 */ /* 0x0001e80000100a00 */
[----:B------:R-:W-:Y:S04]  /*c060*/  STL.64 [R1+0x250], R166 ;  /* 0x000250a601007387 */ /* 0x000fe80000100a00 */
[----:B------:R-:W-:Y:S04]  /*c070*/  STL.64 [R1+0x3f0], R104 ;  /* 0x0003f06801007387 */ /* 0x000fe80000100a00 */
[----:B------:R-:W-:Y:S04]  /*c080*/  STL.64 [R1+0x400], R102 ;  /* 0x0004006601007387 */ /* 0x000fe80000100a00 */
[----:B------:R-:W-:Y:S04]  /*c090*/  STL.64 [R1+0x258], R94 ;  /* 0x0002585e01007387 */ /* 0x000fe80000100a00 */
[----:B------:R1:W-:Y:S04]  /*c0a0*/  STL.64 [R1+0x338], R50 ;  /* 0x0003383201007387 */ /* 0x0003e80000100a00 */
[----:B------:R2:W-:Y:S04]  /*c0b0*/  STL.64 [R1+0x3b8], R48 ;  /* 0x0003b83001007387 */ /* 0x0005e80000100a00 */
[----:B------:R2:W-:Y:S04]  /*c0c0*/  STL.64 [R1+0x3c8], R34 ;  /* 0x0003c82201007387 */ /* 0x0005e80000100a00 */
[----:B------:R-:W-:Y:S04]  /*c0d0*/  STL.64 [R1+0x3e8], R38 ;  /* 0x0003e82601007387 */ /* 0x000fe80000100a00 */
[----:B------:R-:W-:Y:S04]  /*c0e0*/  STL.64 [R1+0x3f8], R26 ;  /* 0x0003f81a01007387 */ /* 0x000fe80000100a00 */
[----:B------:R2:W-:Y:S04]  /*c0f0*/  STL.64 [R1+0x408], R32 ;  /* 0x0004082001007387 */ /* 0x0005e80000100a00 */
[----:B------:R-:W-:Y:S04]  /*c100*/  STL.64 [R1+0x428], R24 ;  /* 0x0004281801007387 */ /* 0x000fe80000100a00 */
[----:B------:R-:W-:Y:S04]  /*c110*/  STL.64 [R1+0x438], R8 ;  /* 0x0004380801007387 */ /* 0x000fe80000100a00 */
[----:B------:R-:W-:Y:S04]  /*c120*/  STL.64 [R1+0x270], R106 ;  /* 0x0002706a01007387 */ /* 0x000fe80000100a00 */
[----:B------:R-:W-:Y:S04]  /*c130*/  STL.64 [R1+0x280], R108 ;  /* 0x0002806c01007387 */ /* 0x000fe80000100a00 */
[----:B------:R2:W-:Y:S04]  /*c140*/  STL.64 [R1+0x290], R110 ;  /* 0x0002906e01007387 */ /* 0x0005e80000100a00 */
[----:B------:R-:W-:Y:S04]  /*c150*/  STL.64 [R1+0x310], R126 ;  /* 0x0003107e01007387 */ /* 0x000fe80000100a00 */
[----:B------:R-:W-:Y:S04]  /*c160*/  STL.64 [R1+0x320], R128 ;  /* 0x0003208001007387 */ /* 0x000fe80000100a00 */
[----:B------:R-:W-:Y:S04]  /*c170*/  STL.64 [R1+0x330], R130 ;  /* 0x0003308201007387 */ /* 0x000fe80000100a00 */
[----:B------:R-:W-:Y:S04]  /*c180*/  STL.64 [R1+0x340], R132 ;  /* 0x0003408401007387 */ /* 0x000fe80000100a00 */
        /* <DEDUP_REMOVED lines=15> */
[----:B------:R-:W3:Y:S04]  /*c280*/  LDL R151, [R1+0x250] ;  /* 0x0002500001977983 */ /* 0x000ee80000100800 */
[----:B0-----:R-:W3:Y:S04]  /*c290*/  LDL R152, [R1+0x254] ;  /* 0x0002540001987983 */ /* 0x001ee80000100800 */
[----:B------:R-:W3:Y:S04]  /*c2a0*/  LDL R153, [R1+0x258] ;  /* 0x0002580001997983 */ /* 0x000ee80000100800 */
[----:B------:R-:W3:Y:S04]  /*c2b0*/  LDL R154, [R1+0x25c] ;  /* 0x00025c00019a7983 */ /* 0x000ee80000100800 */
[----:B-1----:R-:W3:Y:S04]  /*c2c0*/  LDL R50, [R1+0x3ec] ;  /* 0x0003ec0001327983 */ /* 0x002ee80000100800 */
[----:B------:R-:W3:Y:S04]  /*c2d0*/  LDL R51, [R1+0x3f0] ;  /* 0x0003f00001337983 */ /* 0x000ee80000100800 */
[----:B--2---:R-:W2:Y:S04]  /*c2e0*/  LDL R48, [R1+0x3fc] ;  /* 0x0003fc0001307983 */ /* 0x004ea80000100800 */
[----:B------:R-:W2:Y:S04]  /*c2f0*/  LDL R49, [R1+0x400] ;  /* 0x0004000001317983 */ /* 0x000ea80000100800 */
[----:B------:R-:W2:Y:S04]  /*c300*/  LDL R35, [R1+0x428] ;  /* 0x0004280001237983 */ /* 0x000ea80000100800 */
[----:B------:R-:W2:Y:S04]  /*c310*/  LDL R32, [R1+0x434] ;  /* 0x0004340001207983 */ /* 0x000ea80000100800 */
[----:B------:R-:W2:Y:S04]  /*c320*/  LDL R33, [R1+0x438] ;  /* 0x0004380001217983 */ /* 0x000ea80000100800 */
[----:B------:R-:W2:Y:S04]  /*c330*/  LDL R34, [R1+0x43c] ;  /* 0x00043c0001227983 */ /* 0x000ea80000100800 */
[----:B------:R-:W-:Y:S04]  /*c340*/  STL.64 [R1+0x380], R140 ;  /* 0x0003808c01007387 */ /* 0x000fe80000100a00 */
[----:B------:R0:W-:Y:S04]  /*c350*/  STL.64 [R1+0x2a8], R84 ;  /* 0x0002a85401007387 */ /* 0x0001e80000100a00 */
[----:B------:R-:W-:Y:S04]  /*c360*/  STL.64 [R1+0x388], R42 ;  /* 0x0003882a01007387 */ /* 0x000fe80000100a00 */
[----:B------:R-:W2:Y:S04]  /*c370*/  LDL R110, [R1+0x314] ;  /* 0x00031400016e7983 */ /* 0x000ea80000100800 */
[----:B------:R-:W2:Y:S04]  /*c380*/  LDL R111, [R1+0x318] ;  /* 0x00031800016f7983 */ /* 0x000ea80000100800 */
[----:B----4-:R-:W-:Y:S04]  /*c390*/  STL [R1+0x240], R147 ;  /* 0x0002409301007387 */ /* 0x010fe80000100800 */
[----:B------:R-:W-:Y:S04]  /*c3a0*/  STL [R1+0x244], R148 ;  /* 0x0002449401007387 */ /* 0x000fe80000100800 */
[----:B------:R-:W-:Y:S04]  /*c3b0*/  STL [R1+0x248], R149 ;  /* 0x0002489501007387 */ /* 0x000fe80000100800 */
[----:B---3--:R-:W-:Y:S04]  /*c3c0*/  STL [R1+0x24c], R150 ;  /* 0x00024c9601007387 */ /* 0x008fe80000100800 */
[----:B------:R-:W3:Y:S04]  /*c3d0*/  LDL.128 R24, [R1+0x240] ;  /* 0x0002400001187983 */ /* 0x000ee80000100c00 */
        /* <DEDUP_REMOVED lines=22> */
[----:B------:R-:W-:Y:S04]  /*c540*/  STL.64 [R1+0x3a0], R144 ;  /* 0x0003a09001007387 */ /* 0x000fe80000100a00 */
[----:B------:R1:W-:Y:S04]  /*c550*/  STL.64 [R1+0x2d8], R78 ;  /* 0x0002d84e01007387 */ /* 0x0003e80000100a00 */
[----:B------:R-:W-:Y:S04]  /*c560*/  STL.64 [R1+0x398], R44 ;  /* 0x0003982c01007387 */ /* 0x000fe80000100a00 */
[----:B------:R-:W4:Y:S04]  /*c570*/  LDL R86, [R1+0x374] ;  /* 0x0003740001567983 */ /* 0x000f280000100800 */
[----:B------:R-:W4:Y:S04]  /*c580*/  LDL R87, [R1+0x378] ;  /* 0x0003780001577983 */ /* 0x000f280000100800 */
[----:B0-----:R-:W4:Y:S04]  /*c590*/  LDL R84, [R1+0x384] ;  /* 0x0003840001547983 */ /* 0x001f280000100800 */
[----:B------:R-:W4:Y:S04]  /*c5a0*/  LDL R85, [R1+0x388] ;  /* 0x0003880001557983 */ /* 0x000f280000100800 */
[----:B-1----:R-:W4:Y:S04]  /*c5b0*/  LDL R78, [R1+0x39c] ;  /* 0x00039c00014e7983 */ /* 0x002f280000100800 */
[----:B------:R-:W4:Y:S01]  /*c5c0*/  LDL R79, [R1+0x3a0] ;  /* 0x0003a000014f7983 */ /* 0x000f220000100800 */
        /* <DEDUP_REMOVED lines=25> */
[----:B------:R-:W-:Y:S01]  /*c760*/  FMUL.FTZ R30, R2, R30 ;  /* 0x0000001e021e7220 */ /* 0x000fe20000410000 */
[----:B------:R0:W-:Y:S04]  /*c770*/  STL.64 [R1+0x260], R168 ;  /* 0x000260a801007387 */ /* 0x0001e80000100a00 */
[----:B------:R1:W-:Y:S04]  /*c780*/  STL.64 [R1+0x2a0], R112 ;  /* 0x0002a07001007387 */ /* 0x0003e80000100a00 */
[----:B------:R1:W-:Y:S04]  /*c790*/  STL.64 [R1+0x2b0], R114 ;  /* 0x0002b07201007387 */ /* 0x0003e80000100a00 */
[----:B------:R-:W-:Y:S04]  /*c7a0*/  STL.64 [R1+0x390], R142 ;  /* 0x0003908e01007387 */ /* 0x000fe80000100a00 */
[----:B------:R-:W-:Y:S04]  /*c7b0*/  STL.64 [R1+0x298], R70 ;  /* 0x0002984601007387 */ /* 0x000fe80000100a00 */
[----:B------:R1:W-:Y:S04]  /*c7c0*/  STL.64 [R1+0x2b8], R82 ;  /* 0x0002b85201007387 */ /* 0x0003e80000100a00 */
[----:B------:R1:W-:Y:S04]  /*c7d0*/  STL.64 [R1+0x2c8], R80 ;  /* 0x0002c85001007387 */ /* 0x0003e80000100a00 */
[----:B------:R-:W-:Y:S04]  /*c7e0*/  STL.64 [R1+0x2e8], R60 ;  /* 0x0002e83c01007387 */ /* 0x000fe80000100a00 */
[----:B------:R1:W-:Y:S04]  /*c7f0*/  STL.64 [R1+0x2f8], R68 ;  /* 0x0002f84401007387 */ /* 0x0003e80000100a00 */
[----:B------:R3:W-:Y:S04]  /*c800*/  STL.64 [R1+0x308], R66 ;  /* 0x0003084201007387 */ /* 0x0007e80000100a00 */
[----:B------:R-:W-:Y:S04]  /*c810*/  STL.64 [R1+0x3a8], R36 ;  /* 0x0003a82401007387 */ /* 0x000fe80000100a00 */
[----:B------:R3:W-:Y:S04]  /*c820*/  STL.64 [R1+0x3d8], R46 ;  /* 0x0003d82e01007387 */ /* 0x0007e80000100a00 */
[----:B------:R3:W-:Y:S04]  /*c830*/  STL.64 [R1+0x418], R30 ;  /* 0x0004181e01007387 */ /* 0x0007e80000100a00 */
[----:B------:R-:W-:Y:S04]  /*c840*/  STL.128 [R1+0x5e50], R20 ;  /* 0x005e501401007387 */ /* 0x000fe80000100c00 */
[----:B------:R-:W-:Y:S04]  /*c850*/  STL.64 [R1+0x5e40], R18 ;  /* 0x005e401201007387 */ /* 0x000fe80000100a00 */
[----:B------:R-:W-:Y:S04]  /*c860*/  STL.128 [R1+0x5e30], R12 ;  /* 0x005e300c01007387 */ /* 0x000fe80000100c00 */
[----:B------:R-:W4:Y:S04]  /*c870*/  LDL R155, [R1+0x260] ;  /* 0x00026000019b7983 */ /* 0x000f280000100800 */
[----:B------:R-:W-:Y:S04]  /*c880*/  STL [R1+0x250], R151 ;  /* 0x0002509701007387 */ /* 0x000fe80000100800 */
[----:B------:R-:W-:Y:S04]  /*c890*/  STL [R1+0x254], R152 ;  /* 0x0002549801007387 */ /* 0x000fe80000100800 */
[----:B------:R-:W-:Y:S04]  /*c8a0*/  STL [R1+0x258], R153 ;  /* 0x0002589901007387 */ /* 0x000fe80000100800 */
[----:B------:R-:W-:Y:S04]  /*c8b0*/  STL [R1+0x25c], R154 ;  /* 0x00025c9a01007387 */ /* 0x000fe80000100800 */
[----:B------:R-:W4:Y:S04]  /*c8c0*/  LDL R166, [R1+0x264] ;  /* 0x0002640001a67983 */ /* 0x000f280000100800 */
[----:B------:R-:W4:Y:S04]  /*c8d0*/  LDL R167, [R1+0x268] ;  /* 0x0002680001a77983 */ /* 0x000f280000100800 */
[----:B0-----:R-:W4:Y:S04]  /*c8e0*/  LDL R168, [R1+0x26c] ;  /* 0x00026c0001a87983 */ /* 0x001f280000100800 */
[----:B--2---:R-:W-:Y:S04]  /*c8f0*/  STL.128 [R1+0x5ec0], R48 ;  /* 0x005ec03001007387 */ /* 0x004fe80000100c00 */
[----:B-1----:R-:W2:Y:S04]  /*c900*/  LDL R113, [R1+0x308] ;  /* 0x0003080001717983 */ /* 0x002ea80000100800 */
[----:B------:R-:W2:Y:S04]  /*c910*/  LDL R114, [R1+0x30c] ;  /* 0x00030c0001727983 */ /* 0x000ea80000100800 */
[----:B------:R-:W2:Y:S04]  /*c920*/  LDL R115, [R1+0x310] ;  /* 0x0003100001737983 */ /* 0x000ea80000100800 */
[----:B------:R0:W-:Y:S04]  /*c930*/  STL.128 [R1+0x5e80], R32 ;  /* 0x005e802001007387 */ /* 0x0001e80000100c00 */
        /* <DEDUP_REMOVED lines=9> */
[----:B---3--:R1:W-:Y:S04]  /*c9d0*/  STL.128 [R1+0x5e60], R24 ;  /* 0x005e601801007387 */ /* 0x0083e80000100c00 */
        /* <DEDUP_REMOVED lines=30> */
[----:B------:R-:W3:Y:S04]  /*cbc0*/  LDL.64 R8, [R1+0x88] ;  /* 0x0000880001087983 */ /* 0x000ee80000100a00 */
[----:B----4-:R4:W-:Y:S04]  /*cbd0*/  STL.128 [R1+0x5fb0], R108 ;  /* 0x005fb06c01007387 */ /* 0x0109e80000100c00 */
[----:B------:R4:W-:Y:S04]  /*cbe0*/  STL.128 [R1+0x5fa0], R104 ;  /* 0x005fa06801007387 */ /* 0x0009e80000100c00 */
[----:B------:R4:W-:Y:S04]  /*cbf0*/  STL.128 [R1+0x5f90], R100 ;  /* 0x005f906401007387 */ /* 0x0009e80000100c00 */
[----:B------:R4:W-:Y:S04]  /*cc00*/  STL.128 [R1+0x5f80], R96 ;  /* 0x005f806001007387 */ /* 0x0009e80000100c00 */
[----:B------:R4:W-:Y:S04]  /*cc10*/  STL.128 [R1+0x5f70], R92 ;  /* 0x005f705c01007387 */ /* 0x0009e80000100c00 */
[----:B------:R4:W-:Y:S04]  /*cc20*/  STL.128 [R1+0x5f60], R88 ;  /* 0x005f605801007387 */ /* 0x0009e80000100c00 */
[----:B0-----:R-:W3:Y:S04]  /*cc30*/  LDL.128 R32, [R1+0x250] ;  /* 0x0002500001207983 */ /* 0x001ee80000100c00 */
[----:B------:R-:W3:Y:S04]  /*cc40*/  LDL.LU.128 R48, [R1+0x5ec0] ;  /* 0x005ec00001307983 */ /* 0x000ee80000300c00 */
[----:B-1----:R-:W3:Y:S04]  /*cc50*/  LDL.LU.128 R24, [R1+0x5e60] ;  /* 0x005e600001187983 */ /* 0x002ee80000300c00 */
[----:B------:R-:W3:Y:S04]  /*cc60*/  LDL.LU.128 R20, [R1+0x5e50] ;  /* 0x005e500001147983 */ /* 0x000ee80000300c00 */
[----:B------:R-:W3:Y:S04]  /*cc70*/  LDL.LU.64 R18, [R1+0x5e40] ;  /* 0x005e400001127983 */ /* 0x000ee80000300a00 */
[----:B------:R-:W3:Y:S04]  /*cc80*/  LDL.LU.128 R12, [R1+0x5e30] ;  /* 0x005e3000010c7983 */ /* 0x000ee80000300c00 */
[----:B------:R0:W-:Y:S04]  /*cc90*/  STL.128 [R1+0x5f50], R84 ;  /* 0x005f505401007387 */ /* 0x0001e80000100c00 */
[----:B----4-:R-:W4:Y:S04]  /*cca0*/  LDL.LU.128 R108, [R1+0x5fb0] ;  /* 0x005fb000016c7983 */ /* 0x010f280000300c00 */
[----:B------:R-:W4:Y:S04]  /*ccb0*/  LDL.LU.128 R104, [R1+0x5fa0] ;  /* 0x005fa00001687983 */ /* 0x000f280000300c00 */
[----:B------:R-:W4:Y:S04]  /*ccc0*/  LDL.LU.128 R100, [R1+0x5f90] ;  /* 0x005f900001647983 */ /* 0x000f280000300c00 */
[----:B------:R-:W4:Y:S04]  /*ccd0*/  LDL.LU.128 R96, [R1+0x5f80] ;  /* 0x005f800001607983 */ /* 0x000f280000300c00 */
[----:B------:R-:W4:Y:S04]  /*cce0*/  LDL.LU.128 R92, [R1+0x5f70] ;  /* 0x005f7000015c7983 */ /* 0x000f280000300c00 */
[----:B------:R-:W4:Y:S04]  /*ccf0*/  LDL.LU.128 R88, [R1+0x5f60] ;  /* 0x005f600001587983 */ /* 0x000f280000300c00 */
[----:B------:R1:W-:Y:S04]  /*cd00*/  STL.128 [R1+0x5f30], R76 ;  /* 0x005f304c01007387 */ /* 0x0003e80000100c00 */
[----:B0-----:R-:W4:Y:S04]  /*cd10*/  LDL.LU.128 R84, [R1+0x5f50] ;  /* 0x005f500001547983 */ /* 0x001f280000300c00 */
[----:B------:R0:W-:Y:S04]  /*cd20*/  STL.128 [R1+0x5f20], R72 ;  /* 0x005f204801007387 */ /* 0x0001e80000100c00 */
[----:B------:R0:W-:Y:S04]  /*cd30*/  STL.64 [R1+0x5e18], R4 ;  /* 0x005e180401007387 */ /* 0x0001e80000100a00 */
[----:B-1----:R-:W4:Y:S04]  /*cd40*/  LDL.LU.128 R76, [R1+0x5f30] ;  /* 0x005f3000014c7983 */ /* 0x002f280000300c00 */
[----:B------:R-:W-:Y:S04]  /*cd50*/  STL [R1+0x260], R155 ;  /* 0x0002609b01007387 */ /* 0x000fe80000100800 */
[----:B------:R-:W4:Y:S04]  /*cd60*/  LDL R169, [R1+0x270] ;  /* 0x0002700001a97983 */ /* 0x000f280000100800 */
[----:B------:R-:W-:Y:S04]  /*cd70*/  STL [R1+0x264], R166 ;  /* 0x000264a601007387 */ /* 0x000fe80000100800 */
[----:B------:R-:W-:Y:S04]  /*cd80*/  STL [R1+0x268], R167 ;  /* 0x000268a701007387 */ /* 0x000fe80000100800 */
[----:B------:R-:W-:Y:S04]  /*cd90*/  STL [R1+0x26c], R168 ;  /* 0x00026ca801007387 */ /* 0x000fe80000100800 */
[----:B------:R-:W4:Y:S04]  /*cda0*/  LDL R170, [R1+0x274] ;  /* 0x0002740001aa7983 */ /* 0x000f280000100800 */
[----:B------:R-:W4:Y:S04]  /*cdb0*/  LDL R172, [R1+0x278] ;  /* 0x0002780001ac7983 */ /* 0x000f280000100800 */
[----:B------:R-:W4:Y:S04]  /*cdc0*/  LDL R173, [R1+0x27c] ;  /* 0x00027c0001ad7983 */ /* 0x000f280000100800 */
[----:B0-----:R-:W4:Y:S04]  /*cdd0*/  LDL.LU.128 R72, [R1+0x5f20] ;  /* 0x005f200001487983 */ /* 0x001f280000300c00 */
[----:B------:R-:W4:Y:S04]  /*cde0*/  LDL.LU.64 R4, [R1+0x5e18] ;  /* 0x005e180001047983 */ /* 0x000f280000300a00 */
[----:B--2---:R0:W-:Y:S01]  /*cdf0*/  STL.128 [R1+0x5fc0], R112 ;  /* 0x005fc07001007387 */ /* 0x0041e20000100c00 */
        /* <DEDUP_REMOVED lines=8> */
[----:B------:R-:W2:Y:S04]  /*ce80*/  LDL R174, [R1+0x280] ;  /* 0x0002800001ae7983 */ /* 0x000ea80000100800 */
[----:B------:R-:W2:Y:S04]  /*ce90*/  LDL R175, [R1+0x284] ;  /* 0x0002840001af7983 */ /* 0x000ea80000100800 */
[----:B------:R1:W-:Y:S04]  /*cea0*/  STL.128 [R1+0x5f40], R80 ;  /* 0x005f405001007387 */ /* 0x0003e80000100c00 */
[----:B0-----:R-:W2:Y:S04]  /*ceb0*/  LDL.LU.128 R112, [R1+0x5fc0] ;  /* 0x005fc00001707983 */ /* 0x001ea80000300c00 */
[----:B------:R-:W2:Y:S04]  /*cec0*/  LDL R176, [R1+0x288] ;  /* 0x0002880001b07983 */ /* 0x000ea80000100800 */
[----:B------:R-:W2:Y:S04]  /*ced0*/  LDL R143, [R1+0x28c] ;  /* 0x00028c00018f7983 */ /* 0x000ea80000100800 */
[----:B------:R0:W-:Y:S04]  /*cee0*/  STL.128 [R1+0x5f10], R68 ;  /* 0x005f104401007387 */ /* 0x0001e80000100c00 */
[----:B-1----:R-:W2:Y:S01]  /*cef0*/  LDL.LU.128 R80, [R1+0x5f40] ;  /* 0x005f400001507983 */ /* 0x002ea20000300c00 */
[C---:B------:R-:W-:Y:S01]  /*cf00*/  FMUL.FTZ R121, R3.reuse, R121 ;  /* 0x0000007903797220 */ /* 0x040fe20000410000 */
[----:B------:R-:W-:-:S02]  /*cf10*/  FMUL.FTZ R120, R3, R120 ;  /* 0x0000007803787220 */ /* 0x000fc40000410000 */
[----:B------:R-:W2:Y:S04]  /*cf20*/  LDL R144, [R1+0x290] ;  /* 0x0002900001907983 */ /* 0x000ea80000100800 */
[----:B------:R-:W2:Y:S04]  /*cf30*/  LDL R145, [R1+0x294] ;  /* 0x0002940001917983 */ /* 0x000ea80000100800 */
[----:B0-----:R-:W2:Y:S04]  /*cf40*/  LDL.LU.128 R68, [R1+0x5f10] ;  /* 0x005f100001447983 */ /* 0x001ea80000300c00 */
[----:B------:R-:W2:Y:S04]  /*cf50*/  LDL R146, [R1+0x298] ;  /* 0x0002980001927983 */ /* 0x000ea80000100800 */
[----:B------:R-:W2:Y:S04]  /*cf60*/  LDL R131, [R1+0x29c] ;  /* 0x00029c0001837983 */ /* 0x000ea80000100800 */
[----:B---3--:R0:W-:Y:S04]  /*cf70*/  STL.128 [R1+0x5f00], R64 ;  /* 0x005f004001007387 */ /* 0x0081e80000100c00 */
[----:B------:R-:W3:Y:S04]  /*cf80*/  LDL R132, [R1+0x2a0] ;  /* 0x0002a00001847983 */ /* 0x000ee80000100800 */
[----:B------:R-:W3:Y:S04]  /*cf90*/  LDL R133, [R1+0x2a4] ;  /* 0x0002a40001857983 */ /* 0x000ee80000100800 */
[----:B------:R1:W-:Y:S04]  /*cfa0*/  STL.128 [R1+0x5ef0], R60 ;  /* 0x005ef03c01007387 */ /* 0x0003e80000100c00 */
[----:B0-----:R-:W3:Y:S04]  /*cfb0*/  LDL.LU.128 R64, [R1+0x5f00] ;  /* 0x005f000001407983 */ /* 0x001ee80000300c00 */
[----:B------:R-:W3:Y:S04]  /*cfc0*/  LDL R134, [R1+0x2a8] ;  /* 0x0002a80001867983 */ /* 0x000ee80000100800 */
[----:B------:R0:W-:Y:S04]  /*cfd0*/  STL.128 [R1+0x5ee0], R56 ;  /* 0x005ee03801007387 */ /* 0x0001e80000100c00 */
[----:B-1----:R-:W3:Y:S04]  /*cfe0*/  LDL.LU.128 R60, [R1+0x5ef0] ;  /* 0x005ef000013c7983 */ /* 0x002ee80000300c00 */
[----:B------:R-:W3:Y:S04]  /*cff0*/  LDL R135, [R1+0x2ac] ;  /* 0x0002ac0001877983 */ /* 0x000ee80000100800 */
[----:B------:R-:W3:Y:S04]  /*d000*/  LDL R126, [R1+0x2dc] ;  /* 0x0002dc00017e7983 */ /* 0x000ee80000100800 */
[----:B------:R1:W-:Y:S04]  /*d010*/  STL.128 [R1+0x5ed0], R52 ;  /* 0x005ed03401007387 */ /* 0x0003e80000100c00 */
[----:B0-----:R-:W3:Y:S04]  /*d020*/  LDL.LU.128 R56, [R1+0x5ee0] ;  /* 0x005ee00001387983 */ /* 0x001ee80000300c00 */
[----:B------:R-:W3:Y:S04]  /*d030*/  LDL R136, [R1+0x2b0] ;  /* 0x0002b00001887983 */ /* 0x000ee80000100800 */
[----:B------:R-:W3:Y:S04]  /*d040*/  LDL R137, [R1+0x2b4] ;  /* 0x0002b40001897983 */ /* 0x000ee80000100800 */
[----:B------:R0:W-:Y:S04]  /*d050*/  STL.128 [R1+0x5eb0], R44 ;  /* 0x005eb02c01007387 */ /* 0x0001e80000100c00 */
[----:B-1----:R-:W3:Y:S04]  /*d060*/  LDL.LU.128 R52, [R1+0x5ed0] ;  /* 0x005ed00001347983 */ /* 0x002ee80000300c00 */
[----:B------:R-:W3:Y:S04]  /*d070*/  LDL R138, [R1+0x2b8] ;  /* 0x0002b800018a7983 */ /* 0x000ee80000100800 */
[----:B------:R-:W3:Y:S04]  /*d080*/  LDL R139, [R1+0x2bc] ;  /* 0x0002bc00018b7983 */ /* 0x000ee80000100800 */
[----:B0-----:R-:W3:Y:S04]  /*d090*/  LDL.LU.128 R44, [R1+0x5eb0] ;  /* 0x005eb000012c7983 */ /* 0x001ee80000300c00 */
[----:B------:R-:W3:Y:S04]  /*d0a0*/  LDL R142, [R1+0x2c8] ;  /* 0x0002c800018e7983 */ /* 0x000ee80000100800 */
[----:B------:R0:W-:Y:S04]  /*d0b0*/  STL.128 [R1+0x5ea0], R40 ;  /* 0x005ea02801007387 */ /* 0x0001e80000100c00 */
[----:B------:R-:W3:Y:S04]  /*d0c0*/  LDL R128, [R1+0x2cc] ;  /* 0x0002cc0001807983 */ /* 0x000ee80000100800 */
[----:B------:R1:W-:Y:S04]  /*d0d0*/  STL.128 [R1+0x5e90], R36 ;  /* 0x005e902401007387 */ /* 0x0003e80000100c00 */
[----:B------:R1:W-:Y:S04]  /*d0e0*/  STL.128 [R1+0x5e70], R28 ;  /* 0x005e701c01007387 */ /* 0x0003e80000100c00 */
[----:B------:R1:W-:Y:S04]  /*d0f0*/  STL.128 [R1+0x5e20], R8 ;  /* 0x005e200801007387 */ /* 0x0003e80000100c00 */
[----:B0-----:R-:W3:Y:S04]  /*d100*/  LDL.LU.128 R40, [R1+0x5ea0] ;  /* 0x005ea00001287983 */ /* 0x001ee80000300c00 */
[----:B-1----:R-:W3:Y:S04]  /*d110*/  LDL.LU.128 R36, [R1+0x5e90] ;  /* 0x005e900001247983 */ /* 0x002ee80000300c00 */
[----:B------:R-:W3:Y:S04]  /*d120*/  LDL.LU.128 R28, [R1+0x5e70] ;  /* 0x005e7000011c7983 */ /* 0x000ee80000300c00 */
[----:B------:R-:W3:Y:S04]  /*d130*/  LDL.LU.128 R8, [R1+0x5e20] ;  /* 0x005e200001087983 */ /* 0x000ee80000300c00 */
[----:B------:R-:W-:Y:S01]  /*d140*/  STL [R1+0x464], R33 ;  /* 0x0004642101007387 */ /* 0x000fe20000100800 */
[----:B------:R-:W-:-:S03]  /*d150*/  IMAD.MOV.U32 R152, RZ, RZ, R32 ;  /* 0x000000ffff987224 */ /* 0x000fc600078e0020 */
[----:B------:R0:W-:Y:S04]  /*d160*/  STL.64 [R1+0x468], R34 ;  /* 0x0004682201007387 */ /* 0x0001e80000100a00 */
[----:B------:R-:W-:Y:S04]  /*d170*/  STL.128 [R1+0x5ce0], R48 ;  /* 0x005ce03001007387 */ /* 0x000fe80000100c00 */
[----:B------:R-:W-:Y:S04]  /*d180*/  STL.128 [R1+0x5c80], R24 ;  /* 0x005c801801007387 */ /* 0x000fe80000100c00 */
[----:B------:R-:W-:Y:S04]  /*d190*/  STL.128 [R1+0x5c70], R20 ;  /* 0x005c701401007387 */ /* 0x000fe80000100c00 */
[----:B------:R-:W-:Y:S04]  /*d1a0*/  STL.64 [R1+0x5c60], R18 ;  /* 0x005c601201007387 */ /* 0x000fe80000100a00 */
[----:B------:R1:W-:Y:S04]  /*d1b0*/  STL.128 [R1+0x5c50], R12 ;  /* 0x005c500c01007387 */ /* 0x0003e80000100c00 */
[----:B0-----:R-:W3:Y:S04]  /*d1c0*/  LDL.LU.128 R32, [R1+0x5e80] ;  /* 0x005e800001207983 */ /* 0x001ee80000300c00 */
[----:B----4-:R0:W-:Y:S04]  /*d1d0*/  STL.128 [R1+0x5dd0], R108 ;  /* 0x005dd06c01007387 */ /* 0x0101e80000100c00 */
[----:B------:R4:W-:Y:S04]  /*d1e0*/  STL.128 [R1+0x5dc0], R104 ;  /* 0x005dc06801007387 */ /* 0x0009e80000100c00 */
[----:B------:R4:W-:Y:S04]  /*d1f0*/  STL.128 [R1+0x5db0], R100 ;  /* 0x005db06401007387 */ /* 0x0009e80000100c00 */
[----:B------:R4:W-:Y:S04]  /*d200*/  STL.128 [R1+0x5da0], R96 ;  /* 0x005da06001007387 */ /* 0x0009e80000100c00 */
[----:B------:R4:W-:Y:S04]  /*d210*/  STL.128 [R1+0x5d90], R92 ;  /* 0x005d905c01007387 */ /* 0x0009e80000100c00 */
[----:B------:R4:W-:Y:S04]  /*d220*/  STL.128 [R1+0x5d80], R88 ;  /* 0x005d805801007387 */ /* 0x0009e80000100c00 */
[----:B-1----:R-:W3:Y:S04]  /*d230*/  LDL.128 R12, [R1+0x260] ;  /* 0x00026000010c7983 */ /* 0x002ee80000100c00 */
[----:B------:R-:W3:Y:S04]  /*d240*/  LDL.LU.128 R48, [R1+0x5ce0] ;  /* 0x005ce00001307983 */ /* 0x000ee80000300c00 */
[----:B------:R-:W3:Y:S04]  /*d250*/  LDL.LU.128 R24, [R1+0x5c80] ;  /* 0x005c800001187983 */ /* 0x000ee80000300c00 */
[----:B------:R-:W3:Y:S04]  /*d260*/  LDL.LU.128 R20, [R1+0x5c70] ;  /* 0x005c700001147983 */ /* 0x000ee80000300c00 */
[----:B------:R-:W3:Y:S04]  /*d270*/  LDL.LU.64 R18, [R1+0x5c60] ;  /* 0x005c600001127983 */ /* 0x000ee80000300a00 */
[----:B------:R1:W-:Y:S04]  /*d280*/  STL.128 [R1+0x5d70], R84 ;  /* 0x005d705401007387 */ /* 0x0003e80000100c00 */
[----:B0-----:R-:W3:Y:S04]  /*d290*/  LDL.LU.128 R108, [R1+0x5dd0] ;  /* 0x005dd000016c7983 */ /* 0x001ee80000300c00 */
[----:B----4-:R-:W4:Y:S04]  /*d2a0*/  LDL.LU.128 R104, [R1+0x5dc0] ;  /* 0x005dc00001687983 */ /* 0x010f280000300c00 */
[----:B------:R-:W4:Y:S04]  /*d2b0*/  LDL.LU.128 R100, [R1+0x5db0] ;  /* 0x005db00001647983 */ /* 0x000f280000300c00 */
[----:B------:R-:W4:Y:S04]  /*d2c0*/  LDL.LU.128 R96, [R1+0x5da0] ;  /* 0x005da00001607983 */ /* 0x000f280000300c00 */
[----:B------:R-:W4:Y:S04]  /*d2d0*/  LDL.LU.128 R92, [R1+0x5d90] ;  /* 0x005d9000015c7983 */ /* 0x000f280000300c00 */
[----:B------:R-:W4:Y:S04]  /*d2e0*/  LDL.LU.128 R88, [R1+0x5d80] ;  /* 0x005d800001587983 */ /* 0x000f280000300c00 */
[----:B------:R0:W-:Y:S04]  /*d2f0*/  STL.128 [R1+0x5d50], R76 ;  /* 0x005d504c01007387 */ /* 0x0001e80000100c00 */
[----:B-1----:R-:W4:Y:S04]  /*d300*/  LDL.LU.128 R84, [R1+0x5d70] ;  /* 0x005d700001547983 */ /* 0x002f280000300c00 */
[----:B0-----:R-:W4:Y:S04]  /*d310*/  LDL.LU.128 R76, [R1+0x5d50] ;  /* 0x005d5000014c7983 */ /* 0x001f280000300c00 */
[----:B------:R-:W-:Y:S04]  /*d320*/  STL.64 [R1+0x2c0], R116 ;  /* 0x0002c07401007387 */ /* 0x000fe80000100a00 */
[----:B------:R0:W-:Y:S04]  /*d330*/  STL.64 [R1+0x2d0], R118 ;  /* 0x0002d07601007387 */ /* 0x0001e80000100a00 */
[----:B------:R-:W-:Y:S04]  /*d340*/  STL.64 [R1+0x2f0], R122 ;  /* 0x0002f07a01007387 */ /* 0x000fe80000100a00 */
[----:B------:R-:W-:Y:S04]  /*d350*/  STL.64 [R1+0x300], R124 ;  /* 0x0003007c01007387 */ /* 0x000fe80000100a00 */
[----:B------:R-:W-:Y:S04]  /*d360*/  STL [R1+0x270], R169 ;  /* 0x000270a901007387 */ /* 0x000fe80000100800 */
[----:B------:R-:W-:Y:S04]  /*d370*/  STL [R1+0x274], R170 ;  /* 0x000274aa01007387 */ /* 0x000fe80000100800 */
[----:B------:R-:W-:Y:S04]  /*d380*/  STL [R1+0x278], R172 ;  /* 0x000278ac01007387 */ /* 0x000fe80000100800 */
[----:B------:R-:W-:Y:S04]  /*d390*/  STL [R1+0x27c], R173 ;  /* 0x00027cad01007387 */ /* 0x000fe80000100800 */
[----:B--2---:R1:W-:Y:S04]  /*d3a0*/  STL.128 [R1+0x5de0], R112 ;  /* 0x005de07001007387 */ /* 0x0043e80000100c00 */
[----:B------:R2:W-:Y:S04]  /*d3b0*/  STL.128 [R1+0x5d60], R80 ;  /* 0x005d605001007387 */ /* 0x0005e80000100c00 */
[----:B------:R2:W-:Y:S04]  /*d3c0*/  STL.128 [R1+0x5d40], R72 ;  /* 0x005d404801007387 */ /* 0x0005e80000100c00 */
[----:B------:R2:W-:Y:S04]  /*d3d0*/  STL.128 [R1+0x5d30], R68 ;  /* 0x005d304401007387 */ /* 0x0005e80000100c00 */
[----:B------:R-:W-:Y:S04]  /*d3e0*/  STL.64 [R1+0x5c38], R4 ;  /* 0x005c380401007387 */ /* 0x000fe80000100a00 */
[----:B0-----:R-:W4:Y:S04]  /*d3f0*/  LDL R119, [R1+0x2f0] ;  /* 0x0002f00001777983 */ /* 0x001f280000100800 */
[----:B------:R-:W4:Y:S04]  /*d400*/  LDL R116, [R1+0x2fc] ;  /* 0x0002fc0001747983 */ /* 0x000f280000100800 */
[----:B------:R-:W4:Y:S04]  /*d410*/  LDL R117, [R1+0x300] ;  /* 0x0003000001757983 */ /* 0x000f280000100800 */
[----:B------:R-:W4:Y:S04]  /*d420*/  LDL R118, [R1+0x304] ;  /* 0x0003040001767983 */ /* 0x000f280000100800 */
[----:B---3--:R0:W-:Y:S04]  /*d430*/  STL.128 [R1+0x5d20], R64 ;  /* 0x005d204001007387 */ /* 0x0081e80000100c00 */
[----:B-1----:R-:W3:Y:S04]  /*d440*/  LDL.LU.128 R112, [R1+0x5de0] ;  /* 0x005de00001707983 */ /* 0x002ee80000300c00 */
[----:B--2---:R-:W2:Y:S04]  /*d450*/  LDL.LU.128 R80, [R1+0x5d60] ;  /* 0x005d600001507983 */ /* 0x004ea80000300c00 */
[----:B------:R1:W-:Y:S04]  /*d460*/  STL.128 [R1+0x5d10], R60 ;  /* 0x005d103c01007387 */ /* 0x0003e80000100c00 */
[----:B------:R-:W2:Y:S04]  /*d470*/  LDL.LU.128 R72, [R1+0x5d40] ;  /* 0x005d400001487983 */ /* 0x000ea80000300c00 */
[----:B------:R-:W2:Y:S04]  /*d480*/  LDL.LU.128 R68, [R1+0x5d30] ;  /* 0x005d300001447983 */ /* 0x000ea80000300c00 */
[----:B0-----:R-:W2:Y:S04]  /*d490*/  LDL.LU.128 R64, [R1+0x5d20] ;  /* 0x005d200001407983 */ /* 0x001ea80000300c00 */
[----:B------:R0:W-:Y:S04]  /*d4a0*/  STL.128 [R1+0x5d00], R56 ;  /* 0x005d003801007387 */ /* 0x0001e80000100c00 */
[----:B-1----:R-:W2:Y:S04]  /*d4b0*/  LDL.LU.128 R60, [R1+0x5d10] ;  /* 0x005d1000013c7983 */ /* 0x002ea80000300c00 */
[----:B------:R-:W2:Y:S04]  /*d4c0*/  LDL.LU.64 R4, [R1+0x5c38] ;  /* 0x005c380001047983 */ /* 0x000ea80000300a00 */
[----:B------:R-:W-:Y:S04]  /*d4d0*/  STL.64 [R1+0x2e0], R120 ;  /* 0x0002e07801007387 */ /* 0x000fe80000100a00 */
[----:B------:R1:W-:Y:S04]  /*d4e0*/  STL.128 [R1+0x5cf0], R52 ;  /* 0x005cf03401007387 */ /* 0x0003e80000100c00 */
[----:B0-----:R-:W2:Y:S04]  /*d4f0*/  LDL.LU.128 R56, [R1+0x5d00] ;  /* 0x005d000001387983 */ /* 0x001ea80000300c00 */
[----:B------:R-:W-:Y:S04]  /*d500*/  STL [R1+0x280], R174 ;  /* 0x000280ae01007387 */ /* 0x000fe80000100800 */
[----:B------:R0:W-:Y:S04]  /*d510*/  STL.128 [R1+0x5cd0], R44 ;  /* 0x005cd02c01007387 */ /* 0x0001e80000100c00 */
[----:B-1----:R-:W2:Y:S04]  /*d520*/  LDL.LU.128 R52, [R1+0x5cf0] ;  /* 0x005cf00001347983 */ /* 0x002ea80000300c00 */
[----:B------:R-:W-:Y:S04]  /*d530*/  STL [R1+0x284], R175 ;  /* 0x000284af01007387 */ /* 0x000fe80000100800 */
[----:B------:R-:W-:Y:S04]  /*d540*/  STL [R1+0x288], R176 ;  /* 0x000288b001007387 */ /* 0x000fe80000100800 */
[----:B0-----:R-:W2:Y:S04]  /*d550*/  LDL.LU.128 R44, [R1+0x5cd0] ;  /* 0x005cd000012c7983 */ /* 0x001ea80000300c00 */
[----:B------:R-:W-:Y:S04]  /*d560*/  STL [R1+0x28c], R143 ;  /* 0x00028c8f01007387 */ /* 0x000fe80000100800 */
[----:B------:R-:W2:Y:S04]  /*d570*/  LDL R122, [R1+0x2e4] ;  /* 0x0002e400017a7983 */ /* 0x000ea80000100800 */
[----:B------:R0:W-:Y:S04]  /*d580*/  STL.128 [R1+0x5cc0], R40 ;  /* 0x005cc02801007387 */ /* 0x0001e80000100c00 */
[----:B------:R1:W-:Y:S04]  /*d590*/  STL.128 [R1+0x5cb0], R36 ;  /* 0x005cb02401007387 */ /* 0x0003e80000100c00 */
[----:B------:R1:W-:Y:S04]  /*d5a0*/  STL.128 [R1+0x5c90], R28 ;  /* 0x005c901c01007387 */ /* 0x0003e80000100c00 */
[----:B------:R1:W-:Y:S04]  /*d5b0*/  STL.128 [R1+0x5c40], R8 ;  /* 0x005c400801007387 */ /* 0x0003e80000100c00 */
[----:B0-----:R-:W2:Y:S04]  /*d5c0*/  LDL.LU.128 R40, [R1+0x5cc0] ;  /* 0x005cc00001287983 */ /* 0x001ea80000300c00 */
[----:B-1----:R-:W2:Y:S04]  /*d5d0*/  LDL.LU.128 R36, [R1+0x5cb0] ;  /* 0x005cb00001247983 */ /* 0x002ea80000300c00 */
[----:B------:R-:W2:Y:S04]  /*d5e0*/  LDL.LU.128 R28, [R1+0x5c90] ;  /* 0x005c9000011c7983 */ /* 0x000ea80000300c00 */
[----:B------:R-:W2:Y:S04]  /*d5f0*/  LDL.LU.128 R8, [R1+0x5c40] ;  /* 0x005c400001087983 */ /* 0x000ea80000300c00 */
[----:B------:R-:W2:Y:S04]  /*d600*/  LDL R123, [R1+0x2e8] ;  /* 0x0002e800017b7983 */ /* 0x000ea80000100800 */
[----:B------:R-:W2:Y:S04]  /*d610*/  LDL R120, [R1+0x2f4] ;  /* 0x0002f40001787983 */ /* 0x000ea80000100800 */
[----:B------:R-:W2:Y:S04]  /*d620*/  LDL R121, [R1+0x2f8] ;  /* 0x0002f80001797983 */ /* 0x000ea80000100800 */
[----:B------:R-:W-:Y:S04]  /*d630*/  STL [R1+0x290], R144 ;  /* 0x0002909001007387 */ /* 0x000fe80000100800 */
[----:B------:R-:W-:Y:S04]  /*d640*/  STL [R1+0x294], R145 ;  /* 0x0002949101007387 */ /* 0x000fe80000100800 */
[----:B------:R0:W-:Y:S04]  /*d650*/  STL.128 [R1+0x5ca0], R32 ;  /* 0x005ca02001007387 */ /* 0x0001e80000100c00 */
[----:B------:R-:W-:Y:S04]  /*d660*/  STL [R1+0x298], R146 ;  /* 0x0002989201007387 */ /* 0x000fe80000100800 */
[----:B------:R-:W-:Y:S04]  /*d670*/  STL [R1+0x29c], R131 ;  /* 0x00029c8301007387 */ /* 0x000fe80000100800 */
[----:B------:R-:W2:Y:S04]  /*d680*/  LDL R125, [R1+0x2d8] ;  /* 0x0002d800017d7983 */ /* 0x000ea80000100800 */
[----:B0-----:R-:W2:Y:S04]  /*d690*/  LDL.LU.128 R32, [R1+0x5ca0] ;  /* 0x005ca00001207983 */ /* 0x001ea80000300c00 */
[----:B------:R-:W2:Y:S04]  /*d6a0*/  LDL R127, [R1+0x2e0] ;  /* 0x0002e000017f7983 */ /* 0x000ea80000100800 */
[----:B------:R-:W2:Y:S04]  /*d6b0*/  LDL R124, [R1+0x2ec] ;  /* 0x0002ec00017c7983 */ /* 0x000ea80000100800 */
[----:B------:R0:W-:Y:S04]  /*d6c0*/  STL.128 [R1+0x470], R12 ;  /* 0x0004700c01007387 */ /* 0x0001e80000100c00 */
[----:B------:R-:W-:Y:S04]  /*d6d0*/  STL.128 [R1+0x5b10], R48 ;  /* 0x005b103001007387 */ /* 0x000fe80000100c00 */
[----:B------:R-:W-:Y:S04]  /*d6e0*/  STL.128 [R1+0x5ab0], R24 ;  /* 0x005ab01801007387 */ /* 0x000fe80000100c00 */
[----:B------:R-:W-:Y:S04]  /*d6f0*/  STL.128 [R1+0x5aa0], R20 ;  /* 0x005aa01401007387 */ /* 0x000fe80000100c00 */
[----:B------:R1:W-:Y:S04]  /*d700*/  STL.64 [R1+0x5a90], R18 ;  /* 0x005a901201007387 */ /* 0x0003e80000100a00 */
[----:B0-----:R-:W2:Y:S04]  /*d710*/  LDL.LU.128 R12, [R1+0x5c50] ;  /* 0x005c5000010c7983 */ /* 0x001ea80000300c00 */
[----:B------:R0:W-:Y:S04]  /*d720*/  STL.128 [R1+0x5c00], R108 ;  /* 0x005c006c01007387 */ /* 0x0001e80000100c00 */
[----:B----4-:R4:W-:Y:S04]  /*d730*/  STL.128 [R1+0x5bf0], R104 ;  /* 0x005bf06801007387 */ /* 0x0109e80000100c00 */
[----:B------:R4:W-:Y:S04]  /*d740*/  STL.128 [R1+0x5be0], R100 ;  /* 0x005be06401007387 */ /* 0x0009e80000100c00 */
[----:B------:R4:W-:Y:S04]  /*d750*/  STL.128 [R1+0x5bd0], R96 ;  /* 0x005bd06001007387 */ /* 0x0009e80000100c00 */
[----:B------:R4:W-:Y:S04]  /*d760*/  STL.128 [R1+0x5bc0], R92 ;  /* 0x005bc05c01007387 */ /* 0x0009e80000100c00 */
[----:B------:R4:W-:Y:S04]  /*d770*/  STL.128 [R1+0x5bb0], R88 ;  /* 0x005bb05801007387 */ /* 0x0009e80000100c00 */
[----:B-1----:R-:W2:Y:S04]  /*d780*/  LDL.128 R16, [R1+0x270] ;  /* 0x0002700001107983 */ /* 0x002ea80000100c00 */
[----:B------:R-:W2:Y:S04]  /*d790*/  LDL.LU.128 R48, [R1+0x5b10] ;  /* 0x005b100001307983 */ /* 0x000ea80000300c00 */
[----:B------:R-:W2:Y:S04]  /*d7a0*/  LDL.LU.128 R24, [R1+0x5ab0] ;  /* 0x005ab00001187983 */ /* 0x000ea80000300c00 */
[----:B------:R-:W2:Y:S04]  /*d7b0*/  LDL.LU.128 R20, [R1+0x5aa0] ;  /* 0x005aa00001147983 */ /* 0x000ea80000300c00 */
[----:B------:R1:W-:Y:S04]  /*d7c0*/  STL.128 [R1+0x5ba0], R84 ;  /* 0x005ba05401007387 */ /* 0x0003e80000100c00 */
[----:B0-----:R-:W2:Y:S04]  /*d7d0*/  LDL.LU.128 R108, [R1+0x5c00] ;  /* 0x005c0000016c7983 */ /* 0x001ea80000300c00 */
[----:B----4-:R-:W4:Y:S04]  /*d7e0*/  LDL.LU.128 R104, [R1+0x5bf0] ;  /* 0x005bf00001687983 */ /* 0x010f280000300c00 */
[----:B------:R-:W4:Y:S04]  /*d7f0*/  LDL.LU.128 R100, [R1+0x5be0] ;  /* 0x005be00001647983 */ /* 0x000f280000300c00 */
[----:B------:R-:W4:Y:S04]  /*d800*/  LDL.LU.128 R96, [R1+0x5bd0] ;  /* 0x005bd00001607983 */ /* 0x000f280000300c00 */
[----:B------:R-:W4:Y:S04]  /*d810*/  LDL.LU.128 R92, [R1+0x5bc0] ;  /* 0x005bc000015c7983 */ /* 0x000f280000300c00 */
[----:B------:R-:W4:Y:S04]  /*d820*/  LDL.LU.128 R88, [R1+0x5bb0] ;  /* 0x005bb00001587983 */ /* 0x000f280000300c00 */
[----:B------:R0:W-:Y:S04]  /*d830*/  STL.128 [R1+0x5b80], R76 ;  /* 0x005b804c01007387 */ /* 0x0001e80000100c00 */
[----:B-1----:R-:W4:Y:S04]  /*d840*/  LDL.LU.128 R84, [R1+0x5ba0] ;  /* 0x005ba00001547983 */ /* 0x002f280000300c00 */
[----:B------:R-:W-:Y:S04]  /*d850*/  STL [R1+0x2a0], R132 ;  /* 0x0002a08401007387 */ /* 0x000fe80000100800 */
[----:B------:R-:W-:Y:S04]  /*d860*/  STL [R1+0x2a4], R133 ;  /* 0x0002a48501007387 */ /* 0x000fe80000100800 */
[----:B0-----:R-:W4:Y:S04]  /*d870*/  LDL.LU.128 R76, [R1+0x5b80] ;  /* 0x005b8000014c7983 */ /* 0x001f280000300c00 */
[----:B------:R-:W-:Y:S04]  /*d880*/  STL [R1+0x2a8], R134 ;  /* 0x0002a88601007387 */ /* 0x000fe80000100800 */
[----:B------:R-:W-:Y:S04]  /*d890*/  STL [R1+0x2ac], R135 ;  /* 0x0002ac8701007387 */ /* 0x000fe80000100800 */
[----:B------:R-:W-:Y:S04]  /*d8a0*/  STL [R1+0x2b0], R136 ;  /* 0x0002b08801007387 */ /* 0x000fe80000100800 */
[----:B------:R-:W-:Y:S04]  /*d8b0*/  STL [R1+0x2b4], R137 ;  /* 0x0002b48901007387 */ /* 0x000fe80000100800 */
[----:B------:R-:W-:Y:S04]  /*d8c0*/  STL [R1+0x2b8], R138 ;  /* 0x0002b88a01007387 */ /* 0x000fe80000100800 */
[----:B------:R0:W-:Y:S04]  /*d8d0*/  STL.128 [R1+0x5fd0], R116 ;  /* 0x005fd07401007387 */ /* 0x0001e80000100c00 */
[----:B------:R-:W-:Y:S04]  /*d8e0*/  STL [R1+0x2bc], R139 ;  /* 0x0002bc8b01007387 */ /* 0x000fe80000100800 */
[----:B---3--:R1:W-:Y:S04]  /*d8f0*/  STL.128 [R1+0x5c10], R112 ;  /* 0x005c107001007387 */ /* 0x0083e80000100c00 */
[----:B--2---:R2:W-:Y:S04]  /*d900*/  STL.128 [R1+0x5b90], R80 ;  /* 0x005b905001007387 */ /* 0x0045e80000100c00 */
[----:B0-----:R-:W3:Y:S04]  /*d910*/  LDL.LU.128 R116, [R1+0x5fd0] ;  /* 0x005fd00001747983 */ /* 0x001ee80000300c00 */
[----:B------:R0:W-:Y:S04]  /*d920*/  STL.128 [R1+0x5b70], R72 ;  /* 0x005b704801007387 */ /* 0x0001e80000100c00 */
[----:B------:R0:W-:Y:S04]  /*d930*/  STL.128 [R1+0x5b60], R68 ;  /* 0x005b604401007387 */ /* 0x0001e80000100c00 */
[----:B------:R0:W-:Y:S04]  /*d940*/  STL.128 [R1+0x5b50], R64 ;  /* 0x005b504001007387 */ /* 0x0001e80000100c00 */
[----:B-1----:R-:W3:Y:S04]  /*d950*/  LDL.LU.128 R112, [R1+0x5c10] ;  /* 0x005c100001707983 */ /* 0x002ee80000300c00 */
[----:B------:R1:W-:Y:S04]  /*d960*/  STL.128 [R1+0x5b40], R60 ;  /* 0x005b403c01007387 */ /* 0x0003e80000100c00 */
[----:B------:R-:W-:Y:S04]  /*d970*/  STL.64 [R1+0x5a60], R4 ;  /* 0x005a600401007387 */ /* 0x000fe80000100a00 */
[----:B--2---:R-:W2:Y:S04]  /*d980*/  LDL.LU.128 R80, [R1+0x5b90] ;  /* 0x005b900001507983 */ /* 0x004ea80000300c00 */
[----:B0-----:R-:W2:Y:S04]  /*d990*/  LDL.LU.128 R72, [R1+0x5b70] ;  /* 0x005b700001487983 */ /* 0x001ea80000300c00 */
[----:B------:R0:W-:Y:S04]  /*d9a0*/  STL.128 [R1+0x5b30], R56 ;  /* 0x005b303801007387 */ /* 0x0001e80000100c00 */
[----:B------:R-:W2:Y:S04]  /*d9b0*/  LDL.LU.128 R68, [R1+0x5b60] ;  /* 0x005b600001447983 */ /* 0x000ea80000300c00 */
[----:B------:R-:W2:Y:S04]  /*d9c0*/  LDL.LU.128 R64, [R1+0x5b50] ;  /* 0x005b500001407983 */ /* 0x000ea80000300c00 */
[----:B------:R0:W-:Y:S04]  /*d9d0*/  STL.128 [R1+0x5b20], R52 ;  /* 0x005b203401007387 */ /* 0x0001e80000100c00 */
[----:B-1----:R-:W2:Y:S04]  /*d9e0*/  LDL.LU.128 R60, [R1+0x5b40] ;  /* 0x005b4000013c7983 */ /* 0x002ea80000300c00 */
[----:B0-----:R-:W2:Y:S04]  /*d9f0*/  LDL.LU.128 R56, [R1+0x5b30] ;  /* 0x005b300001387983 */ /* 0x001ea80000300c00 */
[----:B------:R0:W-:Y:S04]  /*da00*/  STL.128 [R1+0x5b00], R44 ;  /* 0x005b002c01007387 */ /* 0x0001e80000100c00 */
[----:B------:R-:W2:Y:S04]  /*da10*/  LDL.LU.128 R52, [R1+0x5b20] ;  /* 0x005b200001347983 */ /* 0x000ea80000300c00 */
[----:B------:R-:W2:Y:S04]  /*da20*/  LDL.LU.64 R4, [R1+0x5a60] ;  /* 0x005a600001047983 */ /* 0x000ea80000300a00 */
[----:B------:R-:W2:Y:S04]  /*da30*/  LDL R140, [R1+0x2c0] ;  /* 0x0002c000018c7983 */ /* 0x000ea80000100800 */
[----:B0-----:R-:W2:Y:S04]  /*da40*/  LDL.LU.128 R44, [R1+0x5b00] ;  /* 0x005b0000012c7983 */ /* 0x001ea80000300c00 */
[----:B------:R-:W2:Y:S04]  /*da50*/  LDL R141, [R1+0x2c4] ;  /* 0x0002c400018d7983 */ /* 0x000ea80000100800 */
[----:B------:R-:W-:Y:S04]  /*da60*/  STL [R1+0x2c8], R142 ;  /* 0x0002c88e01007387 */ /* 0x000fe80000100800 */
        /* <DEDUP_REMOVED lines=8> */
[----:B------:R-:W-:Y:S04]  /*daf0*/  STL [R1+0x2cc], R128 ;  /* 0x0002cc8001007387 */ /* 0x000fe80000100800 */
[----:B------:R-:W2:Y:S04]  /*db00*/  LDL R129, [R1+0x2d0] ;  /* 0x0002d00001817983 */ /* 0x000ea80000100800 */
[----:B------:R-:W2:Y:S04]  /*db10*/  LDL R130, [R1+0x2d4] ;  /* 0x0002d40001827983 */ /* 0x000ea80000100800 */
[----:B------:R0:W-:Y:S04]  /*db20*/  STL.128 [R1+0x5ad0], R32 ;  /* 0x005ad02001007387 */ /* 0x0001e80000100c00 */
[----:B0-----:R-:W2:Y:S04]  /*db30*/  LDL.LU.128 R32, [R1+0x5ad0] ;  /* 0x005ad00001207983 */ /* 0x001ea80000300c00 */
[----:B------:R0:W-:Y:S04]  /*db40*/  STL.128 [R1+0x5a80], R12 ;  /* 0x005a800c01007387 */ /* 0x0001e80000100c00 */
[----:B0-----:R-:W2:Y:S04]  /*db50*/  LDL.LU.128 R12, [R1+0x5a80] ;  /* 0x005a8000010c7983 */ /* 0x001ea80000300c00 */
[----:B------:R0:W-:Y:S04]  /*db60*/  STL.128 [R1+0x480], R16 ;  /* 0x0004801001007387 */ /* 0x0001e80000100c00 */
[----:B------:R-:W-:Y:S04]  /*db70*/  STL.128 [R1+0x5940], R48 ;  /* 0x0059403001007387 */ /* 0x000fe80000100c00 */
[----:B------:R-:W-:Y:S04]  /*db80*/  STL.128 [R1+0x58e0], R24 ;  /* 0x0058e01801007387 */ /* 0x000fe80000100c00 */
[----:B------:R1:W-:Y:S04]  /*db90*/  STL.128 [R1+0x58d0], R20 ;  /* 0x0058d01401007387 */ /* 0x0003e80000100c00 */
[----:B0-----:R-:W2:Y:S04]  /*dba0*/  LDL.LU.64 R18, [R1+0x5a90] ;  /* 0x005a900001127983 */ /* 0x001ea80000300a00 */
        /* <DEDUP_REMOVED lines=19> */
[----:B------:R0:W-:Y:S04]  /*dce0*/  STL.128 [R1+0x5fe0], R120 ;  /* 0x005fe07801007387 */ /* 0x0001e80000100c00 */
[----:B---3--:R1:W-:Y:S04]  /*dcf0*/  STL.128 [R1+0x5df0], R116 ;  /* 0x005df07401007387 */ /* 0x0083e80000100c00 */
[----:B------:R3:W-:Y:S04]  /*dd00*/  STL.128 [R1+0x5a40], R112 ;  /* 0x005a407001007387 */ /* 0x0007e80000100c00 */
[----:B0-----:R-:W4:Y:S04]  /*dd10*/  LDL.LU.128 R120, [R1+0x5fe0] ;  /* 0x005fe00001787983 */ /* 0x001f280000300c00 */
[----:B-1----:R-:W4:Y:S04]  /*dd20*/  LDL.LU.128 R116, [R1+0x5df0] ;  /* 0x005df00001747983 */ /* 0x002f280000300c00 */
[----:B--2---:R0:W-:Y:S04]  /*dd30*/  STL.128 [R1+0x59c0], R80 ;  /* 0x0059c05001007387 */ /* 0x0041e80000100c00 */
[----:B------:R1:W-:Y:S04]  /*dd40*/  STL.128 [R1+0x59a0], R72 ;  /* 0x0059a04801007387 */ /* 0x0003e80000100c00 */
[----:B---3--:R-:W2:Y:S04]  /*dd50*/  LDL.LU.128 R112, [R1+0x5a40] ;  /* 0x005a400001707983 */ /* 0x008ea80000300c00 */
[----:B------:R3:W-:Y:S04]  /*dd60*/  STL.128 [R1+0x5990], R68 ;  /* 0x0059904401007387 */ /* 0x0007e80000100c00 */
[----:B------:R3:W-:Y:S04]  /*dd70*/  STL.128 [R1+0x5980], R64 ;  /* 0x0059804001007387 */ /* 0x0007e80000100c00 */
[----:B0-----:R-:W2:Y:S04]  /*dd80*/  LDL.LU.128 R80, [R1+0x59c0] ;  /* 0x0059c00001507983 */ /* 0x001ea80000300c00 */
[----:B------:R0:W-:Y:S04]  /*dd90*/  STL.128 [R1+0x5970], R60 ;  /* 0x0059703c01007387 */ /* 0x0001e80000100c00 */
[----:B------:R0:W-:Y:S04]  /*dda0*/  STL.128 [R1+0x5960], R56 ;  /* 0x0059603801007387 */ /* 0x0001e80000100c00 */
[----:B-1----:R-:W2:Y:S04]  /*ddb0*/  LDL.LU.128 R72, [R1+0x59a0] ;  /* 0x0059a00001487983 */ /* 0x002ea80000300c00 */
[----:B------:R1:W-:Y:S04]  /*ddc0*/  STL.128 [R1+0x5950], R52 ;  /* 0x0059503401007387 */ /* 0x0003e80000100c00 */
[----:B------:R-:W-:Y:S04]  /*ddd0*/  STL.64 [R1+0x5890], R4 ;  /* 0x0058900401007387 */ /* 0x000fe80000100a00 */
[----:B---3--:R-:W3:Y:S04]  /*dde0*/  LDL.LU.128 R68, [R1+0x5990] ;  /* 0x0059900001447983 */ /* 0x008ee80000300c00 */
[----:B------:R1:W-:Y:S04]  /*ddf0*/  STL.128 [R1+0x5930], R44 ;  /* 0x0059302c01007387 */ /* 0x0003e80000100c00 */
[----:B------:R-:W3:Y:S04]  /*de00*/  LDL.LU.128 R64, [R1+0x5980] ;  /* 0x0059800001407983 */ /* 0x000ee80000300c00 */
[----:B0-----:R-:W3:Y:S04]  /*de10*/  LDL.LU.128 R60, [R1+0x5970] ;  /* 0x00597000013c7983 */ /* 0x001ee80000300c00 */
[----:B------:R-:W3:Y:S04]  /*de20*/  LDL.LU.128 R56, [R1+0x5960] ;  /* 0x0059600001387983 */ /* 0x000ee80000300c00 */
[----:B-1----:R-:W3:Y:S04]  /*de30*/  LDL.LU.128 R52, [R1+0x5950] ;  /* 0x0059500001347983 */ /* 0x002ee80000300c00 */
[----:B------:R-:W3:Y:S04]  /*de40*/  LDL.LU.128 R44, [R1+0x5930] ;  /* 0x00593000012c7983 */ /* 0x000ee80000300c00 */
[----:B------:R-:W3:Y:S04]  /*de50*/  LDL.LU.64 R4, [R1+0x5890] ;  /* 0x0058900001047983 */ /* 0x000ee80000300a00 */
[----:B------:R0:W-:Y:S04]  /*de60*/  STL.128 [R1+0x5920], R40 ;  /* 0x0059202801007387 */ /* 0x0001e80000100c00 */
[----:B------:R1:W-:Y:S04]  /*de70*/  STL.128 [R1+0x5910], R36 ;  /* 0x0059102401007387 */ /* 0x0003e80000100c00 */
[----:B------:R1:W-:Y:S04]  /*de80*/  STL.128 [R1+0x58f0], R28 ;  /* 0x0058f01c01007387 */ /* 0x0003e80000100c00 */
[----:B------:R1:W-:Y:S04]  /*de90*/  STL.128 [R1+0x58a0], R8 ;  /* 0x0058a00801007387 */ /* 0x0003e80000100c00 */
[----:B0-----:R-:W3:Y:S04]  /*dea0*/  LDL.LU.128 R40, [R1+0x5920] ;  /* 0x0059200001287983 */ /* 0x001ee80000300c00 */
[----:B-1----:R-:W3:Y:S04]  /*deb0*/  LDL.LU.128 R36, [R1+0x5910] ;  /* 0x0059100001247983 */ /* 0x002ee80000300c00 */
[----:B------:R-:W3:Y:S04]  /*dec0*/  LDL.LU.128 R28, [R1+0x58f0] ;  /* 0x0058f000011c7983 */ /* 0x000ee80000300c00 */
[----:B------:R-:W3:Y:S04]  /*ded0*/  LDL.LU.128 R8, [R1+0x58a0] ;  /* 0x0058a00001087983 */ /* 0x000ee80000300c00 */
[----:B------:R0:W-:Y:S04]  /*dee0*/  STL.128 [R1+0x5900], R32 ;  /* 0x0059002001007387 */ /* 0x0001e80000100c00 */
[----:B0-----:R-:W3:Y:S04]  /*def0*/  LDL.LU.128 R32, [R1+0x5900] ;  /* 0x0059000001207983 */ /* 0x001ee80000300c00 */
[----:B------:R0:W-:Y:S04]  /*df00*/  STL.128 [R1+0x58b0], R12 ;  /* 0x0058b00c01007387 */ /* 0x0001e80000100c00 */
[----:B0-----:R-:W3:Y:S04]  /*df10*/  LDL.LU.128 R12, [R1+0x58b0] ;  /* 0x0058b000010c7983 */ /* 0x001ee80000300c00 */
[----:B------:R0:W-:Y:S04]  /*df20*/  STL.64 [R1+0x58c0], R18 ;  /* 0x0058c01201007387 */ /* 0x0001e80000100a00 */
[----:B0-----:R-:W3:Y:S04]  /*df30*/  LDL.LU.64 R18, [R1+0x58c0] ;  /* 0x0058c00001127983 */ /* 0x001ee80000300a00 */
[----:B------:R0:W-:Y:S04]  /*df40*/  STL.128 [R1+0x490], R20 ;  /* 0x0004901401007387 */ /* 0x0001e80000100c00 */
[----:B------:R-:W-:Y:S04]  /*df50*/  STL.128 [R1+0x5780], R48 ;  /* 0x0057803001007387 */ /* 0x000fe80000100c00 */
[----:B------:R1:W-:Y:S04]  /*df60*/  STL.128 [R1+0x5720], R24 ;  /* 0x0057201801007387 */ /* 0x0003e80000100c00 */
[----:B0-----:R-:W3:Y:S04]  /*df70*/  LDL.LU.128 R20, [R1+0x58d0] ;  /* 0x0058d00001147983 */ /* 0x001ee80000300c00 */
[----:B------:R0:W-:Y:S04]  /*df80*/  STL.128 [R1+0x5870], R108 ;  /* 0x0058706c01007387 */ /* 0x0001e80000100c00 */
[----:B----4-:R4:W-:Y:S04]  /*df90*/  STL.128 [R1+0x5860], R104 ;  /* 0x0058606801007387 */ /* 0x0109e80000100c00 */
[----:B------:R4:W-:Y:S04]  /*dfa0*/  STL.128 [R1+0x5850], R100 ;  /* 0x0058506401007387 */ /* 0x0009e80000100c00 */
[----:B------:R4:W-:Y:S04]  /*dfb0*/  STL.128 [R1+0x5840], R96 ;  /* 0x0058406001007387 */ /* 0x0009e80000100c00 */
[----:B------:R4:W-:Y:S04]  /*dfc0*/  STL.128 [R1+0x5830], R92 ;  /* 0x0058305c01007387 */ /* 0x0009e80000100c00 */
[----:B------:R4:W-:Y:S04]  /*dfd0*/  STL.128 [R1+0x5820], R88 ;  /* 0x0058205801007387 */ /* 0x0009e80000100c00 */
[----:B-1----:R-:W3:Y:S04]  /*dfe0*/  LDL.128 R24, [R1+0x290] ;  /* 0x0002900001187983 */ /* 0x002ee80000100c00 */
[----:B------:R-:W3:Y:S04]  /*dff0*/  LDL.LU.128 R48, [R1+0x5780] ;  /* 0x0057800001307983 */ /* 0x000ee80000300c00 */
        /* <DEDUP_REMOVED lines=11> */
[----:B------:R1:W-:Y:S04]  /*e0b0*/  STL.128 [R1+0x5e00], R120 ;  /* 0x005e007801007387 */ /* 0x0003e80000100c00 */
[----:B------:R1:W-:Y:S04]  /*e0c0*/  STL.128 [R1+0x5c20], R116 ;  /* 0x005c207401007387 */ /* 0x0003e80000100c00 */
[----:B--2---:R2:W-:Y:S04]  /*e0d0*/  STL.128 [R1+0x5880], R112 ;  /* 0x0058807001007387 */ /* 0x0045e80000100c00 */
[----:B------:R2:W-:Y:S04]  /*e0e0*/  STL.128 [R1+0x5800], R80 ;  /* 0x0058005001007387 */ /* 0x0005e80000100c00 */
[----:B------:R2:W-:Y:S04]  /*e0f0*/  STL.128 [R1+0x57e0], R72 ;  /* 0x0057e04801007387 */ /* 0x0005e80000100c00 */
[----:B0-----:R-:W4:Y:S04]  /*e100*/  LDL.LU.128 R124, [R1+0x5ff0] ;  /* 0x005ff000017c7983 */ /* 0x001f280000300c00 */
[----:B---3--:R0:W-:Y:S04]  /*e110*/  STL.128 [R1+0x57d0], R68 ;  /* 0x0057d04401007387 */ /* 0x0081e80000100c00 */
[----:B-1----:R-:W3:Y:S04]  /*e120*/  LDL.LU.128 R120, [R1+0x5e00] ;  /* 0x005e000001787983 */ /* 0x002ee80000300c00 */
[----:B------:R1:W-:Y:S04]  /*e130*/  STL.128 [R1+0x57c0], R64 ;  /* 0x0057c04001007387 */ /* 0x0003e80000100c00 */
[----:B------:R1:W-:Y:S04]  /*e140*/  STL.128 [R1+0x57b0], R60 ;  /* 0x0057b03c01007387 */ /* 0x0003e80000100c00 */
[----:B------:R1:W-:Y:S04]  /*e150*/  STL.128 [R1+0x57a0], R56 ;  /* 0x0057a03801007387 */ /* 0x0003e80000100c00 */
[----:B------:R1:W-:Y:S04]  /*e160*/  STL.128 [R1+0x5790], R52 ;  /* 0x0057903401007387 */ /* 0x0003e80000100c00 */
[----:B------:R1:W-:Y:S04]  /*e170*/  STL.128 [R1+0x5770], R44 ;  /* 0x0057702c01007387 */ /* 0x0003e80000100c00 */
[----:B------:R-:W-:Y:S04]  /*e180*/  STL.64 [R1+0x56d8], R4 ;  /* 0x0056d80401007387 */ /* 0x000fe80000100a00 */
[----:B------:R-:W3:Y:S04]  /*e190*/  LDL.LU.128 R116, [R1+0x5c20] ;  /* 0x005c200001747983 */ /* 0x000ee80000300c00 */
[----:B--2---:R-:W2:Y:S04]  /*e1a0*/  LDL.LU.128 R112, [R1+0x5880] ;  /* 0x0058800001707983 */ /* 0x004ea80000300c00 */
[----:B------:R-:W2:Y:S04]  /*e1b0*/  LDL.LU.128 R80, [R1+0x5800] ;  /* 0x0058000001507983 */ /* 0x000ea80000300c00 */
[----:B------:R-:W2:Y:S04]  /*e1c0*/  LDL.LU.128 R72, [R1+0x57e0] ;  /* 0x0057e00001487983 */ /* 0x000ea80000300c00 */
        /* <DEDUP_REMOVED lines=8> */
[----:B------:R-:W2:Y:S04]  /*e250*/  LDL.LU.128 R52, [R1+0x5790] ;  /* 0x0057900001347983 */ /* 0x000ea80000300c00 */
[----:B------:R-:W2:Y:S04]  /*e260*/  LDL.LU.128 R44, [R1+0x5770] ;  /* 0x00577000012c7983 */ /* 0x000ea80000300c00 */
[----:B------:R-:W2:Y:S04]  /*e270*/  LDL.LU.128 R40, [R1+0x5760] ;  /* 0x0057600001287983 */ /* 0x000ea80000300c00 */
[----:B------:R-:W2:Y:S04]  /*e280*/  LDL.LU.128 R36, [R1+0x5750] ;  /* 0x0057500001247983 */ /* 0x000ea80000300c00 */
[----:B------:R-:W2:Y:S04]  /*e290*/  LDL.LU.128 R28, [R1+0x5730] ;  /* 0x00573000011c7983 */ /* 0x000ea80000300c00 */
[----:B------:R0:W-:Y:S04]  /*e2a0*/  STL.128 [R1+0x5740], R32 ;  /* 0x0057402001007387 */ /* 0x0001e80000100c00 */
[----:B------:R-:W2:Y:S04]  /*e2b0*/  LDL.LU.128 R8, [R1+0x56e0] ;  /* 0x0056e00001087983 */ /* 0x000ea80000300c00 */
[----:B------:R-:W2:Y:S04]  /*e2c0*/  LDL.LU.64 R4, [R1+0x56d8] ;  /* 0x0056d80001047983 */ /* 0x000ea80000300a00 */
[----:B0-----:R-:W2:Y:S04]  /*e2d0*/  LDL.LU.128 R32, [R1+0x5740] ;  /* 0x0057400001207983 */ /* 0x001ea80000300c00 */
[----:B------:R0:W-:Y:S04]  /*e2e0*/  STL.128 [R1+0x56f0], R12 ;  /* 0x0056f00c01007387 */ /* 0x0001e80000100c00 */
[----:B0-----:R-:W2:Y:S04]  /*e2f0*/  LDL.LU.128 R12, [R1+0x56f0] ;  /* 0x0056f000010c7983 */ /* 0x001ea80000300c00 */
[----:B------:R0:W-:Y:S04]  /*e300*/  STL.64 [R1+0x5700], R18 ;  /* 0x0057001201007387 */ /* 0x0001e80000100a00 */
[----:B0-----:R-:W2:Y:S04]  /*e310*/  LDL.LU.64 R18, [R1+0x5700] ;  /* 0x0057000001127983 */ /* 0x001ea80000300a00 */
[----:B------:R0:W-:Y:S04]  /*e320*/  STL.128 [R1+0x5710], R20 ;  /* 0x0057101401007387 */ /* 0x0001e80000100c00 */
[----:B0-----:R-:W2:Y:S04]  /*e330*/  LDL.LU.128 R20, [R1+0x5710] ;  /* 0x0057100001147983 */ /* 0x001ea80000300c00 */
[----:B------:R0:W-:Y:S04]  /*e340*/  STL.128 [R1+0x4a0], R24 ;  /* 0x0004a01801007387 */ /* 0x0001e80000100c00 */
[----:B------:R1:W-:Y:S04]  /*e350*/  STL.128 [R1+0x55d0], R48 ;  /* 0x0055d03001007387 */ /* 0x0003e80000100c00 */
[----:B------:R1:W-:Y:S04]  /*e360*/  STL.128 [R1+0x56c0], R108 ;  /* 0x0056c06c01007387 */ /* 0x0003e80000100c00 */
[----:B0-----:R-:W2:Y:S04]  /*e370*/  LDL.LU.128 R24, [R1+0x5720] ;  /* 0x0057200001187983 */ /* 0x001ea80000300c00 */
[----:B----4-:R0:W-:Y:S04]  /*e380*/  STL.128 [R1+0x56b0], R104 ;  /* 0x0056b06801007387 */ /* 0x0101e80000100c00 */
[----:B------:R4:W-:Y:S04]  /*e390*/  STL.128 [R1+0x56a0], R100 ;  /* 0x0056a06401007387 */ /* 0x0009e80000100c00 */
[----:B------:R4:W-:Y:S04]  /*e3a0*/  STL.128 [R1+0x5690], R96 ;  /* 0x0056906001007387 */ /* 0x0009e80000100c00 */
[----:B------:R4:W-:Y:S04]  /*e3b0*/  STL.128 [R1+0x5680], R92 ;  /* 0x0056805c01007387 */ /* 0x0009e80000100c00 */
[----:B------:R4:W-:Y:S04]  /*e3c0*/  STL.128 [R1+0x5670], R88 ;  /* 0x0056705801007387 */ /* 0x0009e80000100c00 */
[----:B-1----:R-:W2:Y:S04]  /*e3d0*/  LDL.128 R48, [R1+0x2a0] ;  /* 0x0002a00001307983 */ /* 0x002ea80000100c00 */
[----:B------:R1:W-:Y:S04]  /*e3e0*/  STL.128 [R1+0x5660], R84 ;  /* 0x0056605401007387 */ /* 0x0003e80000100c00 */
[----:B------:R-:W2:Y:S04]  /*e3f0*/  LDL.LU.128 R108, [R1+0x56c0] ;  /* 0x0056c000016c7983 */ /* 0x000ea80000300c00 */
[----:B0-----:R-:W2:Y:S04]  /*e400*/  LDL.LU.128 R104, [R1+0x56b0] ;  /* 0x0056b00001687983 */ /* 0x001ea80000300c00 */
[----:B----4-:R-:W4:Y:S04]  /*e410*/  LDL.LU.128 R100, [R1+0x56a0] ;  /* 0x0056a00001647983 */ /* 0x010f280000300c00 */
[----:B------:R-:W4:Y:S04]  /*e420*/  LDL.LU.128 R96, [R1+0x5690] ;  /* 0x0056900001607983 */ /* 0x000f280000300c00 */
[----:B------:R-:W4:Y:S04]  /*e430*/  LDL.LU.128 R92, [R1+0x5680] ;  /* 0x00568000015c7983 */ /* 0x000f280000300c00 */
[----:B------:R-:W4:Y:S04]  /*e440*/  LDL.LU.128 R88, [R1+0x5670] ;  /* 0x0056700001587983 */ /* 0x000f280000300c00 */
[----:B------:R0:W-:Y:S04]  /*e450*/  STL.128 [R1+0x5640], R76 ;  /* 0x0056404c01007387 */ /* 0x0001e80000100c00 */
[----:B-1----:R-:W4:Y:S04]  /*e460*/  LDL.LU.128 R84, [R1+0x5660] ;  /* 0x0056600001547983 */ /* 0x002f280000300c00 */
[----:B0-----:R-:W4:Y:S04]  /*e470*/  LDL.LU.128 R76, [R1+0x5640] ;  /* 0x00564000014c7983 */ /* 0x001f280000300c00 */
[----:B------:R0:W-:Y:S04]  /*e480*/  STL [R1+0x5e10], R124 ;  /* 0x005e107c01007387 */ /* 0x0001e80000100800 */
[----:B---3--:R1:W-:Y:S04]  /*e490*/  STL.64 [R1+0x5c30], R120 ;  /* 0x005c307801007387 */ /* 0x0083e80000100a00 */
[----:B0-----:R-:W3:Y:S04]  /*e4a0*/  LDL.LU R124, [R1+0x5e10] ;  /* 0x005e1000017c7983 */ /* 0x001ee80000300800 */
[----:B-1----:R-:W3:Y:S04]  /*e4b0*/  LDL.LU.64 R120, [R1+0x5c30] ;  /* 0x005c300001787983 */ /* 0x002ee80000300a00 */
[----:B------:R0:W-:Y:S04]  /*e4c0*/  STL [R1+0x5a58], R118 ;  /* 0x005a587601007387 */ /* 0x0001e80000100800 */
[----:B------:R1:W-:Y:S04]  /*e4d0*/  STL.64 [R1+0x5a50], R116 ;  /* 0x005a507401007387 */ /* 0x0003e80000100a00 */
[----:B--2---:R2:W-:Y:S04]  /*e4e0*/  STL [R1+0x56d0], R112 ;  /* 0x0056d07001007387 */ /* 0x0045e80000100800 */
[----:B------:R2:W-:Y:S04]  /*e4f0*/  STL.128 [R1+0x5650], R80 ;  /* 0x0056505001007387 */ /* 0x0005e80000100c00 */
[----:B------:R2:W-:Y:S04]  /*e500*/  STL.128 [R1+0x5630], R72 ;  /* 0x0056304801007387 */ /* 0x0005e80000100c00 */
[----:B0-----:R-:W3:Y:S04]  /*e510*/  LDL.LU R118, [R1+0x5a58] ;  /* 0x005a580001767983 */ /* 0x001ee80000300800 */
[----:B-1----:R-:W3:Y:S04]  /*e520*/  LDL.LU.64 R116, [R1+0x5a50] ;  /* 0x005a500001747983 */ /* 0x002ee80000300a00 */
[----:B--2---:R-:W2:Y:S04]  /*e530*/  LDL.LU R112, [R1+0x56d0] ;  /* 0x0056d00001707983 */ /* 0x004ea80000300800 */
[----:B------:R0:W-:Y:S04]  /*e540*/  STL.128 [R1+0x5620], R68 ;  /* 0x0056204401007387 */ /* 0x0001e80000100c00 */
[----:B------:R1:W-:Y:S04]  /*e550*/  STL.128 [R1+0x5610], R64 ;  /* 0x0056104001007387 */ /* 0x0003e80000100c00 */
[----:B------:R1:W-:Y:S04]  /*e560*/  STL.128 [R1+0x5600], R60 ;  /* 0x0056003c01007387 */ /* 0x0003e80000100c00 */
[----:B------:R1:W-:Y:S04]  /*e570*/  STL.128 [R1+0x55f0], R56 ;  /* 0x0055f03801007387 */ /* 0x0003e80000100c00 */
[----:B------:R1:W-:Y:S04]  /*e580*/  STL.128 [R1+0x55e0], R52 ;  /* 0x0055e03401007387 */ /* 0x0003e80000100c00 */
[----:B------:R1:W-:Y:S04]  /*e590*/  STL.128 [R1+0x55c0], R44 ;  /* 0x0055c02c01007387 */ /* 0x0003e80000100c00 */
[----:B------:R1:W-:Y:S04]  /*e5a0*/  STL.128 [R1+0x55b0], R40 ;  /* 0x0055b02801007387 */ /* 0x0003e80000100c00 */
[----:B------:R1:W-:Y:S04]  /*e5b0*/  STL.128 [R1+0x55a0], R36 ;  /* 0x0055a02401007387 */ /* 0x0003e80000100c00 */
[----:B------:R-:W-:Y:S04]  /*e5c0*/  STL.128 [R1+0x5580], R28 ;  /* 0x0055801c01007387 */ /* 0x000fe80000100c00 */
[----:B------:R-:W2:Y:S04]  /*e5d0*/  LDL.LU.128 R80, [R1+0x5650] ;  /* 0x0056500001507983 */ /* 0x000ea80000300c00 */
[----:B------:R-:W-:Y:S04]  /*e5e0*/  STL.128 [R1+0x5530], R8 ;  /* 0x0055300801007387 */ /* 0x000fe80000100c00 */
[----:B------:R-:W-:Y:S04]  /*e5f0*/  STL.64 [R1+0x5528], R4 ;  /* 0x0055280401007387 */ /* 0x000fe80000100a00 */
[----:B------:R-:W2:Y:S04]  /*e600*/  LDL.LU.128 R72, [R1+0x5630] ;  /* 0x0056300001487983 */ /* 0x000ea80000300c00 */
        /* <DEDUP_REMOVED lines=8> */
[----:B------:R0:W-:Y:S04]  /*e690*/  STL.128 [R1+0x5540], R12 ;  /* 0x0055400c01007387 */ /* 0x0001e80000100c00 */
[----:B------:R-:W2:Y:S04]  /*e6a0*/  LDL.LU.128 R36, [R1+0x55a0] ;  /* 0x0055a00001247983 */ /* 0x000ea80000300c00 */
[----:B------:R-:W2:Y:S04]  /*e6b0*/  LDL.LU.128 R32, [R1+0x5590] ;  /* 0x0055900001207983 */ /* 0x000ea80000300c00 */
[----:B------:R-:W2:Y:S04]  /*e6c0*/  LDL.LU.128 R28, [R1+0x5580] ;  /* 0x00558000011c7983 */ /* 0x000ea80000300c00 */
[----:B0-----:R-:W2:Y:S04]  /*e6d0*/  LDL.LU.128 R12, [R1+0x5540] ;  /* 0x00554000010c7983 */ /* 0x001ea80000300c00 */
[----:B------:R0:W-:Y:S04]  /*e6e0*/  STL.64 [R1+0x5550], R18 ;  /* 0x0055501201007387 */ /* 0x0001e80000100a00 */
[----:B------:R-:W2:Y:S04]  /*e6f0*/  LDL.LU.128 R8, [R1+0x5530] ;  /* 0x0055300001087983 */ /* 0x000ea80000300c00 */
[----:B------:R-:W2:Y:S04]  /*e700*/  LDL.LU.64 R4, [R1+0x5528] ;  /* 0x0055280001047983 */ /* 0x000ea80000300a00 */
[----:B0-----:R-:W2:Y:S04]  /*e710*/  LDL.LU.64 R18, [R1+0x5550] ;  /* 0x0055500001127983 */ /* 0x001ea80000300a00 */
[----:B------:R0:W-:Y:S04]  /*e720*/  STL.128 [R1+0x5560], R20 ;  /* 0x0055601401007387 */ /* 0x0001e80000100c00 */
[----:B0-----:R-:W2:Y:S04]  /*e730*/  LDL.LU.128 R20, [R1+0x5560] ;  /* 0x0055600001147983 */ /* 0x001ea80000300c00 */
[----:B------:R0:W-:Y:S04]  /*e740*/  STL.128 [R1+0x5570], R24 ;  /* 0x0055701801007387 */ /* 0x0001e80000100c00 */
[----:B0-----:R-:W2:Y:S01]  /*e750*/  LDL.LU.128 R24, [R1+0x5570] ;  /* 0x0055700001187983 */ /* 0x001ea20000300c00 */
[----:B------:R-:W-:-:S03]  /*e760*/  IMAD.MOV.U32 R227, RZ, RZ, R50 ;  /* 0x000000ffffe37224 */ /* 0x000fc600078e0032 */
[----:B------:R0:W-:Y:S01]  /*e770*/  STL.64 [R1+0x4b0], R48 ;  /* 0x0004b03001007387 */ /* 0x0001e20000100a00 */
[----:B------:R-:W-:-:S03]  /*e780*/  IMAD.MOV.U32 R226, RZ, RZ, R51 ;  /* 0x000000ffffe27224 */ /* 0x000fc600078e0033 */
[----:B------:R-:W-:Y:S04]  /*e790*/  STL.64 [R1+0x5520], R108 ;  /* 0x0055206c01007387 */ /* 0x000fe80000100a00 */
[----:B------:R-:W-:Y:S04]  /*e7a0*/  STL.128 [R1+0x5510], R104 ;  /* 0x0055106801007387 */ /* 0x000fe80000100c00 */
[----:B0-----:R-:W2:Y:S04]  /*e7b0*/  LDL.LU.128 R48, [R1+0x55d0] ;  /* 0x0055d00001307983 */ /* 0x001ea80000300c00 */
[----:B----4-:R-:W-:Y:S04]  /*e7c0*/  STL.128 [R1+0x5500], R100 ;  /* 0x0055006401007387 */ /* 0x010fe80000100c00 */
[----:B------:R-:W-:Y:S04]  /*e7d0*/  STL.128 [R1+0x54f0], R96 ;  /* 0x0054f06001007387 */ /* 0x000fe80000100c00 */
[----:B------:R-:W-:Y:S04]  /*e7e0*/  STL.128 [R1+0x54e0], R92 ;  /* 0x0054e05c01007387 */ /* 0x000fe80000100c00 */
[----:B------:R-:W-:Y:S04]  /*e7f0*/  STL.128 [R1+0x54d0], R88 ;  /* 0x0054d05801007387 */ /* 0x000fe80000100c00 */
[----:B------:R0:W-:Y:S04]  /*e800*/  STL.128 [R1+0x54c0], R84 ;  /* 0x0054c05401007387 */ /* 0x0001e80000100c00 */
[----:B------:R-:W-:Y:S04]  /*e810*/  STL [R1+0x2c0], R140 ;  /* 0x0002c08c01007387 */ /* 0x000fe80000100800 */
[----:B------:R-:W-:Y:S04]  /*e820*/  STL [R1+0x2c4], R141 ;  /* 0x0002c48d01007387 */ /* 0x000fe80000100800 */
[----:B------:R1:W-:Y:S04]  /*e830*/  STL.128 [R1+0x54a0], R76 ;  /* 0x0054a04c01007387 */ /* 0x0003e80000100c00 */
[----:B0-----:R-:W4:Y:S04]  /*e840*/  LDL.LU.128 R84, [R1+0x54c0] ;  /* 0x0054c00001547983 */ /* 0x001f280000300c00 */
[----:B------:R-:W4:Y:S04]  /*e850*/  LDL.LU.128 R88, [R1+0x54d0] ;  /* 0x0054d00001587983 */ /* 0x000f280000300c00 */
[----:B------:R-:W-:Y:S04]  /*e860*/  STL [R1+0x2d0], R129 ;  /* 0x0002d08101007387 */ /* 0x000fe80000100800 */
[----:B-1----:R-:W4:Y:S04]  /*e870*/  LDL.LU.128 R76, [R1+0x54a0] ;  /* 0x0054a000014c7983 */ /* 0x002f280000300c00 */
[----:B------:R-:W-:Y:S04]  /*e880*/  STL [R1+0x2d4], R130 ;  /* 0x0002d48201007387 */ /* 0x000fe80000100800 */
[----:B------:R-:W-:Y:S04]  /*e890*/  STL [R1+0x2d8], R125 ;  /* 0x0002d87d01007387 */ /* 0x000fe80000100800 */
[----:B------:R-:W-:Y:S04]  /*e8a0*/  STL [R1+0x2dc], R126 ;  /* 0x0002dc7e01007387 */ /* 0x000fe80000100800 */
[----:B------:R-:W-:Y:S04]  /*e8b0*/  STL [R1+0x2e0], R127 ;  /* 0x0002e07f01007387 */ /* 0x000fe80000100800 */
[----:B------:R-:W-:Y:S04]  /*e8c0*/  STL [R1+0x2e4], R122 ;  /* 0x0002e47a01007387 */ /* 0x000fe80000100800 */
[----:B------:R-:W-:Y:S04]  /*e8d0*/  STL [R1+0x2e8], R123 ;  /* 0x0002e87b01007387 */ /* 0x000fe80000100800 */
[----:B---3--:R-:W-:Y:S04]  /*e8e0*/  STL [R1+0x2ec], R124 ;  /* 0x0002ec7c01007387 */ /* 0x008fe80000100800 */
[----:B------:R-:W3:Y:S04]  /*e8f0*/  LDL.LU.128 R92, [R1+0x54e0] ;  /* 0x0054e000015c7983 */ /* 0x000ee80000300c00 */
[----:B------:R-:W-:Y:S04]  /*e900*/  STL [R1+0x2f0], R119 ;  /* 0x0002f07701007387 */ /* 0x000fe80000100800 */
[----:B------:R-:W-:Y:S04]  /*e910*/  STL [R1+0x2f4], R120 ;  /* 0x0002f47801007387 */ /* 0x000fe80000100800 */
[----:B------:R-:W-:Y:S04]  /*e920*/  STL [R1+0x2f8], R121 ;  /* 0x0002f87901007387 */ /* 0x000fe80000100800 */
[----:B------:R-:W-:Y:S04]  /*e930*/  STL [R1+0x2fc], R116 ;  /* 0x0002fc7401007387 */ /* 0x000fe80000100800 */
[----:B------:R-:W-:Y:S04]  /*e940*/  STL [R1+0x310], R115 ;  /* 0x0003107301007387 */ /* 0x000fe80000100800 */
[----:B------:R-:W-:Y:S04]  /*e950*/  STL [R1+0x314], R110 ;  /* 0x0003146e01007387 */ /* 0x000fe80000100800 */
[----:B------:R-:W-:Y:S04]  /*e960*/  STL [R1+0x318], R111 ;  /* 0x0003186f01007387 */ /* 0x000fe80000100800 */
[----:B--2---:R-:W-:Y:S04]  /*e970*/  STL [R1+0x31c], R112 ;  /* 0x00031c7001007387 */ /* 0x004fe80000100800 */
[----:B------:R-:W2:Y:S04]  /*e980*/  LDL.LU.128 R96, [R1+0x54f0] ;  /* 0x0054f00001607983 */ /* 0x000ea80000300c00 */
[----:B------:R-:W-:Y:S04]  /*e990*/  STL [R1+0x300], R117 ;  /* 0x0003007501007387 */ /* 0x000fe80000100800 */
[----:B------:R-:W-:Y:S04]  /*e9a0*/  STL [R1+0x304], R118 ;  /* 0x0003047601007387 */ /* 0x000fe80000100800 */
[----:B------:R0:W-:Y:S04]  /*e9b0*/  STL.128 [R1+0x54b0], R80 ;  /* 0x0054b05001007387 */ /* 0x0001e80000100c00 */
[----:B------:R-:W-:Y:S04]  /*e9c0*/  STL [R1+0x308], R113 ;  /* 0x0003087101007387 */ /* 0x000fe80000100800 */
[----:B------:R-:W-:Y:S04]  /*e9d0*/  STL [R1+0x30c], R114 ;  /* 0x00030c7201007387 */ /* 0x000fe80000100800 */
[----:B------:R1:W-:Y:S04]  /*e9e0*/  STL.128 [R1+0x5490], R72 ;  /* 0x0054904801007387 */ /* 0x0003e80000100c00 */
[----:B0-----:R-:W3:Y:S04]  /*e9f0*/  LDL.LU.128 R80, [R1+0x54b0] ;  /* 0x0054b00001507983 */ /* 0x001ee80000300c00 */
[----:B------:R-:W2:Y:S04]  /*ea00*/  LDL.LU.128 R104, [R1+0x5510] ;  /* 0x0055100001687983 */ /* 0x000ea80000300c00 */
[----:B------:R-:W2:Y:S04]  /*ea10*/  LDL.LU.128 R100, [R1+0x5500] ;  /* 0x0055000001647983 */ /* 0x000ea80000300c00 */
[----:B-1----:R-:W2:Y:S04]  /*ea20*/  LDL.LU.128 R72, [R1+0x5490] ;  /* 0x0054900001487983 */ /* 0x002ea80000300c00 */
[----:B------:R-:W2:Y:S04]  /*ea30*/  LDL.LU.64 R108, [R1+0x5520] ;  /* 0x00552000016c7983 */ /* 0x000ea80000300a00 */
[----:B----4-:R0:W-:Y:S04]  /*ea40*/  STL.128 [R1+0x5300], R76 ;  /* 0x0053004c01007387 */ /* 0x0101e80000100c00 */
[----:B0-----:R-:W4:Y:S04]  /*ea50*/  LDL.LU.128 R76, [R1+0x5300] ;  /* 0x00530000014c7983 */ /* 0x001f280000300c00 */
[----:B------:R0:W-:Y:S04]  /*ea60*/  STL.128 [R1+0x5480], R68 ;  /* 0x0054804401007387 */ /* 0x0001e80000100c00 */
[----:B------:R1:W-:Y:S04]  /*ea70*/  STL.128 [R1+0x5470], R64 ;  /* 0x0054704001007387 */ /* 0x0003e80000100c00 */
[----:B------:R1:W-:Y:S04]  /*ea80*/  STL.128 [R1+0x5460], R60 ;  /* 0x0054603c01007387 */ /* 0x0003e80000100c00 */
[----:B------:R-:W-:Y:S04]  /*ea90*/  STL.128 [R1+0x5450], R56 ;  /* 0x0054503801007387 */ /* 0x000fe80000100c00 */
[----:B------:R1:W-:Y:S04]  /*eaa0*/  STL.128 [R1+0x5440], R52 ;  /* 0x0054403401007387 */ /* 0x0003e80000100c00 */
[----:B0-----:R-:W4:Y:S04]  /*eab0*/  LDL.LU.128 R68, [R1+0x5480] ;  /* 0x0054800001447983 */ /* 0x001f280000300c00 */
[----:B-1----:R-:W4:Y:S04]  /*eac0*/  LDL.LU.128 R64, [R1+0x5470] ;  /* 0x0054700001407983 */ /* 0x002f280000300c00 */
[----:B------:R-:W4:Y:S04]  /*ead0*/  LDL.LU.128 R60, [R1+0x5460] ;  /* 0x00546000013c7983 */ /* 0x000f280000300c00 */
[----:B------:R-:W4:Y:S04]  /*eae0*/  LDL.128 R52, [R1+0x2b0] ;  /* 0x0002b00001347983 */ /* 0x000f280000100c00 */
[----:B------:R-:W4:Y:S04]  /*eaf0*/  LDL.LU.128 R56, [R1+0x5450] ;  /* 0x0054500001387983 */ /* 0x000f280000300c00 */
[----:B---3--:R0:W-:Y:S04]  /*eb00*/  STL.128 [R1+0x5310], R80 ;  /* 0x0053105001007387 */ /* 0x0081e80000100c00 */
[----:B--2---:R1:W-:Y:S04]  /*eb10*/  STL.128 [R1+0x52f0], R72 ;  /* 0x0052f04801007387 */ /* 0x0043e80000100c00 */
[----:B0-----:R-:W2:Y:S04]  /*eb20*/  LDL.LU.128 R80, [R1+0x5310] ;  /* 0x0053100001507983 */ /* 0x001ea80000300c00 */
[----:B-1----:R-:W3:Y:S04]  /*eb30*/  LDL.LU.128 R72, [R1+0x52f0] ;  /* 0x0052f00001487983 */ /* 0x002ee80000300c00 */
[----:B----4-:R0:W-:Y:S04]  /*eb40*/  STL.128 [R1+0x5170], R76 ;  /* 0x0051704c01007387 */ /* 0x0101e80000100c00 */
[----:B0-----:R-:W4:Y:S04]  /*eb50*/  LDL.LU.128 R76, [R1+0x5170] ;  /* 0x00517000014c7983 */ /* 0x001f280000300c00 */
[----:B------:R0:W-:Y:S04]  /*eb60*/  STL.128 [R1+0x5430], R48 ;  /* 0x0054303001007387 */ /* 0x0001e80000100c00 */
[----:B------:R1:W-:Y:S04]  /*eb70*/  STL.128 [R1+0x5420], R44 ;  /* 0x0054202c01007387 */ /* 0x0003e80000100c00 */
[----:B------:R1:W-:Y:S04]  /*eb80*/  STL.128 [R1+0x5410], R40 ;  /* 0x0054102801007387 */ /* 0x0003e80000100c00 */
[----:B------:R1:W-:Y:S04]  /*eb90*/  STL.128 [R1+0x5400], R36 ;  /* 0x0054002401007387 */ /* 0x0003e80000100c00 */
[----:B------:R1:W-:Y:S01]  /*eba0*/  STL.128 [R1+0x53f0], R32 ;  /* 0x0053f02001007387 */ /* 0x0003e20000100c00 */
[----:B------:R-:W-:-:S02]  /*ebb0*/  IMAD.MOV.U32 R225, RZ, RZ, R52 ;  /* 0x000000ffffe17224 */ /* 0x000fc400078e0034 */
[----:B------:R-:W-:Y:S01]  /*ebc0*/  IMAD.MOV.U32 R224, RZ, RZ, R53 ;  /* 0x000000ffffe07224 */ /* 0x000fe200078e0035 */
[----:B------:R1:W-:Y:S01]  /*ebd0*/  STL.128 [R1+0x53e0], R28 ;  /* 0x0053e01c01007387 */ /* 0x0003e20000100c00 */
[----:B------:R-:W-:Y:S02]  /*ebe0*/  IMAD.MOV.U32 R223, RZ, RZ, R54 ;  /* 0x000000ffffdf7224 */ /* 0x000fe400078e0036 */
[----:B------:R-:W-:Y:S01]  /*ebf0*/  IMAD.MOV.U32 R222, RZ, RZ, R55 ;  /* 0x000000ffffde7224 */ /* 0x000fe200078e0037 */
[----:B------:R1:W-:Y:S04]  /*ec00*/  STL.128 [R1+0x53d0], R24 ;  /* 0x0053d01801007387 */ /* 0x0003e80000100c00 */
[----:B------:R1:W-:Y:S04]  /*ec10*/  STL.128 [R1+0x53c0], R20 ;  /* 0x0053c01401007387 */ /* 0x0003e80000100c00 */
[----:B------:R1:W-:Y:S04]  /*ec20*/  STL.64 [R1+0x53b0], R18 ;  /* 0x0053b01201007387 */ /* 0x0003e80000100a00 */
[----:B------:R2:W-:Y:S04]  /*ec30*/  STL.128 [R1+0x53a0], R12 ;  /* 0x0053a00c01007387 */ /* 0x0005e80000100c00 */
[----:B------:R2:W-:Y:S04]  /*ec40*/  STL.128 [R1+0x5390], R8 ;  /* 0x0053900801007387 */ /* 0x0005e80000100c00 */
[----:B------:R2:W-:Y:S04]  /*ec50*/  STL.64 [R1+0x5380], R4 ;  /* 0x0053800401007387 */ /* 0x0005e80000100a00 */
[----:B------:R-:W-:Y:S04]  /*ec60*/  STL.128 [R1+0x52e0], R68 ;  /* 0x0052e04401007387 */ /* 0x000fe80000100c00 */
[----:B------:R-:W-:Y:S04]  /*ec70*/  STL.128 [R1+0x52d0], R64 ;  /* 0x0052d04001007387 */ /* 0x000fe80000100c00 */
[----:B------:R-:W-:Y:S04]  /*ec80*/  STL.128 [R1+0x52c0], R60 ;  /* 0x0052c03c01007387 */ /* 0x000fe80000100c00 */
[----:B------:R3:W-:Y:S04]  /*ec90*/  STL.128 [R1+0x52b0], R56 ;  /* 0x0052b03801007387 */ /* 0x0007e80000100c00 */
[----:B------:R-:W4:Y:S04]  /*eca0*/  LDL.LU.128 R52, [R1+0x5440] ;  /* 0x0054400001347983 */ /* 0x000f280000300c00 */
[----:B0-----:R-:W4:Y:S04]  /*ecb0*/  LDL.LU.128 R48, [R1+0x5430] ;  /* 0x0054300001307983 */ /* 0x001f280000300c00 */
[----:B-1----:R-:W4:Y:S04]  /*ecc0*/  LDL.LU.128 R44, [R1+0x5420] ;  /* 0x00542000012c7983 */ /* 0x002f280000300c00 */
[----:B------:R-:W4:Y:S04]  /*ecd0*/  LDL.LU.128 R40, [R1+0x5410] ;  /* 0x0054100001287983 */ /* 0x000f280000300c00 */
[----:B------:R-:W4:Y:S04]  /*ece0*/  LDL.LU.128 R36, [R1+0x5400] ;  /* 0x0054000001247983 */ /* 0x000f280000300c00 */
[----:B------:R-:W4:Y:S04]  /*ecf0*/  LDL.LU.128 R32, [R1+0x53f0] ;  /* 0x0053f00001207983 */ /* 0x000f280000300c00 */
[----:B------:R-:W4:Y:S04]  /*ed00*/  LDL.LU.128 R28, [R1+0x53e0] ;  /* 0x0053e000011c7983 */ /* 0x000f280000300c00 */
[----:B------:R-:W4:Y:S04]  /*ed10*/  LDL.LU.128 R24, [R1+0x53d0] ;  /* 0x0053d00001187983 */ /* 0x000f280000300c00 */
[----:B------:R-:W4:Y:S04]  /*ed20*/  LDL.LU.128 R20, [R1+0x53c0] ;  /* 0x0053c00001147983 */ /* 0x000f280000300c00 */
[----:B------:R-:W4:Y:S04]  /*ed30*/  LDL.LU.64 R18, [R1+0x53b0] ;  /* 0x0053b00001127983 */ /* 0x000f280000300a00 */
[----:B--2---:R-:W2:Y:S04]  /*ed40*/  LDL.LU.128 R12, [R1+0x53a0] ;  /* 0x0053a000010c7983 */ /* 0x004ea80000300c00 */
[----:B------:R-:W2:Y:S04]  /*ed50*/  LDL.LU.128 R8, [R1+0x5390] ;  /* 0x0053900001087983 */ /* 0x000ea80000300c00 */
[----:B------:R-:W2:Y:S04]  /*ed60*/  LDL.LU.64 R4, [R1+0x5380] ;  /* 0x0053800001047983 */ /* 0x000ea80000300a00 */
[----:B------:R0:W-:Y:S04]  /*ed70*/  STL.128 [R1+0x5320], R84 ;  /* 0x0053205401007387 */ /* 0x0001e80000100c00 */
[----:B---3--:R-:W3:Y:S04]  /*ed80*/  LDL.128 R56, [R1+0x2c0] ;  /* 0x0002c00001387983 */ /* 0x008ee80000100c00 */
[----:B------:R-:W3:Y:S04]  /*ed90*/  LDL.LU.128 R68, [R1+0x52e0] ;  /* 0x0052e00001447983 */ /* 0x000ee80000300c00 */
[----:B------:R-:W3:Y:S04]  /*eda0*/  LDL.LU.128 R64, [R1+0x52d0] ;  /* 0x0052d00001407983 */ /* 0x000ee80000300c00 */
[----:B------:R-:W3:Y:S04]  /*edb0*/  LDL.LU.128 R60, [R1+0x52c0] ;  /* 0x0052c000013c7983 */ /* 0x000ee80000300c00 */
[----:B0-----:R-:W3:Y:S04]  /*edc0*/  LDL.LU.128 R84, [R1+0x5320] ;  /* 0x0053200001547983 */ /* 0x001ee80000300c00 */
[----:B------:R0:W-:Y:S04]  /*edd0*/  STL.128 [R1+0x5160], R72 ;  /* 0x0051604801007387 */ /* 0x0001e80000100c00 */
[----:B------:R1:W-:Y:S04]  /*ede0*/  STL.128 [R1+0x5180], R80 ;  /* 0x0051805001007387 */ /* 0x0003e80000100c00 */
[----:B0-----:R-:W3:Y:S04]  /*edf0*/  LDL.LU.128 R72, [R1+0x5160] ;  /* 0x0051600001487983 */ /* 0x001ee80000300c00 */
[----:B-1----:R-:W3:Y:S04]  /*ee00*/  LDL.LU.128 R80, [R1+0x5180] ;  /* 0x0051800001507983 */ /* 0x002ee80000300c00 */
[----:B----4-:R0:W-:Y:S04]  /*ee10*/  STL.128 [R1+0x4ff0], R76 ;  /* 0x004ff04c01007387 */ /* 0x0101e80000100c00 */
[----:B0-----:R-:W4:Y:S04]  /*ee20*/  LDL.LU.128 R76, [R1+0x4ff0] ;  /* 0x004ff000014c7983 */ /* 0x001f280000300c00 */
[----:B------:R0:W-:Y:S04]  /*ee30*/  STL.128 [R1+0x5330], R88 ;  /* 0x0053305801007387 */ /* 0x0001e80000100c00 */
[----:B0-----:R-:W4:Y:S04]  /*ee40*/  LDL.LU.128 R88, [R1+0x5330] ;  /* 0x0053300001587983 */ /* 0x001f280000300c00 */
        /* <DEDUP_REMOVED lines=9> */
[----:B------:R1:W-:Y:S04]  /*eee0*/  STL.64 [R1+0x5210], R18 ;  /* 0x0052101201007387 */ /* 0x0003e80000100a00 */
[----:B--2---:R2:W-:Y:S04]  /*eef0*/  STL.128 [R1+0x5200], R12 ;  /* 0x0052000c01007387 */ /* 0x0045e80000100c00 */
[----:B------:R2:W-:Y:S04]  /*ef00*/  STL.128 [R1+0x51f0], R8 ;  /* 0x0051f00801007387 */ /* 0x0005e80000100c00 */
[----:B------:R2:W-:Y:S04]  /*ef10*/  STL.64 [R1+0x51e0], R4 ;  /* 0x0051e00401007387 */ /* 0x0005e80000100a00 */
[----:B0-----:R-:W4:Y:S01]  /*ef20*/  LDL.LU.128 R52, [R1+0x52a0] ;  /* 0x0052a00001347983 */ /* 0x001f220000300c00 */
[----:B---3--:R-:W-:-:S03]  /*ef30*/  IMAD.MOV.U32 R221, RZ, RZ, R56 ;  /* 0x000000ffffdd7224 */ /* 0x008fc600078e0038 */
[----:B-1----:R-:W3:Y:S01]  /*ef40*/  LDL.LU.128 R48, [R1+0x5290] ;  /* 0x0052900001307983 */ /* 0x002ee20000300c00 */
[----:B------:R-:W-:Y:S02]  /*ef50*/  IMAD.MOV.U32 R220, RZ, RZ, R57 ;  /* 0x000000ffffdc7224 */ /* 0x000fe400078e0039 */
[----:B------:R-:W-:Y:S01]  /*ef60*/  IMAD.MOV.U32 R219, RZ, RZ, R58 ;  /* 0x000000ffffdb7224 */ /* 0x000fe200078e003a */
[----:B------:R-:W-:Y:S01]  /*ef70*/  STL.128 [R1+0x5150], R68 ;  /* 0x0051504401007387 */ /* 0x000fe20000100c00 */
[----:B------:R-:W-:-:S03]  /*ef80*/  IMAD.MOV.U32 R218, RZ, RZ, R59 ;  /* 0x000000ffffda7224 */ /* 0x000fc600078e003b */
[----:B------:R-:W-:Y:S04]  /*ef90*/  STL.128 [R1+0x5140], R64 ;  /* 0x0051404001007387 */ /* 0x000fe80000100c00 */
[----:B------:R0:W-:Y:S04]  /*efa0*/  STL.128 [R1+0x5130], R60 ;  /* 0x0051303c01007387 */ /* 0x0001e80000100c00 */
[----:B------:R-:W3:Y:S04]  /*efb0*/  LDL.LU.128 R56, [R1+0x52b0] ;  /* 0x0052b00001387983 */ /* 0x000ee80000300c00 */
[----:B------:R-:W3:Y:S04]  /*efc0*/  LDL.LU.128 R44, [R1+0x5280] ;  /* 0x00528000012c7983 */ /* 0x000ee80000300c00 */
[----:B------:R-:W3:Y:S04]  /*efd0*/  LDL.LU.128 R40, [R1+0x5270] ;  /* 0x0052700001287983 */ /* 0x000ee80000300c00 */
[----:B------:R-:W3:Y:S04]  /*efe0*/  LDL.LU.128 R36, [R1+0x5260] ;  /* 0x0052600001247983 */ /* 0x000ee80000300c00 */
[----:B------:R-:W3:Y:S04]  /*eff0*/  LDL.LU.128 R32, [R1+0x5250] ;  /* 0x0052500001207983 */ /* 0x000ee80000300c00 */
[----:B------:R-:W3:Y:S04]  /*f000*/  LDL.LU.128 R28, [R1+0x5240] ;  /* 0x00524000011c7983 */ /* 0x000ee80000300c00 */
[----:B------:R-:W3:Y:S04]  /*f010*/  LDL.LU.128 R24, [R1+0x5230] ;  /* 0x0052300001187983 */ /* 0x000ee80000300c00 */
[----:B------:R-:W3:Y:S04]  /*f020*/  LDL.LU.128 R20, [R1+0x5220] ;  /* 0x0052200001147983 */ /* 0x000ee80000300c00 */
[----:B------:R-:W3:Y:S04]  /*f030*/  LDL.LU.64 R18, [R1+0x5210] ;  /* 0x0052100001127983 */ /* 0x000ee80000300a00 */
[----:B--2---:R-:W2:Y:S04]  /*f040*/  LDL.LU.128 R12, [R1+0x5200] ;  /* 0x00520000010c7983 */ /* 0x004ea80000300c00 */
[----:B------:R-:W2:Y:S04]  /*f050*/  LDL.LU.128 R8, [R1+0x51f0] ;  /* 0x0051f00001087983 */ /* 0x000ea80000300c00 */
[----:B------:R-:W2:Y:S04]  /*f060*/  LDL.LU.64 R4, [R1+0x51e0] ;  /* 0x0051e00001047983 */ /* 0x000ea80000300a00 */
[----:B------:R1:W-:Y:S04]  /*f070*/  STL.128 [R1+0x5190], R84 ;  /* 0x0051905401007387 */ /* 0x0003e80000100c00 */
[----:B0-----:R-:W2:Y:S04]  /*f080*/  LDL.128 R60, [R1+0x2d0] ;  /* 0x0002d000013c7983 */ /* 0x001ea80000100c00 */
[----:B------:R-:W2:Y:S04]  /*f090*/  LDL.LU.128 R68, [R1+0x5150] ;  /* 0x0051500001447983 */ /* 0x000ea80000300c00 */
[----:B------:R-:W2:Y:S04]  /*f0a0*/  LDL.LU.128 R64, [R1+0x5140] ;  /* 0x0051400001407983 */ /* 0x000ea80000300c00 */
[----:B-1----:R-:W2:Y:S04]  /*f0b0*/  LDL.LU.128 R84, [R1+0x5190] ;  /* 0x0051900001547983 */ /* 0x002ea80000300c00 */
[----:B------:R0:W-:Y:S04]  /*f0c0*/  STL.128 [R1+0x4fe0], R72 ;  /* 0x004fe04801007387 */ /* 0x0001e80000100c00 */
[----:B------:R1:W-:Y:S04]  /*f0d0*/  STL.128 [R1+0x5000], R80 ;  /* 0x0050005001007387 */ /* 0x0003e80000100c00 */
[----:B0-----:R-:W2:Y:S04]  /*f0e0*/  LDL.LU.128 R72, [R1+0x4fe0] ;  /* 0x004fe00001487983 */ /* 0x001ea80000300c00 */
[----:B-1----:R-:W2:Y:S04]  /*f0f0*/  LDL.LU.128 R80, [R1+0x5000] ;  /* 0x0050000001507983 */ /* 0x002ea80000300c00 */
[----:B----4-:R0:W-:Y:S04]  /*f100*/  STL.128 [R1+0x4e80], R76 ;  /* 0x004e804c01007387 */ /* 0x0101e80000100c00 */
[----:B0-----:R-:W4:Y:S04]  /*f110*/  LDL.LU.128 R76, [R1+0x4e80] ;  /* 0x004e8000014c7983 */ /* 0x001f280000300c00 */
[----:B------:R0:W-:Y:S04]  /*f120*/  STL.128 [R1+0x51a0], R88 ;  /* 0x0051a05801007387 */ /* 0x0001e80000100c00 */
[----:B0-----:R-:W4:Y:S04]  /*f130*/  LDL.LU.128 R88, [R1+0x51a0] ;  /* 0x0051a00001587983 */ /* 0x001f280000300c00 */
[----:B------:R0:W-:Y:S04]  /*f140*/  STL.128 [R1+0x5110], R52 ;  /* 0x0051103401007387 */ /* 0x0001e80000100c00 */
[----:B---3--:R-:W-:Y:S04]  /*f150*/  STL.128 [R1+0x5100], R48 ;  /* 0x0051003001007387 */ /* 0x008fe80000100c00 */
[----:B0-----:R-:W3:Y:S04]  /*f160*/  LDL.LU.128 R52, [R1+0x5110] ;  /* 0x0051100001347983 */ /* 0x001ee80000300c00 */
        /* <DEDUP_REMOVED lines=12> */
[----:B0-----:R-:W3:Y:S01]  /*f230*/  LDL.LU.128 R56, [R1+0x5120] ;  /* 0x0051200001387983 */ /* 0x001ee20000300c00 */
[----:B------:R-:W-:-:S03]  /*f240*/  IMAD.MOV.U32 R217, RZ, RZ, R60 ;  /* 0x000000ffffd97224 */ /* 0x000fc600078e003c */
[----:B------:R-:W3:Y:S01]  /*f250*/  LDL.LU.128 R48, [R1+0x5100] ;  /* 0x0051000001307983 */ /* 0x000ee20000300c00 */
[----:B------:R-:W-:Y:S02]  /*f260*/  IMAD.MOV.U32 R216, RZ, RZ, R61 ;  /* 0x000000ffffd87224 */ /* 0x000fe400078e003d */
[----:B------:R-:W-:Y:S01]  /*f270*/  IMAD.MOV.U32 R195, RZ, RZ, R62 ;  /* 0x000000ffffc37224 */ /* 0x000fe200078e003e */
[----:B------:R-:W-:Y:S01]  /*f280*/  STL.128 [R1+0x4fd0], R68 ;  /* 0x004fd04401007387 */ /* 0x000fe20000100c00 */
[----:B------:R-:W-:-:S03]  /*f290*/  IMAD.MOV.U32 R194, RZ, RZ, R63 ;  /* 0x000000ffffc27224 */ /* 0x000fc600078e003f */
[----:B------:R0:W-:Y:S04]  /*f2a0*/  STL.128 [R1+0x4fc0], R64 ;  /* 0x004fc04001007387 */ /* 0x0001e80000100c00 */
[----:B------:R-:W3:Y:S04]  /*f2b0*/  LDL.LU.128 R60, [R1+0x5130] ;  /* 0x00513000013c7983 */ /* 0x000ee80000300c00 */
[----:B-1----:R-:W3:Y:S04]  /*f2c0*/  LDL.LU.128 R44, [R1+0x50f0] ;  /* 0x0050f000012c7983 */ /* 0x002ee80000300c00 */
        /* <DEDUP_REMOVED lines=13> */
[----:B------:R0:W-:Y:S04]  /*f3a0*/  STL.128 [R1+0x4e70], R72 ;  /* 0x004e704801007387 */ /* 0x0001e80000100c00 */
[----:B-1----:R-:W2:Y:S04]  /*f3b0*/  LDL.LU.128 R84, [R1+0x5010] ;  /* 0x0050100001547983 */ /* 0x002ea80000300c00 */
[----:B------:R1:W-:Y:S04]  /*f3c0*/  STL.128 [R1+0x4e90], R80 ;  /* 0x004e905001007387 */ /* 0x0003e80000100c00 */
[----:B0-----:R-:W2:Y:S04]  /*f3d0*/  LDL.LU.128 R72, [R1+0x4e70] ;  /* 0x004e700001487983 */ /* 0x001ea80000300c00 */
[----:B-1----:R-:W2:Y:S04]  /*f3e0*/  LDL.LU.128 R80, [R1+0x4e90] ;  /* 0x004e900001507983 */ /* 0x002ea80000300c00 */
[----:B----4-:R0:W-:Y:S04]  /*f3f0*/  STL.128 [R1+0x4d10], R76 ;  /* 0x004d104c01007387 */ /* 0x0101e80000100c00 */
[----:B0-----:R-:W4:Y:S04]  /*f400*/  LDL.LU.128 R76, [R1+0x4d10] ;  /* 0x004d1000014c7983 */ /* 0x001f280000300c00 */
[----:B------:R0:W-:Y:S04]  /*f410*/  STL.128 [R1+0x5340], R92 ;  /* 0x0053405c01007387 */ /* 0x0001e80000100c00 */
[----:B------:R1:W-:Y:S04]  /*f420*/  STL.128 [R1+0x5020], R88 ;  /* 0x0050205801007387 */ /* 0x0003e80000100c00 */
[----:B0-----:R-:W4:Y:S04]  /*f430*/  LDL.LU.128 R92, [R1+0x5340] ;  /* 0x00534000015c7983 */ /* 0x001f280000300c00 */
[----:B-1----:R-:W4:Y:S04]  /*f440*/  LDL.LU.128 R88, [R1+0x5020] ;  /* 0x0050200001587983 */ /* 0x002f280000300c00 */
[----:B---3--:R0:W-:Y:S04]  /*f450*/  STL.128 [R1+0x4f90], R52 ;  /* 0x004f903401007387 */ /* 0x0081e80000100c00 */
[----:B0-----:R-:W3:Y:S04]  /*f460*/  LDL.LU.128 R52, [R1+0x4f90] ;  /* 0x004f900001347983 */ /* 0x001ee80000300c00 */
[----:B------:R0:W-:Y:S04]  /*f470*/  STL.128 [R1+0x4fa0], R56 ;  /* 0x004fa03801007387 */ /* 0x0001e80000100c00 */
[----:B------:R-:W-:Y:S04]  /*f480*/  STL.128 [R1+0x4f80], R48 ;  /* 0x004f803001007387 */ /* 0x000fe80000100c00 */
        /* <DEDUP_REMOVED lines=14> */
[----:B------:R-:W-:-:S02]  /*f570*/  IMAD.MOV.U32 R193, RZ, RZ, R64 ;  /* 0x000000ffffc17224 */ /* 0x000fc400078e0040 */
[----:B------:R-:W-:Y:S01]  /*f580*/  IMAD.MOV.U32 R192, RZ, RZ, R65 ;  /* 0x000000ffffc07224 */ /* 0x000fe200078e0041 */
[----:B------:R-:W3:Y:S01]  /*f590*/  LDL.LU.128 R48, [R1+0x4f80] ;  /* 0x004f800001307983 */ /* 0x000ee20000300c00 */
[----:B------:R-:W-:Y:S02]  /*f5a0*/  IMAD.MOV.U32 R191, RZ, RZ, R66 ;  /* 0x000000ffffbf7224 */ /* 0x000fe400078e0042 */
[----:B------:R-:W-:Y:S01]  /*f5b0*/  IMAD.MOV.U32 R190, RZ, RZ, R67 ;  /* 0x000000ffffbe7224 */ /* 0x000fe200078e0043 */
        /* <DEDUP_REMOVED lines=15> */
[----:B------:R0:W-:Y:S04]  /*f6b0*/  STL.128 [R1+0x4d00], R72 ;  /* 0x004d004801007387 */ /* 0x0001e80000100c00 */
[----:B------:R0:W-:Y:S04]  /*f6c0*/  STL.128 [R1+0x4d20], R80 ;  /* 0x004d205001007387 */ /* 0x0001e80000100c00 */
[----:B-1----:R-:W2:Y:S04]  /*f6d0*/  LDL.LU.128 R84, [R1+0x4ea0] ;  /* 0x004ea00001547983 */ /* 0x002ea80000300c00 */
[----:B0-----:R-:W2:Y:S04]  /*f6e0*/  LDL.128 R72, [R1+0x300] ;  /* 0x0003000001487983 */ /* 0x001ea80000100c00 */
[----:B------:R-:W2:Y:S04]  /*f6f0*/  LDL.LU.128 R80, [R1+0x4d20] ;  /* 0x004d200001507983 */ /* 0x000ea80000300c00 */
[----:B----4-:R0:W-:Y:S04]  /*f700*/  STL.128 [R1+0x4bb0], R76 ;  /* 0x004bb04c01007387 */ /* 0x0101e80000100c00 */
[----:B0-----:R-:W4:Y:S04]  /*f710*/  LDL.128 R76, [R1+0x310] ;  /* 0x00031000014c7983 */ /* 0x001f280000100c00 */
[----:B------:R0:W-:Y:S04]  /*f720*/  STL.128 [R1+0x5350], R96 ;  /* 0x0053506001007387 */ /* 0x0001e80000100c00 */
[----:B------:R1:W-:Y:S04]  /*f730*/  STL.128 [R1+0x51b0], R92 ;  /* 0x0051b05c01007387 */ /* 0x0003e80000100c00 */
[----:B------:R1:W-:Y:S04]  /*f740*/  STL.128 [R1+0x4eb0], R88 ;  /* 0x004eb05801007387 */ /* 0x0003e80000100c00 */
[----:B------:R1:W-:Y:S04]  /*f750*/  STL.64 [R1+0x5370], R104 ;  /* 0x0053706801007387 */ /* 0x0003e80000100a00 */
[----:B0-----:R-:W4:Y:S04]  /*f760*/  LDL.LU.128 R96, [R1+0x5350] ;  /* 0x0053500001607983 */ /* 0x001f280000300c00 */
[----:B-1----:R-:W4:Y:S04]  /*f770*/  LDL.LU.128 R92, [R1+0x51b0] ;  /* 0x0051b000015c7983 */ /* 0x002f280000300c00 */
[----:B------:R-:W4:Y:S04]  /*f780*/  LDL.LU.128 R88, [R1+0x4eb0] ;  /* 0x004eb00001587983 */ /* 0x000f280000300c00 */
[----:B------:R-:W4:Y:S04]  /*f790*/  LDL.LU.64 R104, [R1+0x5370] ;  /* 0x0053700001687983 */ /* 0x000f280000300a00 */
[----:B------:R0:W-:Y:S04]  /*f7a0*/  STL.128 [R1+0x5360], R100 ;  /* 0x0053606401007387 */ /* 0x0001e80000100c00 */
[----:B0-----:R-:W4:Y:S04]  /*f7b0*/  LDL.LU.128 R100, [R1+0x5360] ;  /* 0x0053600001647983 */ /* 0x001f280000300c00 */
[----:B---3--:R0:W-:Y:S04]  /*f7c0*/  STL.128 [R1+0x4e20], R52 ;  /* 0x004e203401007387 */ /* 0x0081e80000100c00 */
[----:B0-----:R-:W3:Y:S04]  /*f7d0*/  LDL.LU.128 R52, [R1+0x4e20] ;  /* 0x004e200001347983 */ /* 0x001ee80000300c00 */
[----:B------:R0:W-:Y:S04]  /*f7e0*/  STL.128 [R1+0x4e30], R56 ;  /* 0x004e303801007387 */ /* 0x0001e80000100c00 */
[----:B0-----:R-:W3:Y:S04]  /*f7f0*/  LDL.LU.128 R56, [R1+0x4e30] ;  /* 0x004e300001387983 */ /* 0x001ee80000300c00 */
[----:B------:R-:W-:Y:S04]  /*f800*/  STL.128 [R1+0x4e40], R60 ;  /* 0x004e403c01007387 */ /* 0x000fe80000100c00 */
[----:B------:R-:W-:Y:S04]  /*f810*/  STL.128 [R1+0x4e10], R48 ;  /* 0x004e103001007387 */ /* 0x000fe80000100c00 */
        /* <DEDUP_REMOVED lines=17> */
[----:B------:R-:W3:Y:S01]  /*f930*/  LDL.LU.128 R48, [R1+0x4e10] ;  /* 0x004e100001307983 */ /* 0x000ee20000300c00 */
[----:B------:R-:W-:-:S03]  /*f940*/  IMAD.MOV.U32 R180, RZ, RZ, R71 ;  /* 0x000000ffffb47224 */ /* 0x000fc600078e0047 */
[----:B------:R-:W3:Y:S04]  /*f950*/  LDL.LU.128 R68, [R1+0x4e60] ;  /* 0x004e600001447983 */ /* 0x000ee80000300c00 */
[----:B-1----:R-:W3:Y:S04]  /*f960*/  LDL.LU.128 R44, [R1+0x4e00] ;  /* 0x004e0000012c7983 */ /* 0x002ee80000300c00 */
[----:B------:R-:W3:Y:S01]  /*f970*/  LDL.LU.128 R40, [R1+0x4df0] ;  /* 0x004df00001287983 */ /* 0x000ee20000300c00 */
[----:B------:R-:W-:-:S03]  /*f980*/  IMAD.MOV.U32 R176, RZ, RZ, R72 ;  /* 0x000000ffffb07224 */ /* 0x000fc600078e0048 */
[----:B------:R-:W3:Y:S01]  /*f990*/  LDL.LU.128 R36, [R1+0x4de0] ;  /* 0x004de00001247983 */ /* 0x000ee20000300c00 */
[----:B------:R-:W-:Y:S02]  /*f9a0*/  IMAD.MOV.U32 R175, RZ, RZ, R73 ;  /* 0x000000ffffaf7224 */ /* 0x000fe400078e0049 */
[----:B------:R-:W-:Y:S01]  /*f9b0*/  IMAD.MOV.U32 R174, RZ, RZ, R74 ;  /* 0x000000ffffae7224 */ /* 0x000fe200078e004a */
[----:B------:R-:W3:Y:S01]  /*f9c0*/  LDL.LU.128 R32, [R1+0x4dd0] ;  /* 0x004dd00001207983 */ /* 0x000ee20000300c00 */
[----:B------:R-:W-:-:S03]  /*f9d0*/  IMAD.MOV.U32 R173, RZ, RZ, R75 ;  /* 0x000000ffffad7224 */ /* 0x000fc600078e004b */
[----:B------:R-:W3:Y:S04]  /*f9e0*/  LDL.LU.128 R28, [R1+0x4dc0] ;  /* 0x004dc000011c7983 */ /* 0x000ee80000300c00 */
[----:B------:R-:W3:Y:S04]  /*f9f0*/  LDL.LU.128 R24, [R1+0x4db0] ;  /* 0x004db00001187983 */ /* 0x000ee80000300c00 */
[----:B------:R-:W3:Y:S04]  /*fa00*/  LDL.LU.128 R20, [R1+0x4da0] ;  /* 0x004da00001147983 */ /* 0x000ee80000300c00 */
[----:B------:R-:W3:Y:S01]  /*fa10*/  LDL.LU.64 R18, [R1+0x4d90] ;  /* 0x004d900001127983 */ /* 0x000ee20000300a00 */
[----:B----4-:R-:W-:-:S03]  /*fa20*/  IMAD.MOV.U32 R172, RZ, RZ, R76 ;  /* 0x000000ffffac7224 */ /* 0x010fc600078e004c */
[----:B--2---:R-:W2:Y:S01]  /*fa30*/  LDL.LU.128 R12, [R1+0x4d80] ;  /* 0x004d8000010c7983 */ /* 0x004ea20000300c00 */
[----:B------:R-:W-:Y:S02]  /*fa40*/  IMAD.MOV.U32 R171, RZ, RZ, R77 ;  /* 0x000000ffffab7224 */ /* 0x000fe400078e004d */
[----:B------:R-:W-:Y:S01]  /*fa50*/  IMAD.MOV.U32 R170, RZ, RZ, R78 ;  /* 0x000000ffffaa7224 */ /* 0x000fe200078e004e */
[----:B------:R-:W4:Y:S01]  /*fa60*/  LDL.LU.128 R8, [R1+0x4d70] ;  /* 0x004d700001087983 */ /* 0x000f220000300c00 */
[----:B------:R-:W-:-:S03]  /*fa70*/  IMAD.MOV.U32 R169, RZ, RZ, R79 ;  /* 0x000000ffffa97224 */ /* 0x000fc600078e004f */
[----:B------:R-:W4:Y:S04]  /*fa80*/  LDL.LU.64 R4, [R1+0x4d60] ;  /* 0x004d600001047983 */ /* 0x000f280000300a00 */
[----:B------:R0:W-:Y:S04]  /*fa90*/  STL.128 [R1+0x4d30], R84 ;  /* 0x004d305401007387 */ /* 0x0001e80000100c00 */
[----:B------:R-:W4:Y:S04]  /*faa0*/  LDL.LU.128 R76, [R1+0x4bb0] ;  /* 0x004bb000014c7983 */ /* 0x000f280000300c00 */
[----:B------:R-:W4:Y:S04]  /*fab0*/  LDL.LU.128 R72, [R1+0x4d00] ;  /* 0x004d000001487983 */ /* 0x000f280000300c00 */
[----:B------:R1:W-:Y:S04]  /*fac0*/  STL.128 [R1+0x4bc0], R80 ;  /* 0x004bc05001007387 */ /* 0x0003e80000100c00 */
[----:B0-----:R-:W4:Y:S04]  /*fad0*/  LDL.LU.128 R84, [R1+0x4d30] ;  /* 0x004d300001547983 */ /* 0x001f280000300c00 */
[----:B-1----:R-:W4:Y:S04]  /*fae0*/  LDL.LU.128 R80, [R1+0x4bc0] ;  /* 0x004bc00001507983 */ /* 0x002f280000300c00 */
[----:B------:R0:W-:Y:S04]  /*faf0*/  STL.128 [R1+0x51c0], R96 ;  /* 0x0051c06001007387 */ /* 0x0001e80000100c00 */
[----:B------:R1:W-:Y:S04]  /*fb00*/  STL.128 [R1+0x5030], R92 ;  /* 0x0050305c01007387 */ /* 0x0003e80000100c00 */
[----:B------:R1:W-:Y:S04]  /*fb10*/  STL.128 [R1+0x4d40], R88 ;  /* 0x004d405801007387 */ /* 0x0003e80000100c00 */
[----:B------:R-:W-:Y:S04]  /*fb20*/  STL [R1+0x320], R107 ;  /* 0x0003206b01007387 */ /* 0x000fe80000100800 */
[----:B------:R-:W-:Y:S04]  /*fb30*/  STL [R1+0x324], R108 ;  /* 0x0003246c01007387 */ /* 0x000fe80000100800 */
[----:B------:R-:W-:Y:S04]  /*fb40*/  STL [R1+0x328], R109 ;  /* 0x0003286d01007387 */ /* 0x000fe80000100800 */
[----:B------:R-:W-:Y:S04]  /*fb50*/  STL [R1+0x32c], R104 ;  /* 0x00032c6801007387 */ /* 0x000fe80000100800 */
[----:B0-----:R-:W4:Y:S04]  /*fb60*/  LDL.LU.128 R96, [R1+0x51c0] ;  /* 0x0051c00001607983 */ /* 0x001f280000300c00 */
[----:B-1----:R-:W4:Y:S04]  /*fb70*/  LDL.LU.128 R92, [R1+0x5030] ;  /* 0x00503000015c7983 */ /* 0x002f280000300c00 */
[----:B------:R-:W4:Y:S04]  /*fb80*/  LDL.LU.128 R88, [R1+0x4d40] ;  /* 0x004d400001587983 */ /* 0x000f280000300c00 */
[----:B------:R0:W-:Y:S04]  /*fb90*/  STL [R1+0x5378], R106 ;  /* 0x0053786a01007387 */ /* 0x0001e80000100800 */
[----:B------:R1:W-:Y:S04]  /*fba0*/  STL.128 [R1+0x51d0], R100 ;  /* 0x0051d06401007387 */ /* 0x0003e80000100c00 */
[----:B0-----:R-:W4:Y:S04]  /*fbb0*/  LDL.LU R106, [R1+0x5378] ;  /* 0x00537800016a7983 */ /* 0x001f280000300800 */
[----:B---3--:R0:W-:Y:S04]  /*fbc0*/  STL.128 [R1+0x4cb0], R52 ;  /* 0x004cb03401007387 */ /* 0x0081e80000100c00 */
[----:B-1----:R-:W3:Y:S04]  /*fbd0*/  LDL.LU.128 R100, [R1+0x51d0] ;  /* 0x0051d00001647983 */ /* 0x002ee80000300c00 */
[----:B0-----:R-:W3:Y:S04]  /*fbe0*/  LDL.LU.128 R52, [R1+0x4cb0] ;  /* 0x004cb00001347983 */ /* 0x001ee80000300c00 */
[----:B------:R0:W-:Y:S04]  /*fbf0*/  STL.128 [R1+0x4cc0], R56 ;  /* 0x004cc03801007387 */ /* 0x0001e80000100c00 */
[----:B0-----:R-:W3:Y:S04]  /*fc00*/  LDL.LU.128 R56, [R1+0x4cc0] ;  /* 0x004cc00001387983 */ /* 0x001ee80000300c00 */
[----:B------:R-:W-:Y:S04]  /*fc10*/  STL.128 [R1+0x4ce0], R64 ;  /* 0x004ce04001007387 */ /* 0x000fe80000100c00 */
        /* <DEDUP_REMOVED lines=12> */
[----:B----4-:R4:W-:Y:S04]  /*fce0*/  STL.128 [R1+0x4c00], R8 ;  /* 0x004c000801007387 */ /* 0x0109e80000100c00 */
[----:B------:R4:W-:Y:S04]  /*fcf0*/  STL.64 [R1+0x4bf0], R4 ;  /* 0x004bf00401007387 */ /* 0x0009e80000100a00 */
[----:B0-----:R-:W3:Y:S04]  /*fd00*/  LDL.LU.128 R68, [R1+0x4cf0] ;  /* 0x004cf00001447983 */ /* 0x001ee80000300c00 */
[----:B------:R-:W3:Y:S04]  /*fd10*/  LDL.LU.128 R64, [R1+0x4ce0] ;  /* 0x004ce00001407983 */ /* 0x000ee80000300c00 */
[----:B------:R-:W3:Y:S04]  /*fd20*/  LDL.LU.128 R60, [R1+0x4cd0] ;  /* 0x004cd000013c7983 */ /* 0x000ee80000300c00 */
        /* <DEDUP_REMOVED lines=10> */
[----:B----4-:R-:W4:Y:S04]  /*fdd0*/  LDL.LU.128 R8, [R1+0x4c00] ;  /* 0x004c000001087983 */ /* 0x010f280000300c00 */
[----:B------:R-:W4:Y:S04]  /*fde0*/  LDL.LU.64 R4, [R1+0x4bf0] ;  /* 0x004bf00001047983 */ /* 0x000f280000300a00 */
[----:B------:R0:W-:Y:S04]  /*fdf0*/  STL.128 [R1+0x4bd0], R84 ;  /* 0x004bd05401007387 */ /* 0x0001e80000100c00 */
[----:B------:R1:W-:Y:S04]  /*fe00*/  STL.128 [R1+0x4a60], R76 ;  /* 0x004a604c01007387 */ /* 0x0003e80000100c00 */
[----:B------:R1:W-:Y:S04]  /*fe10*/  STL.128 [R1+0x4ba0], R72 ;  /* 0x004ba04801007387 */ /* 0x0003e80000100c00 */
[----:B------:R1:W-:Y:S04]  /*fe20*/  STL.128 [R1+0x4a70], R80 ;  /* 0x004a705001007387 */ /* 0x0003e80000100c00 */
[----:B0-----:R-:W4:Y:S04]  /*fe30*/  LDL.LU.128 R84, [R1+0x4bd0] ;  /* 0x004bd00001547983 */ /* 0x001f280000300c00 */
[----:B-1----:R-:W4:Y:S04]  /*fe40*/  LDL.128 R76, [R1+0x320] ;  /* 0x00032000014c7983 */ /* 0x002f280000100c00 */
[----:B------:R-:W4:Y:S04]  /*fe50*/  LDL.LU.128 R72, [R1+0x4ba0] ;  /* 0x004ba00001487983 */ /* 0x000f280000300c00 */
[----:B------:R-:W4:Y:S04]  /*fe60*/  LDL.LU.128 R80, [R1+0x4a70] ;  /* 0x004a700001507983 */ /* 0x000f280000300c00 */
[----:B------:R0:W-:Y:S04]  /*fe70*/  STL.128 [R1+0x5040], R96 ;  /* 0x0050406001007387 */ /* 0x0001e80000100c00 */
[----:B------:R1:W-:Y:S04]  /*fe80*/  STL.128 [R1+0x4ec0], R92 ;  /* 0x004ec05c01007387 */ /* 0x0003e80000100c00 */
[----:B------:R1:W-:Y:S04]  /*fe90*/  STL.128 [R1+0x4be0], R88 ;  /* 0x004be05801007387 */ /* 0x0003e80000100c00 */
[----:B---3--:R3:W-:Y:S04]  /*fea0*/  STL.128 [R1+0x4b50], R52 ;  /* 0x004b503401007387 */ /* 0x0087e80000100c00 */
[----:B0-----:R-:W4:Y:S04]  /*feb0*/  LDL.LU.128 R96, [R1+0x5040] ;  /* 0x0050400001607983 */ /* 0x001f280000300c00 */
[----:B-1----:R-:W4:Y:S04]  /*fec0*/  LDL.LU.128 R92, [R1+0x4ec0] ;  /* 0x004ec000015c7983 */ /* 0x002f280000300c00 */
[----:B------:R-:W4:Y:S04]  /*fed0*/  LDL.LU.128 R88, [R1+0x4be0] ;  /* 0x004be00001587983 */ /* 0x000f280000300c00 */
[----:B---3--:R-:W3:Y:S04]  /*fee0*/  LDL.LU.128 R52, [R1+0x4b50] ;  /* 0x004b500001347983 */ /* 0x008ee80000300c00 */
[----:B------:R-:W-:Y:S04]  /*fef0*/  STL [R1+0x330], R105 ;  /* 0x0003306901007387 */ /* 0x000fe80000100800 */
[----:B------:R-:W-:Y:S04]  /*ff00*/  STL [R1+0x334], R106 ;  /* 0x0003346a01007387 */ /* 0x000fe80000100800 */
[----:B------:R-:W-:Y:S04]  /*ff10*/  STL [R1+0x338], R101 ;  /* 0x0003386501007387 */ /* 0x000fe80000100800 */
[----:B------:R-:W-:Y:S04]  /*ff20*/  STL [R1+0x33c], R102 ;  /* 0x00033c6601007387 */ /* 0x000fe80000100800 */
[----:B------:R0:W-:Y:S04]  /*ff30*/  STL.128 [R1+0x4b60], R56 ;  /* 0x004b603801007387 */ /* 0x0001e80000100c00 */
        /* <DEDUP_REMOVED lines=17> */
[----:B-1----:R-:W3:Y:S04]  /*10050*/  LDL.LU.128 R64, [R1+0x4b80] ;  /* 0x004b800001407983 */ /* 0x002ee80000300c00 */
[----:B------:R-:W3:Y:S04]  /*10060*/  LDL.LU.128 R60, [R1+0x4b70] ;  /* 0x004b7000013c7983 */ /* 0x000ee80000300c00 */
[----:B------:R-:W3:Y:S04]  /*10070*/  LDL.LU.128 R48, [R1+0x4b40] ;  /* 0x004b400001307983 */ /* 0x000ee80000300c00 */
[----:B------:R-:W3:Y:S04]  /*10080*/  LDL.LU.128 R44, [R1+0x4b30] ;  /* 0x004b3000012c7983 */ /* 0x000ee80000300c00 */
[----:B------:R-:W3:Y:S01]  /*10090*/  LDL.LU.128 R40, [R1+0x4b20] ;  /* 0x004b200001287983 */ /* 0x000ee20000300c00 */
[----:B------:R-:W-:-:S02]  /*100a0*/  IMAD.MOV.U32 R168, RZ, RZ, R76 ;  /* 0x000000ffffa87224 */ /* 0x000fc400078e004c */
[----:B------:R-:W-:Y:S01]  /*100b0*/  IMAD.MOV.U32 R167, RZ, RZ, R77 ;  /* 0x000000ffffa77224 */ /* 0x000fe200078e004d */
[----:B------:R-:W3:Y:S01]  /*100c0*/  LDL.LU.128 R36, [R1+0x4b10] ;  /* 0x004b100001247983 */ /* 0x000ee20000300c00 */
[----:B------:R-:W-:Y:S02]  /*100d0*/  IMAD.MOV.U32 R151, RZ, RZ, R78 ;  /* 0x000000ffff977224 */ /* 0x000fe400078e004e */
[----:B------:R-:W-:Y:S01]  /*100e0*/  IMAD.MOV.U32 R150, RZ, RZ, R79 ;  /* 0x000000ffff967224 */ /* 0x000fe200078e004f */
        /* <DEDUP_REMOVED lines=10> */
[----:B------:R-:W4:Y:S04]  /*10190*/  LDL.LU.128 R76, [R1+0x4a60] ;  /* 0x004a6000014c7983 */ /* 0x000f280000300c00 */
[----:B------:R1:W-:Y:S04]  /*101a0*/  STL.128 [R1+0x4930], R80 ;  /* 0x0049305001007387 */ /* 0x0003e80000100c00 */
[----:B0-----:R-:W4:Y:S04]  /*101b0*/  LDL.LU.128 R84, [R1+0x4a80] ;  /* 0x004a800001547983 */ /* 0x001f280000300c00 */
[----:B-1----:R-:W4:Y:S04]  /*101c0*/  LDL.LU.128 R72, [R1+0x4a50] ;  /* 0x004a500001487983 */ /* 0x002f280000300c00 */
[----:B------:R-:W4:Y:S04]  /*101d0*/  LDL.128 R80, [R1+0x330] ;  /* 0x0003300001507983 */ /* 0x000f280000100c00 */
[----:B------:R0:W-:Y:S04]  /*101e0*/  STL [R1+0x5050], R100 ;  /* 0x0050506401007387 */ /* 0x0001e80000100800 */
[----:B------:R1:W-:Y:S04]  /*101f0*/  STL.64 [R1+0x4ed0], R96 ;  /* 0x004ed06001007387 */ /* 0x0003e80000100a00 */
[----:B------:R1:W-:Y:S04]  /*10200*/  STL [R1+0x4d58], R94 ;  /* 0x004d585e01007387 */ /* 0x0003e80000100800 */
[----:B------:R1:W-:Y:S04]  /*10210*/  STL.64 [R1+0x4d50], R92 ;  /* 0x004d505c01007387 */ /* 0x0003e80000100a00 */
[----:B------:R1:W-:Y:S04]  /*10220*/  STL [R1+0x4a90], R88 ;  /* 0x004a905801007387 */ /* 0x0003e80000100800 */
[----:B---3--:R-:W-:Y:S04]  /*10230*/  STL.128 [R1+0x4a00], R52 ;  /* 0x004a003401007387 */ /* 0x008fe80000100c00 */
[----:B------:R3:W-:Y:S04]  /*10240*/  STL.128 [R1+0x4a10], R56 ;  /* 0x004a103801007387 */ /* 0x0007e80000100c00 */
[----:B0-----:R-:W4:Y:S04]  /*10250*/  LDL.LU R100, [R1+0x5050] ;  /* 0x0050500001647983 */ /* 0x001f280000300800 */
[----:B-1----:R-:W4:Y:S04]  /*10260*/  LDL.LU.64 R96, [R1+0x4ed0] ;  /* 0x004ed00001607983 */ /* 0x002f280000300a00 */
[----:B------:R-:W4:Y:S04]  /*10270*/  LDL.LU R94, [R1+0x4d58] ;  /* 0x004d5800015e7983 */ /* 0x000f280000300800 */
[----:B------:R-:W4:Y:S04]  /*10280*/  LDL.LU.64 R92, [R1+0x4d50] ;  /* 0x004d5000015c7983 */ /* 0x000f280000300a00 */
[----:B------:R-:W4:Y:S04]  /*10290*/  LDL.LU R88, [R1+0x4a90] ;  /* 0x004a900001587983 */ /* 0x000f280000300800 */
[----:B---3--:R-:W3:Y:S04]  /*102a0*/  LDL.LU.128 R56, [R1+0x4a10] ;  /* 0x004a100001387983 */ /* 0x008ee80000300c00 */
[----:B------:R-:W3:Y:S04]  /*102b0*/  LDL.LU.128 R52, [R1+0x4a00] ;  /* 0x004a000001347983 */ /* 0x000ee80000300c00 */
        /* <DEDUP_REMOVED lines=20> */
[----:B------:R-:W3:Y:S04]  /*10400*/  LDL.LU.128 R40, [R1+0x49d0] ;  /* 0x0049d00001287983 */ /* 0x000ee80000300c00 */
[----:B------:R-:W3:Y:S04]  /*10410*/  LDL.LU.128 R36, [R1+0x49c0] ;  /* 0x0049c00001247983 */ /* 0x000ee80000300c00 */
[----:B------:R-:W3:Y:S01]  /*10420*/  LDL.LU.128 R32, [R1+0x49b0] ;  /* 0x0049b00001207983 */ /* 0x000ee20000300c00 */
[----:B------:R-:W-:-:S03]  /*10430*/  IMAD.MOV.U32 R149, RZ, RZ, R80 ;  /* 0x000000ffff957224 */ /* 0x000fc600078e0050 */
[----:B------:R-:W3:Y:S01]  /*10440*/  LDL.LU.128 R28, [R1+0x49a0] ;  /* 0x0049a000011c7983 */ /* 0x000ee20000300c00 */
[----:B------:R-:W-:-:S03]  /*10450*/  IMAD.MOV.U32 R148, RZ, RZ, R81 ;  /* 0x000000ffff947224 */ /* 0x000fc600078e0051 */
[----:B------:R-:W3:Y:S04]  /*10460*/  LDL.LU.128 R24, [R1+0x4990] ;  /* 0x0049900001187983 */ /* 0x000ee80000300c00 */
[----:B------:R-:W3:Y:S04]  /*10470*/  LDL.LU.128 R20, [R1+0x4980] ;  /* 0x0049800001147983 */ /* 0x000ee80000300c00 */
[----:B------:R-:W3:Y:S04]  /*10480*/  LDL.LU.64 R18, [R1+0x4970] ;  /* 0x0049700001127983 */ /* 0x000ee80000300a00 */
[----:B--2---:R-:W2:Y:S04]  /*10490*/  LDL.LU.128 R12, [R1+0x4960] ;  /* 0x00496000010c7983 */ /* 0x004ea80000300c00 */
[----:B----4-:R-:W4:Y:S04]  /*104a0*/  LDL.LU.128 R8, [R1+0x4950] ;  /* 0x0049500001087983 */ /* 0x010f280000300c00 */
[----:B------:R-:W4:Y:S04]  /*104b0*/  LDL.LU.64 R4, [R1+0x4948] ;  /* 0x0049480001047983 */ /* 0x000f280000300a00 */
[----:B------:R-:W-:Y:S04]  /*104c0*/  STL.64 [R1+0x4940], R84 ;  /* 0x0049405401007387 */ /* 0x000fe80000100a00 */
[----:B------:R-:W-:Y:S04]  /*104d0*/  STL.128 [R1+0x4920], R76 ;  /* 0x0049204c01007387 */ /* 0x000fe80000100c00 */
[----:B------:R0:W-:Y:S04]  /*104e0*/  STL [R1+0x374], R86 ;  /* 0x0003745601007387 */ /* 0x0001e80000100800 */
[----:B------:R-:W-:Y:S04]  /*104f0*/  STL.128 [R1+0x4910], R72 ;  /* 0x0049104801007387 */ /* 0x000fe80000100c00 */
[----:B------:R1:W-:Y:S01]  /*10500*/  STL [R1+0x54c], R83 ;  /* 0x00054c5301007387 */ /* 0x0003e20000100800 */
[----:B0-----:R-:W-:-:S03]  /*10510*/  IMAD.MOV.U32 R86, RZ, RZ, R82 ;  /* 0x000000ffff567224 */ /* 0x001fc600078e0052 */
[----:B------:R0:W-:Y:S04]  /*10520*/  STL [R1+0x46f0], R152 ;  /* 0x0046f09801007387 */ /* 0x0001e80000100800 */
[----:B------:R-:W3:Y:S04]  /*10530*/  LDL.LU.64 R84, [R1+0x4940] ;  /* 0x0049400001547983 */ /* 0x000ee80000300a00 */
[----:B-1----:R-:W2:Y:S04]  /*10540*/  LDL.LU.128 R80, [R1+0x4930] ;  /* 0x0049300001507983 */ /* 0x002ea80000300c00 */
[----:B0-----:R-:W4:Y:S04]  /*10550*/  LDL.LU R152, [R1+0x46f0] ;  /* 0x0046f00001987983 */ /* 0x001f280000300800 */
[----:B------:R0:W-:Y:S04]  /*10560*/  STL.128 [R1+0x4700], R156 ;  /* 0x0047009c01007387 */ /* 0x0001e80000100c00 */
[----:B------:R-:W4:Y:S04]  /*10570*/  LDL.LU.128 R120, [R1+0x4a0] ;  /* 0x0004a00001787983 */ /* 0x000f280000300c00 */
[----:B------:R-:W4:Y:S04]  /*10580*/  LDL.LU.64 R124, [R1+0x4b0] ;  /* 0x0004b000017c7983 */ /* 0x000f280000300a00 */
[----:B------:R-:W-:Y:S04]  /*10590*/  STL [R1+0x340], R103 ;  /* 0x0003406701007387 */ /* 0x000fe80000100800 */
[----:B0-----:R-:W4:Y:S04]  /*105a0*/  LDL.LU.128 R156, [R1+0x4700] ;  /* 0x00470000019c7983 */ /* 0x001f280000300c00 */
        /* <DEDUP_REMOVED lines=15> */
[----:B------:R-:W-:Y:S04]  /*106a0*/  STL.128 [R1+0x4740], R172 ;  /* 0x004740ac01007387 */ /* 0x000fe80000100c00 */
[----:B------:R0:W-:Y:S04]  /*106b0*/  STL.128 [R1+0x4730], R168 ;  /* 0x004730a801007387 */ /* 0x0001e80000100c00 */
[----:B------:R-:W-:Y:S04]  /*106c0*/  STL [R1+0x4728], R167 ;  /* 0x004728a701007387 */ /* 0x000fe80000100800 */
[----:B------:R1:W-:Y:S04]  /*106d0*/  STL.64 [R1+0x4720], R164 ;  /* 0x004720a401007387 */ /* 0x0003e80000100a00 */
[----:B------:R-:W4:Y:S04]  /*106e0*/  LDL.LU.128 R76, [R1+0x4920] ;  /* 0x00492000014c7983 */ /* 0x000f280000300c00 */
[----:B0-----:R-:W4:Y:S04]  /*106f0*/  LDL.128 R168, [R1+0x350] ;  /* 0x0003500001a87983 */ /* 0x001f280000100c00 */
[----:B-1----:R-:W4:Y:S04]  /*10700*/  LDL.128 R164, [R1+0x340] ;  /* 0x0003400001a47983 */ /* 0x002f280000100c00 */
[----:B------:R-:W4:Y:S04]  /*10710*/  LDL.128 R172, [R1+0x360] ;  /* 0x0003600001ac7983 */ /* 0x000f280000100c00 */
[----:B------:R-:W4:Y:S04]  /*10720*/  LDL.128 R176, [R1+0x370] ;  /* 0x0003700001b07983 */ /* 0x000f280000100c00 */
[----:B------:R0:W-:Y:S04]  /*10730*/  STL.128 [R1+0x4710], R160 ;  /* 0x004710a001007387 */ /* 0x0001e80000100c00 */
[----:B------:R-:W4:Y:S04]  /*10740*/  LDL.LU.64 R114, [R1+0x488] ;  /* 0x0004880001727983 */ /* 0x000f280000300a00 */
[----:B------:R-:W4:Y:S04]  /*10750*/  LDL.LU.128 R116, [R1+0x490] ;  /* 0x0004900001747983 */ /* 0x000f280000300c00 */
[----:B------:R-:W4:Y:S04]  /*10760*/  LDL.LU R87, [R1+0x54c] ;  /* 0x00054c0001577983 */ /* 0x000f280000300800 */
[----:B0-----:R-:W4:Y:S04]  /*10770*/  LDL.LU.128 R160, [R1+0x4710] ;  /* 0x0047100001a07983 */ /* 0x001f280000300c00 */
[----:B------:R0:W-:Y:S04]  /*10780*/  STL.128 [R1+0x4760], R180 ;  /* 0x004760b401007387 */ /* 0x0001e80000100c00 */
[----:B------:R1:W-:Y:S04]  /*10790*/  STL.128 [R1+0x46e0], R148 ;  /* 0x0046e09401007387 */ /* 0x0003e80000100c00 */
[----:B------:R-:W4:Y:S04]  /*107a0*/  LDL.LU.128 R72, [R1+0x4910] ;  /* 0x0049100001487983 */ /* 0x000f280000300c00 */
[----:B0-----:R-:W4:Y:S04]  /*107b0*/  LDL.LU.128 R180, [R1+0x4760] ;  /* 0x0047600001b47983 */ /* 0x001f280000300c00 */
[----:B-1----:R-:W4:Y:S04]  /*107c0*/  LDL.LU.128 R148, [R1+0x46e0] ;  /* 0x0046e00001947983 */ /* 0x002f280000300c00 */
[----:B---3--:R-:W-:Y:S04]  /*107d0*/  STL [R1+0x384], R84 ;  /* 0x0003845401007387 */ /* 0x008fe80000100800 */
[----:B--2---:R-:W-:Y:S04]  /*107e0*/  STL [R1+0x380], R83 ;  /* 0x0003805301007387 */ /* 0x004fe80000100800 */
[----:B------:R-:W-:Y:S04]  /*107f0*/  STL [R1+0x388], R85 ;  /* 0x0003885501007387 */ /* 0x000fe80000100800 */
[----:B------:R-:W-:Y:S04]  /*10800*/  STL [R1+0x38c], R80 ;  /* 0x00038c5001007387 */ /* 0x000fe80000100800 */
[----:B----4-:R0:W-:Y:S04]  /*10810*/  STL [R1+0x4640], R152 ;  /* 0x0046409801007387 */ /* 0x0101e80000100800 */
[----:B0-----:R-:W2:Y:S04]  /*10820*/  LDL.128 R152, [R1+0x380] ;  /* 0x0003800001987983 */ /* 0x001ea80000100c00 */
[----:B------:R0:W-:Y:S04]  /*10830*/  STL.128 [R1+0x4900], R68 ;  /* 0x0049004401007387 */ /* 0x0001e80000100c00 */
[----:B------:R1:W-:Y:S04]  /*10840*/  STL.128 [R1+0x4650], R156 ;  /* 0x0046509c01007387 */ /* 0x0003e80000100c00 */
[----:B0-----:R-:W3:Y:S04]  /*10850*/  LDL.LU.128 R68, [R1+0x4900] ;  /* 0x0049000001447983 */ /* 0x001ee80000300c00 */
[----:B-1----:R-:W4:Y:S01]  /*10860*/  LDL.LU.128 R156, [R1+0x4650] ;  /* 0x00465000019c7983 */ /* 0x002f220000300c00 */
[----:B--2---:R-:W-:-:S03]  /*10870*/  IMAD.MOV.U32 R104, RZ, RZ, R152 ;  /* 0x000000ffff687224 */ /* 0x004fc600078e0098 */
[----:B------:R-:W2:Y:S01]  /*10880*/  LDL.LU R152, [R1+0x4640] ;  /* 0x0046400001987983 */ /* 0x000ea20000300800 */
[----:B------:R-:W-:Y:S02]  /*10890*/  IMAD.MOV.U32 R83, RZ, RZ, R125 ;  /* 0x000000ffff537224 */ /* 0x000fe400078e007d */
[----:B------:R-:W-:Y:S01]  /*108a0*/  IMAD.MOV.U32 R80, RZ, RZ, R122 ;  /* 0x000000ffff507224 */ /* 0x000fe200078e007a */
[----:B------:R0:W-:Y:S04]  /*108b0*/  STL [R1+0x390], R81 ;  /* 0x0003905101007387 */ /* 0x0001e80000100800 */
[----:B------:R1:W-:Y:S01]  /*108c0*/  STL [R1+0x394], R82 ;  /* 0x0003945201007387 */ /* 0x0003e20000100800 */
[----:B0-----:R-:W-:Y:S02]  /*108d0*/  IMAD.MOV.U32 R81, RZ, RZ, R121 ;  /* 0x000000ffff517224 */ /* 0x001fe400078e0079 */
[----:B-1----:R-:W-:Y:S01]  /*108e0*/  IMAD.MOV.U32 R82, RZ, RZ, R120 ;  /* 0x000000ffff527224 */ /* 0x002fe200078e0078 */
[----:B------:R0:W-:Y:S01]  /*108f0*/  STL.128 [R1+0x48f0], R64 ;  /* 0x0048f04001007387 */ /* 0x0001e20000100c00 */
[----:B------:R-:W-:-:S02]  /*10900*/  IMAD.MOV.U32 R88, RZ, RZ, R164 ;  /* 0x000000ffff587224 */ /* 0x000fc400078e00a4 */
[----:B------:R-:W-:Y:S01]  /*10910*/  IMAD.MOV.U32 R89, RZ, RZ, R165 ;  /* 0x000000ffff597224 */ /* 0x000fe200078e00a5 */
[----:B------:R1:W-:Y:S01]  /*10920*/  STL.128 [R1+0x45d0], R80 ;  /* 0x0045d05001007387 */ /* 0x0003e20000100c00 */
[----:B------:R-:W-:Y:S02]  /*10930*/  IMAD.MOV.U32 R91, RZ, RZ, R167 ;  /* 0x000000ffff5b7224 */ /* 0x000fe400078e00a7 */
[----:B------:R-:W-:Y:S01]  /*10940*/  IMAD.MOV.U32 R92, RZ, RZ, R168 ;  /* 0x000000ffff5c7224 */ /* 0x000fe200078e00a8 */
[----:B---3--:R-:W-:Y:S01]  /*10950*/  STL [R1+0x398], R71 ;  /* 0x0003984701007387 */ /* 0x008fe20000100800 */
[----:B------:R-:W-:Y:S02]  /*10960*/  IMAD.MOV.U32 R93, RZ, RZ, R169 ;  /* 0x000000ffff5d7224 */ /* 0x000fe400078e00a9 */
[----:B------:R-:W-:Y:S01]  /*10970*/  IMAD.MOV.U32 R94, RZ, RZ, R170 ;  /* 0x000000ffff5e7224 */ /* 0x000fe200078e00aa */
[----:B------:R-:W-:Y:S01]  /*10980*/  STL [R1+0x39c], R78 ;  /* 0x00039c4e01007387 */ /* 0x000fe20000100800 */
[----:B------:R-:W-:-:S02]  /*10990*/  IMAD.MOV.U32 R95, RZ, RZ, R171 ;  /* 0x000000ffff5f7224 */ /* 0x000fc400078e00ab */
[----:B------:R-:W-:Y:S01]  /*109a0*/  IMAD.MOV.U32 R96, RZ, RZ, R172 ;  /* 0x000000ffff607224 */ /* 0x000fe200078e00ac */
[----:B0-----:R-:W3:Y:S01]  /*109b0*/  LDL.LU.128 R64, [R1+0x48f0] ;  /* 0x0048f00001407983 */ /* 0x001ee20000300c00 */
[----:B------:R-:W-:Y:S02]  /*109c0*/  IMAD.MOV.U32 R97, RZ, RZ, R173 ;  /* 0x000000ffff617224 */ /* 0x000fe400078e00ad */
[----:B------:R-:W-:Y:S01]  /*109d0*/  IMAD.MOV.U32 R98, RZ, RZ, R174 ;  /* 0x000000ffff627224 */ /* 0x000fe200078e00ae */
[----:B-1----:R-:W3:Y:S01]  /*109e0*/  LDL.LU R83, [R1+0x47c] ;  /* 0x00047c0001537983 */ /* 0x002ee20000300800 */
[----:B------:R-:W-:Y:S02]  /*109f0*/  IMAD.MOV.U32 R99, RZ, RZ, R175 ;  /* 0x000000ffff637224 */ /* 0x000fe400078e00af */
[----:B------:R-:W-:Y:S01]  /*10a00*/  IMAD.MOV.U32 R100, RZ, RZ, R176 ;  /* 0x000000ffff647224 */ /* 0x000fe200078e00b0 */
[----:B----4-:R0:W-:Y:S04]  /*10a10*/  STL.128 [R1+0x4510], R156 ;  /* 0x0045109c01007387 */ /* 0x0101e80000100c00 */
[----:B------:R-:W4:Y:S04]  /*10a20*/  LDL.LU R176, [R1+0x4750] ;  /* 0x0047500001b07983 */ /* 0x000f280000300800 */
[----:B------:R-:W4:Y:S04]  /*10a30*/  LDL.LU.128 R172, [R1+0x4740] ;  /* 0x0047400001ac7983 */ /* 0x000f280000300c00 */
[----:B------:R-:W4:Y:S04]  /*10a40*/  LDL.LU.128 R168, [R1+0x4730] ;  /* 0x0047300001a87983 */ /* 0x000f280000300c00 */
[----:B------:R-:W4:Y:S04]  /*10a50*/  LDL.LU R167, [R1+0x4728] ;  /* 0x0047280001a77983 */ /* 0x000f280000300800 */
[----:B------:R-:W4:Y:S04]  /*10a60*/  LDL.LU.64 R164, [R1+0x4720] ;  /* 0x0047200001a47983 */ /* 0x000f280000300a00 */
[----:B0-----:R-:W4:Y:S04]  /*10a70*/  LDL.128 R156, [R1+0x390] ;  /* 0x00039000019c7983 */ /* 0x001f280000100c00 */
[----:B------:R0:W-:Y:S04]  /*10a80*/  STL.128 [R1+0x4660], R160 ;  /* 0x004660a001007387 */ /* 0x0001e80000100c00 */
[----:B0-----:R-:W4:Y:S04]  /*10a90*/  LDL.LU.128 R160, [R1+0x4660] ;  /* 0x0046600001a07983 */ /* 0x001f280000300c00 */
[----:B--2---:R0:W-:Y:S04]  /*10aa0*/  STL [R1+0x4500], R152 ;  /* 0x0045009801007387 */ /* 0x0041e80000100800 */
[----:B0-----:R-:W2:Y:S01]  /*10ab0*/  LDL.LU R152, [R1+0x4500] ;  /* 0x0045000001987983 */ /* 0x001ea20000300800 */
[----:B------:R-:W-:-:S02]  /*10ac0*/  IMAD.MOV.U32 R84, RZ, RZ, R124 ;  /* 0x000000ffff547224 */ /* 0x000fc400078e007c */
[----:B------:R-:W-:Y:S01]  /*10ad0*/  IMAD.MOV.U32 R85, RZ, RZ, R123 ;  /* 0x000000ffff557224 */ /* 0x000fe200078e007b */
[----:B------:R0:W-:Y:S01]  /*10ae0*/  STL [R1+0x3a4], R68 ;  /* 0x0003a44401007387 */ /* 0x0001e20000100800 */
[----:B------:R-:W-:-:S03]  /*10af0*/  IMAD.MOV.U32 R71, RZ, RZ, R119 ;  /* 0x000000ffff477224 */ /* 0x000fc600078e0077 */
[----:B------:R1:W-:Y:S04]  /*10b00*/  STL [R1+0x3a8], R69 ;  /* 0x0003a84501007387 */ /* 0x0003e80000100800 */
[----:B------:R1:W-:Y:S01]  /*10b10*/  STL [R1+0x3ac], R70 ;  /* 0x0003ac4601007387 */ /* 0x0003e20000100800 */
[----:B0-----:R-:W-:Y:S02]  /*10b20*/  IMAD.MOV.U32 R68, RZ, RZ, R116 ;  /* 0x000000ffff447224 */ /* 0x001fe400078e0074 */
[----:B-1----:R-:W-:Y:S02]  /*10b30*/  IMAD.MOV.U32 R69, RZ, RZ, R115 ;  /* 0x000000ffff457224 */ /* 0x002fe400078e0073 */
[----:B------:R-:W-:Y:S01]  /*10b40*/  IMAD.MOV.U32 R70, RZ, RZ, R114 ;  /* 0x000000ffff467224 */ /* 0x000fe200078e0072 */
[----:B------:R-:W-:Y:S04]  /*10b50*/  STL [R1+0x584], R177 ;  /* 0x000584b101007387 */ /* 0x000fe80000100800 */
[----:B---3--:R0:W-:Y:S04]  /*10b60*/  STL [R1+0x3b8], R67 ;  /* 0x0003b84301007387 */ /* 0x0081e80000100800 */
[----:B------:R-:W-:Y:S04]  /*10b70*/  STL.64 [R1+0x588], R178 ;  /* 0x000588b201007387 */ /* 0x000fe80000100a00 */
[----:B------:R1:W-:Y:S01]  /*10b80*/  STL.128 [R1+0x45e0], R84 ;  /* 0x0045e05401007387 */ /* 0x0003e20000100c00 */
[----:B0-----:R-:W-:-:S03]  /*10b90*/  IMAD.MOV.U32 R67, RZ, RZ, R83 ;  /* 0x000000ffff437224 */ /* 0x001fc600078e0053 */
[----:B------:R0:W-:Y:S04]  /*10ba0*/  STL.128 [R1+0x45a0], R68 ;  /* 0x0045a04401007387 */ /* 0x0001e80000100c00 */
[----:B------:R-:W3:Y:S04]  /*10bb0*/  LDL.LU R101, [R1+0x584] ;  /* 0x0005840001657983 */ /* 0x000ee80000300800 */
[----:B------:R-:W3:Y:S04]  /*10bc0*/  LDL.LU R102, [R1+0x588] ;  /* 0x0005880001667983 */ /* 0x000ee80000300800 */
[----:B------:R-:W3:Y:S04]  /*10bd0*/  LDL.LU R103, [R1+0x58c] ;  /* 0x00058c0001677983 */ /* 0x000ee80000300800 */
[----:B------:R0:W-:Y:S01]  /*10be0*/  STL.128 [R1+0x46b0], R180 ;  /* 0x0046b0b401007387 */ /* 0x0001e20000100c00 */
[----:B----4-:R-:W-:-:S03]  /*10bf0*/  IMAD.MOV.U32 R108, RZ, RZ, R156 ;  /* 0x000000ffff6c7224 */ /* 0x010fc600078e009c */
[----:B------:R4:W-:Y:S04]  /*10c00*/  STL [R1+0x46a0], R176 ;  /* 0x0046a0b001007387 */ /* 0x0009e80000100800 */
[----:B------:R4:W-:Y:S04]  /*10c10*/  STL.128 [R1+0x4690], R172 ;  /* 0x004690ac01007387 */ /* 0x0009e80000100c00 */
[----:B------:R4:W-:Y:S04]  /*10c20*/  STL.128 [R1+0x4680], R168 ;  /* 0x004680a801007387 */ /* 0x0009e80000100c00 */
[----:B------:R4:W-:Y:S04]  /*10c30*/  STL [R1+0x4678], R167 ;  /* 0x004678a701007387 */ /* 0x0009e80000100800 */
[----:B------:R4:W-:Y:S04]  /*10c40*/  STL.64 [R1+0x4670], R164 ;  /* 0x004670a401007387 */ /* 0x0009e80000100a00 */
[----:B-1----:R-:W3:Y:S04]  /*10c50*/  LDL.LU.64 R84, [R1+0x480] ;  /* 0x0004800001547983 */ /* 0x002ee80000300a00 */
[----:B------:R-:W3:Y:S04]  /*10c60*/  LDL.LU.128 R80, [R1+0x45d0] ;  /* 0x0045d00001507983 */ /* 0x000ee80000300c00 */
[----:B0-----:R-:W3:Y:S04]  /*10c70*/  LDL.LU.128 R68, [R1+0x45a0] ;  /* 0x0045a00001447983 */ /* 0x001ee80000300c00 */
[----:B------:R-:W-:Y:S04]  /*10c80*/  STL [R1+0x5a4], R157 ;  /* 0x0005a49d01007387 */ /* 0x000fe80000100800 */
[----:B------:R0:W-:Y:S04]  /*10c90*/  STL.64 [R1+0x5a8], R158 ;  /* 0x0005a89e01007387 */ /* 0x0001e80000100a00 */
[----:B------:R-:W-:Y:S04]  /*10ca0*/  STL [R1+0x3a0], R79 ;  /* 0x0003a04f01007387 */ /* 0x000fe80000100800 */
[----:B------:R-:W-:Y:S04]  /*10cb0*/  STL [R1+0x594], R153 ;  /* 0x0005949901007387 */ /* 0x000fe80000100800 */
[----:B------:R-:W-:Y:S04]  /*10cc0*/  STL.64 [R1+0x598], R154 ;  /* 0x0005989a01007387 */ /* 0x000fe80000100a00 */
[----:B------:R-:W3:Y:S04]  /*10cd0*/  LDL.LU.128 R180, [R1+0x46b0] ;  /* 0x0046b00001b47983 */ /* 0x000ee80000300c00 */
[----:B----4-:R-:W4:Y:S04]  /*10ce0*/  LDL.LU R176, [R1+0x46a0] ;  /* 0x0046a00001b07983 */ /* 0x010f280000300800 */
[----:B------:R-:W4:Y:S04]  /*10cf0*/  LDL.LU.128 R172, [R1+0x4690] ;  /* 0x0046900001ac7983 */ /* 0x000f280000300c00 */
[----:B------:R-:W4:Y:S04]  /*10d00*/  LDL.LU.128 R168, [R1+0x4680] ;  /* 0x0046800001a87983 */ /* 0x000f280000300c00 */
[----:B------:R-:W4:Y:S04]  /*10d10*/  LDL.LU R167, [R1+0x4678] ;  /* 0x0046780001a77983 */ /* 0x000f280000300800 */
[----:B------:R-:W4:Y:S04]  /*10d20*/  LDL.LU.64 R164, [R1+0x4670] ;  /* 0x0046700001a47983 */ /* 0x000f280000300a00 */
[----:B0-----:R-:W4:Y:S04]  /*10d30*/  LDL.LU.128 R156, [R1+0x4510] ;  /* 0x00451000019c7983 */ /* 0x001f280000300c00 */
[----:B------:R0:W-:Y:S04]  /*10d40*/  STL.128 [R1+0x4520], R160 ;  /* 0x004520a001007387 */ /* 0x0001e80000100c00 */
[----:B--2---:R1:W-:Y:S04]  /*10d50*/  STL [R1+0x43c0], R152 ;  /* 0x0043c09801007387 */ /* 0x0043e80000100800 */
[----:B0-----:R-:W2:Y:S01]  /*10d60*/  LDL.LU.128 R160, [R1+0x4520] ;  /* 0x0045200001a07983 */ /* 0x001ea20000300c00 */
[----:B------:R-:W-:-:S02]  /*10d70*/  IMAD.MOV.U32 R90, RZ, RZ, R166 ;  /* 0x000000ffff5a7224 */ /* 0x000fc400078e00a6 */
[----:B------:R-:W-:Y:S01]  /*10d80*/  IMAD.MOV.U32 R78, RZ, RZ, R118 ;  /* 0x000000ffff4e7224 */ /* 0x000fe200078e0076 */
[----:B------:R0:W-:Y:S04]  /*10d90*/  STL.128 [R1+0x48e0], R60 ;  /* 0x0048e03c01007387 */ /* 0x0001e80000100c00 */
[----:B-1----:R-:W2:Y:S01]  /*10da0*/  LDL.128 R152, [R1+0x3a0] ;  /* 0x0003a00001987983 */ /* 0x002ea20000100c00 */
[----:B------:R-:W-:-:S03]  /*10db0*/  IMAD.MOV.U32 R79, RZ, RZ, R117 ;  /* 0x000000ffff4f7224 */ /* 0x000fc600078e0075 */
[----:B------:R-:W-:Y:S04]  /*10dc0*/  STL [R1+0x3b0], R65 ;  /* 0x0003b04101007387 */ /* 0x000fe80000100800 */
[----:B------:R-:W-:Y:S04]  /*10dd0*/  STL [R1+0x3b4], R66 ;  /* 0x0003b44201007387 */ /* 0x000fe80000100800 */
[----:B0-----:R-:W2:Y:S04]  /*10de0*/  LDL.LU.128 R60, [R1+0x48e0] ;  /* 0x0048e000013c7983 */ /* 0x001ea80000300c00 */
[----:B------:R0:W-:Y:S04]  /*10df0*/  STL.128 [R1+0x4630], R148 ;  /* 0x0046309401007387 */ /* 0x0001e80000100c00 */
[----:B------:R1:W-:Y:S04]  /*10e00*/  STL.128 [R1+0x4610], R96 ;  /* 0x0046106001007387 */ /* 0x0003e80000100c00 */
[----:B------:R1:W-:Y:S04]  /*10e10*/  STL.128 [R1+0x4600], R92 ;  /* 0x0046005c01007387 */ /* 0x0003e80000100c00 */
[----:B------:R-:W-:Y:S04]  /*10e20*/  STL.128 [R1+0x45f0], R88 ;  /* 0x0045f05801007387 */ /* 0x000fe80000100c00 */
[----:B------:R-:W-:Y:S04]  /*10e30*/  STL.128 [R1+0x45c0], R76 ;  /* 0x0045c04c01007387 */ /* 0x000fe80000100c00 */
[----:B------:R-:W-:Y:S04]  /*10e40*/  STL.128 [R1+0x45b0], R72 ;  /* 0x0045b04801007387 */ /* 0x000fe80000100c00 */
[----:B---3--:R3:W-:Y:S04]  /*10e50*/  STL.128 [R1+0x4620], R100 ;  /* 0x0046206401007387 */ /* 0x0087e80000100c00 */
[----:B0-----:R-:W2:Y:S04]  /*10e60*/  LDL.LU.128 R148, [R1+0x4630] ;  /* 0x0046300001947983 */ /* 0x001ea80000300c00 */
[----:B-1----:R-:W2:Y:S04]  /*10e70*/  LDL.LU.128 R96, [R1+0x4610] ;  /* 0x0046100001607983 */ /* 0x002ea80000300c00 */
[----:B------:R-:W2:Y:S04]  /*10e80*/  LDL.LU.128 R92, [R1+0x4600] ;  /* 0x00460000015c7983 */ /* 0x000ea80000300c00 */
[----:B---3--:R-:W3:Y:S04]  /*10e90*/  LDL.LU.128 R100, [R1+0x4620] ;  /* 0x0046200001647983 */ /* 0x008ee80000300c00 */
[----:B------:R-:W3:Y:S04]  /*10ea0*/  LDL.LU.128 R88, [R1+0x45f0] ;  /* 0x0045f00001587983 */ /* 0x000ee80000300c00 */
[----:B------:R-:W3:Y:S01]  /*10eb0*/  LDL.LU.128 R76, [R1+0x45c0] ;  /* 0x0045c000014c7983 */ /* 0x000ee20000300c00 */
[----:B------:R-:W-:-:S03]  /*10ec0*/  IMAD.MOV.U32 R65, RZ, RZ, R85 ;  /* 0x000000ffff417224 */ /* 0x000fc600078e0055 */
[----:B------:R-:W3:Y:S01]  /*10ed0*/  LDL.LU.128 R72, [R1+0x45b0] ;  /* 0x0045b00001487983 */ /* 0x000ee20000300c00 */
[----:B------:R-:W-:-:S03]  /*10ee0*/  IMAD.MOV.U32 R66, RZ, RZ, R84 ;  /* 0x000000ffff427224 */ /* 0x000fc600078e0054 */
[----:B------:R0:W-:Y:S04]  /*10ef0*/  STL.128 [R1+0x4480], R80 ;  /* 0x0044805001007387 */ /* 0x0001e80000100c00 */
[----:B------:R1:W-:Y:S04]  /*10f00*/  STL.128 [R1+0x4450], R68 ;  /* 0x0044504401007387 */ /* 0x0003e80000100c00 */
[----:B------:R-:W3:Y:S04]  /*10f10*/  LDL.LU.128 R84, [R1+0x45e0] ;  /* 0x0045e00001547983 */ /* 0x000ee80000300c00 */
[----:B------:R-:W3:Y:S04]  /*10f20*/  LDL.LU R105, [R1+0x594] ;  /* 0x0005940001697983 */ /* 0x000ee80000300800 */
[----:B------:R-:W3:Y:S04]  /*10f30*/  LDL.LU R106, [R1+0x598] ;  /* 0x00059800016a7983 */ /* 0x000ee80000300800 */
[----:B------:R-:W3:Y:S04]  /*10f40*/  LDL.LU R107, [R1+0x59c] ;  /* 0x00059c00016b7983 */ /* 0x000ee80000300800 */
[----:B0-----:R-:W3:Y:S04]  /*10f50*/  LDL.LU.64 R80, [R1+0x470] ;  /* 0x0004700001507983 */ /* 0x001ee80000300a00 */
[----:B------:R0:W-:Y:S04]  /*10f60*/  STL.128 [R1+0x4570], R180 ;  /* 0x004570b401007387 */ /* 0x0001e80000100c00 */
[----:B----4-:R4:W-:Y:S04]  /*10f70*/  STL [R1+0x4560], R176 ;  /* 0x004560b001007387 */ /* 0x0109e80000100800 */
[----:B------:R4:W-:Y:S04]  /*10f80*/  STL.128 [R1+0x4550], R172 ;  /* 0x004550ac01007387 */ /* 0x0009e80000100c00 */
[----:B------:R4:W-:Y:S04]  /*10f90*/  STL.128 [R1+0x4540], R168 ;  /* 0x004540a801007387 */ /* 0x0009e80000100c00 */
[----:B------:R4:W-:Y:S04]  /*10fa0*/  STL [R1+0x4538], R167 ;  /* 0x004538a701007387 */ /* 0x0009e80000100800 */
[----:B------:R4:W-:Y:S04]  /*10fb0*/  STL.64 [R1+0x4530], R164 ;  /* 0x004530a401007387 */ /* 0x0009e80000100a00 */
[----:B------:R-:W3:Y:S04]  /*10fc0*/  LDL.LU R82, [R1+0x478] ;  /* 0x0004780001527983 */ /* 0x000ee80000300800 */
[----:B-1----:R-:W3:Y:S04]  /*10fd0*/  LDL.LU.128 R68, [R1+0x4450] ;  /* 0x0044500001447983 */ /* 0x002ee80000300c00 */
[----:B------:R1:W-:Y:S04]  /*10fe0*/  STL.128 [R1+0x43d0], R156 ;  /* 0x0043d09c01007387 */ /* 0x0003e80000100c00 */
[----:B0-----:R-:W3:Y:S04]  /*10ff0*/  LDL.LU.128 R180, [R1+0x4570] ;  /* 0x0045700001b47983 */ /* 0x001ee80000300c00 */
[----:B----4-:R-:W4:Y:S04]  /*11000*/  LDL.LU R176, [R1+0x4560] ;  /* 0x0045600001b07983 */ /* 0x010f280000300800 */
[----:B------:R-:W4:Y:S04]  /*11010*/  LDL.LU.128 R172, [R1+0x4550] ;  /* 0x0045500001ac7983 */ /* 0x000f280000300c00 */
[----:B------:R-:W4:Y:S04]  /*11020*/  LDL.LU.128 R168, [R1+0x4540] ;  /* 0x0045400001a87983 */ /* 0x000f280000300c00 */
[----:B------:R-:W4:Y:S04]  /*11030*/  LDL.LU R167, [R1+0x4538] ;  /* 0x0045380001a77983 */ /* 0x000f280000300800 */
[----:B------:R-:W4:Y:S04]  /*11040*/  LDL.LU.64 R164, [R1+0x4530] ;  /* 0x0045300001a47983 */ /* 0x000f280000300a00 */
[----:B-1----:R-:W4:Y:S04]  /*11050*/  LDL.LU.128 R156, [R1+0x43d0] ;  /* 0x0043d000019c7983 */ /* 0x002f280000300c00 */
[----:B------:R0:W-:Y:S04]  /*11060*/  STL.128 [R1+0x48d0], R56 ;  /* 0x0048d03801007387 */ /* 0x0001e80000100c00 */
[----:B------:R-:W-:Y:S04]  /*11070*/  STL [R1+0x3c4], R64 ;  /* 0x0003c44001007387 */ /* 0x000fe80000100800 */
[----:B------:R1:W-:Y:S04]  /*11080*/  STL.128 [R1+0x4770], R188 ;  /* 0x004770bc01007387 */ /* 0x0003e80000100c00 */
[----:B------:R-:W4:Y:S04]  /*11090*/  LDL.LU R109, [R1+0x5a4] ;  /* 0x0005a400016d7983 */ /* 0x000f280000300800 */
[----:B0-----:R-:W4:Y:S04]  /*110a0*/  LDL.LU.128 R56, [R1+0x48d0] ;  /* 0x0048d00001387983 */ /* 0x001f280000300c00 */
[----:B------:R-:W4:Y:S04]  /*110b0*/  LDL.LU R110, [R1+0x5a8] ;  /* 0x0005a800016e7983 */ /* 0x000f280000300800 */
[----:B-1----:R-:W4:Y:S04]  /*110c0*/  LDL.LU.128 R188, [R1+0x4770] ;  /* 0x0047700001bc7983 */ /* 0x002f280000300c00 */
[----:B------:R-:W4:Y:S04]  /*110d0*/  LDL.LU R111, [R1+0x5ac] ;  /* 0x0005ac00016f7983 */ /* 0x000f280000300800 */
[----:B--2---:R0:W-:Y:S01]  /*110e0*/  STL.128 [R1+0x43e0], R160 ;  /* 0x0043e0a001007387 */ /* 0x0041e20000100c00 */
[----:B------:R-:W-:-:S03]  /*110f0*/  IMAD.MOV.U32 R112, RZ, RZ, R152 ;  /* 0x000000ffff707224 */ /* 0x000fc600078e0098 */
[----:B------:R-:W2:Y:S04]  /*11100*/  LDL.LU R152, [R1+0x43c0] ;  /* 0x0043c00001987983 */ /* 0x000ea80000300800 */
[----:B0-----:R-:W2:Y:S04]  /*11110*/  LDL.LU.128 R160, [R1+0x43e0] ;  /* 0x0043e00001a07983 */ /* 0x001ea80000300c00 */
[----:B------:R-:W-:Y:S04]  /*11120*/  STL [R1+0x3bc], R62 ;  /* 0x0003bc3e01007387 */ /* 0x000fe80000100800 */
[----:B------:R-:W-:Y:S04]  /*11130*/  STL [R1+0x3c0], R63 ;  /* 0x0003c03f01007387 */ /* 0x000fe80000100800 */
[----:B------:R-:W-:Y:S04]  /*11140*/  STL [R1+0x5b4], R153 ;  /* 0x0005b49901007387 */ /* 0x000fe80000100800 */
[----:B------:R-:W-:Y:S04]  /*11150*/  STL.64 [R1+0x5b8], R154 ;  /* 0x0005b89a01007387 */ /* 0x000fe80000100a00 */
[----:B------:R-:W2:Y:S04]  /*11160*/  LDL.LU R113, [R1+0x5b4] ;  /* 0x0005b40001717983 */ /* 0x000ea80000300800 */
[----:B------:R-:W2:Y:S04]  /*11170*/  LDL.LU R114, [R1+0x5b8] ;  /* 0x0005b80001727983 */ /* 0x000ea80000300800 */
[----:B------:R-:W2:Y:S04]  /*11180*/  LDL.LU R115, [R1+0x5bc] ;  /* 0x0005bc0001737983 */ /* 0x000ea80000300800 */
[----:B------:R0:W-:Y:S04]  /*11190*/  STL.128 [R1+0x44f0], R148 ;  /* 0x0044f09401007387 */ /* 0x0001e80000100c00 */
[----:B------:R-:W-:Y:S04]  /*111a0*/  STL.128 [R1+0x44c0], R96 ;  /* 0x0044c06001007387 */ /* 0x000fe80000100c00 */
[----:B------:R-:W-:Y:S04]  /*111b0*/  STL.128 [R1+0x44b0], R92 ;  /* 0x0044b05c01007387 */ /* 0x000fe80000100c00 */
[----:B---3--:R1:W-:Y:S04]  /*111c0*/  STL.128 [R1+0x44d0], R100 ;  /* 0x0044d06401007387 */ /* 0x0083e80000100c00 */
[----:B------:R3:W-:Y:S04]  /*111d0*/  STL.128 [R1+0x44a0], R88 ;  /* 0x0044a05801007387 */ /* 0x0007e80000100c00 */
[----:B------:R-:W-:Y:S04]  /*111e0*/  STL.128 [R1+0x4470], R76 ;  /* 0x0044704c01007387 */ /* 0x000fe80000100c00 */
[----:B------:R-:W-:Y:S04]  /*111f0*/  STL.128 [R1+0x4460], R72 ;  /* 0x0044604801007387 */ /* 0x000fe80000100c00 */
[----:B0-----:R-:W2:Y:S04]  /*11200*/  LDL.LU.128 R148, [R1+0x44f0] ;  /* 0x0044f00001947983 */ /* 0x001ea80000300c00 */
[----:B-1----:R-:W2:Y:S04]  /*11210*/  LDL.LU.128 R100, [R1+0x44d0] ;  /* 0x0044d00001647983 */ /* 0x002ea80000300c00 */
[----:B------:R0:W-:Y:S04]  /*11220*/  STL.128 [R1+0x4490], R84 ;  /* 0x0044905401007387 */ /* 0x0001e80000100c00 */
[----:B------:R-:W2:Y:S04]  /*11230*/  LDL.LU.128 R96, [R1+0x44c0] ;  /* 0x0044c00001607983 */ /* 0x000ea80000300c00 */
[----:B------:R-:W2:Y:S04]  /*11240*/  LDL.LU.128 R92, [R1+0x44b0] ;  /* 0x0044b000015c7983 */ /* 0x000ea80000300c00 */
[----:B------:R1:W-:Y:S01]  /*11250*/  STL.128 [R1+0x44e0], R104 ;  /* 0x0044e06801007387 */ /* 0x0003e20000100c00 */
[----:B------:R-:W-:-:S03]  /*11260*/  IMAD.MOV.U32 R63, RZ, RZ, R81 ;  /* 0x000000ffff3f7224 */ /* 0x000fc600078e0051 */
[----:B---3--:R-:W3:Y:S01]  /*11270*/  LDL.LU.128 R88, [R1+0x44a0] ;  /* 0x0044a00001587983 */ /* 0x008ee20000300c00 */
[----:B------:R-:W-:-:S03]  /*11280*/  IMAD.MOV.U32 R64, RZ, RZ, R80 ;  /* 0x000000ffff407224 */ /* 0x000fc600078e0050 */
[----:B0-----:R-:W3:Y:S04]  /*11290*/  LDL.LU.128 R84, [R1+0x4490] ;  /* 0x0044900001547983 */ /* 0x001ee80000300c00 */
[----:B------:R-:W3:Y:S04]  /*112a0*/  LDL.LU.128 R76, [R1+0x4470] ;  /* 0x00447000014c7983 */ /* 0x000ee80000300c00 */
[----:B-1----:R-:W3:Y:S04]  /*112b0*/  LDL.LU.128 R104, [R1+0x44e0] ;  /* 0x0044e00001687983 */ /* 0x002ee80000300c00 */
[----:B------:R-:W3:Y:S01]  /*112c0*/  LDL.LU.128 R72, [R1+0x4460] ;  /* 0x0044600001487983 */ /* 0x000ee20000300c00 */
[----:B------:R-:W-:-:S03]  /*112d0*/  IMAD.MOV.U32 R62, RZ, RZ, R82 ;  /* 0x000000ffff3e7224 */ /* 0x000fc600078e0052 */
[----:B------:R-:W3:Y:S04]  /*112e0*/  LDL.LU.128 R80, [R1+0x4480] ;  /* 0x0044800001507983 */ /* 0x000ee80000300c00 */
[----:B------:R0:W-:Y:S04]  /*112f0*/  STL.128 [R1+0x4300], R68 ;  /* 0x0043004401007387 */ /* 0x0001e80000100c00 */
[----:B------:R1:W-:Y:S04]  /*11300*/  STL.128 [R1+0x4430], R180 ;  /* 0x004430b401007387 */ /* 0x0003e80000100c00 */
[----:B----4-:R4:W-:Y:S04]  /*11310*/  STL [R1+0x4420], R176 ;  /* 0x004420b001007387 */ /* 0x0109e80000100800 */
[----:B------:R4:W-:Y:S04]  /*11320*/  STL.128 [R1+0x4410], R172 ;  /* 0x004410ac01007387 */ /* 0x0009e80000100c00 */
[----:B------:R4:W-:Y:S04]  /*11330*/  STL.128 [R1+0x4400], R168 ;  /* 0x004400a801007387 */ /* 0x0009e80000100c00 */
[----:B------:R4:W-:Y:S04]  /*11340*/  STL [R1+0x43f8], R167 ;  /* 0x0043f8a701007387 */ /* 0x0009e80000100800 */
[----:B------:R4:W-:Y:S04]  /*11350*/  STL.64 [R1+0x43f0], R164 ;  /* 0x0043f0a401007387 */ /* 0x0009e80000100a00 */
[----:B0-----:R-:W3:Y:S04]  /*11360*/  LDL.LU R69, [R1+0x464] ;  /* 0x0004640001457983 */ /* 0x001ee80000300800 */
[----:B------:R-:W3:Y:S04]  /*11370*/  LDL.LU.64 R70, [R1+0x468] ;  /* 0x0004680001467983 */ /* 0x000ee80000300a00 */
[----:B------:R0:W-:Y:S04]  /*11380*/  STL.128 [R1+0x4280], R156 ;  /* 0x0042809c01007387 */ /* 0x0001e80000100c00 */
[----:B-1----:R-:W3:Y:S04]  /*11390*/  LDL.LU.128 R180, [R1+0x4430] ;  /* 0x0044300001b47983 */ /* 0x002ee80000300c00 */
[----:B----4-:R-:W4:Y:S04]  /*113a0*/  LDL.LU R176, [R1+0x4420] ;  /* 0x0044200001b07983 */ /* 0x010f280000300800 */
[----:B------:R-:W4:Y:S04]  /*113b0*/  LDL.LU.128 R172, [R1+0x4410] ;  /* 0x0044100001ac7983 */ /* 0x000f280000300c00 */
[----:B------:R-:W4:Y:S04]  /*113c0*/  LDL.LU.128 R168, [R1+0x4400] ;  /* 0x0044000001a87983 */ /* 0x000f280000300c00 */
[----:B------:R-:W4:Y:S04]  /*113d0*/  LDL.LU R167, [R1+0x43f8] ;  /* 0x0043f80001a77983 */ /* 0x000f280000300800 */
[----:B------:R-:W4:Y:S04]  /*113e0*/  LDL.LU.64 R164, [R1+0x43f0] ;  /* 0x0043f00001a47983 */ /* 0x000f280000300a00 */
[----:B0-----:R-:W4:Y:S04]  /*113f0*/  LDL.LU.128 R156, [R1+0x4280] ;  /* 0x00428000019c7983 */ /* 0x001f280000300c00 */
[----:B--2---:R0:W-:Y:S04]  /*11400*/  STL [R1+0x4270], R152 ;  /* 0x0042709801007387 */ /* 0x0041e80000100800 */
[----:B------:R1:W-:Y:S04]  /*11410*/  STL.128 [R1+0x4290], R160 ;  /* 0x004290a001007387 */ /* 0x0003e80000100c00 */
[----:B0-----:R-:W2:Y:S04]  /*11420*/  LDL.128 R152, [R1+0x3b0] ;  /* 0x0003b00001987983 */ /* 0x001ea80000100c00 */
[----:B-1----:R-:W2:Y:S04]  /*11430*/  LDL.LU.128 R160, [R1+0x4290] ;  /* 0x0042900001a07983 */ /* 0x002ea80000300c00 */
[----:B------:R-:W-:Y:S04]  /*11440*/  STL [R1+0x3c8], R59 ;  /* 0x0003c83b01007387 */ /* 0x000fe80000100800 */
[----:B------:R-:W-:Y:S04]  /*11450*/  STL [R1+0x3cc], R60 ;  /* 0x0003cc3c01007387 */ /* 0x000fe80000100800 */
        /* <DEDUP_REMOVED lines=9> */
[----:B------:R0:W-:Y:S04]  /*114f0*/  STL.128 [R1+0x43b0], R148 ;  /* 0x0043b09401007387 */ /* 0x0001e80000100c00 */
[----:B------:R1:W-:Y:S04]  /*11500*/  STL.128 [R1+0x4380], R100 ;  /* 0x0043806401007387 */ /* 0x0003e80000100c00 */
[----:B------:R-:W-:Y:S04]  /*11510*/  STL.128 [R1+0x4250], R112 ;  /* 0x0042507001007387 */ /* 0x000fe80000100c00 */
[----:B------:R3:W-:Y:S04]  /*11520*/  STL.128 [R1+0x4370], R96 ;  /* 0x0043706001007387 */ /* 0x0007e80000100c00 */
[----:B------:R3:W-:Y:S04]  /*11530*/  STL.128 [R1+0x4360], R92 ;  /* 0x0043605c01007387 */ /* 0x0007e80000100c00 */
[----:B0-----:R-:W2:Y:S04]  /*11540*/  LDL.LU.128 R148, [R1+0x43b0] ;  /* 0x0043b00001947983 */ /* 0x001ea80000300c00 */
[----:B-1----:R-:W2:Y:S04]  /*11550*/  LDL.LU.128 R100, [R1+0x4380] ;  /* 0x0043800001647983 */ /* 0x002ea80000300c00 */
[----:B---3--:R-:W-:Y:S04]  /*11560*/  STL.128 [R1+0x4350], R88 ;  /* 0x0043505801007387 */ /* 0x008fe80000100c00 */
[----:B------:R-:W-:Y:S04]  /*11570*/  STL.128 [R1+0x4340], R84 ;  /* 0x0043405401007387 */ /* 0x000fe80000100c00 */
[----:B------:R-:W-:Y:S04]  /*11580*/  STL.128 [R1+0x4320], R76 ;  /* 0x0043204c01007387 */ /* 0x000fe80000100c00 */
[----:B------:R0:W-:Y:S04]  /*11590*/  STL.128 [R1+0x4390], R104 ;  /* 0x0043906801007387 */ /* 0x0001e80000100c00 */
[----:B------:R-:W-:Y:S04]  /*115a0*/  STL.128 [R1+0x4310], R72 ;  /* 0x0043104801007387 */ /* 0x000fe80000100c00 */
[----:B------:R-:W3:Y:S04]  /*115b0*/  LDL.LU.128 R96, [R1+0x4370] ;  /* 0x0043700001607983 */ /* 0x000ee80000300c00 */
[----:B------:R-:W3:Y:S04]  /*115c0*/  LDL.LU.128 R92, [R1+0x4360] ;  /* 0x00436000015c7983 */ /* 0x000ee80000300c00 */
[----:B------:R1:W-:Y:S04]  /*115d0*/  STL.128 [R1+0x4330], R80 ;  /* 0x0043305001007387 */ /* 0x0003e80000100c00 */
[----:B0-----:R-:W3:Y:S04]  /*115e0*/  LDL.LU.128 R104, [R1+0x4390] ;  /* 0x0043900001687983 */ /* 0x001ee80000300c00 */
[----:B------:R-:W3:Y:S04]  /*115f0*/  LDL.LU.128 R88, [R1+0x4350] ;  /* 0x0043500001587983 */ /* 0x000ee80000300c00 */
[----:B------:R-:W3:Y:S04]  /*11600*/  LDL.LU.128 R84, [R1+0x4340] ;  /* 0x0043400001547983 */ /* 0x000ee80000300c00 */
[----:B-1----:R-:W3:Y:S04]  /*11610*/  LDL.LU.128 R80, [R1+0x4330] ;  /* 0x0043300001507983 */ /* 0x002ee80000300c00 */
[----:B------:R-:W3:Y:S04]  /*11620*/  LDL.LU.128 R76, [R1+0x4320] ;  /* 0x00432000014c7983 */ /* 0x000ee80000300c00 */
[----:B------:R-:W3:Y:S04]  /*11630*/  LDL.LU.128 R72, [R1+0x4310] ;  /* 0x0043100001487983 */ /* 0x000ee80000300c00 */
[----:B------:R-:W3:Y:S01]  /*11640*/  LDL.LU.128 R112, [R1+0x4250] ;  /* 0x0042500001707983 */ /* 0x000ee20000300c00 */
[----:B------:R-:W-:-:S02]  /*11650*/  IMAD.MOV.U32 R61, RZ, RZ, R69 ;  /* 0x000000ffff3d7224 */ /* 0x000fc400078e0045 */
[----:B------:R-:W-:Y:S02]  /*11660*/  IMAD.MOV.U32 R59, RZ, RZ, R71 ;  /* 0x000000ffff3b7224 */ /* 0x000fe400078e0047 */
[----:B------:R-:W-:Y:S02]  /*11670*/  IMAD.MOV.U32 R60, RZ, RZ, R70 ;  /* 0x000000ffff3c7224 */ /* 0x000fe400078e0046 */
[----:B------:R-:W3:Y:S04]  /*11680*/  LDL.LU.128 R68, [R1+0x4300] ;  /* 0x0043000001447983 */ /* 0x000ee80000300c00 */
[----:B------:R0:W-:Y:S04]  /*11690*/  STL.128 [R1+0x42e0], R180 ;  /* 0x0042e0b401007387 */ /* 0x0001e80000100c00 */
[----:B----4-:R1:W-:Y:S04]  /*116a0*/  STL [R1+0x42d0], R176 ;  /* 0x0042d0b001007387 */ /* 0x0103e80000100800 */
[----:B------:R4:W-:Y:S04]  /*116b0*/  STL.128 [R1+0x42c0], R172 ;  /* 0x0042c0ac01007387 */ /* 0x0009e80000100c00 */
[----:B------:R4:W-:Y:S04]  /*116c0*/  STL.128 [R1+0x42b0], R168 ;  /* 0x0042b0a801007387 */ /* 0x0009e80000100c00 */
[----:B------:R4:W-:Y:S04]  /*116d0*/  STL [R1+0x42a8], R167 ;  /* 0x0042a8a701007387 */ /* 0x0009e80000100800 */
[----:B------:R4:W-:Y:S04]  /*116e0*/  STL.64 [R1+0x42a0], R164 ;  /* 0x0042a0a401007387 */ /* 0x0009e80000100a00 */
[----:B------:R4:W-:Y:S04]  /*116f0*/  STL.128 [R1+0x4110], R156 ;  /* 0x0041109c01007387 */ /* 0x0009e80000100c00 */
[----:B0-----:R-:W3:Y:S04]  /*11700*/  LDL.LU.128 R180, [R1+0x42e0] ;  /* 0x0042e00001b47983 */ /* 0x001ee80000300c00 */
[----:B-1----:R-:W3:Y:S04]  /*11710*/  LDL.LU R176, [R1+0x42d0] ;  /* 0x0042d00001b07983 */ /* 0x002ee80000300800 */
[----:B----4-:R-:W4:Y:S04]  /*11720*/  LDL.LU.128 R172, [R1+0x42c0] ;  /* 0x0042c00001ac7983 */ /* 0x010f280000300c00 */
[----:B------:R-:W4:Y:S04]  /*11730*/  LDL.LU.128 R168, [R1+0x42b0] ;  /* 0x0042b00001a87983 */ /* 0x000f280000300c00 */
[----:B------:R-:W4:Y:S04]  /*11740*/  LDL.LU R167, [R1+0x42a8] ;  /* 0x0042a80001a77983 */ /* 0x000f280000300800 */
[----:B------:R-:W4:Y:S04]  /*11750*/  LDL.LU.64 R164, [R1+0x42a0] ;  /* 0x0042a00001a47983 */ /* 0x000f280000300a00 */
[----:B------:R-:W4:Y:S01]  /*11760*/  LDL.128 R156, [R1+0x3c0] ;  /* 0x0003c000019c7983 */ /* 0x000f220000100c00 */
[----:B--2---:R-:W-:-:S03]  /*11770*/  IMAD.MOV.U32 R116, RZ, RZ, R152 ;  /* 0x000000ffff747224 */ /* 0x004fc600078e0098 */
[----:B------:R-:W-:Y:S04]  /*11780*/  STL [R1+0x5c4], R153 ;  /* 0x0005c49901007387 */ /* 0x000fe80000100800 */
[----:B------:R-:W-:Y:S04]  /*11790*/  STL.64 [R1+0x5c8], R154 ;  /* 0x0005c89a01007387 */ /* 0x000fe80000100a00 */
[----:B------:R-:W2:Y:S04]  /*117a0*/  LDL.LU R152, [R1+0x4270] ;  /* 0x0042700001987983 */ /* 0x000ea80000300800 */
[----:B------:R0:W-:Y:S04]  /*117b0*/  STL.128 [R1+0x4120], R160 ;  /* 0x004120a001007387 */ /* 0x0001e80000100c00 */
[----:B------:R-:W2:Y:S04]  /*117c0*/  LDL.LU R117, [R1+0x5c4] ;  /* 0x0005c40001757983 */ /* 0x000ea80000300800 */
[----:B------:R-:W2:Y:S04]  /*117d0*/  LDL.LU R118, [R1+0x5c8] ;  /* 0x0005c80001767983 */ /* 0x000ea80000300800 */
[----:B------:R-:W2:Y:S04]  /*117e0*/  LDL.LU R119, [R1+0x5cc] ;  /* 0x0005cc0001777983 */ /* 0x000ea80000300800 */
[----:B0-----:R-:W2:Y:S04]  /*117f0*/  LDL.LU.128 R160, [R1+0x4120] ;  /* 0x0041200001a07983 */ /* 0x001ea80000300c00 */
[----:B------:R-:W-:Y:S04]  /*11800*/  STL.128 [R1+0x4180], R60 ;  /* 0x0041803c01007387 */ /* 0x000fe80000100c00 */
        /* <DEDUP_REMOVED lines=11> */
[----:B------:R0:W-:Y:S04]  /*118c0*/  STL.128 [R1+0x4260], R148 ;  /* 0x0042609401007387 */ /* 0x0001e80000100c00 */
[----:B------:R1:W-:Y:S04]  /*118d0*/  STL.128 [R1+0x4220], R100 ;  /* 0x0042206401007387 */ /* 0x0003e80000100c00 */
[----:B------:R-:W-:Y:S04]  /*118e0*/  STL [R1+0x3dc], R58 ;  /* 0x0003dc3a01007387 */ /* 0x000fe80000100800 */
[----:B0-----:R-:W2:Y:S04]  /*118f0*/  LDL.LU.128 R148, [R1+0x4260] ;  /* 0x0042600001947983 */ /* 0x001ea80000300c00 */
[----:B-1----:R-:W2:Y:S04]  /*11900*/  LDL.LU.128 R100, [R1+0x4220] ;  /* 0x0042200001647983 */ /* 0x002ea80000300c00 */
[----:B---3--:R-:W-:Y:S04]  /*11910*/  STL.128 [R1+0x4210], R96 ;  /* 0x0042106001007387 */ /* 0x008fe80000100c00 */
[----:B------:R-:W-:Y:S04]  /*11920*/  STL.128 [R1+0x4200], R92 ;  /* 0x0042005c01007387 */ /* 0x000fe80000100c00 */
[----:B------:R0:W-:Y:S04]  /*11930*/  STL.128 [R1+0x4230], R104 ;  /* 0x0042306801007387 */ /* 0x0001e80000100c00 */
[----:B------:R1:W-:Y:S04]  /*11940*/  STL.128 [R1+0x41f0], R88 ;  /* 0x0041f05801007387 */ /* 0x0003e80000100c00 */
[----:B------:R3:W-:Y:S04]  /*11950*/  STL.128 [R1+0x41e0], R84 ;  /* 0x0041e05401007387 */ /* 0x0007e80000100c00 */
[----:B------:R3:W-:Y:S04]  /*11960*/  STL.128 [R1+0x41d0], R80 ;  /* 0x0041d05001007387 */ /* 0x0007e80000100c00 */
[----:B------:R3:W-:Y:S04]  /*11970*/  STL.128 [R1+0x41c0], R76 ;  /* 0x0041c04c01007387 */ /* 0x0007e80000100c00 */
[----:B------:R3:W-:Y:S04]  /*11980*/  STL.128 [R1+0x41b0], R72 ;  /* 0x0041b04801007387 */ /* 0x0007e80000100c00 */
[----:B0-----:R-:W2:Y:S04]  /*11990*/  LDL.LU.128 R104, [R1+0x4230] ;  /* 0x0042300001687983 */ /* 0x001ea80000300c00 */
[----:B------:R-:W2:Y:S04]  /*119a0*/  LDL.LU.128 R96, [R1+0x4210] ;  /* 0x0042100001607983 */ /* 0x000ea80000300c00 */
[----:B------:R-:W2:Y:S04]  /*119b0*/  LDL.LU.128 R92, [R1+0x4200] ;  /* 0x00420000015c7983 */ /* 0x000ea80000300c00 */
[----:B------:R0:W-:Y:S04]  /*119c0*/  STL.128 [R1+0x41a0], R68 ;  /* 0x0041a04401007387 */ /* 0x0001e80000100c00 */
[----:B-1----:R-:W2:Y:S04]  /*119d0*/  LDL.LU.128 R88, [R1+0x41f0] ;  /* 0x0041f00001587983 */ /* 0x002ea80000300c00 */
[----:B---3--:R-:W3:Y:S04]  /*119e0*/  LDL.LU.128 R84, [R1+0x41e0] ;  /* 0x0041e00001547983 */ /* 0x008ee80000300c00 */
[----:B------:R-:W3:Y:S04]  /*119f0*/  LDL.LU.128 R80, [R1+0x41d0] ;  /* 0x0041d00001507983 */ /* 0x000ee80000300c00 */
[----:B------:R-:W3:Y:S04]  /*11a00*/  LDL.LU.128 R76, [R1+0x41c0] ;  /* 0x0041c000014c7983 */ /* 0x000ee80000300c00 */
[----:B------:R-:W3:Y:S04]  /*11a10*/  LDL.LU.128 R72, [R1+0x41b0] ;  /* 0x0041b00001487983 */ /* 0x000ee80000300c00 */
[----:B0-----:R-:W3:Y:S04]  /*11a20*/  LDL.LU.128 R68, [R1+0x41a0] ;  /* 0x0041a00001447983 */ /* 0x001ee80000300c00 */
[----:B------:R-:W-:Y:S04]  /*11a30*/  STL.128 [R1+0x40d0], R112 ;  /* 0x0040d07001007387 */ /* 0x000fe80000100c00 */
[----:B------:R0:W-:Y:S04]  /*11a40*/  STL.128 [R1+0x4170], R180 ;  /* 0x004170b401007387 */ /* 0x0001e80000100c00 */
[----:B------:R1:W-:Y:S04]  /*11a50*/  STL [R1+0x4160], R176 ;  /* 0x004160b001007387 */ /* 0x0003e80000100800 */
[----:B----4-:R4:W-:Y:S04]  /*11a60*/  STL.128 [R1+0x4150], R172 ;  /* 0x004150ac01007387 */ /* 0x0109e80000100c00 */
[----:B------:R4:W-:Y:S04]  /*11a70*/  STL.128 [R1+0x4140], R168 ;  /* 0x004140a801007387 */ /* 0x0009e80000100c00 */
[----:B------:R4:W-:Y:S04]  /*11a80*/  STL [R1+0x4138], R167 ;  /* 0x004138a701007387 */ /* 0x0009e80000100800 */
[----:B------:R4:W-:Y:S04]  /*11a90*/  STL.64 [R1+0x4130], R164 ;  /* 0x004130a401007387 */ /* 0x0009e80000100a00 */
[----:B------:R-:W-:Y:S01]  /*11aa0*/  STL [R1+0x5d4], R157 ;  /* 0x0005d49d01007387 */ /* 0x000fe20000100800 */
[----:B------:R-:W-:-:S03]  /*11ab0*/  IMAD.MOV.U32 R120, RZ, RZ, R156 ;  /* 0x000000ffff787224 */ /* 0x000fc600078e009c */
[----:B------:R4:W-:Y:S04]  /*11ac0*/  STL.64 [R1+0x5d8], R158 ;  /* 0x0005d89e01007387 */ /* 0x0009e80000100a00 */
[----:B0-----:R-:W3:Y:S04]  /*11ad0*/  LDL.LU.128 R180, [R1+0x4170] ;  /* 0x0041700001b47983 */ /* 0x001ee80000300c00 */
[----:B-1----:R-:W3:Y:S04]  /*11ae0*/  LDL.LU R176, [R1+0x4160] ;  /* 0x0041600001b07983 */ /* 0x002ee80000300800 */
[----:B----4-:R-:W4:Y:S04]  /*11af0*/  LDL.LU.128 R172, [R1+0x4150] ;  /* 0x0041500001ac7983 */ /* 0x010f280000300c00 */
[----:B------:R-:W4:Y:S04]  /*11b00*/  LDL.LU.128 R168, [R1+0x4140] ;  /* 0x0041400001a87983 */ /* 0x000f280000300c00 */
[----:B------:R-:W4:Y:S04]  /*11b10*/  LDL.LU R167, [R1+0x4138] ;  /* 0x0041380001a77983 */ /* 0x000f280000300800 */
[----:B------:R-:W4:Y:S04]  /*11b20*/  LDL.LU.64 R164, [R1+0x4130] ;  /* 0x0041300001a47983 */ /* 0x000f280000300a00 */
[----:B------:R-:W4:Y:S04]  /*11b30*/  LDL.LU.128 R156, [R1+0x4110] ;  /* 0x00411000019c7983 */ /* 0x000f280000300c00 */
[----:B------:R-:W4:Y:S04]  /*11b40*/  LDL.LU.128 R112, [R1+0x40d0] ;  /* 0x0040d00001707983 */ /* 0x000f280000300c00 */
[----:B------:R-:W4:Y:S04]  /*11b50*/  LDL.LU R121, [R1+0x5d4] ;  /* 0x0005d40001797983 */ /* 0x000f280000300800 */
[----:B------:R-:W4:Y:S04]  /*11b60*/  LDL.LU R122, [R1+0x5d8] ;  /* 0x0005d800017a7983 */ /* 0x000f280000300800 */
[----:B------:R-:W4:Y:S04]  /*11b70*/  LDL.LU R123, [R1+0x5dc] ;  /* 0x0005dc00017b7983 */ /* 0x000f280000300800 */
[----:B--2---:R0:W-:Y:S04]  /*11b80*/  STL [R1+0x4100], R152 ;  /* 0x0041009801007387 */ /* 0x0041e80000100800 */
[----:B0-----:R-:W2:Y:S04]  /*11b90*/  LDL.LU R152, [R1+0x4100] ;  /* 0x0041000001987983 */ /* 0x001ea80000300800 */
[----:B------:R0:W-:Y:S04]  /*11ba0*/  STL.128 [R1+0x40e0], R116 ;  /* 0x0040e07401007387 */ /* 0x0001e80000100c00 */
[----:B------:R1:W-:Y:S04]  /*11bb0*/  STL.128 [R1+0x3f90], R160 ;  /* 0x003f90a001007387 */ /* 0x0003e80000100c00 */
[----:B0-----:R-:W2:Y:S04]  /*11bc0*/  LDL.LU.128 R116, [R1+0x40e0] ;  /* 0x0040e00001747983 */ /* 0x001ea80000300c00 */
[----:B-1----:R-:W2:Y:S04]  /*11bd0*/  LDL.128 R160, [R1+0x3d0] ;  /* 0x0003d00001a07983 */ /* 0x002ea80000100c00 */
        /* <DEDUP_REMOVED lines=10> */
[----:B------:R1:W-:Y:S04]  /*11c80*/  STL.128 [R1+0x4820], R12 ;  /* 0x0048200c01007387 */ /* 0x0003e80000100c00 */
[----:B------:R1:W-:Y:S04]  /*11c90*/  STL.128 [R1+0x4810], R8 ;  /* 0x0048100801007387 */ /* 0x0003e80000100c00 */
[----:B------:R1:W-:Y:S04]  /*11ca0*/  STL.64 [R1+0x4800], R4 ;  /* 0x0048000401007387 */ /* 0x0003e80000100a00 */
        /* <DEDUP_REMOVED lines=16> */
[----:B---3--:R3:W-:Y:S04]  /*11db0*/  STL.128 [R1+0x4060], R84 ;  /* 0x0040605401007387 */ /* 0x0087e80000100c00 */
[----:B------:R3:W-:Y:S04]  /*11dc0*/  STL.128 [R1+0x4050], R80 ;  /* 0x0040505001007387 */ /* 0x0007e80000100c00 */
[----:B------:R3:W-:Y:S04]  /*11dd0*/  STL.128 [R1+0x4040], R76 ;  /* 0x0040404c01007387 */ /* 0x0007e80000100c00 */
[----:B------:R3:W-:Y:S04]  /*11de0*/  STL.128 [R1+0x4030], R72 ;  /* 0x0040304801007387 */ /* 0x0007e80000100c00 */
[----:B------:R3:W-:Y:S04]  /*11df0*/  STL.128 [R1+0x4020], R68 ;  /* 0x0040204401007387 */ /* 0x0007e80000100c00 */
[----:B------:R3:W-:Y:S04]  /*11e00*/  STL.128 [R1+0x4010], R64 ;  /* 0x0040104001007387 */ /* 0x0007e80000100c00 */
[----:B------:R3:W-:Y:S04]  /*11e10*/  STL.128 [R1+0x4000], R60 ;  /* 0x0040003c01007387 */ /* 0x0007e80000100c00 */
[----:B------:R3:W-:Y:S04]  /*11e20*/  STL [R1+0x3ff0], R59 ;  /* 0x003ff03b01007387 */ /* 0x0007e80000100800 */
        /* <DEDUP_REMOVED lines=9> */
[----:B------:R-:W2:Y:S04]  /*11ec0*/  LDL.LU.64 R18, [R1+0x4830] ;  /* 0x0048300001127983 */ /* 0x000ea80000300a00 */
[----:B------:R-:W2:Y:S04]  /*11ed0*/  LDL.LU.128 R12, [R1+0x4820] ;  /* 0x00482000010c7983 */ /* 0x000ea80000300c00 */
[----:B------:R-:W2:Y:S04]  /*11ee0*/  LDL.LU.128 R8, [R1+0x4810] ;  /* 0x0048100001087983 */ /* 0x000ea80000300c00 */
[----:B------:R-:W2:Y:S04]  /*11ef0*/  LDL.LU.64 R4, [R1+0x4800] ;  /* 0x0048000001047983 */ /* 0x000ea80000300a00 */
[----:B------:R-:W2:Y:S04]  /*11f00*/  LDL.LU.128 R224, [R1+0x47f0] ;  /* 0x0047f00001e07983 */ /* 0x000ea80000300c00 */
        /* <DEDUP_REMOVED lines=11> */
[----:B----4-:R-:W4:Y:S04]  /*11fc0*/  LDL.LU.128 R100, [R1+0x40a0] ;  /* 0x0040a00001647983 */ /* 0x010f280000300c00 */
[----:B------:R-:W4:Y:S04]  /*11fd0*/  LDL.LU.128 R96, [R1+0x4090] ;  /* 0x0040900001607983 */ /* 0x000f280000300c00 */
[----:B------:R-:W4:Y:S04]  /*11fe0*/  LDL.LU.128 R92, [R1+0x4080] ;  /* 0x00408000015c7983 */ /* 0x000f280000300c00 */
[----:B------:R-:W4:Y:S04]  /*11ff0*/  LDL.LU.128 R88, [R1+0x4070] ;  /* 0x0040700001587983 */ /* 0x000f280000300c00 */
[----:B---3--:R-:W3:Y:S04]  /*12000*/  LDL.LU.128 R84, [R1+0x4060] ;  /* 0x0040600001547983 */ /* 0x008ee80000300c00 */
[----:B------:R-:W3:Y:S04]  /*12010*/  LDL.LU.128 R80, [R1+0x4050] ;  /* 0x0040500001507983 */ /* 0x000ee80000300c00 */
[----:B------:R-:W3:Y:S04]  /*12020*/  LDL.LU.128 R76, [R1+0x4040] ;  /* 0x00404000014c7983 */ /* 0x000ee80000300c00 */
[----:B------:R-:W3:Y:S04]  /*12030*/  LDL.LU.128 R72, [R1+0x4030] ;  /* 0x0040300001487983 */ /* 0x000ee80000300c00 */
[----:B------:R-:W3:Y:S04]  /*12040*/  LDL.LU.128 R68, [R1+0x4020] ;  /* 0x0040200001447983 */ /* 0x000ee80000300c00 */
[----:B------:R-:W3:Y:S04]  /*12050*/  LDL.LU.128 R64, [R1+0x4010] ;  /* 0x0040100001407983 */ /* 0x000ee80000300c00 */
[----:B------:R-:W3:Y:S04]  /*12060*/  LDL.LU.128 R60, [R1+0x4000] ;  /* 0x00400000013c7983 */ /* 0x000ee80000300c00 */
[----:B------:R-:W3:Y:S04]  /*12070*/  LDL.LU R59, [R1+0x3ff0] ;  /* 0x003ff000013b7983 */ /* 0x000ee80000300800 */
[----:B------:R-:W-:Y:S04]  /*12080*/  STL.128 [R1+0x3fe0], R180 ;  /* 0x003fe0b401007387 */ /* 0x000fe80000100c00 */
[----:B------:R-:W-:Y:S04]  /*12090*/  STL [R1+0x3fd0], R176 ;  /* 0x003fd0b001007387 */ /* 0x000fe80000100800 */
[----:B------:R-:W-:Y:S04]  /*120a0*/  STL.128 [R1+0x3fc0], R172 ;  /* 0x003fc0ac01007387 */ /* 0x000fe80000100c00 */
[----:B------:R-:W-:Y:S04]  /*120b0*/  STL.128 [R1+0x3fb0], R168 ;  /* 0x003fb0a801007387 */ /* 0x000fe80000100c00 */
[----:B------:R-:W-:Y:S04]  /*120c0*/  STL [R1+0x3fa8], R167 ;  /* 0x003fa8a701007387 */ /* 0x000fe80000100800 */
[----:B------:R-:W-:Y:S04]  /*120d0*/  STL.64 [R1+0x3fa0], R164 ;  /* 0x003fa0a401007387 */ /* 0x000fe80000100a00 */
[----:B------:R0:W-:Y:S04]  /*120e0*/  STL.128 [R1+0x3f80], R156 ;  /* 0x003f809c01007387 */ /* 0x0001e80000100c00 */
[----:B--2---:R-:W-:Y:S04]  /*120f0*/  STL [R1+0x3f70], R152 ;  /* 0x003f709801007387 */ /* 0x004fe80000100800 */
[----:B------:R1:W-:Y:S04]  /*12100*/  STL.128 [R1+0x3f50], R120 ;  /* 0x003f507801007387 */ /* 0x0003e80000100c00 */
[----:B------:R2:W-:Y:S04]  /*12110*/  STL.128 [R1+0x3f40], R116 ;  /* 0x003f407401007387 */ /* 0x0005e80000100c00 */
[----:B------:R2:W-:Y:S04]  /*12120*/  STL.128 [R1+0x3f30], R112 ;  /* 0x003f307001007387 */ /* 0x0005e80000100c00 */
[----:B------:R-:W-:Y:S04]  /*12130*/  STL [R1+0x5e4], R161 ;  /* 0x0005e4a101007387 */ /* 0x000fe80000100800 */
[----:B------:R2:W-:Y:S04]  /*12140*/  STL.64 [R1+0x5e8], R162 ;  /* 0x0005e8a201007387 */ /* 0x0005e80000100a00 */
[----:B0-----:R-:W3:Y:S04]  /*12150*/  LDL.LU.128 R156, [R1+0x3f80] ;  /* 0x003f8000019c7983 */ /* 0x001ee80000300c00 */
[----:B-1----:R-:W3:Y:S04]  /*12160*/  LDL.LU.128 R120, [R1+0x3f50] ;  /* 0x003f500001787983 */ /* 0x002ee80000300c00 */
[----:B--2---:R-:W2:Y:S04]  /*12170*/  LDL.LU.128 R116, [R1+0x3f40] ;  /* 0x003f400001747983 */ /* 0x004ea80000300c00 */
[----:B------:R-:W2:Y:S04]  /*12180*/  LDL.LU.128 R112, [R1+0x3f30] ;  /* 0x003f300001707983 */ /* 0x000ea80000300c00 */
[----:B------:R-:W2:Y:S04]  /*12190*/  LDL.LU R125, [R1+0x5e4] ;  /* 0x0005e400017d7983 */ /* 0x000ea80000300800 */
[----:B------:R-:W2:Y:S04]  /*121a0*/  LDL.LU R126, [R1+0x5e8] ;  /* 0x0005e800017e7983 */ /* 0x000ea80000300800 */
[----:B------:R-:W2:Y:S01]  /*121b0*/  LDL.LU R127, [R1+0x5ec] ;  /* 0x0005ec00017f7983 */ /* 0x000ea20000300800 */
[----:B------:R-:W-:-:S03]  /*121c0*/  IMAD.MOV.U32 R124, RZ, RZ, R160 ;  /* 0x000000ffff7c7224 */ /* 0x000fc600078e00a0 */
[----:B------:R-:W2:Y:S04]  /*121d0*/  LDL.LU.128 R160, [R1+0x3f90] ;  /* 0x003f900001a07983 */ /* 0x000ea80000300c00 */
[----:B------:R-:W2:Y:S04]  /*121e0*/  LDL.LU R152, [R1+0x3f70] ;  /* 0x003f700001987983 */ /* 0x000ea80000300800 */
[----:B------:R-:W2:Y:S04]  /*121f0*/  LDL.LU R176, [R1+0x3fd0] ;  /* 0x003fd00001b07983 */ /* 0x000ea80000300800 */
[----:B------:R-:W2:Y:S04]  /*12200*/  LDL.LU.128 R172, [R1+0x3fc0] ;  /* 0x003fc00001ac7983 */ /* 0x000ea80000300c00 */
[----:B------:R-:W2:Y:S04]  /*12210*/  LDL.LU.128 R168, [R1+0x3fb0] ;  /* 0x003fb00001a87983 */ /* 0x000ea80000300c00 */
[----:B------:R-:W2:Y:S04]  /*12220*/  LDL.LU R167, [R1+0x3fa8] ;  /* 0x003fa80001a77983 */ /* 0x000ea80000300800 */
[----:B------:R-:W2:Y:S04]  /*12230*/  LDL.LU.64 R164, [R1+0x3fa0] ;  /* 0x003fa00001a47983 */ /* 0x000ea80000300a00 */
[----:B------:R-:W2:Y:S04]  /*12240*/  LDL.LU.128 R180, [R1+0x3fe0] ;  /* 0x003fe00001b47983 */ /* 0x000ea80000300c00 */
[----:B------:R-:W-:Y:S04]  /*12250*/  STL [R1+0x3e0], R53 ;  /* 0x0003e03501007387 */ /* 0x000fe80000100800 */
[----:B------:R-:W-:Y:S04]  /*12260*/  STL [R1+0x3e4], R54 ;  /* 0x0003e43601007387 */ /* 0x000fe80000100800 */
[----:B------:R-:W-:Y:S04]  /*12270*/  STL [R1+0x3e8], R55 ;  /* 0x0003e83701007387 */ /* 0x000fe80000100800 */
[----:B------:R-:W-:Y:S04]  /*12280*/  STL [R1+0x3ec], R50 ;  /* 0x0003ec3201007387 */ /* 0x000fe80000100800 */
[----:B------:R0:W-:Y:S04]  /*12290*/  STL.128 [R1+0x3f20], R108 ;  /* 0x003f206c01007387 */ /* 0x0001e80000100c00 */
[----:B------:R1:W-:Y:S04]  /*122a0*/  STL.128 [R1+0x3f10], R104 ;  /* 0x003f106801007387 */ /* 0x0003e80000100c00 */
[----:B----4-:R4:W-:Y:S04]  /*122b0*/  STL.128 [R1+0x3f00], R100 ;  /* 0x003f006401007387 */ /* 0x0109e80000100c00 */
        /* <DEDUP_REMOVED lines=8> */
[----:B0-----:R-:W2:Y:S04]  /*12340*/  LDL.LU.128 R108, [R1+0x3f20] ;  /* 0x003f2000016c7983 */ /* 0x001ea80000300c00 */
[----:B-1----:R-:W2:Y:S04]  /*12350*/  LDL.LU.128 R104, [R1+0x3f10] ;  /* 0x003f100001687983 */ /* 0x002ea80000300c00 */
        /* <DEDUP_REMOVED lines=9> */
[----:B------:R0:W-:Y:S04]  /*123f0*/  STL.128 [R1+0x3e00], R156 ;  /* 0x003e009c01007387 */ /* 0x0001e80000100c00 */
[----:B------:R1:W-:Y:S04]  /*12400*/  STL.128 [R1+0x3dc0], R120 ;  /* 0x003dc07801007387 */ /* 0x0003e80000100c00 */
[----:B--2---:R2:W-:Y:S04]  /*12410*/  STL.128 [R1+0x3db0], R116 ;  /* 0x003db07401007387 */ /* 0x0045e80000100c00 */
[----:B------:R2:W-:Y:S04]  /*12420*/  STL.128 [R1+0x3da0], R112 ;  /* 0x003da07001007387 */ /* 0x0005e80000100c00 */
[----:B0-----:R-:W3:Y:S04]  /*12430*/  LDL.128 R156, [R1+0x3e0] ;  /* 0x0003e000019c7983 */ /* 0x001ee80000100c00 */
[----:B-1----:R-:W3:Y:S04]  /*12440*/  LDL.LU.128 R120, [R1+0x3dc0] ;  /* 0x003dc00001787983 */ /* 0x002ee80000300c00 */
[----:B------:R0:W-:Y:S04]  /*12450*/  STL.128 [R1+0x3dd0], R124 ;  /* 0x003dd07c01007387 */ /* 0x0001e80000100c00 */
[----:B--2---:R-:W2:Y:S04]  /*12460*/  LDL.LU.128 R116, [R1+0x3db0] ;  /* 0x003db00001747983 */ /* 0x004ea80000300c00 */
[----:B------:R-:W2:Y:S04]  /*12470*/  LDL.LU.128 R112, [R1+0x3da0] ;  /* 0x003da00001707983 */ /* 0x000ea80000300c00 */
[----:B0-----:R-:W2:Y:S04]  /*12480*/  LDL.LU.128 R124, [R1+0x3dd0] ;  /* 0x003dd000017c7983 */ /* 0x001ea80000300c00 */
[----:B------:R0:W-:Y:S04]  /*12490*/  STL.128 [R1+0x3e70], R64 ;  /* 0x003e704001007387 */ /* 0x0001e80000100c00 */
[----:B------:R1:W-:Y:S04]  /*124a0*/  STL.128 [R1+0x3e60], R60 ;  /* 0x003e603c01007387 */ /* 0x0003e80000100c00 */
[----:B------:R1:W-:Y:S04]  /*124b0*/  STL [R1+0x3e54], R59 ;  /* 0x003e543b01007387 */ /* 0x0003e80000100800 */
[----:B0-----:R-:W2:Y:S04]  /*124c0*/  LDL.LU.128 R64, [R1+0x3e70] ;  /* 0x003e700001407983 */ /* 0x001ea80000300c00 */
[----:B-1----:R-:W2:Y:S04]  /*124d0*/  LDL.LU.128 R60, [R1+0x3e60] ;  /* 0x003e6000013c7983 */ /* 0x002ea80000300c00 */
[----:B------:R-:W2:Y:S04]  /*124e0*/  LDL.LU R59, [R1+0x3e54] ;  /* 0x003e5400013b7983 */ /* 0x000ea80000300800 */
[----:B------:R-:W-:Y:S04]  /*124f0*/  STL [R1+0x3f0], R51 ;  /* 0x0003f03301007387 */ /* 0x000fe80000100800 */
[----:B------:R-:W-:Y:S04]  /*12500*/  STL [R1+0x3f4], R52 ;  /* 0x0003f43401007387 */ /* 0x000fe80000100800 */
[----:B------:R-:W-:Y:S04]  /*12510*/  STL [R1+0x3f8], R47 ;  /* 0x0003f82f01007387 */ /* 0x000fe80000100800 */
[----:B------:R-:W-:Y:S04]  /*12520*/  STL [R1+0x3fc], R48 ;  /* 0x0003fc3001007387 */ /* 0x000fe80000100800 */
[----:B------:R0:W-:Y:S04]  /*12530*/  STL.128 [R1+0x3b70], R36 ;  /* 0x003b702401007387 */ /* 0x0001e80000100c00 */
[----:B------:R1:W-:Y:S04]  /*12540*/  STL.128 [R1+0x3b60], R32 ;  /* 0x003b602001007387 */ /* 0x0003e80000100c00 */
[----:B0-----:R-:W2:Y:S04]  /*12550*/  LDL.LU.128 R36, [R1+0x3b70] ;  /* 0x003b700001247983 */ /* 0x001ea80000300c00 */
[----:B-1----:R-:W2:Y:S04]  /*12560*/  LDL.LU.128 R32, [R1+0x3b60] ;  /* 0x003b600001207983 */ /* 0x002ea80000300c00 */
        /* <DEDUP_REMOVED lines=10> */
[----:B------:R-:W-:Y:S04]  /*12610*/  STL.128 [R1+0x3cf0], R68 ;  /* 0x003cf04401007387 */ /* 0x000fe80000100c00 */
        /* <DEDUP_REMOVED lines=9> */
[----:B------:R-:W-:Y:S04]  /*126b0*/  STL [R1+0x5f4], R157 ;  /* 0x0005f49d01007387 */ /* 0x000fe80000100800 */
[----:B------:R-:W-:Y:S04]  /*126c0*/  STL.64 [R1+0x5f8], R158 ;  /* 0x0005f89e01007387 */ /* 0x000fe80000100a00 */
[----:B------:R-:W-:Y:S04]  /*126d0*/  STL.128 [R1+0x3c90], R120 ;  /* 0x003c907801007387 */ /* 0x000fe80000100c00 */
[----:B--2---:R-:W-:Y:S04]  /*126e0*/  STL.128 [R1+0x3c80], R116 ;  /* 0x003c807401007387 */ /* 0x004fe80000100c00 */
[----:B------:R0:W-:Y:S04]  /*126f0*/  STL.128 [R1+0x3c70], R112 ;  /* 0x003c707001007387 */ /* 0x0001e80000100c00 */
[----:B------:R-:W2:Y:S04]  /*12700*/  LDL.LU.128 R72, [R1+0x3d00] ;  /* 0x003d000001487983 */ /* 0x000ea80000300c00 */
[----:B------:R1:W-:Y:S04]  /*12710*/  STL.128 [R1+0x3ca0], R124 ;  /* 0x003ca07c01007387 */ /* 0x0003e80000100c00 */
[----:B------:R-:W2:Y:S04]  /*12720*/  LDL.LU R129, [R1+0x5f4] ;  /* 0x0005f40001817983 */ /* 0x000ea80000300800 */
[----:B------:R-:W2:Y:S04]  /*12730*/  LDL.LU R130, [R1+0x5f8] ;  /* 0x0005f80001827983 */ /* 0x000ea80000300800 */
[----:B------:R-:W2:Y:S04]  /*12740*/  LDL.LU R131, [R1+0x5fc] ;  /* 0x0005fc0001837983 */ /* 0x000ea80000300800 */
[----:B0-----:R-:W2:Y:S04]  /*12750*/  LDL.128 R112, [R1+0x3f0] ;  /* 0x0003f00001707983 */ /* 0x001ea80000100c00 */
[----:B-1----:R-:W2:Y:S04]  /*12760*/  LDL.LU.128 R124, [R1+0x3ca0] ;  /* 0x003ca000017c7983 */ /* 0x002ea80000300c00 */
[----:B------:R-:W2:Y:S04]  /*12770*/  LDL.LU.128 R120, [R1+0x3c90] ;  /* 0x003c900001787983 */ /* 0x000ea80000300c00 */
[----:B------:R-:W2:Y:S04]  /*12780*/  LDL.LU.128 R116, [R1+0x3c80] ;  /* 0x003c800001747983 */ /* 0x000ea80000300c00 */
[----:B------:R-:W2:Y:S04]  /*12790*/  LDL.LU.128 R68, [R1+0x3cf0] ;  /* 0x003cf00001447983 */ /* 0x000ea80000300c00 */
[----:B------:R0:W-:Y:S04]  /*127a0*/  STL.128 [R1+0x3ce0], R64 ;  /* 0x003ce04001007387 */ /* 0x0001e80000100c00 */
[----:B------:R1:W-:Y:S04]  /*127b0*/  STL.128 [R1+0x3cd0], R60 ;  /* 0x003cd03c01007387 */ /* 0x0003e80000100c00 */
[----:B------:R1:W-:Y:S04]  /*127c0*/  STL [R1+0x3cc0], R59 ;  /* 0x003cc03b01007387 */ /* 0x0003e80000100800 */
[----:B0-----:R-:W2:Y:S04]  /*127d0*/  LDL.LU.128 R64, [R1+0x3ce0] ;  /* 0x003ce00001407983 */ /* 0x001ea80000300c00 */
[----:B-1----:R-:W2:Y:S04]  /*127e0*/  LDL.LU.128 R60, [R1+0x3cd0] ;  /* 0x003cd000013c7983 */ /* 0x002ea80000300c00 */
[----:B------:R-:W2:Y:S01]  /*127f0*/  LDL.LU R59, [R1+0x3cc0] ;  /* 0x003cc000013b7983 */ /* 0x000ea20000300800 */
[----:B------:R-:W-:-:S03]  /*12800*/  IMAD.MOV.U32 R128, RZ, RZ, R156 ;  /* 0x000000ffff807224 */ /* 0x000fc600078e009c */
[----:B------:R-:W-:Y:S04]  /*12810*/  STL [R1+0x400], R49 ;  /* 0x0004003101007387 */ /* 0x000fe80000100800 */
[----:B------:R-:W-:Y:S04]  /*12820*/  STL [R1+0x404], R44 ;  /* 0x0004042c01007387 */ /* 0x000fe80000100800 */
[----:B------:R-:W-:Y:S04]  /*12830*/  STL [R1+0x408], R45 ;  /* 0x0004082d01007387 */ /* 0x000fe80000100800 */
[----:B------:R-:W-:Y:S04]  /*12840*/  STL [R1+0x40c], R46 ;  /* 0x00040c2e01007387 */ /* 0x000fe80000100800 */
[----:B------:R0:W-:Y:S04]  /*12850*/  STL.128 [R1+0x3b80], R40 ;  /* 0x003b802801007387 */ /* 0x0001e80000100c00 */
[----:B------:R1:W-:Y:S04]  /*12860*/  STL.128 [R1+0x39b0], R36 ;  /* 0x0039b02401007387 */ /* 0x0003e80000100c00 */
[----:B------:R1:W-:Y:S04]  /*12870*/  STL.128 [R1+0x39a0], R32 ;  /* 0x0039a02001007387 */ /* 0x0003e80000100c00 */
[----:B------:R1:W-:Y:S04]  /*12880*/  STL.64 [R1+0x3af0], R4 ;  /* 0x003af00401007387 */ /* 0x0003e80000100a00 */
[----:B0-----:R-:W2:Y:S04]  /*12890*/  LDL.LU.128 R40, [R1+0x3b80] ;  /* 0x003b800001287983 */ /* 0x001ea80000300c00 */
[----:B-1----:R-:W2:Y:S04]  /*128a0*/  LDL.LU.128 R36, [R1+0x39b0] ;  /* 0x0039b00001247983 */ /* 0x002ea80000300c00 */
[----:B------:R-:W2:Y:S04]  /*128b0*/  LDL.LU.128 R32, [R1+0x39a0] ;  /* 0x0039a00001207983 */ /* 0x000ea80000300c00 */
[----:B------:R-:W2:Y:S04]  /*128c0*/  LDL.LU.64 R4, [R1+0x3af0] ;  /* 0x003af00001047983 */ /* 0x000ea80000300a00 */
[----:B------:R0:W-:Y:S04]  /*128d0*/  STL.128 [R1+0x3b50], R28 ;  /* 0x003b501c01007387 */ /* 0x0001e80000100c00 */
[----:B------:R1:W-:Y:S04]  /*128e0*/  STL.128 [R1+0x3b40], R24 ;  /* 0x003b401801007387 */ /* 0x0003e80000100c00 */
[----:B------:R1:W-:Y:S04]  /*128f0*/  STL.128 [R1+0x3b30], R20 ;  /* 0x003b301401007387 */ /* 0x0003e80000100c00 */
[----:B------:R1:W-:Y:S04]  /*12900*/  STL.64 [R1+0x3b20], R18 ;  /* 0x003b201201007387 */ /* 0x0003e80000100a00 */
[----:B------:R1:W-:Y:S04]  /*12910*/  STL.128 [R1+0x3b10], R12 ;  /* 0x003b100c01007387 */ /* 0x0003e80000100c00 */
[----:B------:R1:W-:Y:S04]  /*12920*/  STL.128 [R1+0x3b00], R8 ;  /* 0x003b000801007387 */ /* 0x0003e80000100c00 */
[----:B0-----:R-:W2:Y:S04]  /*12930*/  LDL.LU.128 R28, [R1+0x3b50] ;  /* 0x003b5000011c7983 */ /* 0x001ea80000300c00 */
[----:B-1----:R-:W2:Y:S04]  /*12940*/  LDL.LU.128 R24, [R1+0x3b40] ;  /* 0x003b400001187983 */ /* 0x002ea80000300c00 */
[----:B------:R-:W2:Y:S04]  /*12950*/  LDL.LU.128 R20, [R1+0x3b30] ;  /* 0x003b300001147983 */ /* 0x000ea80000300c00 */
[----:B------:R-:W2:Y:S04]  /*12960*/  LDL.LU.64 R18, [R1+0x3b20] ;  /* 0x003b200001127983 */ /* 0x000ea80000300a00 */
[----:B------:R-:W2:Y:S04]  /*12970*/  LDL.LU.128 R12, [R1+0x3b10] ;  /* 0x003b1000010c7983 */ /* 0x000ea80000300c00 */
[----:B------:R-:W2:Y:S04]  /*12980*/  LDL.LU.128 R8, [R1+0x3b00] ;  /* 0x003b000001087983 */ /* 0x000ea80000300c00 */
[----:B------:R0:W-:Y:S04]  /*12990*/  STL.128 [R1+0x3f60], R148 ;  /* 0x003f609401007387 */ /* 0x0001e80000100c00 */
[----:B------:R1:W-:Y:S04]  /*129a0*/  STL.128 [R1+0x3e10], R160 ;  /* 0x003e10a001007387 */ /* 0x0003e80000100c00 */
[----:B------:R1:W-:Y:S04]  /*129b0*/  STL [R1+0x3df0], R152 ;  /* 0x003df09801007387 */ /* 0x0003e80000100800 */
[----:B------:R-:W2:Y:S04]  /*129c0*/  LDL.LU.128 R156, [R1+0x3e00] ;  /* 0x003e0000019c7983 */ /* 0x000ea80000300c00 */
[----:B0-----:R-:W2:Y:S04]  /*129d0*/  LDL.LU.128 R148, [R1+0x3f60] ;  /* 0x003f600001947983 */ /* 0x001ea80000300c00 */
[----:B-1----:R-:W2:Y:S04]  /*129e0*/  LDL.LU.128 R160, [R1+0x3e10] ;  /* 0x003e100001a07983 */ /* 0x002ea80000300c00 */
[----:B------:R-:W2:Y:S04]  /*129f0*/  LDL.LU R152, [R1+0x3df0] ;  /* 0x003df00001987983 */ /* 0x000ea80000300800 */
        /* <DEDUP_REMOVED lines=9> */
[----:B0-----:R-:W3:Y:S04]  /*12a90*/  LDL.LU.128 R108, [R1+0x3c60] ;  /* 0x003c6000016c7983 */ /* 0x001ee80000300c00 */
[----:B-1----:R-:W3:Y:S04]  /*12aa0*/  LDL.LU.128 R104, [R1+0x3c50] ;  /* 0x003c500001687983 */ /* 0x002ee80000300c00 */
[----:B----4-:R-:W4:Y:S04]  /*12ab0*/  LDL.LU.128 R100, [R1+0x3c40] ;  /* 0x003c400001647983 */ /* 0x010f280000300c00 */
[----:B------:R-:W4:Y:S04]  /*12ac0*/  LDL.LU.128 R96, [R1+0x3c30] ;  /* 0x003c300001607983 */ /* 0x000f280000300c00 */
[----:B------:R-:W4:Y:S04]  /*12ad0*/  LDL.LU.128 R92, [R1+0x3c20] ;  /* 0x003c2000015c7983 */ /* 0x000f280000300c00 */
[----:B--2---:R-:W-:Y:S04]  /*12ae0*/  STL.128 [R1+0x3bd0], R72 ;  /* 0x003bd04801007387 */ /* 0x004fe80000100c00 */
[----:B------:R-:W2:Y:S04]  /*12af0*/  LDL.LU.128 R88, [R1+0x3c10] ;  /* 0x003c100001587983 */ /* 0x000ea80000300c00 */
[----:B---3--:R-:W3:Y:S04]  /*12b00*/  LDL.LU.128 R84, [R1+0x3c00] ;  /* 0x003c000001547983 */ /* 0x008ee80000300c00 */
[----:B------:R-:W3:Y:S04]  /*12b10*/  LDL.LU.128 R80, [R1+0x3bf0] ;  /* 0x003bf00001507983 */ /* 0x000ee80000300c00 */
[----:B------:R0:W-:Y:S01]  /*12b20*/  STL.128 [R1+0x3cb0], R128 ;  /* 0x003cb08001007387 */ /* 0x0001e20000100c00 */
[----:B------:R-:W-:-:S03]  /*12b30*/  IMAD.MOV.U32 R132, RZ, RZ, R112 ;  /* 0x000000ffff847224 */ /* 0x000fc600078e0070 */
[----:B------:R-:W3:Y:S01]  /*12b40*/  LDL.LU.128 R76, [R1+0x3be0] ;  /* 0x003be000014c7983 */ /* 0x000ee20000300c00 */
[----:B------:R-:W-:Y:S02]  /*12b50*/  IMAD.MOV.U32 R133, RZ, RZ, R113 ;  /* 0x000000ffff857224 */ /* 0x000fe400078e0071 */
[----:B------:R-:W-:Y:S01]  /*12b60*/  IMAD.MOV.U32 R134, RZ, RZ, R114 ;  /* 0x000000ffff867224 */ /* 0x000fe200078e0072 */
[----:B------:R-:W-:Y:S01]  /*12b70*/  STL.128 [R1+0x3ad0], R124 ;  /* 0x003ad07c01007387 */ /* 0x000fe20000100c00 */
[----:B------:R-:W-:-:S03]  /*12b80*/  IMAD.MOV.U32 R135, RZ, RZ, R115 ;  /* 0x000000ffff877224 */ /* 0x000fc600078e0073 */
[----:B------:R-:W-:Y:S04]  /*12b90*/  STL.128 [R1+0x3ac0], R120 ;  /* 0x003ac07801007387 */ /* 0x000fe80000100c00 */
[----:B------:R1:W-:Y:S04]  /*12ba0*/  STL.128 [R1+0x3ab0], R116 ;  /* 0x003ab07401007387 */ /* 0x0003e80000100c00 */
[----:B------:R1:W-:Y:S04]  /*12bb0*/  STL.128 [R1+0x3bc0], R68 ;  /* 0x003bc04401007387 */ /* 0x0003e80000100c00 */
[----:B0-----:R-:W3:Y:S04]  /*12bc0*/  LDL.LU.128 R128, [R1+0x3cb0] ;  /* 0x003cb00001807983 */ /* 0x001ee80000300c00 */
[----:B------:R-:W3:Y:S04]  /*12bd0*/  LDL.LU.128 R112, [R1+0x3c70] ;  /* 0x003c700001707983 */ /* 0x000ee80000300c00 */
[----:B------:R-:W3:Y:S04]  /*12be0*/  LDL.LU.128 R72, [R1+0x3bd0] ;  /* 0x003bd00001487983 */ /* 0x000ee80000300c00 */
[----:B-1----:R-:W3:Y:S04]  /*12bf0*/  LDL.128 R116, [R1+0x400] ;  /* 0x0004000001747983 */ /* 0x002ee80000100c00 */
[----:B------:R-:W3:Y:S04]  /*12c00*/  LDL.LU.128 R124, [R1+0x3ad0] ;  /* 0x003ad000017c7983 */ /* 0x000ee80000300c00 */
[----:B------:R-:W3:Y:S04]  /*12c10*/  LDL.LU.128 R120, [R1+0x3ac0] ;  /* 0x003ac00001787983 */ /* 0x000ee80000300c00 */
[----:B------:R-:W3:Y:S04]  /*12c20*/  LDL.LU.128 R68, [R1+0x3bc0] ;  /* 0x003bc00001447983 */ /* 0x000ee80000300c00 */
[----:B------:R0:W-:Y:S04]  /*12c30*/  STL.128 [R1+0x3bb0], R64 ;  /* 0x003bb04001007387 */ /* 0x0001e80000100c00 */
[----:B------:R1:W-:Y:S04]  /*12c40*/  STL.128 [R1+0x3ba0], R60 ;  /* 0x003ba03c01007387 */ /* 0x0003e80000100c00 */
[----:B------:R1:W-:Y:S04]  /*12c50*/  STL [R1+0x3b90], R59 ;  /* 0x003b903b01007387 */ /* 0x0003e80000100800 */
[----:B0-----:R-:W3:Y:S04]  /*12c60*/  LDL.LU.128 R64, [R1+0x3bb0] ;  /* 0x003bb00001407983 */ /* 0x001ee80000300c00 */
[----:B-1----:R-:W3:Y:S04]  /*12c70*/  LDL.LU.128 R60, [R1+0x3ba0] ;  /* 0x003ba000013c7983 */ /* 0x002ee80000300c00 */
[----:B------:R-:W3:Y:S04]  /*12c80*/  LDL.LU R59, [R1+0x3b90] ;  /* 0x003b9000013b7983 */ /* 0x000ee80000300800 */
[----:B------:R-:W-:Y:S04]  /*12c90*/  STL [R1+0x410], R41 ;  /* 0x0004102901007387 */ /* 0x000fe80000100800 */
[----:B------:R-:W-:Y:S04]  /*12ca0*/  STL [R1+0x414], R42 ;  /* 0x0004142a01007387 */ /* 0x000fe80000100800 */
[----:B------:R-:W-:Y:S04]  /*12cb0*/  STL [R1+0x418], R43 ;  /* 0x0004182b01007387 */ /* 0x000fe80000100800 */
[----:B------:R0:W-:Y:S04]  /*12cc0*/  STL [R1+0x39c0], R40 ;  /* 0x0039c02801007387 */ /* 0x0001e80000100800 */
[----:B------:R-:W-:Y:S04]  /*12cd0*/  STL [R1+0x41c], R38 ;  /* 0x00041c2601007387 */ /* 0x000fe80000100800 */
[----:B------:R1:W-:Y:S04]  /*12ce0*/  STL.64 [R1+0x3800], R36 ;  /* 0x0038002401007387 */ /* 0x0003e80000100a00 */
[----:B------:R1:W-:Y:S04]  /*12cf0*/  STL.128 [R1+0x37f0], R32 ;  /* 0x0037f02001007387 */ /* 0x0003e80000100c00 */
[----:B0-----:R-:W3:Y:S04]  /*12d00*/  LDL.LU R40, [R1+0x39c0] ;  /* 0x0039c00001287983 */ /* 0x001ee80000300800 */
[----:B-1----:R-:W3:Y:S04]  /*12d10*/  LDL.LU.64 R36, [R1+0x3800] ;  /* 0x0038000001247983 */ /* 0x002ee80000300a00 */
[----:B------:R-:W3:Y:S04]  /*12d20*/  LDL.LU.128 R32, [R1+0x37f0] ;  /* 0x0037f00001207983 */ /* 0x000ee80000300c00 */
[----:B------:R0:W-:Y:S04]  /*12d30*/  STL.128 [R1+0x3a90], R108 ;  /* 0x003a906c01007387 */ /* 0x0001e80000100c00 */
[----:B------:R1:W-:Y:S04]  /*12d40*/  STL.128 [R1+0x3a80], R104 ;  /* 0x003a806801007387 */ /* 0x0003e80000100c00 */
[----:B----4-:R4:W-:Y:S04]  /*12d50*/  STL.128 [R1+0x3a70], R100 ;  /* 0x003a706401007387 */ /* 0x0109e80000100c00 */
[----:B------:R4:W-:Y:S04]  /*12d60*/  STL.128 [R1+0x3a60], R96 ;  /* 0x003a606001007387 */ /* 0x0009e80000100c00 */
[----:B------:R4:W-:Y:S04]  /*12d70*/  STL.128 [R1+0x3a50], R92 ;  /* 0x003a505c01007387 */ /* 0x0009e80000100c00 */
[----:B0-----:R-:W4:Y:S04]  /*12d80*/  LDL.LU.128 R108, [R1+0x3a90] ;  /* 0x003a9000016c7983 */ /* 0x001f280000300c00 */
[----:B--2---:R0:W-:Y:S04]  /*12d90*/  STL.128 [R1+0x3a40], R88 ;  /* 0x003a405801007387 */ /* 0x0041e80000100c00 */
[----:B---3--:R2:W-:Y:S04]  /*12da0*/  STL.128 [R1+0x3a30], R84 ;  /* 0x003a305401007387 */ /* 0x0085e80000100c00 */
[----:B------:R3:W-:Y:S04]  /*12db0*/  STL.128 [R1+0x3a20], R80 ;  /* 0x003a205001007387 */ /* 0x0007e80000100c00 */
[----:B-1----:R-:W3:Y:S04]  /*12dc0*/  LDL.LU.128 R104, [R1+0x3a80] ;  /* 0x003a800001687983 */ /* 0x002ee80000300c00 */
[----:B----4-:R-:W4:Y:S04]  /*12dd0*/  LDL.LU.128 R100, [R1+0x3a70] ;  /* 0x003a700001647983 */ /* 0x010f280000300c00 */
[----:B------:R-:W-:Y:S04]  /*12de0*/  STL.128 [R1+0x3a10], R76 ;  /* 0x003a104c01007387 */ /* 0x000fe80000100c00 */
[----:B------:R-:W4:Y:S04]  /*12df0*/  LDL.LU.128 R96, [R1+0x3a60] ;  /* 0x003a600001607983 */ /* 0x000f280000300c00 */
[----:B------:R-:W4:Y:S04]  /*12e00*/  LDL.LU.128 R92, [R1+0x3a50] ;  /* 0x003a5000015c7983 */ /* 0x000f280000300c00 */
[----:B0-----:R-:W4:Y:S04]  /*12e10*/  LDL.LU.128 R88, [R1+0x3a40] ;  /* 0x003a400001587983 */ /* 0x001f280000300c00 */
[----:B--2---:R-:W2:Y:S04]  /*12e20*/  LDL.LU.128 R84, [R1+0x3a30] ;  /* 0x003a300001547983 */ /* 0x004ea80000300c00 */
[----:B------:R0:W-:Y:S04]  /*12e30*/  STL.128 [R1+0x3ae0], R128 ;  /* 0x003ae08001007387 */ /* 0x0001e80000100c00 */
[----:B------:R1:W-:Y:S04]  /*12e40*/  STL.128 [R1+0x3aa0], R112 ;  /* 0x003aa07001007387 */ /* 0x0003e80000100c00 */
[----:B------:R1:W-:Y:S01]  /*12e50*/  STL.128 [R1+0x3a00], R72 ;  /* 0x003a004801007387 */ /* 0x0003e20000100c00 */
[----:B------:R-:W-:-:S02]  /*12e60*/  IMAD.MOV.U32 R136, RZ, RZ, R116 ;  /* 0x000000ffff887224 */ /* 0x000fc400078e0074 */
[----:B------:R-:W-:Y:S01]  /*12e70*/  IMAD.MOV.U32 R137, RZ, RZ, R117 ;  /* 0x000000ffff897224 */ /* 0x000fe200078e0075 */
[----:B---3--:R-:W3:Y:S01]  /*12e80*/  LDL.LU.128 R80, [R1+0x3a20] ;  /* 0x003a200001507983 */ /* 0x008ee20000300c00 */
[----:B------:R-:W-:Y:S02]  /*12e90*/  IMAD.MOV.U32 R138, RZ, RZ, R118 ;  /* 0x000000ffff8a7224 */ /* 0x000fe400078e0076 */
[----:B------:R-:W-:Y:S01]  /*12ea0*/  IMAD.MOV.U32 R139, RZ, RZ, R119 ;  /* 0x000000ffff8b7224 */ /* 0x000fe200078e0077 */
[----:B------:R-:W-:Y:S04]  /*12eb0*/  STL.128 [R1+0x3910], R124 ;  /* 0x0039107c01007387 */ /* 0x000fe80000100c00 */
[----:B------:R1:W-:Y:S04]  /*12ec0*/  STL.128 [R1+0x3900], R120 ;  /* 0x0039007801007387 */ /* 0x0003e80000100c00 */
[----:B------:R1:W-:Y:S04]  /*12ed0*/  STL.128 [R1+0x39f0], R68 ;  /* 0x0039f04401007387 */ /* 0x0003e80000100c00 */
[----:B0-----:R-:W3:Y:S04]  /*12ee0*/  LDL.LU.128 R128, [R1+0x3ae0] ;  /* 0x003ae00001807983 */ /* 0x001ee80000300c00 */
[----:B------:R-:W3:Y:S04]  /*12ef0*/  LDL.LU.128 R116, [R1+0x3ab0] ;  /* 0x003ab00001747983 */ /* 0x000ee80000300c00 */
[----:B-1----:R-:W3:Y:S04]  /*12f00*/  LDL.LU.128 R112, [R1+0x3aa0] ;  /* 0x003aa00001707983 */ /* 0x002ee80000300c00 */
[----:B------:R-:W3:Y:S04]  /*12f10*/  LDL.LU.128 R76, [R1+0x3a10] ;  /* 0x003a1000014c7983 */ /* 0x000ee80000300c00 */
[----:B------:R-:W3:Y:S04]  /*12f20*/  LDL.LU.128 R72, [R1+0x3a00] ;  /* 0x003a000001487983 */ /* 0x000ee80000300c00 */
[----:B------:R-:W3:Y:S04]  /*12f30*/  LDL.128 R120, [R1+0x410] ;  /* 0x0004100001787983 */ /* 0x000ee80000100c00 */
        /* <DEDUP_REMOVED lines=8> */
[----:B------:R0:W-:Y:S04]  /*12fc0*/  STL.64 [R1+0x3930], R4 ;  /* 0x0039300401007387 */ /* 0x0001e80000100a00 */
[----:B------:R1:W-:Y:S04]  /*12fd0*/  STL.128 [R1+0x3990], R28 ;  /* 0x0039901c01007387 */ /* 0x0003e80000100c00 */
[----:B------:R1:W-:Y:S04]  /*12fe0*/  STL.128 [R1+0x3980], R24 ;  /* 0x0039801801007387 */ /* 0x0003e80000100c00 */
[----:B0-----:R-:W3:Y:S04]  /*12ff0*/  LDL.LU.64 R4, [R1+0x3930] ;  /* 0x0039300001047983 */ /* 0x001ee80000300a00 */
[----:B------:R0:W-:Y:S04]  /*13000*/  STL.128 [R1+0x3970], R20 ;  /* 0x0039701401007387 */ /* 0x0001e80000100c00 */
[----:B------:R0:W-:Y:S04]  /*13010*/  STL.64 [R1+0x3960], R18 ;  /* 0x0039601201007387 */ /* 0x0001e80000100a00 */
[----:B------:R0:W-:Y:S04]  /*13020*/  STL.128 [R1+0x3950], R12 ;  /* 0x0039500c01007387 */ /* 0x0001e80000100c00 */
[----:B------:R0:W-:Y:S04]  /*13030*/  STL.128 [R1+0x3940], R8 ;  /* 0x0039400801007387 */ /* 0x0001e80000100c00 */
[----:B-1----:R-:W3:Y:S04]  /*13040*/  LDL.LU.128 R28, [R1+0x3990] ;  /* 0x00399000011c7983 */ /* 0x002ee80000300c00 */
[----:B------:R-:W3:Y:S04]  /*13050*/  LDL.LU.128 R24, [R1+0x3980] ;  /* 0x0039800001187983 */ /* 0x000ee80000300c00 */
[----:B0-----:R-:W3:Y:S04]  /*13060*/  LDL.LU.128 R20, [R1+0x3970] ;  /* 0x0039700001147983 */ /* 0x001ee80000300c00 */
[----:B------:R-:W3:Y:S04]  /*13070*/  LDL.LU.64 R18, [R1+0x3960] ;  /* 0x0039600001127983 */ /* 0x000ee80000300a00 */
[----:B------:R-:W3:Y:S04]  /*13080*/  LDL.LU.128 R12, [R1+0x3950] ;  /* 0x00395000010c7983 */ /* 0x000ee80000300c00 */
[----:B------:R-:W3:Y:S04]  /*13090*/  LDL.LU.128 R8, [R1+0x3940] ;  /* 0x0039400001087983 */ /* 0x000ee80000300c00 */
[----:B------:R-:W-:Y:S04]  /*130a0*/  STL [R1+0x420], R39 ;  /* 0x0004202701007387 */ /* 0x000fe80000100800 */
[----:B------:R-:W-:Y:S04]  /*130b0*/  STL [R1+0x424], R40 ;  /* 0x0004242801007387 */ /* 0x000fe80000100800 */
[----:B------:R-:W-:Y:S04]  /*130c0*/  STL [R1+0x428], R35 ;  /* 0x0004282301007387 */ /* 0x000fe80000100800 */
[----:B------:R-:W-:Y:S04]  /*130d0*/  STL [R1+0x42c], R36 ;  /* 0x00042c2401007387 */ /* 0x000fe80000100800 */
[----:B------:R0:W-:Y:S04]  /*130e0*/  STL.128 [R1+0x38d0], R108 ;  /* 0x0038d06c01007387 */ /* 0x0001e80000100c00 */
[----:B------:R1:W-:Y:S04]  /*130f0*/  STL.128 [R1+0x38c0], R104 ;  /* 0x0038c06801007387 */ /* 0x0003e80000100c00 */
[----:B----4-:R4:W-:Y:S04]  /*13100*/  STL.128 [R1+0x38b0], R100 ;  /* 0x0038b06401007387 */ /* 0x0109e80000100c00 */
[----:B0-----:R-:W3:Y:S04]  /*13110*/  LDL.LU.128 R108, [R1+0x38d0] ;  /* 0x0038d000016c7983 */ /* 0x001ee80000300c00 */
[----:B------:R0:W-:Y:S04]  /*13120*/  STL.128 [R1+0x38a0], R96 ;  /* 0x0038a06001007387 */ /* 0x0001e80000100c00 */
[----:B------:R3:W-:Y:S04]  /*13130*/  STL.128 [R1+0x3890], R92 ;  /* 0x0038905c01007387 */ /* 0x0007e80000100c00 */
[----:B------:R3:W-:Y:S04]  /*13140*/  STL.128 [R1+0x3880], R88 ;  /* 0x0038805801007387 */ /* 0x0007e80000100c00 */
[----:B--2---:R2:W-:Y:S04]  /*13150*/  STL.128 [R1+0x3870], R84 ;  /* 0x0038705401007387 */ /* 0x0045e80000100c00 */
[----:B-1----:R-:W2:Y:S04]  /*13160*/  LDL.LU.128 R104, [R1+0x38c0] ;  /* 0x0038c00001687983 */ /* 0x002ea80000300c00 */
[----:B----4-:R-:W4:Y:S04]  /*13170*/  LDL.LU.128 R100, [R1+0x38b0] ;  /* 0x0038b00001647983 */ /* 0x010f280000300c00 */
[----:B0-----:R-:W4:Y:S04]  /*13180*/  LDL.LU.128 R96, [R1+0x38a0] ;  /* 0x0038a00001607983 */ /* 0x001f280000300c00 */
[----:B---3--:R-:W-:Y:S04]  /*13190*/  STL.128 [R1+0x3860], R80 ;  /* 0x0038605001007387 */ /* 0x008fe80000100c00 */
[----:B------:R-:W3:Y:S04]  /*131a0*/  LDL.LU.128 R92, [R1+0x3890] ;  /* 0x00389000015c7983 */ /* 0x000ee80000300c00 */
[----:B------:R-:W3:Y:S04]  /*131b0*/  LDL.LU.128 R88, [R1+0x3880] ;  /* 0x0038800001587983 */ /* 0x000ee80000300c00 */
[----:B--2---:R-:W2:Y:S04]  /*131c0*/  LDL.LU.128 R84, [R1+0x3870] ;  /* 0x0038700001547983 */ /* 0x004ea80000300c00 */
[----:B------:R0:W-:Y:S04]  /*131d0*/  STL.128 [R1+0x3920], R128 ;  /* 0x0039208001007387 */ /* 0x0001e80000100c00 */
[----:B------:R1:W-:Y:S04]  /*131e0*/  STL.128 [R1+0x38f0], R116 ;  /* 0x0038f07401007387 */ /* 0x0003e80000100c00 */
[----:B------:R1:W-:Y:S04]  /*131f0*/  STL.128 [R1+0x38e0], R112 ;  /* 0x0038e07001007387 */ /* 0x0003e80000100c00 */
[----:B------:R1:W-:Y:S04]  /*13200*/  STL.128 [R1+0x3850], R76 ;  /* 0x0038504c01007387 */ /* 0x0003e80000100c00 */
[----:B------:R1:W-:Y:S01]  /*13210*/  STL.128 [R1+0x3840], R72 ;  /* 0x0038404801007387 */ /* 0x0003e20000100c00 */
[----:B------:R-:W-:-:S03]  /*13220*/  IMAD.MOV.U32 R140, RZ, RZ, R120 ;  /* 0x000000ffff8c7224 */ /* 0x000fc600078e0078 */
[----:B0-----:R-:W2:Y:S01]  /*13230*/  LDL.LU.128 R128, [R1+0x3920] ;  /* 0x0039200001807983 */ /* 0x001ea20000300c00 */
[----:B------:R-:W-:Y:S02]  /*13240*/  IMAD.MOV.U32 R141, RZ, RZ, R121 ;  /* 0x000000ffff8d7224 */ /* 0x000fe400078e0079 */
[----:B------:R-:W-:Y:S01]  /*13250*/  IMAD.MOV.U32 R142, RZ, RZ, R122 ;  /* 0x000000ffff8e7224 */ /* 0x000fe200078e007a */
[----:B------:R0:W-:Y:S01]  /*13260*/  STL.128 [R1+0x3760], R124 ;  /* 0x0037607c01007387 */ /* 0x0001e20000100c00 */
[----:B------:R-:W-:-:S03]  /*13270*/  IMAD.MOV.U32 R143, RZ, RZ, R123 ;  /* 0x000000ffff8f7224 */ /* 0x000fc600078e007b */
[----:B------:R0:W-:Y:S04]  /*13280*/  STL.128 [R1+0x3830], R68 ;  /* 0x0038304401007387 */ /* 0x0001e80000100c00 */
[----:B------:R-:W2:Y:S04]  /*13290*/  LDL.LU.128 R120, [R1+0x3900] ;  /* 0x0039000001787983 */ /* 0x000ea80000300c00 */
[----:B-1----:R-:W2:Y:S04]  /*132a0*/  LDL.LU.128 R116, [R1+0x38f0] ;  /* 0x0038f00001747983 */ /* 0x002ea80000300c00 */
[----:B------:R-:W2:Y:S04]  /*132b0*/  LDL.LU.128 R112, [R1+0x38e0] ;  /* 0x0038e00001707983 */ /* 0x000ea80000300c00 */
[----:B------:R-:W2:Y:S04]  /*132c0*/  LDL.LU.128 R80, [R1+0x3860] ;  /* 0x0038600001507983 */ /* 0x000ea80000300c00 */
[----:B------:R-:W2:Y:S04]  /*132d0*/  LDL.LU.128 R76, [R1+0x3850] ;  /* 0x00385000014c7983 */ /* 0x000ea80000300c00 */
[----:B------:R-:W2:Y:S04]  /*132e0*/  LDL.LU.128 R72, [R1+0x3840] ;  /* 0x0038400001487983 */ /* 0x000ea80000300c00 */
[----:B0-----:R-:W2:Y:S04]  /*132f0*/  LDL.128 R124, [R1+0x420] ;  /* 0x00042000017c7983 */ /* 0x001ea80000100c00 */
[----:B------:R-:W2:Y:S04]  /*13300*/  LDL.LU.128 R68, [R1+0x3830] ;  /* 0x0038300001447983 */ /* 0x000ea80000300c00 */
[----:B------:R0:W-:Y:S04]  /*13310*/  STL.128 [R1+0x3820], R64 ;  /* 0x0038204001007387 */ /* 0x0001e80000100c00 */
[----:B------:R1:W-:Y:S04]  /*13320*/  STL.128 [R1+0x3810], R60 ;  /* 0x0038103c01007387 */ /* 0x0003e80000100c00 */
[----:B------:R1:W-:Y:S04]  /*13330*/  STL [R1+0x3808], R59 ;  /* 0x0038083b01007387 */ /* 0x0003e80000100800 */
[----:B0-----:R-:W2:Y:S04]  /*13340*/  LDL.LU.128 R64, [R1+0x3820] ;  /* 0x0038200001407983 */ /* 0x001ea80000300c00 */
[----:B-1----:R-:W2:Y:S04]  /*13350*/  LDL.LU.128 R60, [R1+0x3810] ;  /* 0x00381000013c7983 */ /* 0x002ea80000300c00 */
[----:B------:R-:W2:Y:S04]  /*13360*/  LDL.LU R59, [R1+0x3808] ;  /* 0x00380800013b7983 */ /* 0x000ea80000300800 */
[----:B------:R0:W-:Y:S04]  /*13370*/  STL [R1+0x3658], R34 ;  /* 0x0036582201007387 */ /* 0x0001e80000100800 */
[----:B------:R1:W-:Y:S04]  /*13380*/  STL.64 [R1+0x3650], R32 ;  /* 0x0036502001007387 */ /* 0x0003e80000100a00 */
[----:B0-----:R-:W2:Y:S04]  /*13390*/  LDL.LU R34, [R1+0x3658] ;  /* 0x0036580001227983 */ /* 0x001ea80000300800 */
[----:B-1----:R-:W2:Y:S04]  /*133a0*/  LDL.LU.64 R32, [R1+0x3650] ;  /* 0x0036500001207983 */ /* 0x002ea80000300a00 */
[----:B------:R0:W-:Y:S04]  /*133b0*/  STL.64 [R1+0x3780], R4 ;  /* 0x0037800401007387 */ /* 0x0001e80000100a00 */
[----:B------:R1:W-:Y:S04]  /*133c0*/  STL.128 [R1+0x37e0], R28 ;  /* 0x0037e01c01007387 */ /* 0x0003e80000100c00 */
[----:B------:R1:W-:Y:S04]  /*133d0*/  STL.128 [R1+0x37d0], R24 ;  /* 0x0037d01801007387 */ /* 0x0003e80000100c00 */
[----:B0-----:R-:W2:Y:S04]  /*133e0*/  LDL.LU.64 R4, [R1+0x3780] ;  /* 0x0037800001047983 */ /* 0x001ea80000300a00 */
[----:B------:R0:W-:Y:S04]  /*133f0*/  STL.128 [R1+0x37c0], R20 ;  /* 0x0037c01401007387 */ /* 0x0001e80000100c00 */
[----:B------:R0:W-:Y:S04]  /*13400*/  STL.64 [R1+0x37b0], R18 ;  /* 0x0037b01201007387 */ /* 0x0001e80000100a00 */
[----:B------:R0:W-:Y:S04]  /*13410*/  STL.128 [R1+0x37a0], R12 ;  /* 0x0037a00c01007387 */ /* 0x0001e80000100c00 */
[----:B------:R0:W-:Y:S04]  /*13420*/  STL.128 [R1+0x3790], R8 ;  /* 0x0037900801007387 */ /* 0x0001e80000100c00 */
[----:B------:R0:W-:Y:S04]  /*13430*/  STL.128 [R1+0x3de0], R148 ;  /* 0x003de09401007387 */ /* 0x0001e80000100c00 */
[----:B-1----:R-:W2:Y:S04]  /*13440*/  LDL.LU.128 R28, [R1+0x37e0] ;  /* 0x0037e000011c7983 */ /* 0x002ea80000300c00 */
[----:B------:R-:W2:Y:S04]  /*13450*/  LDL.LU.128 R24, [R1+0x37d0] ;  /* 0x0037d00001187983 */ /* 0x000ea80000300c00 */
[----:B0-----:R-:W2:Y:S04]  /*13460*/  LDL.LU.128 R20, [R1+0x37c0] ;  /* 0x0037c00001147983 */ /* 0x001ea80000300c00 */
[----:B------:R-:W2:Y:S04]  /*13470*/  LDL.LU.64 R18, [R1+0x37b0] ;  /* 0x0037b00001127983 */ /* 0x000ea80000300a00 */
[----:B------:R-:W2:Y:S04]  /*13480*/  LDL.LU.128 R12, [R1+0x37a0] ;  /* 0x0037a000010c7983 */ /* 0x000ea80000300c00 */
[----:B------:R-:W2:Y:S04]  /*13490*/  LDL.LU.128 R8, [R1+0x3790] ;  /* 0x0037900001087983 */ /* 0x000ea80000300c00 */
[----:B------:R-:W2:Y:S04]  /*134a0*/  LDL.LU.128 R148, [R1+0x3de0] ;  /* 0x003de00001947983 */ /* 0x000ea80000300c00 */
[----:B------:R0:W-:Y:S04]  /*134b0*/  STL.128 [R1+0x3720], R108 ;  /* 0x0037206c01007387 */ /* 0x0001e80000100c00 */
[----:B0-----:R-:W2:Y:S04]  /*134c0*/  LDL.LU.128 R108, [R1+0x3720] ;  /* 0x00372000016c7983 */ /* 0x001ea80000300c00 */
[----:B------:R0:W-:Y:S04]  /*134d0*/  STL.128 [R1+0x3710], R104 ;  /* 0x0037106801007387 */ /* 0x0001e80000100c00 */
[----:B----4-:R1:W-:Y:S04]  /*134e0*/  STL.128 [R1+0x3700], R100 ;  /* 0x0037006401007387 */ /* 0x0103e80000100c00 */
[----:B------:R4:W-:Y:S04]  /*134f0*/  STL.128 [R1+0x36f0], R96 ;  /* 0x0036f06001007387 */ /* 0x0009e80000100c00 */
[----:B---3--:R3:W-:Y:S04]  /*13500*/  STL.128 [R1+0x36e0], R92 ;  /* 0x0036e05c01007387 */ /* 0x0087e80000100c00 */
[----:B------:R3:W-:Y:S04]  /*13510*/  STL.128 [R1+0x36d0], R88 ;  /* 0x0036d05801007387 */ /* 0x0007e80000100c00 */
[----:B--2---:R2:W-:Y:S04]  /*13520*/  STL.128 [R1+0x36c0], R84 ;  /* 0x0036c05401007387 */ /* 0x0045e80000100c00 */
[----:B0-----:R-:W2:Y:S04]  /*13530*/  LDL.LU.128 R104, [R1+0x3710] ;  /* 0x0037100001687983 */ /* 0x001ea80000300c00 */
[----:B-1----:R-:W2:Y:S04]  /*13540*/  LDL.LU.128 R100, [R1+0x3700] ;  /* 0x0037000001647983 */ /* 0x002ea80000300c00 */
[----:B----4-:R-:W4:Y:S04]  /*13550*/  LDL.LU.128 R96, [R1+0x36f0] ;  /* 0x0036f00001607983 */ /* 0x010f280000300c00 */
[----:B---3--:R-:W3:Y:S04]  /*13560*/  LDL.LU.128 R92, [R1+0x36e0] ;  /* 0x0036e000015c7983 */ /* 0x008ee80000300c00 */
[----:B------:R-:W3:Y:S04]  /*13570*/  LDL.LU.128 R88, [R1+0x36d0] ;  /* 0x0036d00001587983 */ /* 0x000ee80000300c00 */
[----:B--2---:R-:W2:Y:S04]  /*13580*/  LDL.LU.128 R84, [R1+0x36c0] ;  /* 0x0036c00001547983 */ /* 0x004ea80000300c00 */
[----:B------:R0:W-:Y:S04]  /*13590*/  STL.128 [R1+0x3770], R128 ;  /* 0x0037708001007387 */ /* 0x0001e80000100c00 */
[----:B------:R1:W-:Y:S04]  /*135a0*/  STL.128 [R1+0x3750], R120 ;  /* 0x0037507801007387 */ /* 0x0003e80000100c00 */
        /* <DEDUP_REMOVED lines=11> */
[----:B------:R-:W2:Y:S04]  /*13660*/  LDL.LU.128 R124, [R1+0x3760] ;  /* 0x00376000017c7983 */ /* 0x000ea80000300c00 */
[----:B-1----:R-:W2:Y:S04]  /*13670*/  LDL.LU.128 R120, [R1+0x3750] ;  /* 0x0037500001787983 */ /* 0x002ea80000300c00 */
[----:B------:R-:W2:Y:S04]  /*13680*/  LDL.LU.128 R116, [R1+0x3740] ;  /* 0x0037400001747983 */ /* 0x000ea80000300c00 */
[----:B------:R-:W2:Y:S04]  /*13690*/  LDL.LU.128 R112, [R1+0x3730] ;  /* 0x0037300001707983 */ /* 0x000ea80000300c00 */
[----:B------:R-:W2:Y:S04]  /*136a0*/  LDL.LU.128 R80, [R1+0x36b0] ;  /* 0x0036b00001507983 */ /* 0x000ea80000300c00 */
[----:B------:R-:W2:Y:S04]  /*136b0*/  LDL.LU.128 R76, [R1+0x36a0] ;  /* 0x0036a000014c7983 */ /* 0x000ea80000300c00 */
        /* <DEDUP_REMOVED lines=9> */
[----:B------:R0:W-:Y:S04]  /*13750*/  STL.128 [R1+0x35d0], R160 ;  /* 0x0035d0a001007387 */ /* 0x0001e80000100c00 */
[----:B------:R-:W-:Y:S04]  /*13760*/  STL [R1+0x434], R32 ;  /* 0x0004342001007387 */ /* 0x000fe80000100800 */
[----:B------:R-:W-:Y:S04]  /*13770*/  STL [R1+0x438], R33 ;  /* 0x0004382101007387 */ /* 0x000fe80000100800 */
[----:B------:R-:W-:Y:S04]  /*13780*/  STL [R1+0x43c], R34 ;  /* 0x00043c2201007387 */ /* 0x000fe80000100800 */
[----:B0-----:R-:W2:Y:S04]  /*13790*/  LDL.128 R160, [R1+0x430] ;  /* 0x0004300001a07983 */ /* 0x001ea80000100c00 */
[----:B------:R0:W-:Y:S04]  /*137a0*/  STL.64 [R1+0x35e0], R4 ;  /* 0x0035e00401007387 */ /* 0x0001e80000100a00 */
[----:B------:R1:W-:Y:S04]  /*137b0*/  STL [R1+0x3e50], R176 ;  /* 0x003e50b001007387 */ /* 0x0003e80000100800 */
[----:B------:R1:W-:Y:S04]  /*137c0*/  STL.128 [R1+0x3e40], R172 ;  /* 0x003e40ac01007387 */ /* 0x0003e80000100c00 */
[----:B0-----:R-:W2:Y:S04]  /*137d0*/  LDL.LU.64 R4, [R1+0x35e0] ;  /* 0x0035e00001047983 */ /* 0x001ea80000300a00 */
[----:B------:R0:W-:Y:S04]  /*137e0*/  STL.128 [R1+0x3e30], R168 ;  /* 0x003e30a801007387 */ /* 0x0001e80000100c00 */
[----:B------:R0:W-:Y:S04]  /*137f0*/  STL [R1+0x3e28], R167 ;  /* 0x003e28a701007387 */ /* 0x0001e80000100800 */
[----:B------:R0:W-:Y:S04]  /*13800*/  STL.64 [R1+0x3e20], R164 ;  /* 0x003e20a401007387 */ /* 0x0001e80000100a00 */
[----:B------:R0:W-:Y:S04]  /*13810*/  STL.128 [R1+0x3640], R28 ;  /* 0x0036401c01007387 */ /* 0x0001e80000100c00 */
[----:B------:R0:W-:Y:S04]  /*13820*/  STL.128 [R1+0x3630], R24 ;  /* 0x0036301801007387 */ /* 0x0001e80000100c00 */
[----:B------:R0:W-:Y:S04]  /*13830*/  STL.128 [R1+0x3620], R20 ;  /* 0x0036201401007387 */ /* 0x0001e80000100c00 */
[----:B------:R0:W-:Y:S04]  /*13840*/  STL.64 [R1+0x3610], R18 ;  /* 0x0036101201007387 */ /* 0x0001e80000100a00 */
[----:B------:R0:W-:Y:S04]  /*13850*/  STL.128 [R1+0x3600], R12 ;  /* 0x0036000c01007387 */ /* 0x0001e80000100c00 */
[----:B------:R0:W-:Y:S04]  /*13860*/  STL.128 [R1+0x35f0], R8 ;  /* 0x0035f00801007387 */ /* 0x0001e80000100c00 */
[----:B-1----:R-:W2:Y:S04]  /*13870*/  LDL.LU R176, [R1+0x3e50] ;  /* 0x003e500001b07983 */ /* 0x002ea80000300800 */
[----:B------:R-:W2:Y:S04]  /*13880*/  LDL.LU.128 R172, [R1+0x3e40] ;  /* 0x003e400001ac7983 */ /* 0x000ea80000300c00 */
[----:B0-----:R-:W2:Y:S04]  /*13890*/  LDL.LU.128 R168, [R1+0x3e30] ;  /* 0x003e300001a87983 */ /* 0x001ea80000300c00 */
[----:B------:R-:W2:Y:S04]  /*138a0*/  LDL.LU R167, [R1+0x3e28] ;  /* 0x003e280001a77983 */ /* 0x000ea80000300800 */
[----:B------:R-:W2:Y:S04]  /*138b0*/  LDL.LU.64 R164, [R1+0x3e20] ;  /* 0x003e200001a47983 */ /* 0x000ea80000300a00 */
[----:B------:R-:W2:Y:S04]  /*138c0*/  LDL.LU.128 R28, [R1+0x3640] ;  /* 0x00364000011c7983 */ /* 0x000ea80000300c00 */
[----:B------:R-:W2:Y:S04]  /*138d0*/  LDL.LU.128 R24, [R1+0x3630] ;  /* 0x0036300001187983 */ /* 0x000ea80000300c00 */
[----:B------:R-:W2:Y:S04]  /*138e0*/  LDL.LU.128 R20, [R1+0x3620] ;  /* 0x0036200001147983 */ /* 0x000ea80000300c00 */
[----:B------:R-:W2:Y:S04]  /*138f0*/  LDL.LU.64 R18, [R1+0x3610] ;  /* 0x0036100001127983 */ /* 0x000ea80000300a00 */
[----:B------:R-:W2:Y:S04]  /*13900*/  LDL.LU.128 R12, [R1+0x3600] ;  /* 0x00360000010c7983 */ /* 0x000ea80000300c00 */
[----:B------:R-:W2:Y:S04]  /*13910*/  LDL.LU.128 R8, [R1+0x35f0] ;  /* 0x0035f00001087983 */ /* 0x000ea80000300c00 */
[----:B------:R-:W-:Y:S04]  /*13920*/  STL.128 [R1+0x35c0], R156 ;  /* 0x0035c09c01007387 */ /* 0x000fe80000100c00 */
[----:B------:R0:W-:Y:S04]  /*13930*/  STL [R1+0x35b0], R152 ;  /* 0x0035b09801007387 */ /* 0x0001e80000100800 */
        /* <DEDUP_REMOVED lines=8> */
[----:B----4-:R-:W-:Y:S04]  /*139c0*/  STL.128 [R1+0x34d0], R96 ;  /* 0x0034d06001007387 */ /* 0x010fe80000100c00 */
[----:B---3--:R-:W-:Y:S04]  /*139d0*/  STL.128 [R1+0x34c0], R92 ;  /* 0x0034c05c01007387 */ /* 0x008fe80000100c00 */
[----:B------:R-:W-:Y:S04]  /*139e0*/  STL.128 [R1+0x34b0], R88 ;  /* 0x0034b05801007387 */ /* 0x000fe80000100c00 */
[----:B--2---:R-:W-:Y:S04]  /*139f0*/  STL.128 [R1+0x34a0], R84 ;  /* 0x0034a05401007387 */ /* 0x004fe80000100c00 */
[----:B------:R-:W-:Y:S04]  /*13a00*/  STL.128 [R1+0x3550], R128 ;  /* 0x0035508001007387 */ /* 0x000fe80000100c00 */
[----:B------:R-:W-:Y:S04]  /*13a10*/  STL.128 [R1+0x3540], R124 ;  /* 0x0035407c01007387 */ /* 0x000fe80000100c00 */
[----:B------:R-:W-:Y:S04]  /*13a20*/  STL.128 [R1+0x3530], R120 ;  /* 0x0035307801007387 */ /* 0x000fe80000100c00 */
[----:B------:R-:W-:Y:S04]  /*13a30*/  STL.128 [R1+0x3520], R116 ;  /* 0x0035207401007387 */ /* 0x000fe80000100c00 */
[----:B------:R-:W-:Y:S04]  /*13a40*/  STL.128 [R1+0x3510], R112 ;  /* 0x0035107001007387 */ /* 0x000fe80000100c00 */
[----:B------:R-:W-:Y:S04]  /*13a50*/  STL.128 [R1+0x3490], R80 ;  /* 0x0034905001007387 */ /* 0x000fe80000100c00 */
[----:B------:R1:W-:Y:S04]  /*13a60*/  STL.128 [R1+0x3480], R76 ;  /* 0x0034804c01007387 */ /* 0x0003e80000100c00 */
[----:B------:R2:W-:Y:S04]  /*13a70*/  STL.128 [R1+0x3470], R72 ;  /* 0x0034704801007387 */ /* 0x0005e80000100c00 */
[----:B------:R3:W-:Y:S04]  /*13a80*/  STL.128 [R1+0x3460], R68 ;  /* 0x0034604401007387 */ /* 0x0007e80000100c00 */
[----:B0-----:R-:W4:Y:S04]  /*13a90*/  LDL.LU R152, [R1+0x35b0] ;  /* 0x0035b00001987983 */ /* 0x001f280000300800 */
[----:B-1----:R-:W4:Y:S04]  /*13aa0*/  LDL.LU.128 R76, [R1+0x3480] ;  /* 0x00348000014c7983 */ /* 0x002f280000300c00 */
[----:B--2---:R-:W2:Y:S04]  /*13ab0*/  LDL.LU.128 R72, [R1+0x3470] ;  /* 0x0034700001487983 */ /* 0x004ea80000300c00 */
[----:B------:R-:W2:Y:S04]  /*13ac0*/  LDL.LU.128 R84, [R1+0x34a0] ;  /* 0x0034a00001547983 */ /* 0x000ea80000300c00 */
[----:B------:R0:W-:Y:S04]  /*13ad0*/  STL.128 [R1+0x3450], R64 ;  /* 0x0034504001007387 */ /* 0x0001e80000100c00 */
[----:B------:R1:W-:Y:S04]  /*13ae0*/  STL.128 [R1+0x3440], R60 ;  /* 0x0034403c01007387 */ /* 0x0003e80000100c00 */
[----:B------:R1:W-:Y:S04]  /*13af0*/  STL [R1+0x3430], R59 ;  /* 0x0034303b01007387 */ /* 0x0003e80000100800 */
[----:B------:R-:W2:Y:S04]  /*13b00*/  LDL.LU.128 R80, [R1+0x3490] ;  /* 0x0034900001507983 */ /* 0x000ea80000300c00 */
[----:B------:R-:W2:Y:S04]  /*13b10*/  LDL.LU.128 R148, [R1+0x35a0] ;  /* 0x0035a00001947983 */ /* 0x000ea80000300c00 */
[----:B---3--:R-:W3:Y:S04]  /*13b20*/  LDL.LU.128 R68, [R1+0x3460] ;  /* 0x0034600001447983 */ /* 0x008ee80000300c00 */
[----:B0-----:R-:W3:Y:S04]  /*13b30*/  LDL.LU.128 R64, [R1+0x3450] ;  /* 0x0034500001407983 */ /* 0x001ee80000300c00 */
[----:B-1----:R-:W3:Y:S04]  /*13b40*/  LDL.LU.128 R60, [R1+0x3440] ;  /* 0x00344000013c7983 */ /* 0x002ee80000300c00 */
[----:B------:R-:W3:Y:S04]  /*13b50*/  LDL.LU R59, [R1+0x3430] ;  /* 0x00343000013b7983 */ /* 0x000ee80000300800 */
        /* <DEDUP_REMOVED lines=15> */
[----:B------:R-:W3:Y:S01]  /*13c50*/  LDL.LU.128 R156, [R1+0x35c0] ;  /* 0x0035c000019c7983 */ /* 0x000ee20000300c00 */
[----:B------:R-:W-:-:S02]  /*13c60*/  IMAD.MOV.U32 R17, RZ, RZ, R160 ;  /* 0x000000ffff117224 */ /* 0x000fc400078e00a0 */
[----:B------:R-:W-:Y:S02]  /*13c70*/  IMAD.MOV.U32 R16, RZ, RZ, R161 ;  /* 0x000000ffff107224 */ /* 0x000fe400078e00a1 */
[----:B------:R-:W-:Y:S02]  /*13c80*/  IMAD.MOV.U32 R7, RZ, RZ, R162 ;  /* 0x000000ffff077224 */ /* 0x000fe400078e00a2 */
[----:B------:R-:W-:Y:S02]  /*13c90*/  IMAD.MOV.U32 R6, RZ, RZ, R163 ;  /* 0x000000ffff067224 */ /* 0x000fe400078e00a3 */
[----:B------:R-:W3:Y:S01]  /*13ca0*/  LDL.LU.128 R160, [R1+0x35d0] ;  /* 0x0035d00001a07983 */ /* 0x000ee20000300c00 */
[----:B------:R-:W-:Y:S01]  /*13cb0*/  FMUL.FTZ R4, R0, R4 ;  /* 0x0000000400047220 */ /* 0x000fe20000410000 */
[----:B------:R-:W-:-:S04]  /*13cc0*/  FMUL.FTZ R166, R5, R0 ;  /* 0x0000000005a67220 */ /* 0x000fc80000410000 */
[-CC-:B------:R-:W-:Y:S01]  /*13cd0*/  FFMA.FTZ R185, R28, R0.reuse, -R166.reuse ;  /* 0x000000001cb97223 */ /* 0x180fe200000108a6 */
[----:B------:R-:W-:-:S05]  /*13ce0*/  FFMA.FTZ R184, R29, R0, -R166 ;  /* 0x000000001db87223 */ /* 0x000fca00000108a6 */
[----:B------:R-:W-:Y:S08]  /*13cf0*/  MUFU.EX2 R185, R185 ;  /* 0x000000b900b97308 */ /* 0x000ff00000000800 */
[----:B------:R-:W0:Y:S01]  /*13d00*/  MUFU.EX2 R184, R184 ;  /* 0x000000b800b87308 */ /* 0x000e220000000800 */
[----:B------:R-:W-:Y:S01]  /*13d10*/  ISETP.NE.U32.AND P0, PT, R31, RZ, PT ;  /* 0x000000ff1f00720c */ /* 0x000fe20003f05070 */
[----:B------:R-:W-:-:S02]  /*13d20*/  IMAD R8, R30, 0xc00, R8 ;  /* 0x00000c001e087824 */ /* 0x000fc400078e0208 */
[----:B------:R-:W-:Y:S02]  /*13d30*/  IMAD.MOV.U32 R179, RZ, RZ, R27 ;  /* 0x000000ffffb37224 */ /* 0x000fe400078e001b */
[----:B------:R-:W-:Y:S02]  /*13d40*/  IMAD.MOV.U32 R178, RZ, RZ, R26 ;  /* 0x000000ffffb27224 */ /* 0x000fe400078e001a */
[----:B------:R-:W-:Y:S01]  /*13d50*/  IMAD.MOV.U32 R177, RZ, RZ, R25 ;  /* 0x000000ffffb17224 */ /* 0x000fe200078e0019 */
[----:B------:R-:W-:Y:S01]  /*13d60*/  R2UR UR6, R8 ;  /* 0x00000000080672ca */ /* 0x000fe200000e0000 */
[----:B------:R-:W-:Y:S01]  /*13d70*/  IMAD.MOV.U32 R50, RZ, RZ, R227 ;  /* 0x000000ffff327224 */ /* 0x000fe200078e00e3 */
[----:B------:R-:W-:Y:S01]  /*13d80*/  R2UR UR7, R9 ;  /* 0x00000000090772ca */ /* 0x000fe200000e0000 */
[----:B------:R-:W-:Y:S02]  /*13d90*/  IMAD.MOV.U32 R51, RZ, RZ, R226 ;  /* 0x000000ffff337224 */ /* 0x000fe400078e00e2 */
[----:B------:R-:W-:-:S02]  /*13da0*/  IMAD.MOV.U32 R52, RZ, RZ, R225 ;  /* 0x000000ffff347224 */ /* 0x000fc400078e00e1 */
[----:B------:R-:W-:Y:S02]  /*13db0*/  IMAD.MOV.U32 R53, RZ, RZ, R224 ;  /* 0x000000ffff357224 */ /* 0x000fe400078e00e0 */
[----:B------:R-:W-:Y:S02]  /*13dc0*/  IMAD.MOV.U32 R54, RZ, RZ, R223 ;  /* 0x000000ffff367224 */ /* 0x000fe400078e00df */
[----:B------:R-:W-:Y:S02]  /*13dd0*/  IMAD.MOV.U32 R55, RZ, RZ, R222 ;  /* 0x000000ffff377224 */ /* 0x000fe400078e00de */
[----:B------:R-:W-:Y:S02]  /*13de0*/  IMAD.MOV.U32 R57, RZ, RZ, R220 ;  /* 0x000000ffff397224 */ /* 0x000fe400078e00dc */
[----:B------:R-:W-:Y:S02]  /*13df0*/  IMAD.MOV.U32 R58, RZ, RZ, R219 ;  /* 0x000000ffff3a7224 */ /* 0x000fe400078e00db */
[----:B------:R-:W-:-:S02]  /*13e00*/  IMAD.MOV.U32 R27, RZ, RZ, R179 ;  /* 0x000000ffff1b7224 */ /* 0x000fc400078e00b3 */
[----:B------:R-:W-:Y:S02]  /*13e10*/  IMAD.MOV.U32 R26, RZ, RZ, R178 ;  /* 0x000000ffff1a7224 */ /* 0x000fe400078e00b2 */
[----:B------:R-:W-:Y:S01]  /*13e20*/  IMAD.MOV.U32 R25, RZ, RZ, R177 ;  /* 0x000000ffff197224 */ /* 0x000fe200078e00b1 */
[----:B0-----:R-:W-:Y:S01]  /*13e30*/  F2FP.F16.F32.PACK_AB R155, R184, R185 ;  /* 0x000000b9b89b723e */ /* 0x001fe200000000ff */
[----:B------:R-:W-:Y:S01]  /*13e40*/  VOTEU.ANY UP0, P0 ;  /* 0x00000000003f7886 */ /* 0x000fe20000000100 */
[-CC-:B----4-:R-:W-:Y:S01]  /*13e50*/  FFMA.FTZ R197, R76, R0.reuse, -R4.reuse ;  /* 0x000000004cc57223 */ /* 0x190fe20000010804 */
[-CC-:B------:R-:W-:Y:S01]  /*13e60*/  FFMA.FTZ R196, R77, R0.reuse, -R4.reuse ;  /* 0x000000004dc47223 */ /* 0x180fe20000010804 */
[-CC-:B--2---:R-:W-:Y:S01]  /*13e70*/  FFMA.FTZ R199, R74, R0.reuse, -R4.reuse ;  /* 0x000000004ac77223 */ /* 0x184fe20000010804 */
[-C--:B------:R-:W-:Y:S01]  /*13e80*/  FFMA.FTZ R198, R75, R0.reuse, -R4 ;  /* 0x000000004bc67223 */ /* 0x080fe20000010804 */
[-CC-:B------:R-:W-:Y:S01]  /*13e90*/  FFMA.FTZ R187, R73, R0.reuse, -R166.reuse ;  /* 0x0000000049bb7223 */ /* 0x180fe200000108a6 */
[----:B------:R-:W-:Y:S01]  /*13ea0*/  FFMA.FTZ R186, R72, R0, -R166 ;  /* 0x0000000048ba7223 */ /* 0x000fe200000108a6 */
[----:B------:R-:W-:Y:S08]  /*13eb0*/  MUFU.EX2 R197, R197 ;  /* 0x000000c500c57308 */ /* 0x000ff00000000800 */
[----:B------:R-:W-:Y:S08]  /*13ec0*/  MUFU.EX2 R199, R199 ;  /* 0x000000c700c77308 */ /* 0x000ff00000000800 */
[----:B------:R-:W0:Y:S08]  /*13ed0*/  MUFU.EX2 R198, R198 ;  /* 0x000000c600c67308 */ /* 0x000e300000000800 */
[----:B------:R-:W-:Y:S08]  /*13ee0*/  MUFU.EX2 R196, R196 ;  /* 0x000000c400c47308 */ /* 0x000ff00000000800 */
[----:B------:R-:W-:Y:S08]  /*13ef0*/  MUFU.EX2 R187, R187 ;  /* 0x000000bb00bb7308 */ /* 0x000ff00000000800 */
[----:B------:R-:W1:Y:S01]  /*13f00*/  MUFU.EX2 R186, R186 ;  /* 0x000000ba00ba7308 */ /* 0x000e620000000800 */
[----:B------:R-:W-:-:S02]  /*13f10*/  IMAD.MOV.U32 R56, RZ, RZ, R152 ;  /* 0x000000ffff387224 */ /* 0x000fc400078e0098 */
[----:B------:R-:W-:Y:S02]  /*13f20*/  IMAD.MOV.U32 R44, RZ, RZ, R82 ;  /* 0x000000ffff2c7224 */ /* 0x000fe400078e0052 */
[----:B------:R-:W-:Y:S02]  /*13f30*/  IMAD.MOV.U32 R47, RZ, RZ, R85 ;  /* 0x000000ffff2f7224 */ /* 0x000fe400078e0055 */
[----:B------:R-:W-:Y:S02]  /*13f40*/  IMAD.MOV.U32 R48, RZ, RZ, R84 ;  /* 0x000000ffff307224 */ /* 0x000fe400078e0054 */
[----:B------:R-:W-:Y:S02]  /*13f50*/  IMAD.MOV.U32 R49, RZ, RZ, R83 ;  /* 0x000000ffff317224 */ /* 0x000fe400078e0053 */
[----:B------:R-:W-:Y:S02]  /*13f60*/  IMAD.MOV.U32 R28, RZ, RZ, R56 ;  /* 0x000000ffff1c7224 */ /* 0x000fe400078e0038 */
[----:B---3--:R-:W-:-:S02]  /*13f70*/  IMAD.MOV.U32 R29, RZ, RZ, R61 ;  /* 0x000000ffff1d7224 */ /* 0x008fc400078e003d */
[----:B------:R-:W-:Y:S02]  /*13f80*/  IMAD.MOV.U32 R30, RZ, RZ, R60 ;  /* 0x000000ffff1e7224 */ /* 0x000fe400078e003c */
[----:B------:R-:W-:Y:S02]  /*13f90*/  IMAD.MOV.U32 R31, RZ, RZ, R59 ;  /* 0x000000ffff1f7224 */ /* 0x000fe400078e003b */
[----:B------:R-:W-:Y:S02]  /*13fa0*/  IMAD.MOV.U32 R32, RZ, RZ, R64 ;  /* 0x000000ffff207224 */ /* 0x000fe400078e0040 */
[----:B------:R-:W-:Y:S02]  /*13fb0*/  IMAD.MOV.U32 R33, RZ, RZ, R63 ;  /* 0x000000ffff217224 */ /* 0x000fe400078e003f */
        /* <DEDUP_REMOVED lines=43> */
[----:B------:R-:W-:Y:S01]  /*14270*/  IMAD.MOV.U32 R151, RZ, RZ, R6 ;  /* 0x000000ffff977224 */ /* 0x000fe200078e0006 */
[----:B0-----:R-:W-:-:S02]  /*14280*/  F2FP.F16.F32.PACK_AB R152, R198, R199 ;  /* 0x000000c7c698723e */ /* 0x001fc400000000ff */
[----:B-1----:R-:W-:Y:S02]  /*14290*/  F2FP.F16.F32.PACK_AB R153, R186, R187 ;  /* 0x000000bbba99723e */ /* 0x002fe400000000ff */
[----:B------:R-:W-:-:S04]  /*142a0*/  F2FP.F16.F32.PACK_AB R154, R196, R197 ;  /* 0x000000c5c49a723e */ /* 0x000fc800000000ff */
[----:B------:R-:W-:-:S06]  /*142b0*/  WARPGROUP.ARRIVE ;  /* 0x00000000000079c5 */ /* 0x000fcc0000000000 */
[----:B------:R-:W-:Y:S01]  /*142c0*/  HGMMA.64x256x16.F32 R24, R152, gdesc[UR4].tnspB, R24, UP0, gsb0 ;  /* 0x43e0000498187df0 */ /* 0x000fe2000b800818 */
        /* <DEDUP_REMOVED lines=9> */
[----:B------:R-:W-:Y:S08]  /*14360*/  MUFU.EX2 R194, R194 ;  /* 0x000000c200c27308 */ /* 0x000ff00000000800 */
[----:B------:R-:W-:Y:S08]  /*14370*/  MUFU.EX2 R193, R193 ;  /* 0x000000c100c17308 */ /* 0x000ff00000000800 */
[----:B------:R-:W0:Y:S08]  /*14380*/  MUFU.EX2 R192, R192 ;  /* 0x000000c000c07308 */ /* 0x000e300000000800 */
[----:B------:R-:W-:Y:S08]  /*14390*/  MUFU.EX2 R175, R175 ;  /* 0x000000af00af7308 */ /* 0x000ff00000000800 */
[----:B------:R-:W-:Y:S08]  /*143a0*/  MUFU.EX2 R174, R174 ;  /* 0x000000ae00ae7308 */ /* 0x000ff00000000800 */
[----:B------:R-:W-:Y:S08]  /*143b0*/  MUFU.EX2 R173, R173 ;  /* 0x000000ad00ad7308 */ /* 0x000ff00000000800 */
[----:B------:R-:W1:Y:S01]  /*143c0*/  MUFU.EX2 R172, R172 ;  /* 0x000000ac00ac7308 */ /* 0x000e620000000800 */
[----:B------:R-:W-:Y:S04]  /*143d0*/  STL.128 [R1+0x3410], R208 ;  /* 0x003410d001007387 */ /* 0x000fe80000100c00 */
[----:B------:R2:W-:Y:S04]  /*143e0*/  STL.128 [R1+0x3400], R204 ;  /* 0x003400cc01007387 */ /* 0x0005e80000100c00 */
[----:B------:R-:W-:Y:S04]  /*143f0*/  STL.128 [R1+0x3420], R212 ;  /* 0x003420d401007387 */ /* 0x000fe80000100c00 */
[----:B------:R-:W-:Y:S04]  /*14400*/  STL.128 [R1+0x33f0], R200 ;  /* 0x0033f0c801007387 */ /* 0x000fe80000100c00 */
[----:B------:R-:W-:Y:S04]  /*14410*/  STL.128 [R1+0x33e0], R196 ;  /* 0x0033e0c401007387 */ /* 0x000fe80000100c00 */
[----:B0-----:R-:W-:Y:S04]  /*14420*/  STL.128 [R1+0x33d0], R192 ;  /* 0x0033d0c001007387 */ /* 0x001fe80000100c00 */
[----:B------:R-:W-:Y:S04]  /*14430*/  STL.128 [R1+0x33c0], R184 ;  /* 0x0033c0b801007387 */ /* 0x000fe80000100c00 */
[----:B------:R-:W-:Y:S04]  /*14440*/  STL.64 [R1+0x33b0], R182 ;  /* 0x0033b0b601007387 */ /* 0x000fe80000100a00 */
[----:B-1----:R-:W-:Y:S04]  /*14450*/  STL.128 [R1+0x33a0], R172 ;  /* 0x0033a0ac01007387 */ /* 0x002fe80000100c00 */
[----:B------:R-:W-:Y:S04]  /*14460*/  STL [R1+0x3398], R166 ;  /* 0x003398a601007387 */ /* 0x000fe80000100800 */
[----:B------:R-:W-:Y:S04]  /*14470*/  STL.64 [R1+0x3390], R164 ;  /* 0x003390a401007387 */ /* 0x000fe80000100a00 */
[----:B------:R-:W-:Y:S01]  /*14480*/  STL.128 [R1+0x3380], R160 ;  /* 0x003380a001007387 */ /* 0x000fe20000100c00 */
[----:B------:R-:W-:-:S02]  /*14490*/  WARPGROUP.DEPBAR.LE gsb0, 0x0 ;  /* 0x00008000000079c5 */ /* 0x000fc40000010000 */
[----:B------:R-:W-:Y:S02]  /*144a0*/  VIADD R152, R8, 0x80 ;  /* 0x0000008008987836 */ /* 0x000fe40000000000 */
[----:B------:R-:W-:Y:S02]  /*144b0*/  IMAD.MOV.U32 R153, RZ, RZ, R9 ;  /* 0x000000ffff997224 */ /* 0x000fe400078e0009 */
[----:B------:R-:W-:Y:S02]  /*144c0*/  IMAD.MOV.U32 R225, RZ, RZ, R133 ;  /* 0x000000ffffe17224 */ /* 0x000fe400078e0085 */
[----:B------:R-:W-:Y:S02]  /*144d0*/  IMAD.MOV.U32 R226, RZ, RZ, R132 ;  /* 0x000000ffffe27224 */ /* 0x000fe400078e0084 */
[----:B------:R-:W-:Y:S02]  /*144e0*/  IMAD.MOV.U32 R227, RZ, RZ, R131 ;  /* 0x000000ffffe37224 */ /* 0x000fe400078e0083 */
[----:B------:R-:W-:-:S02]  /*144f0*/  IMAD.MOV.U32 R6, RZ, RZ, R151 ;  /* 0x000000ffff067224 */ /* 0x000fc400078e0097 */
[----:B------:R-:W-:Y:S02]  /*14500*/  IMAD.MOV.U32 R7, RZ, RZ, R150 ;  /* 0x000000ffff077224 */ /* 0x000fe400078e0096 */
[----:B------:R-:W-:Y:S01]  /*14510*/  IMAD.MOV.U32 R16, RZ, RZ, R149 ;  /* 0x000000ffff107224 */ /* 0x000fe200078e0095 */
[----:B------:R-:W-:Y:S01]  /*14520*/  R2UR UR6, R152 ;  /* 0x00000000980672ca */ /* 0x000fe200000e0000 */
[----:B------:R-:W-:Y:S01]  /*14530*/  IMAD.MOV.U32 R219, RZ, RZ, R139 ;  /* 0x000000ffffdb7224 */ /* 0x000fe200078e008b */
[----:B------:R-:W-:Y:S01]  /*14540*/  R2UR UR7, R153 ;  /* 0x00000000990772ca */ /* 0x000fe200000e0000 */
[----:B------:R-:W-:Y:S01]  /*14550*/  IMAD.MOV.U32 R220, RZ, RZ, R138 ;  /* 0x000000ffffdc7224 */ /* 0x000fe200078e008a */
[----:B------:R-:W-:Y:S01]  /*14560*/  F2FP.F16.F32.PACK_AB R152, R194, R195 ;  /* 0x000000c3c298723e */ /* 0x000fe200000000ff */
[----:B------:R-:W-:Y:S01]  /*14570*/  IMAD.MOV.U32 R221, RZ, RZ, R137 ;  /* 0x000000ffffdd7224 */ /* 0x000fe200078e0089 */
[----:B------:R-:W-:Y:S01]  /*14580*/  F2FP.F16.F32.PACK_AB R153, R174, R175 ;  /* 0x000000afae99723e */ /* 0x000fe200000000ff */
[----:B------:R-:W-:Y:S01]  /*14590*/  IMAD.MOV.U32 R222, RZ, RZ, R136 ;  /* 0x000000ffffde7224 */ /* 0x000fe200078e0088 */
[----:B------:R-:W-:Y:S01]  /*145a0*/  F2FP.F16.F32.PACK_AB R154, R192, R193 ;  /* 0x000000c1c09a723e */ /* 0x000fe200000000ff */
[----:B------:R-:W-:Y:S01]  /*145b0*/  IMAD.MOV.U32 R223, RZ, RZ, R135 ;  /* 0x000000ffffdf7224 */ /* 0x000fe200078e0087 */
[----:B------:R-:W-:Y:S01]  /*145c0*/  F2FP.F16.F32.PACK_AB R155, R172, R173 ;  /* 0x000000adac9b723e */ /* 0x000fe200000000ff */
[----:B------:R-:W-:Y:S01]  /*145d0*/  IMAD.MOV.U32 R167, RZ, RZ, R147 ;  /* 0x000000ffffa77224 */ /* 0x000fe200078e0093 */
[----:B------:R0:W-:Y:S01]  /*145e0*/  STL [R1+0x604], R225 ;  /* 0x000604e101007387 */ /* 0x0001e20000100800 */
[----:B------:R-:W-:-:S02]  /*145f0*/  IMAD.MOV.U32 R168, RZ, RZ, R146 ;  /* 0x000000ffffa87224 */ /* 0x000fc400078e0092 */
[----:B------:R-:W-:Y:S01]  /*14600*/  IMAD.MOV.U32 R169, RZ, RZ, R145 ;  /* 0x000000ffffa97224 */ /* 0x000fe200078e0091 */
[----:B------:R1:W-:Y:S01]  /*14610*/  STL [R1+0x600], R226 ;  /* 0x000600e201007387 */ /* 0x0003e20000100800 */
[----:B------:R-:W-:Y:S02]  /*14620*/  IMAD.MOV.U32 R170, RZ, RZ, R144 ;  /* 0x000000ffffaa7224 */ /* 0x000fe400078e0090 */
[----:B------:R-:W-:Y:S01]  /*14630*/  IMAD.MOV.U32 R171, RZ, RZ, R143 ;  /* 0x000000ffffab7224 */ /* 0x000fe200078e008f */
[----:B------:R3:W-:Y:S01]  /*14640*/  STL [R1+0x5fc], R227 ;  /* 0x0005fce301007387 */ /* 0x0007e20000100800 */
[----:B--2---:R-:W-:Y:S02]  /*14650*/  IMAD.MOV.U32 R207, RZ, RZ, R227 ;  /* 0x000000ffffcf7224 */ /* 0x004fe400078e00e3 */
[----:B------:R-:W-:Y:S01]  /*14660*/  IMAD.MOV.U32 R208, RZ, RZ, R226 ;  /* 0x000000ffffd07224 */ /* 0x000fe200078e00e2 */
[----:B------:R2:W-:Y:S01]  /*14670*/  STL [R1+0x64c], R6 ;  /* 0x00064c0601007387 */ /* 0x0005e20000100800 */
[----:B------:R-:W-:-:S02]  /*14680*/  IMAD.MOV.U32 R209, RZ, RZ, R225 ;  /* 0x000000ffffd17224 */ /* 0x000fc400078e00e1 */
[----:B0-----:R-:W-:Y:S01]  /*14690*/  IMAD.MOV.U32 R225, RZ, RZ, R16 ;  /* 0x000000ffffe17224 */ /* 0x001fe200078e0010 */
[----:B------:R0:W-:Y:S01]  /*146a0*/  STL [R1+0x648], R7 ;  /* 0x0006480701007387 */ /* 0x0001e20000100800 */
[----:B-1----:R-:W-:Y:S02]  /*146b0*/  IMAD.MOV.U32 R226, RZ, RZ, R7 ;  /* 0x000000ffffe27224 */ /* 0x002fe400078e0007 */
[----:B---3--:R-:W-:Y:S01]  /*146c0*/  IMAD.MOV.U32 R227, RZ, RZ, R6 ;  /* 0x000000ffffe37224 */ /* 0x008fe200078e0006 */
[----:B------:R1:W-:Y:S01]  /*146d0*/  STL [R1+0x644], R16 ;  /* 0x0006441001007387 */ /* 0x0003e20000100800 */
[----:B--2---:R-:W-:-:S03]  /*146e0*/  IMAD.MOV.U32 R6, RZ, RZ, R27 ;  /* 0x000000ffff067224 */ /* 0x004fc600078e001b */
[----:B------:R2:W-:Y:S01]  /*146f0*/  STL [R1+0x61c], R219 ;  /* 0x00061cdb01007387 */ /* 0x0005e20000100800 */
[----:B0-----:R-:W-:-:S03]  /*14700*/  IMAD.MOV.U32 R7, RZ, RZ, R26 ;  /* 0x000000ffff077224 */ /* 0x001fc600078e001a */
[----:B------:R0:W-:Y:S01]  /*14710*/  STL [R1+0x618], R220 ;  /* 0x000618dc01007387 */ /* 0x0001e20000100800 */
[----:B-1----:R-:W-:-:S03]  /*14720*/  IMAD.MOV.U32 R16, RZ, RZ, R25 ;  /* 0x000000ffff107224 */ /* 0x002fc600078e0019 */
[----:B------:R1:W-:Y:S01]  /*14730*/  STL [R1+0x614], R221 ;  /* 0x000614dd01007387 */ /* 0x0003e20000100800 */
[----:B------:R-:W-:Y:S02]  /*14740*/  IMAD.MOV.U32 R211, RZ, RZ, R223 ;  /* 0x000000ffffd37224 */ /* 0x000fe400078e00df */
[----:B------:R-:W-:Y:S01]  /*14750*/  IMAD.MOV.U32 R212, RZ, RZ, R222 ;  /* 0x000000ffffd47224 */ /* 0x000fe200078e00de */
[----:B------:R3:W-:Y:S01]  /*14760*/  STL [R1+0x610], R222 ;  /* 0x000610de01007387 */ /* 0x0007e20000100800 */
[----:B------:R-:W-:Y:S02]  /*14770*/  IMAD.MOV.U32 R213, RZ, RZ, R221 ;  /* 0x000000ffffd57224 */ /* 0x000fe400078e00dd */
[----:B------:R-:W-:Y:S01]  /*14780*/  IMAD.MOV.U32 R214, RZ, RZ, R220 ;  /* 0x000000ffffd67224 */ /* 0x000fe200078e00dc */
[----:B------:R4:W-:Y:S01]  /*14790*/  STL [R1+0x60c], R223 ;  /* 0x00060cdf01007387 */ /* 0x0009e20000100800 */
[----:B------:R-:W-:Y:S02]  /*147a0*/  IMAD.MOV.U32 R215, RZ, RZ, R219 ;  /* 0x000000ffffd77224 */ /* 0x000fe400078e00db */
[----:B------:R-:W-:Y:S01]  /*147b0*/  IMAD.MOV.U32 R17, RZ, RZ, R148 ;  /* 0x000000ffff117224 */ /* 0x000fe200078e0094 */
[----:B------:R-:W-:Y:S01]  /*147c0*/  STL [R1+0x63c], R167 ;  /* 0x00063ca701007387 */ /* 0x000fe20000100800 */
[----:B------:R-:W-:-:S02]  /*147d0*/  IMAD.MOV.U32 R218, RZ, RZ, R142 ;  /* 0x000000ffffda7224 */ /* 0x000fc400078e008e */
[----:B------:R-:W-:Y:S01]  /*147e0*/  IMAD.MOV.U32 R217, RZ, RZ, R141 ;  /* 0x000000ffffd97224 */ /* 0x000fe200078e008d */
[----:B------:R-:W-:Y:S01]  /*147f0*/  STL [R1+0x638], R168 ;  /* 0x000638a801007387 */ /* 0x000fe20000100800 */
[----:B------:R-:W-:Y:S02]  /*14800*/  IMAD.MOV.U32 R216, RZ, RZ, R140 ;  /* 0x000000ffffd87224 */ /* 0x000fe400078e008c */
[----:B------:R-:W-:Y:S01]  /*14810*/  IMAD.MOV.U32 R224, RZ, RZ, R134 ;  /* 0x000000ffffe07224 */ /* 0x000fe200078e0086 */
[----:B------:R-:W-:Y:S01]  /*14820*/  STL [R1+0x634], R169 ;  /* 0x000634a901007387 */ /* 0x000fe20000100800 */
[----:B------:R-:W-:Y:S02]  /*14830*/  IMAD.MOV.U32 R191, RZ, RZ, R115 ;  /* 0x000000ffffbf7224 */ /* 0x000fe400078e0073 */
[----:B------:R-:W-:Y:S01]  /*14840*/  IMAD.MOV.U32 R190, RZ, RZ, R114 ;  /* 0x000000ffffbe7224 */ /* 0x000fe200078e0072 */
[----:B------:R-:W-:Y:S01]  /*14850*/  STL [R1+0x630], R170 ;  /* 0x000630aa01007387 */ /* 0x000fe20000100800 */
[----:B------:R-:W-:-:S02]  /*14860*/  IMAD.MOV.U32 R189, RZ, RZ, R113 ;  /* 0x000000ffffbd7224 */ /* 0x000fc400078e0071 */
[----:B------:R-:W-:Y:S01]  /*14870*/  IMAD.MOV.U32 R188, RZ, RZ, R112 ;  /* 0x000000ffffbc7224 */ /* 0x000fe200078e0070 */
[----:B------:R4:W-:Y:S01]  /*14880*/  STL [R1+0x62c], R171 ;  /* 0x00062cab01007387 */ /* 0x0009e20000100800 */
        /* <DEDUP_REMOVED lines=34> */
[----:B--2---:R-:W-:Y:S01]  /*14ab0*/  IMAD.MOV.U32 R219, RZ, RZ, R171 ;  /* 0x000000ffffdb7224 */ /* 0x004fe200078e00ab */
[----:B------:R-:W-:Y:S01]  /*14ac0*/  STL [R1+0x5cc], R119 ;  /* 0x0005cc7701007387 */ /* 0x000fe20000100800 */
[----:B0-----:R-:W-:Y:S02]  /*14ad0*/  IMAD.MOV.U32 R220, RZ, RZ, R170 ;  /* 0x000000ffffdc7224 */ /* 0x001fe400078e00aa */
[----:B-1----:R-:W-:Y:S01]  /*14ae0*/  IMAD.MOV.U32 R221, RZ, RZ, R169 ;  /* 0x000000ffffdd7224 */ /* 0x002fe200078e00a9 */
[----:B------:R-:W-:Y:S01]  /*14af0*/  STL [R1+0x5c8], R118 ;  /* 0x0005c87601007387 */ /* 0x000fe20000100800 */
[----:B---3--:R-:W-:Y:S02]  /*14b00*/  IMAD.MOV.U32 R222, RZ, RZ, R168 ;  /* 0x000000ffffde7224 */ /* 0x008fe400078e00a8 */
[----:B----4-:R-:W-:Y:S01]  /*14b10*/  IMAD.MOV.U32 R223, RZ, RZ, R167 ;  /* 0x000000ffffdf7224 */ /* 0x010fe200078e00a7 */
        /* <DEDUP_REMOVED lines=24> */
[----:B------:R0:W-:Y:S01]  /*14ca0*/  STL.128 [R1+0x3370], R152 ;  /* 0x0033709801007387 */ /* 0x0001e20000100c00 */
        /* <DEDUP_REMOVED lines=8> */
[----:B0-----:R-:W-:-:S02]  /*14d30*/  IMAD.MOV.U32 R155, RZ, RZ, R79 ;  /* 0x000000ffff9b7224 */ /* 0x001fc400078e004f */
        /* <DEDUP_REMOVED lines=157> */
[----:B------:R-:W-:Y:S04]  /*15710*/  STL [R1+0x450], R24 ;  /* 0x0004501801007387 */ /* 0x000fe80000100800 */
[----:B------:R1:W-:Y:S04]  /*15720*/  STL.128 [R1+0x3360], R24 ;  /* 0x0033601801007387 */ /* 0x0003e80000100c00 */
[----:B------:R-:W2:Y:S04]  /*15730*/  LDL.LU.128 R28, [R1+0x460] ;  /* 0x00046000011c7983 */ /* 0x000ea80000300c00 */
[----:B0-----:R-:W2:Y:S04]  /*15740*/  LDL.LU.128 R152, [R1+0x3370] ;  /* 0x0033700001987983 */ /* 0x001ea80000300c00 */
[----:B------:R-:W2:Y:S04]  /*15750*/  LDL.LU.128 R32, [R1+0x470] ;  /* 0x0004700001207983 */ /* 0x000ea80000300c00 */
        /* <DEDUP_REMOVED lines=31> */
[----:B0-----:R-:W3:Y:S04]  /*15950*/  LDL.LU R166, [R1+0x3398] ;  /* 0x0033980001a67983 */ /* 0x001ee80000300800 */
[----:B------:R0:W-:Y:S04]  /*15960*/  STL.128 [R1+0x330], R160 ;  /* 0x000330a001007387 */ /* 0x0001e80000100c00 */
[----:B------:R1:W-:Y:S04]  /*15970*/  STL.128 [R1+0x360], R172 ;  /* 0x000360ac01007387 */ /* 0x0003e80000100c00 */
[----:B------:R-:W4:Y:S04]  /*15980*/  LDL.LU.64 R164, [R1+0x3390] ;  /* 0x0033900001a47983 */ /* 0x000f280000300a00 */
[----:B0-----:R-:W4:Y:S04]  /*15990*/  LDL.LU.128 R160, [R1+0x3380] ;  /* 0x0033800001a07983 */ /* 0x001f280000300c00 */
[----:B-1----:R-:W4:Y:S01]  /*159a0*/  LDL.LU.128 R172, [R1+0x33a0] ;  /* 0x0033a00001ac7983 */ /* 0x002f220000300c00 */
[----:B--2---:R-:W-:-:S06]  /*159b0*/  WARPGROUP.ARRIVE ;  /* 0x00000000000079c5 */ /* 0x004fcc0000000000 */
[----:B------:R-:W-:Y:S03]  /*159c0*/  HGMMA.64x256x16.F32 R24, R152, gdesc[UR4].tnspB, R24, gsb0 ;  /* 0x43e0000498187df0 */ /* 0x000fe60008000818 */
[----:B------:R-:W-:Y:S02]  /*159d0*/  WARPGROUP.DEPBAR.LE gsb0, 0x0 ;  /* 0x00008000000079c5 */ /* 0x000fe40000010000 */
[----:B------:R0:W-:Y:S04]  /*159e0*/  STL.128 [R1+0x450], R24 ;  /* 0x0004501801007387 */ /* 0x0001e80000100c00 */
[----:B------:R-:W-:Y:S04]  /*159f0*/  STL.128 [R1+0x460], R28 ;  /* 0x0004601c01007387 */ /* 0x000fe80000100c00 */
[----:B------:R1:W-:Y:S04]  /*15a00*/  STL.128 [R1+0x580], R100 ;  /* 0x0005806401007387 */ /* 0x0003e80000100c00 */
[----:B------:R2:W-:Y:S04]  /*15a10*/  STL.128 [R1+0x590], R104 ;  /* 0x0005906801007387 */ /* 0x0005e80000100c00 */
[----:B0-----:R-:W4:Y:S04]  /*15a20*/  LDL.LU.128 R24, [R1+0x3360] ;  /* 0x0033600001187983 */ /* 0x001f280000300c00 */
[----:B-1----:R-:W4:Y:S04]  /*15a30*/  LDL.LU.128 R100, [R1+0x450] ;  /* 0x0004500001647983 */ /* 0x002f280000300c00 */
[----:B--2---:R-:W2:Y:S01]  /*15a40*/  LDL.LU.128 R104, [R1+0x460] ;  /* 0x0004600001687983 */ /* 0x004ea20000300c00 */
[----:B---3--:R-:W-:-:S03]  /*15a50*/  FFMA.FTZ R167, R10, R0, -R166 ;  /* 0x000000000aa77223 */ /* 0x008fc600000108a6 */
[----:B------:R0:W-:Y:S04]  /*15a60*/  STL.128 [R1+0x350], R168 ;  /* 0x000350a801007387 */ /* 0x0001e80000100c00 */
[----:B------:R1:W-:Y:S01]  /*15a70*/  STL.128 [R1+0x3a0], R188 ;  /* 0x0003a0bc01007387 */ /* 0x0003e20000100c00 */
[----:B------:R-:W-:Y:S01]  /*15a80*/  MUFU.EX2 R167, R167 ;  /* 0x000000a700a77308 */ /* 0x000fe20000000800 */
[-CC-:B0-----:R-:W-:Y:S01]  /*15a90*/  FFMA.FTZ R170, R19, R0.reuse, -R166.reuse ;  /* 0x0000000013aa7223 */ /* 0x181fe200000108a6 */
[-CC-:B------:R-:W-:Y:S01]  /*15aa0*/  FFMA.FTZ R169, R15, R0.reuse, -R166.reuse ;  /* 0x000000000fa97223 */ /* 0x180fe200000108a6 */
[-C--:B------:R-:W-:Y:S01]  /*15ab0*/  FFMA.FTZ R168, R11, R0.reuse, -R166 ;  /* 0x000000000ba87223 */ /* 0x080fe200000108a6 */
[-CC-:B-1----:R-:W-:Y:S01]  /*15ac0*/  FFMA.FTZ R191, R23, R0.reuse, -R4.reuse ;  /* 0x0000000017bf7223 */ /* 0x182fe20000010804 */
[-CC-:B------:R-:W-:Y:S01]  /*15ad0*/  FFMA.FTZ R190, R21, R0.reuse, -R4.reuse ;  /* 0x0000000015be7223 */ /* 0x180fe20000010804 */
[-CC-:B------:R-:W-:Y:S01]  /*15ae0*/  FFMA.FTZ R189, R13, R0.reuse, -R4.reuse ;  /* 0x000000000dbd7223 */ /* 0x180fe20000010804 */
[----:B------:R-:W-:Y:S01]  /*15af0*/  FFMA.FTZ R188, R12, R0, -R4 ;  /* 0x000000000cbc7223 */ /* 0x000fe20000010804 */
[----:B------:R-:W-:Y:S08]  /*15b00*/  MUFU.EX2 R170, R170 ;  /* 0x000000aa00aa7308 */ /* 0x000ff00000000800 */
[----:B------:R-:W-:Y:S08]  /*15b10*/  MUFU.EX2 R191, R191 ;  /* 0x000000bf00bf7308 */ /* 0x000ff00000000800 */
[----:B------:R-:W0:Y:S08]  /*15b20*/  MUFU.EX2 R190, R190 ;  /* 0x000000be00be7308 */ /* 0x000e300000000800 */
[----:B------:R-:W-:Y:S08]  /*15b30*/  MUFU.EX2 R189, R189 ;  /* 0x000000bd00bd7308 */ /* 0x000ff00000000800 */
[----:B------:R-:W-:Y:S08]  /*15b40*/  MUFU.EX2 R188, R188 ;  /* 0x000000bc00bc7308 */ /* 0x000ff00000000800 */
[----:B------:R-:W1:Y:S08]  /*15b50*/  MUFU.EX2 R169, R169 ;  /* 0x000000a900a97308 */ /* 0x000e700000000800 */
[----:B------:R-:W3:Y:S01]  /*15b60*/  MUFU.EX2 R168, R168 ;  /* 0x000000a800a87308 */ /* 0x000ee20000000800 */
[----:B------:R3:W-:Y:S01]  /*15b70*/  STL.128 [R1+0x370], R176 ;  /* 0x000370b001007387 */ /* 0x0007e20000100c00 */
[----:B------:R-:W-:-:S02]  /*15b80*/  IMAD.MOV.U32 R210, RZ, RZ, R224 ;  /* 0x000000ffffd27224 */ /* 0x000fc400078e00e0 */
[----:B------:R-:W-:Y:S01]  /*15b90*/  IMAD.MOV.U32 R171, RZ, RZ, R139 ;  /* 0x000000ffffab7224 */ /* 0x000fe200078e008b */
[----:B------:R3:W-:Y:S01]  /*15ba0*/  STL.128 [R1+0x320], R156 ;  /* 0x0003209c01007387 */ /* 0x0007e20000100c00 */
[----:B------:R-:W-:Y:S01]  /*15bb0*/  IMAD.MOV.U32 R224, RZ, RZ, R17 ;  /* 0x000000ffffe07224 */ /* 0x000fe200078e0011 */
[----:B0-----:R-:W-:Y:S02]  /*15bc0*/  F2FP.F16.F32.PACK_AB R152, R190, R191 ;  /* 0x000000bfbe98723e */ /* 0x001fe400000000ff */
[----:B-1----:R-:W-:Y:S02]  /*15bd0*/  F2FP.F16.F32.PACK_AB R153, R169, R170 ;  /* 0x000000aaa999723e */ /* 0x002fe400000000ff */
[----:B------:R-:W-:Y:S01]  /*15be0*/  F2FP.F16.F32.PACK_AB R154, R188, R189 ;  /* 0x000000bdbc9a723e */ /* 0x000fe200000000ff */
[----:B------:R-:W-:Y:S01]  /*15bf0*/  STL.128 [R1+0x540], R84 ;  /* 0x0005405401007387 */ /* 0x000fe20000100c00 */
[----:B---3--:R-:W-:Y:S02]  /*15c00*/  IMAD.MOV.U32 R179, RZ, RZ, R135 ;  /* 0x000000ffffb37224 */ /* 0x008fe400078e0087 */
[----:B------:R-:W-:-:S02]  /*15c10*/  IMAD.MOV.U32 R178, RZ, RZ, R136 ;  /* 0x000000ffffb27224 */ /* 0x000fc400078e0088 */
[----:B------:R-:W-:Y:S02]  /*15c20*/  IMAD.MOV.U32 R177, RZ, RZ, R137 ;  /* 0x000000ffffb17224 */ /* 0x000fe400078e0089 */
[----:B------:R-:W-:Y:S01]  /*15c30*/  IMAD.MOV.U32 R176, RZ, RZ, R138 ;  /* 0x000000ffffb07224 */ /* 0x000fe200078e008a */
[----:B------:R-:W-:Y:S01]  /*15c40*/  F2FP.F16.F32.PACK_AB R155, R167, R168 ;  /* 0x000000a8a79b723e */ /* 0x000fe200000000ff */
[----:B------:R-:W-:Y:S02]  /*15c50*/  IMAD.MOV.U32 R159, RZ, RZ, R140 ;  /* 0x000000ffff9f7224 */ /* 0x000fe400078e008c */
[----:B------:R-:W-:Y:S02]  /*15c60*/  IMAD.MOV.U32 R158, RZ, RZ, R141 ;  /* 0x000000ffff9e7224 */ /* 0x000fe400078e008d */
[----:B------:R-:W-:Y:S02]  /*15c70*/  IMAD.MOV.U32 R157, RZ, RZ, R142 ;  /* 0x000000ffff9d7224 */ /* 0x000fe400078e008e */
[----:B------:R-:W-:Y:S01]  /*15c80*/  IMAD.MOV.U32 R156, RZ, RZ, R143 ;  /* 0x000000ffff9c7224 */ /* 0x000fe200078e008f */
[----:B------:R-:W-:Y:S01]  /*15c90*/  STL.128 [R1+0x550], R88 ;  /* 0x0005505801007387 */ /* 0x000fe20000100c00 */
[----:B------:R-:W-:-:S03]  /*15ca0*/  IMAD.MOV.U32 R22, RZ, RZ, R144 ;  /* 0x000000ffff167224 */ /* 0x000fc600078e0090 */
[----:B------:R-:W-:Y:S01]  /*15cb0*/  STL.128 [R1+0x560], R92 ;  /* 0x0005605c01007387 */ /* 0x000fe20000100c00 */
[----:B------:R-:W-:-:S03]  /*15cc0*/  IMAD.MOV.U32 R20, RZ, RZ, R145 ;  /* 0x000000ffff147224 */ /* 0x000fc600078e0091 */
[----:B------:R-:W-:Y:S01]  /*15cd0*/  STL.128 [R1+0x570], R96 ;  /* 0x0005706001007387 */ /* 0x000fe20000100c00 */
[----:B------:R-:W-:-:S03]  /*15ce0*/  IMAD.MOV.U32 R18, RZ, RZ, R146 ;  /* 0x000000ffff127224 */ /* 0x000fc600078e0092 */
[----:B------:R-:W-:Y:S01]  /*15cf0*/  STL.128 [R1+0x3290], R176 ;  /* 0x003290b001007387 */ /* 0x000fe20000100c00 */
[----:B------:R-:W-:-:S03]  /*15d00*/  IMAD.MOV.U32 R17, RZ, RZ, R147 ;  /* 0x000000ffff117224 */ /* 0x000fc600078e0093 */
[----:B----4-:R-:W-:Y:S01]  /*15d10*/  STL.128 [R1+0x3280], R172 ;  /* 0x003280ac01007387 */ /* 0x010fe20000100c00 */
[----:B------:R-:W-:-:S03]  /*15d20*/  IMAD.MOV.U32 R16, RZ, RZ, R148 ;  /* 0x000000ffff107224 */ /* 0x000fc600078e0094 */
[----:B------:R-:W-:Y:S01]  /*15d30*/  STL.128 [R1+0x3270], R168 ;  /* 0x003270a801007387 */ /* 0x000fe20000100c00 */
[----:B------:R-:W-:-:S03]  /*15d40*/  IMAD.MOV.U32 R14, RZ, RZ, R149 ;  /* 0x000000ffff0e7224 */ /* 0x000fc600078e0095 */
[----:B------:R-:W-:Y:S01]  /*15d50*/  STL.128 [R1+0x3260], R164 ;  /* 0x003260a401007387 */ /* 0x000fe20000100c00 */
[----:B------:R-:W-:-:S03]  /*15d60*/  IMAD.MOV.U32 R7, RZ, RZ, R150 ;  /* 0x000000ffff077224 */ /* 0x000fc600078e0096 */
[----:B------:R-:W-:Y:S01]  /*15d70*/  STL.128 [R1+0x3250], R160 ;  /* 0x003250a001007387 */ /* 0x000fe20000100c00 */
[----:B------:R-:W-:-:S03]  /*15d80*/  IMAD.MOV.U32 R6, RZ, RZ, R151 ;  /* 0x000000ffff067224 */ /* 0x000fc600078e0097 */
[----:B------:R0:W-:Y:S04]  /*15d90*/  STL.128 [R1+0x380], R180 ;  /* 0x000380b401007387 */ /* 0x0001e80000100c00 */
[----:B------:R1:W-:Y:S04]  /*15da0*/  STL.128 [R1+0x410], R216 ;  /* 0x000410d801007387 */ /* 0x0003e80000100c00 */
[----:B------:R3:W-:Y:S04]  /*15db0*/  STL.128 [R1+0x420], R220 ;  /* 0x000420dc01007387 */ /* 0x0007e80000100c00 */
[----:B------:R4:W-:Y:S04]  /*15dc0*/  STL.128 [R1+0x430], R224 ;  /* 0x000430e001007387 */ /* 0x0009e80000100c00 */
[----:B------:R-:W-:Y:S01]  /*15dd0*/  STL.128 [R1+0x530], R80 ;  /* 0x0005305001007387 */ /* 0x000fe20000100c00 */
[----:B0-----:R-:W-:-:S02]  /*15de0*/  IMAD.MOV.U32 R181, RZ, RZ, R133 ;  /* 0x000000ffffb57224 */ /* 0x001fc400078e0085 */
[----:B------:R-:W-:Y:S01]  /*15df0*/  IMAD.MOV.U32 R180, RZ, RZ, R134 ;  /* 0x000000ffffb47224 */ /* 0x000fe200078e0086 */
[----:B------:R0:W-:Y:S01]  /*15e00*/  STL.128 [R1+0x3240], R156 ;  /* 0x0032409c01007387 */ /* 0x0001e20000100c00 */
[----:B-1----:R-:W-:Y:S02]  /*15e10*/  IMAD.MOV.U32 R219, RZ, RZ, R129 ;  /* 0x000000ffffdb7224 */ /* 0x002fe400078e0081 */
[----:B------:R-:W-:Y:S01]  /*15e20*/  IMAD.MOV.U32 R218, RZ, RZ, R130 ;  /* 0x000000ffffda7224 */ /* 0x000fe200078e0082 */
[----:B------:R-:W2:Y:S01]  /*15e30*/  LDL.LU.128 R160, [R1+0x540] ;  /* 0x0005400001a07983 */ /* 0x000ea20000300c00 */
[----:B---3--:R-:W-:Y:S02]  /*15e40*/  IMAD.MOV.U32 R223, RZ, RZ, R125 ;  /* 0x000000ffffdf7224 */ /* 0x008fe400078e007d */
[----:B------:R-:W-:Y:S01]  /*15e50*/  IMAD.MOV.U32 R222, RZ, RZ, R126 ;  /* 0x000000ffffde7224 */ /* 0x000fe200078e007e */
[----:B------:R-:W3:Y:S01]  /*15e60*/  LDL.LU.128 R164, [R1+0x550] ;  /* 0x0005500001a47983 */ /* 0x000ee20000300c00 */
[----:B----4-:R-:W-:-:S02]  /*15e70*/  IMAD.MOV.U32 R224, RZ, RZ, R124 ;  /* 0x000000ffffe07224 */ /* 0x010fc400078e007c */
[----:B------:R-:W-:Y:S01]  /*15e80*/  IMAD.MOV.U32 R221, RZ, RZ, R127 ;  /* 0x000000ffffdd7224 */ /* 0x000fe200078e007f */
[----:B------:R-:W4:Y:S01]  /*15e90*/  LDL.LU.128 R168, [R1+0x560] ;  /* 0x0005600001a87983 */ /* 0x000f220000300c00 */
[----:B------:R-:W-:Y:S02]  /*15ea0*/  IMAD.MOV.U32 R220, RZ, RZ, R128 ;  /* 0x000000ffffdc7224 */ /* 0x000fe400078e0080 */
[----:B------:R-:W-:Y:S01]  /*15eb0*/  IMAD.MOV.U32 R217, RZ, RZ, R131 ;  /* 0x000000ffffd97224 */ /* 0x000fe200078e0083 */
[----:B------:R-:W4:Y:S01]  /*15ec0*/  LDL.LU.128 R172, [R1+0x570] ;  /* 0x0005700001ac7983 */ /* 0x000f220000300c00 */
[----:B------:R-:W-:-:S03]  /*15ed0*/  IMAD.MOV.U32 R216, RZ, RZ, R132 ;  /* 0x000000ffffd87224 */ /* 0x000fc600078e0084 */
[----:B------:R-:W4:Y:S04]  /*15ee0*/  LDL.128 R176, [R1+0x580] ;  /* 0x0005800001b07983 */ /* 0x000f280000100c00 */
        /* <DEDUP_REMOVED lines=29> */
[----:B--2---:R-:W2:Y:S01]  /*160c0*/  LDL.LU.128 R152, [R1+0x520] ;  /* 0x0005200001987983 */ /* 0x004ea20000300c00 */
[----:B------:R-:W-:-:S02]  /*160d0*/  IMAD.MOV.U32 R28, RZ, RZ, R104 ;  /* 0x000000ffff1c7224 */ /* 0x000fc400078e0068 */
[----:B------:R-:W-:Y:S01]  /*160e0*/  IMAD.MOV.U32 R29, RZ, RZ, R105 ;  /* 0x000000ffff1d7224 */ /* 0x000fe200078e0069 */
[----:B------:R0:W-:Y:S01]  /*160f0*/  STL.128 [R1+0x240], R24 ;  /* 0x0002401801007387 */ /* 0x0001e20000100c00 */
[----:B------:R-:W-:Y:S02]  /*16100*/  IMAD.MOV.U32 R30, RZ, RZ, R106 ;  /* 0x000000ffff1e7224 */ /* 0x000fe400078e006a */
[----:B------:R-:W-:Y:S01]  /*16110*/  IMAD.MOV.U32 R31, RZ, RZ, R107 ;  /* 0x000000ffff1f7224 */ /* 0x000fe200078e006b */
[----:B------:R1:W-:Y:S04]  /*16120*/  STL.128 [R1+0x240], R100 ;  /* 0x0002406401007387 */ /* 0x0003e80000100c00 */
[----:B------:R1:W-:Y:S01]  /*16130*/  STL.128 [R1+0x250], R104 ;  /* 0x0002506801007387 */ /* 0x0003e20000100c00 */
[----:B------:R-:W-:-:S03]  /*16140*/  IMAD.MOV.U32 R11, RZ, RZ, R9 ;  /* 0x000000ffff0b7224 */ /* 0x000fc600078e0009 */
[----:B------:R-:W-:Y:S01]  /*16150*/  STL [R1+0x30e0], R22 ;  /* 0x0030e01601007387 */ /* 0x000fe20000100800 */
[----:B0-----:R-:W-:-:S03]  /*16160*/  IMAD.MOV.U32 R25, RZ, RZ, R101 ;  /* 0x000000ffff197224 */ /* 0x001fc600078e0065 */
[----:B------:R-:W-:Y:S01]  /*16170*/  STL [R1+0x30dc], R20 ;  /* 0x0030dc1401007387 */ /* 0x000fe20000100800 */
[----:B------:R-:W-:Y:S02]  /*16180*/  IMAD.MOV.U32 R26, RZ, RZ, R102 ;  /* 0x000000ffff1a7224 */ /* 0x000fe400078e0066 */
[----:B------:R-:W-:Y:S01]  /*16190*/  IMAD.MOV.U32 R27, RZ, RZ, R103 ;  /* 0x000000ffff1b7224 */ /* 0x000fe200078e0067 */
[----:B-1----:R-:W2:Y:S04]  /*161a0*/  LDL.LU R101, [R1+0x584] ;  /* 0x0005840001657983 */ /* 0x002ea80000300800 */
[----:B------:R-:W2:Y:S04]  /*161b0*/  LDL.LU R102, [R1+0x588] ;  /* 0x0005880001667983 */ /* 0x000ea80000300800 */
[----:B------:R-:W2:Y:S04]  /*161c0*/  LDL.LU R103, [R1+0x58c] ;  /* 0x00058c0001677983 */ /* 0x000ea80000300800 */
[----:B------:R-:W2:Y:S01]  /*161d0*/  LDL.128 R104, [R1+0x590] ;  /* 0x0005900001687983 */ /* 0x000ea20000100c00 */
[----:B------:R-:W-:-:S03]  /*161e0*/  IMAD.MOV.U32 R24, RZ, RZ, R100 ;  /* 0x000000ffff187224 */ /* 0x000fc600078e0064 */
[----:B------:R0:W-:Y:S04]  /*161f0*/  STL.128 [R1+0x3100], R28 ;  /* 0x0031001c01007387 */ /* 0x0001e80000100c00 */
[----:B------:R1:W-:Y:S01]  /*16200*/  STL.128 [R1+0x30f0], R24 ;  /* 0x0030f01801007387 */ /* 0x0003e20000100c00 */
[----:B------:R-:W-:-:S03]  /*16210*/  VIADD R10, R8, 0x100 ;  /* 0x00000100080a7836 */ /* 0x000fc60000000000 */
[----:B------:R3:W-:Y:S04]  /*16220*/  STL [R1+0x30d8], R18 ;  /* 0x0030d81201007387 */ /* 0x0007e80000100800 */
[----:B------:R-:W-:Y:S04]  /*16230*/  STL.64 [R1+0x30d0], R16 ;  /* 0x0030d01001007387 */ /* 0x000fe80000100a00 */
[----:B0-----:R-:W2:Y:S04]  /*16240*/  LDL.LU.128 R28, [R1+0x3100] ;  /* 0x00310000011c7983 */ /* 0x001ea80000300c00 */
[----:B-1----:R-:W2:Y:S04]  /*16250*/  LDL.LU.128 R24, [R1+0x30f0] ;  /* 0x0030f00001187983 */ /* 0x002ea80000300c00 */
[----:B------:R-:W-:Y:S04]  /*16260*/  STL [R1+0x30cc], R14 ;  /* 0x0030cc0e01007387 */ /* 0x000fe80000100800 */
[----:B------:R-:W-:Y:S04]  /*16270*/  STL.128 [R1+0x30b0], R4 ;  /* 0x0030b00401007387 */ /* 0x000fe80000100c00 */
[----:B------:R-:W-:Y:S04]  /*16280*/  STL.128 [R1+0x390], R184 ;  /* 0x000390b801007387 */ /* 0x000fe80000100c00 */
[----:B------:R-:W-:Y:S04]  /*16290*/  STL.64 [R1+0x30c0], R8 ;  /* 0x0030c00801007387 */ /* 0x000fe80000100a00 */
[----:B------:R-:W-:Y:S04]  /*162a0*/  STL.128 [R1+0x3b0], R192 ;  /* 0x0003b0c001007387 */ /* 0x000fe80000100c00 */
[----:B------:R-:W-:Y:S04]  /*162b0*/  STL.128 [R1+0x3c0], R196 ;  /* 0x0003c0c401007387 */ /* 0x000fe80000100c00 */
[----:B------:R-:W-:Y:S04]  /*162c0*/  STL.128 [R1+0x3d0], R200 ;  /* 0x0003d0c801007387 */ /* 0x000fe80000100c00 */
[----:B------:R-:W-:Y:S04]  /*162d0*/  STL.128 [R1+0x3e0], R204 ;  /* 0x0003e0cc01007387 */ /* 0x000fe80000100c00 */
[----:B------:R-:W-:Y:S04]  /*162e0*/  STL.128 [R1+0x3f0], R208 ;  /* 0x0003f0d001007387 */ /* 0x000fe80000100c00 */
[----:B------:R-:W-:Y:S04]  /*162f0*/  STL.128 [R1+0x400], R212 ;  /* 0x000400d401007387 */ /* 0x000fe80000100c00 */
[----:B------:R-:W2:Y:S01]  /*16300*/  LDL.LU.64 R182, [R1+0x33b0] ;  /* 0x0033b00001b67983 */ /* 0x000ea20000300a00 */
[----:B------:R-:W-:-:S03]  /*16310*/  IMAD.MOV.U32 R84, RZ, RZ, R160 ;  /* 0x000000ffff547224 */ /* 0x000fc600078e00a0 */
[----:B------:R-:W2:Y:S01]  /*16320*/  LDL.LU R22, [R1+0x30e0] ;  /* 0x0030e00001167983 */ /* 0x000ea20000300800 */
[----:B------:R-:W-:Y:S02]  /*16330*/  IMAD.MOV.U32 R85, RZ, RZ, R161 ;  /* 0x000000ffff557224 */ /* 0x000fe400078e00a1 */
[----:B------:R-:W-:Y:S01]  /*16340*/  IMAD.MOV.U32 R86, RZ, RZ, R162 ;  /* 0x000000ffff567224 */ /* 0x000fe200078e00a2 */
[----:B------:R-:W2:Y:S01]  /*16350*/  LDL.LU R20, [R1+0x30dc] ;  /* 0x0030dc0001147983 */ /* 0x000ea20000300800 */
[----:B------:R-:W-:Y:S02]  /*16360*/  IMAD.MOV.U32 R87, RZ, RZ, R163 ;  /* 0x000000ffff577224 */ /* 0x000fe400078e00a3 */
[----:B---3--:R-:W-:Y:S01]  /*16370*/  IMAD.MOV.U32 R88, RZ, RZ, R164 ;  /* 0x000000ffff587224 */ /* 0x008fe200078e00a4 */
[----:B------:R-:W3:Y:S01]  /*16380*/  LDL.LU R18, [R1+0x30d8] ;  /* 0x0030d80001127983 */ /* 0x000ee20000300800 */
[----:B------:R-:W-:Y:S02]  /*16390*/  IMAD.MOV.U32 R89, RZ, RZ, R165 ;  /* 0x000000ffff597224 */ /* 0x000fe400078e00a5 */
[----:B------:R-:W-:-:S02]  /*163a0*/  IMAD.MOV.U32 R90, RZ, RZ, R166 ;  /* 0x000000ffff5a7224 */ /* 0x000fc400078e00a6 */
[----:B------:R-:W-:Y:S02]  /*163b0*/  IMAD.MOV.U32 R91, RZ, RZ, R167 ;  /* 0x000000ffff5b7224 */ /* 0x000fe400078e00a7 */
[----:B----4-:R-:W-:Y:S02]  /*163c0*/  IMAD.MOV.U32 R92, RZ, RZ, R168 ;  /* 0x000000ffff5c7224 */ /* 0x010fe400078e00a8 */
[----:B------:R-:W-:Y:S02]  /*163d0*/  IMAD.MOV.U32 R93, RZ, RZ, R169 ;  /* 0x000000ffff5d7224 */ /* 0x000fe400078e00a9 */
[----:B------:R-:W-:Y:S02]  /*163e0*/  IMAD.MOV.U32 R94, RZ, RZ, R170 ;  /* 0x000000ffff5e7224 */ /* 0x000fe400078e00aa */
[----:B------:R-:W-:Y:S02]  /*163f0*/  IMAD.MOV.U32 R95, RZ, RZ, R171 ;  /* 0x000000ffff5f7224 */ /* 0x000fe400078e00ab */
[----:B------:R-:W-:-:S02]  /*16400*/  IMAD.MOV.U32 R96, RZ, RZ, R172 ;  /* 0x000000ffff607224 */ /* 0x000fc400078e00ac */
[----:B------:R-:W-:Y:S02]  /*16410*/  IMAD.MOV.U32 R97, RZ, RZ, R173 ;  /* 0x000000ffff617224 */ /* 0x000fe400078e00ad */
[----:B------:R-:W-:Y:S02]  /*16420*/  IMAD.MOV.U32 R98, RZ, RZ, R174 ;  /* 0x000000ffff627224 */ /* 0x000fe400078e00ae */
[----:B------:R-:W-:Y:S02]  /*16430*/  IMAD.MOV.U32 R99, RZ, RZ, R175 ;  /* 0x000000ffff637224 */ /* 0x000fe400078e00af */
[----:B------:R-:W-:Y:S01]  /*16440*/  IMAD.MOV.U32 R100, RZ, RZ, R176 ;  /* 0x000000ffff647224 */ /* 0x000fe200078e00b0 */
[----:B------:R0:W-:Y:S04]  /*16450*/  STL.128 [R1+0x3200], R92 ;  /* 0x0032005c01007387 */ /* 0x0001e80000100c00 */
[----:B------:R1:W-:Y:S04]  /*16460*/  STL.128 [R1+0x3210], R96 ;  /* 0x0032106001007387 */ /* 0x0003e80000100c00 */
[----:B------:R4:W-:Y:S04]  /*16470*/  STL.128 [R1+0x31f0], R88 ;  /* 0x0031f05801007387 */ /* 0x0009e80000100c00 */
[----:B------:R4:W-:Y:S04]  /*16480*/  STL.128 [R1+0x31e0], R84 ;  /* 0x0031e05401007387 */ /* 0x0009e80000100c00 */
[----:B0-----:R-:W3:Y:S04]  /*16490*/  LDL.LU.128 R92, [R1+0x3200] ;  /* 0x00320000015c7983 */ /* 0x001ee80000300c00 */
[----:B-1----:R-:W3:Y:S04]  /*164a0*/  LDL.LU.128 R96, [R1+0x3210] ;  /* 0x0032100001607983 */ /* 0x002ee80000300c00 */
[----:B----4-:R-:W4:Y:S04]  /*164b0*/  LDL.LU.128 R88, [R1+0x31f0] ;  /* 0x0031f00001587983 */ /* 0x010f280000300c00 */
[----:B------:R-:W4:Y:S01]  /*164c0*/  LDL.LU.128 R84, [R1+0x31e0] ;  /* 0x0031e00001547983 */ /* 0x000f220000300c00 */
[----:B------:R-:W-:-:S03]  /*164d0*/  IMAD.MOV.U32 R80, RZ, RZ, R156 ;  /* 0x000000ffff507224 */ /* 0x000fc600078e009c */
[----:B------:R-:W4:Y:S01]  /*164e0*/  LDL.LU.64 R16, [R1+0x30d0] ;  /* 0x0030d00001107983 */ /* 0x000f220000300a00 */
        /* <DEDUP_REMOVED lines=47> */
[----:B--2---:R-:W-:-:S02]  /*167e0*/  IMAD.MOV.U32 R76, RZ, RZ, R152 ;  /* 0x000000ffff4c7224 */ /* 0x004fc400078e0098 */
[----:B------:R-:W-:Y:S02]  /*167f0*/  IMAD.MOV.U32 R77, RZ, RZ, R153 ;  /* 0x000000ffff4d7224 */ /* 0x000fe400078e0099 */
[----:B------:R-:W-:Y:S02]  /*16800*/  IMAD.MOV.U32 R78, RZ, RZ, R154 ;  /* 0x000000ffff4e7224 */ /* 0x000fe400078e009a */
[----:B------:R-:W-:Y:S01]  /*16810*/  IMAD.MOV.U32 R79, RZ, RZ, R155 ;  /* 0x000000ffff4f7224 */ /* 0x000fe200078e009b */
[----:B------:R0:W-:Y:S04]  /*16820*/  STL.128 [R1+0x260], R108 ;  /* 0x0002606c01007387 */ /* 0x0001e80000100c00 */
[----:B------:R1:W-:Y:S04]  /*16830*/  STL.128 [R1+0x3220], R100 ;  /* 0x0032206401007387 */ /* 0x0003e80000100c00 */
[----:B------:R2:W-:Y:S04]  /*16840*/  STL.128 [R1+0x380], R104 ;  /* 0x0003806801007387 */ /* 0x0005e80000100c00 */
[----:B------:R2:W-:Y:S04]  /*16850*/  STL.128 [R1+0x31d0], R80 ;  /* 0x0031d05001007387 */ /* 0x0005e80000100c00 */
[----:B0-----:R-:W4:Y:S04]  /*16860*/  LDL.128 R108, [R1+0x5a0] ;  /* 0x0005a000016c7983 */ /* 0x001f280000100c00 */
[----:B-1----:R-:W4:Y:S04]  /*16870*/  LDL.LU.128 R100, [R1+0x3220] ;  /* 0x0032200001647983 */ /* 0x002f280000300c00 */
[----:B--2---:R-:W2:Y:S04]  /*16880*/  LDL.LU R105, [R1+0x594] ;  /* 0x0005940001697983 */ /* 0x004ea80000300800 */
[----:B------:R-:W2:Y:S04]  /*16890*/  LDL.LU R106, [R1+0x598] ;  /* 0x00059800016a7983 */ /* 0x000ea80000300800 */
[----:B------:R-:W2:Y:S04]  /*168a0*/  LDL.LU R107, [R1+0x59c] ;  /* 0x00059c00016b7983 */ /* 0x000ea80000300800 */
        /* <DEDUP_REMOVED lines=12> */
[----:B------:R-:W2:Y:S04]  /*16970*/  LDL.LU.128 R80, [R1+0x31d0] ;  /* 0x0031d00001507983 */ /* 0x000ea80000300c00 */
        /* <DEDUP_REMOVED lines=11> */
[----:B------:R-:W2:Y:S01]  /*16a30*/  LDL.LU.128 R32, [R1+0x3110] ;  /* 0x0031100001207983 */ /* 0x000ea20000300c00 */
[----:B------:R-:W-:-:S03]  /*16a40*/  R2UR UR7, R11 ;  /* 0x000000000b0772ca */ /* 0x000fc600000e0000 */
[----:B------:R-:W2:Y:S04]  /*16a50*/  LDL.LU R14, [R1+0x30cc] ;  /* 0x0030cc00010e7983 */ /* 0x000ea80000300800 */
[----:B------:R-:W2:Y:S04]  /*16a60*/  LDL.LU.128 R4, [R1+0x30b0] ;  /* 0x0030b00001047983 */ /* 0x000ea80000300c00 */
[----:B------:R0:W-:Y:S04]  /*16a70*/  STL [R1+0x30c8], R11 ;  /* 0x0030c80b01007387 */ /* 0x0001e80000100800 */
[----:B------:R-:W-:Y:S04]  /*16a80*/  STL.128 [R1+0x270], R112 ;  /* 0x0002707001007387 */ /* 0x000fe80000100c00 */
[----:B------:R-:W2:Y:S04]  /*16a90*/  LDL.LU.64 R8, [R1+0x30c0] ;  /* 0x0030c00001087983 */ /* 0x000ea80000300a00 */
[----:B0-----:R-:W2:Y:S04]  /*16aa0*/  LDL.LU R11, [R1+0x30c8] ;  /* 0x0030c800010b7983 */ /* 0x001ea80000300800 */
[----:B---3--:R0:W-:Y:S04]  /*16ab0*/  STL.128 [R1+0x3070], R92 ;  /* 0x0030705c01007387 */ /* 0x0081e80000100c00 */
[----:B------:R1:W-:Y:S04]  /*16ac0*/  STL.128 [R1+0x3080], R96 ;  /* 0x0030806001007387 */ /* 0x0003e80000100c00 */
[----:B----4-:R3:W-:Y:S04]  /*16ad0*/  STL.128 [R1+0x3060], R88 ;  /* 0x0030605801007387 */ /* 0x0107e80000100c00 */
[----:B------:R4:W-:Y:S04]  /*16ae0*/  STL.128 [R1+0x3050], R84 ;  /* 0x0030505401007387 */ /* 0x0009e80000100c00 */
[----:B0-----:R-:W2:Y:S04]  /*16af0*/  LDL.LU.128 R92, [R1+0x3070] ;  /* 0x00307000015c7983 */ /* 0x001ea80000300c00 */
[----:B-1----:R-:W2:Y:S04]  /*16b00*/  LDL.LU.128 R96, [R1+0x3080] ;  /* 0x0030800001607983 */ /* 0x002ea80000300c00 */
[----:B---3--:R-:W3:Y:S04]  /*16b10*/  LDL.LU.128 R88, [R1+0x3060] ;  /* 0x0030600001587983 */ /* 0x008ee80000300c00 */
[----:B----4-:R-:W4:Y:S04]  /*16b20*/  LDL.LU.128 R84, [R1+0x3050] ;  /* 0x0030500001547983 */ /* 0x010f280000300c00 */
[----:B------:R-:W4:Y:S04]  /*16b30*/  LDL.128 R112, [R1+0x5b0] ;  /* 0x0005b00001707983 */ /* 0x000f280000100c00 */
[----:B------:R0:W-:Y:S04]  /*16b40*/  STL.128 [R1+0x2f70], R28 ;  /* 0x002f701c01007387 */ /* 0x0001e80000100c00 */
[----:B------:R1:W-:Y:S04]  /*16b50*/  STL.128 [R1+0x2f60], R24 ;  /* 0x002f601801007387 */ /* 0x0003e80000100c00 */
[----:B------:R-:W4:Y:S04]  /*16b60*/  LDL.LU.128 R212, [R1+0x3420] ;  /* 0x0034200001d47983 */ /* 0x000f280000300c00 */
        /* <DEDUP_REMOVED lines=8> */
[----:B------:R-:W-:Y:S04]  /*16bf0*/  STL.128 [R1+0x390], R108 ;  /* 0x0003906c01007387 */ /* 0x000fe80000100c00 */
[----:B------:R0:W-:Y:S04]  /*16c00*/  STL.128 [R1+0x3090], R100 ;  /* 0x0030906401007387 */ /* 0x0001e80000100c00 */
[----:B--2---:R1:W-:Y:S04]  /*16c10*/  STL.128 [R1+0x30a0], R104 ;  /* 0x0030a06801007387 */ /* 0x0043e80000100c00 */
[----:B0-----:R-:W2:Y:S04]  /*16c20*/  LDL.LU.128 R100, [R1+0x3090] ;  /* 0x0030900001647983 */ /* 0x001ea80000300c00 */
[----:B------:R-:W2:Y:S04]  /*16c30*/  LDL.LU R109, [R1+0x5a4] ;  /* 0x0005a400016d7983 */ /* 0x000ea80000300800 */
[----:B------:R-:W2:Y:S04]  /*16c40*/  LDL.LU R110, [R1+0x5a8] ;  /* 0x0005a800016e7983 */ /* 0x000ea80000300800 */
[----:B-1----:R-:W2:Y:S04]  /*16c50*/  LDL.LU.128 R104, [R1+0x30a0] ;  /* 0x0030a00001687983 */ /* 0x002ea80000300c00 */
        /* <DEDUP_REMOVED lines=26> */
[----:B---3--:R-:W3:Y:S04]  /*16e00*/  LDL.LU.128 R32, [R1+0x2f80] ;  /* 0x002f800001207983 */ /* 0x008ee80000300c00 */
[----:B------:R0:W-:Y:S04]  /*16e10*/  STL [R1+0x2f50], R22 ;  /* 0x002f501601007387 */ /* 0x0001e80000100800 */
[----:B------:R1:W-:Y:S04]  /*16e20*/  STL [R1+0x2f4c], R20 ;  /* 0x002f4c1401007387 */ /* 0x0003e80000100800 */
[----:B------:R1:W-:Y:S04]  /*16e30*/  STL [R1+0x2f48], R18 ;  /* 0x002f481201007387 */ /* 0x0003e80000100800 */
[----:B------:R1:W-:Y:S04]  /*16e40*/  STL.64 [R1+0x2f40], R16 ;  /* 0x002f401001007387 */ /* 0x0003e80000100a00 */
[----:B------:R1:W-:Y:S04]  /*16e50*/  STL [R1+0x2f3c], R14 ;  /* 0x002f3c0e01007387 */ /* 0x0003e80000100800 */
[----:B------:R4:W-:Y:S04]  /*16e60*/  STL.128 [R1+0x2f20], R4 ;  /* 0x002f200401007387 */ /* 0x0009e80000100c00 */
[----:B0-----:R-:W3:Y:S04]  /*16e70*/  LDL.LU R22, [R1+0x2f50] ;  /* 0x002f500001167983 */ /* 0x001ee80000300800 */
[----:B-1----:R-:W3:Y:S04]  /*16e80*/  LDL.LU R20, [R1+0x2f4c] ;  /* 0x002f4c0001147983 */ /* 0x002ee80000300800 */
[----:B------:R-:W3:Y:S04]  /*16e90*/  LDL.LU R18, [R1+0x2f48] ;  /* 0x002f480001127983 */ /* 0x000ee80000300800 */
[----:B------:R-:W3:Y:S04]  /*16ea0*/  LDL.LU.64 R16, [R1+0x2f40] ;  /* 0x002f400001107983 */ /* 0x000ee80000300a00 */
[----:B------:R-:W3:Y:S04]  /*16eb0*/  LDL.LU R14, [R1+0x2f3c] ;  /* 0x002f3c00010e7983 */ /* 0x000ee80000300800 */
[----:B----4-:R-:W4:Y:S04]  /*16ec0*/  LDL.LU.128 R4, [R1+0x2f20] ;  /* 0x002f200001047983 */ /* 0x010f280000300c00 */
[----:B------:R0:W-:Y:S04]  /*16ed0*/  STL [R1+0x2f38], R11 ;  /* 0x002f380b01007387 */ /* 0x0001e80000100800 */
[----:B------:R1:W-:Y:S04]  /*16ee0*/  STL.64 [R1+0x2f30], R8 ;  /* 0x002f300801007387 */ /* 0x0003e80000100a00 */
[----:B------:R1:W-:Y:S04]  /*16ef0*/  STL.128 [R1+0x2ee0], R96 ;  /* 0x002ee06001007387 */ /* 0x0003e80000100c00 */
[----:B0-----:R-:W4:Y:S04]  /*16f00*/  LDL.LU R11, [R1+0x2f38] ;  /* 0x002f3800010b7983 */ /* 0x001f280000300800 */
[----:B-1----:R-:W4:Y:S04]  /*16f10*/  LDL.LU.64 R8, [R1+0x2f30] ;  /* 0x002f300001087983 */ /* 0x002f280000300a00 */
[----:B------:R0:W-:Y:S04]  /*16f20*/  STL.128 [R1+0x2ed0], R92 ;  /* 0x002ed05c01007387 */ /* 0x0001e80000100c00 */
[----:B------:R1:W-:Y:S04]  /*16f30*/  STL.128 [R1+0x2ec0], R88 ;  /* 0x002ec05801007387 */ /* 0x0003e80000100c00 */
[----:B------:R1:W-:Y:S04]  /*16f40*/  STL.128 [R1+0x2eb0], R84 ;  /* 0x002eb05401007387 */ /* 0x0003e80000100c00 */
[----:B------:R1:W-:Y:S04]  /*16f50*/  STL.128 [R1+0x3a0], R112 ;  /* 0x0003a07001007387 */ /* 0x0003e80000100c00 */
[----:B------:R-:W4:Y:S04]  /*16f60*/  LDL.LU.128 R96, [R1+0x2ee0] ;  /* 0x002ee00001607983 */ /* 0x000f280000300c00 */
[----:B0-----:R-:W4:Y:S04]  /*16f70*/  LDL.LU.128 R92, [R1+0x2ed0] ;  /* 0x002ed000015c7983 */ /* 0x001f280000300c00 */
[----:B-1----:R-:W4:Y:S04]  /*16f80*/  LDL.LU.128 R88, [R1+0x2ec0] ;  /* 0x002ec00001587983 */ /* 0x002f280000300c00 */
[----:B------:R-:W4:Y:S04]  /*16f90*/  LDL.LU.128 R84, [R1+0x2eb0] ;  /* 0x002eb00001547983 */ /* 0x000f280000300c00 */
[----:B------:R-:W4:Y:S04]  /*16fa0*/  LDL.LU R113, [R1+0x5b4] ;  /* 0x0005b40001717983 */ /* 0x000f280000300800 */
[----:B------:R-:W4:Y:S04]  /*16fb0*/  LDL.LU R114, [R1+0x5b8] ;  /* 0x0005b80001727983 */ /* 0x000f280000300800 */
[----:B------:R-:W4:Y:S04]  /*16fc0*/  LDL.LU R115, [R1+0x5bc] ;  /* 0x0005bc0001737983 */ /* 0x000f280000300800 */
[----:B------:R0:W-:Y:S04]  /*16fd0*/  STL.128 [R1+0x2dd0], R28 ;  /* 0x002dd01c01007387 */ /* 0x0001e80000100c00 */
[----:B------:R1:W-:Y:S04]  /*16fe0*/  STL.128 [R1+0x2dc0], R24 ;  /* 0x002dc01801007387 */ /* 0x0003e80000100c00 */
[----:B0-----:R-:W4:Y:S04]  /*16ff0*/  LDL.LU.128 R28, [R1+0x2dd0] ;  /* 0x002dd000011c7983 */ /* 0x001f280000300c00 */
[----:B-1----:R-:W4:Y:S04]  /*17000*/  LDL.LU.128 R24, [R1+0x2dc0] ;  /* 0x002dc00001187983 */ /* 0x002f280000300c00 */
[----:B--2---:R0:W-:Y:S04]  /*17010*/  STL.128 [R1+0x2ef0], R100 ;  /* 0x002ef06401007387 */ /* 0x0041e80000100c00 */
[----:B------:R1:W-:Y:S04]  /*17020*/  STL.128 [R1+0x2f00], R104 ;  /* 0x002f006801007387 */ /* 0x0003e80000100c00 */
[----:B------:R2:W-:Y:S04]  /*17030*/  STL.128 [R1+0x2f10], R108 ;  /* 0x002f106c01007387 */ /* 0x0005e80000100c00 */
[----:B0-----:R-:W4:Y:S04]  /*17040*/  LDL.LU.128 R100, [R1+0x2ef0] ;  /* 0x002ef00001647983 */ /* 0x001f280000300c00 */
[----:B-1----:R-:W4:Y:S04]  /*17050*/  LDL.LU.128 R104, [R1+0x2f00] ;  /* 0x002f000001687983 */ /* 0x002f280000300c00 */
[----:B--2---:R-:W2:Y:S04]  /*17060*/  LDL.LU.128 R108, [R1+0x2f10] ;  /* 0x002f1000016c7983 */ /* 0x004ea80000300c00 */
        /* <DEDUP_REMOVED lines=31> */
[----:B----4-:R4:W-:Y:S04]  /*17260*/  STL.128 [R1+0x2d80], R4 ;  /* 0x002d800401007387 */ /* 0x0109e80000100c00 */
[----:B0-----:R-:W3:Y:S04]  /*17270*/  LDL.LU R22, [R1+0x2db0] ;  /* 0x002db00001167983 */ /* 0x001ee80000300800 */
[----:B-1----:R-:W3:Y:S04]  /*17280*/  LDL.LU R20, [R1+0x2dac] ;  /* 0x002dac0001147983 */ /* 0x002ee80000300800 */
[----:B------:R-:W3:Y:S04]  /*17290*/  LDL.LU R18, [R1+0x2da8] ;  /* 0x002da80001127983 */ /* 0x000ee80000300800 */
[----:B------:R-:W3:Y:S04]  /*172a0*/  LDL.LU.64 R16, [R1+0x2da0] ;  /* 0x002da00001107983 */ /* 0x000ee80000300a00 */
[----:B------:R-:W3:Y:S04]  /*172b0*/  LDL.LU R14, [R1+0x2d9c] ;  /* 0x002d9c00010e7983 */ /* 0x000ee80000300800 */
[----:B----4-:R-:W4:Y:S04]  /*172c0*/  LDL.LU.128 R4, [R1+0x2d80] ;  /* 0x002d800001047983 */ /* 0x010f280000300c00 */
[----:B------:R0:W-:Y:S04]  /*172d0*/  STL [R1+0x3350], R224 ;  /* 0x003350e001007387 */ /* 0x0001e80000100800 */
        /* <DEDUP_REMOVED lines=12> */
[----:B------:R-:W-:Y:S04]  /*173a0*/  STL.128 [R1+0x320], R156 ;  /* 0x0003209c01007387 */ /* 0x000fe80000100c00 */
[----:B------:R-:W-:Y:S04]  /*173b0*/  STL.128 [R1+0x330], R160 ;  /* 0x000330a001007387 */ /* 0x000fe80000100c00 */
[----:B------:R-:W-:Y:S04]  /*173c0*/  STL.128 [R1+0x340], R164 ;  /* 0x000340a401007387 */ /* 0x000fe80000100c00 */
[----:B------:R-:W-:Y:S04]  /*173d0*/  STL.128 [R1+0x350], R168 ;  /* 0x000350a801007387 */ /* 0x000fe80000100c00 */
[----:B------:R-:W-:Y:S04]  /*173e0*/  STL.128 [R1+0x360], R172 ;  /* 0x000360ac01007387 */ /* 0x000fe80000100c00 */
[----:B------:R1:W-:Y:S04]  /*173f0*/  STL.128 [R1+0x370], R176 ;  /* 0x000370b001007387 */ /* 0x0003e80000100c00 */
[----:B------:R1:W-:Y:S04]  /*17400*/  STL [R1+0x2d98], R11 ;  /* 0x002d980b01007387 */ /* 0x0003e80000100800 */
[----:B------:R1:W-:Y:S04]  /*17410*/  STL.64 [R1+0x2d90], R8 ;  /* 0x002d900801007387 */ /* 0x0003e80000100a00 */
[----:B0-----:R-:W4:Y:S04]  /*17420*/  LDL.LU R224, [R1+0x3350] ;  /* 0x0033500001e07983 */ /* 0x001f280000300800 */
        /* <DEDUP_REMOVED lines=18> */
[----:B------:R-:W4:Y:S04]  /*17550*/  LDL.LU R11, [R1+0x2d98] ;  /* 0x002d9800010b7983 */ /* 0x000f280000300800 */
[----:B------:R-:W4:Y:S04]  /*17560*/  LDL.LU.64 R8, [R1+0x2d90] ;  /* 0x002d900001087983 */ /* 0x000f280000300a00 */
        /* <DEDUP_REMOVED lines=24> */
[----:B0-----:R-:W4:Y:S04]  /*176f0*/  LDL.128 R116, [R1+0x5c0] ;  /* 0x0005c00001747983 */ /* 0x001f280000100c00 */
        /* <DEDUP_REMOVED lines=9> */
[----:B-1----:R-:W4:Y:S04]  /*17790*/  LDL.LU.128 R76, [R1+0x2ce0] ;  /* 0x002ce000014c7983 */ /* 0x002f280000300c00 */
[----:B--2---:R-:W2:Y:S04]  /*177a0*/  LDL.LU.128 R72, [R1+0x2cd0] ;  /* 0x002cd00001487983 */ /* 0x004ea80000300c00 */
        /* <DEDUP_REMOVED lines=10> */
[----:B------:R-:W3:Y:S04]  /*17850*/  LDL.LU.128 R28, [R1+0x2c20] ;  /* 0x002c2000011c7983 */ /* 0x000ee80000300c00 */
[----:B------:R-:W3:Y:S04]  /*17860*/  LDL.LU.128 R24, [R1+0x2c10] ;  /* 0x002c100001187983 */ /* 0x000ee80000300c00 */
[----:B------:R0:W-:Y:S04]  /*17870*/  STL.128 [R1+0x290], R120 ;  /* 0x0002907801007387 */ /* 0x0001e80000100c00 */
[----:B------:R1:W-:Y:S04]  /*17880*/  STL [R1+0x2c00], R22 ;  /* 0x002c001601007387 */ /* 0x0003e80000100800 */
[----:B------:R1:W-:Y:S04]  /*17890*/  STL [R1+0x2bfc], R20 ;  /* 0x002bfc1401007387 */ /* 0x0003e80000100800 */
[----:B------:R1:W-:Y:S04]  /*178a0*/  STL [R1+0x2bf8], R18 ;  /* 0x002bf81201007387 */ /* 0x0003e80000100800 */
[----:B0-----:R-:W3:Y:S04]  /*178b0*/  LDL.LU.128 R120, [R1+0x5d0] ;  /* 0x0005d00001787983 */ /* 0x001ee80000300c00 */
[----:B------:R0:W-:Y:S04]  /*178c0*/  STL.64 [R1+0x2bf0], R16 ;  /* 0x002bf01001007387 */ /* 0x0001e80000100a00 */
[----:B------:R0:W-:Y:S04]  /*178d0*/  STL [R1+0x2bec], R14 ;  /* 0x002bec0e01007387 */ /* 0x0001e80000100800 */
[----:B----4-:R4:W-:Y:S04]  /*178e0*/  STL.128 [R1+0x2bd0], R4 ;  /* 0x002bd00401007387 */ /* 0x0109e80000100c00 */
[----:B-1----:R-:W3:Y:S04]  /*178f0*/  LDL.LU R22, [R1+0x2c00] ;  /* 0x002c000001167983 */ /* 0x002ee80000300800 */
[----:B------:R-:W3:Y:S04]  /*17900*/  LDL.LU R20, [R1+0x2bfc] ;  /* 0x002bfc0001147983 */ /* 0x000ee80000300800 */
[----:B------:R-:W3:Y:S04]  /*17910*/  LDL.LU R18, [R1+0x2bf8] ;  /* 0x002bf80001127983 */ /* 0x000ee80000300800 */
[----:B0-----:R-:W3:Y:S04]  /*17920*/  LDL.LU.64 R16, [R1+0x2bf0] ;  /* 0x002bf00001107983 */ /* 0x001ee80000300a00 */
[----:B------:R-:W3:Y:S04]  /*17930*/  LDL.LU R14, [R1+0x2bec] ;  /* 0x002bec00010e7983 */ /* 0x000ee80000300800 */
[----:B----4-:R-:W4:Y:S04]  /*17940*/  LDL.LU.128 R4, [R1+0x2bd0] ;  /* 0x002bd00001047983 */ /* 0x010f280000300c00 */
[----:B------:R-:W4:Y:S04]  /*17950*/  LDL.LU R23, [R1+0x5c4] ;  /* 0x0005c40001177983 */ /* 0x000f280000300800 */
[----:B------:R-:W4:Y:S04]  /*17960*/  LDL.LU R21, [R1+0x5c8] ;  /* 0x0005c80001157983 */ /* 0x000f280000300800 */
[----:B------:R-:W4:Y:S04]  /*17970*/  LDL.LU R19, [R1+0x5cc] ;  /* 0x0005cc0001137983 */ /* 0x000f280000300800 */
[----:B------:R-:W-:Y:S04]  /*17980*/  STL.128 [R1+0x3b0], R116 ;  /* 0x0003b07401007387 */ /* 0x000fe80000100c00 */
        /* <DEDUP_REMOVED lines=11> */
[----:B--2---:R2:W-:Y:S04]  /*17a40*/  STL.128 [R1+0x2b10], R72 ;  /* 0x002b104801007387 */ /* 0x0045e80000100c00 */
        /* <DEDUP_REMOVED lines=33> */
[----:B---3--:R-:W2:Y:S04]  /*17c60*/  LDL.LU.128 R32, [R1+0x2a70] ;  /* 0x002a700001207983 */ /* 0x008ea80000300c00 */
[----:B------:R-:W2:Y:S04]  /*17c70*/  LDL.LU.128 R28, [R1+0x2a60] ;  /* 0x002a6000011c7983 */ /* 0x000ea80000300c00 */
[----:B------:R-:W2:Y:S01]  /*17c80*/  LDL.LU.128 R24, [R1+0x2a50] ;  /* 0x002a500001187983 */ /* 0x000ea20000300c00 */
[----:B------:R-:W-:Y:S01]  /*17c90*/  R2UR UR6, R10 ;  /* 0x000000000a0672ca */ /* 0x000fe200000e0000 */
[----:B------:R-:W-:-:S02]  /*17ca0*/  IMAD.MOV.U32 R15, RZ, RZ, R120 ;  /* 0x000000ffff0f7224 */ /* 0x000fc400078e0078 */
[----:B------:R-:W-:Y:S02]  /*17cb0*/  IMAD.MOV.U32 R13, RZ, RZ, R121 ;  /* 0x000000ffff0d7224 */ /* 0x000fe400078e0079 */
[----:B------:R-:W-:Y:S02]  /*17cc0*/  IMAD.MOV.U32 R12, RZ, RZ, R122 ;  /* 0x000000ffff0c7224 */ /* 0x000fe400078e007a */
[----:B------:R-:W-:Y:S01]  /*17cd0*/  IMAD.MOV.U32 R10, RZ, RZ, R123 ;  /* 0x000000ffff0a7224 */ /* 0x000fe200078e007b */
[----:B------:R0:W-:Y:S01]  /*17ce0*/  STL.128 [R1+0x2a0], R124 ;  /* 0x0002a07c01007387 */ /* 0x0001e20000100c00 */
[----:B----4-:R-:W-:Y:S02]  /*17cf0*/  IMAD.MOV.U32 R117, RZ, RZ, R23 ;  /* 0x000000ffff757224 */ /* 0x010fe400078e0017 */
[----:B------:R-:W-:Y:S01]  /*17d00*/  IMAD.MOV.U32 R118, RZ, RZ, R21 ;  /* 0x000000ffff767224 */ /* 0x000fe200078e0015 */
[----:B------:R1:W-:Y:S01]  /*17d10*/  STL.128 [R1+0x2b0], R128 ;  /* 0x0002b08001007387 */ /* 0x0003e20000100c00 */
[----:B------:R-:W-:-:S03]  /*17d20*/  IMAD.MOV.U32 R119, RZ, RZ, R19 ;  /* 0x000000ffff777224 */ /* 0x000fc600078e0013 */
[----:B------:R3:W-:Y:S04]  /*17d30*/  STL.128 [R1+0x2c0], R132 ;  /* 0x0002c08401007387 */ /* 0x0007e80000100c00 */
[----:B------:R4:W-:Y:S04]  /*17d40*/  STL.128 [R1+0x2d0], R136 ;  /* 0x0002d08801007387 */ /* 0x0009e80000100c00 */
[----:B------:R-:W-:Y:S01]  /*17d50*/  STL.128 [R1+0x2e0], R140 ;  /* 0x0002e08c01007387 */ /* 0x000fe20000100c00 */
[----:B0-----:R-:W-:Y:S02]  /*17d60*/  IMAD.MOV.U32 R124, RZ, RZ, R224 ;  /* 0x000000ffff7c7224 */ /* 0x001fe400078e00e0 */
[----:B------:R-:W-:Y:S01]  /*17d70*/  IMAD.MOV.U32 R125, RZ, RZ, R223 ;  /* 0x000000ffff7d7224 */ /* 0x000fe200078e00df */
[----:B------:R-:W-:Y:S01]  /*17d80*/  STL.128 [R1+0x2f0], R144 ;  /* 0x0002f09001007387 */ /* 0x000fe20000100c00 */
[----:B------:R-:W-:-:S02]  /*17d90*/  IMAD.MOV.U32 R126, RZ, RZ, R222 ;  /* 0x000000ffff7e7224 */ /* 0x000fc400078e00de */
[----:B------:R-:W-:Y:S01]  /*17da0*/  IMAD.MOV.U32 R127, RZ, RZ, R221 ;  /* 0x000000ffff7f7224 */ /* 0x000fe200078e00dd */
[----:B------:R-:W-:Y:S01]  /*17db0*/  STL.128 [R1+0x300], R148 ;  /* 0x0003009401007387 */ /* 0x000fe20000100c00 */
[----:B-1----:R-:W-:Y:S02]  /*17dc0*/  IMAD.MOV.U32 R128, RZ, RZ, R220 ;  /* 0x000000ffff807224 */ /* 0x002fe400078e00dc */
[----:B------:R-:W-:Y:S01]  /*17dd0*/  IMAD.MOV.U32 R129, RZ, RZ, R219 ;  /* 0x000000ffff817224 */ /* 0x000fe200078e00db */
[----:B------:R0:W-:Y:S01]  /*17de0*/  STL.128 [R1+0x3c0], R120 ;  /* 0x0003c07801007387 */ /* 0x0001e20000100c00 */
[----:B------:R-:W-:Y:S02]  /*17df0*/  IMAD.MOV.U32 R130, RZ, RZ, R218 ;  /* 0x000000ffff827224 */ /* 0x000fe400078e00da */
[----:B------:R-:W-:Y:S02]  /*17e00*/  IMAD.MOV.U32 R131, RZ, RZ, R217 ;  /* 0x000000ffff837224 */ /* 0x000fe400078e00d9 */
[----:B---3--:R-:W-:-:S02]  /*17e10*/  IMAD.MOV.U32 R132, RZ, RZ, R216 ;  /* 0x000000ffff847224 */ /* 0x008fc400078e00d8 */
[----:B------:R-:W-:Y:S02]  /*17e20*/  IMAD.MOV.U32 R133, RZ, RZ, R181 ;  /* 0x000000ffff857224 */ /* 0x000fe400078e00b5 */
[----:B------:R-:W-:Y:S02]  /*17e30*/  IMAD.MOV.U32 R134, RZ, RZ, R180 ;  /* 0x000000ffff867224 */ /* 0x000fe400078e00b4 */
[----:B------:R-:W-:Y:S02]  /*17e40*/  IMAD.MOV.U32 R135, RZ, RZ, R179 ;  /* 0x000000ffff877224 */ /* 0x000fe400078e00b3 */
[----:B----4-:R-:W-:Y:S02]  /*17e50*/  IMAD.MOV.U32 R136, RZ, RZ, R178 ;  /* 0x000000ffff887224 */ /* 0x010fe400078e00b2 */
        /* <DEDUP_REMOVED lines=18> */
[----:B------:R-:W-:-:S06]  /*17f80*/  IMAD.MOV.U32 R151, RZ, RZ, R6 ;  /* 0x000000ffff977224 */ /* 0x000fcc00078e0006 */
[----:B--2---:R-:W-:-:S06]  /*17f90*/  WARPGROUP.ARRIVE ;  /* 0x00000000000079c5 */ /* 0x004fcc0000000000 */
[----:B------:R-:W-:Y:S03]  /*17fa0*/  HGMMA.64x256x16.F32 R24, R152, gdesc[UR4].tnspB, R24, gsb0 ;  /* 0x43e0000498187df0 */ /* 0x000fe60008000818 */
[----:B------:R-:W-:Y:S02]  /*17fb0*/  WARPGROUP.DEPBAR.LE gsb0, 0x0 ;  /* 0x00008000000079c5 */ /* 0x000fe40000010000 */
[----:B------:R0:W-:Y:S04]  /*17fc0*/  STL.128 [R1+0x2a00], R132 ;  /* 0x002a008401007387 */ /* 0x0001e80000100c00 */
[----:B------:R1:W-:Y:S01]  /*17fd0*/  STL.128 [R1+0x29f0], R128 ;  /* 0x0029f08001007387 */ /* 0x0003e20000100c00 */
[----:B0-----:R-:W-:-:S02]  /*17fe0*/  IMAD.MOV.U32 R132, RZ, RZ, R224 ;  /* 0x000000ffff847224 */ /* 0x001fc400078e00e0 */
[----:B------:R-:W-:Y:S02]  /*17ff0*/  IMAD.MOV.U32 R133, RZ, RZ, R223 ;  /* 0x000000ffff857224 */ /* 0x000fe400078e00df */
[----:B------:R-:W-:Y:S01]  /*18000*/  IMAD.MOV.U32 R134, RZ, RZ, R222 ;  /* 0x000000ffff867224 */ /* 0x000fe200078e00de */
[----:B-1----:R-:W2:Y:S01]  /*18010*/  LDL.LU.128 R128, [R1+0x29f0] ;  /* 0x0029f00001807983 */ /* 0x002ea20000300c00 */
[----:B------:R-:W-:-:S05]  /*18020*/  IMAD.MOV.U32 R135, RZ, RZ, R221 ;  /* 0x000000ffff877224 */ /* 0x000fca00078e00dd */
[----:B------:R0:W-:Y:S04]  /*18030*/  STL.128 [R1+0x3d0], R132 ;  /* 0x0003d08401007387 */ /* 0x0001e80000100c00 */
[----:B------:R1:W-:Y:S04]  /*18040*/  STL.128 [R1+0x29e0], R124 ;  /* 0x0029e07c01007387 */ /* 0x0003e80000100c00 */
[----:B------:R3:W-:Y:S04]  /*18050*/  STL.128 [R1+0x29d0], R120 ;  /* 0x0029d07801007387 */ /* 0x0007e80000100c00 */
[----:B------:R4:W-:Y:S04]  /*18060*/  STL.128 [R1+0x29c0], R116 ;  /* 0x0029c07401007387 */ /* 0x0009e80000100c00 */
[----:B0-----:R-:W2:Y:S04]  /*18070*/  LDL.LU.128 R132, [R1+0x2a00] ;  /* 0x002a000001847983 */ /* 0x001ea80000300c00 */
        /* <DEDUP_REMOVED lines=21> */
[----:B-1----:R-:W2:Y:S04]  /*181d0*/  LDL.LU.128 R124, [R1+0x29e0] ;  /* 0x0029e000017c7983 */ /* 0x002ea80000300c00 */
[----:B---3--:R-:W3:Y:S04]  /*181e0*/  LDL.LU.128 R120, [R1+0x29d0] ;  /* 0x0029d00001787983 */ /* 0x008ee80000300c00 */
[----:B----4-:R-:W4:Y:S04]  /*181f0*/  LDL.LU.128 R116, [R1+0x29c0] ;  /* 0x0029c00001747983 */ /* 0x010f280000300c00 */
[----:B0-----:R-:W4:Y:S04]  /*18200*/  LDL.LU.128 R112, [R1+0x29b0] ;  /* 0x0029b00001707983 */ /* 0x001f280000300c00 */
        /* <DEDUP_REMOVED lines=20> */
[----:B------:R0:W-:Y:S04]  /*18350*/  STL.128 [R1+0x2a30], R144 ;  /* 0x002a309001007387 */ /* 0x0001e80000100c00 */
[----:B------:R1:W-:Y:S01]  /*18360*/  STL.128 [R1+0x2a20], R140 ;  /* 0x002a208c01007387 */ /* 0x0003e20000100c00 */
[----:B0-----:R-:W-:-:S02]  /*18370*/  IMAD.MOV.U32 R144, RZ, RZ, R178 ;  /* 0x000000ffff907224 */ /* 0x001fc400078e00b2 */
[-CC-:B------:R-:W-:Y:S01]  /*18380*/  FFMA.FTZ R178, R164, R0.reuse, -R4.reuse ;  /* 0x00000000a4b27223 */ /* 0x180fe20000010804 */
[----:B------:R-:W-:Y:S02]  /*18390*/  IMAD.MOV.U32 R145, RZ, RZ, R177 ;  /* 0x000000ffff917224 */ /* 0x000fe400078e00b1 */
[-CC-:B------:R-:W-:Y:S01]  /*183a0*/  FFMA.FTZ R177, R161, R0.reuse, -R4.reuse ;  /* 0x00000000a1b17223 */ /* 0x180fe20000010804 */
[----:B-1----:R-:W-:Y:S02]  /*183b0*/  IMAD.MOV.U32 R143, RZ, RZ, R179 ;  /* 0x000000ffff8f7224 */ /* 0x002fe400078e00b3 */
[-C--:B------:R-:W-:Y:S01]  /*183c0*/  FFMA.FTZ R179, R165, R0.reuse, -R4 ;  /* 0x00000000a5b37223 */ /* 0x080fe20000010804 */
[----:B------:R-:W-:Y:S02]  /*183d0*/  IMAD.MOV.U32 R146, RZ, RZ, R176 ;  /* 0x000000ffff927224 */ /* 0x000fe400078e00b0 */
[----:B------:R-:W-:Y:S01]  /*183e0*/  FFMA.FTZ R176, R160, R0, -R4 ;  /* 0x00000000a0b07223 */ /* 0x000fe20000010804 */
[----:B------:R-:W-:Y:S08]  /*183f0*/  MUFU.EX2 R178, R178 ;  /* 0x000000b200b27308 */ /* 0x000ff00000000800 */
[----:B------:R-:W-:Y:S08]  /*18400*/  MUFU.EX2 R179, R179 ;  /* 0x000000b300b37308 */ /* 0x000ff00000000800 */
[----:B------:R-:W-:Y:S08]  /*18410*/  MUFU.EX2 R177, R177 ;  /* 0x000000b100b17308 */ /* 0x000ff00000000800 */
[----:B------:R-:W0:Y:S01]  /*18420*/  MUFU.EX2 R176, R176 ;  /* 0x000000b000b07308 */ /* 0x000e220000000800 */
[----:B------:R1:W-:Y:S01]  /*18430*/  STL.128 [R1+0x2a40], R148 ;  /* 0x002a409401007387 */ /* 0x0003e20000100c00 */
[----:B------:R-:W-:-:S02]  /*18440*/  IMAD.MOV.U32 R140, RZ, RZ, R216 ;  /* 0x000000ffff8c7224 */ /* 0x000fc400078e00d8 */
[----:B------:R-:W-:Y:S01]  /*18450*/  IMAD.MOV.U32 R141, RZ, RZ, R181 ;  /* 0x000000ffff8d7224 */ /* 0x000fe200078e00b5 */
[----:B------:R0:W-:Y:S01]  /*18460*/  STL.128 [R1+0x2a10], R136 ;  /* 0x002a108801007387 */ /* 0x0001e20000100c00 */
[----:B------:R-:W-:Y:S02]  /*18470*/  IMAD.MOV.U32 R142, RZ, RZ, R180 ;  /* 0x000000ffff8e7224 */ /* 0x000fe400078e00b4 */
[----:B------:R-:W-:Y:S02]  /*18480*/  IMAD.MOV.U32 R147, RZ, RZ, R171 ;  /* 0x000000ffff937224 */ /* 0x000fe400078e00ab */
[----:B------:R-:W-:Y:S02]  /*18490*/  IMAD.MOV.U32 R221, RZ, RZ, R26 ;  /* 0x000000ffffdd7224 */ /* 0x000fe400078e001a */
[----:B------:R-:W-:Y:S02]  /*184a0*/  IMAD.MOV.U32 R222, RZ, RZ, R25 ;  /* 0x000000ffffde7224 */ /* 0x000fe400078e0019 */
[----:B-1----:R-:W-:-:S02]  /*184b0*/  IMAD.MOV.U32 R148, RZ, RZ, R159 ;  /* 0x000000ffff947224 */ /* 0x002fc400078e009f */
[----:B------:R-:W-:Y:S02]  /*184c0*/  IMAD.MOV.U32 R149, RZ, RZ, R158 ;  /* 0x000000ffff957224 */ /* 0x000fe400078e009e */
[----:B0-----:R-:W-:Y:S02]  /*184d0*/  IMAD.MOV.U32 R136, RZ, RZ, R220 ;  /* 0x000000ffff887224 */ /* 0x001fe400078e00dc */
[----:B------:R-:W-:Y:S02]  /*184e0*/  IMAD.MOV.U32 R137, RZ, RZ, R219 ;  /* 0x000000ffff897224 */ /* 0x000fe400078e00db */
[----:B------:R-:W-:Y:S02]  /*184f0*/  IMAD.MOV.U32 R138, RZ, RZ, R218 ;  /* 0x000000ffff8a7224 */ /* 0x000fe400078e00da */
[----:B------:R-:W-:Y:S02]  /*18500*/  IMAD.MOV.U32 R139, RZ, RZ, R217 ;  /* 0x000000ffff8b7224 */ /* 0x000fe400078e00d9 */
[----:B------:R-:W-:-:S02]  /*18510*/  IMAD.MOV.U32 R150, RZ, RZ, R157 ;  /* 0x000000ffff967224 */ /* 0x000fc400078e009d */
[----:B------:R-:W-:Y:S02]  /*18520*/  IMAD.MOV.U32 R151, RZ, RZ, R156 ;  /* 0x000000ffff977224 */ /* 0x000fe400078e009c */
[----:B------:R-:W-:Y:S01]  /*18530*/  IMAD.MOV.U32 R220, RZ, RZ, R27 ;  /* 0x000000ffffdc7224 */ /* 0x000fe200078e001b */
[----:B------:R0:W-:Y:S01]  /*18540*/  STL [R1+0x2be8], R11 ;  /* 0x002be80b01007387 */ /* 0x0001e20000100800 */
[----:B------:R-:W-:-:S03]  /*18550*/  FFMA.FTZ R165, R183, R0, -R166 ;  /* 0x00000000b7a57223 */ /* 0x000fc600000108a6 */
[----:B------:R1:W-:Y:S01]  /*18560*/  STL.64 [R1+0x2be0], R8 ;  /* 0x002be00801007387 */ /* 0x0003e20000100a00 */
[----:B------:R-:W-:-:S03]  /*18570*/  FFMA.FTZ R164, R182, R0, -R166 ;  /* 0x00000000b6a47223 */ /* 0x000fc600000108a6 */
[----:B------:R-:W-:Y:S01]  /*18580*/  STL.128 [R1+0x3e0], R136 ;  /* 0x0003e08801007387 */ /* 0x000fe20000100c00 */
[----:B--2---:R-:W-:Y:S02]  /*18590*/  IMAD.MOV.U32 R216, RZ, RZ, R131 ;  /* 0x000000ffffd87224 */ /* 0x004fe400078e0083 */
[----:B------:R-:W-:Y:S02]  /*185a0*/  IMAD.MOV.U32 R217, RZ, RZ, R130 ;  /* 0x000000ffffd97224 */ /* 0x000fe400078e0082 */
[----:B------:R-:W-:Y:S02]  /*185b0*/  IMAD.MOV.U32 R218, RZ, RZ, R129 ;  /* 0x000000ffffda7224 */ /* 0x000fe400078e0081 */
[----:B------:R-:W-:Y:S01]  /*185c0*/  IMAD.MOV.U32 R219, RZ, RZ, R128 ;  /* 0x000000ffffdb7224 */ /* 0x000fe200078e0080 */
[----:B------:R-:W-:Y:S04]  /*185d0*/  STL.128 [R1+0x3f0], R140 ;  /* 0x0003f08c01007387 */ /* 0x000fe80000100c00 */
[----:B------:R2:W-:Y:S04]  /*185e0*/  STL.128 [R1+0x400], R144 ;  /* 0x0004009001007387 */ /* 0x0005e80000100c00 */
[----:B------:R2:W-:Y:S04]  /*185f0*/  STL.128 [R1+0x410], R148 ;  /* 0x0004109401007387 */ /* 0x0005e80000100c00 */
[----:B0-----:R0:W4:Y:S01]  /*18600*/  LDL.LU R11, [R1+0x2be8] ;  /* 0x002be800010b7983 */ /* 0x0011220000300800 */
[----:B------:R-:W-:-:S03]  /*18610*/  IMAD.MOV.U32 R180, RZ, RZ, R133 ;  /* 0x000000ffffb47224 */ /* 0x000fc600078e0085 */
[----:B-1----:R-:W4:Y:S01]  /*18620*/  LDL.LU.64 R8, [R1+0x2be0] ;  /* 0x002be00001087983 */ /* 0x002f220000300a00 */
[----:B------:R-:W-:-:S03]  /*18630*/  IMAD.MOV.U32 R181, RZ, RZ, R132 ;  /* 0x000000ffffb57224 */ /* 0x000fc600078e0084 */
[----:B--2---:R-:W2:Y:S04]  /*18640*/  LDL.LU.128 R144, [R1+0x2a30] ;  /* 0x002a300001907983 */ /* 0x004ea80000300c00 */
[----:B------:R-:W2:Y:S04]  /*18650*/  LDL.LU.128 R148, [R1+0x2a40] ;  /* 0x002a400001947983 */ /* 0x000ea80000300c00 */
[----:B------:R-:W2:Y:S04]  /*18660*/  LDL.LU.128 R140, [R1+0x2a20] ;  /* 0x002a2000018c7983 */ /* 0x000ea80000300c00 */
[----:B------:R-:W2:Y:S04]  /*18670*/  LDL.LU.128 R136, [R1+0x2a10] ;  /* 0x002a100001887983 */ /* 0x000ea80000300c00 */
[----:B------:R-:W-:Y:S04]  /*18680*/  STL [R1+0x46c], R31 ;  /* 0x00046c1f01007387 */ /* 0x000fe80000100800 */
[----:B------:R-:W-:Y:S04]  /*18690*/  STL [R1+0x468], R30 ;  /* 0x0004681e01007387 */ /* 0x000fe80000100800 */
[----:B------:R-:W-:Y:S04]  /*186a0*/  STL [R1+0x464], R29 ;  /* 0x0004641d01007387 */ /* 0x000fe80000100800 */
[----:B------:R-:W-:Y:S04]  /*186b0*/  STL [R1+0x460], R28 ;  /* 0x0004601c01007387 */ /* 0x000fe80000100800 */
[----:B------:R-:W-:Y:S04]  /*186c0*/  STL [R1+0x2868], R222 ;  /* 0x002868de01007387 */ /* 0x000fe80000100800 */
[----:B------:R-:W-:Y:S04]  /*186d0*/  STL.64 [R1+0x2860], R220 ;  /* 0x002860dc01007387 */ /* 0x000fe80000100a00 */
        /* <DEDUP_REMOVED lines=9> */
[----:B------:R0:W-:Y:S04]  /*18770*/  STL.64 [R1+0x27c0], R180 ;  /* 0x0027c0b401007387 */ /* 0x0001e80000100a00 */
[----:B------:R-:W-:Y:S04]  /*18780*/  STL.128 [R1+0x27b0], R176 ;  /* 0x0027b0b001007387 */ /* 0x000fe80000100c00 */
[----:B------:R-:W-:Y:S04]  /*18790*/  STL [R1+0x5ec], R127 ;  /* 0x0005ec7f01007387 */ /* 0x000fe80000100800 */
[----:B------:R-:W-:Y:S04]  /*187a0*/  STL [R1+0x5e8], R126 ;  /* 0x0005e87e01007387 */ /* 0x000fe80000100800 */
[----:B------:R-:W-:Y:S04]  /*187b0*/  STL [R1+0x5e4], R125 ;  /* 0x0005e47d01007387 */ /* 0x000fe80000100800 */
[----:B------:R-:W-:Y:S04]  /*187c0*/  STL [R1+0x5e0], R124 ;  /* 0x0005e07c01007387 */ /* 0x000fe80000100800 */
[----:B---3--:R-:W-:Y:S04]  /*187d0*/  STL [R1+0x5dc], R123 ;  /* 0x0005dc7b01007387 */ /* 0x008fe80000100800 */
[----:B------:R-:W-:Y:S04]  /*187e0*/  STL [R1+0x5d8], R122 ;  /* 0x0005d87a01007387 */ /* 0x000fe80000100800 */
[----:B------:R-:W-:Y:S04]  /*187f0*/  STL [R1+0x5d4], R121 ;  /* 0x0005d47901007387 */ /* 0x000fe80000100800 */
[----:B------:R-:W-:Y:S04]  /*18800*/  STL [R1+0x5d0], R120 ;  /* 0x0005d07801007387 */ /* 0x000fe80000100800 */
[----:B----4-:R-:W-:Y:S04]  /*18810*/  STL [R1+0x5cc], R119 ;  /* 0x0005cc7701007387 */ /* 0x010fe80000100800 */
        /* <DEDUP_REMOVED lines=14> */
[----:B------:R3:W-:Y:S04]  /*18900*/  STL [R1+0x590], R104 ;  /* 0x0005906801007387 */ /* 0x0007e80000100800 */
[----:B------:R-:W-:Y:S04]  /*18910*/  STL [R1+0x58c], R103 ;  /* 0x00058c6701007387 */ /* 0x000fe80000100800 */
[----:B------:R-:W-:Y:S04]  /*18920*/  STL [R1+0x588], R102 ;  /* 0x0005886601007387 */ /* 0x000fe80000100800 */
[----:B------:R4:W-:Y:S04]  /*18930*/  STL [R1+0x584], R101 ;  /* 0x0005846501007387 */ /* 0x0009e80000100800 */
[----:B------:R4:W-:Y:S04]  /*18940*/  STL [R1+0x580], R100 ;  /* 0x0005806401007387 */ /* 0x0009e80000100800 */
        /* <DEDUP_REMOVED lines=68> */
[----:B------:R2:W-:Y:S04]  /*18d90*/  STL.128 [R1+0x27a0], R172 ;  /* 0x0027a0ac01007387 */ /* 0x0005e80000100c00 */
[----:B-1----:R-:W2:Y:S04]  /*18da0*/  LDL.LU.128 R184, [R1+0x27d0] ;  /* 0x0027d00001b87983 */ /* 0x002ea80000300c00 */
[----:B0-----:R-:W2:Y:S04]  /*18db0*/  LDL.128 R180, [R1+0x590] ;  /* 0x0005900001b47983 */ /* 0x001ea80000100c00 */
[----:B---3--:R-:W3:Y:S04]  /*18dc0*/  LDL.LU.128 R104, [R1+0x460] ;  /* 0x0004600001687983 */ /* 0x008ee80000300c00 */
[----:B----4-:R-:W4:Y:S04]  /*18dd0*/  LDL.LU R101, [R1+0x598] ;  /* 0x0005980001657983 */ /* 0x010f280000300800 */
[----:B------:R-:W4:Y:S01]  /*18de0*/  LDL.LU R100, [R1+0x594] ;  /* 0x0005940001647983 */ /* 0x000f220000300800 */
[-CC-:B------:R-:W-:Y:S01]  /*18df0*/  FFMA.FTZ R163, R163, R0.reuse, -R166.reuse ;  /* 0x00000000a3a37223 */ /* 0x180fe200000108a6 */
[----:B------:R-:W-:Y:S01]  /*18e00*/  FFMA.FTZ R162, R162, R0, -R166 ;  /* 0x00000000a2a27223 */ /* 0x000fe200000108a6 */
[----:B------:R-:W-:Y:S08]  /*18e10*/  MUFU.EX2 R165, R165 ;  /* 0x000000a500a57308 */ /* 0x000ff00000000800 */
[----:B------:R-:W0:Y:S01]  /*18e20*/  MUFU.EX2 R164, R164 ;  /* 0x000000a400a47308 */ /* 0x000e220000000800 */
[----:B------:R-:W-:Y:S01]  /*18e30*/  IMAD.MOV.U32 R156, RZ, RZ, R16 ;  /* 0x000000ffff9c7224 */ /* 0x000fe200078e0010 */
[----:B------:R-:W4:Y:S01]  /*18e40*/  LDL.LU.128 R112, [R1+0x480] ;  /* 0x0004800001707983 */ /* 0x000f220000300c00 */
[----:B------:R-:W-:-:S02]  /*18e50*/  IMAD.MOV.U32 R157, RZ, RZ, R14 ;  /* 0x000000ffff9d7224 */ /* 0x000fc400078e000e */
[----:B------:R-:W-:Y:S01]  /*18e60*/  IMAD.MOV.U32 R158, RZ, RZ, R7 ;  /* 0x000000ffff9e7224 */ /* 0x000fe200078e0007 */
[----:B--2---:R-:W2:Y:S02]  /*18e70*/  LDL.LU.128 R172, [R1+0x570] ;  /* 0x0005700001ac7983 */ /* 0x004ea40000300c00 */
[----:B------:R-:W-:Y:S01]  /*18e80*/  MUFU.EX2 R163, R163 ;  /* 0x000000a300a37308 */ /* 0x000fe20000000800 */
[----:B------:R-:W-:Y:S01]  /*18e90*/  IMAD.MOV.U32 R159, RZ, RZ, R6 ;  /* 0x000000ffff9f7224 */ /* 0x000fe200078e0006 */
[----:B------:R-:W2:Y:S01]  /*18ea0*/  LDL.LU.128 R108, [R1+0x470] ;  /* 0x00047000016c7983 */ /* 0x000ea20000300c00 */
[----:B------:R-:W-:Y:S02]  /*18eb0*/  IMAD.MOV.U32 R152, RZ, RZ, R22 ;  /* 0x000000ffff987224 */ /* 0x000fe400078e0016 */
[----:B------:R-:W-:Y:S01]  /*18ec0*/  IMAD.MOV.U32 R153, RZ, RZ, R20 ;  /* 0x000000ffff997224 */ /* 0x000fe200078e0014 */
[----:B------:R-:W2:Y:S02]  /*18ed0*/  LDL.LU R99, [R1+0x590] ;  /* 0x0005900001637983 */ /* 0x000ea40000300800 */
[----:B------:R-:W1:Y:S01]  /*18ee0*/  MUFU.EX2 R162, R162 ;  /* 0x000000a200a27308 */ /* 0x000e620000000800 */
[----:B------:R-:W-:-:S02]  /*18ef0*/  IMAD.MOV.U32 R154, RZ, RZ, R18 ;  /* 0x000000ffff9a7224 */ /* 0x000fc400078e0012 */
[----:B------:R-:W-:Y:S01]  /*18f00*/  IMAD.MOV.U32 R155, RZ, RZ, R17 ;  /* 0x000000ffff9b7224 */ /* 0x000fe200078e0011 */
[----:B------:R1:W-:Y:S01]  /*18f10*/  STL.128 [R1+0x430], R156 ;  /* 0x0004309c01007387 */ /* 0x0003e20000100c00 */
[----:B------:R-:W-:Y:S02]  /*18f20*/  IMAD.MOV.U32 R171, RZ, RZ, R134 ;  /* 0x000000ffffab7224 */ /* 0x000fe400078e0086 */
[----:B------:R-:W-:Y:S01]  /*18f30*/  VIADD R10, R8, 0x180 ;  /* 0x00000180080a7836 */ /* 0x000fe20000000000 */
[----:B------:R1:W-:Y:S01]  /*18f40*/  STL.128 [R1+0x420], R152 ;  /* 0x0004209801007387 */ /* 0x0003e20000100c00 */
[----:B------:R-:W-:-:S03]  /*18f50*/  IMAD.MOV.U32 R6, RZ, RZ, R24 ;  /* 0x000000ffff067224 */ /* 0x000fc600078e0018 */
[----:B------:R1:W-:Y:S01]  /*18f60*/  STL.128 [R1+0x2790], R168 ;  /* 0x002790a801007387 */ /* 0x0003e20000100c00 */
[----:B------:R-:W-:-:S03]  /*18f70*/  R2UR UR6, R10 ;  /* 0x000000000a0672ca */ /* 0x000fc600000e0000 */
[----:B0-----:R0:W-:Y:S01]  /*18f80*/  STL.128 [R1+0x2780], R164 ;  /* 0x002780a401007387 */ /* 0x0011e20000100c00 */
[----:B-1----:R-:W-:-:S03]  /*18f90*/  IMAD.MOV.U32 R156, RZ, RZ, R138 ;  /* 0x000000ffff9c7224 */ /* 0x002fc600078e008a */
[----:B------:R-:W2:Y:S01]  /*18fa0*/  LDL.LU.128 R128, [R1+0x4c0] ;  /* 0x0004c00001807983 */ /* 0x000ea20000300c00 */
[----:B------:R-:W-:Y:S02]  /*18fb0*/  IMAD.MOV.U32 R157, RZ, RZ, R137 ;  /* 0x000000ffff9d7224 */ /* 0x000fe400078e0089 */
[----:B------:R-:W-:Y:S01]  /*18fc0*/  IMAD.MOV.U32 R158, RZ, RZ, R136 ;  /* 0x000000ffff9e7224 */ /* 0x000fe200078e0088 */
[----:B------:R-:W-:Y:S01]  /*18fd0*/  F2FP.F16.F32.PACK_AB R152, R178, R179 ;  /* 0x000000b3b298723e */ /* 0x000fe200000000ff */
[----:B------:R-:W-:Y:S01]  /*18fe0*/  IMAD.MOV.U32 R159, RZ, RZ, R135 ;  /* 0x000000ffff9f7224 */ /* 0x000fe200078e0087 */
[----:B------:R-:W-:Y:S01]  /*18ff0*/  F2FP.F16.F32.PACK_AB R153, R164, R165 ;  /* 0x000000a5a499723e */ /* 0x000fe200000000ff */
[----:B------:R-:W2:Y:S01]  /*19000*/  LDL.LU.128 R168, [R1+0x560] ;  /* 0x0005600001a87983 */ /* 0x000ea20000300c00 */
[----:B------:R-:W-:Y:S02]  /*19010*/  F2FP.F16.F32.PACK_AB R154, R176, R177 ;  /* 0x000000b1b09a723e */ /* 0x000fe400000000ff */
[----:B------:R-:W-:Y:S01]  /*19020*/  F2FP.F16.F32.PACK_AB R155, R162, R163 ;  /* 0x000000a3a29b723e */ /* 0x000fe200000000ff */
[----:B------:R-:W2:Y:S01]  /*19030*/  LDL.LU.128 R176, [R1+0x580] ;  /* 0x0005800001b07983 */ /* 0x000ea20000300c00 */
[----:B------:R-:W-:-:S03]  /*19040*/  IMAD.MOV.U32 R7, RZ, RZ, R151 ;  /* 0x000000ffff077224 */ /* 0x000fc600078e0097 */
[----:B------:R1:W-:Y:S01]  /*19050*/  STL.64 [R1+0x2770], R162 ;  /* 0x002770a201007387 */ /* 0x0003e20000100a00 */
[----:B------:R-:W-:-:S03]  /*19060*/  IMAD.MOV.U32 R12, RZ, RZ, R150 ;  /* 0x000000ffff0c7224 */ /* 0x000fc600078e0096 */
[----:B------:R1:W-:Y:S01]  /*19070*/  STL.128 [R1+0x2760], R156 ;  /* 0x0027609c01007387 */ /* 0x0003e20000100c00 */
[----:B------:R-:W-:-:S03]  /*19080*/  IMAD.MOV.U32 R13, RZ, RZ, R149 ;  /* 0x000000ffff0d7224 */ /* 0x000fc600078e0095 */
[----:B0-----:R-:W2:Y:S01]  /*19090*/  LDL.LU.128 R164, [R1+0x550] ;  /* 0x0005500001a47983 */ /* 0x001ea20000300c00 */
[----:B------:R-:W-:-:S03]  /*190a0*/  IMAD.MOV.U32 R14, RZ, RZ, R148 ;  /* 0x000000ffff0e7224 */ /* 0x000fc600078e0094 */
[----:B------:R0:W-:Y:S01]  /*190b0*/  STL.128 [R1+0x2750], R152 ;  /* 0x0027509801007387 */ /* 0x0001e20000100c00 */
[----:B------:R-:W-:-:S03]  /*190c0*/  IMAD.MOV.U32 R15, RZ, RZ, R147 ;  /* 0x000000ffff0f7224 */ /* 0x000fc600078e0093 */
[----:B-1----:R-:W2:Y:S01]  /*190d0*/  LDL.LU.128 R160, [R1+0x540] ;  /* 0x0005400001a07983 */ /* 0x002ea20000300c00 */
[----:B------:R-:W-:-:S03]  /*190e0*/  IMAD.MOV.U32 R16, RZ, RZ, R146 ;  /* 0x000000ffff107224 */ /* 0x000fc600078e0092 */
[----:B------:R-:W2:Y:S01]  /*190f0*/  LDL.LU.128 R156, [R1+0x530] ;  /* 0x00053000019c7983 */ /* 0x000ea20000300c00 */
[----:B------:R-:W-:Y:S02]  /*19100*/  IMAD.MOV.U32 R17, RZ, RZ, R145 ;  /* 0x000000ffff117224 */ /* 0x000fe400078e0091 */
[----:B------:R-:W-:Y:S01]  /*19110*/  IMAD.MOV.U32 R18, RZ, RZ, R144 ;  /* 0x000000ffff127224 */ /* 0x000fe200078e0090 */
[----:B------:R-:W2:Y:S01]  /*19120*/  LDL.LU.128 R148, [R1+0x510] ;  /* 0x0005100001947983 */ /* 0x000ea20000300c00 */
[----:B------:R-:W-:-:S03]  /*19130*/  IMAD.MOV.U32 R19, RZ, RZ, R143 ;  /* 0x000000ffff137224 */ /* 0x000fc600078e008f */
[----:B0-----:R-:W2:Y:S01]  /*19140*/  LDL.LU.128 R152, [R1+0x520] ;  /* 0x0005200001987983 */ /* 0x001ea20000300c00 */
[----:B------:R-:W-:Y:S02]  /*19150*/  IMAD.MOV.U32 R20, RZ, RZ, R142 ;  /* 0x000000ffff147224 */ /* 0x000fe400078e008e */
[----:B------:R-:W-:Y:S01]  /*19160*/  IMAD.MOV.U32 R21, RZ, RZ, R141 ;  /* 0x000000ffff157224 */ /* 0x000fe200078e008d */
[----:B------:R-:W2:Y:S01]  /*19170*/  LDL.LU.128 R144, [R1+0x500] ;  /* 0x0005000001907983 */ /* 0x000ea20000300c00 */
[----:B------:R-:W-:Y:S02]  /*19180*/  IMAD.MOV.U32 R22, RZ, RZ, R140 ;  /* 0x000000ffff167224 */ /* 0x000fe400078e008c */
[----:B------:R-:W-:Y:S01]  /*19190*/  IMAD.MOV.U32 R23, RZ, RZ, R139 ;  /* 0x000000ffff177224 */ /* 0x000fe200078e008b */
[----:B------:R-:W2:Y:S04]  /*191a0*/  LDL.LU.128 R140, [R1+0x4f0] ;  /* 0x0004f000018c7983 */ /* 0x000ea80000300c00 */
[----:B------:R-:W2:Y:S04]  /*191b0*/  LDL.LU.128 R136, [R1+0x4e0] ;  /* 0x0004e00001887983 */ /* 0x000ea80000300c00 */
[----:B------:R-:W2:Y:S04]  /*191c0*/  LDL.LU.128 R132, [R1+0x4d0] ;  /* 0x0004d00001847983 */ /* 0x000ea80000300c00 */
[----:B------:R-:W2:Y:S04]  /*191d0*/  LDL.LU.128 R124, [R1+0x4b0] ;  /* 0x0004b000017c7983 */ /* 0x000ea80000300c00 */
[----:B------:R-:W2:Y:S04]  /*191e0*/  LDL.LU.128 R116, [R1+0x490] ;  /* 0x0004900001747983 */ /* 0x000ea80000300c00 */
[----:B------:R-:W2:Y:S01]  /*191f0*/  LDL.LU.128 R120, [R1+0x4a0] ;  /* 0x0004a00001787983 */ /* 0x000ea20000300c00 */
[----:B------:R-:W-:-:S03]  /*19200*/  IMAD.MOV.U32 R11, RZ, RZ, R9 ;  /* 0x000000ffff0b7224 */ /* 0x000fc600078e0009 */
[----:B------:R-:W2:Y:S04]  /*19210*/  LDL.LU R222, [R1+0x2868] ;  /* 0x0028680001de7983 */ /* 0x000ea80000300800 */
        /* <DEDUP_REMOVED lines=9> */
[----:B------:R0:W-:Y:S01]  /*192b0*/  STL.128 [R1+0x26b0], R184 ;  /* 0x0026b0b801007387 */ /* 0x0001e20000100c00 */
[----:B------:R-:W-:-:S03]  /*192c0*/  IMAD.MOV.U32 R102, RZ, RZ, R183 ;  /* 0x000000ffff667224 */ /* 0x000fc600078e00b7 */
[----:B---3--:R1:W-:Y:S01]  /*192d0*/  STL.128 [R1+0x250], R104 ;  /* 0x0002506801007387 */ /* 0x0083e20000100c00 */
[----:B------:R-:W-:Y:S02]  /*192e0*/  IMAD.MOV.U32 R24, RZ, RZ, R105 ;  /* 0x000000ffff187224 */ /* 0x000fe400078e0069 */
[----:B------:R-:W-:Y:S01]  /*192f0*/  IMAD.MOV.U32 R10, RZ, RZ, R104 ;  /* 0x000000ffff0a7224 */ /* 0x000fe200078e0068 */
[----:B0-----:R-:W3:Y:S04]  /*19300*/  LDL.128 R184, [R1+0x5a0] ;  /* 0x0005a00001b87983 */ /* 0x001ee80000100c00 */
[----:B------:R0:W-:Y:S04]  /*19310*/  STL [R1+0x2628], R102 ;  /* 0x0026286601007387 */ /* 0x0001e80000100800 */
[----:B----4-:R4:W-:Y:S04]  /*19320*/  STL.64 [R1+0x2620], R100 ;  /* 0x0026206401007387 */ /* 0x0109e80000100a00 */
[----:B-1----:R-:W3:Y:S04]  /*19330*/  LDL.LU R105, [R1+0x5a8] ;  /* 0x0005a80001697983 */ /* 0x002ee80000300800 */
[----:B------:R-:W3:Y:S04]  /*19340*/  LDL.LU R104, [R1+0x5a4] ;  /* 0x0005a40001687983 */ /* 0x000ee80000300800 */
[----:B0-----:R-:W3:Y:S04]  /*19350*/  LDL.LU R102, [R1+0x2628] ;  /* 0x0026280001667983 */ /* 0x001ee80000300800 */
[----:B----4-:R-:W4:Y:S04]  /*19360*/  LDL.LU.64 R100, [R1+0x2620] ;  /* 0x0026200001647983 */ /* 0x010f280000300a00 */
[----:B------:R-:W4:Y:S01]  /*19370*/  LDL.LU R103, [R1+0x5a0] ;  /* 0x0005a00001677983 */ /* 0x000f220000300800 */
[----:B------:R-:W-:-:S02]  /*19380*/  IMAD.MOV.U32 R25, RZ, RZ, R106 ;  /* 0x000000ffff197224 */ /* 0x000fc400078e006a */
[----:B------:R-:W-:Y:S01]  /*19390*/  IMAD.MOV.U32 R34, RZ, RZ, R115 ;  /* 0x000000ffff227224 */ /* 0x000fe200078e0073 */
[----:B------:R0:W-:Y:S01]  /*193a0*/  STL.128 [R1+0x270], R112 ;  /* 0x0002707001007387 */ /* 0x0001e20000100c00 */
[----:B------:R-:W-:Y:S02]  /*193b0*/  IMAD.MOV.U32 R33, RZ, RZ, R114 ;  /* 0x000000ffff217224 */ /* 0x000fe400078e0072 */
[----:B------:R-:W-:Y:S02]  /*193c0*/  IMAD.MOV.U32 R32, RZ, RZ, R113 ;  /* 0x000000ffff207224 */ /* 0x000fe400078e0071 */
[----:B------:R-:W-:Y:S02]  /*193d0*/  IMAD.MOV.U32 R31, RZ, RZ, R112 ;  /* 0x000000ffff1f7224 */ /* 0x000fe400078e0070 */
[----:B--2---:R-:W-:Y:S02]  /*193e0*/  IMAD.MOV.U32 R94, RZ, RZ, R175 ;  /* 0x000000ffff5e7224 */ /* 0x004fe400078e00af */
[----:B------:R-:W-:-:S02]  /*193f0*/  IMAD.MOV.U32 R93, RZ, RZ, R174 ;  /* 0x000000ffff5d7224 */ /* 0x000fc400078e00ae */
[----:B------:R-:W-:Y:S01]  /*19400*/  IMAD.MOV.U32 R92, RZ, RZ, R173 ;  /* 0x000000ffff5c7224 */ /* 0x000fe200078e00ad */
[----:B------:R1:W-:Y:S01]  /*19410*/  STL.128 [R1+0x260], R108 ;  /* 0x0002606c01007387 */ /* 0x0003e20000100c00 */
[----:B------:R-:W-:-:S03]  /*19420*/  IMAD.MOV.U32 R91, RZ, RZ, R172 ;  /* 0x000000ffff5b7224 */ /* 0x000fc600078e00ac */
[----:B0-----:R-:W2:Y:S01]  /*19430*/  LDL.128 R112, [R1+0x5b0] ;  /* 0x0005b00001707983 */ /* 0x001ea20000100c00 */
[----:B------:R-:W-:Y:S02]  /*19440*/  IMAD.MOV.U32 R28, RZ, RZ, R109 ;  /* 0x000000ffff1c7224 */ /* 0x000fe400078e006d */
[----:B------:R-:W-:Y:S02]  /*19450*/  IMAD.MOV.U32 R27, RZ, RZ, R108 ;  /* 0x000000ffff1b7224 */ /* 0x000fe400078e006c */
[----:B------:R-:W-:Y:S02]  /*19460*/  IMAD.MOV.U32 R26, RZ, RZ, R107 ;  /* 0x000000ffff1a7224 */ /* 0x000fe400078e006b */
[----:B------:R-:W-:Y:S01]  /*19470*/  IMAD.MOV.U32 R90, RZ, RZ, R171 ;  /* 0x000000ffff5a7224 */ /* 0x000fe200078e00ab */
[----:B------:R-:W2:Y:S01]  /*19480*/  LDL.LU R107, [R1+0x5b0] ;  /* 0x0005b000016b7983 */ /* 0x000ea20000300800 */
[----:B------:R-:W-:Y:S02]  /*19490*/  IMAD.MOV.U32 R89, RZ, RZ, R170 ;  /* 0x000000ffff597224 */ /* 0x000fe400078e00aa */
[----:B------:R-:W-:Y:S01]  /*194a0*/  IMAD.MOV.U32 R98, RZ, RZ, R179 ;  /* 0x000000ffff627224 */ /* 0x000fe200078e00b3 */
[----:B-1----:R-:W2:Y:S01]  /*194b0*/  LDL.LU R109, [R1+0x5b8] ;  /* 0x0005b800016d7983 */ /* 0x002ea20000300800 */
[----:B------:R-:W-:-:S02]  /*194c0*/  IMAD.MOV.U32 R97, RZ, RZ, R178 ;  /* 0x000000ffff617224 */ /* 0x000fc400078e00b2 */
[----:B------:R-:W-:Y:S01]  /*194d0*/  IMAD.MOV.U32 R96, RZ, RZ, R177 ;  /* 0x000000ffff607224 */ /* 0x000fe200078e00b1 */
[----:B------:R-:W2:Y:S01]  /*194e0*/  LDL.LU R108, [R1+0x5b4] ;  /* 0x0005b400016c7983 */ /* 0x000ea20000300800 */
[----:B------:R-:W-:Y:S02]  /*194f0*/  IMAD.MOV.U32 R95, RZ, RZ, R176 ;  /* 0x000000ffff5f7224 */ /* 0x000fe400078e00b0 */
[----:B------:R-:W-:Y:S02]  /*19500*/  IMAD.MOV.U32 R88, RZ, RZ, R169 ;  /* 0x000000ffff587224 */ /* 0x000fe400078e00a9 */
[----:B------:R-:W-:Y:S02]  /*19510*/  IMAD.MOV.U32 R87, RZ, RZ, R168 ;  /* 0x000000ffff577224 */ /* 0x000fe400078e00a8 */
[----:B------:R-:W-:Y:S02]  /*19520*/  IMAD.MOV.U32 R86, RZ, RZ, R167 ;  /* 0x000000ffff567224 */ /* 0x000fe400078e00a7 */
[----:B------:R-:W-:-:S02]  /*19530*/  IMAD.MOV.U32 R85, RZ, RZ, R166 ;  /* 0x000000ffff557224 */ /* 0x000fc400078e00a6 */
[----:B------:R-:W-:Y:S01]  /*19540*/  IMAD.MOV.U32 R84, RZ, RZ, R165 ;  /* 0x000000ffff547224 */ /* 0x000fe200078e00a5 */
[----:B------:R0:W-:Y:S01]  /*19550*/  STL.128 [R1+0x25f0], R96 ;  /* 0x0025f06001007387 */ /* 0x0001e20000100c00 */
[----:B------:R-:W-:Y:S02]  /*19560*/  IMAD.MOV.U32 R83, RZ, RZ, R164 ;  /* 0x000000ffff537224 */ /* 0x000fe400078e00a4 */
[----:B------:R-:W-:Y:S02]  /*19570*/  IMAD.MOV.U32 R82, RZ, RZ, R163 ;  /* 0x000000ffff527224 */ /* 0x000fe400078e00a3 */
[----:B------:R-:W-:Y:S02]  /*19580*/  IMAD.MOV.U32 R81, RZ, RZ, R162 ;  /* 0x000000ffff517224 */ /* 0x000fe400078e00a2 */
[----:B------:R-:W-:Y:S02]  /*19590*/  IMAD.MOV.U32 R78, RZ, RZ, R159 ;  /* 0x000000ffff4e7224 */ /* 0x000fe400078e009f */
[----:B------:R-:W-:-:S02]  /*195a0*/  IMAD.MOV.U32 R77, RZ, RZ, R158 ;  /* 0x000000ffff4d7224 */ /* 0x000fc400078e009e */
[----:B------:R-:W-:Y:S02]  /*195b0*/  IMAD.MOV.U32 R76, RZ, RZ, R157 ;  /* 0x000000ffff4c7224 */ /* 0x000fe400078e009d */
[----:B------:R-:W-:Y:S02]  /*195c0*/  IMAD.MOV.U32 R80, RZ, RZ, R161 ;  /* 0x000000ffff507224 */ /* 0x000fe400078e00a1 */
[----:B------:R-:W-:Y:S01]  /*195d0*/  IMAD.MOV.U32 R79, RZ, RZ, R160 ;  /* 0x000000ffff4f7224 */ /* 0x000fe200078e00a0 */
[----:B------:R1:W-:Y:S01]  /*195e0*/  STL.128 [R1+0x25e0], R92 ;  /* 0x0025e05c01007387 */ /* 0x0003e20000100c00 */
[----:B------:R-:W-:Y:S02]  /*195f0*/  IMAD.MOV.U32 R74, RZ, RZ, R155 ;  /* 0x000000ffff4a7224 */ /* 0x000fe400078e009b */
[----:B------:R-:W-:Y:S01]  /*19600*/  IMAD.MOV.U32 R73, RZ, RZ, R154 ;  /* 0x000000ffff497224 */ /* 0x000fe200078e009a */
[----:B0-----:R-:W2:Y:S01]  /*19610*/  LDL.LU.128 R96, [R1+0x25f0] ;  /* 0x0025f00001607983 */ /* 0x001ea20000300c00 */
[----:B------:R-:W-:-:S02]  /*19620*/  IMAD.MOV.U32 R72, RZ, RZ, R153 ;  /* 0x000000ffff487224 */ /* 0x000fc400078e0099 */
[----:B------:R-:W-:Y:S01]  /*19630*/  IMAD.MOV.U32 R75, RZ, RZ, R156 ;  /* 0x000000ffff4b7224 */ /* 0x000fe200078e009c */
[----:B------:R0:W-:Y:S01]  /*19640*/  STL.128 [R1+0x25d0], R88 ;  /* 0x0025d05801007387 */ /* 0x0001e20000100c00 */
[----:B------:R-:W-:Y:S02]  /*19650*/  IMAD.MOV.U32 R70, RZ, RZ, R151 ;  /* 0x000000ffff467224 */ /* 0x000fe400078e0097 */
[----:B------:R-:W-:Y:S02]  /*19660*/  IMAD.MOV.U32 R69, RZ, RZ, R150 ;  /* 0x000000ffff457224 */ /* 0x000fe400078e0096 */
[----:B------:R-:W-:Y:S02]  /*19670*/  IMAD.MOV.U32 R68, RZ, RZ, R149 ;  /* 0x000000ffff447224 */ /* 0x000fe400078e0095 */
[----:B------:R-:W-:Y:S01]  /*19680*/  IMAD.MOV.U32 R71, RZ, RZ, R152 ;  /* 0x000000ffff477224 */ /* 0x000fe200078e0098 */
[----:B-1----:R-:W2:Y:S01]  /*19690*/  LDL.LU.128 R92, [R1+0x25e0] ;  /* 0x0025e000015c7983 */ /* 0x002ea20000300c00 */
[----:B------:R-:W-:-:S02]  /*196a0*/  IMAD.MOV.U32 R66, RZ, RZ, R147 ;  /* 0x000000ffff427224 */ /* 0x000fc400078e0093 */
[----:B------:R-:W-:Y:S01]  /*196b0*/  IMAD.MOV.U32 R65, RZ, RZ, R146 ;  /* 0x000000ffff417224 */ /* 0x000fe200078e0092 */
[----:B------:R1:W-:Y:S01]  /*196c0*/  STL.128 [R1+0x25c0], R84 ;  /* 0x0025c05401007387 */ /* 0x0003e20000100c00 */
[----:B------:R-:W-:Y:S02]  /*196d0*/  IMAD.MOV.U32 R64, RZ, RZ, R145 ;  /* 0x000000ffff407224 */ /* 0x000fe400078e0091 */
[----:B------:R-:W-:Y:S01]  /*196e0*/  IMAD.MOV.U32 R67, RZ, RZ, R148 ;  /* 0x000000ffff437224 */ /* 0x000fe200078e0094 */
[----:B0-----:R-:W2:Y:S01]  /*196f0*/  LDL.LU.128 R88, [R1+0x25d0] ;  /* 0x0025d00001587983 */ /* 0x001ea20000300c00 */
[----:B------:R-:W-:Y:S02]  /*19700*/  IMAD.MOV.U32 R58, RZ, RZ, R139 ;  /* 0x000000ffff3a7224 */ /* 0x000fe400078e008b */
[----:B------:R-:W-:Y:S01]  /*19710*/  IMAD.MOV.U32 R57, RZ, RZ, R138 ;  /* 0x000000ffff397224 */ /* 0x000fe200078e008a */
[----:B------:R0:W-:Y:S01]  /*19720*/  STL.128 [R1+0x25b0], R80 ;  /* 0x0025b05001007387 */ /* 0x0001e20000100c00 */
[----:B------:R-:W-:-:S02]  /*19730*/  IMAD.MOV.U32 R56, RZ, RZ, R137 ;  /* 0x000000ffff387224 */ /* 0x000fc400078e0089 */
[----:B------:R-:W-:Y:S01]  /*19740*/  IMAD.MOV.U32 R62, RZ, RZ, R143 ;  /* 0x000000ffff3e7224 */ /* 0x000fe200078e008f */
[----:B------:R0:W-:Y:S01]  /*19750*/  STL.128 [R1+0x25a0], R76 ;  /* 0x0025a04c01007387 */ /* 0x0001e20000100c00 */
[----:B------:R-:W-:Y:S02]  /*19760*/  IMAD.MOV.U32 R61, RZ, RZ, R142 ;  /* 0x000000ffff3d7224 */ /* 0x000fe400078e008e */
[----:B------:R-:W-:Y:S01]  /*19770*/  IMAD.MOV.U32 R60, RZ, RZ, R141 ;  /* 0x000000ffff3c7224 */ /* 0x000fe200078e008d */
[----:B-1----:R-:W2:Y:S01]  /*19780*/  LDL.LU.128 R84, [R1+0x25c0] ;  /* 0x0025c00001547983 */ /* 0x002ea20000300c00 */
[----:B------:R-:W-:Y:S02]  /*19790*/  IMAD.MOV.U32 R59, RZ, RZ, R140 ;  /* 0x000000ffff3b7224 */ /* 0x000fe400078e008c */
[----:B------:R-:W-:Y:S01]  /*197a0*/  IMAD.MOV.U32 R63, RZ, RZ, R144 ;  /* 0x000000ffff3f7224 */ /* 0x000fe200078e0090 */
[----:B------:R1:W-:Y:S01]  /*197b0*/  STL.128 [R1+0x2590], R72 ;  /* 0x0025904801007387 */ /* 0x0003e20000100c00 */
[----:B------:R-:W-:-:S02]  /*197c0*/  IMAD.MOV.U32 R54, RZ, RZ, R135 ;  /* 0x000000ffff367224 */ /* 0x000fc400078e0087 */
[----:B------:R-:W-:Y:S01]  /*197d0*/  IMAD.MOV.U32 R53, RZ, RZ, R134 ;  /* 0x000000ffff357224 */ /* 0x000fe200078e0086 */
[----:B0-----:R-:W2:Y:S01]  /*197e0*/  LDL.LU.128 R80, [R1+0x25b0] ;  /* 0x0025b00001507983 */ /* 0x001ea20000300c00 */
[----:B------:R-:W-:Y:S02]  /*197f0*/  IMAD.MOV.U32 R52, RZ, RZ, R133 ;  /* 0x000000ffff347224 */ /* 0x000fe400078e0085 */
[----:B------:R-:W-:Y:S01]  /*19800*/  IMAD.MOV.U32 R55, RZ, RZ, R136 ;  /* 0x000000ffff377224 */ /* 0x000fe200078e0088 */
[----:B------:R-:W2:Y:S01]  /*19810*/  LDL.LU.128 R76, [R1+0x25a0] ;  /* 0x0025a000014c7983 */ /* 0x000ea20000300c00 */
[----:B------:R-:W-:Y:S02]  /*19820*/  IMAD.MOV.U32 R50, RZ, RZ, R131 ;  /* 0x000000ffff327224 */ /* 0x000fe400078e0083 */
[----:B------:R-:W-:Y:S01]  /*19830*/  IMAD.MOV.U32 R49, RZ, RZ, R130 ;  /* 0x000000ffff317224 */ /* 0x000fe200078e0082 */
[----:B------:R0:W-:Y:S01]  /*19840*/  STL.128 [R1+0x2580], R68 ;  /* 0x0025804401007387 */ /* 0x0001e20000100c00 */
[----:B------:R-:W-:-:S02]  /*19850*/  IMAD.MOV.U32 R48, RZ, RZ, R129 ;  /* 0x000000ffff307224 */ /* 0x000fc400078e0081 */
[----:B------:R-:W-:Y:S01]  /*19860*/  IMAD.MOV.U32 R51, RZ, RZ, R132 ;  /* 0x000000ffff337224 */ /* 0x000fe200078e0084 */
[----:B-1----:R-:W2:Y:S01]  /*19870*/  LDL.LU.128 R72, [R1+0x2590] ;  /* 0x0025900001487983 */ /* 0x002ea20000300c00 */
[----:B------:R-:W-:Y:S02]  /*19880*/  IMAD.MOV.U32 R46, RZ, RZ, R127 ;  /* 0x000000ffff2e7224 */ /* 0x000fe400078e007f */
[----:B------:R-:W-:Y:S01]  /*19890*/  IMAD.MOV.U32 R45, RZ, RZ, R126 ;  /* 0x000000ffff2d7224 */ /* 0x000fe200078e007e */
[----:B------:R1:W-:Y:S01]  /*198a0*/  STL.128 [R1+0x2570], R64 ;  /* 0x0025704001007387 */ /* 0x0003e20000100c00 */
        /* <DEDUP_REMOVED lines=8> */
[----:B------:R0:W-:Y:S01]  /*19930*/  STL.128 [R1+0x2550], R56 ;  /* 0x0025503801007387 */ /* 0x0001e20000100c00 */
        /* <DEDUP_REMOVED lines=8> */
[----:B------:R-:W2:Y:S01]  /*199c0*/  LDL.LU.128 R60, [R1+0x2560] ;  /* 0x00256000013c7983 */ /* 0x000ea20000300c00 */
[----:B------:R-:W-:-:S03]  /*199d0*/  IMAD.MOV.U32 R29, RZ, RZ, R110 ;  /* 0x000000ffff1d7224 */ /* 0x000fc600078e006e */
[----:B0-----:R-:W2:Y:S04]  /*199e0*/  LDL.LU.128 R56, [R1+0x2550] ;  /* 0x0025500001387983 */ /* 0x001ea80000300c00 */
[----:B------:R0:W-:Y:S04]  /*199f0*/  STL.128 [R1+0x2530], R48 ;  /* 0x0025303001007387 */ /* 0x0001e80000100c00 */
[----:B-1----:R-:W2:Y:S04]  /*19a00*/  LDL.LU.128 R52, [R1+0x2540] ;  /* 0x0025400001347983 */ /* 0x002ea80000300c00 */
[----:B------:R1:W-:Y:S04]  /*19a10*/  STL.128 [R1+0x2520], R44 ;  /* 0x0025202c01007387 */ /* 0x0003e80000100c00 */
[----:B------:R1:W-:Y:S04]  /*19a20*/  STL.128 [R1+0x2510], R40 ;  /* 0x0025102801007387 */ /* 0x0003e80000100c00 */
[----:B0-----:R-:W2:Y:S04]  /*19a30*/  LDL.LU.128 R48, [R1+0x2530] ;  /* 0x0025300001307983 */ /* 0x001ea80000300c00 */
[----:B------:R0:W-:Y:S04]  /*19a40*/  STL.128 [R1+0x2500], R36 ;  /* 0x0025002401007387 */ /* 0x0001e80000100c00 */
[----:B-1----:R-:W2:Y:S01]  /*19a50*/  LDL.LU.128 R44, [R1+0x2520] ;  /* 0x00252000012c7983 */ /* 0x002ea20000300c00 */
[----:B------:R-:W-:-:S03]  /*19a60*/  R2UR UR7, R11 ;  /* 0x000000000b0772ca */ /* 0x000fc600000e0000 */
[----:B------:R1:W-:Y:S04]  /*19a70*/  STL.128 [R1+0x24f0], R32 ;  /* 0x0024f02001007387 */ /* 0x0003e80000100c00 */
[----:B------:R-:W2:Y:S04]  /*19a80*/  LDL.LU.128 R40, [R1+0x2510] ;  /* 0x0025100001287983 */ /* 0x000ea80000300c00 */
[----:B0-----:R-:W2:Y:S04]  /*19a90*/  LDL.LU.128 R36, [R1+0x2500] ;  /* 0x0025000001247983 */ /* 0x001ea80000300c00 */
[----:B------:R0:W-:Y:S04]  /*19aa0*/  STL.128 [R1+0x24e0], R28 ;  /* 0x0024e01c01007387 */ /* 0x0001e80000100c00 */
[----:B-1----:R-:W2:Y:S04]  /*19ab0*/  LDL.LU.128 R32, [R1+0x24f0] ;  /* 0x0024f00001207983 */ /* 0x002ea80000300c00 */
[----:B------:R1:W-:Y:S04]  /*19ac0*/  STL.128 [R1+0x24d0], R24 ;  /* 0x0024d01801007387 */ /* 0x0003e80000100c00 */
[----:B------:R1:W-:Y:S04]  /*19ad0*/  STL.128 [R1+0x24c0], R20 ;  /* 0x0024c01401007387 */ /* 0x0003e80000100c00 */
[----:B0-----:R-:W2:Y:S04]  /*19ae0*/  LDL.LU.128 R28, [R1+0x24e0] ;  /* 0x0024e000011c7983 */ /* 0x001ea80000300c00 */
[----:B------:R0:W-:Y:S04]  /*19af0*/  STL.128 [R1+0x24b0], R16 ;  /* 0x0024b01001007387 */ /* 0x0001e80000100c00 */
[----:B------:R0:W-:Y:S04]  /*19b00*/  STL.128 [R1+0x24a0], R12 ;  /* 0x0024a00c01007387 */ /* 0x0001e80000100c00 */
[----:B------:R0:W-:Y:S04]  /*19b10*/  STL.128 [R1+0x2490], R8 ;  /* 0x0024900801007387 */ /* 0x0001e80000100c00 */
[----:B------:R0:W-:Y:S04]  /*19b20*/  STL.128 [R1+0x2480], R4 ;  /* 0x0024800401007387 */ /* 0x0001e80000100c00 */
[----:B-1----:R-:W2:Y:S04]  /*19b30*/  LDL.LU.128 R24, [R1+0x24d0] ;  /* 0x0024d00001187983 */ /* 0x002ea80000300c00 */
[----:B------:R-:W2:Y:S04]  /*19b40*/  LDL.LU.128 R20, [R1+0x24c0] ;  /* 0x0024c00001147983 */ /* 0x000ea80000300c00 */
[----:B0-----:R-:W2:Y:S04]  /*19b50*/  LDL.LU.128 R16, [R1+0x24b0] ;  /* 0x0024b00001107983 */ /* 0x001ea80000300c00 */
[----:B------:R-:W2:Y:S04]  /*19b60*/  LDL.LU.128 R12, [R1+0x24a0] ;  /* 0x0024a000010c7983 */ /* 0x000ea80000300c00 */
[----:B------:R-:W2:Y:S04]  /*19b70*/  LDL.LU.128 R8, [R1+0x2490] ;  /* 0x0024900001087983 */ /* 0x000ea80000300c00 */
[----:B------:R-:W2:Y:S01]  /*19b80*/  LDL.LU.128 R4, [R1+0x2480] ;  /* 0x0024800001047983 */ /* 0x000ea20000300c00 */
[----:B---3--:R-:W-:-:S05]  /*19b90*/  IMAD.MOV.U32 R106, RZ, RZ, R187 ;  /* 0x000000ffff6a7224 */ /* 0x008fca00078e00bb */
[----:B------:R0:W-:Y:S04]  /*19ba0*/  STL [R1+0x2618], R106 ;  /* 0x0026186a01007387 */ /* 0x0001e80000100800 */
[----:B0-----:R-:W3:Y:S04]  /*19bb0*/  LDL.LU R106, [R1+0x2618] ;  /* 0x00261800016a7983 */ /* 0x001ee80000300800 */
[----:B------:R0:W-:Y:S04]  /*19bc0*/  STL.64 [R1+0x2610], R104 ;  /* 0x0026106801007387 */ /* 0x0001e80000100a00 */
[----:B----4-:R1:W-:Y:S04]  /*19bd0*/  STL.128 [R1+0x2600], R100 ;  /* 0x0026006401007387 */ /* 0x0103e80000100c00 */
[----:B0-----:R-:W3:Y:S04]  /*19be0*/  LDL.LU.64 R104, [R1+0x2610] ;  /* 0x0026100001687983 */ /* 0x001ee80000300a00 */
[----:B-1----:R-:W4:Y:S04]  /*19bf0*/  LDL.LU.128 R100, [R1+0x2600] ;  /* 0x0026000001647983 */ /* 0x002f280000300c00 */
[----:B------:R0:W-:Y:S01]  /*19c00*/  STL.128 [R1+0x280], R116 ;  /* 0x0002807401007387 */ /* 0x0001e20000100c00 */
[----:B--2---:R-:W-:-:S03]  /*19c10*/  IMAD.MOV.U32 R110, RZ, RZ, R115 ;  /* 0x000000ffff6e7224 */ /* 0x004fc600078e0073 */
[----:B------:R1:W-:Y:S04]  /*19c20*/  STL.128 [R1+0x3a0], R112 ;  /* 0x0003a07001007387 */ /* 0x0003e80000100c00 */
[----:B------:R2:W-:Y:S04]  /*19c30*/  STL [R1+0x2478], R110 ;  /* 0x0024786e01007387 */ /* 0x0005e80000100800 */
[----:B0-----:R-:W4:Y:S04]  /*19c40*/  LDL.128 R116, [R1+0x5c0] ;  /* 0x0005c00001747983 */ /* 0x001f280000100c00 */
[----:B------:R0:W-:Y:S04]  /*19c50*/  STL.64 [R1+0x2470], R108 ;  /* 0x0024706c01007387 */ /* 0x0001e80000100a00 */
[----:B-1----:R-:W4:Y:S04]  /*19c60*/  LDL.LU R113, [R1+0x5c8] ;  /* 0x0005c80001717983 */ /* 0x002f280000300800 */
[----:B------:R-:W4:Y:S04]  /*19c70*/  LDL.LU R112, [R1+0x5c4] ;  /* 0x0005c40001707983 */ /* 0x000f280000300800 */
[----:B--2---:R-:W2:Y:S04]  /*19c80*/  LDL.LU R110, [R1+0x2478] ;  /* 0x00247800016e7983 */ /* 0x004ea80000300800 */
[----:B0-----:R-:W2:Y:S04]  /*19c90*/  LDL.LU.64 R108, [R1+0x2470] ;  /* 0x00247000016c7983 */ /* 0x001ea80000300a00 */
[----:B------:R-:W2:Y:S04]  /*19ca0*/  LDL.LU R111, [R1+0x5c0] ;  /* 0x0005c000016f7983 */ /* 0x000ea80000300800 */
[----:B------:R0:W-:Y:S04]  /*19cb0*/  STL.128 [R1+0x2440], R96 ;  /* 0x0024406001007387 */ /* 0x0001e80000100c00 */
[----:B------:R1:W-:Y:S04]  /*19cc0*/  STL.128 [R1+0x2430], R92 ;  /* 0x0024305c01007387 */ /* 0x0003e80000100c00 */
[----:B0-----:R-:W2:Y:S04]  /*19cd0*/  LDL.LU.128 R96, [R1+0x2440] ;  /* 0x0024400001607983 */ /* 0x001ea80000300c00 */
[----:B------:R0:W-:Y:S04]  /*19ce0*/  STL.128 [R1+0x2420], R88 ;  /* 0x0024205801007387 */ /* 0x0001e80000100c00 */
[----:B-1----:R-:W2:Y:S04]  /*19cf0*/  LDL.LU.128 R92, [R1+0x2430] ;  /* 0x00243000015c7983 */ /* 0x002ea80000300c00 */
[----:B------:R1:W-:Y:S04]  /*19d00*/  STL.128 [R1+0x2410], R84 ;  /* 0x0024105401007387 */ /* 0x0003e80000100c00 */
[----:B0-----:R-:W2:Y:S04]  /*19d10*/  LDL.LU.128 R88, [R1+0x2420] ;  /* 0x0024200001587983 */ /* 0x001ea80000300c00 */
[----:B------:R0:W-:Y:S04]  /*19d20*/  STL.128 [R1+0x2400], R80 ;  /* 0x0024005001007387 */ /* 0x0001e80000100c00 */
[----:B------:R0:W-:Y:S04]  /*19d30*/  STL.128 [R1+0x23f0], R76 ;  /* 0x0023f04c01007387 */ /* 0x0001e80000100c00 */
[----:B-1----:R-:W2:Y:S04]  /*19d40*/  LDL.LU.128 R84, [R1+0x2410] ;  /* 0x0024100001547983 */ /* 0x002ea80000300c00 */
[----:B------:R1:W-:Y:S04]  /*19d50*/  STL.128 [R1+0x23e0], R72 ;  /* 0x0023e04801007387 */ /* 0x0003e80000100c00 */
[----:B0-----:R-:W2:Y:S04]  /*19d60*/  LDL.LU.128 R80, [R1+0x2400] ;  /* 0x0024000001507983 */ /* 0x001ea80000300c00 */
[----:B------:R-:W2:Y:S04]  /*19d70*/  LDL.LU.128 R76, [R1+0x23f0] ;  /* 0x0023f000014c7983 */ /* 0x000ea80000300c00 */
        /* <DEDUP_REMOVED lines=13> */
[----:B------:R1:W-:Y:S04]  /*19e50*/  STL.128 [R1+0x2360], R40 ;  /* 0x0023602801007387 */ /* 0x0003e80000100c00 */
[----:B0-----:R-:W2:Y:S04]  /*19e60*/  LDL.LU.128 R48, [R1+0x2380] ;  /* 0x0023800001307983 */ /* 0x001ea80000300c00 */
[----:B------:R0:W-:Y:S04]  /*19e70*/  STL.128 [R1+0x2350], R36 ;  /* 0x0023502401007387 */ /* 0x0001e80000100c00 */
[----:B-1----:R-:W2:Y:S04]  /*19e80*/  LDL.LU.128 R44, [R1+0x2370] ;  /* 0x00237000012c7983 */ /* 0x002ea80000300c00 */
[----:B------:R1:W-:Y:S04]  /*19e90*/  STL.128 [R1+0x2340], R32 ;  /* 0x0023402001007387 */ /* 0x0003e80000100c00 */
[----:B------:R-:W2:Y:S04]  /*19ea0*/  LDL.LU.128 R40, [R1+0x2360] ;  /* 0x0023600001287983 */ /* 0x000ea80000300c00 */
[----:B0-----:R-:W2:Y:S04]  /*19eb0*/  LDL.LU.128 R36, [R1+0x2350] ;  /* 0x0023500001247983 */ /* 0x001ea80000300c00 */
[----:B------:R0:W-:Y:S04]  /*19ec0*/  STL.128 [R1+0x2330], R28 ;  /* 0x0023301c01007387 */ /* 0x0001e80000100c00 */
[----:B-1----:R-:W2:Y:S04]  /*19ed0*/  LDL.LU.128 R32, [R1+0x2340] ;  /* 0x0023400001207983 */ /* 0x002ea80000300c00 */
[----:B------:R1:W-:Y:S04]  /*19ee0*/  STL.128 [R1+0x2320], R24 ;  /* 0x0023201801007387 */ /* 0x0003e80000100c00 */
[----:B0-----:R-:W2:Y:S04]  /*19ef0*/  LDL.LU.128 R28, [R1+0x2330] ;  /* 0x00233000011c7983 */ /* 0x001ea80000300c00 */
[----:B------:R0:W-:Y:S04]  /*19f00*/  STL.128 [R1+0x2310], R20 ;  /* 0x0023101401007387 */ /* 0x0001e80000100c00 */
[----:B------:R0:W-:Y:S04]  /*19f10*/  STL.128 [R1+0x2300], R16 ;  /* 0x0023001001007387 */ /* 0x0001e80000100c00 */
[----:B------:R0:W-:Y:S04]  /*19f20*/  STL.128 [R1+0x22f0], R12 ;  /* 0x0022f00c01007387 */ /* 0x0001e80000100c00 */
[----:B------:R0:W-:Y:S04]  /*19f30*/  STL.128 [R1+0x22e0], R8 ;  /* 0x0022e00801007387 */ /* 0x0001e80000100c00 */
[----:B------:R0:W-:Y:S04]  /*19f40*/  STL.128 [R1+0x22d0], R4 ;  /* 0x0022d00401007387 */ /* 0x0001e80000100c00 */
[----:B-1----:R-:W2:Y:S04]  /*19f50*/  LDL.LU.128 R24, [R1+0x2320] ;  /* 0x0023200001187983 */ /* 0x002ea80000300c00 */
[----:B0-----:R-:W2:Y:S04]  /*19f60*/  LDL.LU.128 R20, [R1+0x2310] ;  /* 0x0023100001147983 */ /* 0x001ea80000300c00 */
[----:B------:R-:W2:Y:S04]  /*19f70*/  LDL.LU.128 R16, [R1+0x2300] ;  /* 0x0023000001107983 */ /* 0x000ea80000300c00 */
[----:B------:R-:W2:Y:S04]  /*19f80*/  LDL.LU.128 R12, [R1+0x22f0] ;  /* 0x0022f000010c7983 */ /* 0x000ea80000300c00 */
[----:B------:R-:W2:Y:S04]  /*19f90*/  LDL.LU.128 R8, [R1+0x22e0] ;  /* 0x0022e00001087983 */ /* 0x000ea80000300c00 */
[----:B------:R-:W2:Y:S04]  /*19fa0*/  LDL.LU.128 R4, [R1+0x22d0] ;  /* 0x0022d00001047983 */ /* 0x000ea80000300c00 */
[----:B---3--:R0:W-:Y:S04]  /*19fb0*/  STL.128 [R1+0x2460], R104 ;  /* 0x0024606801007387 */ /* 0x0081e80000100c00 */
[----:B----4-:R1:W-:Y:S04]  /*19fc0*/  STL.128 [R1+0x2450], R100 ;  /* 0x0024506401007387 */ /* 0x0103e80000100c00 */
[----:B0-----:R-:W3:Y:S04]  /*19fd0*/  LDL.LU.128 R104, [R1+0x2460] ;  /* 0x0024600001687983 */ /* 0x001ee80000300c00 */
[----:B-1----:R-:W4:Y:S04]  /*19fe0*/  LDL.LU.128 R100, [R1+0x2450] ;  /* 0x0024500001647983 */ /* 0x002f280000300c00 */
[----:B------:R0:W-:Y:S01]  /*19ff0*/  STL.128 [R1+0x290], R120 ;  /* 0x0002907801007387 */ /* 0x0001e20000100c00 */
[----:B------:R-:W-:-:S03]  /*1a000*/  IMAD.MOV.U32 R114, RZ, RZ, R119 ;  /* 0x000000ffff727224 */ /* 0x000fc600078e0077 */
[----:B------:R-:W-:Y:S04]  /*1a010*/  STL.128 [R1+0x3b0], R116 ;  /* 0x0003b07401007387 */ /* 0x000fe80000100c00 */
[----:B------:R1:W-:Y:S04]  /*1a020*/  STL [R1+0x22c8], R114 ;  /* 0x0022c87201007387 */ /* 0x0003e80000100800 */
[----:B------:R2:W-:Y:S04]  /*1a030*/  STL.64 [R1+0x22c0], R112 ;  /* 0x0022c07001007387 */ /* 0x0005e80000100a00 */
[----:B0-----:R-:W4:Y:S04]  /*1a040*/  LDL.128 R120, [R1+0x5d0] ;  /* 0x0005d00001787983 */ /* 0x001f280000100c00 */
[----:B-1----:R-:W4:Y:S04]  /*1a050*/  LDL.LU R114, [R1+0x22c8] ;  /* 0x0022c80001727983 */ /* 0x002f280000300800 */
[----:B--2---:R0:W-:Y:S04]  /*1a060*/  STL.128 [R1+0x22b0], R108 ;  /* 0x0022b06c01007387 */ /* 0x0041e80000100c00 */
[----:B------:R-:W2:Y:S04]  /*1a070*/  LDL.LU.64 R112, [R1+0x22c0] ;  /* 0x0022c00001707983 */ /* 0x000ea80000300a00 */
[----:B------:R-:W2:Y:S04]  /*1a080*/  LDL.LU R117, [R1+0x5d8] ;  /* 0x0005d80001757983 */ /* 0x000ea80000300800 */
[----:B------:R-:W2:Y:S04]  /*1a090*/  LDL.LU R116, [R1+0x5d4] ;  /* 0x0005d40001747983 */ /* 0x000ea80000300800 */
[----:B------:R-:W2:Y:S04]  /*1a0a0*/  LDL.LU R115, [R1+0x5d0] ;  /* 0x0005d00001737983 */ /* 0x000ea80000300800 */
[----:B0-----:R-:W2:Y:S04]  /*1a0b0*/  LDL.LU.128 R108, [R1+0x22b0] ;  /* 0x0022b000016c7983 */ /* 0x001ea80000300c00 */
        /* <DEDUP_REMOVED lines=35> */
[----:B------:R-:W-:Y:S04]  /*1a2f0*/  STL.128 [R1+0x320], R156 ;  /* 0x0003209c01007387 */ /* 0x000fe80000100c00 */
[----:B------:R-:W-:Y:S04]  /*1a300*/  STL.128 [R1+0x350], R168 ;  /* 0x000350a801007387 */ /* 0x000fe80000100c00 */
[----:B0-----:R-:W2:Y:S04]  /*1a310*/  LDL.LU.128 R28, [R1+0x2170] ;  /* 0x00217000011c7983 */ /* 0x001ea80000300c00 */
        /* <DEDUP_REMOVED lines=8> */
[----:B------:R-:W2:Y:S04]  /*1a3a0*/  LDL.LU.64 R180, [R1+0x27c0] ;  /* 0x0027c00001b47983 */ /* 0x000ea80000300a00 */
[----:B------:R-:W2:Y:S04]  /*1a3b0*/  LDL.LU.128 R168, [R1+0x2790] ;  /* 0x0027900001a87983 */ /* 0x000ea80000300c00 */
[----:B------:R-:W2:Y:S04]  /*1a3c0*/  LDL.LU.128 R156, [R1+0x2760] ;  /* 0x00276000019c7983 */ /* 0x000ea80000300c00 */
[----:B-1----:R-:W2:Y:S04]  /*1a3d0*/  LDL.LU.128 R20, [R1+0x2150] ;  /* 0x0021500001147983 */ /* 0x002ea80000300c00 */
        /* <DEDUP_REMOVED lines=8> */
[----:B------:R0:W-:Y:S04]  /*1a460*/  STL.128 [R1+0x310], R152 ;  /* 0x0003109801007387 */ /* 0x0001e80000100c00 */
[----:B0-----:R-:W4:Y:S01]  /*1a470*/  LDL.LU.128 R152, [R1+0x2750] ;  /* 0x0027500001987983 */ /* 0x001f220000300c00 */
[----:B------:R-:W-:-:S03]  /*1a480*/  IMAD.MOV.U32 R118, RZ, RZ, R123 ;  /* 0x000000ffff767224 */ /* 0x000fc600078e007b */
[----:B------:R0:W-:Y:S04]  /*1a490*/  STL.128 [R1+0x2a0], R124 ;  /* 0x0002a07c01007387 */ /* 0x0001e80000100c00 */
[----:B------:R1:W-:Y:S04]  /*1a4a0*/  STL.128 [R1+0x3c0], R120 ;  /* 0x0003c07801007387 */ /* 0x0003e80000100c00 */
[----:B------:R1:W-:Y:S04]  /*1a4b0*/  STL [R1+0x2108], R118 ;  /* 0x0021087601007387 */ /* 0x0003e80000100800 */
[----:B--2---:R2:W-:Y:S04]  /*1a4c0*/  STL.64 [R1+0x2100], R116 ;  /* 0x0021007401007387 */ /* 0x0045e80000100a00 */
[----:B0-----:R-:W4:Y:S04]  /*1a4d0*/  LDL.128 R124, [R1+0x5e0] ;  /* 0x0005e000017c7983 */ /* 0x001f280000100c00 */
[----:B------:R0:W-:Y:S04]  /*1a4e0*/  STL.128 [R1+0x20f0], R112 ;  /* 0x0020f07001007387 */ /* 0x0001e80000100c00 */
[----:B-1----:R-:W4:Y:S04]  /*1a4f0*/  LDL.LU R121, [R1+0x5e8] ;  /* 0x0005e80001797983 */ /* 0x002f280000300800 */
[----:B------:R-:W4:Y:S04]  /*1a500*/  LDL.LU R120, [R1+0x5e4] ;  /* 0x0005e40001787983 */ /* 0x000f280000300800 */
[----:B------:R-:W4:Y:S04]  /*1a510*/  LDL.LU R119, [R1+0x5e0] ;  /* 0x0005e00001777983 */ /* 0x000f280000300800 */
[----:B------:R1:W-:Y:S04]  /*1a520*/  STL.128 [R1+0x20e0], R108 ;  /* 0x0020e06c01007387 */ /* 0x0003e80000100c00 */
[----:B------:R-:W4:Y:S04]  /*1a530*/  LDL.LU R118, [R1+0x2108] ;  /* 0x0021080001767983 */ /* 0x000f280000300800 */
[----:B--2---:R-:W2:Y:S04]  /*1a540*/  LDL.LU.64 R116, [R1+0x2100] ;  /* 0x0021000001747983 */ /* 0x004ea80000300a00 */
[----:B0-----:R-:W2:Y:S04]  /*1a550*/  LDL.LU.128 R112, [R1+0x20f0] ;  /* 0x0020f00001707983 */ /* 0x001ea80000300c00 */
[----:B-1----:R-:W2:Y:S04]  /*1a560*/  LDL.LU.128 R108, [R1+0x20e0] ;  /* 0x0020e000016c7983 */ /* 0x002ea80000300c00 */
[----:B------:R0:W-:Y:S04]  /*1a570*/  STL.128 [R1+0x20b0], R96 ;  /* 0x0020b06001007387 */ /* 0x0001e80000100c00 */
[----:B------:R1:W-:Y:S04]  /*1a580*/  STL.128 [R1+0x20a0], R92 ;  /* 0x0020a05c01007387 */ /* 0x0003e80000100c00 */
[----:B------:R1:W-:Y:S04]  /*1a590*/  STL.128 [R1+0x2090], R88 ;  /* 0x0020905801007387 */ /* 0x0003e80000100c00 */
[----:B------:R1:W-:Y:S04]  /*1a5a0*/  STL.128 [R1+0x2080], R84 ;  /* 0x0020805401007387 */ /* 0x0003e80000100c00 */
[----:B0-----:R-:W2:Y:S04]  /*1a5b0*/  LDL.LU.128 R96, [R1+0x20b0] ;  /* 0x0020b00001607983 */ /* 0x001ea80000300c00 */
[----:B-1----:R-:W2:Y:S04]  /*1a5c0*/  LDL.LU.128 R92, [R1+0x20a0] ;  /* 0x0020a000015c7983 */ /* 0x002ea80000300c00 */
[----:B------:R-:W2:Y:S04]  /*1a5d0*/  LDL.LU.128 R88, [R1+0x2090] ;  /* 0x0020900001587983 */ /* 0x000ea80000300c00 */
[----:B------:R0:W-:Y:S04]  /*1a5e0*/  STL.128 [R1+0x2070], R80 ;  /* 0x0020705001007387 */ /* 0x0001e80000100c00 */
[----:B------:R1:W-:Y:S04]  /*1a5f0*/  STL.128 [R1+0x2060], R76 ;  /* 0x0020604c01007387 */ /* 0x0003e80000100c00 */
[----:B------:R-:W2:Y:S04]  /*1a600*/  LDL.LU.128 R84, [R1+0x2080] ;  /* 0x0020800001547983 */ /* 0x000ea80000300c00 */
[----:B------:R1:W-:Y:S04]  /*1a610*/  STL.128 [R1+0x2050], R72 ;  /* 0x0020504801007387 */ /* 0x0003e80000100c00 */
[----:B0-----:R-:W2:Y:S04]  /*1a620*/  LDL.LU.128 R80, [R1+0x2070] ;  /* 0x0020700001507983 */ /* 0x001ea80000300c00 */
[----:B-1----:R-:W2:Y:S04]  /*1a630*/  LDL.LU.128 R76, [R1+0x2060] ;  /* 0x00206000014c7983 */ /* 0x002ea80000300c00 */
[----:B------:R0:W-:Y:S04]  /*1a640*/  STL.128 [R1+0x2040], R68 ;  /* 0x0020404401007387 */ /* 0x0001e80000100c00 */
[----:B------:R-:W2:Y:S04]  /*1a650*/  LDL.LU.128 R72, [R1+0x2050] ;  /* 0x0020500001487983 */ /* 0x000ea80000300c00 */
        /* <DEDUP_REMOVED lines=20> */
[----:B------:R-:W-:Y:S04]  /*1a7a0*/  STL [R1+0x2748], R222 ;  /* 0x002748de01007387 */ /* 0x000fe80000100800 */
[----:B------:R-:W-:Y:S04]  /*1a7b0*/  STL.64 [R1+0x2740], R220 ;  /* 0x002740dc01007387 */ /* 0x000fe80000100a00 */
[----:B0-----:R-:W2:Y:S04]  /*1a7c0*/  LDL.LU.128 R28, [R1+0x1fa0] ;  /* 0x001fa000011c7983 */ /* 0x001ea80000300c00 */
[----:B------:R-:W-:Y:S04]  /*1a7d0*/  STL.128 [R1+0x2730], R216 ;  /* 0x002730d801007387 */ /* 0x000fe80000100c00 */
[----:B------:R0:W-:Y:S04]  /*1a7e0*/  STL.128 [R1+0x1f90], R24 ;  /* 0x001f901801007387 */ /* 0x0001e80000100c00 */
[----:B------:R1:W-:Y:S04]  /*1a7f0*/  STL.64 [R1+0x26a0], R180 ;  /* 0x0026a0b401007387 */ /* 0x0003e80000100a00 */
[----:B------:R1:W-:Y:S04]  /*1a800*/  STL.128 [R1+0x2670], R168 ;  /* 0x002670a801007387 */ /* 0x0003e80000100c00 */
[----:B------:R-:W-:Y:S04]  /*1a810*/  STL.128 [R1+0x2640], R156 ;  /* 0x0026409c01007387 */ /* 0x000fe80000100c00 */
[----:B------:R-:W-:Y:S04]  /*1a820*/  STL.128 [R1+0x1f80], R20 ;  /* 0x001f801401007387 */ /* 0x000fe80000100c00 */
[----:B------:R-:W-:Y:S04]  /*1a830*/  STL.128 [R1+0x1f70], R16 ;  /* 0x001f701001007387 */ /* 0x000fe80000100c00 */
[----:B------:R-:W-:Y:S04]  /*1a840*/  STL.128 [R1+0x1f60], R12 ;  /* 0x001f600c01007387 */ /* 0x000fe80000100c00 */
[----:B------:R-:W-:Y:S04]  /*1a850*/  STL.128 [R1+0x1f50], R8 ;  /* 0x001f500801007387 */ /* 0x000fe80000100c00 */
[----:B------:R-:W-:Y:S04]  /*1a860*/  STL.128 [R1+0x1f40], R4 ;  /* 0x001f400401007387 */ /* 0x000fe80000100c00 */
[----:B0-----:R-:W2:Y:S04]  /*1a870*/  LDL.LU.128 R24, [R1+0x1f90] ;  /* 0x001f900001187983 */ /* 0x001ea80000300c00 */
[----:B------:R-:W2:Y:S04]  /*1a880*/  LDL.LU R222, [R1+0x2748] ;  /* 0x0027480001de7983 */ /* 0x000ea80000300800 */
[----:B------:R-:W2:Y:S04]  /*1a890*/  LDL.LU.64 R220, [R1+0x2740] ;  /* 0x0027400001dc7983 */ /* 0x000ea80000300a00 */
[----:B------:R-:W2:Y:S04]  /*1a8a0*/  LDL.LU.128 R216, [R1+0x2730] ;  /* 0x0027300001d87983 */ /* 0x000ea80000300c00 */
[----:B---3--:R0:W-:Y:S04]  /*1a8b0*/  STL.128 [R1+0x20d0], R104 ;  /* 0x0020d06801007387 */ /* 0x0081e80000100c00 */
[----:B-1----:R-:W3:Y:S04]  /*1a8c0*/  LDL.LU.64 R180, [R1+0x26a0] ;  /* 0x0026a00001b47983 */ /* 0x002ee80000300a00 */
[----:B------:R-:W3:Y:S04]  /*1a8d0*/  LDL.LU.128 R168, [R1+0x2670] ;  /* 0x0026700001a87983 */ /* 0x000ee80000300c00 */
[----:B----4-:R1:W-:Y:S04]  /*1a8e0*/  STL.128 [R1+0x20c0], R100 ;  /* 0x0020c06401007387 */ /* 0x0103e80000100c00 */
[----:B0-----:R-:W4:Y:S04]  /*1a8f0*/  LDL.LU.128 R104, [R1+0x20d0] ;  /* 0x0020d00001687983 */ /* 0x001f280000300c00 */
[----:B------:R-:W3:Y:S04]  /*1a900*/  LDL.LU.128 R156, [R1+0x2640] ;  /* 0x00264000019c7983 */ /* 0x000ee80000300c00 */
[----:B------:R-:W3:Y:S04]  /*1a910*/  LDL.LU.128 R20, [R1+0x1f80] ;  /* 0x001f800001147983 */ /* 0x000ee80000300c00 */
[----:B-1----:R-:W3:Y:S04]  /*1a920*/  LDL.LU.128 R100, [R1+0x20c0] ;  /* 0x0020c00001647983 */ /* 0x002ee80000300c00 */
[----:B------:R-:W3:Y:S04]  /*1a930*/  LDL.LU.128 R16, [R1+0x1f70] ;  /* 0x001f700001107983 */ /* 0x000ee80000300c00 */
[----:B------:R-:W3:Y:S04]  /*1a940*/  LDL.LU.128 R12, [R1+0x1f60] ;  /* 0x001f6000010c7983 */ /* 0x000ee80000300c00 */
[----:B------:R-:W3:Y:S04]  /*1a950*/  LDL.LU.128 R8, [R1+0x1f50] ;  /* 0x001f500001087983 */ /* 0x000ee80000300c00 */
[----:B------:R-:W3:Y:S04]  /*1a960*/  LDL.LU.128 R4, [R1+0x1f40] ;  /* 0x001f400001047983 */ /* 0x000ee80000300c00 */
[----:B------:R0:W-:Y:S04]  /*1a970*/  STL.128 [R1+0x2630], R152 ;  /* 0x0026309801007387 */ /* 0x0001e80000100c00 */
[----:B0-----:R-:W3:Y:S04]  /*1a980*/  LDL.LU.128 R152, [R1+0x2630] ;  /* 0x0026300001987983 */ /* 0x001ee80000300c00 */
[----:B------:R0:W-:Y:S04]  /*1a990*/  STL.128 [R1+0x330], R160 ;  /* 0x000330a001007387 */ /* 0x0001e80000100c00 */
[----:B------:R1:W-:Y:S04]  /*1a9a0*/  STL.128 [R1+0x340], R164 ;  /* 0x000340a401007387 */ /* 0x0003e80000100c00 */
[----:B------:R1:W-:Y:S04]  /*1a9b0*/  STL.128 [R1+0x360], R172 ;  /* 0x000360ac01007387 */ /* 0x0003e80000100c00 */
[----:B------:R2:W-:Y:S04]  /*1a9c0*/  STL.128 [R1+0x370], R176 ;  /* 0x000370b001007387 */ /* 0x0005e80000100c00 */
[----:B0-----:R-:W3:Y:S04]  /*1a9d0*/  LDL.LU.64 R162, [R1+0x2770] ;  /* 0x0027700001a27983 */ /* 0x001ee80000300a00 */
[----:B-1----:R-:W3:Y:S04]  /*1a9e0*/  LDL.LU.128 R164, [R1+0x2780] ;  /* 0x0027800001a47983 */ /* 0x002ee80000300c00 */
[----:B------:R-:W3:Y:S04]  /*1a9f0*/  LDL.LU.128 R172, [R1+0x27a0] ;  /* 0x0027a00001ac7983 */ /* 0x000ee80000300c00 */
[----:B--2---:R-:W2:Y:S01]  /*1aa00*/  LDL.LU.128 R176, [R1+0x27b0] ;  /* 0x0027b00001b07983 */ /* 0x004ea20000300c00 */
[----:B------:R-:W-:-:S03]  /*1aa10*/  IMAD.MOV.U32 R122, RZ, RZ, R127 ;  /* 0x000000ffff7a7224 */ /* 0x000fc600078e007f */
[----:B------:R0:W-:Y:S01]  /*1aa20*/  STL.128 [R1+0x3d0], R124 ;  /* 0x0003d07c01007387 */ /* 0x0001e20000100c00 */
[----:B------:R-:W-:Y:S02]  /*1aa30*/  IMAD.MOV.U32 R123, RZ, RZ, R118 ;  /* 0x000000ffff7b7224 */ /* 0x000fe400078e0076 */
[----:B------:R-:W-:Y:S02]  /*1aa40*/  IMAD.MOV.U32 R118, RZ, RZ, R113 ;  /* 0x000000ffff767224 */ /* 0x000fe400078e0071 */
[----:B------:R-:W-:Y:S02]  /*1aa50*/  IMAD.MOV.U32 R113, RZ, RZ, R108 ;  /* 0x000000ffff717224 */ /* 0x000fe400078e006c */
[----:B0-----:R-:W-:Y:S02]  /*1aa60*/  IMAD.MOV.U32 R127, RZ, RZ, R122 ;  /* 0x000000ffff7f7224 */ /* 0x001fe400078e007a */
        /* <DEDUP_REMOVED lines=11> */
[----:B------:R0:W-:Y:S04]  /*1ab20*/  STL.128 [R1+0x2b0], R128 ;  /* 0x0002b08001007387 */ /* 0x0001e80000100c00 */
[----:B------:R1:W-:Y:S04]  /*1ab30*/  STL.128 [R1+0x2c0], R132 ;  /* 0x0002c08401007387 */ /* 0x0003e80000100c00 */
[----:B------:R1:W-:Y:S04]  /*1ab40*/  STL.128 [R1+0x2d0], R136 ;  /* 0x0002d08801007387 */ /* 0x0003e80000100c00 */
[----:B------:R1:W-:Y:S04]  /*1ab50*/  STL.128 [R1+0x2e0], R140 ;  /* 0x0002e08c01007387 */ /* 0x0003e80000100c00 */
[----:B------:R1:W-:Y:S04]  /*1ab60*/  STL.128 [R1+0x2f0], R144 ;  /* 0x0002f09001007387 */ /* 0x0003e80000100c00 */
[----:B------:R1:W-:Y:S01]  /*1ab70*/  STL.128 [R1+0x300], R148 ;  /* 0x0003009401007387 */ /* 0x0003e20000100c00 */
[----:B0-----:R-:W-:-:S02]  /*1ab80*/  IMAD.MOV.U32 R128, RZ, RZ, R219 ;  /* 0x000000ffff807224 */ /* 0x001fc400078e00db */
[----:B------:R-:W-:Y:S02]  /*1ab90*/  IMAD.MOV.U32 R129, RZ, RZ, R218 ;  /* 0x000000ffff817224 */ /* 0x000fe400078e00da */
[----:B----4-:R-:W-:Y:S02]  /*1aba0*/  IMAD.MOV.U32 R112, RZ, RZ, R107 ;  /* 0x000000ffff707224 */ /* 0x010fe400078e006b */
[----:B------:R-:W-:Y:S02]  /*1abb0*/  IMAD.MOV.U32 R111, RZ, RZ, R106 ;  /* 0x000000ffff6f7224 */ /* 0x000fe400078e006a */
[----:B------:R-:W-:Y:S02]  /*1abc0*/  IMAD.MOV.U32 R110, RZ, RZ, R105 ;  /* 0x000000ffff6e7224 */ /* 0x000fe400078e0069 */
[----:B------:R-:W-:Y:S02]  /*1abd0*/  IMAD.MOV.U32 R109, RZ, RZ, R104 ;  /* 0x000000ffff6d7224 */ /* 0x000fe400078e0068 */
[----:B------:R-:W-:-:S02]  /*1abe0*/  IMAD.MOV.U32 R104, RZ, RZ, R99 ;  /* 0x000000ffff687224 */ /* 0x000fc400078e0063 */
[----:B------:R-:W-:Y:S02]  /*1abf0*/  IMAD.MOV.U32 R99, RZ, RZ, R94 ;  /* 0x000000ffff637224 */ /* 0x000fe400078e005e */
[----:B---3--:R-:W-:Y:S02]  /*1ac00*/  IMAD.MOV.U32 R108, RZ, RZ, R103 ;  /* 0x000000ffff6c7224 */ /* 0x008fe400078e0067 */
        /* <DEDUP_REMOVED lines=80> */
[----:B-1----:R-:W-:Y:S02]  /*1b110*/  IMAD.MOV.U32 R132, RZ, RZ, R181 ;  /* 0x000000ffff847224 */ /* 0x002fe400078e00b5 */
        /* <DEDUP_REMOVED lines=22> */
[----:B------:R-:W-:-:S06]  /*1b280*/  IMAD.MOV.U32 R27, RZ, RZ, R220 ;  /* 0x000000ffff1b7224 */ /* 0x000fcc00078e00dc */
[----:B------:R-:W-:-:S06]  /*1b290*/  WARPGROUP.ARRIVE ;  /* 0x00000000000079c5 */ /* 0x000fcc0000000000 */
[----:B------:R-:W-:Y:S01]  /*1b2a0*/  HGMMA.64x256x16.F32 R24, R152, gdesc[UR4].tnspB, R24, gsb0 ;  /* 0x43e0000498187df0 */ /* 0x000fe20008000818 */
[----:B------:R0:W-:Y:S04]  /*1b2b0*/  STL.128 [R1+0x2720], R212 ;  /* 0x002720d401007387 */ /* 0x0001e80000100c00 */
[----:B------:R1:W-:Y:S04]  /*1b2c0*/  STL.128 [R1+0x2710], R208 ;  /* 0x002710d001007387 */ /* 0x0003e80000100c00 */
[----:B------:R3:W-:Y:S04]  /*1b2d0*/  STL.128 [R1+0x2700], R204 ;  /* 0x002700cc01007387 */ /* 0x0007e80000100c00 */
[----:B------:R4:W-:Y:S04]  /*1b2e0*/  STL.128 [R1+0x26f0], R200 ;  /* 0x0026f0c801007387 */ /* 0x0009e80000100c00 */
[----:B------:R4:W-:Y:S04]  /*1b2f0*/  STL.128 [R1+0x26e0], R196 ;  /* 0x0026e0c401007387 */ /* 0x0009e80000100c00 */
[----:B------:R4:W-:Y:S04]  /*1b300*/  STL.128 [R1+0x26d0], R192 ;  /* 0x0026d0c001007387 */ /* 0x0009e80000100c00 */
[----:B------:R4:W-:Y:S04]  /*1b310*/  STL.128 [R1+0x26c0], R188 ;  /* 0x0026c0bc01007387 */ /* 0x0009e80000100c00 */
[----:B--2---:R-:W-:Y:S04]  /*1b320*/  STL.128 [R1+0x2690], R176 ;  /* 0x002690b001007387 */ /* 0x004fe80000100c00 */
[----:B------:R-:W-:Y:S04]  /*1b330*/  STL.128 [R1+0x2680], R172 ;  /* 0x002680ac01007387 */ /* 0x000fe80000100c00 */
[----:B------:R-:W-:Y:S04]  /*1b340*/  STL.128 [R1+0x2660], R164 ;  /* 0x002660a401007387 */ /* 0x000fe80000100c00 */
[----:B------:R-:W-:Y:S04]  /*1b350*/  STL.64 [R1+0x2650], R162 ;  /* 0x002650a201007387 */ /* 0x000fe80000100a00 */
[----:B------:R2:W-:Y:S04]  /*1b360*/  STL.128 [R1+0x390], R184 ;  /* 0x000390b801007387 */ /* 0x0005e80000100c00 */
[----:B0-----:R-:W2:Y:S04]  /*1b370*/  LDL.LU.128 R212, [R1+0x2720] ;  /* 0x0027200001d47983 */ /* 0x001ea80000300c00 */
[----:B-1----:R-:W2:Y:S04]  /*1b380*/  LDL.LU.128 R208, [R1+0x2710] ;  /* 0x0027100001d07983 */ /* 0x002ea80000300c00 */
[----:B---3--:R-:W3:Y:S04]  /*1b390*/  LDL.LU.128 R204, [R1+0x2700] ;  /* 0x0027000001cc7983 */ /* 0x008ee80000300c00 */
[----:B----4-:R-:W4:Y:S04]  /*1b3a0*/  LDL.LU.128 R200, [R1+0x26f0] ;  /* 0x0026f00001c87983 */ /* 0x010f280000300c00 */
[----:B------:R-:W4:Y:S04]  /*1b3b0*/  LDL.LU.128 R196, [R1+0x26e0] ;  /* 0x0026e00001c47983 */ /* 0x000f280000300c00 */
[----:B------:R-:W4:Y:S04]  /*1b3c0*/  LDL.LU.128 R192, [R1+0x26d0] ;  /* 0x0026d00001c07983 */ /* 0x000f280000300c00 */
[----:B------:R-:W3:Y:S04]  /*1b3d0*/  LDL.LU.128 R188, [R1+0x26c0] ;  /* 0x0026c00001bc7983 */ /* 0x000ee80000300c00 */
[----:B--2---:R-:W2:Y:S04]  /*1b3e0*/  LDL.LU.128 R184, [R1+0x26b0] ;  /* 0x0026b00001b87983 */ /* 0x004ea80000300c00 */
[----:B------:R-:W4:Y:S04]  /*1b3f0*/  LDL.LU.128 R176, [R1+0x2690] ;  /* 0x0026900001b07983 */ /* 0x000f280000300c00 */
[----:B------:R-:W4:Y:S04]  /*1b400*/  LDL.LU.128 R172, [R1+0x2680] ;  /* 0x0026800001ac7983 */ /* 0x000f280000300c00 */
[----:B------:R-:W4:Y:S04]  /*1b410*/  LDL.LU.128 R164, [R1+0x2660] ;  /* 0x0026600001a47983 */ /* 0x000f280000300c00 */
[----:B------:R-:W4:Y:S01]  /*1b420*/  LDL.LU.64 R162, [R1+0x2650] ;  /* 0x0026500001a27983 */ /* 0x000f220000300a00 */
[----:B------:R-:W-:-:S03]  /*1b430*/  WARPGROUP.DEPBAR.LE gsb0, 0x0 ;  /* 0x00008000000079c5 */ /* 0x000fc60000010000 */
        /* <DEDUP_REMOVED lines=11> */
[----:B------:R1:W-:Y:S01]  /*1b4f0*/  STL.128 [R1+0x1e70], R100 ;  /* 0x001e706401007387 */ /* 0x0003e20000100c00 */
[----:B0-----:R-:W-:-:S02]  /*1b500*/  IMAD.MOV.U32 R140, RZ, RZ, R181 ;  /* 0x000000ffff8c7224 */ /* 0x001fc400078e00b5 */
[----:B------:R-:W-:Y:S01]  /*1b510*/  IMAD.MOV.U32 R141, RZ, RZ, R180 ;  /* 0x000000ffff8d7224 */ /* 0x000fe200078e00b4 */
[----:B-1----:R-:W4:Y:S04]  /*1b520*/  LDL.LU.128 R116, [R1+0x1eb0] ;  /* 0x001eb00001747983 */ /* 0x002f280000300c00 */
[----:B------:R-:W4:Y:S04]  /*1b530*/  LDL.LU.128 R108, [R1+0x1e90] ;  /* 0x001e9000016c7983 */ /* 0x000f280000300c00 */
[----:B------:R-:W4:Y:S04]  /*1b540*/  LDL.LU.128 R104, [R1+0x1e80] ;  /* 0x001e800001687983 */ /* 0x000f280000300c00 */
[----:B------:R-:W4:Y:S01]  /*1b550*/  LDL.LU.128 R100, [R1+0x1e70] ;  /* 0x001e700001647983 */ /* 0x000f220000300c00 */
        /* <DEDUP_REMOVED lines=11> */
[----:B------:R1:W-:Y:S01]  /*1b610*/  STL.128 [R1+0x400], R144 ;  /* 0x0004009001007387 */ /* 0x0003e20000100c00 */
[----:B------:R-:W-:-:S03]  /*1b620*/  IMAD.MOV.U32 R136, RZ, RZ, R219 ;  /* 0x000000ffff887224 */ /* 0x000fc600078e00db */
[----:B------:R1:W-:Y:S01]  /*1b630*/  STL.128 [R1+0x410], R148 ;  /* 0x0004109401007387 */ /* 0x0003e20000100c00 */
[----:B------:R-:W-:Y:S02]  /*1b640*/  IMAD.MOV.U32 R137, RZ, RZ, R218 ;  /* 0x000000ffff897224 */ /* 0x000fe400078e00da */
[----:B------:R-:W-:Y:S01]  /*1b650*/  IMAD.MOV.U32 R138, RZ, RZ, R217 ;  /* 0x000000ffff8a7224 */ /* 0x000fe200078e00d9 */
[----:B------:R1:W-:Y:S01]  /*1b660*/  STL.128 [R1+0x1d60], R32 ;  /* 0x001d602001007387 */ /* 0x0003e20000100c00 */
[----:B------:R-:W-:-:S03]  /*1b670*/  IMAD.MOV.U32 R139, RZ, RZ, R216 ;  /* 0x000000ffff8b7224 */ /* 0x000fc600078e00d8 */
[----:B0-----:R-:W4:Y:S04]  /*1b680*/  LDL.LU.128 R140, [R1+0x1f10] ;  /* 0x001f1000018c7983 */ /* 0x001f280000300c00 */
[----:B-1----:R-:W4:Y:S04]  /*1b690*/  LDL.LU.128 R144, [R1+0x1f20] ;  /* 0x001f200001907983 */ /* 0x002f280000300c00 */
[----:B------:R-:W4:Y:S04]  /*1b6a0*/  LDL.LU.128 R148, [R1+0x1f30] ;  /* 0x001f300001947983 */ /* 0x000f280000300c00 */
[----:B------:R0:W-:Y:S01]  /*1b6b0*/  STL.128 [R1+0x1ea0], R112 ;  /* 0x001ea07001007387 */ /* 0x0001e20000100c00 */
[----:B------:R-:W-:-:S02]  /*1b6c0*/  IMAD.MOV.U32 R33, RZ, RZ, R222 ;  /* 0x000000ffff217224 */ /* 0x000fc400078e00de */
[----:B------:R-:W-:Y:S01]  /*1b6d0*/  IMAD.MOV.U32 R34, RZ, RZ, R221 ;  /* 0x000000ffff227224 */ /* 0x000fe200078e00dd */
[----:B------:R1:W-:Y:S01]  /*1b6e0*/  STL.128 [R1+0x1d80], R40 ;  /* 0x001d802801007387 */ /* 0x0003e20000100c00 */
[----:B------:R-:W-:-:S03]  /*1b6f0*/  IMAD.MOV.U32 R35, RZ, RZ, R220 ;  /* 0x000000ffff237224 */ /* 0x000fc600078e00dc */
[----:B---3--:R3:W-:Y:S01]  /*1b700*/  STL.128 [R1+0x1cc0], R188 ;  /* 0x001cc0bc01007387 */ /* 0x0087e20000100c00 */
[----:B------:R-:W-:-:S03]  /*1b710*/  IMAD.MOV.U32 R155, RZ, RZ, R15 ;  /* 0x000000ffff9b7224 */ /* 0x000fc600078e000f */
[----:B--2---:R-:W-:Y:S01]  /*1b720*/  STL.128 [R1+0x1cb0], R184 ;  /* 0x001cb0b801007387 */ /* 0x004fe20000100c00 */
[----:B------:R-:W-:-:S03]  /*1b730*/  IMAD.MOV.U32 R156, RZ, RZ, R14 ;  /* 0x000000ffff9c7224 */ /* 0x000fc600078e000e */
[----:B0-----:R-:W2:Y:S01]  /*1b740*/  LDL.LU.128 R112, [R1+0x1ea0] ;  /* 0x001ea00001707983 */ /* 0x001ea20000300c00 */
[----:B------:R-:W-:-:S03]  /*1b750*/  IMAD.MOV.U32 R157, RZ, RZ, R13 ;  /* 0x000000ffff9d7224 */ /* 0x000fc600078e000d */
[----:B-1----:R-:W2:Y:S04]  /*1b760*/  LDL.LU.128 R40, [R1+0x1d80] ;  /* 0x001d800001287983 */ /* 0x002ea80000300c00 */
[----:B---3--:R-:W3:Y:S01]  /*1b770*/  LDL.LU.128 R188, [R1+0x1cc0] ;  /* 0x001cc00001bc7983 */ /* 0x008ee20000300c00 */
[----:B------:R-:W-:-:S03]  /*1b780*/  IMAD.MOV.U32 R15, RZ, RZ, R35 ;  /* 0x000000ffff0f7224 */ /* 0x000fc600078e0023 */
[----:B------:R0:W-:Y:S01]  /*1b790*/  STL.128 [R1+0x1e60], R96 ;  /* 0x001e606001007387 */ /* 0x0001e20000100c00 */
[----:B------:R-:W-:-:S03]  /*1b7a0*/  IMAD.MOV.U32 R14, RZ, RZ, R34 ;  /* 0x000000ffff0e7224 */ /* 0x000fc600078e0022 */
[----:B------:R1:W-:Y:S01]  /*1b7b0*/  STL.128 [R1+0x1e50], R92 ;  /* 0x001e505c01007387 */ /* 0x0003e20000100c00 */
[----:B------:R-:W-:-:S03]  /*1b7c0*/  IMAD.MOV.U32 R13, RZ, RZ, R33 ;  /* 0x000000ffff0d7224 */ /* 0x000fc600078e0021 */
[----:B------:R1:W-:Y:S04]  /*1b7d0*/  STL.128 [R1+0x1e40], R88 ;  /* 0x001e405801007387 */ /* 0x0003e80000100c00 */
[----:B------:R1:W-:Y:S04]  /*1b7e0*/  STL.128 [R1+0x1e30], R84 ;  /* 0x001e305401007387 */ /* 0x0003e80000100c00 */
[----:B------:R1:W-:Y:S04]  /*1b7f0*/  STL.128 [R1+0x1e20], R80 ;  /* 0x001e205001007387 */ /* 0x0003e80000100c00 */
[----:B0-----:R-:W3:Y:S04]  /*1b800*/  LDL.LU.128 R96, [R1+0x1e60] ;  /* 0x001e600001607983 */ /* 0x001ee80000300c00 */
[----:B-1----:R-:W3:Y:S04]  /*1b810*/  LDL.LU.128 R92, [R1+0x1e50] ;  /* 0x001e5000015c7983 */ /* 0x002ee80000300c00 */
[----:B------:R0:W-:Y:S04]  /*1b820*/  STL.128 [R1+0x1e10], R76 ;  /* 0x001e104c01007387 */ /* 0x0001e80000100c00 */
[----:B------:R1:W-:Y:S04]  /*1b830*/  STL.128 [R1+0x1e00], R72 ;  /* 0x001e004801007387 */ /* 0x0003e80000100c00 */
[----:B------:R-:W3:Y:S04]  /*1b840*/  LDL.LU.128 R88, [R1+0x1e40] ;  /* 0x001e400001587983 */ /* 0x000ee80000300c00 */
[----:B------:R-:W3:Y:S04]  /*1b850*/  LDL.LU.128 R84, [R1+0x1e30] ;  /* 0x001e300001547983 */ /* 0x000ee80000300c00 */
[----:B------:R-:W3:Y:S04]  /*1b860*/  LDL.LU.128 R80, [R1+0x1e20] ;  /* 0x001e200001507983 */ /* 0x000ee80000300c00 */
[----:B------:R-:W-:Y:S04]  /*1b870*/  STL.128 [R1+0x1df0], R68 ;  /* 0x001df04401007387 */ /* 0x000fe80000100c00 */
[----:B------:R-:W-:Y:S04]  /*1b880*/  STL.128 [R1+0x1de0], R64 ;  /* 0x001de04001007387 */ /* 0x000fe80000100c00 */
[----:B------:R-:W-:Y:S04]  /*1b890*/  STL.128 [R1+0x1dd0], R60 ;  /* 0x001dd03c01007387 */ /* 0x000fe80000100c00 */
[----:B------:R1:W-:Y:S04]  /*1b8a0*/  STL.128 [R1+0x3e0], R136 ;  /* 0x0003e08801007387 */ /* 0x0003e80000100c00 */
[----:B0-----:R-:W3:Y:S04]  /*1b8b0*/  LDL.LU.128 R76, [R1+0x1e10] ;  /* 0x001e1000014c7983 */ /* 0x001ee80000300c00 */
[----:B-1----:R-:W3:Y:S04]  /*1b8c0*/  LDL.LU.128 R72, [R1+0x1e00] ;  /* 0x001e000001487983 */ /* 0x002ee80000300c00 */
[----:B------:R-:W-:Y:S04]  /*1b8d0*/  STL [R1+0x46c], R31 ;  /* 0x00046c1f01007387 */ /* 0x000fe80000100800 */
[----:B------:R-:W-:Y:S04]  /*1b8e0*/  STL [R1+0x468], R30 ;  /* 0x0004681e01007387 */ /* 0x000fe80000100800 */
[----:B------:R-:W-:Y:S04]  /*1b8f0*/  STL [R1+0x464], R29 ;  /* 0x0004641d01007387 */ /* 0x000fe80000100800 */
[----:B------:R-:W-:Y:S04]  /*1b900*/  STL [R1+0x460], R28 ;  /* 0x0004601c01007387 */ /* 0x000fe80000100800 */
[----:B------:R0:W-:Y:S04]  /*1b910*/  STL.128 [R1+0x1dc0], R56 ;  /* 0x001dc03801007387 */ /* 0x0001e80000100c00 */
[----:B------:R1:W-:Y:S04]  /*1b920*/  STL.128 [R1+0x1db0], R52 ;  /* 0x001db03401007387 */ /* 0x0003e80000100c00 */
[----:B------:R-:W3:Y:S04]  /*1b930*/  LDL.LU.128 R136, [R1+0x1f00] ;  /* 0x001f000001887983 */ /* 0x000ee80000300c00 */
[----:B------:R-:W3:Y:S04]  /*1b940*/  LDL.LU.128 R68, [R1+0x1df0] ;  /* 0x001df00001447983 */ /* 0x000ee80000300c00 */
[----:B------:R-:W3:Y:S04]  /*1b950*/  LDL.LU.128 R64, [R1+0x1de0] ;  /* 0x001de00001407983 */ /* 0x000ee80000300c00 */
[----:B------:R-:W3:Y:S04]  /*1b960*/  LDL.LU.128 R60, [R1+0x1dd0] ;  /* 0x001dd000013c7983 */ /* 0x000ee80000300c00 */
[----:B------:R-:W3:Y:S04]  /*1b970*/  LDL.LU.128 R32, [R1+0x1d60] ;  /* 0x001d600001207983 */ /* 0x000ee80000300c00 */
[----:B------:R4:W-:Y:S04]  /*1b980*/  STL.128 [R1+0x1da0], R48 ;  /* 0x001da03001007387 */ /* 0x0009e80000100c00 */
[----:B------:R4:W-:Y:S04]  /*1b990*/  STL.128 [R1+0x1d90], R44 ;  /* 0x001d902c01007387 */ /* 0x0009e80000100c00 */
[----:B------:R-:W3:Y:S04]  /*1b9a0*/  LDL.LU.128 R132, [R1+0x1ef0] ;  /* 0x001ef00001847983 */ /* 0x000ee80000300c00 */
[----:B------:R-:W3:Y:S04]  /*1b9b0*/  LDL.LU.128 R128, [R1+0x1ee0] ;  /* 0x001ee00001807983 */ /* 0x000ee80000300c00 */
[----:B0-----:R-:W3:Y:S04]  /*1b9c0*/  LDL.LU.128 R56, [R1+0x1dc0] ;  /* 0x001dc00001387983 */ /* 0x001ee80000300c00 */
[----:B-1----:R-:W3:Y:S04]  /*1b9d0*/  LDL.LU.128 R52, [R1+0x1db0] ;  /* 0x001db00001347983 */ /* 0x002ee80000300c00 */
[----:B------:R0:W-:Y:S04]  /*1b9e0*/  STL.128 [R1+0x1d70], R36 ;  /* 0x001d702401007387 */ /* 0x0001e80000100c00 */
[----:B------:R-:W3:Y:S04]  /*1b9f0*/  LDL.LU.128 R124, [R1+0x1ed0] ;  /* 0x001ed000017c7983 */ /* 0x000ee80000300c00 */
[----:B------:R-:W3:Y:S04]  /*1ba00*/  LDL.LU.128 R120, [R1+0x1ec0] ;  /* 0x001ec00001787983 */ /* 0x000ee80000300c00 */
[----:B----4-:R-:W4:Y:S04]  /*1ba10*/  LDL.LU.128 R48, [R1+0x1da0] ;  /* 0x001da00001307983 */ /* 0x010f280000300c00 */
[----:B------:R-:W4:Y:S04]  /*1ba20*/  LDL.LU.128 R44, [R1+0x1d90] ;  /* 0x001d9000012c7983 */ /* 0x000f280000300c00 */
[----:B0-----:R-:W4:Y:S04]  /*1ba30*/  LDL.LU.128 R36, [R1+0x1d70] ;  /* 0x001d700001247983 */ /* 0x001f280000300c00 */
[----:B------:R-:W-:Y:S04]  /*1ba40*/  STL [R1+0x5ac], R111 ;  /* 0x0005ac6f01007387 */ /* 0x000fe80000100800 */
[----:B------:R-:W-:Y:S04]  /*1ba50*/  STL [R1+0x5a8], R110 ;  /* 0x0005a86e01007387 */ /* 0x000fe80000100800 */
[----:B------:R-:W-:Y:S04]  /*1ba60*/  STL [R1+0x5a4], R109 ;  /* 0x0005a46d01007387 */ /* 0x000fe80000100800 */
[----:B------:R-:W-:Y:S04]  /*1ba70*/  STL [R1+0x5a0], R108 ;  /* 0x0005a06c01007387 */ /* 0x000fe80000100800 */
[----:B------:R-:W4:Y:S04]  /*1ba80*/  LDL.128 R184, [R1+0x5a0] ;  /* 0x0005a00001b87983 */ /* 0x000f280000100c00 */
[----:B------:R-:W-:Y:S04]  /*1ba90*/  STL [R1+0x59c], R107 ;  /* 0x00059c6b01007387 */ /* 0x000fe80000100800 */
[----:B------:R-:W-:Y:S04]  /*1baa0*/  STL [R1+0x598], R106 ;  /* 0x0005986a01007387 */ /* 0x000fe80000100800 */
[----:B------:R-:W-:Y:S04]  /*1bab0*/  STL [R1+0x594], R105 ;  /* 0x0005946901007387 */ /* 0x000fe80000100800 */
[----:B------:R0:W-:Y:S04]  /*1bac0*/  STL [R1+0x590], R104 ;  /* 0x0005906801007387 */ /* 0x0001e80000100800 */
[----:B------:R1:W-:Y:S04]  /*1bad0*/  STL [R1+0x580], R100 ;  /* 0x0005806401007387 */ /* 0x0003e80000100800 */
[----:B0-----:R-:W4:Y:S04]  /*1bae0*/  LDL.LU.128 R104, [R1+0x460] ;  /* 0x0004600001687983 */ /* 0x001f280000300c00 */
[----:B-1----:R-:W4:Y:S01]  /*1baf0*/  LDL.LU R100, [R1+0x5a8] ;  /* 0x0005a80001647983 */ /* 0x002f220000300800 */
[----:B------:R-:W-:-:S02]  /*1bb00*/  IMAD.MOV.U32 R152, RZ, RZ, R18 ;  /* 0x000000ffff987224 */ /* 0x000fc400078e0012 */
        /* <DEDUP_REMOVED lines=11> */
[----:B------:R-:W-:Y:S08]  /*1bbc0*/  MUFU.EX2 R22, R22 ;  /* 0x0000001600167308 */ /* 0x000ff00000000800 */
[----:B------:R-:W-:Y:S08]  /*1bbd0*/  MUFU.EX2 R21, R21 ;  /* 0x0000001500157308 */ /* 0x000ff00000000800 */
[----:B------:R-:W1:Y:S08]  /*1bbe0*/  MUFU.EX2 R20, R20 ;  /* 0x0000001400147308 */ /* 0x000e700000000800 */
[----:B------:R-:W-:Y:S08]  /*1bbf0*/  MUFU.EX2 R19, R19 ;  /* 0x0000001300137308 */ /* 0x000ff00000000800 */
[----:B------:R-:W2:Y:S01]  /*1bc00*/  MUFU.EX2 R18, R18 ;  /* 0x0000001200127308 */ /* 0x000ea20000000800 */
[----:B------:R-:W-:-:S02]  /*1bc10*/  IMAD.MOV.U32 R158, RZ, RZ, R12 ;  /* 0x000000ffff9e7224 */ /* 0x000fc400078e000c */
[----:B------:R-:W-:Y:S02]  /*1bc20*/  IMAD.MOV.U32 R159, RZ, RZ, R7 ;  /* 0x000000ffff9f7224 */ /* 0x000fe400078e0007 */
[----:B------:R-:W-:Y:S02]  /*1bc30*/  IMAD.MOV.U32 R153, RZ, RZ, R17 ;  /* 0x000000ffff997224 */ /* 0x000fe400078e0011 */
[----:B------:R-:W-:Y:S01]  /*1bc40*/  IMAD.MOV.U32 R154, RZ, RZ, R16 ;  /* 0x000000ffff9a7224 */ /* 0x000fe200078e0010 */
[----:B------:R0:W-:Y:S01]  /*1bc50*/  STL.128 [R1+0x430], R156 ;  /* 0x0004309c01007387 */ /* 0x0001e20000100c00 */
[----:B------:R-:W-:Y:S02]  /*1bc60*/  IMAD.MOV.U32 R180, RZ, RZ, R145 ;  /* 0x000000ffffb47224 */ /* 0x000fe400078e0091 */
[----:B------:R-:W-:Y:S02]  /*1bc70*/  IMAD.MOV.U32 R181, RZ, RZ, R144 ;  /* 0x000000ffffb57224 */ /* 0x000fe400078e0090 */
[----:B------:R-:W-:-:S02]  /*1bc80*/  IMAD.MOV.U32 R182, RZ, RZ, R143 ;  /* 0x000000ffffb67224 */ /* 0x000fc400078e008f */
[----:B------:R-:W-:Y:S01]  /*1bc90*/  IMAD.MOV.U32 R183, RZ, RZ, R142 ;  /* 0x000000ffffb77224 */ /* 0x000fe200078e008e */
[----:B------:R1:W-:Y:S01]  /*1bca0*/  STL.128 [R1+0x420], R152 ;  /* 0x0004209801007387 */ /* 0x0003e20000100c00 */
[----:B------:R-:W-:Y:S02]  /*1bcb0*/  IMAD.MOV.U32 R171, RZ, RZ, R146 ;  /* 0x000000ffffab7224 */ /* 0x000fe400078e0092 */
[----:B------:R-:W-:Y:S01]  /*1bcc0*/  VIADD R10, R8, 0x200 ;  /* 0x00000200080a7836 */ /* 0x000fe20000000000 */
[----:B------:R-:W-:Y:S01]  /*1bcd0*/  STL [R1+0x5cc], R119 ;  /* 0x0005cc7701007387 */ /* 0x000fe20000100800 */
[----:B0-----:R-:W-:-:S03]  /*1bce0*/  IMAD.MOV.U32 R156, RZ, RZ, R150 ;  /* 0x000000ffff9c7224 */ /* 0x001fc600078e0096 */
[----:B------:R-:W-:Y:S01]  /*1bcf0*/  STL [R1+0x5c8], R118 ;  /* 0x0005c87601007387 */ /* 0x000fe20000100800 */
[----:B------:R-:W-:Y:S02]  /*1bd00*/  IMAD.MOV.U32 R157, RZ, RZ, R149 ;  /* 0x000000ffff9d7224 */ /* 0x000fe400078e0095 */
[----:B------:R-:W-:Y:S01]  /*1bd10*/  IMAD.MOV.U32 R158, RZ, RZ, R148 ;  /* 0x000000ffff9e7224 */ /* 0x000fe200078e0094 */
[----:B------:R-:W-:Y:S01]  /*1bd20*/  STL [R1+0x5c4], R117 ;  /* 0x0005c47501007387 */ /* 0x000fe20000100800 */
[----:B------:R-:W-:Y:S01]  /*1bd30*/  IMAD.MOV.U32 R159, RZ, RZ, R147 ;  /* 0x000000ffff9f7224 */ /* 0x000fe200078e0093 */
[----:B-1----:R-:W-:Y:S02]  /*1bd40*/  F2FP.F16.F32.PACK_AB R152, R160, R161 ;  /* 0x000000a1a098723e */ /* 0x002fe400000000ff */
[----:B------:R0:W-:Y:S01]  /*1bd50*/  STL [R1+0x5c0], R116 ;  /* 0x0005c07401007387 */ /* 0x0001e20000100800 */
[----:B------:R-:W-:Y:S02]  /*1bd60*/  F2FP.F16.F32.PACK_AB R153, R20, R21 ;  /* 0x000000151499723e */ /* 0x000fe400000000ff */
[----:B------:R-:W-:Y:S01]  /*1bd70*/  F2FP.F16.F32.PACK_AB R154, R22, R23 ;  /* 0x00000017169a723e */ /* 0x000fe200000000ff */
[----:B--2---:R-:W-:Y:S01]  /*1bd80*/  STL [R1+0x5bc], R115 ;  /* 0x0005bc7301007387 */ /* 0x004fe20000100800 */
[----:B------:R-:W-:-:S03]  /*1bd90*/  F2FP.F16.F32.PACK_AB R155, R18, R19 ;  /* 0x00000013129b723e */ /* 0x000fc600000000ff */
        /* <DEDUP_REMOVED lines=8> */
[----:B---3--:R1:W-:Y:S01]  /*1be20*/  STL.128 [R1+0x1b90], R188 ;  /* 0x001b90bc01007387 */ /* 0x0083e20000100c00 */
[----:B------:R-:W-:-:S03]  /*1be30*/  R2UR UR6, R10 ;  /* 0x000000000a0672ca */ /* 0x000fc600000e0000 */
[----:B------:R-:W-:Y:S01]  /*1be40*/  STL [R1+0x58c], R103 ;  /* 0x00058c6701007387 */ /* 0x000fe20000100800 */
[----:B------:R-:W-:-:S03]  /*1be50*/  IMAD.MOV.U32 R7, RZ, RZ, R151 ;  /* 0x000000ffff077224 */ /* 0x000fc600078e0097 */
[----:B------:R-:W-:Y:S04]  /*1be60*/  STL [R1+0x588], R102 ;  /* 0x0005886601007387 */ /* 0x000fe80000100800 */
[----:B------:R-:W-:Y:S04]  /*1be70*/  STL.128 [R1+0x1ca0], R180 ;  /* 0x001ca0b401007387 */ /* 0x000fe80000100c00 */
[----:B------:R2:W-:Y:S04]  /*1be80*/  STL.128 [R1+0x1c90], R176 ;  /* 0x001c90b001007387 */ /* 0x0005e80000100c00 */
[----:B0-----:R-:W3:Y:S04]  /*1be90*/  LDL.LU.128 R116, [R1+0x490] ;  /* 0x0004900001747983 */ /* 0x001ee80000300c00 */
[----:B-1----:R-:W3:Y:S01]  /*1bea0*/  LDL.128 R188, [R1+0x5b0] ;  /* 0x0005b00001bc7983 */ /* 0x002ee20000100c00 */
[----:B------:R-:W-:-:S03]  /*1beb0*/  IMAD.MOV.U32 R200, RZ, RZ, R141 ;  /* 0x000000ffffc87224 */ /* 0x000fc600078e008d */
[----:B------:R-:W-:Y:S01]  /*1bec0*/  STL [R1+0x57c], R99 ;  /* 0x00057c6301007387 */ /* 0x000fe20000100800 */
        /* <DEDUP_REMOVED lines=9> */
[----:B------:R-:W-:Y:S04]  /*1bf60*/  STL [R1+0x568], R94 ;  /* 0x0005685e01007387 */ /* 0x000fe80000100800 */
[----:B------:R-:W-:Y:S04]  /*1bf70*/  STL [R1+0x564], R93 ;  /* 0x0005645d01007387 */ /* 0x000fe80000100800 */
[----:B------:R-:W-:Y:S04]  /*1bf80*/  STL [R1+0x560], R92 ;  /* 0x0005605c01007387 */ /* 0x000fe80000100800 */
[----:B------:R-:W-:Y:S04]  /*1bf90*/  STL.128 [R1+0x1c80], R172 ;  /* 0x001c80ac01007387 */ /* 0x000fe80000100c00 */
[----:B------:R0:W-:Y:S04]  /*1bfa0*/  STL.128 [R1+0x1c70], R168 ;  /* 0x001c70a801007387 */ /* 0x0001e80000100c00 */
[----:B--2---:R-:W2:Y:S04]  /*1bfb0*/  LDL.LU.128 R176, [R1+0x580] ;  /* 0x0005800001b07983 */ /* 0x004ea80000300c00 */
[----:B------:R-:W2:Y:S01]  /*1bfc0*/  LDL.LU.128 R180, [R1+0x590] ;  /* 0x0005900001b47983 */ /* 0x000ea20000300c00 */
        /* <DEDUP_REMOVED lines=18> */
[----:B------:R-:W-:Y:S04]  /*1c0f0*/  STL [R1+0x534], R81 ;  /* 0x0005345101007387 */ /* 0x000fe80000100800 */
[----:B------:R-:W-:Y:S04]  /*1c100*/  STL [R1+0x530], R80 ;  /* 0x0005305001007387 */ /* 0x000fe80000100800 */
[----:B------:R-:W-:Y:S04]  /*1c110*/  STL.128 [R1+0x1c60], R164 ;  /* 0x001c60a401007387 */ /* 0x000fe80000100c00 */
[----:B------:R-:W-:Y:S01]  /*1c120*/  STL.128 [R1+0x1c50], R160 ;  /* 0x001c50a001007387 */ /* 0x000fe20000100c00 */
[----:B----4-:R-:W-:-:S03]  /*1c130*/  IMAD.MOV.U32 R101, RZ, RZ, R187 ;  /* 0x000000ffff657224 */ /* 0x010fc600078e00bb */
[----:B------:R1:W-:Y:S04]  /*1c140*/  STL.128 [R1+0x1c40], R156 ;  /* 0x001c409c01007387 */ /* 0x0003e80000100c00 */
[----:B0-----:R-:W4:Y:S04]  /*1c150*/  LDL.LU.128 R168, [R1+0x560] ;  /* 0x0005600001a87983 */ /* 0x001f280000300c00 */
[----:B------:R-:W4:Y:S04]  /*1c160*/  LDL.LU.128 R172, [R1+0x570] ;  /* 0x0005700001ac7983 */ /* 0x000f280000300c00 */
[----:B------:R-:W-:Y:S04]  /*1c170*/  STL [R1+0x52c], R79 ;  /* 0x00052c4f01007387 */ /* 0x000fe80000100800 */
[----:B------:R-:W-:Y:S04]  /*1c180*/  STL [R1+0x528], R78 ;  /* 0x0005284e01007387 */ /* 0x000fe80000100800 */
[----:B------:R-:W-:Y:S04]  /*1c190*/  STL [R1+0x524], R77 ;  /* 0x0005244d01007387 */ /* 0x000fe80000100800 */
[----:B------:R-:W-:Y:S01]  /*1c1a0*/  STL [R1+0x520], R76 ;  /* 0x0005204c01007387 */ /* 0x000fe20000100800 */
[----:B------:R-:W-:-:S03]  /*1c1b0*/  IMAD.MOV.U32 R10, RZ, RZ, R104 ;  /* 0x000000ffff0a7224 */ /* 0x000fc600078e0068 */
[----:B------:R-:W-:Y:S04]  /*1c1c0*/  STL [R1+0x51c], R75 ;  /* 0x00051c4b01007387 */ /* 0x000fe80000100800 */
[----:B------:R-:W-:Y:S04]  /*1c1d0*/  STL [R1+0x518], R74 ;  /* 0x0005184a01007387 */ /* 0x000fe80000100800 */
[----:B------:R-:W-:Y:S04]  /*1c1e0*/  STL [R1+0x514], R73 ;  /* 0x0005144901007387 */ /* 0x000fe80000100800 */
[----:B------:R-:W-:Y:S04]  /*1c1f0*/  STL [R1+0x510], R72 ;  /* 0x0005104801007387 */ /* 0x000fe80000100800 */
[----:B------:R0:W-:Y:S04]  /*1c200*/  STL.128 [R1+0x1c30], R152 ;  /* 0x001c309801007387 */ /* 0x0001e80000100c00 */
[----:B-1----:R-:W4:Y:S04]  /*1c210*/  LDL.LU.128 R156, [R1+0x530] ;  /* 0x00053000019c7983 */ /* 0x002f280000300c00 */
[----:B------:R-:W4:Y:S04]  /*1c220*/  LDL.LU.128 R160, [R1+0x540] ;  /* 0x0005400001a07983 */ /* 0x000f280000300c00 */
[----:B------:R-:W4:Y:S04]  /*1c230*/  LDL.LU.128 R164, [R1+0x550] ;  /* 0x0005500001a47983 */ /* 0x000f280000300c00 */
        /* <DEDUP_REMOVED lines=16> */
[----:B------:R-:W4:Y:S04]  /*1c340*/  LDL.LU.128 R148, [R1+0x510] ;  /* 0x0005100001947983 */ /* 0x000f280000300c00 */
[----:B0-----:R-:W4:Y:S04]  /*1c350*/  LDL.LU.128 R152, [R1+0x520] ;  /* 0x0005200001987983 */ /* 0x001f280000300c00 */
[----:B------:R0:W-:Y:S04]  /*1c360*/  STL.128 [R1+0x250], R104 ;  /* 0x0002506801007387 */ /* 0x0001e80000100c00 */
        /* <DEDUP_REMOVED lines=9> */
[----:B------:R-:W4:Y:S04]  /*1c400*/  LDL.LU.128 R136, [R1+0x4e0] ;  /* 0x0004e00001887983 */ /* 0x000f280000300c00 */
[----:B------:R-:W4:Y:S04]  /*1c410*/  LDL.LU.128 R140, [R1+0x4f0] ;  /* 0x0004f000018c7983 */ /* 0x000f280000300c00 */
[----:B------:R-:W4:Y:S04]  /*1c420*/  LDL.LU.128 R144, [R1+0x500] ;  /* 0x0005000001907983 */ /* 0x000f280000300c00 */
[----:B------:R1:W-:Y:S04]  /*1c430*/  STL.64 [R1+0x1af8], R100 ;  /* 0x001af86401007387 */ /* 0x0003e80000100a00 */
[----:B0-----:R-:W4:Y:S04]  /*1c440*/  LDL.LU R104, [R1+0x5b8] ;  /* 0x0005b80001687983 */ /* 0x001f280000300800 */
        /* <DEDUP_REMOVED lines=18> */
[----:B------:R-:W4:Y:S04]  /*1c570*/  LDL.LU R99, [R1+0x5a4] ;  /* 0x0005a40001637983 */ /* 0x000f280000300800 */
[----:B------:R-:W4:Y:S04]  /*1c580*/  LDL.LU R98, [R1+0x5a0] ;  /* 0x0005a00001627983 */ /* 0x000f280000300800 */
[----:B-1----:R-:W4:Y:S04]  /*1c590*/  LDL.LU.64 R100, [R1+0x1af8] ;  /* 0x001af80001647983 */ /* 0x002f280000300a00 */
[----:B------:R-:W4:Y:S04]  /*1c5a0*/  LDL.LU R103, [R1+0x5b4] ;  /* 0x0005b40001677983 */ /* 0x000f280000300800 */
[----:B------:R-:W4:Y:S04]  /*1c5b0*/  LDL.LU R102, [R1+0x5b0] ;  /* 0x0005b00001667983 */ /* 0x000f280000300800 */
[----:B------:R-:W-:Y:S04]  /*1c5c0*/  STL [R1+0x48c], R39 ;  /* 0x00048c2701007387 */ /* 0x000fe80000100800 */
[----:B------:R-:W-:Y:S04]  /*1c5d0*/  STL [R1+0x488], R38 ;  /* 0x0004882601007387 */ /* 0x000fe80000100800 */
[----:B------:R-:W-:Y:S04]  /*1c5e0*/  STL [R1+0x484], R37 ;  /* 0x0004842501007387 */ /* 0x000fe80000100800 */
[----:B------:R-:W-:Y:S04]  /*1c5f0*/  STL [R1+0x480], R36 ;  /* 0x0004802401007387 */ /* 0x000fe80000100800 */
[----:B0-----:R-:W4:Y:S04]  /*1c600*/  LDL.LU.128 R120, [R1+0x4a0] ;  /* 0x0004a00001787983 */ /* 0x001f280000300c00 */
[----:B------:R-:W4:Y:S04]  /*1c610*/  LDL.LU.128 R124, [R1+0x4b0] ;  /* 0x0004b000017c7983 */ /* 0x000f280000300c00 */
[----:B------:R-:W4:Y:S01]  /*1c620*/  LDL.LU.128 R112, [R1+0x480] ;  /* 0x0004800001707983 */ /* 0x000f220000300c00 */
[----:B------:R-:W-:-:S02]  /*1c630*/  IMAD.MOV.U32 R11, RZ, RZ, R9 ;  /* 0x000000ffff0b7224 */ /* 0x000fc400078e0009 */
[----:B------:R-:W-:Y:S01]  /*1c640*/  IMAD.MOV.U32 R12, RZ, RZ, R6 ;  /* 0x000000ffff0c7224 */ /* 0x000fe200078e0006 */
[----:B---3--:R0:W-:Y:S02]  /*1c650*/  STL.128 [R1+0x280], R116 ;  /* 0x0002807401007387 */ /* 0x0081e40000100c00 */
[----:B------:R-:W-:Y:S01]  /*1c660*/  R2UR UR7, R11 ;  /* 0x000000000b0772ca */ /* 0x000fe200000e0000 */
[----:B------:R-:W-:Y:S02]  /*1c670*/  IMAD.MOV.U32 R11, RZ, RZ, R105 ;  /* 0x000000ffff0b7224 */ /* 0x000fe400078e0069 */
[----:B------:R-:W-:Y:S02]  /*1c680*/  IMAD.MOV.U32 R224, RZ, RZ, R25 ;  /* 0x000000ffffe07224 */ /* 0x000fe400078e0019 */
[----:B------:R-:W-:Y:S02]  /*1c690*/  IMAD.MOV.U32 R223, RZ, RZ, R26 ;  /* 0x000000ffffdf7224 */ /* 0x000fe400078e001a */
[----:B------:R-:W-:Y:S01]  /*1c6a0*/  IMAD.MOV.U32 R222, RZ, RZ, R27 ;  /* 0x000000ffffde7224 */ /* 0x000fe200078e001b */
[----:B------:R-:W-:Y:S01]  /*1c6b0*/  STL.128 [R1+0x19a0], R20 ;  /* 0x0019a01401007387 */ /* 0x000fe20000100c00 */
[----:B------:R-:W-:-:S02]  /*1c6c0*/  IMAD.MOV.U32 R33, RZ, RZ, R119 ;  /* 0x000000ffff217224 */ /* 0x000fc400078e0077 */
[----:B------:R-:W-:Y:S01]  /*1c6d0*/  IMAD.MOV.U32 R32, RZ, RZ, R118 ;  /* 0x000000ffff207224 */ /* 0x000fe200078e0076 */
[----:B------:R-:W-:Y:S01]  /*1c6e0*/  STL.64 [R1+0x1990], R18 ;  /* 0x0019901201007387 */ /* 0x000fe20000100a00 */
[----:B------:R-:W-:Y:S02]  /*1c6f0*/  IMAD.MOV.U32 R31, RZ, RZ, R117 ;  /* 0x000000ffff1f7224 */ /* 0x000fe400078e0075 */
[----:B------:R-:W-:Y:S01]  /*1c700*/  IMAD.MOV.U32 R30, RZ, RZ, R116 ;  /* 0x000000ffff1e7224 */ /* 0x000fe200078e0074 */
[----:B------:R-:W-:Y:S01]  /*1c710*/  STL.128 [R1+0x1d20], R212 ;  /* 0x001d20d401007387 */ /* 0x000fe20000100c00 */
[----:B------:R-:W-:Y:S02]  /*1c720*/  IMAD.MOV.U32 R105, RZ, RZ, R191 ;  /* 0x000000ffff697224 */ /* 0x000fe400078e00bf */
[----:B--2---:R-:W-:Y:S01]  /*1c730*/  IMAD.MOV.U32 R93, RZ, RZ, R179 ;  /* 0x000000ffff5d7224 */ /* 0x004fe200078e00b3 */
[----:B0-----:R-:W2:Y:S01]  /*1c740*/  LDL.128 R116, [R1+0x5c0] ;  /* 0x0005c00001747983 */ /* 0x001ea20000100c00 */
[----:B------:R-:W-:-:S02]  /*1c750*/  IMAD.MOV.U32 R92, RZ, RZ, R178 ;  /* 0x000000ffff5c7224 */ /* 0x000fc400078e00b2 */
[----:B------:R-:W-:Y:S01]  /*1c760*/  IMAD.MOV.U32 R97, RZ, RZ, R183 ;  /* 0x000000ffff617224 */ /* 0x000fe200078e00b7 */
[----:B------:R-:W-:Y:S01]  /*1c770*/  STL.128 [R1+0x1d10], R208 ;  /* 0x001d10d001007387 */ /* 0x000fe20000100c00 */
[----:B------:R-:W-:Y:S02]  /*1c780*/  IMAD.MOV.U32 R96, RZ, RZ, R182 ;  /* 0x000000ffff607224 */ /* 0x000fe400078e00b6 */
[----:B------:R-:W-:Y:S01]  /*1c790*/  IMAD.MOV.U32 R95, RZ, RZ, R181 ;  /* 0x000000ffff5f7224 */ /* 0x000fe200078e00b5 */
[----:B------:R-:W-:Y:S01]  /*1c7a0*/  STL.128 [R1+0x1ce0], R196 ;  /* 0x001ce0c401007387 */ /* 0x000fe20000100c00 */
[----:B------:R-:W-:Y:S02]  /*1c7b0*/  IMAD.MOV.U32 R94, RZ, RZ, R180 ;  /* 0x000000ffff5e7224 */ /* 0x000fe400078e00b4 */
[----:B----4-:R-:W-:Y:S01]  /*1c7c0*/  IMAD.MOV.U32 R85, RZ, RZ, R171 ;  /* 0x000000ffff557224 */ /* 0x010fe200078e00ab */
[----:B------:R-:W-:Y:S01]  /*1c7d0*/  STL.128 [R1+0x1cd0], R192 ;  /* 0x001cd0c001007387 */ /* 0x000fe20000100c00 */
[----:B------:R-:W-:-:S02]  /*1c7e0*/  IMAD.MOV.U32 R84, RZ, RZ, R170 ;  /* 0x000000ffff547224 */ /* 0x000fc400078e00aa */
[----:B------:R-:W-:Y:S01]  /*1c7f0*/  IMAD.MOV.U32 R89, RZ, RZ, R175 ;  /* 0x000000ffff597224 */ /* 0x000fe200078e00af */
[----:B------:R-:W-:Y:S01]  /*1c800*/  STL.128 [R1+0x390], R184 ;  /* 0x000390b801007387 */ /* 0x000fe20000100c00 */
[----:B------:R-:W-:Y:S02]  /*1c810*/  IMAD.MOV.U32 R88, RZ, RZ, R174 ;  /* 0x000000ffff587224 */ /* 0x000fe400078e00ae */
[----:B------:R-:W-:Y:S01]  /*1c820*/  IMAD.MOV.U32 R87, RZ, RZ, R173 ;  /* 0x000000ffff577224 */ /* 0x000fe200078e00ad */
[----:B------:R-:W3:Y:S01]  /*1c830*/  LDL.LU R16, [R1+0x15e4] ;  /* 0x0015e40001107983 */ /* 0x000ee20000300800 */
[----:B------:R-:W-:Y:S02]  /*1c840*/  IMAD.MOV.U32 R86, RZ, RZ, R172 ;  /* 0x000000ffff567224 */ /* 0x000fe400078e00ac */
[----:B------:R-:W-:Y:S01]  /*1c850*/  IMAD.MOV.U32 R91, RZ, RZ, R177 ;  /* 0x000000ffff5b7224 */ /* 0x000fe200078e00b1 */
[----:B------:R-:W3:Y:S01]  /*1c860*/  LDL.LU R17, [R1+0x15e0] ;  /* 0x0015e00001117983 */ /* 0x000ee20000300800 */
        /* <DEDUP_REMOVED lines=16> */
[----:B------:R1:W-:Y:S01]  /*1c970*/  STL.128 [R1+0x1ac0], R92 ;  /* 0x001ac05c01007387 */ /* 0x0003e20000100c00 */
[----:B0-----:R-:W-:Y:S02]  /*1c980*/  IMAD.MOV.U32 R13, RZ, RZ, R107 ;  /* 0x000000ffff0d7224 */ /* 0x001fe400078e006b */
[----:B------:R-:W-:Y:S01]  /*1c990*/  IMAD.MOV.U32 R12, RZ, RZ, R106 ;  /* 0x000000ffff0c7224 */ /* 0x000fe200078e006a */
[----:B------:R-:W4:Y:S01]  /*1c9a0*/  LDL.LU R107, [R1+0x5c4] ;  /* 0x0005c400016b7983 */ /* 0x000f220000300800 */
[----:B------:R-:W-:-:S03]  /*1c9b0*/  IMAD.MOV.U32 R6, RZ, RZ, R24 ;  /* 0x000000ffff067224 */ /* 0x000fc600078e0018 */
[----:B------:R-:W4:Y:S04]  /*1c9c0*/  LDL.LU R106, [R1+0x5c0] ;  /* 0x0005c000016a7983 */ /* 0x000f280000300800 */
[----:B------:R0:W-:Y:S04]  /*1c9d0*/  STL.128 [R1+0x1ab0], R88 ;  /* 0x001ab05801007387 */ /* 0x0001e80000100c00 */
[----:B------:R0:W-:Y:S04]  /*1c9e0*/  STL.128 [R1+0x1aa0], R84 ;  /* 0x001aa05401007387 */ /* 0x0001e80000100c00 */
[----:B-1----:R-:W3:Y:S04]  /*1c9f0*/  LDL.LU.128 R92, [R1+0x1ac0] ;  /* 0x001ac000015c7983 */ /* 0x002ee80000300c00 */
[----:B------:R1:W-:Y:S04]  /*1ca00*/  STL.128 [R1+0x1a90], R80 ;  /* 0x001a905001007387 */ /* 0x0003e80000100c00 */
[----:B------:R1:W-:Y:S04]  /*1ca10*/  STL.128 [R1+0x1a80], R76 ;  /* 0x001a804c01007387 */ /* 0x0003e80000100c00 */
[----:B------:R1:W-:Y:S01]  /*1ca20*/  STL.128 [R1+0x1a70], R72 ;  /* 0x001a704801007387 */ /* 0x0003e20000100c00 */
[----:B------:R-:W-:-:S03]  /*1ca30*/  IMAD.MOV.U32 R65, RZ, RZ, R151 ;  /* 0x000000ffff417224 */ /* 0x000fc600078e0097 */
[----:B0-----:R-:W4:Y:S01]  /*1ca40*/  LDL.LU.128 R88, [R1+0x1ab0] ;  /* 0x001ab00001587983 */ /* 0x001f220000300c00 */
[----:B------:R-:W-:Y:S02]  /*1ca50*/  IMAD.MOV.U32 R64, RZ, RZ, R150 ;  /* 0x000000ffff407224 */ /* 0x000fe400078e0096 */
[----:B------:R-:W-:Y:S01]  /*1ca60*/  IMAD.MOV.U32 R69, RZ, RZ, R155 ;  /* 0x000000ffff457224 */ /* 0x000fe200078e009b */
[----:B------:R-:W4:Y:S01]  /*1ca70*/  LDL.LU.128 R84, [R1+0x1aa0] ;  /* 0x001aa00001547983 */ /* 0x000f220000300c00 */
[----:B------:R-:W-:Y:S02]  /*1ca80*/  IMAD.MOV.U32 R68, RZ, RZ, R154 ;  /* 0x000000ffff447224 */ /* 0x000fe400078e009a */
[----:B------:R-:W-:Y:S01]  /*1ca90*/  IMAD.MOV.U32 R67, RZ, RZ, R153 ;  /* 0x000000ffff437224 */ /* 0x000fe200078e0099 */
[----:B-1----:R-:W4:Y:S01]  /*1caa0*/  LDL.LU.128 R80, [R1+0x1a90] ;  /* 0x001a900001507983 */ /* 0x002f220000300c00 */
[----:B------:R-:W-:Y:S02]  /*1cab0*/  IMAD.MOV.U32 R66, RZ, RZ, R152 ;  /* 0x000000ffff427224 */ /* 0x000fe400078e0098 */
[----:B------:R-:W-:-:S02]  /*1cac0*/  IMAD.MOV.U32 R63, RZ, RZ, R149 ;  /* 0x000000ffff3f7224 */ /* 0x000fc400078e0095 */
[----:B------:R-:W-:Y:S01]  /*1cad0*/  IMAD.MOV.U32 R62, RZ, RZ, R148 ;  /* 0x000000ffff3e7224 */ /* 0x000fe200078e0094 */
[----:B------:R0:W-:Y:S04]  /*1cae0*/  STL.128 [R1+0x1a60], R68 ;  /* 0x001a604401007387 */ /* 0x0001e80000100c00 */
[----:B------:R1:W-:Y:S04]  /*1caf0*/  STL.128 [R1+0x1a50], R64 ;  /* 0x001a504001007387 */ /* 0x0003e80000100c00 */
[----:B------:R-:W4:Y:S04]  /*1cb00*/  LDL.LU.128 R76, [R1+0x1a80] ;  /* 0x001a8000014c7983 */ /* 0x000f280000300c00 */
[----:B------:R-:W4:Y:S04]  /*1cb10*/  LDL.LU.128 R72, [R1+0x1a70] ;  /* 0x001a700001487983 */ /* 0x000f280000300c00 */
[----:B0-----:R-:W4:Y:S04]  /*1cb20*/  LDL.LU.128 R68, [R1+0x1a60] ;  /* 0x001a600001447983 */ /* 0x001f280000300c00 */
[----:B-1----:R-:W4:Y:S04]  /*1cb30*/  LDL.LU.128 R64, [R1+0x1a50] ;  /* 0x001a500001407983 */ /* 0x002f280000300c00 */
[----:B------:R0:W-:Y:S01]  /*1cb40*/  STL.128 [R1+0x260], R108 ;  /* 0x0002606c01007387 */ /* 0x0001e20000100c00 */
[----:B------:R-:W-:-:S02]  /*1cb50*/  IMAD.MOV.U32 R14, RZ, RZ, R108 ;  /* 0x000000ffff0e7224 */ /* 0x000fc400078e006c */
[----:B------:R-:W-:Y:S02]  /*1cb60*/  IMAD.MOV.U32 R53, RZ, RZ, R139 ;  /* 0x000000ffff357224 */ /* 0x000fe400078e008b */
[----:B------:R-:W-:Y:S02]  /*1cb70*/  IMAD.MOV.U32 R52, RZ, RZ, R138 ;  /* 0x000000ffff347224 */ /* 0x000fe400078e008a */
[----:B------:R-:W-:Y:S02]  /*1cb80*/  IMAD.MOV.U32 R57, RZ, RZ, R143 ;  /* 0x000000ffff397224 */ /* 0x000fe400078e008f */
[----:B------:R-:W-:Y:S02]  /*1cb90*/  IMAD.MOV.U32 R56, RZ, RZ, R142 ;  /* 0x000000ffff387224 */ /* 0x000fe400078e008e */
[----:B------:R-:W-:Y:S02]  /*1cba0*/  IMAD.MOV.U32 R55, RZ, RZ, R141 ;  /* 0x000000ffff377224 */ /* 0x000fe400078e008d */
[----:B------:R-:W-:-:S02]  /*1cbb0*/  IMAD.MOV.U32 R54, RZ, RZ, R140 ;  /* 0x000000ffff367224 */ /* 0x000fc400078e008c */
[----:B------:R-:W-:Y:S01]  /*1cbc0*/  IMAD.MOV.U32 R61, RZ, RZ, R147 ;  /* 0x000000ffff3d7224 */ /* 0x000fe200078e0093 */
[----:B0-----:R-:W4:Y:S01]  /*1cbd0*/  LDL.LU R108, [R1+0x5c8] ;  /* 0x0005c800016c7983 */ /* 0x001f220000300800 */
[----:B------:R-:W-:Y:S02]  /*1cbe0*/  IMAD.MOV.U32 R60, RZ, RZ, R146 ;  /* 0x000000ffff3c7224 */ /* 0x000fe400078e0092 */
[----:B------:R-:W-:Y:S01]  /*1cbf0*/  IMAD.MOV.U32 R59, RZ, RZ, R145 ;  /* 0x000000ffff3b7224 */ /* 0x000fe200078e0091 */
[----:B------:R0:W-:Y:S01]  /*1cc00*/  STL.64 [R1+0x1af0], R104 ;  /* 0x001af06801007387 */ /* 0x0001e20000100a00 */
[----:B------:R-:W-:Y:S02]  /*1cc10*/  IMAD.MOV.U32 R58, RZ, RZ, R144 ;  /* 0x000000ffff3a7224 */ /* 0x000fe400078e0090 */
[----:B------:R-:W-:Y:S02]  /*1cc20*/  IMAD.MOV.U32 R51, RZ, RZ, R137 ;  /* 0x000000ffff337224 */ /* 0x000fe400078e0089 */
[----:B------:R-:W-:-:S02]  /*1cc30*/  IMAD.MOV.U32 R50, RZ, RZ, R136 ;  /* 0x000000ffff327224 */ /* 0x000fc400078e0088 */
[----:B------:R-:W-:Y:S01]  /*1cc40*/  IMAD.MOV.U32 R25, RZ, RZ, R111 ;  /* 0x000000ffff197224 */ /* 0x000fe200078e006f */
[----:B------:R-:W-:Y:S01]  /*1cc50*/  STL.128 [R1+0x1970], R8 ;  /* 0x0019700801007387 */ /* 0x000fe20000100c00 */
[----:B------:R-:W-:-:S03]  /*1cc60*/  IMAD.MOV.U32 R24, RZ, RZ, R110 ;  /* 0x000000ffff187224 */ /* 0x000fc600078e006e */
[----:B0-----:R-:W4:Y:S01]  /*1cc70*/  LDL.LU.64 R104, [R1+0x1af0] ;  /* 0x001af00001687983 */ /* 0x001f220000300a00 */
[----:B------:R-:W-:-:S03]  /*1cc80*/  IMAD.MOV.U32 R15, RZ, RZ, R109 ;  /* 0x000000ffff0f7224 */ /* 0x000fc600078e006d */
[----:B------:R0:W-:Y:S04]  /*1cc90*/  STL.128 [R1+0x1a40], R60 ;  /* 0x001a403c01007387 */ /* 0x0001e80000100c00 */
[----:B------:R1:W-:Y:S04]  /*1cca0*/  STL.128 [R1+0x1a30], R56 ;  /* 0x001a303801007387 */ /* 0x0003e80000100c00 */
[----:B------:R1:W-:Y:S04]  /*1ccb0*/  STL.128 [R1+0x1a20], R52 ;  /* 0x001a203401007387 */ /* 0x0003e80000100c00 */
[----:B------:R1:W-:Y:S04]  /*1ccc0*/  STL.128 [R1+0x1980], R12 ;  /* 0x0019800c01007387 */ /* 0x0003e80000100c00 */
[----:B0-----:R-:W4:Y:S04]  /*1ccd0*/  LDL.LU.128 R60, [R1+0x1a40] ;  /* 0x001a4000013c7983 */ /* 0x001f280000300c00 */
[----:B-1----:R-:W4:Y:S04]  /*1cce0*/  LDL.LU.128 R56, [R1+0x1a30] ;  /* 0x001a300001387983 */ /* 0x002f280000300c00 */
[----:B------:R-:W4:Y:S04]  /*1ccf0*/  LDL.LU.128 R52, [R1+0x1a20] ;  /* 0x001a200001347983 */ /* 0x000f280000300c00 */
[----:B------:R0:W-:Y:S04]  /*1cd00*/  STL.128 [R1+0x1960], R4 ;  /* 0x0019600401007387 */ /* 0x0001e80000100c00 */
[----:B------:R-:W4:Y:S04]  /*1cd10*/  LDL.LU.128 R12, [R1+0x1980] ;  /* 0x00198000010c7983 */ /* 0x000f280000300c00 */
[----:B------:R-:W4:Y:S01]  /*1cd20*/  LDL.LU.128 R8, [R1+0x1970] ;  /* 0x0019700001087983 */ /* 0x000f220000300c00 */
[----:B------:R-:W-:-:S03]  /*1cd30*/  IMAD.MOV.U32 R45, RZ, RZ, R131 ;  /* 0x000000ffff2d7224 */ /* 0x000fc600078e0083 */
[----:B0-----:R-:W4:Y:S01]  /*1cd40*/  LDL.LU.128 R4, [R1+0x1960] ;  /* 0x0019600001047983 */ /* 0x001f220000300c00 */
[----:B------:R-:W-:Y:S02]  /*1cd50*/  IMAD.MOV.U32 R44, RZ, RZ, R130 ;  /* 0x000000ffff2c7224 */ /* 0x000fe400078e0082 */
[----:B------:R-:W-:Y:S02]  /*1cd60*/  IMAD.MOV.U32 R49, RZ, RZ, R135 ;  /* 0x000000ffff317224 */ /* 0x000fe400078e0087 */
[----:B------:R-:W-:Y:S02]  /*1cd70*/  IMAD.MOV.U32 R48, RZ, RZ, R134 ;  /* 0x000000ffff307224 */ /* 0x000fe400078e0086 */
[----:B------:R-:W-:Y:S02]  /*1cd80*/  IMAD.MOV.U32 R47, RZ, RZ, R133 ;  /* 0x000000ffff2f7224 */ /* 0x000fe400078e0085 */
[----:B------:R-:W-:Y:S02]  /*1cd90*/  IMAD.MOV.U32 R46, RZ, RZ, R132 ;  /* 0x000000ffff2e7224 */ /* 0x000fe400078e0084 */
[----:B------:R-:W-:Y:S01]  /*1cda0*/  IMAD.MOV.U32 R43, RZ, RZ, R129 ;  /* 0x000000ffff2b7224 */ /* 0x000fe200078e0081 */
[----:B------:R-:W-:Y:S01]  /*1cdb0*/  STL.128 [R1+0x1ad0], R96 ;  /* 0x001ad06001007387 */ /* 0x000fe20000100c00 */
[----:B------:R-:W-:-:S03]  /*1cdc0*/  IMAD.MOV.U32 R42, RZ, RZ, R128 ;  /* 0x000000ffff2a7224 */ /* 0x000fc600078e0080 */
[----:B------:R-:W-:Y:S04]  /*1cdd0*/  STL.128 [R1+0x1a10], R48 ;  /* 0x001a103001007387 */ /* 0x000fe80000100c00 */
[----:B------:R0:W-:Y:S01]  /*1cde0*/  STL.128 [R1+0x1ae0], R100 ;  /* 0x001ae06401007387 */ /* 0x0001e20000100c00 */
[----:B------:R-:W-:-:S03]  /*1cdf0*/  IMAD.MOV.U32 R37, RZ, RZ, R123 ;  /* 0x000000ffff257224 */ /* 0x000fc600078e007b */
[----:B0-----:R-:W4:Y:S01]  /*1ce00*/  LDL.LU.128 R100, [R1+0x1ae0] ;  /* 0x001ae00001647983 */ /* 0x001f220000300c00 */
[----:B------:R-:W-:Y:S02]  /*1ce10*/  IMAD.MOV.U32 R36, RZ, RZ, R122 ;  /* 0x000000ffff247224 */ /* 0x000fe400078e007a */
[----:B------:R-:W-:Y:S01]  /*1ce20*/  IMAD.MOV.U32 R35, RZ, RZ, R121 ;  /* 0x000000ffff237224 */ /* 0x000fe200078e0079 */
[----:B------:R-:W4:Y:S01]  /*1ce30*/  LDL.LU.128 R96, [R1+0x1ad0] ;  /* 0x001ad00001607983 */ /* 0x000f220000300c00 */
        /* <DEDUP_REMOVED lines=13> */
[----:B------:R-:W4:Y:S04]  /*1cf10*/  LDL.LU.128 R48, [R1+0x1a10] ;  /* 0x001a100001307983 */ /* 0x000f280000300c00 */
[----:B0-----:R-:W4:Y:S04]  /*1cf20*/  LDL.LU.128 R44, [R1+0x1a00] ;  /* 0x001a0000012c7983 */ /* 0x001f280000300c00 */
[----:B------:R0:W-:Y:S04]  /*1cf30*/  STL.128 [R1+0x19c0], R28 ;  /* 0x0019c01c01007387 */ /* 0x0001e80000100c00 */
[----:B------:R0:W-:Y:S04]  /*1cf40*/  STL.128 [R1+0x19b0], R24 ;  /* 0x0019b01801007387 */ /* 0x0001e80000100c00 */
[----:B-1----:R-:W4:Y:S04]  /*1cf50*/  LDL.LU.128 R40, [R1+0x19f0] ;  /* 0x0019f00001287983 */ /* 0x002f280000300c00 */
[----:B--2---:R-:W2:Y:S04]  /*1cf60*/  LDL.LU.128 R36, [R1+0x19e0] ;  /* 0x0019e00001247983 */ /* 0x004ea80000300c00 */
[----:B------:R-:W2:Y:S04]  /*1cf70*/  LDL.LU.128 R32, [R1+0x19d0] ;  /* 0x0019d00001207983 */ /* 0x000ea80000300c00 */
[----:B0-----:R-:W2:Y:S04]  /*1cf80*/  LDL.LU.128 R28, [R1+0x19c0] ;  /* 0x0019c000011c7983 */ /* 0x001ea80000300c00 */
[----:B------:R-:W2:Y:S01]  /*1cf90*/  LDL.LU.128 R24, [R1+0x19b0] ;  /* 0x0019b00001187983 */ /* 0x000ea20000300c00 */
[----:B------:R-:W-:-:S03]  /*1cfa0*/  IMAD.MOV.U32 R109, RZ, RZ, R119 ;  /* 0x000000ffff6d7224 */ /* 0x000fc600078e0077 */
[----:B------:R0:W-:Y:S04]  /*1cfb0*/  STL.128 [R1+0x290], R120 ;  /* 0x0002907801007387 */ /* 0x0001e80000100c00 */
[----:B------:R1:W-:Y:S04]  /*1cfc0*/  STL.128 [R1+0x270], R112 ;  /* 0x0002707001007387 */ /* 0x0003e80000100c00 */
[----:B------:R-:W-:Y:S04]  /*1cfd0*/  STL [R1+0x1d50], R224 ;  /* 0x001d50e001007387 */ /* 0x000fe80000100800 */
[----:B------:R-:W-:Y:S04]  /*1cfe0*/  STL.128 [R1+0x1d40], R220 ;  /* 0x001d40dc01007387 */ /* 0x000fe80000100c00 */
[----:B0-----:R-:W2:Y:S04]  /*1cff0*/  LDL.128 R120, [R1+0x5d0] ;  /* 0x0005d00001787983 */ /* 0x001ea80000100c00 */
[----:B-1----:R-:W2:Y:S04]  /*1d000*/  LDL.LU R112, [R1+0x5d8] ;  /* 0x0005d80001707983 */ /* 0x002ea80000300800 */
[----:B------:R-:W2:Y:S04]  /*1d010*/  LDL.LU R111, [R1+0x5d4] ;  /* 0x0005d400016f7983 */ /* 0x000ea80000300800 */
[----:B------:R-:W2:Y:S04]  /*1d020*/  LDL.LU R110, [R1+0x5d0] ;  /* 0x0005d000016e7983 */ /* 0x000ea80000300800 */
[----:B------:R-:W-:Y:S04]  /*1d030*/  STL.128 [R1+0x1d30], R216 ;  /* 0x001d30d801007387 */ /* 0x000fe80000100c00 */
[----:B---3--:R0:W-:Y:S04]  /*1d040*/  STL.128 [R1+0x1910], R92 ;  /* 0x0019105c01007387 */ /* 0x0081e80000100c00 */
[----:B------:R-:W-:Y:S04]  /*1d050*/  STL.128 [R1+0x1d00], R204 ;  /* 0x001d00cc01007387 */ /* 0x000fe80000100c00 */
[----:B------:R-:W-:Y:S04]  /*1d060*/  STL.128 [R1+0x1cf0], R200 ;  /* 0x001cf0c801007387 */ /* 0x000fe80000100c00 */
[----:B------:R-:W-:Y:S04]  /*1d070*/  STL.128 [R1+0x320], R156 ;  /* 0x0003209c01007387 */ /* 0x000fe80000100c00 */
[----:B----4-:R1:W-:Y:S04]  /*1d080*/  STL.128 [R1+0x1900], R88 ;  /* 0x0019005801007387 */ /* 0x0103e80000100c00 */
[----:B------:R3:W-:Y:S04]  /*1d090*/  STL.128 [R1+0x18f0], R84 ;  /* 0x0018f05401007387 */ /* 0x0007e80000100c00 */
[----:B0-----:R-:W4:Y:S04]  /*1d0a0*/  LDL.LU.128 R92, [R1+0x1910] ;  /* 0x00191000015c7983 */ /* 0x001f280000300c00 */
[----:B------:R0:W-:Y:S04]  /*1d0b0*/  STL.128 [R1+0x18e0], R80 ;  /* 0x0018e05001007387 */ /* 0x0001e80000100c00 */
[----:B-1----:R-:W4:Y:S04]  /*1d0c0*/  LDL.LU.128 R88, [R1+0x1900] ;  /* 0x0019000001587983 */ /* 0x002f280000300c00 */
[----:B------:R1:W-:Y:S04]  /*1d0d0*/  STL.128 [R1+0x18d0], R76 ;  /* 0x0018d04c01007387 */ /* 0x0003e80000100c00 */
[----:B------:R1:W-:Y:S04]  /*1d0e0*/  STL.128 [R1+0x18c0], R72 ;  /* 0x0018c04801007387 */ /* 0x0003e80000100c00 */
[----:B---3--:R-:W3:Y:S04]  /*1d0f0*/  LDL.LU.128 R84, [R1+0x18f0] ;  /* 0x0018f00001547983 */ /* 0x008ee80000300c00 */
[----:B------:R1:W-:Y:S04]  /*1d100*/  STL.128 [R1+0x18b0], R68 ;  /* 0x0018b04401007387 */ /* 0x0003e80000100c00 */
[----:B------:R1:W-:Y:S04]  /*1d110*/  STL.128 [R1+0x18a0], R64 ;  /* 0x0018a04001007387 */ /* 0x0003e80000100c00 */
[----:B0-----:R-:W3:Y:S04]  /*1d120*/  LDL.LU.128 R80, [R1+0x18e0] ;  /* 0x0018e00001507983 */ /* 0x001ee80000300c00 */
[----:B-1----:R-:W3:Y:S04]  /*1d130*/  LDL.LU.128 R76, [R1+0x18d0] ;  /* 0x0018d000014c7983 */ /* 0x002ee80000300c00 */
[----:B------:R-:W3:Y:S04]  /*1d140*/  LDL.LU.128 R72, [R1+0x18c0] ;  /* 0x0018c00001487983 */ /* 0x000ee80000300c00 */
[----:B------:R-:W3:Y:S04]  /*1d150*/  LDL.LU.128 R68, [R1+0x18b0] ;  /* 0x0018b00001447983 */ /* 0x000ee80000300c00 */
[----:B------:R-:W3:Y:S04]  /*1d160*/  LDL.LU.128 R64, [R1+0x18a0] ;  /* 0x0018a00001407983 */ /* 0x000ee80000300c00 */
[----:B------:R0:W-:Y:S04]  /*1d170*/  STL.64 [R1+0x1950], R108 ;  /* 0x0019506c01007387 */ /* 0x0001e80000100a00 */
[----:B------:R-:W-:Y:S04]  /*1d180*/  STL.128 [R1+0x350], R168 ;  /* 0x000350a801007387 */ /* 0x000fe80000100c00 */
[----:B------:R-:W-:Y:S04]  /*1d190*/  STL.128 [R1+0x380], R180 ;  /* 0x000380b401007387 */ /* 0x000fe80000100c00 */
[----:B0-----:R-:W3:Y:S04]  /*1d1a0*/  LDL.LU.64 R108, [R1+0x1950] ;  /* 0x00195000016c7983 */ /* 0x001ee80000300a00 */
[----:B------:R0:W-:Y:S04]  /*1d1b0*/  STL.128 [R1+0x1940], R104 ;  /* 0x0019406801007387 */ /* 0x0001e80000100c00 */
[----:B------:R-:W3:Y:S04]  /*1d1c0*/  LDL.LU R224, [R1+0x1d50] ;  /* 0x001d500001e07983 */ /* 0x000ee80000300800 */
[----:B------:R-:W3:Y:S04]  /*1d1d0*/  LDL.LU.128 R220, [R1+0x1d40] ;  /* 0x001d400001dc7983 */ /* 0x000ee80000300c00 */
[----:B------:R-:W3:Y:S04]  /*1d1e0*/  LDL.LU.128 R216, [R1+0x1d30] ;  /* 0x001d300001d87983 */ /* 0x000ee80000300c00 */
[----:B0-----:R-:W3:Y:S04]  /*1d1f0*/  LDL.LU.128 R104, [R1+0x1940] ;  /* 0x0019400001687983 */ /* 0x001ee80000300c00 */
[----:B------:R0:W-:Y:S04]  /*1d200*/  STL.128 [R1+0x1890], R60 ;  /* 0x0018903c01007387 */ /* 0x0001e80000100c00 */
[----:B------:R1:W-:Y:S04]  /*1d210*/  STL.128 [R1+0x1880], R56 ;  /* 0x0018803801007387 */ /* 0x0003e80000100c00 */
[----:B------:R1:W-:Y:S04]  /*1d220*/  STL.128 [R1+0x1870], R52 ;  /* 0x0018703401007387 */ /* 0x0003e80000100c00 */
[----:B------:R-:W3:Y:S04]  /*1d230*/  LDL.LU.128 R204, [R1+0x1d00] ;  /* 0x001d000001cc7983 */ /* 0x000ee80000300c00 */
[----:B0-----:R-:W3:Y:S04]  /*1d240*/  LDL.LU.128 R60, [R1+0x1890] ;  /* 0x00189000013c7983 */ /* 0x001ee80000300c00 */
[----:B-1----:R-:W3:Y:S04]  /*1d250*/  LDL.LU.128 R56, [R1+0x1880] ;  /* 0x0018800001387983 */ /* 0x002ee80000300c00 */
[----:B------:R-:W3:Y:S04]  /*1d260*/  LDL.LU.128 R52, [R1+0x1870] ;  /* 0x0018700001347983 */ /* 0x000ee80000300c00 */
[----:B------:R0:W-:Y:S04]  /*1d270*/  STL.128 [R1+0x17d0], R12 ;  /* 0x0017d00c01007387 */ /* 0x0001e80000100c00 */
[----:B------:R1:W-:Y:S04]  /*1d280*/  STL.128 [R1+0x17c0], R8 ;  /* 0x0017c00801007387 */ /* 0x0003e80000100c00 */
[----:B------:R1:W-:Y:S04]  /*1d290*/  STL.128 [R1+0x17b0], R4 ;  /* 0x0017b00401007387 */ /* 0x0003e80000100c00 */
[----:B------:R-:W3:Y:S04]  /*1d2a0*/  LDL.LU.128 R200, [R1+0x1cf0] ;  /* 0x001cf00001c87983 */ /* 0x000ee80000300c00 */
[----:B------:R-:W3:Y:S04]  /*1d2b0*/  LDL.LU.128 R180, [R1+0x1ca0] ;  /* 0x001ca00001b47983 */ /* 0x000ee80000300c00 */
[----:B------:R-:W3:Y:S04]  /*1d2c0*/  LDL.LU.128 R168, [R1+0x1c70] ;  /* 0x001c700001a87983 */ /* 0x000ee80000300c00 */
[----:B------:R-:W3:Y:S04]  /*1d2d0*/  LDL.LU.128 R156, [R1+0x1c40] ;  /* 0x001c4000019c7983 */ /* 0x000ee80000300c00 */
[----:B0-----:R-:W3:Y:S04]  /*1d2e0*/  LDL.LU.128 R12, [R1+0x17d0] ;  /* 0x0017d000010c7983 */ /* 0x001ee80000300c00 */
[----:B-1----:R-:W3:Y:S04]  /*1d2f0*/  LDL.LU.128 R8, [R1+0x17c0] ;  /* 0x0017c00001087983 */ /* 0x002ee80000300c00 */
[----:B------:R-:W3:Y:S04]  /*1d300*/  LDL.LU.128 R4, [R1+0x17b0] ;  /* 0x0017b00001047983 */ /* 0x000ee80000300c00 */
[----:B------:R0:W-:Y:S04]  /*1d310*/  STL.128 [R1+0x310], R152 ;  /* 0x0003109801007387 */ /* 0x0001e80000100c00 */
[----:B------:R-:W3:Y:S04]  /*1d320*/  LDL.LU.128 R20, [R1+0x19a0] ;  /* 0x0019a00001147983 */ /* 0x000ee80000300c00 */
[----:B------:R-:W3:Y:S04]  /*1d330*/  LDL.LU.64 R18, [R1+0x1990] ;  /* 0x0019900001127983 */ /* 0x000ee80000300a00 */
[----:B------:R1:W-:Y:S04]  /*1d340*/  STL.128 [R1+0x1930], R100 ;  /* 0x0019306401007387 */ /* 0x0003e80000100c00 */
[----:B------:R1:W-:Y:S04]  /*1d350*/  STL.128 [R1+0x1920], R96 ;  /* 0x0019206001007387 */ /* 0x0003e80000100c00 */
[----:B0-----:R-:W3:Y:S04]  /*1d360*/  LDL.LU.128 R152, [R1+0x1c30] ;  /* 0x001c300001987983 */ /* 0x001ee80000300c00 */
[----:B------:R0:W-:Y:S04]  /*1d370*/  STL.128 [R1+0x2a0], R124 ;  /* 0x0002a07c01007387 */ /* 0x0001e80000100c00 */
[----:B-1----:R-:W3:Y:S04]  /*1d380*/  LDL.LU.128 R100, [R1+0x1930] ;  /* 0x0019300001647983 */ /* 0x002ee80000300c00 */
[----:B------:R-:W3:Y:S04]  /*1d390*/  LDL.LU.128 R96, [R1+0x1920] ;  /* 0x0019200001607983 */ /* 0x000ee80000300c00 */
[----:B------:R1:W-:Y:S04]  /*1d3a0*/  STL.128 [R1+0x3b0], R116 ;  /* 0x0003b07401007387 */ /* 0x0003e80000100c00 */
[----:B0-----:R-:W3:Y:S04]  /*1d3b0*/  LDL.128 R124, [R1+0x5e0] ;  /* 0x0005e000017c7983 */ /* 0x001ee80000100c00 */
[----:B------:R-:W3:Y:S04]  /*1d3c0*/  LDL.LU R115, [R1+0x5e4] ;  /* 0x0005e40001737983 */ /* 0x000ee80000300800 */
[----:B------:R0:W-:Y:S04]  /*1d3d0*/  STL.128 [R1+0x1860], R48 ;  /* 0x0018603001007387 */ /* 0x0001e80000100c00 */
[----:B------:R0:W-:Y:S04]  /*1d3e0*/  STL.128 [R1+0x1850], R44 ;  /* 0x0018502c01007387 */ /* 0x0001e80000100c00 */
[----:B-1----:R-:W3:Y:S04]  /*1d3f0*/  LDL.LU R116, [R1+0x5e8] ;  /* 0x0005e80001747983 */ /* 0x002ee80000300800 */
[----:B------:R-:W3:Y:S04]  /*1d400*/  LDL.LU R114, [R1+0x5e0] ;  /* 0x0005e00001727983 */ /* 0x000ee80000300800 */
[----:B------:R1:W-:Y:S04]  /*1d410*/  STL.128 [R1+0x1840], R40 ;  /* 0x0018402801007387 */ /* 0x0003e80000100c00 */
[----:B--2---:R2:W-:Y:S04]  /*1d420*/  STL.128 [R1+0x1830], R36 ;  /* 0x0018302401007387 */ /* 0x0045e80000100c00 */
[----:B------:R2:W-:Y:S04]  /*1d430*/  STL.128 [R1+0x1820], R32 ;  /* 0x0018202001007387 */ /* 0x0005e80000100c00 */
[----:B0-----:R-:W3:Y:S04]  /*1d440*/  LDL.LU.128 R48, [R1+0x1860] ;  /* 0x0018600001307983 */ /* 0x001ee80000300c00 */
[----:B------:R-:W3:Y:S04]  /*1d450*/  LDL.LU.128 R44, [R1+0x1850] ;  /* 0x00185000012c7983 */ /* 0x000ee80000300c00 */
[----:B------:R0:W-:Y:S04]  /*1d460*/  STL.128 [R1+0x1810], R28 ;  /* 0x0018101c01007387 */ /* 0x0001e80000100c00 */
[----:B------:R0:W-:Y:S04]  /*1d470*/  STL.128 [R1+0x1800], R24 ;  /* 0x0018001801007387 */ /* 0x0001e80000100c00 */
[----:B-1----:R-:W3:Y:S04]  /*1d480*/  LDL.LU.128 R40, [R1+0x1840] ;  /* 0x0018400001287983 */ /* 0x002ee80000300c00 */
[----:B--2---:R-:W2:Y:S04]  /*1d490*/  LDL.LU.128 R36, [R1+0x1830] ;  /* 0x0018300001247983 */ /* 0x004ea80000300c00 */
[----:B------:R-:W2:Y:S04]  /*1d4a0*/  LDL.LU.128 R32, [R1+0x1820] ;  /* 0x0018200001207983 */ /* 0x000ea80000300c00 */
[----:B0-----:R-:W2:Y:S04]  /*1d4b0*/  LDL.LU.128 R28, [R1+0x1810] ;  /* 0x00181000011c7983 */ /* 0x001ea80000300c00 */
[----:B------:R-:W2:Y:S01]  /*1d4c0*/  LDL.LU.128 R24, [R1+0x1800] ;  /* 0x0018000001187983 */ /* 0x000ea20000300c00 */
[----:B------:R-:W-:-:S03]  /*1d4d0*/  IMAD.MOV.U32 R113, RZ, RZ, R123 ;  /* 0x000000ffff717224 */ /* 0x000fc600078e007b */
[----:B------:R-:W-:Y:S04]  /*1d4e0*/  STL.128 [R1+0x330], R160 ;  /* 0x000330a001007387 */ /* 0x000fe80000100c00 */
[----:B------:R0:W-:Y:S04]  /*1d4f0*/  STL.64 [R1+0x17a0], R112 ;  /* 0x0017a07001007387 */ /* 0x0001e80000100a00 */
[----:B------:R-:W-:Y:S04]  /*1d500*/  STL.128 [R1+0x340], R164 ;  /* 0x000340a401007387 */ /* 0x000fe80000100c00 */
[----:B------:R-:W-:Y:S04]  /*1d510*/  STL.128 [R1+0x360], R172 ;  /* 0x000360ac01007387 */ /* 0x000fe80000100c00 */
[----:B0-----:R-:W2:Y:S04]  /*1d520*/  LDL.LU.64 R112, [R1+0x17a0] ;  /* 0x0017a00001707983 */ /* 0x001ea80000300a00 */
[----:B------:R-:W-:Y:S04]  /*1d530*/  STL.128 [R1+0x370], R176 ;  /* 0x000370b001007387 */ /* 0x000fe80000100c00 */
[----:B------:R-:W2:Y:S04]  /*1d540*/  LDL.LU.128 R212, [R1+0x1d20] ;  /* 0x001d200001d47983 */ /* 0x000ea80000300c00 */
[----:B------:R-:W2:Y:S04]  /*1d550*/  LDL.LU.128 R208, [R1+0x1d10] ;  /* 0x001d100001d07983 */ /* 0x000ea80000300c00 */
[----:B----4-:R0:W-:Y:S04]  /*1d560*/  STL.128 [R1+0x1750], R92 ;  /* 0x0017505c01007387 */ /* 0x0101e80000100c00 */
[----:B------:R-:W4:Y:S04]  /*1d570*/  LDL.LU.128 R196, [R1+0x1ce0] ;  /* 0x001ce00001c47983 */ /* 0x000f280000300c00 */
[----:B------:R1:W-:Y:S04]  /*1d580*/  STL.128 [R1+0x1740], R88 ;  /* 0x0017405801007387 */ /* 0x0003e80000100c00 */
[----:B------:R-:W4:Y:S04]  /*1d590*/  LDL.LU.128 R192, [R1+0x1cd0] ;  /* 0x001cd00001c07983 */ /* 0x000f280000300c00 */
[----:B0-----:R-:W4:Y:S04]  /*1d5a0*/  LDL.LU.128 R92, [R1+0x1750] ;  /* 0x00175000015c7983 */ /* 0x001f280000300c00 */
[----:B---3--:R0:W-:Y:S04]  /*1d5b0*/  STL.128 [R1+0x1730], R84 ;  /* 0x0017305401007387 */ /* 0x0081e80000100c00 */
[----:B-1----:R-:W3:Y:S04]  /*1d5c0*/  LDL.LU.128 R88, [R1+0x1740] ;  /* 0x0017400001587983 */ /* 0x002ee80000300c00 */
[----:B------:R-:W3:Y:S04]  /*1d5d0*/  LDL.LU.128 R184, [R1+0x1cb0] ;  /* 0x001cb00001b87983 */ /* 0x000ee80000300c00 */
[----:B------:R1:W-:Y:S04]  /*1d5e0*/  STL.128 [R1+0x1720], R80 ;  /* 0x0017205001007387 */ /* 0x0003e80000100c00 */
[----:B------:R1:W-:Y:S04]  /*1d5f0*/  STL.128 [R1+0x1710], R76 ;  /* 0x0017104c01007387 */ /* 0x0003e80000100c00 */
[----:B------:R1:W-:Y:S04]  /*1d600*/  STL.128 [R1+0x1700], R72 ;  /* 0x0017004801007387 */ /* 0x0003e80000100c00 */
[----:B0-----:R-:W3:Y:S04]  /*1d610*/  LDL.LU.128 R84, [R1+0x1730] ;  /* 0x0017300001547983 */ /* 0x001ee80000300c00 */
[----:B------:R0:W-:Y:S04]  /*1d620*/  STL.128 [R1+0x16f0], R68 ;  /* 0x0016f04401007387 */ /* 0x0001e80000100c00 */
[----:B------:R0:W-:Y:S04]  /*1d630*/  STL.128 [R1+0x16e0], R64 ;  /* 0x0016e04001007387 */ /* 0x0001e80000100c00 */
[----:B-1----:R-:W3:Y:S04]  /*1d640*/  LDL.LU.128 R80, [R1+0x1720] ;  /* 0x0017200001507983 */ /* 0x002ee80000300c00 */
[----:B------:R-:W3:Y:S04]  /*1d650*/  LDL.LU.128 R76, [R1+0x1710] ;  /* 0x00171000014c7983 */ /* 0x000ee80000300c00 */
[----:B------:R1:W-:Y:S04]  /*1d660*/  STL.128 [R1+0x1790], R108 ;  /* 0x0017906c01007387 */ /* 0x0003e80000100c00 */
[----:B------:R-:W3:Y:S04]  /*1d670*/  LDL.LU.128 R72, [R1+0x1700] ;  /* 0x0017000001487983 */ /* 0x000ee80000300c00 */
[----:B0-----:R-:W3:Y:S04]  /*1d680*/  LDL.LU.128 R68, [R1+0x16f0] ;  /* 0x0016f00001447983 */ /* 0x001ee80000300c00 */
[----:B------:R-:W3:Y:S04]  /*1d690*/  LDL.LU.128 R64, [R1+0x16e0] ;  /* 0x0016e00001407983 */ /* 0x000ee80000300c00 */
[----:B-1----:R-:W4:Y:S04]  /*1d6a0*/  LDL.LU.128 R108, [R1+0x1790] ;  /* 0x00179000016c7983 */ /* 0x002f280000300c00 */
[----:B------:R0:W-:Y:S04]  /*1d6b0*/  STL.128 [R1+0x1780], R104 ;  /* 0x0017806801007387 */ /* 0x0001e80000100c00 */
[----:B------:R-:W-:Y:S04]  /*1d6c0*/  STL [R1+0x1c20], R224 ;  /* 0x001c20e001007387 */ /* 0x000fe80000100800 */
[----:B------:R-:W-:Y:S04]  /*1d6d0*/  STL.128 [R1+0x1c10], R220 ;  /* 0x001c10dc01007387 */ /* 0x000fe80000100c00 */
[----:B------:R-:W-:Y:S04]  /*1d6e0*/  STL.128 [R1+0x1c00], R216 ;  /* 0x001c00d801007387 */ /* 0x000fe80000100c00 */
[----:B0-----:R-:W3:Y:S04]  /*1d6f0*/  LDL.LU.128 R104, [R1+0x1780] ;  /* 0x0017800001687983 */ /* 0x001ee80000300c00 */
[----:B------:R0:W-:Y:S04]  /*1d700*/  STL.128 [R1+0x16d0], R60 ;  /* 0x0016d03c01007387 */ /* 0x0001e80000100c00 */
[----:B------:R1:W-:Y:S04]  /*1d710*/  STL.128 [R1+0x16c0], R56 ;  /* 0x0016c03801007387 */ /* 0x0003e80000100c00 */
[----:B------:R1:W-:Y:S04]  /*1d720*/  STL.128 [R1+0x16b0], R52 ;  /* 0x0016b03401007387 */ /* 0x0003e80000100c00 */
[----:B------:R1:W-:Y:S04]  /*1d730*/  STL.128 [R1+0x1bd0], R204 ;  /* 0x001bd0cc01007387 */ /* 0x0003e80000100c00 */
[----:B0-----:R-:W3:Y:S04]  /*1d740*/  LDL.LU.128 R60, [R1+0x16d0] ;  /* 0x0016d000013c7983 */ /* 0x001ee80000300c00 */
[----:B-1----:R-:W3:Y:S04]  /*1d750*/  LDL.LU.128 R56, [R1+0x16c0] ;  /* 0x0016c00001387983 */ /* 0x002ee80000300c00 */
[----:B------:R-:W3:Y:S04]  /*1d760*/  LDL.LU.128 R52, [R1+0x16b0] ;  /* 0x0016b00001347983 */ /* 0x000ee80000300c00 */
[----:B------:R0:W-:Y:S04]  /*1d770*/  STL.128 [R1+0x1bc0], R200 ;  /* 0x001bc0c801007387 */ /* 0x0001e80000100c00 */
[----:B------:R1:W-:Y:S04]  /*1d780*/  STL.128 [R1+0x1b70], R180 ;  /* 0x001b70b401007387 */ /* 0x0003e80000100c00 */
[----:B------:R1:W-:Y:S04]  /*1d790*/  STL.128 [R1+0x1b40], R168 ;  /* 0x001b40a801007387 */ /* 0x0003e80000100c00 */
[----:B------:R1:W-:Y:S04]  /*1d7a0*/  STL.128 [R1+0x1b10], R156 ;  /* 0x001b109c01007387 */ /* 0x0003e80000100c00 */
[----:B------:R-:W-:Y:S04]  /*1d7b0*/  STL.128 [R1+0x1610], R12 ;  /* 0x0016100c01007387 */ /* 0x000fe80000100c00 */
[----:B------:R-:W-:Y:S04]  /*1d7c0*/  STL.128 [R1+0x1600], R8 ;  /* 0x0016000801007387 */ /* 0x000fe80000100c00 */
[----:B------:R-:W-:Y:S04]  /*1d7d0*/  STL.128 [R1+0x15f0], R4 ;  /* 0x0015f00401007387 */ /* 0x000fe80000100c00 */
[----:B------:R-:W3:Y:S04]  /*1d7e0*/  LDL.LU R224, [R1+0x1c20] ;  /* 0x001c200001e07983 */ /* 0x000ee80000300800 */
[----:B------:R-:W3:Y:S04]  /*1d7f0*/  LDL.LU.128 R220, [R1+0x1c10] ;  /* 0x001c100001dc7983 */ /* 0x000ee80000300c00 */
[----:B------:R-:W3:Y:S04]  /*1d800*/  LDL.LU.128 R216, [R1+0x1c00] ;  /* 0x001c000001d87983 */ /* 0x000ee80000300c00 */
[----:B------:R-:W3:Y:S04]  /*1d810*/  LDL.LU.128 R204, [R1+0x1bd0] ;  /* 0x001bd00001cc7983 */ /* 0x000ee80000300c00 */
[----:B0-----:R-:W3:Y:S04]  /*1d820*/  LDL.LU.128 R200, [R1+0x1bc0] ;  /* 0x001bc00001c87983 */ /* 0x001ee80000300c00 */
[----:B-1----:R-:W3:Y:S04]  /*1d830*/  LDL.LU.128 R180, [R1+0x1b70] ;  /* 0x001b700001b47983 */ /* 0x002ee80000300c00 */
[----:B------:R0:W-:Y:S04]  /*1d840*/  STL.128 [R1+0x1770], R100 ;  /* 0x0017706401007387 */ /* 0x0001e80000100c00 */
[----:B------:R1:W-:Y:S04]  /*1d850*/  STL.128 [R1+0x1760], R96 ;  /* 0x0017606001007387 */ /* 0x0003e80000100c00 */
[----:B------:R-:W3:Y:S04]  /*1d860*/  LDL.LU.128 R168, [R1+0x1b40] ;  /* 0x001b400001a87983 */ /* 0x000ee80000300c00 */
[----:B------:R-:W3:Y:S04]  /*1d870*/  LDL.LU.128 R156, [R1+0x1b10] ;  /* 0x001b1000019c7983 */ /* 0x000ee80000300c00 */
[----:B0-----:R-:W3:Y:S04]  /*1d880*/  LDL.LU.128 R100, [R1+0x1770] ;  /* 0x0017700001647983 */ /* 0x001ee80000300c00 */
[----:B-1----:R-:W3:Y:S04]  /*1d890*/  LDL.LU.128 R96, [R1+0x1760] ;  /* 0x0017600001607983 */ /* 0x002ee80000300c00 */
[----:B------:R-:W3:Y:S04]  /*1d8a0*/  LDL.LU.128 R12, [R1+0x1610] ;  /* 0x00161000010c7983 */ /* 0x000ee80000300c00 */
[----:B------:R-:W3:Y:S04]  /*1d8b0*/  LDL.LU.128 R8, [R1+0x1600] ;  /* 0x0016000001087983 */ /* 0x000ee80000300c00 */
[----:B------:R-:W3:Y:S04]  /*1d8c0*/  LDL.LU.128 R4, [R1+0x15f0] ;  /* 0x0015f00001047983 */ /* 0x000ee80000300c00 */
[----:B------:R0:W-:Y:S04]  /*1d8d0*/  STL.128 [R1+0x1b00], R152 ;  /* 0x001b009801007387 */ /* 0x0001e80000100c00 */
[----:B------:R-:W-:Y:S04]  /*1d8e0*/  STL.128 [R1+0x17f0], R20 ;  /* 0x0017f01401007387 */ /* 0x000fe80000100c00 */
[----:B------:R-:W-:Y:S04]  /*1d8f0*/  STL.64 [R1+0x17e0], R18 ;  /* 0x0017e01201007387 */ /* 0x000fe80000100a00 */
[----:B------:R1:W-:Y:S04]  /*1d900*/  STL.128 [R1+0x16a0], R48 ;  /* 0x0016a03001007387 */ /* 0x0003e80000100c00 */
[----:B------:R1:W-:Y:S04]  /*1d910*/  STL.128 [R1+0x1690], R44 ;  /* 0x0016902c01007387 */ /* 0x0003e80000100c00 */
[----:B0-----:R-:W3:Y:S04]  /*1d920*/  LDL.LU.128 R152, [R1+0x1b00] ;  /* 0x001b000001987983 */ /* 0x001ee80000300c00 */
[----:B------:R-:W3:Y:S04]  /*1d930*/  LDL.LU.128 R176, [R1+0x1c90] ;  /* 0x001c900001b07983 */ /* 0x000ee80000300c00 */
[----:B------:R0:W-:Y:S04]  /*1d940*/  STL.128 [R1+0x1680], R40 ;  /* 0x0016802801007387 */ /* 0x0001e80000100c00 */
[----:B--2---:R2:W-:Y:S04]  /*1d950*/  STL.128 [R1+0x1670], R36 ;  /* 0x0016702401007387 */ /* 0x0045e80000100c00 */
[----:B------:R2:W-:Y:S04]  /*1d960*/  STL.128 [R1+0x1660], R32 ;  /* 0x0016602001007387 */ /* 0x0005e80000100c00 */
[----:B-1----:R-:W3:Y:S04]  /*1d970*/  LDL.LU.128 R48, [R1+0x16a0] ;  /* 0x0016a00001307983 */ /* 0x002ee80000300c00 */
[----:B------:R-:W3:Y:S04]  /*1d980*/  LDL.LU.128 R44, [R1+0x1690] ;  /* 0x00169000012c7983 */ /* 0x000ee80000300c00 */
[----:B------:R1:W-:Y:S04]  /*1d990*/  STL.128 [R1+0x1650], R28 ;  /* 0x0016501c01007387 */ /* 0x0003e80000100c00 */
[----:B------:R1:W-:Y:S04]  /*1d9a0*/  STL.128 [R1+0x1640], R24 ;  /* 0x0016401801007387 */ /* 0x0003e80000100c00 */
[----:B0-----:R-:W3:Y:S04]  /*1d9b0*/  LDL.LU.128 R40, [R1+0x1680] ;  /* 0x0016800001287983 */ /* 0x001ee80000300c00 */
[----:B--2---:R-:W2:Y:S04]  /*1d9c0*/  LDL.LU.128 R36, [R1+0x1670] ;  /* 0x0016700001247983 */ /* 0x004ea80000300c00 */
[----:B------:R-:W2:Y:S04]  /*1d9d0*/  LDL.LU.128 R32, [R1+0x1660] ;  /* 0x0016600001207983 */ /* 0x000ea80000300c00 */
[----:B-1----:R-:W2:Y:S04]  /*1d9e0*/  LDL.LU.128 R28, [R1+0x1650] ;  /* 0x00165000011c7983 */ /* 0x002ea80000300c00 */
[----:B------:R-:W2:Y:S04]  /*1d9f0*/  LDL.LU.128 R24, [R1+0x1640] ;  /* 0x0016400001187983 */ /* 0x000ea80000300c00 */
[----:B------:R-:W2:Y:S04]  /*1da00*/  LDL.LU.128 R172, [R1+0x1c80] ;  /* 0x001c800001ac7983 */ /* 0x000ea80000300c00 */
[----:B------:R-:W2:Y:S04]  /*1da10*/  LDL.LU.128 R164, [R1+0x1c60] ;  /* 0x001c600001a47983 */ /* 0x000ea80000300c00 */
[----:B------:R-:W2:Y:S04]  /*1da20*/  LDL.LU.128 R160, [R1+0x1c50] ;  /* 0x001c500001a07983 */ /* 0x000ea80000300c00 */
[----:B------:R-:W2:Y:S04]  /*1da30*/  LDL.LU.128 R20, [R1+0x17f0] ;  /* 0x0017f00001147983 */ /* 0x000ea80000300c00 */
[----:B------:R-:W2:Y:S01]  /*1da40*/  LDL.LU.64 R18, [R1+0x17e0] ;  /* 0x0017e00001127983 */ /* 0x000ea20000300a00 */
[----:B------:R-:W-:-:S03]  /*1da50*/  IMAD.MOV.U32 R117, RZ, RZ, R127 ;  /* 0x000000ffff757224 */ /* 0x000fc600078e007f */
[----:B------:R0:W-:Y:S04]  /*1da60*/  STL.128 [R1+0x3d0], R124 ;  /* 0x0003d07c01007387 */ /* 0x0001e80000100c00 */
[----:B------:R1:W-:Y:S01]  /*1da70*/  STL.128 [R1+0x3c0], R120 ;  /* 0x0003c07801007387 */ /* 0x0003e20000100c00 */
[----:B0-----:R-:W-:Y:S02]  /*1da80*/  IMAD.MOV.U32 R127, RZ, RZ, R117 ;  /* 0x000000ffff7f7224 */ /* 0x001fe400078e0075 */
[----:B------:R-:W-:Y:S02]  /*1da90*/  IMAD.MOV.U32 R126, RZ, RZ, R116 ;  /* 0x000000ffff7e7224 */ /* 0x000fe400078e0074 */
[----:B------:R-:W-:Y:S02]  /*1daa0*/  IMAD.MOV.U32 R125, RZ, RZ, R115 ;  /* 0x000000ffff7d7224 */ /* 0x000fe400078e0073 */
[----:B------:R-:W-:-:S02]  /*1dab0*/  IMAD.MOV.U32 R124, RZ, RZ, R114 ;  /* 0x000000ffff7c7224 */ /* 0x000fc400078e0072 */
[----:B-1----:R-:W-:Y:S02]  /*1dac0*/  IMAD.MOV.U32 R123, RZ, RZ, R113 ;  /* 0x000000ffff7b7224 */ /* 0x002fe400078e0071 */
[----:B------:R-:W-:Y:S01]  /*1dad0*/  IMAD.MOV.U32 R122, RZ, RZ, R112 ;  /* 0x000000ffff7a7224 */ /* 0x000fe200078e0070 */
[----:B------:R0:W-:Y:S04]  /*1dae0*/  STL.128 [R1+0x2b0], R128 ;  /* 0x0002b08001007387 */ /* 0x0001e80000100c00 */
[----:B------:R1:W-:Y:S04]  /*1daf0*/  STL.128 [R1+0x2c0], R132 ;  /* 0x0002c08401007387 */ /* 0x0003e80000100c00 */
[----:B------:R1:W-:Y:S04]  /*1db00*/  STL.128 [R1+0x2d0], R136 ;  /* 0x0002d08801007387 */ /* 0x0003e80000100c00 */
[----:B------:R1:W-:Y:S04]  /*1db10*/  STL.128 [R1+0x2e0], R140 ;  /* 0x0002e08c01007387 */ /* 0x0003e80000100c00 */
[----:B------:R2:W-:Y:S04]  /*1db20*/  STL.128 [R1+0x2f0], R144 ;  /* 0x0002f09001007387 */ /* 0x0005e80000100c00 */
[----:B------:R2:W-:Y:S01]  /*1db30*/  STL.128 [R1+0x300], R148 ;  /* 0x0003009401007387 */ /* 0x0005e20000100c00 */
[----:B----4-:R-:W-:-:S02]  /*1db40*/  IMAD.MOV.U32 R121, RZ, RZ, R111 ;  /* 0x000000ffff797224 */ /* 0x010fc400078e006f */
[----:B------:R-:W-:Y:S02]  /*1db50*/  IMAD.MOV.U32 R120, RZ, RZ, R110 ;  /* 0x000000ffff787224 */ /* 0x000fe400078e006e */
[----:B------:R-:W-:Y:S02]  /*1db60*/  IMAD.MOV.U32 R119, RZ, RZ, R109 ;  /* 0x000000ffff777224 */ /* 0x000fe400078e006d */
[----:B------:R-:W-:Y:S02]  /*1db70*/  IMAD.MOV.U32 R118, RZ, RZ, R108 ;  /* 0x000000ffff767224 */ /* 0x000fe400078e006c */
[----:B---3--:R-:W-:Y:S02]  /*1db80*/  IMAD.MOV.U32 R117, RZ, RZ, R107 ;  /* 0x000000ffff757224 */ /* 0x008fe400078e006b */
        /* <DEDUP_REMOVED lines=17> */
[----:B-1----:R-:W-:Y:S02]  /*1dca0*/  IMAD.MOV.U32 R132, RZ, RZ, R217 ;  /* 0x000000ffff847224 */ /* 0x002fe400078e00d9 */
        /* <DEDUP_REMOVED lines=64> */
[----:B--2---:R-:W-:Y:S02]  /*1e0b0*/  IMAD.MOV.U32 R49, RZ, RZ, R39 ;  /* 0x000000ffff317224 */ /* 0x004fe400078e0027 */
        /* <DEDUP_REMOVED lines=33> */
[----:B------:R-:W-:-:S06]  /*1e2d0*/  IMAD.MOV.U32 R27, RZ, RZ, R222 ;  /* 0x000000ffff1b7224 */ /* 0x000fcc00078e00de */
[----:B------:R-:W-:-:S06]  /*1e2e0*/  WARPGROUP.ARRIVE ;  /* 0x00000000000079c5 */ /* 0x000fcc0000000000 */
[----:B------:R-:W-:Y:S01]  /*1e2f0*/  HGMMA.64x256x16.F32 R24, R152, gdesc[UR4].tnspB, R24, gsb0 ;  /* 0x43e0000498187df0 */ /* 0x000fe20008000818 */
        /* <DEDUP_REMOVED lines=11> */
[----:B------:R4:W-:Y:S04]  /*1e3b0*/  STL.64 [R1+0x1620], R18 ;  /* 0x0016201201007387 */ /* 0x0009e80000100a00 */
[----:B0-----:R-:W4:Y:S04]  /*1e3c0*/  LDL.LU.128 R212, [R1+0x1bf0] ;  /* 0x001bf00001d47983 */ /* 0x001f280000300c00 */
[----:B-1----:R-:W4:Y:S04]  /*1e3d0*/  LDL.LU.128 R208, [R1+0x1be0] ;  /* 0x001be00001d07983 */ /* 0x002f280000300c00 */
[----:B--2---:R-:W2:Y:S04]  /*1e3e0*/  LDL.LU.128 R196, [R1+0x1bb0] ;  /* 0x001bb00001c47983 */ /* 0x004ea80000300c00 */
[----:B---3--:R-:W3:Y:S04]  /*1e3f0*/  LDL.LU.128 R192, [R1+0x1ba0] ;  /* 0x001ba00001c07983 */ /* 0x008ee80000300c00 */
[----:B----4-:R-:W4:Y:S04]  /*1e400*/  LDL.LU.128 R188, [R1+0x1b90] ;  /* 0x001b900001bc7983 */ /* 0x010f280000300c00 */
[----:B------:R-:W2:Y:S04]  /*1e410*/  LDL.LU.128 R184, [R1+0x1b80] ;  /* 0x001b800001b87983 */ /* 0x000ea80000300c00 */
[----:B------:R-:W3:Y:S04]  /*1e420*/  LDL.LU.128 R176, [R1+0x1b60] ;  /* 0x001b600001b07983 */ /* 0x000ee80000300c00 */
[----:B------:R-:W4:Y:S04]  /*1e430*/  LDL.LU.128 R172, [R1+0x1b50] ;  /* 0x001b500001ac7983 */ /* 0x000f280000300c00 */
[----:B------:R-:W3:Y:S04]  /*1e440*/  LDL.LU.128 R164, [R1+0x1b30] ;  /* 0x001b300001a47983 */ /* 0x000ee80000300c00 */
[----:B------:R-:W4:Y:S04]  /*1e450*/  LDL.LU.128 R160, [R1+0x1b20] ;  /* 0x001b200001a07983 */ /* 0x000f280000300c00 */
[----:B------:R-:W4:Y:S04]  /*1e460*/  LDL.LU.128 R20, [R1+0x1630] ;  /* 0x0016300001147983 */ /* 0x000f280000300c00 */
[----:B------:R-:W4:Y:S01]  /*1e470*/  LDL.LU.64 R18, [R1+0x1620] ;  /* 0x0016200001127983 */ /* 0x000f220000300a00 */
[----:B------:R-:W-:-:S03]  /*1e480*/  WARPGROUP.DEPBAR.LE gsb0, 0x0 ;  /* 0x00008000000079c5 */ /* 0x000fc60000010000 */
[----:B------:R0:W-:Y:S04]  /*1e490*/  STL.128 [R1+0x15d0], R148 ;  /* 0x0015d09401007387 */ /* 0x0001e80000100c00 */
[----:B------:R-:W-:Y:S04]  /*1e4a0*/  STL.128 [R1+0x15c0], R144 ;  /* 0x0015c09001007387 */ /* 0x000fe80000100c00 */
[----:B------:R-:W-:Y:S04]  /*1e4b0*/  STL.128 [R1+0x15b0], R140 ;  /* 0x0015b08c01007387 */ /* 0x000fe80000100c00 */
[----:B------:R-:W-:Y:S01]  /*1e4c0*/  STL.128 [R1+0x15a0], R136 ;  /* 0x0015a08801007387 */ /* 0x000fe20000100c00 */
[----:B0-----:R-:W-:-:S02]  /*1e4d0*/  IMAD.MOV.U32 R148, RZ, RZ, R181 ;  /* 0x000000ffff947224 */ /* 0x001fc400078e00b5 */
[----:B------:R-:W-:Y:S02]  /*1e4e0*/  IMAD.MOV.U32 R149, RZ, RZ, R180 ;  /* 0x000000ffff957224 */ /* 0x000fe400078e00b4 */
[----:B------:R-:W-:Y:S02]  /*1e4f0*/  IMAD.MOV.U32 R150, RZ, RZ, R171 ;  /* 0x000000ffff967224 */ /* 0x000fe400078e00ab */
[----:B------:R-:W-:Y:S01]  /*1e500*/  IMAD.MOV.U32 R151, RZ, RZ, R159 ;  /* 0x000000ffff977224 */ /* 0x000fe200078e009f */
[----:B------:R-:W-:Y:S04]  /*1e510*/  STL.128 [R1+0x1590], R132 ;  /* 0x0015908401007387 */ /* 0x000fe80000100c00 */
[----:B------:R-:W-:Y:S04]  /*1e520*/  STL.128 [R1+0x1580], R128 ;  /* 0x0015808001007387 */ /* 0x000fe80000100c00 */
[----:B------:R0:W-:Y:S04]  /*1e530*/  STL.128 [R1+0x1570], R124 ;  /* 0x0015707c01007387 */ /* 0x0001e80000100c00 */
[----:B------:R-:W-:Y:S04]  /*1e540*/  STL.128 [R1+0x1560], R120 ;  /* 0x0015607801007387 */ /* 0x000fe80000100c00 */
[----:B------:R1:W-:Y:S04]  /*1e550*/  STL.128 [R1+0x420], R148 ;  /* 0x0004209401007387 */ /* 0x0003e80000100c00 */
[----:B------:R1:W-:Y:S04]  /*1e560*/  STL.128 [R1+0x13f0], R28 ;  /* 0x0013f01c01007387 */ /* 0x0003e80000100c00 */
[----:B------:R1:W-:Y:S01]  /*1e570*/  STL.128 [R1+0x1520], R104 ;  /* 0x0015206801007387 */ /* 0x0003e20000100c00 */
[----:B------:R-:W-:-:S02]  /*1e580*/  IMAD.MOV.U32 R152, RZ, RZ, R158 ;  /* 0x000000ffff987224 */ /* 0x000fc400078e009e */
[----:B------:R-:W-:Y:S01]  /*1e590*/  IMAD.MOV.U32 R153, RZ, RZ, R157 ;  /* 0x000000ffff997224 */ /* 0x000fe200078e009d */
[----:B0-----:R-:W4:Y:S04]  /*1e5a0*/  LDL.LU.128 R124, [R1+0x1570] ;  /* 0x00157000017c7983 */ /* 0x001f280000300c00 */
[----:B-1----:R-:W4:Y:S01]  /*1e5b0*/  LDL.LU.128 R148, [R1+0x15d0] ;  /* 0x0015d00001947983 */ /* 0x002f220000300c00 */
[----:B------:R-:W-:-:S03]  /*1e5c0*/  IMAD.MOV.U32 R29, RZ, RZ, R224 ;  /* 0x000000ffff1d7224 */ /* 0x000fc600078e00e0 */
[----:B------:R-:W4:Y:S01]  /*1e5d0*/  LDL.LU.128 R128, [R1+0x1580] ;  /* 0x0015800001807983 */ /* 0x000f220000300c00 */
[----:B------:R-:W-:Y:S02]  /*1e5e0*/  IMAD.MOV.U32 R30, RZ, RZ, R223 ;  /* 0x000000ffff1e7224 */ /* 0x000fe400078e00df */
[----:B------:R-:W-:Y:S01]  /*1e5f0*/  IMAD.MOV.U32 R31, RZ, RZ, R222 ;  /* 0x000000ffff1f7224 */ /* 0x000fe200078e00de */
[----:B------:R-:W4:Y:S01]  /*1e600*/  LDL.LU.128 R104, [R1+0x1520] ;  /* 0x0015200001687983 */ /* 0x000f220000300c00 */
[----:B------:R-:W-:Y:S02]  /*1e610*/  IMAD.MOV.U32 R157, RZ, RZ, R29 ;  /* 0x000000ffff9d7224 */ /* 0x000fe400078e001d */
[----:B------:R-:W-:Y:S01]  /*1e620*/  IMAD.MOV.U32 R158, RZ, RZ, R30 ;  /* 0x000000ffff9e7224 */ /* 0x000fe200078e001e */
[----:B------:R0:W-:Y:S01]  /*1e630*/  STL.128 [R1+0x1510], R100 ;  /* 0x0015106401007387 */ /* 0x0001e20000100c00 */
[----:B------:R-:W-:-:S03]  /*1e640*/  IMAD.MOV.U32 R159, RZ, RZ, R31 ;  /* 0x000000ffff9f7224 */ /* 0x000fc600078e001f */
[----:B------:R-:W4:Y:S01]  /*1e650*/  LDL.LU.128 R28, [R1+0x13f0] ;  /* 0x0013f000011c7983 */ /* 0x000f220000300c00 */
[----:B------:R-:W-:Y:S02]  /*1e660*/  IMAD.MOV.U32 R146, RZ, RZ, R183 ;  /* 0x000000ffff927224 */ /* 0x000fe400078e00b7 */
[----:B------:R-:W-:Y:S01]  /*1e670*/  IMAD.MOV.U32 R147, RZ, RZ, R182 ;  /* 0x000000ffff937224 */ /* 0x000fe200078e00b6 */
[----:B------:R-:W4:Y:S01]  /*1e680*/  LDL.LU.128 R120, [R1+0x1560] ;  /* 0x0015600001787983 */ /* 0x000f220000300c00 */
[----:B------:R-:W-:Y:S02]  /*1e690*/  IMAD.MOV.U32 R132, RZ, RZ, R221 ;  /* 0x000000ffff847224 */ /* 0x000fe400078e00dd */
[----:B------:R-:W-:Y:S02]  /*1e6a0*/  IMAD.MOV.U32 R133, RZ, RZ, R220 ;  /* 0x000000ffff857224 */ /* 0x000fe400078e00dc */
[----:B------:R-:W-:Y:S01]  /*1e6b0*/  FFMA.FTZ R15, R215, R0, -R4 ;  /* 0x00000000d70f7223 */ /* 0x000fe20000010804 */
[----:B------:R-:W-:-:S02]  /*1e6c0*/  IMAD.MOV.U32 R134, RZ, RZ, R219 ;  /* 0x000000ffff867224 */ /* 0x000fc400078e00db */
[----:B------:R-:W-:Y:S01]  /*1e6d0*/  FFMA.FTZ R14, R214, R0, -R4 ;  /* 0x00000000d60e7223 */ /* 0x000fe20000010804 */
[----:B------:R-:W-:Y:S01]  /*1e6e0*/  IMAD.MOV.U32 R135, RZ, RZ, R218 ;  /* 0x000000ffff877224 */ /* 0x000fe200078e00da */
[----:B0-----:R-:W4:Y:S01]  /*1e6f0*/  LDL.LU.128 R100, [R1+0x1510] ;  /* 0x0015100001647983 */ /* 0x001f220000300c00 */
        /* <DEDUP_REMOVED lines=34> */
[----:B--2---:R2:W-:Y:S04]  /*1e920*/  STL.128 [R1+0x1340], R184 ;  /* 0x001340b801007387 */ /* 0x0045e80000100c00 */
[----:B0-----:R-:W4:Y:S04]  /*1e930*/  LDL.LU.128 R136, [R1+0x15a0] ;  /* 0x0015a00001887983 */ /* 0x001f280000300c00 */
[----:B-1----:R-:W4:Y:S04]  /*1e940*/  LDL.LU.128 R140, [R1+0x15b0] ;  /* 0x0015b000018c7983 */ /* 0x002f280000300c00 */
[----:B---3--:R-:W3:Y:S04]  /*1e950*/  LDL.LU.128 R144, [R1+0x15c0] ;  /* 0x0015c00001907983 */ /* 0x008ee80000300c00 */
        /* <DEDUP_REMOVED lines=21> */
[----:B--2---:R-:W2:Y:S01]  /*1eab0*/  LDL.LU.128 R184, [R1+0x1340] ;  /* 0x0013400001b87983 */ /* 0x004ea20000300c00 */
[-CC-:B------:R-:W-:Y:S01]  /*1eac0*/  FFMA.FTZ R13, R213, R0.reuse, -R4.reuse ;  /* 0x00000000d50d7223 */ /* 0x180fe20000010804 */
[-C--:B------:R-:W-:Y:S01]  /*1ead0*/  FFMA.FTZ R12, R212, R0.reuse, -R4 ;  /* 0x00000000d40c7223 */ /* 0x080fe20000010804 */
[-CC-:B------:R-:W-:Y:S01]  /*1eae0*/  FFMA.FTZ R11, R211, R0.reuse, -R166.reuse ;  /* 0x00000000d30b7223 */ /* 0x180fe200000108a6 */
[----:B------:R-:W-:Y:S01]  /*1eaf0*/  FFMA.FTZ R10, R210, R0, -R166 ;  /* 0x00000000d20a7223 */ /* 0x000fe200000108a6 */
[----:B------:R-:W-:-:S02]  /*1eb00*/  IMAD.MOV.U32 R154, RZ, RZ, R156 ;  /* 0x000000ffff9a7224 */ /* 0x000fc400078e009c */
[----:B------:R-:W-:Y:S01]  /*1eb10*/  VIADD R8, R8, 0x280 ;  /* 0x0000028008087836 */ /* 0x000fe20000000000 */
[----:B------:R-:W-:Y:S01]  /*1eb20*/  R2UR UR7, R9 ;  /* 0x00000000090772ca */ /* 0x000fe200000e0000 */
[----:B------:R-:W-:Y:S01]  /*1eb30*/  IMAD.MOV.U32 R155, RZ, RZ, R7 ;  /* 0x000000ffff9b7224 */ /* 0x000fe200078e0007 */
[----:B------:R-:W2:Y:S01]  /*1eb40*/  LDL.LU R226, [R1+0xfec] ;  /* 0x000fec0001e27983 */ /* 0x000ea20000300800 */
[----:B----4-:R-:W-:Y:S02]  /*1eb50*/  IMAD.MOV.U32 R182, RZ, RZ, R150 ;  /* 0x000000ffffb67224 */ /* 0x010fe400078e0096 */
[----:B------:R-:W-:Y:S01]  /*1eb60*/  IMAD.MOV.U32 R183, RZ, RZ, R149 ;  /* 0x000000ffffb77224 */ /* 0x000fe200078e0095 */
[----:B------:R-:W-:Y:S04]  /*1eb70*/  STL [R1+0x59c], R107 ;  /* 0x00059c6b01007387 */ /* 0x000fe80000100800 */
[----:B------:R-:W-:Y:S04]  /*1eb80*/  STL [R1+0x598], R106 ;  /* 0x0005986a01007387 */ /* 0x000fe80000100800 */
[----:B------:R-:W-:Y:S04]  /*1eb90*/  STL [R1+0x594], R105 ;  /* 0x0005946901007387 */ /* 0x000fe80000100800 */
[----:B------:R-:W-:Y:S04]  /*1eba0*/  STL [R1+0x590], R104 ;  /* 0x0005906801007387 */ /* 0x000fe80000100800 */
[----:B------:R0:W-:Y:S04]  /*1ebb0*/  STL.64 [R1+0x1330], R182 ;  /* 0x001330b601007387 */ /* 0x0001e80000100a00 */
[----:B------:R1:W-:Y:S04]  /*1ebc0*/  STL [R1+0x580], R100 ;  /* 0x0005806401007387 */ /* 0x0003e80000100800 */
[----:B------:R-:W-:Y:S04]  /*1ebd0*/  STL [R1+0x46c], R31 ;  /* 0x00046c1f01007387 */ /* 0x000fe80000100800 */
[----:B0-----:R-:W4:Y:S04]  /*1ebe0*/  LDL.128 R180, [R1+0x590] ;  /* 0x0005900001b47983 */ /* 0x001f280000100c00 */
[----:B------:R-:W-:Y:S04]  /*1ebf0*/  STL [R1+0x468], R30 ;  /* 0x0004681e01007387 */ /* 0x000fe80000100800 */
[----:B------:R-:W-:Y:S04]  /*1ec00*/  STL [R1+0x464], R29 ;  /* 0x0004641d01007387 */ /* 0x000fe80000100800 */
[----:B------:R-:W-:Y:S04]  /*1ec10*/  STL [R1+0x460], R28 ;  /* 0x0004601c01007387 */ /* 0x000fe80000100800 */
[----:B------:R-:W2:Y:S04]  /*1ec20*/  LDL.LU.128 R104, [R1+0x460] ;  /* 0x0004600001687983 */ /* 0x000ea80000300c00 */
[----:B-1----:R-:W2:Y:S01]  /*1ec30*/  LDL.LU R100, [R1+0x598] ;  /* 0x0005980001647983 */ /* 0x002ea20000300800 */
[-CC-:B------:R-:W-:Y:S01]  /*1ec40*/  FFMA.FTZ R4, R209, R0.reuse, -R166.reuse ;  /* 0x00000000d1047223 */ /* 0x180fe200000108a6 */
[----:B------:R-:W-:Y:S01]  /*1ec50*/  FFMA.FTZ R0, R208, R0, -R166 ;  /* 0x00000000d0007223 */ /* 0x000fe200000108a6 */
[----:B------:R-:W-:Y:S08]  /*1ec60*/  MUFU.EX2 R15, R15 ;  /* 0x0000000f000f7308 */ /* 0x000ff00000000800 */
[----:B------:R-:W0:Y:S01]  /*1ec70*/  MUFU.EX2 R14, R14 ;  /* 0x0000000e000e7308 */ /* 0x000e220000000800 */
[----:B------:R-:W-:Y:S01]  /*1ec80*/  STL [R1+0x584], R101 ;  /* 0x0005846501007387 */ /* 0x000fe20000100800 */
[----:B------:R-:W-:-:S02]  /*1ec90*/  IMAD.MOV.U32 R223, RZ, RZ, R131 ;  /* 0x000000ffffdf7224 */ /* 0x000fc400078e0083 */
[----:B------:R-:W-:Y:S01]  /*1eca0*/  IMAD.MOV.U32 R224, RZ, RZ, R130 ;  /* 0x000000ffffe07224 */ /* 0x000fe200078e0082 */
[----:B------:R-:W-:Y:S03]  /*1ecb0*/  STL [R1+0x5dc], R123 ;  /* 0x0005dc7b01007387 */ /* 0x000fe60000100800 */
[----:B------:R-:W-:Y:S01]  /*1ecc0*/  MUFU.EX2 R13, R13 ;  /* 0x0000000d000d7308 */ /* 0x000fe20000000800 */
[----:B------:R-:W-:Y:S01]  /*1ecd0*/  IMAD.MOV.U32 R225, RZ, RZ, R129 ;  /* 0x000000ffffe17224 */ /* 0x000fe200078e0081 */
[----:B------:R-:W-:Y:S01]  /*1ece0*/  STL [R1+0x5d8], R122 ;  /* 0x0005d87a01007387 */ /* 0x000fe20000100800 */
[----:B------:R-:W-:-:S03]  /*1ecf0*/  IMAD.MOV.U32 R227, RZ, RZ, R128 ;  /* 0x000000ffffe37224 */ /* 0x000fc600078e0080 */
[----:B------:R-:W-:Y:S02]  /*1ed00*/  STL [R1+0x5d4], R121 ;  /* 0x0005d47901007387 */ /* 0x000fe40000100800 */
[----:B------:R-:W-:Y:S02]  /*1ed10*/  MUFU.EX2 R12, R12 ;  /* 0x0000000c000c7308 */ /* 0x000fe40000000800 */
[----:B------:R-:W-:Y:S04]  /*1ed20*/  STL [R1+0x5d0], R120 ;  /* 0x0005d07801007387 */ /* 0x000fe80000100800 */
[----:B------:R-:W-:Y:S02]  /*1ed30*/  STL [R1+0x58c], R103 ;  /* 0x00058c6701007387 */ /* 0x000fe40000100800 */
[----:B------:R-:W-:Y:S02]  /*1ed40*/  MUFU.EX2 R11, R11 ;  /* 0x0000000b000b7308 */ /* 0x000fe40000000800 */
[----:B------:R-:W-:Y:S04]  /*1ed50*/  STL [R1+0x588], R102 ;  /* 0x0005886601007387 */ /* 0x000fe80000100800 */
[----:B------:R1:W-:Y:S02]  /*1ed60*/  STL.128 [R1+0x1320], R176 ;  /* 0x001320b001007387 */ /* 0x0003e40000100c00 */
[----:B------:R-:W0:Y:S02]  /*1ed70*/  MUFU.EX2 R10, R10 ;  /* 0x0000000a000a7308 */ /* 0x000e240000000800 */
[----:B------:R-:W-:Y:S04]  /*1ed80*/  STL.128 [R1+0x1310], R172 ;  /* 0x001310ac01007387 */ /* 0x000fe80000100c00 */
[----:B------:R-:W-:Y:S02]  /*1ed90*/  STL [R1+0x1308], R170 ;  /* 0x001308aa01007387 */ /* 0x000fe40000100800 */
[----:B------:R-:W-:Y:S01]  /*1eda0*/  MUFU.EX2 R4, R4 ;  /* 0x0000000400047308 */ /* 0x000fe20000000800 */
[----:B------:R-:W-:Y:S01]  /*1edb0*/  IMAD.MOV.U32 R156, RZ, RZ, R6 ;  /* 0x000000ffff9c7224 */ /* 0x000fe200078e0006 */
[----:B------:R-:W-:Y:S04]  /*1edc0*/  STL.64 [R1+0x1300], R168 ;  /* 0x001300a801007387 */ /* 0x000fe80000100a00 */
[----:B------:R-:W-:Y:S02]  /*1edd0*/  STL.128 [R1+0x12e0], R160 ;  /* 0x0012e0a001007387 */ /* 0x000fe40000100c00 */
[----:B------:R-:W0:Y:S01]  /*1ede0*/  MUFU.EX2 R0, R0 ;  /* 0x0000000000007308 */ /* 0x000e220000000800 */
[----:B------:R-:W-:Y:S01]  /*1edf0*/  IMAD.MOV.U32 R166, RZ, RZ, R151 ;  /* 0x000000ffffa67224 */ /* 0x000fe200078e0097 */
[----:B------:R0:W-:Y:S04]  /*1ee00*/  STL.128 [R1+0x430], R152 ;  /* 0x0004309801007387 */ /* 0x0001e80000100c00 */
[----:B------:R0:W-:Y:S01]  /*1ee10*/  STL.128 [R1+0x240], R156 ;  /* 0x0002409c01007387 */ /* 0x0001e20000100c00 */
[----:B------:R-:W-:-:S03]  /*1ee20*/  IMAD.MOV.U32 R200, RZ, RZ, R148 ;  /* 0x000000ffffc87224 */ /* 0x000fc600078e0094 */
[----:B------:R-:W-:Y:S01]  /*1ee30*/  STL.128 [R1+0x12f0], R164 ;  /* 0x0012f0a401007387 */ /* 0x000fe20000100c00 */
[----:B------:R-:W-:-:S03]  /*1ee40*/  R2UR UR6, R8 ;  /* 0x00000000080672ca */ /* 0x000fc600000e0000 */
[----:B-1----:R-:W2:Y:S01]  /*1ee50*/  LDL.LU.128 R176, [R1+0x580] ;  /* 0x0005800001b07983 */ /* 0x002ea20000300c00 */
[----:B0-----:R-:W-:-:S03]  /*1ee60*/  F2FP.F16.F32.PACK_AB R152, R14, R15 ;  /* 0x0000000f0e98723e */ /* 0x001fc600000000ff */
[----:B------:R-:W-:Y:S01]  /*1ee70*/  STL.128 [R1+0x1030], R20 ;  /* 0x0010301401007387 */ /* 0x000fe20000100c00 */
[----:B------:R-:W-:Y:S02]  /*1ee80*/  F2FP.F16.F32.PACK_AB R153, R10, R11 ;  /* 0x0000000b0a99723e */ /* 0x000fe400000000ff */
[----:B------:R-:W-:Y:S01]  /*1ee90*/  F2FP.F16.F32.PACK_AB R154, R12, R13 ;  /* 0x0000000d0c9a723e */ /* 0x000fe200000000ff */
[----:B------:R-:W-:Y:S01]  /*1eea0*/  IMAD.MOV.U32 R159, RZ, RZ, R127 ;  /* 0x000000ffff9f7224 */ /* 0x000fe200078e007f */
[----:B------:R-:W-:Y:S01]  /*1eeb0*/  F2FP.F16.F32.PACK_AB R155, R0, R4 ;  /* 0x00000004009b723e */ /* 0x000fe200000000ff */
[----:B------:R-:W-:Y:S01]  /*1eec0*/  IMAD.MOV.U32 R158, RZ, RZ, R126 ;  /* 0x000000ffff9e7224 */ /* 0x000fe200078e007e */
[----:B------:R-:W-:Y:S01]  /*1eed0*/  STL.128 [R1+0x1020], R16 ;  /* 0x0010201001007387 */ /* 0x000fe20000100c00 */
[----:B------:R-:W-:Y:S02]  /*1eee0*/  IMAD.MOV.U32 R157, RZ, RZ, R125 ;  /* 0x000000ffff9d7224 */ /* 0x000fe400078e007d */
[----:B------:R-:W-:Y:S01]  /*1eef0*/  IMAD.MOV.U32 R156, RZ, RZ, R124 ;  /* 0x000000ffff9c7224 */ /* 0x000fe200078e007c */
[----:B------:R-:W-:Y:S01]  /*1ef00*/  STL.128 [R1+0x12c0], R152 ;  /* 0x0012c09801007387 */ /* 0x000fe20000100c00 */
[----:B------:R-:W-:-:S03]  /*1ef10*/  IMAD.MOV.U32 R215, RZ, RZ, R139 ;  /* 0x000000ffffd77224 */ /* 0x000fc600078e008b */
[----:B------:R-:W-:Y:S01]  /*1ef20*/  STL.128 [R1+0x12d0], R156 ;  /* 0x0012d09c01007387 */ /* 0x000fe20000100c00 */
[----:B------:R-:W-:Y:S02]  /*1ef30*/  IMAD.MOV.U32 R214, RZ, RZ, R138 ;  /* 0x000000ffffd67224 */ /* 0x000fe400078e008a */
[----:B------:R-:W-:Y:S01]  /*1ef40*/  IMAD.MOV.U32 R219, RZ, RZ, R143 ;  /* 0x000000ffffdb7224 */ /* 0x000fe200078e008f */
[----:B------:R-:W-:Y:S01]  /*1ef50*/  STL.128 [R1+0x1370], R196 ;  /* 0x001370c401007387 */ /* 0x000fe20000100c00 */
[----:B------:R-:W-:Y:S02]  /*1ef60*/  IMAD.MOV.U32 R218, RZ, RZ, R142 ;  /* 0x000000ffffda7224 */ /* 0x000fe400078e008e */
[----:B---3--:R-:W-:Y:S01]  /*1ef70*/  IMAD.MOV.U32 R201, RZ, RZ, R147 ;  /* 0x000000ffffc97224 */ /* 0x008fe200078e0093 */
[----:B------:R-:W-:Y:S01]  /*1ef80*/  STL.128 [R1+0x1360], R192 ;  /* 0x001360c001007387 */ /* 0x000fe20000100c00 */
[----:B------:R-:W-:Y:S02]  /*1ef90*/  IMAD.MOV.U32 R202, RZ, RZ, R146 ;  /* 0x000000ffffca7224 */ /* 0x000fe400078e0092 */
[----:B------:R-:W-:Y:S01]  /*1efa0*/  IMAD.MOV.U32 R203, RZ, RZ, R145 ;  /* 0x000000ffffcb7224 */ /* 0x000fe200078e0091 */
[----:B------:R-:W-:Y:S01]  /*1efb0*/  STL.128 [R1+0x1350], R188 ;  /* 0x001350bc01007387 */ /* 0x000fe20000100c00 */
        /* <DEDUP_REMOVED lines=12> */
[----:B------:R-:W-:-:S03]  /*1f080*/  IMAD.MOV.U32 R222, RZ, RZ, R132 ;  /* 0x000000ffffde7224 */ /* 0x000fc600078e0084 */
        /* <DEDUP_REMOVED lines=39> */
[----:B----4-:R-:W-:-:S03]  /*1f300*/  IMAD.MOV.U32 R101, RZ, RZ, R183 ;  /* 0x000000ffff657224 */ /* 0x010fc600078e00b7 */
        /* <DEDUP_REMOVED lines=37> */
[----:B--2---:R1:W-:Y:S04]  /*1f560*/  STL.128 [R1+0x1210], R184 ;  /* 0x001210b801007387 */ /* 0x0043e80000100c00 */
[----:B0-----:R-:W2:Y:S04]  /*1f570*/  LDL.LU.128 R108, [R1+0x470] ;  /* 0x00047000016c7983 */ /* 0x001ea80000300c00 */
[----:B------:R-:W3:Y:S04]  /*1f580*/  LDL.LU.128 R112, [R1+0x480] ;  /* 0x0004800001707983 */ /* 0x000ee80000300c00 */
        /* <DEDUP_REMOVED lines=15> */
[----:B-1----:R-:W4:Y:S01]  /*1f680*/  LDL.128 R184, [R1+0x5a0] ;  /* 0x0005a00001b87983 */ /* 0x002f220000100c00 */
[----:B------:R-:W-:-:S03]  /*1f690*/  IMAD.MOV.U32 R8, RZ, RZ, R104 ;  /* 0x000000ffff087224 */ /* 0x000fc600078e0068 */
[----:B------:R-:W-:Y:S04]  /*1f6a0*/  STL.128 [R1+0x250], R104 ;  /* 0x0002506801007387 */ /* 0x000fe80000100c00 */
[----:B------:R0:W-:Y:S04]  /*1f6b0*/  STL.64 [R1+0x1188], R100 ;  /* 0x0011886401007387 */ /* 0x0001e80000100a00 */
[----:B------:R-:W4:Y:S04]  /*1f6c0*/  LDL.LU R99, [R1+0x594] ;  /* 0x0005940001637983 */ /* 0x000f280000300800 */
[----:B------:R-:W4:Y:S04]  /*1f6d0*/  LDL.LU R98, [R1+0x590] ;  /* 0x0005900001627983 */ /* 0x000f280000300800 */
[----:B0-----:R-:W4:Y:S04]  /*1f6e0*/  LDL.LU.64 R100, [R1+0x1188] ;  /* 0x0011880001647983 */ /* 0x001f280000300a00 */
[----:B------:R-:W4:Y:S04]  /*1f6f0*/  LDL.LU R104, [R1+0x5a8] ;  /* 0x0005a80001687983 */ /* 0x000f280000300800 */
[----:B------:R-:W4:Y:S04]  /*1f700*/  LDL.LU R103, [R1+0x5a4] ;  /* 0x0005a40001677983 */ /* 0x000f280000300800 */
[----:B------:R-:W4:Y:S01]  /*1f710*/  LDL.LU R102, [R1+0x5a0] ;  /* 0x0005a00001667983 */ /* 0x000f220000300800 */
[----:B------:R-:W-:-:S02]  /*1f720*/  IMAD.MOV.U32 R208, RZ, RZ, R24 ;  /* 0x000000ffffd07224 */ /* 0x000fc400078e0018 */
[----:B------:R-:W-:Y:S01]  /*1f730*/  IMAD.MOV.U32 R207, RZ, RZ, R25 ;  /* 0x000000ffffcf7224 */ /* 0x000fe200078e0019 */
[----:B------:R-:W4:Y:S01]  /*1f740*/  LDL.LU R216, [R1+0xfe8] ;  /* 0x000fe80001d87983 */ /* 0x000f220000300800 */
[----:B------:R-:W-:Y:S02]  /*1f750*/  IMAD.MOV.U32 R206, RZ, RZ, R26 ;  /* 0x000000ffffce7224 */ /* 0x000fe400078e001a */
[----:B------:R-:W-:Y:S02]  /*1f760*/  IMAD.MOV.U32 R205, RZ, RZ, R27 ;  /* 0x000000ffffcd7224 */ /* 0x000fe400078e001b */
[----:B------:R-:W-:Y:S01]  /*1f770*/  IMAD.MOV.U32 R9, RZ, RZ, R105 ;  /* 0x000000ffff097224 */ /* 0x000fe200078e0069 */
[----:B------:R0:W-:Y:S01]  /*1f780*/  STL.128 [R1+0x1010], R12 ;  /* 0x0010100c01007387 */ /* 0x0001e20000100c00 */
[----:B------:R-:W-:Y:S02]  /*1f790*/  IMAD.MOV.U32 R25, RZ, RZ, R107 ;  /* 0x000000ffff197224 */ /* 0x000fe400078e006b */
[----:B------:R-:W-:Y:S01]  /*1f7a0*/  IMAD.MOV.U32 R24, RZ, RZ, R106 ;  /* 0x000000ffff187224 */ /* 0x000fe200078e006a */
[----:B------:R1:W-:Y:S01]  /*1f7b0*/  STL.64 [R1+0xff0], R4 ;  /* 0x000ff00401007387 */ /* 0x0003e20000100a00 */
[----:B------:R-:W-:-:S02]  /*1f7c0*/  IMAD.MOV.U32 R97, RZ, RZ, R179 ;  /* 0x000000ffff617224 */ /* 0x000fc400078e00b3 */
[----:B------:R-:W-:Y:S01]  /*1f7d0*/  IMAD.MOV.U32 R96, RZ, RZ, R178 ;  /* 0x000000ffff607224 */ /* 0x000fe200078e00b2 */
[----:B------:R-:W4:Y:S01]  /*1f7e0*/  LDL.LU.128 R20, [R1+0x1030] ;  /* 0x0010300001147983 */ /* 0x000f220000300c00 */
[----:B------:R-:W-:Y:S02]  /*1f7f0*/  IMAD.MOV.U32 R95, RZ, RZ, R177 ;  /* 0x000000ffff5f7224 */ /* 0x000fe400078e00b1 */
[----:B------:R-:W-:Y:S01]  /*1f800*/  IMAD.MOV.U32 R94, RZ, RZ, R176 ;  /* 0x000000ffff5e7224 */ /* 0x000fe200078e00b0 */
[----:B------:R1:W-:Y:S04]  /*1f810*/  STL.128 [R1+0x1000], R8 ;  /* 0x0010000801007387 */ /* 0x0003e80000100c00 */
[----:B------:R-:W4:Y:S04]  /*1f820*/  LDL.LU.128 R16, [R1+0x1020] ;  /* 0x0010200001107983 */ /* 0x000f280000300c00 */
[----:B0-----:R-:W4:Y:S04]  /*1f830*/  LDL.LU.128 R12, [R1+0x1010] ;  /* 0x00101000010c7983 */ /* 0x001f280000300c00 */
[----:B-1----:R-:W4:Y:S04]  /*1f840*/  LDL.LU.64 R4, [R1+0xff0] ;  /* 0x000ff00001047983 */ /* 0x002f280000300a00 */
[----:B------:R-:W4:Y:S04]  /*1f850*/  LDL.LU.128 R8, [R1+0x1000] ;  /* 0x0010000001087983 */ /* 0x000f280000300c00 */
[----:B------:R-:W-:Y:S04]  /*1f860*/  STL [R1+0x13e8], R227 ;  /* 0x0013e8e301007387 */ /* 0x000fe80000100800 */
[----:B------:R-:W-:Y:S04]  /*1f870*/  STL.64 [R1+0x13e0], R224 ;  /* 0x0013e0e001007387 */ /* 0x000fe80000100a00 */
[----:B------:R-:W-:Y:S04]  /*1f880*/  STL.64 [R1+0x13c0], R218 ;  /* 0x0013c0da01007387 */ /* 0x000fe80000100a00 */
[----:B------:R-:W-:Y:S04]  /*1f890*/  STL.128 [R1+0x1380], R200 ;  /* 0x001380c801007387 */ /* 0x000fe80000100c00 */
[----:B------:R-:W-:Y:S04]  /*1f8a0*/  STL.128 [R1+0x370], R176 ;  /* 0x000370b001007387 */ /* 0x000fe80000100c00 */
[----:B------:R-:W-:Y:S04]  /*1f8b0*/  STL.128 [R1+0x380], R180 ;  /* 0x000380b401007387 */ /* 0x000fe80000100c00 */
[----:B------:R-:W4:Y:S04]  /*1f8c0*/  LDL.LU.128 R196, [R1+0x1370] ;  /* 0x0013700001c47983 */ /* 0x000f280000300c00 */
[----:B------:R-:W4:Y:S04]  /*1f8d0*/  LDL.LU.128 R192, [R1+0x1360] ;  /* 0x0013600001c07983 */ /* 0x000f280000300c00 */
[----:B------:R-:W4:Y:S01]  /*1f8e0*/  LDL.LU.128 R188, [R1+0x1350] ;  /* 0x0013500001bc7983 */ /* 0x000f220000300c00 */
[----:B--2---:R-:W-:-:S02]  /*1f8f0*/  IMAD.MOV.U32 R29, RZ, RZ, R111 ;  /* 0x000000ffff1d7224 */ /* 0x004fc400078e006f */
[----:B------:R-:W-:Y:S02]  /*1f900*/  IMAD.MOV.U32 R28, RZ, RZ, R110 ;  /* 0x000000ffff1c7224 */ /* 0x000fe400078e006e */
[----:B------:R-:W-:Y:S01]  /*1f910*/  IMAD.MOV.U32 R27, RZ, RZ, R109 ;  /* 0x000000ffff1b7224 */ /* 0x000fe200078e006d */
[----:B---3--:R0:W-:Y:S01]  /*1f920*/  STL.128 [R1+0x270], R112 ;  /* 0x0002707001007387 */ /* 0x0081e20000100c00 */
[----:B------:R-:W-:Y:S02]  /*1f930*/  IMAD.MOV.U32 R26, RZ, RZ, R108 ;  /* 0x000000ffff1a7224 */ /* 0x000fe400078e006c */
[----:B------:R-:W-:Y:S02]  /*1f940*/  IMAD.MOV.U32 R33, RZ, RZ, R115 ;  /* 0x000000ffff217224 */ /* 0x000fe400078e0073 */
[----:B------:R-:W-:Y:S02]  /*1f950*/  IMAD.MOV.U32 R32, RZ, RZ, R114 ;  /* 0x000000ffff207224 */ /* 0x000fe400078e0072 */
[----:B------:R-:W-:-:S02]  /*1f960*/  IMAD.MOV.U32 R31, RZ, RZ, R113 ;  /* 0x000000ffff1f7224 */ /* 0x000fc400078e0071 */
[----:B------:R-:W-:Y:S02]  /*1f970*/  IMAD.MOV.U32 R30, RZ, RZ, R112 ;  /* 0x000000ffff1e7224 */ /* 0x000fe400078e0070 */
[----:B----4-:R-:W-:Y:S02]  /*1f980*/  IMAD.MOV.U32 R37, RZ, RZ, R119 ;  /* 0x000000ffff257224 */ /* 0x010fe400078e0077 */
[----:B------:R-:W-:Y:S02]  /*1f990*/  IMAD.MOV.U32 R36, RZ, RZ, R118 ;  /* 0x000000ffff247224 */ /* 0x000fe400078e0076 */
[----:B------:R-:W-:Y:S01]  /*1f9a0*/  IMAD.MOV.U32 R35, RZ, RZ, R117 ;  /* 0x000000ffff237224 */ /* 0x000fe200078e0075 */
[----:B0-----:R-:W2:Y:S01]  /*1f9b0*/  LDL.128 R112, [R1+0x5b0] ;  /* 0x0005b00001707983 */ /* 0x001ea20000100c00 */
        /* <DEDUP_REMOVED lines=58> */
[----:B------:R-:W-:Y:S04]  /*1fd60*/  STL.128 [R1+0x260], R108 ;  /* 0x0002606c01007387 */ /* 0x000fe80000100c00 */
        /* <DEDUP_REMOVED lines=21> */
[----:B0-----:R-:W2:Y:S04]  /*1fec0*/  LDL.LU.64 R104, [R1+0x1180] ;  /* 0x0011800001687983 */ /* 0x001ea80000300a00 */
[----:B-1----:R-:W2:Y:S04]  /*1fed0*/  LDL.LU.128 R100, [R1+0x1170] ;  /* 0x0011700001647983 */ /* 0x002ea80000300c00 */
[----:B---3--:R-:W3:Y:S04]  /*1fee0*/  LDL.LU.128 R96, [R1+0x1160] ;  /* 0x0011600001607983 */ /* 0x008ee80000300c00 */
[----:B----4-:R-:W4:Y:S04]  /*1fef0*/  LDL.LU.128 R92, [R1+0x1150] ;  /* 0x00115000015c7983 */ /* 0x010f280000300c00 */
        /* <DEDUP_REMOVED lines=18> */
[----:B------:R-:W4:Y:S04]  /*20020*/  LDL.LU R107, [R1+0x5b4] ;  /* 0x0005b400016b7983 */ /* 0x000f280000300800 */
[----:B------:R-:W4:Y:S04]  /*20030*/  LDL.LU R106, [R1+0x5b0] ;  /* 0x0005b000016a7983 */ /* 0x000f280000300800 */
[----:B------:R0:W-:Y:S01]  /*20040*/  STL.128 [R1+0x280], R116 ;  /* 0x0002807401007387 */ /* 0x0001e20000100c00 */
[----:B--2---:R-:W-:-:S03]  /*20050*/  IMAD.MOV.U32 R109, RZ, RZ, R115 ;  /* 0x000000ffff6d7224 */ /* 0x004fc600078e0073 */
[----:B------:R1:W-:Y:S04]  /*20060*/  STL.128 [R1+0x13d0], R220 ;  /* 0x0013d0dc01007387 */ /* 0x0003e80000100c00 */
[----:B------:R2:W-:Y:S04]  /*20070*/  STL.128 [R1+0x13b0], R212 ;  /* 0x0013b0d401007387 */ /* 0x0005e80000100c00 */
[----:B------:R2:W-:Y:S04]  /*20080*/  STL.128 [R1+0x13a0], R208 ;  /* 0x0013a0d001007387 */ /* 0x0005e80000100c00 */
[----:B0-----:R-:W4:Y:S04]  /*20090*/  LDL.128 R116, [R1+0x5c0] ;  /* 0x0005c00001747983 */ /* 0x001f280000100c00 */
[----:B------:R0:W-:Y:S04]  /*200a0*/  STL.128 [R1+0x1390], R204 ;  /* 0x001390cc01007387 */ /* 0x0001e80000100c00 */
[----:B------:R-:W-:Y:S04]  /*200b0*/  STL.128 [R1+0x310], R152 ;  /* 0x0003109801007387 */ /* 0x000fe80000100c00 */
[----:B------:R-:W-:Y:S04]  /*200c0*/  STL.128 [R1+0x320], R156 ;  /* 0x0003209c01007387 */ /* 0x000fe80000100c00 */
[----:B------:R-:W-:Y:S04]  /*200d0*/  STL.128 [R1+0x330], R160 ;  /* 0x000330a001007387 */ /* 0x000fe80000100c00 */
[----:B------:R-:W-:Y:S04]  /*200e0*/  STL.128 [R1+0x340], R164 ;  /* 0x000340a401007387 */ /* 0x000fe80000100c00 */
[----:B------:R-:W-:Y:S04]  /*200f0*/  STL.128 [R1+0x350], R168 ;  /* 0x000350a801007387 */ /* 0x000fe80000100c00 */
[----:B------:R0:W-:Y:S04]  /*20100*/  STL.128 [R1+0x360], R172 ;  /* 0x000360ac01007387 */ /* 0x0001e80000100c00 */
[----:B------:R-:W4:Y:S04]  /*20110*/  LDL.LU R227, [R1+0x13e8] ;  /* 0x0013e80001e37983 */ /* 0x000f280000300800 */
[----:B------:R-:W4:Y:S04]  /*20120*/  LDL.LU.64 R224, [R1+0x13e0] ;  /* 0x0013e00001e07983 */ /* 0x000f280000300a00 */
[----:B-1----:R-:W4:Y:S04]  /*20130*/  LDL.LU.128 R220, [R1+0x13d0] ;  /* 0x0013d00001dc7983 */ /* 0x002f280000300c00 */
[----:B------:R-:W4:Y:S04]  /*20140*/  LDL.LU.64 R218, [R1+0x13c0] ;  /* 0x0013c00001da7983 */ /* 0x000f280000300a00 */
[----:B--2---:R-:W2:Y:S04]  /*20150*/  LDL.LU.128 R212, [R1+0x13b0] ;  /* 0x0013b00001d47983 */ /* 0x004ea80000300c00 */
[----:B------:R-:W2:Y:S04]  /*20160*/  LDL.LU.128 R208, [R1+0x13a0] ;  /* 0x0013a00001d07983 */ /* 0x000ea80000300c00 */
[----:B0-----:R-:W2:Y:S04]  /*20170*/  LDL.LU.128 R204, [R1+0x1390] ;  /* 0x0013900001cc7983 */ /* 0x001ea80000300c00 */
[----:B------:R-:W2:Y:S04]  /*20180*/  LDL.LU.128 R200, [R1+0x1380] ;  /* 0x0013800001c87983 */ /* 0x000ea80000300c00 */
[----:B------:R-:W2:Y:S04]  /*20190*/  LDL.LU.64 R182, [R1+0x1330] ;  /* 0x0013300001b67983 */ /* 0x000ea80000300a00 */
[----:B------:R-:W2:Y:S04]  /*201a0*/  LDL.LU.128 R176, [R1+0x1320] ;  /* 0x0013200001b07983 */ /* 0x000ea80000300c00 */
[----:B------:R-:W2:Y:S04]  /*201b0*/  LDL.LU.128 R172, [R1+0x1310] ;  /* 0x0013100001ac7983 */ /* 0x000ea80000300c00 */
[----:B------:R-:W2:Y:S04]  /*201c0*/  LDL.LU R170, [R1+0x1308] ;  /* 0x0013080001aa7983 */ /* 0x000ea80000300800 */
[----:B------:R-:W2:Y:S04]  /*201d0*/  LDL.LU.64 R168, [R1+0x1300] ;  /* 0x0013000001a87983 */ /* 0x000ea80000300a00 */
[----:B------:R-:W2:Y:S04]  /*201e0*/  LDL.LU.128 R164, [R1+0x12f0] ;  /* 0x0012f00001a47983 */ /* 0x000ea80000300c00 */
[----:B------:R-:W2:Y:S04]  /*201f0*/  LDL.LU.128 R160, [R1+0x12e0] ;  /* 0x0012e00001a07983 */ /* 0x000ea80000300c00 */
[----:B------:R-:W2:Y:S04]  /*20200*/  LDL.LU.128 R156, [R1+0x12d0] ;  /* 0x0012d000019c7983 */ /* 0x000ea80000300c00 */
[----:B------:R-:W2:Y:S04]  /*20210*/  LDL.LU.128 R152, [R1+0x12c0] ;  /* 0x0012c00001987983 */ /* 0x000ea80000300c00 */
[----:B------:R-:W-:Y:S04]  /*20220*/  STL.128 [R1+0x3a0], R112 ;  /* 0x0003a07001007387 */ /* 0x000fe80000100c00 */
[----:B------:R0:W-:Y:S04]  /*20230*/  STL.128 [R1+0xe80], R20 ;  /* 0x000e801401007387 */ /* 0x0001e80000100c00 */
[----:B------:R1:W-:Y:S04]  /*20240*/  STL.128 [R1+0xe70], R16 ;  /* 0x000e701001007387 */ /* 0x0003e80000100c00 */
[----:B------:R1:W-:Y:S04]  /*20250*/  STL.128 [R1+0xe60], R12 ;  /* 0x000e600c01007387 */ /* 0x0003e80000100c00 */
[----:B------:R1:W-:Y:S04]  /*20260*/  STL.128 [R1+0xe50], R8 ;  /* 0x000e500801007387 */ /* 0x0003e80000100c00 */
[----:B------:R1:W-:Y:S04]  /*20270*/  STL.64 [R1+0xe48], R4 ;  /* 0x000e480401007387 */ /* 0x0003e80000100a00 */
[----:B0-----:R-:W2:Y:S04]  /*20280*/  LDL.LU.128 R20, [R1+0xe80] ;  /* 0x000e800001147983 */ /* 0x001ea80000300c00 */
[----:B-1----:R-:W2:Y:S04]  /*20290*/  LDL.LU.128 R16, [R1+0xe70] ;  /* 0x000e700001107983 */ /* 0x002ea80000300c00 */
[----:B------:R-:W2:Y:S04]  /*202a0*/  LDL.LU.128 R12, [R1+0xe60] ;  /* 0x000e6000010c7983 */ /* 0x000ea80000300c00 */
[----:B------:R-:W2:Y:S04]  /*202b0*/  LDL.LU.128 R8, [R1+0xe50] ;  /* 0x000e500001087983 */ /* 0x000ea80000300c00 */
[----:B------:R-:W2:Y:S04]  /*202c0*/  LDL.LU.64 R4, [R1+0xe48] ;  /* 0x000e480001047983 */ /* 0x000ea80000300a00 */
[----:B------:R-:W2:Y:S04]  /*202d0*/  LDL.LU R112, [R1+0x5c8] ;  /* 0x0005c80001707983 */ /* 0x000ea80000300800 */
[----:B------:R-:W2:Y:S04]  /*202e0*/  LDL.LU R111, [R1+0x5c4] ;  /* 0x0005c400016f7983 */ /* 0x000ea80000300800 */
[----:B------:R-:W2:Y:S04]  /*202f0*/  LDL.LU R110, [R1+0x5c0] ;  /* 0x0005c000016e7983 */ /* 0x000ea80000300800 */
[----:B------:R0:W-:Y:S04]  /*20300*/  STL.128 [R1+0x290], R120 ;  /* 0x0002907801007387 */ /* 0x0001e80000100c00 */
[----:B------:R1:W-:Y:S04]  /*20310*/  STL.128 [R1+0x1240], R196 ;  /* 0x001240c401007387 */ /* 0x0003e80000100c00 */
[----:B------:R1:W-:Y:S04]  /*20320*/  STL.128 [R1+0x1230], R192 ;  /* 0x001230c001007387 */ /* 0x0003e80000100c00 */
[----:B------:R1:W-:Y:S04]  /*20330*/  STL.128 [R1+0x1220], R188 ;  /* 0x001220bc01007387 */ /* 0x0003e80000100c00 */
[----:B0-----:R-:W2:Y:S04]  /*20340*/  LDL.128 R120, [R1+0x5d0] ;  /* 0x0005d00001787983 */ /* 0x001ea80000100c00 */
[----:B------:R-:W-:Y:S04]  /*20350*/  STL.128 [R1+0x390], R184 ;  /* 0x000390b801007387 */ /* 0x000fe80000100c00 */
[----:B-1----:R-:W2:Y:S04]  /*20360*/  LDL.LU.128 R196, [R1+0x1240] ;  /* 0x0012400001c47983 */ /* 0x002ea80000300c00 */
[----:B------:R-:W2:Y:S04]  /*20370*/  LDL.LU.128 R192, [R1+0x1230] ;  /* 0x0012300001c07983 */ /* 0x000ea80000300c00 */
[----:B------:R-:W2:Y:S04]  /*20380*/  LDL.LU.128 R188, [R1+0x1220] ;  /* 0x0012200001bc7983 */ /* 0x000ea80000300c00 */
[----:B------:R0:W-:Y:S04]  /*20390*/  STL.128 [R1+0xfc0], R100 ;  /* 0x000fc06401007387 */ /* 0x0001e80000100c00 */
[----:B---3--:R-:W-:Y:S04]  /*203a0*/  STL.128 [R1+0xfb0], R96 ;  /* 0x000fb06001007387 */ /* 0x008fe80000100c00 */
[----:B----4-:R-:W-:Y:S04]  /*203b0*/  STL.128 [R1+0xfa0], R92 ;  /* 0x000fa05c01007387 */ /* 0x010fe80000100c00 */
        /* <DEDUP_REMOVED lines=17> */
[----:B------:R1:W-:Y:S04]  /*204d0*/  STL.64 [R1+0xfe0], R108 ;  /* 0x000fe06c01007387 */ /* 0x0003e80000100a00 */
[----:B0-----:R-:W3:Y:S04]  /*204e0*/  LDL.LU.128 R100, [R1+0xfc0] ;  /* 0x000fc00001647983 */ /* 0x001ee80000300c00 */
[----:B------:R0:W-:Y:S04]  /*204f0*/  STL.128 [R1+0xfd0], R104 ;  /* 0x000fd06801007387 */ /* 0x0001e80000100c00 */
[----:B-1----:R-:W4:Y:S04]  /*20500*/  LDL.LU.64 R108, [R1+0xfe0] ;  /* 0x000fe000016c7983 */ /* 0x002f280000300a00 */
[----:B------:R-:W4:Y:S04]  /*20510*/  LDL.LU.128 R96, [R1+0xfb0] ;  /* 0x000fb00001607983 */ /* 0x000f280000300c00 */
[----:B------:R-:W4:Y:S04]  /*20520*/  LDL.LU.128 R92, [R1+0xfa0] ;  /* 0x000fa000015c7983 */ /* 0x000f280000300c00 */
        /* <DEDUP_REMOVED lines=17> */
[----:B------:R-:W4:Y:S01]  /*20640*/  LDL.LU.128 R24, [R1+0xe90] ;  /* 0x000e900001187983 */ /* 0x000f220000300c00 */
[----:B------:R-:W-:-:S03]  /*20650*/  IMAD.MOV.U32 R113, RZ, RZ, R119 ;  /* 0x000000ffff717224 */ /* 0x000fc600078e0077 */
[----:B------:R0:W-:Y:S04]  /*20660*/  STL [R1+0x12b8], R227 ;  /* 0x0012b8e301007387 */ /* 0x0001e80000100800 */
[----:B------:R1:W-:Y:S04]  /*20670*/  STL.64 [R1+0x12b0], R224 ;  /* 0x0012b0e001007387 */ /* 0x0003e80000100a00 */
[----:B------:R1:W-:Y:S04]  /*20680*/  STL.128 [R1+0x12a0], R220 ;  /* 0x0012a0dc01007387 */ /* 0x0003e80000100c00 */
[----:B------:R1:W-:Y:S04]  /*20690*/  STL.64 [R1+0x1290], R218 ;  /* 0x001290da01007387 */ /* 0x0003e80000100a00 */
[----:B--2---:R2:W-:Y:S04]  /*206a0*/  STL.128 [R1+0x1280], R212 ;  /* 0x001280d401007387 */ /* 0x0045e80000100c00 */
[----:B------:R2:W-:Y:S04]  /*206b0*/  STL.128 [R1+0x1270], R208 ;  /* 0x001270d001007387 */ /* 0x0005e80000100c00 */
[----:B------:R2:W-:Y:S04]  /*206c0*/  STL.128 [R1+0x1260], R204 ;  /* 0x001260cc01007387 */ /* 0x0005e80000100c00 */
[----:B------:R2:W-:Y:S04]  /*206d0*/  STL.128 [R1+0x1250], R200 ;  /* 0x001250c801007387 */ /* 0x0005e80000100c00 */
[----:B------:R2:W-:Y:S04]  /*206e0*/  STL.64 [R1+0x1200], R182 ;  /* 0x001200b601007387 */ /* 0x0005e80000100a00 */
[----:B------:R2:W-:Y:S04]  /*206f0*/  STL.128 [R1+0x11f0], R176 ;  /* 0x0011f0b001007387 */ /* 0x0005e80000100c00 */
[----:B------:R2:W-:Y:S04]  /*20700*/  STL.128 [R1+0x11e0], R172 ;  /* 0x0011e0ac01007387 */ /* 0x0005e80000100c00 */
[----:B------:R2:W-:Y:S04]  /*20710*/  STL [R1+0x11d8], R170 ;  /* 0x0011d8aa01007387 */ /* 0x0005e80000100800 */
[----:B------:R2:W-:Y:S04]  /*20720*/  STL.64 [R1+0x11d0], R168 ;  /* 0x0011d0a801007387 */ /* 0x0005e80000100a00 */
[----:B------:R2:W-:Y:S04]  /*20730*/  STL.128 [R1+0x11c0], R164 ;  /* 0x0011c0a401007387 */ /* 0x0005e80000100c00 */
[----:B------:R2:W-:Y:S04]  /*20740*/  STL.128 [R1+0x11b0], R160 ;  /* 0x0011b0a001007387 */ /* 0x0005e80000100c00 */
[----:B------:R2:W-:Y:S04]  /*20750*/  STL.128 [R1+0x11a0], R156 ;  /* 0x0011a09c01007387 */ /* 0x0005e80000100c00 */
[----:B------:R2:W-:Y:S04]  /*20760*/  STL.128 [R1+0x1190], R152 ;  /* 0x0011909801007387 */ /* 0x0005e80000100c00 */
[----:B0-----:R-:W4:Y:S04]  /*20770*/  LDL.LU R227, [R1+0x12b8] ;  /* 0x0012b80001e37983 */ /* 0x001f280000300800 */
[----:B-1----:R-:W4:Y:S04]  /*20780*/  LDL.LU.64 R224, [R1+0x12b0] ;  /* 0x0012b00001e07983 */ /* 0x002f280000300a00 */
[----:B------:R-:W4:Y:S04]  /*20790*/  LDL.LU.128 R220, [R1+0x12a0] ;  /* 0x0012a00001dc7983 */ /* 0x000f280000300c00 */
[----:B------:R-:W4:Y:S04]  /*207a0*/  LDL.LU.64 R218, [R1+0x1290] ;  /* 0x0012900001da7983 */ /* 0x000f280000300a00 */
[----:B--2---:R-:W2:Y:S04]  /*207b0*/  LDL.LU.128 R212, [R1+0x1280] ;  /* 0x0012800001d47983 */ /* 0x004ea80000300c00 */
[----:B------:R-:W2:Y:S04]  /*207c0*/  LDL.LU.128 R208, [R1+0x1270] ;  /* 0x0012700001d07983 */ /* 0x000ea80000300c00 */
[----:B------:R-:W2:Y:S04]  /*207d0*/  LDL.LU.128 R204, [R1+0x1260] ;  /* 0x0012600001cc7983 */ /* 0x000ea80000300c00 */
[----:B------:R-:W2:Y:S04]  /*207e0*/  LDL.LU.128 R200, [R1+0x1250] ;  /* 0x0012500001c87983 */ /* 0x000ea80000300c00 */
        /* <DEDUP_REMOVED lines=10> */
[----:B------:R-:W2:Y:S04]  /*20890*/  LDL.LU R180, [R1+0xe40] ;  /* 0x000e400001b47983 */ /* 0x000ea80000300800 */
[----:B------:R-:W2:Y:S04]  /*208a0*/  LDL.LU R181, [R1+0xe3c] ;  /* 0x000e3c0001b57983 */ /* 0x000ea80000300800 */
[----:B------:R-:W2:Y:S04]  /*208b0*/  LDL.LU R171, [R1+0xe38] ;  /* 0x000e380001ab7983 */ /* 0x000ea80000300800 */
[----:B------:R0:W-:Y:S04]  /*208c0*/  STL.64 [R1+0xe30], R112 ;  /* 0x000e307001007387 */ /* 0x0001e80000100a00 */
[----:B------:R-:W-:Y:S04]  /*208d0*/  STL.128 [R1+0xcc0], R20 ;  /* 0x000cc01401007387 */ /* 0x000fe80000100c00 */
[----:B------:R-:W-:Y:S04]  /*208e0*/  STL.128 [R1+0xcb0], R16 ;  /* 0x000cb01001007387 */ /* 0x000fe80000100c00 */
[----:B------:R-:W-:Y:S04]  /*208f0*/  STL.128 [R1+0xca0], R12 ;  /* 0x000ca00c01007387 */ /* 0x000fe80000100c00 */
[----:B------:R-:W-:Y:S04]  /*20900*/  STL.128 [R1+0xc90], R8 ;  /* 0x000c900801007387 */ /* 0x000fe80000100c00 */
[----:B------:R-:W-:Y:S04]  /*20910*/  STL.64 [R1+0xc80], R4 ;  /* 0x000c800401007387 */ /* 0x000fe80000100a00 */
[----:B------:R1:W-:Y:S04]  /*20920*/  STL.128 [R1+0x3b0], R116 ;  /* 0x0003b07401007387 */ /* 0x0003e80000100c00 */
[----:B---3--:R-:W-:Y:S04]  /*20930*/  STL.128 [R1+0xe00], R100 ;  /* 0x000e006401007387 */ /* 0x008fe80000100c00 */
[----:B----4-:R3:W-:Y:S04]  /*20940*/  STL.128 [R1+0xe20], R108 ;  /* 0x000e206c01007387 */ /* 0x0107e80000100c00 */
        /* <DEDUP_REMOVED lines=21> */
[----:B-1----:R-:W2:Y:S04]  /*20aa0*/  LDL.LU R116, [R1+0x5d8] ;  /* 0x0005d80001747983 */ /* 0x002ea80000300800 */
[----:B------:R-:W2:Y:S04]  /*20ab0*/  LDL.LU R115, [R1+0x5d4] ;  /* 0x0005d40001737983 */ /* 0x000ea80000300800 */
[----:B------:R-:W2:Y:S04]  /*20ac0*/  LDL.LU R114, [R1+0x5d0] ;  /* 0x0005d00001727983 */ /* 0x000ea80000300800 */
        /* <DEDUP_REMOVED lines=32> */
[----:B--2---:R-:W-:Y:S04]  /*20cd0*/  STL.128 [R1+0xc40], R200 ;  /* 0x000c40c801007387 */ /* 0x004fe80000100c00 */
[----:B------:R1:W-:Y:S04]  /*20ce0*/  STL.128 [R1+0xba0], R160 ;  /* 0x000ba0a001007387 */ /* 0x0003e80000100c00 */
[----:B------:R2:W-:Y:S01]  /*20cf0*/  STL.128 [R1+0xbf0], R180 ;  /* 0x000bf0b401007387 */ /* 0x0005e20000100c00 */
[----:B0-----:R-:W-:-:S03]  /*20d00*/  IMAD.MOV.U32 R123, RZ, RZ, R117 ;  /* 0x000000ffff7b7224 */ /* 0x001fc600078e0075 */
[----:B------:R0:W-:Y:S01]  /*20d10*/  STL.128 [R1+0xbb0], R164 ;  /* 0x000bb0a401007387 */ /* 0x0001e20000100c00 */
[----:B------:R-:W-:Y:S02]  /*20d20*/  IMAD.MOV.U32 R124, RZ, RZ, R156 ;  /* 0x000000ffff7c7224 */ /* 0x000fe400078e009c */
[----:B------:R-:W-:Y:S01]  /*20d30*/  IMAD.MOV.U32 R125, RZ, RZ, R157 ;  /* 0x000000ffff7d7224 */ /* 0x000fe200078e009d */
[----:B------:R-:W4:Y:S01]  /*20d40*/  LDL.LU.128 R20, [R1+0xcc0] ;  /* 0x000cc00001147983 */ /* 0x000f220000300c00 */
[----:B------:R-:W-:Y:S02]  /*20d50*/  IMAD.MOV.U32 R126, RZ, RZ, R158 ;  /* 0x000000ffff7e7224 */ /* 0x000fe400078e009e */
[----:B------:R-:W-:Y:S01]  /*20d60*/  IMAD.MOV.U32 R127, RZ, RZ, R159 ;  /* 0x000000ffff7f7224 */ /* 0x000fe200078e009f */
[----:B-1----:R-:W4:Y:S01]  /*20d70*/  LDL.LU.128 R160, [R1+0xba0] ;  /* 0x000ba00001a07983 */ /* 0x002f220000300c00 */
[----:B------:R-:W-:Y:S02]  /*20d80*/  IMAD.MOV.U32 R128, RZ, RZ, R227 ;  /* 0x000000ffff807224 */ /* 0x000fe400078e00e3 */
[----:B------:R-:W-:Y:S01]  /*20d90*/  IMAD.MOV.U32 R129, RZ, RZ, R225 ;  /* 0x000000ffff817224 */ /* 0x000fe200078e00e1 */
[----:B------:R-:W-:Y:S01]  /*20da0*/  STL [R1+0xc60], R208 ;  /* 0x000c60d001007387 */ /* 0x000fe20000100800 */
[----:B------:R-:W-:-:S02]  /*20db0*/  IMAD.MOV.U32 R130, RZ, RZ, R224 ;  /* 0x000000ffff827224 */ /* 0x000fc400078e00e0 */
[----:B------:R-:W-:Y:S01]  /*20dc0*/  IMAD.MOV.U32 R131, RZ, RZ, R223 ;  /* 0x000000ffff837224 */ /* 0x000fe200078e00df */
[----:B------:R-:W-:Y:S01]  /*20dd0*/  STL.128 [R1+0xc50], R204 ;  /* 0x000c50cc01007387 */ /* 0x000fe20000100c00 */
[----:B------:R-:W-:Y:S02]  /*20de0*/  IMAD.MOV.U32 R132, RZ, RZ, R222 ;  /* 0x000000ffff847224 */ /* 0x000fe400078e00de */
[----:B------:R-:W-:Y:S01]  /*20df0*/  IMAD.MOV.U32 R133, RZ, RZ, R209 ;  /* 0x000000ffff857224 */ /* 0x000fe200078e00d1 */
[----:B------:R-:W4:Y:S01]  /*20e00*/  LDL.LU.128 R16, [R1+0xcb0] ;  /* 0x000cb00001107983 */ /* 0x000f220000300c00 */
[----:B------:R-:W-:Y:S02]  /*20e10*/  IMAD.MOV.U32 R134, RZ, RZ, R210 ;  /* 0x000000ffff867224 */ /* 0x000fe400078e00d2 */
[----:B------:R-:W-:Y:S01]  /*20e20*/  IMAD.MOV.U32 R135, RZ, RZ, R211 ;  /* 0x000000ffff877224 */ /* 0x000fe200078e00d3 */
[----:B------:R-:W4:Y:S01]  /*20e30*/  LDL.LU.128 R12, [R1+0xca0] ;  /* 0x000ca000010c7983 */ /* 0x000f220000300c00 */
[----:B------:R-:W-:-:S02]  /*20e40*/  IMAD.MOV.U32 R136, RZ, RZ, R212 ;  /* 0x000000ffff887224 */ /* 0x000fc400078e00d4 */
[----:B------:R-:W-:Y:S01]  /*20e50*/  IMAD.MOV.U32 R137, RZ, RZ, R213 ;  /* 0x000000ffff897224 */ /* 0x000fe200078e00d5 */
[----:B------:R-:W4:Y:S01]  /*20e60*/  LDL.LU.64 R4, [R1+0xc80] ;  /* 0x000c800001047983 */ /* 0x000f220000300a00 */
[----:B------:R-:W-:Y:S02]  /*20e70*/  IMAD.MOV.U32 R138, RZ, RZ, R214 ;  /* 0x000000ffff8a7224 */ /* 0x000fe400078e00d6 */
[----:B------:R-:W-:Y:S01]  /*20e80*/  IMAD.MOV.U32 R139, RZ, RZ, R215 ;  /* 0x000000ffff8b7224 */ /* 0x000fe200078e00d7 */
[----:B------:R-:W4:Y:S01]  /*20e90*/  LDL.LU R6, [R1+0xc78] ;  /* 0x000c780001067983 */ /* 0x000f220000300800 */
[----:B------:R-:W-:Y:S02]  /*20ea0*/  IMAD.MOV.U32 R140, RZ, RZ, R221 ;  /* 0x000000ffff8c7224 */ /* 0x000fe400078e00dd */
[----:B------:R-:W-:Y:S01]  /*20eb0*/  IMAD.MOV.U32 R141, RZ, RZ, R220 ;  /* 0x000000ffff8d7224 */ /* 0x000fe200078e00dc */
[----:B------:R-:W4:Y:S01]  /*20ec0*/  LDL.LU R7, [R1+0xc74] ;  /* 0x000c740001077983 */ /* 0x000f220000300800 */
        /* <DEDUP_REMOVED lines=10> */
[----:B--2---:R-:W2:Y:S01]  /*20f70*/  LDL.LU.128 R180, [R1+0xbf0] ;  /* 0x000bf00001b47983 */ /* 0x004ea20000300c00 */
[----:B------:R-:W-:-:S03]  /*20f80*/  IMAD.MOV.U32 R119, RZ, RZ, R113 ;  /* 0x000000ffff777224 */ /* 0x000fc600078e0071 */
[----:B0-----:R-:W2:Y:S01]  /*20f90*/  LDL.LU.128 R164, [R1+0xbb0] ;  /* 0x000bb00001a47983 */ /* 0x001ea20000300c00 */
[----:B------:R-:W-:Y:S02]  /*20fa0*/  IMAD.MOV.U32 R118, RZ, RZ, R112 ;  /* 0x000000ffff767224 */ /* 0x000fe400078e0070 */
[----:B------:R-:W-:Y:S02]  /*20fb0*/  IMAD.MOV.U32 R122, RZ, RZ, R116 ;  /* 0x000000ffff7a7224 */ /* 0x000fe400078e0074 */
[----:B------:R-:W-:Y:S02]  /*20fc0*/  IMAD.MOV.U32 R121, RZ, RZ, R115 ;  /* 0x000000ffff797224 */ /* 0x000fe400078e0073 */
[----:B------:R-:W-:Y:S02]  /*20fd0*/  IMAD.MOV.U32 R120, RZ, RZ, R114 ;  /* 0x000000ffff787224 */ /* 0x000fe400078e0072 */
[----:B---3--:R-:W-:Y:S02]  /*20fe0*/  IMAD.MOV.U32 R117, RZ, RZ, R111 ;  /* 0x000000ffff757224 */ /* 0x008fe400078e006f */
[----:B------:R-:W-:-:S02]  /*20ff0*/  IMAD.MOV.U32 R116, RZ, RZ, R110 ;  /* 0x000000ffff747224 */ /* 0x000fc400078e006e */
[----:B------:R-:W-:Y:S02]  /*21000*/  IMAD.MOV.U32 R115, RZ, RZ, R109 ;  /* 0x000000ffff737224 */ /* 0x000fe400078e006d */
[----:B------:R-:W-:Y:S02]  /*21010*/  IMAD.MOV.U32 R114, RZ, RZ, R108 ;  /* 0x000000ffff727224 */ /* 0x000fe400078e006c */
[----:B----4-:R-:W-:Y:S02]  /*21020*/  IMAD.MOV.U32 R113, RZ, RZ, R107 ;  /* 0x000000ffff717224 */ /* 0x010fe400078e006b */
        /* <DEDUP_REMOVED lines=88> */
[----:B------:R-:W-:-:S06]  /*215b0*/  IMAD.MOV.U32 R27, RZ, RZ, R205 ;  /* 0x000000ffff1b7224 */ /* 0x000fcc00078e00cd */
[----:B------:R-:W-:-:S06]  /*215c0*/  WARPGROUP.ARRIVE ;  /* 0x00000000000079c5 */ /* 0x000fcc0000000000 */
[----:B------:R-:W-:Y:S03]  /*215d0*/  HGMMA.64x256x16.F32 R24, R152, gdesc[UR4].tnspB, R24, gsb0 ;  /* 0x43e0000498187df0 */ /* 0x000fe60008000818 */
[----:B------:R-:W-:Y:S02]  /*215e0*/  WARPGROUP.DEPBAR.LE gsb0, 0x0 ;  /* 0x00008000000079c5 */ /* 0x000fe40000010000 */
[----:B------:R0:W-:Y:S04]  /*215f0*/  STL.128 [R1+0xae0], R104 ;  /* 0x000ae06801007387 */ /* 0x0001e80000100c00 */
[----:B0-----:R-:W3:Y:S04]  /*21600*/  LDL.LU.128 R104, [R1+0xae0] ;  /* 0x000ae00001687983 */ /* 0x001ee80000300c00 */
[----:B------:R0:W-:Y:S04]  /*21610*/  STL.128 [R1+0xb10], R116 ;  /* 0x000b107401007387 */ /* 0x0001e80000100c00 */
[----:B------:R1:W-:Y:S04]  /*21620*/  STL.128 [R1+0xb40], R128 ;  /* 0x000b408001007387 */ /* 0x0003e80000100c00 */
[----:B------:R4:W-:Y:S04]  /*21630*/  STL.128 [R1+0xb30], R124 ;  /* 0x000b307c01007387 */ /* 0x0009e80000100c00 */
[----:B0-----:R-:W2:Y:S04]  /*21640*/  LDL.LU.128 R116, [R1+0xb10] ;  /* 0x000b100001747983 */ /* 0x001ea80000300c00 */
[----:B------:R0:W-:Y:S04]  /*21650*/  STL.128 [R1+0xb20], R120 ;  /* 0x000b207801007387 */ /* 0x0001e80000100c00 */
[----:B-1----:R-:W2:Y:S04]  /*21660*/  LDL.LU.128 R128, [R1+0xb40] ;  /* 0x000b400001807983 */ /* 0x002ea80000300c00 */
[----:B----4-:R-:W4:Y:S04]  /*21670*/  LDL.LU.128 R124, [R1+0xb30] ;  /* 0x000b3000017c7983 */ /* 0x010f280000300c00 */
[----:B0-----:R-:W4:Y:S04]  /*21680*/  LDL.LU.128 R120, [R1+0xb20] ;  /* 0x000b200001787983 */ /* 0x001f280000300c00 */
[----:B------:R0:W-:Y:S04]  /*21690*/  STL.128 [R1+0xb90], R148 ;  /* 0x000b909401007387 */ /* 0x0001e80000100c00 */
[----:B------:R1:W-:Y:S04]  /*216a0*/  STL.128 [R1+0x900], R44 ;  /* 0x0009002c01007387 */ /* 0x0003e80000100c00 */
[----:B------:R1:W-:Y:S04]  /*216b0*/  STL.128 [R1+0xb80], R144 ;  /* 0x000b809001007387 */ /* 0x0003e80000100c00 */
[----:B------:R1:W-:Y:S04]  /*216c0*/  STL.128 [R1+0xb70], R140 ;  /* 0x000b708c01007387 */ /* 0x0003e80000100c00 */
[----:B0-----:R-:W4:Y:S04]  /*216d0*/  LDL.LU.128 R148, [R1+0xb90] ;  /* 0x000b900001947983 */ /* 0x001f280000300c00 */
[----:B-1----:R-:W4:Y:S04]  /*216e0*/  LDL.LU.128 R44, [R1+0x900] ;  /* 0x00090000012c7983 */ /* 0x002f280000300c00 */
[----:B------:R0:W-:Y:S04]  /*216f0*/  STL.128 [R1+0xb60], R136 ;  /* 0x000b608801007387 */ /* 0x0001e80000100c00 */
[----:B------:R-:W4:Y:S04]  /*21700*/  LDL.LU.128 R144, [R1+0xb80] ;  /* 0x000b800001907983 */ /* 0x000f280000300c00 */
[----:B------:R-:W4:Y:S04]  /*21710*/  LDL.LU.128 R140, [R1+0xb70] ;  /* 0x000b7000018c7983 */ /* 0x000f280000300c00 */
[----:B------:R1:W-:Y:S04]  /*21720*/  STL.128 [R1+0xb00], R112 ;  /* 0x000b007001007387 */ /* 0x0003e80000100c00 */
[----:B0-----:R-:W4:Y:S04]  /*21730*/  LDL.LU.128 R136, [R1+0xb60] ;  /* 0x000b600001887983 */ /* 0x001f280000300c00 */
[----:B------:R0:W-:Y:S04]  /*21740*/  STL.128 [R1+0xaf0], R108 ;  /* 0x000af06c01007387 */ /* 0x0001e80000100c00 */
[----:B------:R0:W-:Y:S04]  /*21750*/  STL.128 [R1+0xad0], R100 ;  /* 0x000ad06401007387 */ /* 0x0001e80000100c00 */
[----:B------:R0:W-:Y:S04]  /*21760*/  STL.128 [R1+0xb50], R132 ;  /* 0x000b508401007387 */ /* 0x0001e80000100c00 */
[----:B-1----:R-:W4:Y:S04]  /*21770*/  LDL.LU.128 R112, [R1+0xb00] ;  /* 0x000b000001707983 */ /* 0x002f280000300c00 */
[----:B0-----:R-:W4:Y:S04]  /*21780*/  LDL.LU.128 R108, [R1+0xaf0] ;  /* 0x000af000016c7983 */ /* 0x001f280000300c00 */
[----:B------:R-:W4:Y:S04]  /*21790*/  LDL.LU.128 R100, [R1+0xad0] ;  /* 0x000ad00001647983 */ /* 0x000f280000300c00 */
[----:B------:R-:W4:Y:S04]  /*217a0*/  LDL.LU.128 R132, [R1+0xb50] ;  /* 0x000b500001847983 */ /* 0x000f280000300c00 */
[----:B------:R0:W-:Y:S04]  /*217b0*/  STL.128 [R1+0x930], R56 ;  /* 0x0009303801007387 */ /* 0x0001e80000100c00 */
[----:B------:R1:W-:Y:S04]  /*217c0*/  STL.128 [R1+0x920], R52 ;  /* 0x0009203401007387 */ /* 0x0003e80000100c00 */
[----:B------:R1:W-:Y:S04]  /*217d0*/  STL.128 [R1+0x910], R48 ;  /* 0x0009103001007387 */ /* 0x0003e80000100c00 */
[----:B0-----:R-:W4:Y:S04]  /*217e0*/  LDL.LU.128 R56, [R1+0x930] ;  /* 0x0009300001387983 */ /* 0x001f280000300c00 */
[----:B-1----:R-:W4:Y:S04]  /*217f0*/  LDL.LU.128 R52, [R1+0x920] ;  /* 0x0009200001347983 */ /* 0x002f280000300c00 */
[----:B------:R-:W4:Y:S04]  /*21800*/  LDL.LU.128 R48, [R1+0x910] ;  /* 0x0009100001307983 */ /* 0x000f280000300c00 */
[----:B---3--:R0:W-:Y:S04]  /*21810*/  STL.128 [R1+0x9f0], R104 ;  /* 0x0009f06801007387 */ /* 0x0081e80000100c00 */
[----:B0-----:R-:W3:Y:S04]  /*21820*/  LDL.LU.128 R104, [R1+0x9f0] ;  /* 0x0009f00001687983 */ /* 0x001ee80000300c00 */
[----:B--2---:R0:W-:Y:S04]  /*21830*/  STL.128 [R1+0xa20], R116 ;  /* 0x000a207401007387 */ /* 0x0041e80000100c00 */
[----:B------:R1:W-:Y:S04]  /*21840*/  STL.128 [R1+0xa50], R128 ;  /* 0x000a508001007387 */ /* 0x0003e80000100c00 */
[----:B0-----:R-:W2:Y:S04]  /*21850*/  LDL.LU.128 R116, [R1+0xa20] ;  /* 0x000a200001747983 */ /* 0x001ea80000300c00 */
[----:B----4-:R0:W-:Y:S04]  /*21860*/  STL.128 [R1+0xa40], R124 ;  /* 0x000a407c01007387 */ /* 0x0101e80000100c00 */
[----:B------:R4:W-:Y:S04]  /*21870*/  STL.128 [R1+0xa30], R120 ;  /* 0x000a307801007387 */ /* 0x0009e80000100c00 */
[----:B-1----:R-:W2:Y:S04]  /*21880*/  LDL.LU.128 R128, [R1+0xa50] ;  /* 0x000a500001807983 */ /* 0x002ea80000300c00 */
[----:B0-----:R-:W2:Y:S04]  /*21890*/  LDL.LU.128 R124, [R1+0xa40] ;  /* 0x000a4000017c7983 */ /* 0x001ea80000300c00 */
[----:B----4-:R-:W4:Y:S01]  /*218a0*/  LDL.LU.128 R120, [R1+0xa30] ;  /* 0x000a300001787983 */ /* 0x010f220000300c00 */
[----:B------:R-:W-:-:S02]  /*218b0*/  IMAD.MOV.U32 R8, RZ, RZ, R35 ;  /* 0x000000ffff087224 */ /* 0x000fc400078e0023 */
[----:B------:R-:W-:Y:S02]  /*218c0*/  IMAD.MOV.U32 R9, RZ, RZ, R34 ;  /* 0x000000ffff097224 */ /* 0x000fe400078e0022 */
[----:B------:R-:W-:Y:S02]  /*218d0*/  IMAD.MOV.U32 R200, RZ, RZ, R156 ;  /* 0x000000ffffc87224 */ /* 0x000fe400078e009c */
[----:B------:R-:W-:Y:S02]  /*218e0*/  IMAD.MOV.U32 R201, RZ, RZ, R157 ;  /* 0x000000ffffc97224 */ /* 0x000fe400078e009d */
[----:B------:R-:W-:Y:S02]  /*218f0*/  IMAD.MOV.U32 R202, RZ, RZ, R158 ;  /* 0x000000ffffca7224 */ /* 0x000fe400078e009e */
[----:B------:R-:W-:-:S05]  /*21900*/  IMAD.MOV.U32 R203, RZ, RZ, R159 ;  /* 0x000000ffffcb7224 */ /* 0x000fca00078e009f */
[----:B------:R0:W-:Y:S04]  /*21910*/  STL.128 [R1+0x3d0], R200 ;  /* 0x0003d0c801007387 */ /* 0x0001e80000100c00 */
[----:B0-----:R-:W4:Y:S01]  /*21920*/  LDL.LU.128 R200, [R1+0xc40] ;  /* 0x000c400001c87983 */ /* 0x001f220000300c00 */
[----:B------:R-:W-:Y:S02]  /*21930*/  IMAD.MOV.U32 R204, RZ, RZ, R227 ;  /* 0x000000ffffcc7224 */ /* 0x000fe400078e00e3 */
[----:B------:R-:W-:Y:S02]  /*21940*/  IMAD.MOV.U32 R205, RZ, RZ, R225 ;  /* 0x000000ffffcd7224 */ /* 0x000fe400078e00e1 */
[----:B------:R-:W-:Y:S02]  /*21950*/  IMAD.MOV.U32 R206, RZ, RZ, R224 ;  /* 0x000000ffffce7224 */ /* 0x000fe400078e00e0 */
[----:B------:R-:W-:-:S02]  /*21960*/  IMAD.MOV.U32 R207, RZ, RZ, R223 ;  /* 0x000000ffffcf7224 */ /* 0x000fc400078e00df */
[----:B------:R-:W-:Y:S01]  /*21970*/  IMAD.MOV.U32 R208, RZ, RZ, R222 ;  /* 0x000000ffffd07224 */ /* 0x000fe200078e00de */
[----:B------:R-:W-:Y:S04]  /*21980*/  STL.128 [R1+0xaa0], R148 ;  /* 0x000aa09401007387 */ /* 0x000fe80000100c00 */
[----:B------:R0:W-:Y:S04]  /*21990*/  STL.128 [R1+0x3e0], R204 ;  /* 0x0003e0cc01007387 */ /* 0x0001e80000100c00 */
[----:B------:R1:W-:Y:S04]  /*219a0*/  STL.128 [R1+0x3f0], R208 ;  /* 0x0003f0d001007387 */ /* 0x0003e80000100c00 */
[----:B------:R1:W-:Y:S04]  /*219b0*/  STL.128 [R1+0x9d0], R96 ;  /* 0x0009d06001007387 */ /* 0x0003e80000100c00 */
[----:B------:R1:W-:Y:S04]  /*219c0*/  STL.128 [R1+0x980], R76 ;  /* 0x0009804c01007387 */ /* 0x0003e80000100c00 */
[----:B0-----:R-:W4:Y:S04]  /*219d0*/  LDL.LU.128 R204, [R1+0xc50] ;  /* 0x000c500001cc7983 */ /* 0x001f280000300c00 */
[----:B-1----:R-:W4:Y:S04]  /*219e0*/  LDL.LU R208, [R1+0xc60] ;  /* 0x000c600001d07983 */ /* 0x002f280000300800 */
[----:B------:R-:W4:Y:S04]  /*219f0*/  LDL.LU.128 R148, [R1+0xaa0] ;  /* 0x000aa00001947983 */ /* 0x000f280000300c00 */
[----:B------:R-:W4:Y:S04]  /*21a00*/  LDL.LU.128 R96, [R1+0x9d0] ;  /* 0x0009d00001607983 */ /* 0x000f280000300c00 */
[----:B------:R-:W4:Y:S04]  /*21a10*/  LDL.LU.128 R76, [R1+0x980] ;  /* 0x00098000014c7983 */ /* 0x000f280000300c00 */
[----:B------:R0:W-:Y:S04]  /*21a20*/  STL.128 [R1+0xa90], R144 ;  /* 0x000a909001007387 */ /* 0x0001e80000100c00 */
        /* <DEDUP_REMOVED lines=22> */
[----:B------:R-:W4:Y:S04]  /*21b90*/  LDL.LU.128 R40, [R1+0x8f0] ;  /* 0x0008f00001287983 */ /* 0x000f280000300c00 */
[----:B------:R-:W4:Y:S04]  /*21ba0*/  LDL.LU.128 R36, [R1+0x8e0] ;  /* 0x0008e00001247983 */ /* 0x000f280000300c00 */
[----:B0-----:R-:W4:Y:S04]  /*21bb0*/  LDL.LU.128 R60, [R1+0x940] ;  /* 0x00094000013c7983 */ /* 0x001f280000300c00 */
[----:B---3--:R0:W-:Y:S02]  /*21bc0*/  STL.128 [R1+0x770], R104 ;  /* 0x0007706801007387 */ /* 0x0081e40000100c00 */
[----:B0-----:R-:W-:-:S02]  /*21bd0*/  IMAD.MOV.U32 R106, RZ, RZ, R9 ;  /* 0x000000ffff6a7224 */ /* 0x001fc400078e0009 */
[----:B------:R-:W-:Y:S02]  /*21be0*/  IMAD.MOV.U32 R107, RZ, RZ, R8 ;  /* 0x000000ffff6b7224 */ /* 0x000fe400078e0008 */
[----:B------:R-:W3:Y:S04]  /*21bf0*/  LDL.64 R8, [R1+0x220] ;  /* 0x0002200001087983 */ /* 0x000ee80000100a00 */
[----:B--2---:R0:W-:Y:S04]  /*21c00*/  STL.128 [R1+0x7a0], R116 ;  /* 0x0007a07401007387 */ /* 0x0041e80000100c00 */
[----:B------:R-:W-:Y:S04]  /*21c10*/  STL.128 [R1+0x700], R24 ;  /* 0x0007001801007387 */ /* 0x000fe80000100c00 */
[----:B------:R1:W-:Y:S01]  /*21c20*/  STL.128 [R1+0x7d0], R128 ;  /* 0x0007d08001007387 */ /* 0x0003e20000100c00 */
[----:B0-----:R-:W-:-:S02]  /*21c30*/  IMAD.MOV.U32 R119, RZ, RZ, R47 ;  /* 0x000000ffff777224 */ /* 0x001fc400078e002f */
[----:B------:R-:W-:Y:S02]  /*21c40*/  IMAD.MOV.U32 R118, RZ, RZ, R46 ;  /* 0x000000ffff767224 */ /* 0x000fe400078e002e */
[----:B------:R-:W-:Y:S01]  /*21c50*/  IMAD.MOV.U32 R117, RZ, RZ, R45 ;  /* 0x000000ffff757224 */ /* 0x000fe200078e002d */
[----:B------:R0:W-:Y:S01]  /*21c60*/  STL.128 [R1+0x7c0], R124 ;  /* 0x0007c07c01007387 */ /* 0x0001e20000100c00 */
[----:B------:R-:W-:-:S03]  /*21c70*/  IMAD.MOV.U32 R116, RZ, RZ, R44 ;  /* 0x000000ffff747224 */ /* 0x000fc600078e002c */
[----:B----4-:R-:W-:Y:S04]  /*21c80*/  STL.128 [R1+0x7b0], R120 ;  /* 0x0007b07801007387 */ /* 0x010fe80000100c00 */
[----:B------:R2:W-:Y:S01]  /*21c90*/  STL.128 [R1+0x290], R116 ;  /* 0x0002907401007387 */ /* 0x0005e20000100c00 */
[----:B-1----:R-:W-:Y:S02]  /*21ca0*/  IMAD.MOV.U32 R131, RZ, RZ, R59 ;  /* 0x000000ffff837224 */ /* 0x002fe400078e003b */
[----:B------:R-:W-:Y:S01]  /*21cb0*/  IMAD.MOV.U32 R130, RZ, RZ, R58 ;  /* 0x000000ffff827224 */ /* 0x000fe200078e003a */
[----:B------:R-:W4:Y:S01]  /*21cc0*/  LDL.LU.128 R24, [R1+0x700] ;  /* 0x0007000001187983 */ /* 0x000f220000300c00 */
[----:B------:R-:W-:Y:S02]  /*21cd0*/  IMAD.MOV.U32 R129, RZ, RZ, R57 ;  /* 0x000000ffff817224 */ /* 0x000fe400078e0039 */
[----:B------:R-:W-:-:S02]  /*21ce0*/  IMAD.MOV.U32 R128, RZ, RZ, R56 ;  /* 0x000000ffff807224 */ /* 0x000fc400078e0038 */
[----:B0-----:R-:W-:Y:S02]  /*21cf0*/  IMAD.MOV.U32 R127, RZ, RZ, R55 ;  /* 0x000000ffff7f7224 */ /* 0x001fe400078e0037 */
[----:B------:R-:W-:Y:S02]  /*21d00*/  IMAD.MOV.U32 R126, RZ, RZ, R54 ;  /* 0x000000ffff7e7224 */ /* 0x000fe400078e0036 */
[----:B------:R-:W-:Y:S01]  /*21d10*/  IMAD.MOV.U32 R125, RZ, RZ, R53 ;  /* 0x000000ffff7d7224 */ /* 0x000fe200078e0035 */
[----:B--2---:R-:W2:Y:S01]  /*21d20*/  LDL.LU.128 R116, [R1+0x7a0] ;  /* 0x0007a00001747983 */ /* 0x004ea20000300c00 */
[----:B------:R-:W-:Y:S02]  /*21d30*/  IMAD.MOV.U32 R123, RZ, RZ, R51 ;  /* 0x000000ffff7b7224 */ /* 0x000fe400078e0033 */
[----:B------:R-:W-:Y:S02]  /*21d40*/  IMAD.MOV.U32 R122, RZ, RZ, R50 ;  /* 0x000000ffff7a7224 */ /* 0x000fe400078e0032 */
[----:B------:R-:W-:-:S02]  /*21d50*/  IMAD.MOV.U32 R121, RZ, RZ, R49 ;  /* 0x000000ffff797224 */ /* 0x000fc400078e0031 */
[----:B------:R-:W-:Y:S02]  /*21d60*/  IMAD.MOV.U32 R120, RZ, RZ, R48 ;  /* 0x000000ffff787224 */ /* 0x000fe400078e0030 */
[----:B------:R-:W-:Y:S01]  /*21d70*/  IMAD.MOV.U32 R124, RZ, RZ, R52 ;  /* 0x000000ffff7c7224 */ /* 0x000fe200078e0034 */
        /* <DEDUP_REMOVED lines=9> */
[----:B------:R1:W-:Y:S04]  /*21e10*/  STL.128 [R1+0xc20], R192 ;  /* 0x000c20c001007387 */ /* 0x0003e80000100c00 */
[----:B------:R1:W-:Y:S04]  /*21e20*/  STL.128 [R1+0xbd0], R172 ;  /* 0x000bd0ac01007387 */ /* 0x0003e80000100c00 */
[----:B0-----:R-:W4:Y:S04]  /*21e30*/  LDL.LU.128 R184, [R1+0xc00] ;  /* 0x000c000001b87983 */ /* 0x001f280000300c00 */
[----:B------:R0:W-:Y:S04]  /*21e40*/  STL.128 [R1+0xc10], R188 ;  /* 0x000c10bc01007387 */ /* 0x0001e80000100c00 */
[----:B-1----:R-:W4:Y:S04]  /*21e50*/  LDL.LU.128 R192, [R1+0xc20] ;  /* 0x000c200001c07983 */ /* 0x002f280000300c00 */
[----:B------:R-:W4:Y:S04]  /*21e60*/  LDL.LU.128 R172, [R1+0xbd0] ;  /* 0x000bd00001ac7983 */ /* 0x000f280000300c00 */
[----:B------:R1:W-:Y:S04]  /*21e70*/  STL.128 [R1+0xbc0], R168 ;  /* 0x000bc0a801007387 */ /* 0x0003e80000100c00 */
[----:B0-----:R-:W4:Y:S04]  /*21e80*/  LDL.LU.128 R188, [R1+0xc10] ;  /* 0x000c100001bc7983 */ /* 0x001f280000300c00 */
[----:B------:R0:W-:Y:S04]  /*21e90*/  STL.128 [R1+0x9c0], R92 ;  /* 0x0009c05c01007387 */ /* 0x0001e80000100c00 */
[----:B------:R0:W-:Y:S04]  /*21ea0*/  STL.128 [R1+0xac0], R160 ;  /* 0x000ac0a001007387 */ /* 0x0001e80000100c00 */
[----:B-1----:R-:W4:Y:S04]  /*21eb0*/  LDL.LU.128 R168, [R1+0xbc0] ;  /* 0x000bc00001a87983 */ /* 0x002f280000300c00 */
[----:B------:R1:W-:Y:S04]  /*21ec0*/  STL.128 [R1+0xbe0], R176 ;  /* 0x000be0b001007387 */ /* 0x0003e80000100c00 */
[----:B0-----:R-:W4:Y:S01]  /*21ed0*/  LDL.LU.128 R92, [R1+0x9c0] ;  /* 0x0009c000015c7983 */ /* 0x001f220000300c00 */
[----:B------:R-:W-:-:S03]  /*21ee0*/  IMAD.MOV.U32 R160, RZ, RZ, R200 ;  /* 0x000000ffffa07224 */ /* 0x000fc600078e00c8 */
[----:B------:R0:W-:Y:S01]  /*21ef0*/  STL.128 [R1+0x9b0], R88 ;  /* 0x0009b05801007387 */ /* 0x0001e20000100c00 */
[----:B------:R-:W-:Y:S02]  /*21f00*/  IMAD.MOV.U32 R161, RZ, RZ, R183 ;  /* 0x000000ffffa17224 */ /* 0x000fe400078e00b7 */
[----:B------:R-:W-:Y:S01]  /*21f10*/  IMAD.MOV.U32 R162, RZ, RZ, R182 ;  /* 0x000000ffffa27224 */ /* 0x000fe200078e00b6 */
[----:B------:R0:W-:Y:S01]  /*21f20*/  STL.128 [R1+0x6f0], R20 ;  /* 0x0006f01401007387 */ /* 0x0001e20000100c00 */
[----:B------:R-:W-:-:S03]  /*21f30*/  IMAD.MOV.U32 R163, RZ, RZ, R166 ;  /* 0x000000ffffa37224 */ /* 0x000fc600078e00a6 */
[----:B-1----:R-:W4:Y:S04]  /*21f40*/  LDL.LU.128 R176, [R1+0xbe0] ;  /* 0x000be00001b07983 */ /* 0x002f280000300c00 */
[----:B------:R1:W-:Y:S04]  /*21f50*/  STL.128 [R1+0x430], R160 ;  /* 0x000430a001007387 */ /* 0x0003e80000100c00 */
[----:B0-----:R-:W4:Y:S04]  /*21f60*/  LDL.LU.128 R88, [R1+0x9b0] ;  /* 0x0009b00001587983 */ /* 0x001f280000300c00 */
[----:B------:R-:W4:Y:S01]  /*21f70*/  LDL.LU.128 R20, [R1+0x6f0] ;  /* 0x0006f00001147983 */ /* 0x000f220000300c00 */
[----:B------:R-:W-:-:S03]  /*21f80*/  IMAD.MOV.U32 R152, RZ, RZ, R208 ;  /* 0x000000ffff987224 */ /* 0x000fc600078e00d0 */
[----:B------:R0:W-:Y:S04]  /*21f90*/  STL.128 [R1+0x6e0], R16 ;  /* 0x0006e01001007387 */ /* 0x0001e80000100c00 */
[----:B-1----:R-:W4:Y:S01]  /*21fa0*/  LDL.LU.128 R160, [R1+0xac0] ;  /* 0x000ac00001a07983 */ /* 0x002f220000300c00 */
[----:B------:R-:W-:Y:S02]  /*21fb0*/  IMAD.MOV.U32 R153, RZ, RZ, R207 ;  /* 0x000000ffff997224 */ /* 0x000fe400078e00cf */
[----:B------:R-:W-:Y:S02]  /*21fc0*/  IMAD.MOV.U32 R154, RZ, RZ, R206 ;  /* 0x000000ffff9a7224 */ /* 0x000fe400078e00ce */
[----:B------:R-:W-:Y:S01]  /*21fd0*/  IMAD.MOV.U32 R155, RZ, RZ, R205 ;  /* 0x000000ffff9b7224 */ /* 0x000fe200078e00cd */
[----:B------:R1:W-:Y:S01]  /*21fe0*/  STL.128 [R1+0x820], R148 ;  /* 0x0008209401007387 */ /* 0x0003e20000100c00 */
[----:B------:R-:W-:-:S03]  /*21ff0*/  IMAD.MOV.U32 R217, RZ, RZ, 0x1 ;  /* 0x00000001ffd97424 */ /* 0x000fc600078e00ff */
[----:B------:R1:W-:Y:S04]  /*22000*/  STL.128 [R1+0x750], R96 ;  /* 0x0007506001007387 */ /* 0x0003e80000100c00 */
[----:B0-----:R-:W4:Y:S04]  /*22010*/  LDL.LU.128 R16, [R1+0x6e0] ;  /* 0x0006e00001107983 */ /* 0x001f280000300c00 */
[----:B------:R0:W-:Y:S01]  /*22020*/  STL.128 [R1+0xab0], R152 ;  /* 0x000ab09801007387 */ /* 0x0001e20000100c00 */
[----:B-1----:R-:W-:-:S03]  /*22030*/  IMAD.MOV.U32 R151, RZ, RZ, R79 ;  /* 0x000000ffff977224 */ /* 0x002fc600078e004f */
[----:B------:R1:W-:Y:S01]  /*22040*/  STL.128 [R1+0x6d0], R12 ;  /* 0x0006d00c01007387 */ /* 0x0003e20000100c00 */
[----:B------:R-:W-:Y:S02]  /*22050*/  IMAD.MOV.U32 R150, RZ, RZ, R78 ;  /* 0x000000ffff967224 */ /* 0x000fe400078e004e */
[----:B------:R-:W-:Y:S01]  /*22060*/  IMAD.MOV.U32 R149, RZ, RZ, R77 ;  /* 0x000000ffff957224 */ /* 0x000fe200078e004d */
[----:B------:R-:W4:Y:S01]  /*22070*/  LDL.LU.128 R96, [R1+0x750] ;  /* 0x0007500001607983 */ /* 0x000f220000300c00 */
[----:B------:R-:W-:-:S03]  /*22080*/  IMAD.MOV.U32 R148, RZ, RZ, R76 ;  /* 0x000000ffff947224 */ /* 0x000fc600078e004c */
[----:B------:R3:W-:Y:S04]  /*22090*/  STL.128 [R1+0x990], R80 ;  /* 0x0009905001007387 */ /* 0x0007e80000100c00 */
[----:B0-----:R-:W4:Y:S04]  /*220a0*/  LDL.LU.128 R152, [R1+0xab0] ;  /* 0x000ab00001987983 */ /* 0x001f280000300c00 */
[----:B-1----:R-:W4:Y:S04]  /*220b0*/  LDL.LU.128 R12, [R1+0x6d0] ;  /* 0x0006d000010c7983 */ /* 0x002f280000300c00 */
[----:B---3--:R0:W-:Y:S04]  /*220c0*/  STL.128 [R1+0x6c0], R8 ;  /* 0x0006c00801007387 */ /* 0x0081e80000100c00 */
[----:B------:R1:W-:Y:S04]  /*220d0*/  STL.128 [R1+0x9a0], R84 ;  /* 0x0009a05401007387 */ /* 0x0003e80000100c00 */
[----:B------:R-:W3:Y:S04]  /*220e0*/  LDL.LU.128 R80, [R1+0x990] ;  /* 0x0009900001507983 */ /* 0x000ee80000300c00 */
[----:B------:R1:W-:Y:S04]  /*220f0*/  STL.128 [R1+0x810], R144 ;  /* 0x0008109001007387 */ /* 0x0003e80000100c00 */
[----:B0-----:R-:W3:Y:S04]  /*22100*/  LDL.LU.128 R8, [R1+0x6c0] ;  /* 0x0006c00001087983 */ /* 0x001ee80000300c00 */
[----:B------:R0:W-:Y:S04]  /*22110*/  STL.128 [R1+0x800], R140 ;  /* 0x0008008c01007387 */ /* 0x0001e80000100c00 */
[----:B------:R0:W-:Y:S01]  /*22120*/  STL.128 [R1+0x7f0], R136 ;  /* 0x0007f08801007387 */ /* 0x0001e20000100c00 */
[----:B------:R-:W-:-:S03]  /*22130*/  IMAD.MOV.U32 R104, RZ, RZ, R32 ;  /* 0x000000ffff687224 */ /* 0x000fc600078e0020 */
[----:B-1----:R-:W3:Y:S01]  /*22140*/  LDL.LU.128 R84, [R1+0x9a0] ;  /* 0x0009a00001547983 */ /* 0x002ee20000300c00 */
[----:B------:R-:W-:Y:S02]  /*22150*/  IMAD.MOV.U32 R147, RZ, RZ, R75 ;  /* 0x000000ffff937224 */ /* 0x000fe400078e004b */
[----:B------:R-:W-:Y:S01]  /*22160*/  IMAD.MOV.U32 R146, RZ, RZ, R74 ;  /* 0x000000ffff927224 */ /* 0x000fe200078e004a */
[----:B------:R1:W-:Y:S01]  /*22170*/  STL.128 [R1+0x310], R148 ;  /* 0x0003109401007387 */ /* 0x0003e20000100c00 */
[----:B------:R-:W-:Y:S02]  /*22180*/  IMAD.MOV.U32 R145, RZ, RZ, R73 ;  /* 0x000000ffff917224 */ /* 0x000fe400078e0049 */
[----:B------:R-:W-:Y:S01]  /*22190*/  IMAD.MOV.U32 R144, RZ, RZ, R72 ;  /* 0x000000ffff907224 */ /* 0x000fe200078e0048 */
[----:B------:R2:W-:Y:S01]  /*221a0*/  STL.128 [R1+0x790], R112 ;  /* 0x0007907001007387 */ /* 0x0005e20000100c00 */
[----:B0-----:R-:W-:Y:S02]  /*221b0*/  IMAD.MOV.U32 R143, RZ, RZ, R71 ;  /* 0x000000ffff8f7224 */ /* 0x001fe400078e0047 */
[----:B------:R-:W-:Y:S01]  /*221c0*/  IMAD.MOV.U32 R142, RZ, RZ, R70 ;  /* 0x000000ffff8e7224 */ /* 0x000fe200078e0046 */
[----:B------:R0:W-:Y:S01]  /*221d0*/  STL.128 [R1+0x780], R108 ;  /* 0x0007806c01007387 */ /* 0x0001e20000100c00 */
[----:B------:R-:W-:-:S02]  /*221e0*/  IMAD.MOV.U32 R141, RZ, RZ, R69 ;  /* 0x000000ffff8d7224 */ /* 0x000fc400078e0045 */
[----:B------:R-:W-:Y:S01]  /*221f0*/  IMAD.MOV.U32 R139, RZ, RZ, R67 ;  /* 0x000000ffff8b7224 */ /* 0x000fe200078e0043 */
[----:B------:R0:W-:Y:S01]  /*22200*/  STL.128 [R1+0x760], R100 ;  /* 0x0007606401007387 */ /* 0x0001e20000100c00 */
[----:B------:R-:W-:Y:S02]  /*22210*/  IMAD.MOV.U32 R138, RZ, RZ, R66 ;  /* 0x000000ffff8a7224 */ /* 0x000fe400078e0042 */
[----:B------:R-:W-:Y:S01]  /*22220*/  IMAD.MOV.U32 R137, RZ, RZ, R65 ;  /* 0x000000ffff897224 */ /* 0x000fe200078e0041 */
[----:B-1----:R-:W3:Y:S01]  /*22230*/  LDL.LU.128 R148, [R1+0x820] ;  /* 0x0008200001947983 */ /* 0x002ee20000300c00 */
[----:B------:R-:W-:Y:S02]  /*22240*/  IMAD.MOV.U32 R136, RZ, RZ, R64 ;  /* 0x000000ffff887224 */ /* 0x000fe400078e0040 */
[----:B------:R-:W-:Y:S01]  /*22250*/  IMAD.MOV.U32 R140, RZ, RZ, R68 ;  /* 0x000000ffff8c7224 */ /* 0x000fe200078e0044 */
[----:B--2---:R1:W-:Y:S01]  /*22260*/  STL.128 [R1+0x710], R116 ;  /* 0x0007107401007387 */ /* 0x0043e20000100c00 */
[----:B------:R-:W-:-:S02]  /*22270*/  IMAD.MOV.U32 R105, RZ, RZ, R33 ;  /* 0x000000ffff697224 */ /* 0x000fc400078e0021 */
[----:B------:R-:W-:Y:S01]  /*22280*/  IMAD.MOV.U32 R115, RZ, RZ, R43 ;  /* 0x000000ffff737224 */ /* 0x000fe200078e002b */
[----:B------:R2:W-:Y:S01]  /*22290*/  STL.64 [R1+0xc68], R216 ;  /* 0x000c68d801007387 */ /* 0x0005e20000100a00 */
[----:B0-----:R-:W-:Y:S02]  /*222a0*/  IMAD.MOV.U32 R111, RZ, RZ, R39 ;  /* 0x000000ffff6f7224 */ /* 0x001fe400078e0027 */
[----:B------:R-:W-:Y:S01]  /*222b0*/  IMAD.MOV.U32 R110, RZ, RZ, R38 ;  /* 0x000000ffff6e7224 */ /* 0x000fe200078e0026 */
[----:B------:R0:W-:Y:S01]  /*222c0*/  STL.128 [R1+0x7e0], R132 ;  /* 0x0007e08401007387 */ /* 0x0001e20000100c00 */
[----:B------:R-:W-:Y:S02]  /*222d0*/  IMAD.MOV.U32 R100, RZ, RZ, R28 ;  /* 0x000000ffff647224 */ /* 0x000fe400078e001c */
[----:B------:R-:W-:Y:S01]  /*222e0*/  IMAD.MOV.U32 R101, RZ, RZ, R29 ;  /* 0x000000ffff657224 */ /* 0x000fe200078e001d */
        /* <DEDUP_REMOVED lines=8> */
[----:B----4-:R-:W-:Y:S01]  /*22370*/  STL.128 [R1+0x6a0], R24 ;  /* 0x0006a01801007387 */ /* 0x010fe20000100c00 */
[----:B------:R-:W-:Y:S02]  /*22380*/  IMAD.MOV.U32 R113, RZ, RZ, R41 ;  /* 0x000000ffff717224 */ /* 0x000fe400078e0029 */
[----:B------:R-:W-:Y:S01]  /*22390*/  IMAD.MOV.U32 R112, RZ, RZ, R40 ;  /* 0x000000ffff707224 */ /* 0x000fe200078e0028 */
[----:B------:R4:W-:Y:S01]  /*223a0*/  STL.128 [R1+0x2e0], R136 ;  /* 0x0002e08801007387 */ /* 0x0009e20000100c00 */
[----:B--2---:R-:W-:-:S02]  /*223b0*/  IMAD.MOV.U32 R216, RZ, RZ, R221 ;  /* 0x000000ffffd87224 */ /* 0x004fc400078e00dd */
[----:B------:R-:W-:Y:S01]  /*223c0*/  IMAD.MOV.U32 R217, RZ, RZ, R220 ;  /* 0x000000ffffd97224 */ /* 0x000fe200078e00dc */
[----:B------:R2:W-:Y:S01]  /*223d0*/  STL.128 [R1+0x2f0], R140 ;  /* 0x0002f08c01007387 */ /* 0x0005e20000100c00 */
[----:B0-----:R-:W-:Y:S02]  /*223e0*/  IMAD.MOV.U32 R135, RZ, RZ, R63 ;  /* 0x000000ffff877224 */ /* 0x001fe400078e003f */
[----:B------:R-:W-:Y:S01]  /*223f0*/  IMAD.MOV.U32 R134, RZ, RZ, R62 ;  /* 0x000000ffff867224 */ /* 0x000fe200078e003e */
[----:B------:R-:W3:Y:S01]  /*22400*/  LDL.LU.128 R144, [R1+0x810] ;  /* 0x0008100001907983 */ /* 0x000ee20000300c00 */
[----:B------:R-:W-:Y:S02]  /*22410*/  IMAD.MOV.U32 R133, RZ, RZ, R61 ;  /* 0x000000ffff857224 */ /* 0x000fe400078e003d */
[----:B------:R-:W-:Y:S01]  /*22420*/  IMAD.MOV.U32 R132, RZ, RZ, R60 ;  /* 0x000000ffff847224 */ /* 0x000fe200078e003c */
[----:B-1----:R-:W3:Y:S04]  /*22430*/  LDL.LU.128 R4, [R1+0x6b0] ;  /* 0x0006b00001047983 */ /* 0x002ee80000300c00 */
[----:B----4-:R-:W4:Y:S04]  /*22440*/  LDL.LU.128 R136, [R1+0x7f0] ;  /* 0x0007f00001887983 */ /* 0x010f280000300c00 */
[----:B--2---:R-:W2:Y:S04]  /*22450*/  LDL.LU.128 R140, [R1+0x800] ;  /* 0x00080000018c7983 */ /* 0x004ea80000300c00 */
[----:B------:R-:W4:Y:S04]  /*22460*/  LDL.LU.128 R24, [R1+0x6a0] ;  /* 0x0006a00001187983 */ /* 0x000f280000300c00 */
[----:B------:R-:W-:Y:S04]  /*22470*/  STL.128 [R1+0x250], R100 ;  /* 0x0002506401007387 */ /* 0x000fe80000100c00 */
[----:B------:R-:W-:Y:S04]  /*22480*/  STL.128 [R1+0x260], R104 ;  /* 0x0002606801007387 */ /* 0x000fe80000100c00 */
        /* <DEDUP_REMOVED lines=8> */
[----:B------:R0:W-:Y:S04]  /*22510*/  STL.128 [R1+0x740], R128 ;  /* 0x0007408001007387 */ /* 0x0001e80000100c00 */
[----:B------:R1:W-:Y:S04]  /*22520*/  STL.128 [R1+0x730], R124 ;  /* 0x0007307c01007387 */ /* 0x0003e80000100c00 */
[----:B------:R1:W-:Y:S04]  /*22530*/  STL.128 [R1+0x720], R120 ;  /* 0x0007207801007387 */ /* 0x0003e80000100c00 */
[----:B------:R-:W4:Y:S04]  /*22540*/  LDL.LU.64 R216, [R1+0xc68] ;  /* 0x000c680001d87983 */ /* 0x000f280000300a00 */
[----:B------:R-:W4:Y:S04]  /*22550*/  LDL.LU.128 R132, [R1+0x7e0] ;  /* 0x0007e00001847983 */ /* 0x000f280000300c00 */
[----:B0-----:R-:W4:Y:S04]  /*22560*/  LDL.LU.128 R128, [R1+0x740] ;  /* 0x0007400001807983 */ /* 0x001f280000300c00 */
[----:B-1----:R-:W4:Y:S04]  /*22570*/  LDL.LU.128 R124, [R1+0x730] ;  /* 0x00073000017c7983 */ /* 0x002f280000300c00 */
[----:B------:R-:W4:Y:S04]  /*22580*/  LDL.LU.128 R120, [R1+0x720] ;  /* 0x0007200001787983 */ /* 0x000f280000300c00 */
        /* <DEDUP_REMOVED lines=9> */
[----:B------:R1:W-:Y:S01]  /*22620*/  STL.128 [R1+0x850], R168 ;  /* 0x000850a801007387 */ /* 0x0003e20000100c00 */
[----:B------:R-:W-:-:S03]  /*22630*/  IMAD.MOV.U32 R166, RZ, RZ, R94 ;  /* 0x000000ffffa67224 */ /* 0x000fc600078e005e */
[----:B------:R1:W-:Y:S04]  /*22640*/  STL [R1+0x848], R167 ;  /* 0x000848a701007387 */ /* 0x0003e80000100800 */
[----:B------:R1:W-:Y:S04]  /*22650*/  STL.64 [R1+0x840], R164 ;  /* 0x000840a401007387 */ /* 0x0003e80000100a00 */
[----:B0-----:R-:W4:Y:S04]  /*22660*/  LDL.LU.128 R188, [R1+0x8a0] ;  /* 0x0008a00001bc7983 */ /* 0x001f280000300c00 */
[----:B-1----:R-:W4:Y:S01]  /*22670*/  LDL.LU.128 R168, [R1+0x850] ;  /* 0x0008500001a87983 */ /* 0x002f220000300c00 */
[----:B------:R-:W-:-:S02]  /*22680*/  IMAD.MOV.U32 R167, RZ, RZ, R95 ;  /* 0x000000ffffa77224 */ /* 0x000fc400078e005f */
[----:B------:R-:W-:Y:S01]  /*22690*/  IMAD.MOV.U32 R165, RZ, RZ, R93 ;  /* 0x000000ffffa57224 */ /* 0x000fe200078e005d */
[----:B------:R0:W-:Y:S01]  /*226a0*/  STL.128 [R1+0x870], R176 ;  /* 0x000870b001007387 */ /* 0x0001e20000100c00 */
[----:B------:R-:W-:-:S03]  /*226b0*/  IMAD.MOV.U32 R164, RZ, RZ, R92 ;  /* 0x000000ffffa47224 */ /* 0x000fc600078e005c */
[----:B------:R1:W-:Y:S04]  /*226c0*/  STL.128 [R1+0x830], R160 ;  /* 0x000830a001007387 */ /* 0x0003e80000100c00 */
[----:B------:R1:W-:Y:S04]  /*226d0*/  STL.128 [R1+0x350], R164 ;  /* 0x000350a401007387 */ /* 0x0003e80000100c00 */
[----:B------:R1:W-:Y:S04]  /*226e0*/  STL.128 [R1+0x690], R20 ;  /* 0x0006901401007387 */ /* 0x0003e80000100c00 */
[----:B0-----:R-:W4:Y:S01]  /*226f0*/  LDL.LU.128 R176, [R1+0x870] ;  /* 0x0008700001b07983 */ /* 0x001f220000300c00 */
[----:B------:R-:W-:-:S02]  /*22700*/  IMAD.MOV.U32 R156, RZ, RZ, R204 ;  /* 0x000000ffff9c7224 */ /* 0x000fc400078e00cc */
[----:B-1----:R-:W-:Y:S01]  /*22710*/  IMAD.MOV.U32 R163, RZ, RZ, R91 ;  /* 0x000000ffffa37224 */ /* 0x002fe200078e005b */
[----:B------:R0:W-:Y:S04]  /*22720*/  STL.128 [R1+0x680], R16 ;  /* 0x0006801001007387 */ /* 0x0001e80000100c00 */
[----:B------:R-:W4:Y:S01]  /*22730*/  LDL.LU R167, [R1+0x848] ;  /* 0x0008480001a77983 */ /* 0x000f220000300800 */
[----:B------:R-:W-:-:S03]  /*22740*/  IMAD.MOV.U32 R162, RZ, RZ, R90 ;  /* 0x000000ffffa27224 */ /* 0x000fc600078e005a */
[----:B------:R-:W4:Y:S01]  /*22750*/  LDL.LU.64 R164, [R1+0x840] ;  /* 0x0008400001a47983 */ /* 0x000f220000300a00 */
[----:B------:R-:W-:Y:S02]  /*22760*/  IMAD.MOV.U32 R157, RZ, RZ, R203 ;  /* 0x000000ffff9d7224 */ /* 0x000fe400078e00cb */
[----:B------:R-:W-:Y:S01]  /*22770*/  IMAD.MOV.U32 R158, RZ, RZ, R202 ;  /* 0x000000ffff9e7224 */ /* 0x000fe200078e00ca */
[----:B------:R-:W4:Y:S01]  /*22780*/  LDL.LU.128 R20, [R1+0x690] ;  /* 0x0006900001147983 */ /* 0x000f220000300c00 */
[----:B------:R-:W-:-:S03]  /*22790*/  IMAD.MOV.U32 R159, RZ, RZ, R201 ;  /* 0x000000ffff9f7224 */ /* 0x000fc600078e00c9 */
[----:B------:R-:W-:Y:S04]  /*227a0*/  STL.128 [R1+0x400], R212 ;  /* 0x000400d401007387 */ /* 0x000fe80000100c00 */
        /* <DEDUP_REMOVED lines=8> */
[----:B---3--:R1:W-:Y:S01]  /*22830*/  STL.128 [R1+0x660], R8 ;  /* 0x0006600801007387 */ /* 0x0083e20000100c00 */
[----:B------:R-:W-:-:S02]  /*22840*/  IMAD.MOV.U32 R161, RZ, RZ, R89 ;  /* 0x000000ffffa17224 */ /* 0x000fc400078e0059 */
[----:B------:R-:W-:Y:S01]  /*22850*/  IMAD.MOV.U32 R160, RZ, RZ, R88 ;  /* 0x000000ffffa07224 */ /* 0x000fe200078e0058 */
[----:B0-----:R-:W3:Y:S01]  /*22860*/  LDL.LU.128 R16, [R1+0x680] ;  /* 0x0006800001107983 */ /* 0x001ee20000300c00 */
[----:B------:R-:W-:-:S03]  /*22870*/  IMAD.MOV.U32 R28, RZ, RZ, R96 ;  /* 0x000000ffff1c7224 */ /* 0x000fc600078e0060 */
[----:B------:R0:W-:Y:S04]  /*22880*/  STL.128 [R1+0x240], R152 ;  /* 0x0002409801007387 */ /* 0x0001e80000100c00 */
[----:B------:R0:W-:Y:S04]  /*22890*/  STL.128 [R1+0x670], R12 ;  /* 0x0006700c01007387 */ /* 0x0001e80000100c00 */
[----:B-1----:R-:W3:Y:S04]  /*228a0*/  LDL.LU.128 R8, [R1+0x660] ;  /* 0x0006600001087983 */ /* 0x002ee80000300c00 */
[----:B------:R1:W-:Y:S01]  /*228b0*/  STL.128 [R1+0x340], R160 ;  /* 0x000340a001007387 */ /* 0x0003e20000100c00 */
[----:B------:R-:W-:-:S03]  /*228c0*/  IMAD.MOV.U32 R76, RZ, RZ, R28 ;  /* 0x000000ffff4c7224 */ /* 0x000fc600078e001c */
[----:B------:R1:W-:Y:S01]  /*228d0*/  STL.128 [R1+0x420], R156 ;  /* 0x0004209c01007387 */ /* 0x0003e20000100c00 */
[----:B0-----:R-:W-:Y:S02]  /*228e0*/  IMAD.MOV.U32 R155, RZ, RZ, R83 ;  /* 0x000000ffff9b7224 */ /* 0x001fe400078e0053 */
[----:B------:R-:W-:Y:S01]  /*228f0*/  IMAD.MOV.U32 R154, RZ, RZ, R82 ;  /* 0x000000ffff9a7224 */ /* 0x000fe200078e0052 */
[----:B------:R-:W3:Y:S01]  /*22900*/  LDL.LU.128 R12, [R1+0x670] ;  /* 0x00067000010c7983 */ /* 0x000ee20000300c00 */
[----:B------:R-:W-:-:S03]  /*22910*/  IMAD.MOV.U32 R29, RZ, RZ, R150 ;  /* 0x000000ffff1d7224 */ /* 0x000fc600078e0096 */
[----:B------:R-:W3:Y:S04]  /*22920*/  LDL R75, [R1+0x290] ;  /* 0x00029000014b7983 */ /* 0x000ee80000100800 */
[----:B-1----:R-:W3:Y:S01]  /*22930*/  LDL.LU.128 R160, [R1+0x830] ;  /* 0x0008300001a07983 */ /* 0x002ee20000300c00 */
[----:B------:R-:W-:Y:S02]  /*22940*/  IMAD.MOV.U32 R153, RZ, RZ, R81 ;  /* 0x000000ffff997224 */ /* 0x000fe400078e0051 */
[----:B------:R-:W-:Y:S01]  /*22950*/  IMAD.MOV.U32 R152, RZ, RZ, R80 ;  /* 0x000000ffff987224 */ /* 0x000fe200078e0050 */
[----:B------:R-:W3:Y:S01]  /*22960*/  LDL R73, [R1+0x294] ;  /* 0x0002940001497983 */ /* 0x000ee20000100800 */
[----:B------:R-:W-:Y:S02]  /*22970*/  IMAD.MOV.U32 R159, RZ, RZ, R87 ;  /* 0x000000ffff9f7224 */ /* 0x000fe400078e0057 */
[----:B------:R-:W-:Y:S01]  /*22980*/  IMAD.MOV.U32 R158, RZ, RZ, R86 ;  /* 0x000000ffff9e7224 */ /* 0x000fe200078e0056 */
[----:B------:R-:W3:Y:S01]  /*22990*/  LDL R71, [R1+0x298] ;  /* 0x0002980001477983 */ /* 0x000ee20000100800 */
[----:B------:R-:W-:-:S02]  /*229a0*/  IMAD.MOV.U32 R157, RZ, RZ, R85 ;  /* 0x000000ffff9d7224 */ /* 0x000fc400078e0055 */
[----:B------:R-:W-:Y:S01]  /*229b0*/  IMAD.MOV.U32 R156, RZ, RZ, R84 ;  /* 0x000000ffff9c7224 */ /* 0x000fe200078e0054 */
[----:B------:R-:W3:Y:S01]  /*229c0*/  LDL R69, [R1+0x29c] ;  /* 0x00029c0001457983 */ /* 0x000ee20000100800 */
[----:B------:R-:W-:Y:S02]  /*229d0*/  IMAD.MOV.U32 R30, RZ, RZ, R149 ;  /* 0x000000ffff1e7224 */ /* 0x000fe400078e0095 */
[----:B------:R-:W-:Y:S01]  /*229e0*/  IMAD.MOV.U32 R28, RZ, RZ, R116 ;  /* 0x000000ffff1c7224 */ /* 0x000fe200078e0074 */
[----:B------:R-:W3:Y:S01]  /*229f0*/  LDL R67, [R1+0x2a0] ;  /* 0x0002a00001437983 */ /* 0x000ee20000100800 */
[----:B------:R-:W-:Y:S02]  /*22a00*/  IMAD.MOV.U32 R31, RZ, RZ, R148 ;  /* 0x000000ffff1f7224 */ /* 0x000fe400078e0094 */
[----:B------:R-:W-:Y:S01]  /*22a10*/  IMAD.MOV.U32 R96, RZ, RZ, R28 ;  /* 0x000000ffff607224 */ /* 0x000fe200078e001c */
[----:B------:R0:W-:Y:S01]  /*22a20*/  STL.128 [R1+0x320], R152 ;  /* 0x0003209801007387 */ /* 0x0001e20000100c00 */
[----:B------:R-:W-:-:S03]  /*22a30*/  IMAD.MOV.U32 R28, RZ, RZ, R151 ;  /* 0x000000ffff1c7224 */ /* 0x000fc600078e0097 */
[----:B------:R2:W-:Y:S01]  /*22a40*/  STL.128 [R1+0x330], R156 ;  /* 0x0003309c01007387 */ /* 0x0005e20000100c00 */
[----:B------:R-:W-:Y:S02]  /*22a50*/  IMAD.MOV.U32 R77, RZ, RZ, R97 ;  /* 0x000000ffff4d7224 */ /* 0x000fe400078e0061 */
[----:B------:R-:W-:Y:S01]  /*22a60*/  IMAD.MOV.U32 R78, RZ, RZ, R98 ;  /* 0x000000ffff4e7224 */ /* 0x000fe200078e0062 */
[----:B------:R-:W3:Y:S01]  /*22a70*/  LDL R65, [R1+0x2a4] ;  /* 0x0002a40001417983 */ /* 0x000ee20000100800 */
[----:B------:R-:W-:Y:S02]  /*22a80*/  IMAD.MOV.U32 R79, RZ, RZ, R99 ;  /* 0x000000ffff4f7224 */ /* 0x000fe400078e0063 */
[----:B------:R-:W-:Y:S01]  /*22a90*/  IMAD.MOV.U32 R97, RZ, RZ, R117 ;  /* 0x000000ffff617224 */ /* 0x000fe200078e0075 */
[----:B------:R-:W3:Y:S01]  /*22aa0*/  LDL R63, [R1+0x2a8] ;  /* 0x0002a800013f7983 */ /* 0x000ee20000100800 */
[----:B------:R-:W-:-:S03]  /*22ab0*/  IMAD.MOV.U32 R32, RZ, RZ, R147 ;  /* 0x000000ffff207224 */ /* 0x000fc600078e0093 */
[----:B------:R-:W3:Y:S01]  /*22ac0*/  LDL R61, [R1+0x2ac] ;  /* 0x0002ac00013d7983 */ /* 0x000ee20000100800 */
[----:B0-----:R-:W-:Y:S02]  /*22ad0*/  IMAD.MOV.U32 R152, RZ, RZ, R31 ;  /* 0x000000ffff987224 */ /* 0x001fe400078e001f */
[----:B------:R-:W-:Y:S01]  /*22ae0*/  IMAD.MOV.U32 R153, RZ, RZ, R30 ;  /* 0x000000ffff997224 */ /* 0x000fe200078e001e */
[----:B------:R0:W-:Y:S01]  /*22af0*/  STL.128 [R1+0x650], R4 ;  /* 0x0006500401007387 */ /* 0x0001e20000100c00 */
[----:B------:R-:W-:Y:S02]  /*22b00*/  IMAD.MOV.U32 R154, RZ, RZ, R29 ;  /* 0x000000ffff9a7224 */ /* 0x000fe400078e001d */
[----:B------:R-:W-:Y:S01]  /*22b10*/  IMAD.MOV.U32 R33, RZ, RZ, R146 ;  /* 0x000000ffff217224 */ /* 0x000fe200078e0092 */
[----:B------:R-:W3:Y:S01]  /*22b20*/  LDL R43, [R1+0x2d0] ;  /* 0x0002d000012b7983 */ /* 0x000ee20000100800 */
[----:B------:R-:W-:Y:S02]  /*22b30*/  IMAD.MOV.U32 R34, RZ, RZ, R145 ;  /* 0x000000ffff227224 */ /* 0x000fe400078e0091 */
[----:B------:R-:W-:Y:S01]  /*22b40*/  IMAD.MOV.U32 R35, RZ, RZ, R144 ;  /* 0x000000ffff237224 */ /* 0x000fe200078e0090 */
[----:B------:R-:W3:Y:S01]  /*22b50*/  LDL R41, [R1+0x2d4] ;  /* 0x0002d40001297983 */ /* 0x000ee20000100800 */
[----:B--2---:R-:W-:-:S02]  /*22b60*/  IMAD.MOV.U32 R156, RZ, RZ, R143 ;  /* 0x000000ffff9c7224 */ /* 0x004fc400078e008f */
[----:B------:R-:W-:Y:S01]  /*22b70*/  IMAD.MOV.U32 R157, RZ, RZ, R142 ;  /* 0x000000ffff9d7224 */ /* 0x000fe200078e008e */
[----:B------:R-:W2:Y:S01]  /*22b80*/  LDL R39, [R1+0x2d8] ;  /* 0x0002d80001277983 */ /* 0x000ea20000100800 */
[----:B------:R-:W-:Y:S02]  /*22b90*/  IMAD.MOV.U32 R158, RZ, RZ, R141 ;  /* 0x000000ffff9e7224 */ /* 0x000fe400078e008d */
[----:B------:R-:W-:Y:S01]  /*22ba0*/  IMAD.MOV.U32 R159, RZ, RZ, R140 ;  /* 0x000000ffff9f7224 */ /* 0x000fe200078e008c */
[----:B0-----:R-:W2:Y:S01]  /*22bb0*/  LDL.LU.128 R4, [R1+0x650] ;  /* 0x0006500001047983 */ /* 0x001ea20000300c00 */
[----:B----4-:R-:W-:Y:S02]  /*22bc0*/  IMAD.MOV.U32 R36, RZ, RZ, R137 ;  /* 0x000000ffff247224 */ /* 0x010fe400078e0089 */
[----:B------:R-:W-:Y:S01]  /*22bd0*/  IMAD.MOV.U32 R29, RZ, RZ, R25 ;  /* 0x000000ffff1d7224 */ /* 0x000fe200078e0019 */
[----:B------:R-:W4:Y:S01]  /*22be0*/  LDL R37, [R1+0x2dc] ;  /* 0x0002dc0001257983 */ /* 0x000f220000100800 */
[----:B------:R-:W-:-:S02]  /*22bf0*/  IMAD.MOV.U32 R30, RZ, RZ, R26 ;  /* 0x000000ffff1e7224 */ /* 0x000fc400078e001a */
[----:B------:R-:W-:Y:S01]  /*22c00*/  IMAD.MOV.U32 R31, RZ, RZ, R27 ;  /* 0x000000ffff1f7224 */ /* 0x000fe200078e001b */
[----:B------:R-:W4:Y:S01]  /*22c10*/  LDL R224, [R1+0x2f8] ;  /* 0x0002f80001e07983 */ /* 0x000f220000100800 */
[----:B------:R-:W-:Y:S02]  /*22c20*/  IMAD.MOV.U32 R98, RZ, RZ, R118 ;  /* 0x000000ffff627224 */ /* 0x000fe400078e0076 */
[----:B------:R-:W-:Y:S01]  /*22c30*/  IMAD.MOV.U32 R99, RZ, RZ, R119 ;  /* 0x000000ffff637224 */ /* 0x000fe200078e0077 */
[----:B------:R-:W4:Y:S01]  /*22c40*/  LDL R222, [R1+0x2fc] ;  /* 0x0002fc0001de7983 */ /* 0x000f220000100800 */
[----:B------:R-:W-:Y:S02]  /*22c50*/  IMAD.MOV.U32 R140, RZ, RZ, R136 ;  /* 0x000000ffff8c7224 */ /* 0x000fe400078e0088 */
        /* <DEDUP_REMOVED lines=28> */
[----:B------:R0:W-:Y:S01]  /*22e20*/  STL.64 [R1+0x8d0], R216 ;  /* 0x0008d0d801007387 */ /* 0x0001e20000100a00 */
        /* <DEDUP_REMOVED lines=8> */
[----:B0-----:R-:W4:Y:S01]  /*22eb0*/  LDL.LU.64 R216, [R1+0x8d0] ;  /* 0x0008d00001d87983 */ /* 0x001f220000300a00 */
[----:B------:R-:W-:-:S02]  /*22ec0*/  IMAD.MOV.U32 R105, RZ, RZ, R125 ;  /* 0x000000ffff697224 */ /* 0x000fc400078e007d */
[----:B------:R-:W-:Y:S01]  /*22ed0*/  IMAD.MOV.U32 R100, RZ, RZ, R120 ;  /* 0x000000ffff647224 */ /* 0x000fe200078e0078 */
[----:B------:R-:W4:Y:S01]  /*22ee0*/  LDL R166, [R1+0x32c] ;  /* 0x00032c0001a67983 */ /* 0x000f220000100800 */
        /* <DEDUP_REMOVED lines=13> */
[----:B------:R-:W-:Y:S01]  /*22fc0*/  STL.128 [R1+0x360], R76 ;  /* 0x0003604c01007387 */ /* 0x000fe20000100c00 */
[----:B------:R-:W-:Y:S02]  /*22fd0*/  IMAD.MOV.U32 R103, RZ, RZ, R123 ;  /* 0x000000ffff677224 */ /* 0x000fe400078e007b */
[----:B------:R-:W-:Y:S01]  /*22fe0*/  IMAD.MOV.U32 R106, RZ, RZ, R126 ;  /* 0x000000ffff6a7224 */ /* 0x000fe200078e007e */
[----:B------:R-:W-:Y:S01]  /*22ff0*/  STL.128 [R1+0x3b0], R96 ;  /* 0x0003b06001007387 */ /* 0x000fe20000100c00 */
[----:B------:R-:W-:Y:S02]  /*23000*/  IMAD.MOV.U32 R107, RZ, RZ, R127 ;  /* 0x000000ffff6b7224 */ /* 0x000fe400078e007f */
[----:B------:R-:W-:Y:S01]  /*23010*/  IMAD.MOV.U32 R110, RZ, RZ, R130 ;  /* 0x000000ffff6e7224 */ /* 0x000fe200078e0082 */
[----:B------:R-:W4:Y:S01]  /*23020*/  LDL R138, [R1+0x358] ;  /* 0x00035800018a7983 */ /* 0x000f220000100800 */
[----:B------:R-:W-:-:S02]  /*23030*/  IMAD.MOV.U32 R111, RZ, RZ, R131 ;  /* 0x000000ffff6f7224 */ /* 0x000fc400078e0083 */
[----:B------:R-:W-:Y:S01]  /*23040*/  IMAD.MOV.U32 R115, RZ, RZ, R135 ;  /* 0x000000ffff737224 */ /* 0x000fe200078e0087 */
[----:B------:R-:W4:Y:S01]  /*23050*/  LDL R136, [R1+0x35c] ;  /* 0x00035c0001887983 */ /* 0x000f220000100800 */
        /* <DEDUP_REMOVED lines=13> */
[----:B------:R1:W-:Y:S04]  /*23130*/  STL.128 [R1+0x240], R24 ;  /* 0x0002401801007387 */ /* 0x0003e80000100c00 */
        /* <DEDUP_REMOVED lines=24> */
[----:B-1----:R-:W4:Y:S04]  /*232c0*/  LDL R27, [R1+0x2f0] ;  /* 0x0002f000011b7983 */ /* 0x002f280000100800 */
        /* <DEDUP_REMOVED lines=66> */
[----:B------:R-:W4:Y:S01]  /*236f0*/  LDL R24, [R1+0x43c] ;  /* 0x00043c0001187983 */ /* 0x000f220000100800 */
[----:B---3--:R-:W-:Y:S01]  /*23700*/  FFMA.FTZ R9, R9, R2, R187 ;  /* 0x0000000209097223 */ /* 0x008fe200000100bb */
[----:B------:R-:W-:-:S03]  /*23710*/  FFMA.FTZ R3, R3, R8, R199 ;  /* 0x0000000803037223 */ /* 0x000fc600000100c7 */
        /* <DEDUP_REMOVED lines=42> */
[----:B--2---:R-:W-:Y:S01]  /*239c0*/  FADD.FTZ R11, R4, R11 ;  /* 0x0000000b040b7221 */ /* 0x004fe20000010000 */
[----:B------:R-:W-:Y:S01]  /*239d0*/  FADD.FTZ R3, R13, R14 ;  /* 0x0000000e0d037221 */ /* 0x000fe20000010000 */
[----:B----4-:R-:W-:Y:S02]  /*239e0*/  STL [R1+0x68], R217 ;  /* 0x000068d901007387 */ /* 0x010fe40000100800 */
[----:B------:R-:W-:Y:S01]  /*239f0*/  FADD.FTZ R13, R0, R11 ;  /* 0x0000000b000d7221 */ /* 0x000fe20000010000 */
[----:B------:R-:W-:Y:S01]  /*23a00*/  FADD.FTZ R12, R12, R3 ;  /* 0x000000030c0c7221 */ /* 0x000fe20000010000 */
[----:B------:R-:W-:Y:S04]  /*23a10*/  STL [R1+0x68], R217 ;  /* 0x000068d901007387 */ /* 0x000fe80000100800 */
[----:B------:R-:W-:Y:S04]  /*23a20*/  STL [R1+0x68], R217 ;  /* 0x000068d901007387 */ /* 0x000fe80000100800 */
[----:B------:R-:W-:Y:S04]  /*23a30*/  STL [R1+0x68], R217 ;  /* 0x000068d901007387 */ /* 0x000fe80000100800 */
[----:B------:R-:W-:Y:S04]  /*23a40*/  STL [R1+0x68], R217 ;  /* 0x000068d901007387 */ /* 0x000fe80000100800 */
[----:B------:R-:W-:Y:S04]  /*23a50*/  STL [R1+0x214], R5 ;  /* 0x0002140501007387 */ /* 0x000fe80000100800 */
[----:B------:R-:W-:Y:S04]  /*23a60*/  STL.64 [R1+0x220], R12 ;  /* 0x0002200c01007387 */ /* 0x000fe80000100a00 */
        /* <DEDUP_REMOVED lines=129> */
[----:B------:R-:W2:Y:S04]  /*24280*/  LD.E R2, desc[UR36][R6.64] ;  /* 0x0000002406027980 */ /* 0x000ea8000c101900 */
[----:B------:R0:W-:Y:S04]  /*24290*/  STL [R1+0xc70], R226 ;  /* 0x000c70e201007387 */ /* 0x0001e80000100800 */
[----:B------:R1:W-:Y:S04]  /*242a0*/  STL.64 [R1+0x880], R180 ;  /* 0x000880b401007387 */ /* 0x0003e80000100a00 */
[----:B------:R3:W5:Y:S04]  /*242b0*/  LDL R0, [R1+0x1f8] ;  /* 0x0001f80001007983 */ /* 0x0007680000100800 */
[----:B0-----:R3:W5:Y:S04]  /*242c0*/  LDL.LU R226, [R1+0xc70] ;  /* 0x000c700001e27983 */ /* 0x0017680000300800 */
[----:B-1----:R3:W5:Y:S01]  /*242d0*/  LDL.LU.64 R180, [R1+0x880] ;  /* 0x0008800001b47983 */ /* 0x0027620000300a00 */
[----:B------:R-:W-:Y:S01]  /*242e0*/  BSSY B0, `(.L_x_2254) ;  /* 0x0000005000007945 */ /* 0x000fe20003800000 */
[----:B--2---:R-:W-:-:S04]  /*242f0*/  LOP3.LUT R2, R2, 0x1, RZ, 0xfc, !PT ;  /* 0x0000000102027812 */ /* 0x004fc800078efcff */
[----:B------:R-:W-:-:S13]  /*24300*/  ISETP.NE.AND P0, PT, R2, 0x3, PT ;  /* 0x000000030200780c */ /* 0x000fda0003f05270 */
[----:B---3--:R-:W-:Y:S05]  /*24310*/  @!P0 BRA `(.L_x_2255) ;  /* 0x0000000000048947 */ /* 0x008fea0003800000 */
[----:B------:R-:W-:Y:S01]  /*24320*/  BPT.TRAP 0x1 ;  /* 0x000000040000795c */ /* 0x000fe20000300000 */
.L_x_2255:
[----:B------:R-:W-:Y:S05]  /*24330*/  BSYNC B0 ;  /* 0x0000000000007941 */ /* 0x000fea0003800000 */
.L_x_2254:
[----:B------:R-:W2:Y:S04]  /*24340*/  LD.E.64 R2, desc[UR36][R6.64+0x20] ;  /* 0x0000202406027980 */ /* 0x000ea8000c101b00 */
[----:B------:R-:W3:Y:S01]  /*24350*/  LD.E R4, desc[UR36][R6.64+0xc] ;  /* 0x00000c2406047980 */ /* 0x000ee2000c101900 */
[C---:B------:R-:W-:Y:S01]  /*24360*/  ISETP.GT.AND P0, PT, R171.reuse, R216, PT ;  /* 0x000000d8ab00720c */ /* 0x040fe20003f04270 */
[----:B------:R-:W-:Y:S02]  /*24370*/  VIADD R19, R171, 0xffffffff ;  /* 0xffffffffab137836 */ /* 0x000fe40000000000 */
[----:B------:R-:W-:Y:S02]  /*24380*/  IMAD.MOV.U32 R8, RZ, RZ, R6 ;  /* 0x000000ffff087224 */ /* 0x000fe400078e0006 */
[----:B------:R-:W-:-:S02]  /*24390*/  IMAD.MOV.U32 R9, RZ, RZ, R7 ;  /* 0x000000ffff097224 */ /* 0x000fc400078e0007 */
[----:B------:R-:W-:Y:S01]  /*243a0*/  IMAD.MOV.U32 R171, RZ, RZ, R19 ;  /* 0x000000ffffab7224 */ /* 0x000fe200078e0013 */
[----:B--2---:R-:W-:-:S05]  /*243b0*/  MOV R3, R2 ;  /* 0x0000000200037202 */ /* 0x004fca0000000f00 */
[----:B-----5:R-:W-:-:S05]  /*243c0*/  IMAD R3, R0, 0x8, R3 ;  /* 0x0000000800037824 */ /* 0x020fca00078e0203 */
[----:B---3--:R-:W-:-:S04]  /*243d0*/  PRMT R3, R4, 0x654, R3 ;  /* 0x0000065404037816 */ /* 0x008fc80000000003 */
[----:B------:R1:W-:Y:S01]  /*243e0*/  SYNCS.ARRIVE.TRANS64.RED.A1T0 RZ, [R3+URZ], RZ ;  /* 0x000000ff03ff79a7 */ /* 0x0003e2000810043f */
[----:B------:R-:W-:Y:S05]  /*243f0*/  @P0 BRA `(.L_x_2256) ;  /* 0xfffffe5000a00947 */ /* 0x000fea000383ffff */
.L_x_2237:
[----:B------:R-:W-:-:S13]  /*24400*/  ISETP.GE.AND P0, PT, R19, UR40, PT ;  /* 0x0000002813007c0c */ /* 0x000fda000bf06270 */
[----:B------:R-:W-:Y:S05]  /*24410*/  @!P0 BRA `(.L_x_2257) ;  /* 0x000000b000a48947 */ /* 0x000fea0003800000 */
[----:B------:R0:W5:Y:S02]  /*24420*/  LDL.64 R4, [R1+0x158] ;  /* 0x0001580001047983 */ /* 0x0001640000100a00 */
.L_x_2286:
[----:B-12--5:R-:W2:Y:S04]  /*24430*/  LD.E R3, desc[UR36][R4.64] ;  /* 0x0000002404037980 */ /* 0x026ea8000c101900 */
[----:B------:R-:W3:Y:S01]  /*24440*/  LD.E R0, desc[UR36][R4.64+0x8] ;  /* 0x0000082404007980 */ /* 0x000ee2000c101900 */
[----:B--2---:R-:W-:-:S05]  /*24450*/  VIADD R3, R3, 0x1 ;  /* 0x0000000103037836 */ /* 0x004fca0000000000 */
[----:B------:R-:W-:-:S13]  /*24460*/  ISETP.NE.AND P0, PT, R3, 0x2, PT ;  /* 0x000000020300780c */ /* 0x000fda0003f05270 */
[----:B------:R1:W5:Y:S04]  /*24470*/  @P0 LD.E R11, desc[UR36][R4.64+0x4] ;  /* 0x00000424040b0980 */ /* 0x000368000c101900 */
[----:B------:R-:W2:Y:S01]  /*24480*/  @!P0 LD.E R2, desc[UR36][R4.64+0x4] ;  /* 0x0000042404028980 */ /* 0x000ea2000c101900 */
[----:B---3--:R-:W-:-:S03]  /*24490*/  VIADD R9, R0, 0x1 ;  /* 0x0000000100097836 */ /* 0x008fc60000000000 */
[----:B------:R3:W-:Y:S04]  /*244a0*/  ST.E desc[UR36][R4.64], R3 ;  /* 0x0000000304007985 */ /* 0x0007e8000c101924 */
[----:B------:R1:W-:Y:S04]  /*244b0*/  ST.E desc[UR36][R4.64+0x8], R9 ;  /* 0x0000080904007985 */ /* 0x0003e8000c101924 */
[----:B------:R1:W-:Y:S01]  /*244c0*/  @!P0 ST.E desc[UR36][R4.64], RZ ;  /* 0x000000ff04008985 */ /* 0x0003e2000c101924 */
[----:B--2---:R-:W-:-:S05]  /*244d0*/  @!P0 LOP3.LUT R11, R2, 0x1, RZ, 0x3c, !PT ;  /* 0x00000001020b8812 */ /* 0x004fca00078e3cff */
[----:B------:R1:W-:Y:S04]  /*244e0*/  @!P0 ST.E desc[UR36][R4.64+0x4], R11 ;  /* 0x0000040b04008985 */ /* 0x0003e8000c101924 */
[----:B------:R-:W2:Y:S04]  /*244f0*/  LDL.64 R72, [R1+0x170] ;  /* 0x0001700001487983 */ /* 0x000ea80000100a00 */
[----:B--2---:R-:W2:Y:S01]  /*24500*/  LD.E R0, desc[UR36][R72.64] ;  /* 0x0000002448007980 */ /* 0x004ea2000c101900 */
[----:B------:R-:W-:Y:S05]  /*24510*/  YIELD ;  /* 0x0000000000007946 */ /* 0x000fea0003800000 */
[----:B------:R-:W-:Y:S01]  /*24520*/  BSSY B0, `(.L_x_2258) ;  /* 0x0000006000007945 */ /* 0x000fe20003800000 */
[----:B---3--:R-:W-:Y:S01]  /*24530*/  @!P0 IMAD.MOV.U32 R3, RZ, RZ, RZ ;  /* 0x000000ffff038224 */ /* 0x008fe200078e00ff */
[----:B--2---:R-:W-:-:S04]  /*24540*/  LOP3.LUT R0, R0, 0x1, RZ, 0xfc, !PT ;  /* 0x0000000100007812 */ /* 0x004fc800078efcff */
[----:B------:R-:W-:-:S13]  /*24550*/  ISETP.NE.AND P1, PT, R0, 0x3, PT ;  /* 0x000000030000780c */ /* 0x000fda0003f25270 */
[----:B-1----:R-:W-:Y:S05]  /*24560*/  @!P1 BRA `(.L_x_2259) ;  /* 0x0000000000049947 */ /* 0x002fea0003800000 */
[----:B------:R-:W-:Y:S01]  /*24570*/  BPT.TRAP 0x1 ;  /* 0x000000040000795c */ /* 0x000fe20000300000 */
.L_x_2259:
[----:B------:R-:W-:Y:S05]  /*24580*/  BSYNC B0 ;  /* 0x0000000000007941 */ /* 0x000fea0003800000 */
.L_x_2258:
[----:B------:R-:W2:Y:S01]  /*24590*/  LD.E.64 R8, desc[UR36][R72.64+0x18] ;  /* 0x0000182448087980 */ /* 0x000ea2000c101b00 */
[----:B-----5:R-:W-:Y:S02]  /*245a0*/  SHF.L.U32 R10, R11, 0x1f, RZ ;  /* 0x0000001f0b0a7819 */ /* 0x020fe400000006ff */
[----:B--2---:R-:W-:-:S05]  /*245b0*/  MOV R8, R8 ;  /* 0x0000000800087202 */ /* 0x004fca0000000f00 */
[----:B------:R-:W-:-:S04]  /*245c0*/  IMAD R3, R3, 0x8, R8 ;  /* 0x0000000803037824 */ /* 0x000fc800078e0208 */
[----:B------:R1:W2:Y:S01]  /*245d0*/  SYNCS.PHASECHK.TRANS64.TRYWAIT P0, [R3+URZ], R10 ;  /* 0x0000000a030075a7 */ /* 0x0002a2000800017f */
[----:B------:R-:W3:Y:S04]  /*245e0*/  LD.E R2, desc[UR36][R72.64] ;  /* 0x0000002448027980 */ /* 0x000ee8000c101900 */
[----:B------:R1:W5:Y:S04]  /*245f0*/  LD.E R0, desc[UR36][R4.64] ;  /* 0x0000002404007980 */ /* 0x000368000c101900 */
[----:B------:R1:W5:Y:S01]  /*24600*/  LD.E R8, desc[UR36][R4.64+0x4] ;  /* 0x0000042404087980 */ /* 0x000362000c101900 */
[----:B------:R-:W-:Y:S01]  /*24610*/  BSSY B0, `(.L_x_2260) ;  /* 0x0000005000007945 */ /* 0x000fe20003800000 */
[----:B---3--:R-:W-:-:S04]  /*24620*/  LOP3.LUT R2, R2, 0x1, RZ, 0xfc, !PT ;  /* 0x0000000102027812 */ /* 0x008fc800078efcff */
[----:B------:R-:W-:-:S13]  /*24630*/  ISETP.NE.AND P1, PT, R2, 0x3, PT ;  /* 0x000000030200780c */ /* 0x000fda0003f25270 */
[----:B-12---:R-:W-:Y:S05]  /*24640*/  @!P1 BRA `(.L_x_2261) ;  /* 0x0000000000049947 */ /* 0x006fea0003800000 */
[----:B------:R-:W-:Y:S01]  /*24650*/  BPT.TRAP 0x1 ;  /* 0x000000040000795c */ /* 0x000fe20000300000 */
.L_x_2261:
[----:B------:R-:W-:Y:S05]  /*24660*/  BSYNC B0 ;  /* 0x0000000000007941 */ /* 0x000fea0003800000 */
.L_x_2260:
[----:B------:R-:W-:Y:S04]  /*24670*/  BSSY B0, `(.L_x_2262) ;  /* 0x0000008000007945 */ /* 0x000fe80003800000 */
[----:B------:R-:W-:Y:S05]  /*24680*/  @P0 BRA `(.L_x_2263) ;  /* 0x0000000000180947 */ /* 0x000fea0003800000 */
[----:B------:R-:W2:Y:S01]  /*24690*/  LD.E.64 R2, desc[UR36][R72.64+0x18] ;  /* 0x0000182448027980 */ /* 0x000ea2000c101b00 */
[----:B-----5:R-:W-:Y:S02]  /*246a0*/  SHF.L.U32 R9, R8, 0x1f, RZ ;  /* 0x0000001f08097819 */ /* 0x020fe400000006ff */
[----:B--2---:R-:W-:-:S05]  /*246b0*/  MOV R3, R2 ;  /* 0x0000000200037202 */ /* 0x004fca0000000f00 */
[----:B------:R-:W-:-:S04]  /*246c0*/  IMAD R0, R0, 0x8, R3 ;  /* 0x0000000800007824 */ /* 0x000fc800078e0203 */
[----:B------:R-:W1:Y:S02]  /*246d0*/  SYNCS.PHASECHK.TRANS64.TRYWAIT P0, [R0+URZ], R9 ;  /* 0x00000009000075a7 */ /* 0x000e64000800017f */
[----:B-1----:R-:W-:Y:S05]  /*246e0*/  @!P0 BRA `(.L_x_2264) ;  /* 0x0000013400c08947 */ /* 0x002fea0003800000 */
.L_x_2263:
[----:B------:R-:W-:Y:S05]  /*246f0*/  BSYNC B0 ;  /* 0x0000000000007941 */ /* 0x000fea0003800000 */
.L_x_2262:
[----:B------:R-:W2:Y:S04]  /*24700*/  LD.E R21, desc[UR36][R4.64] ;  /* 0x0000002404157980 */ /* 0x000ea8000c101900 */
[----:B------:R-:W1:Y:S04]  /*24710*/  LDL.64 R22, [R1+0x178] ;  /* 0x0001780001167983 */ /* 0x000e680000100a00 */
[----:B------:R-:W2:Y:S01]  /*24720*/  LDL.64 R2, [R1+0x80] ;  /* 0x0000800001027983 */ /* 0x000ea20000100a00 */
[----:B------:R-:W-:Y:S05]  /*24730*/  WARPSYNC.ALL ;  /* 0x0000000000007948 */ /* 0x000fea0003800000 */
[----:B------:R3:W-:Y:S04]  /*24740*/  STL [R1+0x60], RZ ;  /* 0x000060ff01007387 */ /* 0x0007e80000100800 */
[----:B-1---5:R-:W4:Y:S01]  /*24750*/  LD.E.64 R8, desc[UR36][R22.64] ;  /* 0x0000002416087980 */ /* 0x022f22000c101b00 */
[----:B------:R-:W-:-:S05]  /*24760*/  IMAD.MOV.U32 R185, RZ, RZ, 0x1 ;  /* 0x00000001ffb97424 */ /* 0x000fca00078e00ff */
[----:B------:R3:W-:Y:S04]  /*24770*/  STL [R1+0x60], R185 ;  /* 0x000060b901007387 */ /* 0x0007e80000100800 */
[----:B------:R-:W3:Y:S04]  /*24780*/  LD.E.64 R10, desc[UR36][R22.64] ;  /* 0x00000024160a7980 */ /* 0x000ee8000c101b00 */
[----:B------:R1:W-:Y:S04]  /*24790*/  STL [R1+0x60], R185 ;  /* 0x000060b901007387 */ /* 0x0003e80000100800 */
[----:B------:R-:W3:Y:S01]  /*247a0*/  LD.E.64 R12, desc[UR36][R22.64] ;  /* 0x00000024160c7980 */ /* 0x000ee2000c101b00 */
[----:B--2---:R-:W-:Y:S01]  /*247b0*/  IMAD R2, R21, 0x300, R2 ;  /* 0x0000030015027824 */ /* 0x004fe200078e0202 */
[----:B------:R-:W-:-:S02]  /*247c0*/  R2UR UR7, R3 ;  /* 0x00000000030772ca */ /* 0x000fc400000e0000 */
[----:B------:R1:W-:Y:S02]  /*247d0*/  STL [R1+0x60], R185 ;  /* 0x000060b901007387 */ /* 0x0003e40000100800 */
[----:B------:R-:W-:Y:S02]  /*247e0*/  R2UR UR6, R2 ;  /* 0x00000000020672ca */ /* 0x000fe400000e0000 */
[----:B------:R-:W2:Y:S01]  /*247f0*/  LD.E.64 R14, desc[UR36][R22.64] ;  /* 0x00000024160e7980 */ /* 0x000ea2000c101b00 */
[----:B------:R-:W-:-:S03]  /*24800*/  WARPGROUP.ARRIVE ;  /* 0x00000000000079c5 */ /* 0x000fc60000000000 */
[----:B------:R1:W-:Y:S01]  /*24810*/  STL [R1+0x60], R185 ;  /* 0x000060b901007387 */ /* 0x0003e20000100800 */
[----:B----4-:R-:W-:Y:S02]  /*24820*/  R2UR UR4, R8 ;  /* 0x00000000080472ca */ /* 0x010fe400000e0000 */
[----:B------:R-:W-:-:S13]  /*24830*/  R2UR UR5, R9 ;  /* 0x00000000090572ca */ /* 0x000fda00000e0000 */
[----:B------:R-:W-:Y:S01]  /*24840*/  HGMMA.64x96x16.F32 R24, gdesc[UR4], RZ, !UPT, gsb0 ;  /* 0x01600000041879f0 */ /* 0x000fe2000c0008ff */
[----:B---3--:R-:W-:Y:S02]  /*24850*/  VIADD R10, R10, 0x2 ;  /* 0x000000020a0a7836 */ /* 0x008fe40000000000 */
[----:B------:R-:W-:Y:S02]  /*24860*/  VIADD R8, R2, 0x2 ;  /* 0x0000000202087836 */ /* 0x000fe40000000000 */
[----:B------:R-:W-:Y:S01]  /*24870*/  IMAD.MOV.U32 R9, RZ, RZ, R3 ;  /* 0x000000ffff097224 */ /* 0x000fe200078e0003 */
[----:B------:R-:W-:Y:S02]  /*24880*/  R2UR UR4, R10 ;  /* 0x000000000a0472ca */ /* 0x000fe400000e0000 */
[----:B------:R-:W-:Y:S02]  /*24890*/  R2UR UR6, R8 ;  /* 0x00000000080672ca */ /* 0x000fe400000e0000 */
[----:B------:R-:W-:-:S02]  /*248a0*/  R2UR UR7, R9 ;  /* 0x00000000090772ca */ /* 0x000fc400000e0000 */
[----:B------:R-:W-:Y:S01]  /*248b0*/  R2UR UR5, R11 ;  /* 0x000000000b0572ca */ /* 0x000fe200000e0000 */
[----:B------:R-:W-:Y:S02]  /*248c0*/  WARPGROUP.DEPBAR.LE gsb0, 0x0 ;  /* 0x00008000000079c5 */ /* 0x000fe40000010000 */
[----:B------:R-:W3:Y:S04]  /*248d0*/  LD.E R20, desc[UR36][R6.64] ;  /* 0x0000002406147980 */ /* 0x000ee8000c101900 */
[----:B------:R1:W5:Y:S04]  /*248e0*/  LD.E R0, desc[UR36][R4.64] ;  /* 0x0000002404007980 */ /* 0x000368000c101900 */
[----:B------:R1:W5:Y:S01]  /*248f0*/  LD.E R18, desc[UR36][R4.64+0x4] ;  /* 0x0000042404127980 */ /* 0x000362000c101900 */
[----:B------:R-:W-:Y:S01]  /*24900*/  WARPGROUP.ARRIVE ;  /* 0x00000000000079c5 */ /* 0x000fe20000000000 */
[----:B------:R-:W-:Y:S01]  /*24910*/  VIADD R12, R12, 0x4 ;  /* 0x000000040c0c7836 */ /* 0x000fe20000000000 */
[----:B------:R-:W-:Y:S01]  /*24920*/  BSSY B0, `(.L_x_2265) ;  /* 0x0000019000007945 */ /* 0x000fe20003800000 */
[----:B------:R-:W-:-:S02]  /*24930*/  VIADD R8, R2, 0x4 ;  /* 0x0000000402087836 */ /* 0x000fc40000000000 */
[----:B------:R-:W-:Y:S01]  /*24940*/  IMAD.MOV.U32 R9, RZ, RZ, R3 ;  /* 0x000000ffff097224 */ /* 0x000fe200078e0003 */
[----:B------:R-:W-:Y:S01]  /*24950*/  HGMMA.64x96x16.F32 R24, gdesc[UR4], R24, gsb0 ;  /* 0x01600000041879f0 */ /* 0x000fe20008000818 */
[----:B------:R-:W-:Y:S01]  /*24960*/  R2UR UR4, R12 ;  /* 0x000000000c0472ca */ /* 0x000fe200000e0000 */
[----:B------:R-:W-:Y:S01]  /*24970*/  VIADD R2, R2, 0x6 ;  /* 0x0000000602027836 */ /* 0x000fe20000000000 */
[----:B------:R-:W-:Y:S01]  /*24980*/  R2UR UR6, R8 ;  /* 0x00000000080672ca */ /* 0x000fe200000e0000 */
[----:B--2---:R-:W-:Y:S01]  /*24990*/  VIADD R14, R14, 0x6 ;  /* 0x000000060e0e7836 */ /* 0x004fe20000000000 */
        /* <DEDUP_REMOVED lines=12> */
[----:B---3--:R-:W-:-:S04]  /*24a60*/  LOP3.LUT R20, R20, 0x1, RZ, 0xfc, !PT ;  /* 0x0000000114147812 */ /* 0x008fc800078efcff */
[----:B------:R-:W-:Y:S01]  /*24a70*/  ISETP.NE.AND P0, PT, R20, 0x3, PT ;  /* 0x000000031400780c */ /* 0x000fe20003f05270 */
[----:B------:R-:W-:-:S12]  /*24a80*/  WARPGROUP.DEPBAR.LE gsb0, 0x0 ;  /* 0x00008000000079c5 */ /* 0x000fd80000010000 */
[----:B-1----:R-:W-:Y:S05]  /*24a90*/  @!P0 BRA `(.L_x_2266) ;  /* 0x0000000000048947 */ /* 0x002fea0003800000 */
[----:B------:R-:W-:Y:S01]  /*24aa0*/  BPT.TRAP 0x1 ;  /* 0x000000040000795c */ /* 0x000fe20000300000 */
.L_x_2266:
[----:B------:R-:W-:Y:S05]  /*24ab0*/  BSYNC B0 ;  /* 0x0000000000007941 */ /* 0x000fea0003800000 */
.L_x_2265:
        /* <DEDUP_REMOVED lines=13> */
.L_x_2268:
[----:B------:R-:W-:Y:S05]  /*24b90*/  BSYNC B0 ;  /* 0x0000000000007941 */ /* 0x000fea0003800000 */
.L_x_2267:
        /* <DEDUP_REMOVED lines=8> */
.L_x_2270:
[----:B------:R-:W-:Y:S05]  /*24c20*/  BSYNC B0 ;  /* 0x0000000000007941 */ /* 0x000fea0003800000 */
.L_x_2269:
[----:B------:R-:W2:Y:S04]  /*24c30*/  LD.E R15, desc[UR36][R4.64] ;  /* 0x00000024040f7980 */ /* 0x000ea8000c101900 */
[----:B------:R-:W2:Y:S04]  /*24c40*/  LDL.64 R6, [R1+0xf8] ;  /* 0x0000f80001067983 */ /* 0x000ea80000100a00 */
[----:B------:R-:W3:Y:S04]  /*24c50*/  LDL R0, [R1+0x70] ;  /* 0x0000700001007983 */ /* 0x000ee80000100800 */
[----:B-1---5:R-:W4:Y:S04]  /*24c60*/  LDL.64 R2, [R1+0xf0] ;  /* 0x0000f00001027983 */ /* 0x022f280000100a00 */
        /* <DEDUP_REMOVED lines=9> */
[----:B------:R-:W-:Y:S02]  /*24d00*/  R2UR UR6, R6 ;  /* 0x00000000060672ca */ /* 0x000fe400000e0000 */
        /* <DEDUP_REMOVED lines=131> */
[----:B------:R-:W-:Y:S01]  /*25540*/  R2UR UR5, R15 ;  /* 0x000000000f0572ca */ /* 0x000fe200000e0000 */
[----:B---3--:R-:W-:Y:S01]  /*25550*/  VIADD R8, R8, 0xc02 ;  /* 0x00000c0208087836 */ /* 0x008fe20000000000 */
[----:B------:R-:W-:Y:S02]  /*25560*/  WARPGROUP.DEPBAR.LE gsb0, 0x0 ;  /* 0x00008000000079c5 */ /* 0x000fe40000010000 */
[----:B------:R-:W-:-:S09]  /*25570*/  WARPGROUP.ARRIVE ;  /* 0x00000000000079c5 */ /* 0x000fd20000000000 */
        /* <DEDUP_REMOVED lines=18> */
[----:B------:R-:W-:-:S02]  /*256a0*/  VIADD R2, R6, 0x906 ;  /* 0x0000090606027836 */ /* 0x000fc40000000000 */
[----:B------:R-:W-:Y:S01]  /*256b0*/  IMAD.MOV.U32 R3, RZ, RZ, R7 ;  /* 0x000000ffff037224 */ /* 0x000fe200078e0007 */
[----:B------:R-:W-:Y:S02]  /*256c0*/  WARPGROUP.DEPBAR.LE gsb0, 0x0 ;  /* 0x00008000000079c5 */ /* 0x000fe40000010000 */
[----:B------:R-:W-:-:S06]  /*256d0*/  WARPGROUP.ARRIVE ;  /* 0x00000000000079c5 */ /* 0x000fcc0000000000 */
[----:B------:R-:W-:Y:S01]  /*256e0*/  HGMMA.64x96x16.F32 R24, gdesc[UR4], R24, gsb0 ;  /* 0x01600000041879f0 */ /* 0x000fe20008000818 */
[----:B------:R-:W-:Y:S02]  /*256f0*/  R2UR UR4, R12 ;  /* 0x000000000c0472ca */ /* 0x000fe400000e0000 */
[----:B------:R-:W-:Y:S02]  /*25700*/  R2UR UR5, R13 ;  /* 0x000000000d0572ca */ /* 0x000fe400000e0000 */
[----:B------:R-:W-:Y:S02]  /*25710*/  R2UR UR6, R2 ;  /* 0x00000000020672ca */ /* 0x000fe400000e0000 */
[----:B------:R-:W-:Y:S01]  /*25720*/  R2UR UR7, R3 ;  /* 0x00000000030772ca */ /* 0x000fe200000e0000 */
        /* <DEDUP_REMOVED lines=19> */
[----:B------:R-:W-:-:S02]  /*25860*/  WARPGROUP.DEPBAR.LE gsb0, 0x0 ;  /* 0x00008000000079c5 */ /* 0x000fc40000010000 */
[----:B------:R1:W-:Y:S06]  /*25870*/  BAR.ARV R228, 0x100 ;  /* 0x000400e40000751d */ /* 0x0003ec0000002000 */
[----:B------:R-:W2:Y:S04]  /*25880*/  LD.E R2, desc[UR36][R72.64] ;  /* 0x0000002448027980 */ /* 0x000ea8000c101900 */
[----:B------:R1:W5:Y:S01]  /*25890*/  LD.E R0, desc[UR36][R4.64] ;  /* 0x0000002404007980 */ /* 0x000362000c101900 */
[----:B------:R-:W-:Y:S01]  /*258a0*/  BSSY B0, `(.L_x_2272) ;  /* 0x0000005000007945 */ /* 0x000fe20003800000 */
[----:B--2---:R-:W-:-:S04]  /*258b0*/  LOP3.LUT R2, R2, 0x1, RZ, 0xfc, !PT ;  /* 0x0000000102027812 */ /* 0x004fc800078efcff */
[----:B------:R-:W-:-:S13]  /*258c0*/  ISETP.NE.AND P0, PT, R2, 0x3, PT ;  /* 0x000000030200780c */ /* 0x000fda0003f05270 */
[----:B-1----:R-:W-:Y:S05]  /*258d0*/  @!P0 BRA `(.L_x_2273) ;  /* 0x0000000000048947 */ /* 0x002fea0003800000 */
[----:B------:R-:W-:Y:S01]  /*258e0*/  BPT.TRAP 0x1 ;  /* 0x000000040000795c */ /* 0x000fe20000300000 */
.L_x_2273:
[----:B------:R-:W-:Y:S05]  /*258f0*/  BSYNC B0 ;  /* 0x0000000000007941 */ /* 0x000fea0003800000 */
.L_x_2272:
[----:B------:R-:W2:Y:S04]  /*25900*/  LD.E.64 R2, desc[UR36][R72.64+0x20] ;  /* 0x0000202448027980 */ /* 0x000ea8000c101b00 */
[----:B------:R-:W3:Y:S01]  /*25910*/  LD.E R6, desc[UR36][R72.64+0xc] ;  /* 0x00000c2448067980 */ /* 0x000ee2000c101900 */
[----:B--2---:R-:W-:-:S05]  /*25920*/  MOV R3, R2 ;  /* 0x0000000200037202 */ /* 0x004fca0000000f00 */
[----:B-----5:R-:W-:-:S05]  /*25930*/  IMAD R3, R0, 0x8, R3 ;  /* 0x0000000800037824 */ /* 0x020fca00078e0203 */
[----:B---3--:R-:W-:-:S04]  /*25940*/  PRMT R3, R6, 0x654, R3 ;  /* 0x0000065406037816 */ /* 0x008fc80000000003 */
[----:B------:R1:W-:Y:S01]  /*25950*/  SYNCS.ARRIVE.TRANS64.RED.A1T0 RZ, [R3+URZ], RZ ;  /* 0x000000ff03ff79a7 */ /* 0x0003e2000810043f */
[----:B------:R-:W2:Y:S04]  /*25960*/  LDL.64 R74, [R1+0x150] ;  /* 0x00015000014a7983 */ /* 0x000ea80000100a00 */
[----:B------:R-:W3:Y:S04]  /*25970*/  LDL R20, [R1+0x11c] ;  /* 0x00011c0001147983 */ /* 0x000ee80000100800 */
[----:B------:R-:W4:Y:S04]  /*25980*/  LDL R21, [R1+0x50] ;  /* 0x0000500001157983 */ /* 0x000f280000100800 */
[----:B-1----:R-:W3:Y:S04]  /*25990*/  LDL.64 R2, [R1+0x140] ;  /* 0x0001400001027983 */ /* 0x002ee80000100a00 */
[----:B------:R-:W4:Y:S04]  /*259a0*/  LDL R22, [R1+0x148] ;  /* 0x0001480001167983 */ /* 0x000f280000100800 */
[----:B------:R-:W4:Y:S04]  /*259b0*/  LDL.128 R8, [R1+0x130] ;  /* 0x0001300001087983 */ /* 0x000f280000100c00 */
[----:B------:R-:W4:Y:S04]  /*259c0*/  LDL.128 R12, [R1+0x120] ;  /* 0x00012000010c7983 */ /* 0x000f280000100c00 */
[----:B--2---:R-:W2:Y:S01]  /*259d0*/  LD.E R18, desc[UR36][R74.64] ;  /* 0x000000244a127980 */ /* 0x004ea2000c101900 */
[----:B---3--:R-:W-:Y:S01]  /*259e0*/  ISETP.NE.AND P0, PT, R2, 0x1, PT ;  /* 0x000000010200780c */ /* 0x008fe20003f05270 */
[----:B------:R-:W-:Y:S01]  /*259f0*/  IMAD.MOV.U32 R2, RZ, RZ, -0x60 ;  /* 0xffffffa0ff027424 */ /* 0x000fe200078e00ff */
[----:B----4-:R-:W-:Y:S01]  /*25a00*/  ISETP.GE.AND P1, PT, R9, 0x1, PT ;  /* 0x000000010900780c */ /* 0x010fe20003f26270 */
[----:B------:R-:W-:Y:S01]  /*25a10*/  BSSY B0, `(.L_x_2274) ;  /* 0x000009d000007945 */ /* 0x000fe20003800000 */
[-C--:B--2---:R-:W-:Y:S01]  /*25a20*/  FMUL.FTZ R29, R29, R18.reuse ;  /* 0x000000121d1d7220 */ /* 0x084fe20000410000 */
[----:B------:R-:W-:-:S03]  /*25a30*/  FMUL.FTZ R32, R32, R18 ;  /* 0x0000001220207220 */ /* 0x000fc60000410000 */
[----:B------:R1:W2:Y:S01]  /*25a40*/  MUFU.TANH R72, R29 ;  /* 0x0000001d00487308 */ /* 0x0002a20000002400 */
[-C--:B------:R-:W-:Y:S01]  /*25a50*/  FMUL.FTZ R6, R27, R18.reuse ;  /* 0x000000121b067220 */ /* 0x080fe20000410000 */
[----:B------:R-:W-:Y:S01]  /*25a60*/  FMUL.FTZ R33, R33, R18 ;  /* 0x0000001221217220 */ /* 0x000fe20000410000 */
[----:B-1----:R-:W-:-:S05]  /*25a70*/  SHF.R.S32.HI R29, RZ, 0x1f, R20 ;  /* 0x0000001fff1d7819 */ /* 0x002fca0000011414 */
[----:B------:R1:W3:Y:S02]  /*25a80*/  MUFU.TANH R73, R32 ;  /* 0x0000002000497308 */ /* 0x0002e40000002400 */
[----:B-1----:R-:W-:Y:S01]  /*25a90*/  FMUL.FTZ R32, R38, R18 ;  /* 0x0000001226207220 */ /* 0x002fe20000410000 */
[----:B------:R-:W-:-:S05]  /*25aa0*/  LEA.HI R38, R29, R20, RZ, 0x7 ;  /* 0x000000141d267211 */ /* 0x000fca00078f38ff */
[----:B------:R1:W4:Y:S01]  /*25ab0*/  MUFU.TANH R74, R33 ;  /* 0x00000021004a7308 */ /* 0x0003220000002400 */
[----:B------:R-:W-:Y:S01]  /*25ac0*/  LOP3.LUT R27, R38, 0xffffff80, RZ, 0xc0, !PT ;  /* 0xffffff80261b7812 */ /* 0x000fe200078ec0ff */
[-C--:B------:R-:W-:Y:S01]  /*25ad0*/  FMUL.FTZ R40, R40, R18.reuse ;  /* 0x0000001228287220 */ /* 0x080fe20000410000 */
[----:B-1----:R-:W-:-:S03]  /*25ae0*/  FMUL.FTZ R33, R39, R18 ;  /* 0x0000001227217220 */ /* 0x002fc60000410000 */
[----:B------:R-:W-:Y:S02]  /*25af0*/  IMAD.IADD R39, R20, 0x1, -R27 ;  /* 0x0000000114277824 */ /* 0x000fe400078e0a1b */
[----:B------:R1:W0:Y:S01]  /*25b00*/  MUFU.TANH R77, R40 ;  /* 0x00000028004d7308 */ /* 0x0002220000002400 */
[-C--:B------:R-:W-:Y:S01]  /*25b10*/  FMUL.FTZ R41, R41, R18.reuse ;  /* 0x0000001229297220 */ /* 0x080fe20000410000 */
[-C--:B------:R-:W-:Y:S01]  /*25b20*/  FMUL.FTZ R7, R24, R18.reuse ;  /* 0x0000001218077220 */ /* 0x080fe20000410000 */
[-C--:B------:R-:W-:Y:S01]  /*25b30*/  FMUL.FTZ R24, R30, R18.reuse ;  /* 0x000000121e187220 */ /* 0x080fe20000410000 */
[-C--:B------:R-:W-:Y:S01]  /*25b40*/  FMUL.FTZ R30, R34, R18.reuse ;  /* 0x00000012221e7220 */ /* 0x080fe20000410000 */
[-C--:B------:R-:W-:Y:S01]  /*25b50*/  FMUL.FTZ R34, R42, R18.reuse ;  /* 0x000000122a227220 */ /* 0x080fe20000410000 */
[-C--:B------:R-:W-:Y:S01]  /*25b60*/  FMUL.FTZ R44, R44, R18.reuse ;  /* 0x000000122c2c7220 */ /* 0x080fe20000410000 */
[----:B-1----:R-:W-:Y:S01]  /*25b70*/  SHF.R.S32.HI R40, RZ, 0x1f, R39 ;  /* 0x0000001fff287819 */ /* 0x002fe20000011427 */
[----:B------:R1:W0:Y:S01]  /*25b80*/  MUFU.TANH R78, R41 ;  /* 0x00000029004e7308 */ /* 0x0002220000002400 */
[-C--:B------:R-:W-:Y:S01]  /*25b90*/  FMUL.FTZ R0, R26, R18.reuse ;  /* 0x000000121a007220 */ /* 0x080fe20000410000 */
[-C--:B------:R-:W-:Y:S01]  /*25ba0*/  FMUL.FTZ R26, R31, R18.reuse ;  /* 0x000000121f1a7220 */ /* 0x080fe20000410000 */
[----:B------:R-:W-:Y:S01]  /*25bb0*/  LEA.HI R42, R40, R39, RZ, 0x2 ;  /* 0x00000027282a7211 */ /* 0x000fe200078f10ff */
[-C--:B------:R-:W-:Y:S01]  /*25bc0*/  FMUL.FTZ R31, R35, R18.reuse ;  /* 0x00000012231f7220 */ /* 0x080fe20000410000 */
[----:B------:R-:W-:Y:S01]  /*25bd0*/  FMUL.FTZ R35, R43, R18 ;  /* 0x000000122b237220 */ /* 0x000fe20000410000 */
[----:B-1----:R-:W-:-:S02]  /*25be0*/  LEA.HI R41, R29, R20, RZ, 0x2 ;  /* 0x000000141d297211 */ /* 0x002fc400078f10ff */
[----:B------:R1:W0:Y:S01]  /*25bf0*/  MUFU.TANH R79, R44 ;  /* 0x0000002c004f7308 */ /* 0x0002220000002400 */
[--C-:B------:R-:W-:Y:S02]  /*25c00*/  SHF.R.S32.HI R43, RZ, 0x2, R42.reuse ;  /* 0x00000002ff2b7819 */ /* 0x100fe4000001142a */
[----:B------:R-:W-:Y:S02]  /*25c10*/  LOP3.LUT R41, R41, 0xfffffffc, RZ, 0xc0, !PT ;  /* 0xfffffffc29297812 */ /* 0x000fe400078ec0ff */
[----:B-1----:R-:W-:-:S03]  /*25c20*/  SHF.R.S32.HI R44, RZ, 0x1f, R42 ;  /* 0x0000001fff2c7819 */ /* 0x002fc6000001142a */
[----:B------:R-:W-:Y:S01]  /*25c30*/  IMAD.IADD R20, R20, 0x1, -R41 ;  /* 0x0000000114147824 */ /* 0x000fe200078e0a29 */
[----:B------:R-:W-:Y:S02]  /*25c40*/  SHF.R.S32.HI R41, RZ, 0x7, R38 ;  /* 0x00000007ff297819 */ /* 0x000fe40000011426 */
[----:B------:R-:W-:Y:S02]  /*25c50*/  LEA.HI R44, R44, R43, RZ, 0x3 ;  /* 0x0000002b2c2c7211 */ /* 0x000fe400078f18ff */
[----:B------:R-:W-:Y:S02]  /*25c60*/  LEA.HI R40, R40, R39, RZ, 0x5 ;  /* 0x0000002728287211 */ /* 0x000fe400078f28ff */
[----:B------:R-:W-:Y:S02]  /*25c70*/  LOP3.LUT R44, R44, 0xfffffff8, RZ, 0xc0, !PT ;  /* 0xfffffff82c2c7812 */ /* 0x000fe400078ec0ff */
[----:B------:R-:W-:Y:S02]  /*25c80*/  LEA.HI R38, R38, R41, RZ, 0x1 ;  /* 0x0000002926267211 */ /* 0x000fe400078f08ff */
[----:B------:R-:W-:Y:S01]  /*25c90*/  SHF.R.S32.HI R40, RZ, 0x5, R40 ;  /* 0x00000005ff287819 */ /* 0x000fe20000011428 */
[----:B------:R-:W-:Y:S01]  /*25ca0*/  IMAD.IADD R44, R43, 0x1, -R44 ;  /* 0x000000012b2c7824 */ /* 0x000fe200078e0a2c */
[----:B------:R-:W-:-:S02]  /*25cb0*/  LOP3.LUT R38, R38, 0x3fffffe, RZ, 0xc0, !PT ;  /* 0x03fffffe26267812 */ /* 0x000fc400078ec0ff */
        /* <DEDUP_REMOVED lines=10> */
[-C--:B------:R-:W-:Y:S01]  /*25d60*/  FMUL.FTZ R36, R36, R18.reuse ;  /* 0x0000001224247220 */ /* 0x080fe20000410000 */
[-C--:B------:R-:W-:Y:S01]  /*25d70*/  FMUL.FTZ R37, R37, R18.reuse ;  /* 0x0000001225257220 */ /* 0x080fe20000410000 */
[----:B------:R-:W-:Y:S02]  /*25d80*/  LOP3.LUT R42, R42, 0x7ffffffc, RZ, 0xc0, !PT ;  /* 0x7ffffffc2a2a7812 */ /* 0x000fe400078ec0ff */
[----:B------:R-:W1:Y:S01]  /*25d90*/  SHFL.IDX PT, R20, R38, RZ, 0x1c1f ;  /* 0x001c1fff26147589 */ /* 0x000e6200000e0000 */
[----:B------:R2:W0:Y:S01]  /*25da0*/  MUFU.TANH R75, R36 ;  /* 0x00000024004b7308 */ /* 0x0004220000002400 */
[-C--:B------:R-:W-:Y:S01]  /*25db0*/  FMUL.FTZ R25, R25, R18.reuse ;  /* 0x0000001219197220 */ /* 0x080fe20000410000 */
[-C--:B------:R-:W-:Y:S01]  /*25dc0*/  FMUL.FTZ R28, R28, R18.reuse ;  /* 0x000000121c1c7220 */ /* 0x080fe20000410000 */
[-C--:B------:R-:W-:Y:S01]  /*25dd0*/  FMUL.FTZ R45, R45, R18.reuse ;  /* 0x000000122d2d7220 */ /* 0x080fe20000410000 */
[-C--:B------:R-:W-:Y:S01]  /*25de0*/  FMUL.FTZ R48, R48, R18.reuse ;  /* 0x0000001230307220 */ /* 0x080fe20000410000 */
[-C--:B------:R-:W-:Y:S01]  /*25df0*/  FMUL.FTZ R49, R49, R18.reuse ;  /* 0x0000001231317220 */ /* 0x080fe20000410000 */
[-C--:B------:R-:W-:Y:S01]  /*25e00*/  FMUL.FTZ R50, R50, R18.reuse ;  /* 0x0000001232327220 */ /* 0x080fe20000410000 */
[-C--:B------:R-:W-:Y:S01]  /*25e10*/  FMUL.FTZ R51, R51, R18.reuse ;  /* 0x0000001233337220 */ /* 0x080fe20000410000 */
[----:B------:R3:W0:Y:S01]  /*25e20*/  MUFU.TANH R76, R37 ;  /* 0x00000025004c7308 */ /* 0x0006220000002400 */
[-C--:B--2---:R-:W-:Y:S01]  /*25e30*/  FMUL.FTZ R36, R46, R18.reuse ;  /* 0x000000122e247220 */ /* 0x084fe20000410000 */
[-C--:B------:R-:W-:Y:S01]  /*25e40*/  FMUL.FTZ R52, R52, R18.reuse ;  /* 0x0000001234347220 */ /* 0x080fe20000410000 */
[-C--:B------:R-:W-:Y:S01]  /*25e50*/  FMUL.FTZ R53, R53, R18.reuse ;  /* 0x0000001235357220 */ /* 0x080fe20000410000 */
[-C--:B------:R-:W-:Y:S01]  /*25e60*/  FMUL.FTZ R54, R54, R18.reuse ;  /* 0x0000001236367220 */ /* 0x080fe20000410000 */
[-C--:B------:R-:W-:Y:S01]  /*25e70*/  FMUL.FTZ R55, R55, R18.reuse ;  /* 0x0000001237377220 */ /* 0x080fe20000410000 */
[-C--:B------:R-:W-:Y:S01]  /*25e80*/  FMUL.FTZ R56, R56, R18.reuse ;  /* 0x0000001238387220 */ /* 0x080fe20000410000 */
[-C--:B------:R-:W-:Y:S01]  /*25e90*/  FMUL.FTZ R57, R57, R18.reuse ;  /* 0x0000001239397220 */ /* 0x080fe20000410000 */
[-C--:B------:R-:W-:Y:S01]  /*25ea0*/  FMUL.FTZ R58, R58, R18.reuse ;  /* 0x000000123a3a7220 */ /* 0x080fe20000410000 */
        /* <DEDUP_REMOVED lines=13> */
[----:B------:R-:W-:Y:S01]  /*25f80*/  FMUL.FTZ R70, R70, R18 ;  /* 0x0000001246467220 */ /* 0x000fe20000410000 */
[----:B------:R-:W-:Y:S02]  /*25f90*/  IMAD R3, R19, R2, 0x1 ;  /* 0x0000000113037424 */ /* 0x000fe400078e0202 */
[----:B------:R-:W-:Y:S01]  /*25fa0*/  FMUL.FTZ R18, R71, R18 ;  /* 0x0000001247127220 */ /* 0x000fe20000410000 */
[----:B------:R-:W2:Y:S01]  /*25fb0*/  MUFU.TANH R7, R7 ;  /* 0x0000000700077308 */ /* 0x000ea20000002400 */
[----:B------:R-:W-:Y:S01]  /*25fc0*/  IMAD R3, R42, -0x2, R3 ;  /* 0xfffffffe2a037824 */ /* 0x000fe200078e0203 */
[----:B------:R-:W-:-:S06]  /*25fd0*/  LOP3.LUT R21, RZ, R14, RZ, 0x33, !PT ;  /* 0x0000000eff157212 */ /* 0x000fcc00078e33ff */
[----:B------:R-:W3:Y:S01]  /*25fe0*/  MUFU.TANH R25, R25 ;  /* 0x0000001900197308 */ /* 0x000ee20000002400 */
[----:B------:R-:W-:-:S07]  /*25ff0*/  IADD3 R2, -R12, R3, R13 ;  /* 0x000000030c027210 */ /* 0x000fce0007ffe10d */
        /* <DEDUP_REMOVED lines=39> */
[----:B------:R-:W-:Y:S02]  /*26270*/  IMAD.IADD R40, R2, 0x1, R21 ;  /* 0x0000000102287824 */ /* 0x000fe400078e0215 */
[----:B------:R-:W-:Y:S02]  /*26280*/  VIADD R42, R3, 0xffffffff ;  /* 0xffffffff032a7836 */ /* 0x000fe40000000000 */
[----:B------:R-:W-:Y:S02]  /*26290*/  IMAD R41, R19, -0x60, R8 ;  /* 0xffffffa013297824 */ /* 0x000fe400078e0208 */
[--C-:B-1----:R-:W-:Y:S02]  /*262a0*/  IMAD.IADD R2, R39, 0x1, R20.reuse ;  /* 0x0000000127027824 */ /* 0x102fe400078e0214 */
        /* <DEDUP_REMOVED lines=12> */
.L_x_2277:
[----:B------:R-:W-:-:S13]  /*26370*/  ISETP.NE.AND P0, PT, R9, 0x1, PT ;  /* 0x000000010900780c */ /* 0x000fda0003f05270 */
[----:B------:R-:W-:-:S05]  /*26380*/  @P0 IMAD.HI.U32 R14, R8, R10, RZ ;  /* 0x0000000a080e0227 */ /* 0x000fca00078e00ff */
[----:B------:R-:W-:-:S07]  /*26390*/  @P0 SHF.R.U32.HI R8, RZ, R11, R14 ;  /* 0x0000000bff080219 */ /* 0x000fce000001160e */
.L_x_2278:
[----:B------:R-:W-:Y:S05]  /*263a0*/  BSYNC B1 ;  /* 0x0000000000017941 */ /* 0x000fea0003800000 */
.L_x_2276:
[----:B------:R-:W-:-:S05]  /*263b0*/  IMAD R8, R8, R9, R42 ;  /* 0x0000000908087224 */ /* 0x000fca00078e022a */
[----:B------:R-:W-:Y:S02]  /*263c0*/  VIMNMX R3, R3, R8, !PT ;  /* 0x0000000803037248 */ /* 0x000fe40007fe0100 */
[----:B------:R-:W-:-:S07]  /*263d0*/  VIADDMNMX R2, R8, R9, R2, PT ;  /* 0x0000000908027246 */ /* 0x000fce0003800102 */
.L_x_2275:
[----:B------:R-:W-:Y:S05]  /*263e0*/  BSYNC B0 ;  /* 0x0000000000007941 */ /* 0x000fea0003800000 */
.L_x_2274:
        /* <DEDUP_REMOVED lines=14> */
[----:B------:R-:W-:Y:S01]  /*264d0*/  ISETP.LT.OR P2, PT, R2, 0x11, P2 ;  /* 0x000000110200780c */ /* 0x000fe20001741670 */
[--C-:B-1----:R-:W-:Y:S01]  /*264e0*/  IMAD.IADD R14, R39, 0x1, R38.reuse ;  /* 0x00000001270e7824 */ /* 0x102fe200078e0226 */
[----:B------:R-:W-:Y:S01]  /*264f0*/  ISETP.GT.AND P3, PT, R3, 0x9, !P5 ;  /* 0x000000090300780c */ /* 0x000fe20006f64270 */
[----:B------:R-:W-:Y:S01]  /*26500*/  IMAD.IADD R39, R40, 0x1, R38 ;  /* 0x0000000128277824 */ /* 0x000fe200078e0226 */
        /* <DEDUP_REMOVED lines=10> */
[C---:B------:R-:W-:Y:S02]  /*265b0*/  ISETP.LT.OR P2, PT, R2.reuse, 0x19, P2 ;  /* 0x000000190200780c */ /* 0x040fe40001741670 */
        /* <DEDUP_REMOVED lines=83> */
[----:B------:R-:W-:Y:S02]  /*26af0*/  FSEL R189, R7, -INF , !P6 ;  /* 0xff80000007bd7808 */ /* 0x000fe40007000000 */
[----:B------:R-:W-:-:S04]  /*26b00*/  ISETP.GE.AND P6, PT, R41, 0x5a, PT ;  /* 0x0000005a2900780c */ /* 0x000fc80003fc6270 */
[----:B------:R-:W-:Y:S02]  /*26b10*/  P2R R60, PR, RZ, 0x40 ;  /* 0x00000040ff3c7803 */ /* 0x000fe40000000000 */
[----:B------:R-:W-:-:S04]  /*26b20*/  ISETP.GT.AND P6, PT, R3, 0x59, !P6 ;  /* 0x000000590300780c */ /* 0x000fc800077c4270 */
[----:B------:R-:W-:-:S04]  /*26b30*/  ISETP.LT.OR P6, PT, R2, 0x5a, P6 ;  /* 0x0000005a0200780c */ /* 0x000fc800037c1670 */
        /* <DEDUP_REMOVED lines=13> */
.L_x_2282:
[----:B------:R-:W-:-:S13]  /*26c10*/  ISETP.NE.AND P6, PT, R9, 0x1, PT ;  /* 0x000000010900780c */ /* 0x000fda0003fc5270 */
[----:B------:R-:W-:-:S05]  /*26c20*/  @P6 IMAD.HI.U32 R10, R12, R10, RZ ;  /* 0x0000000a0c0a6227 */ /* 0x000fca00078e00ff */
[----:B------:R-:W-:-:S07]  /*26c30*/  @P6 SHF.R.U32.HI R12, RZ, R11, R10 ;  /* 0x0000000bff0c6219 */ /* 0x000fce000001160a */
.L_x_2283:
[----:B------:R-:W-:Y:S05]  /*26c40*/  BSYNC B1 ;  /* 0x0000000000017941 */ /* 0x000fea0003800000 */
.L_x_2281:
[----:B------:R-:W-:-:S05]  /*26c50*/  IMAD R12, R12, R9, R42 ;  /* 0x000000090c0c7224 */ /* 0x000fca00078e022a */
[----:B------:R-:W-:Y:S02]  /*26c60*/  VIADDMNMX R14, R12, R9, R14, PT ;  /* 0x000000090c0e7246 */ /* 0x000fe4000380010e */
[----:B------:R-:W-:-:S07]  /*26c70*/  VIMNMX R39, R39, R12, !PT ;  /* 0x0000000c27277248 */ /* 0x000fce0007fe0100 */
.L_x_2280:
[----:B------:R-:W-:Y:S05]  /*26c80*/  BSYNC B0 ;  /* 0x0000000000007941 */ /* 0x000fea0003800000 */
.L_x_2279:
[----:B------:R-:W2:Y:S01]  /*26c90*/  LD.E.64 R2, desc[UR36][R16.64+0x210] ;  /* 0x0002102410027980 */ /* 0x000ea2000c101b00 */
[C---:B------:R-:W-:Y:S02]  /*26ca0*/  ISETP.GT.AND P0, PT, R39.reuse, 0x1, !P0 ;  /* 0x000000012700780c */ /* 0x040fe40004704270 */
[----:B------:R-:W-:Y:S02]  /*26cb0*/  ISETP.GT.AND P1, PT, R39, 0x8, !P1 ;  /* 0x000000082700780c */ /* 0x000fe40004f24270 */
[C---:B------:R-:W-:Y:S02]  /*26cc0*/  ISETP.LT.OR P0, PT, R14.reuse, 0x2, P0 ;  /* 0x000000020e00780c */ /* 0x040fe40000701670 */
[----:B------:R-:W-:Y:S02]  /*26cd0*/  ISETP.LT.OR P1, PT, R14, 0x9, P1 ;  /* 0x000000090e00780c */ /* 0x000fe40000f21670 */
[----:B------:R-:W-:Y:S02]  /*26ce0*/  FSEL R10, R6, -INF , !P0 ;  /* 0xff800000060a7808 */ /* 0x000fe40004000000 */
[----:B------:R-:W-:-:S02]  /*26cf0*/  ISETP.NE.AND P0, PT, R44, RZ, PT ;  /* 0x000000ff2c00720c */ /* 0x000fc40003f05270 */
[----:B------:R-:W-:Y:S02]  /*26d00*/  FSEL R24, R24, -INF , !P1 ;  /* 0xff80000018187808 */ /* 0x000fe40004800000 */
[----:B------:R-:W-:Y:S02]  /*26d10*/  ISETP.GT.AND P0, PT, R39, 0x9, !P0 ;  /* 0x000000092700780c */ /* 0x000fe40004704270 */
[----:B------:R-:W-:Y:S02]  /*26d20*/  ISETP.NE.AND P1, PT, R62, RZ, PT ;  /* 0x000000ff3e00720c */ /* 0x000fe40003f25270 */
[----:B------:R-:W-:Y:S02]  /*26d30*/  ISETP.LT.OR P0, PT, R14, 0xa, P0 ;  /* 0x0000000a0e00780c */ /* 0x000fe40000701670 */
[----:B------:R-:W-:Y:S02]  /*26d40*/  ISETP.NE.AND P6, PT, R72, RZ, PT ;  /* 0x000000ff4800720c */ /* 0x000fe40003fc5270 */
[----:B------:R-:W-:-:S02]  /*26d50*/  FSEL R26, R26, -INF , !P0 ;  /* 0xff8000001a1a7808 */ /* 0x000fc40004000000 */
[----:B------:R-:W-:-:S04]  /*26d60*/  ISETP.NE.AND P0, PT, R46, RZ, PT ;  /* 0x000000ff2e00720c */ /* 0x000fc80003f05270 */
[----:B------:R-:W-:-:S04]  /*26d70*/  ISETP.GT.AND P0, PT, R39, 0x10, !P0 ;  /* 0x000000102700780c */ /* 0x000fc80004704270 */
[----:B------:R-:W-:-:S04]  /*26d80*/  ISETP.LT.OR P0, PT, R14, 0x11, P0 ;  /* 0x000000110e00780c */ /* 0x000fc80000701670 */
[----:B------:R-:W-:Y:S02]  /*26d90*/  FSEL R30, R30, -INF , !P0 ;  /* 0xff8000001e1e7808 */ /* 0x000fe40004000000 */
[----:B------:R-:W-:Y:S02]  /*26da0*/  ISETP.GT.AND P0, PT, R39, 0x11, !P1 ;  /* 0x000000112700780c */ /* 0x000fe40004f04270 */
[----:B------:R-:W-:Y:S02]  /*26db0*/  ISETP.NE.AND P1, PT, R53, RZ, PT ;  /* 0x000000ff3500720c */ /* 0x000fe40003f25270 */
[----:B------:R-:W-:-:S04]  /*26dc0*/  ISETP.LT.OR P0, PT, R14, 0x12, P0 ;  /* 0x000000120e00780c */ /* 0x000fc80000701670 */
[----:B------:R-:W-:Y:S02]  /*26dd0*/  FSEL R31, R31, -INF , !P0 ;  /* 0xff8000001f1f7808 */ /* 0x000fe40004000000 */
[----:B------:R-:W-:Y:S02]  /*26de0*/  ISETP.GT.AND P0, PT, R39, 0x18, !P6 ;  /* 0x000000182700780c */ /* 0x000fe40007704270 */
[----:B------:R-:W-:Y:S02]  /*26df0*/  ISETP.NE.AND P6, PT, R43, RZ, PT ;  /* 0x000000ff2b00720c */ /* 0x000fe40003fc5270 */
[----:B------:R-:W-:-:S04]  /*26e00*/  ISETP.LT.OR P0, PT, R14, 0x19, P0 ;  /* 0x000000190e00780c */ /* 0x000fc80000701670 */
[----:B------:R-:W-:Y:S02]  /*26e10*/  FSEL R32, R32, -INF , !P0 ;  /* 0xff80000020207808 */ /* 0x000fe40004000000 */
[----:B------:R-:W-:-:S04]  /*26e20*/  ISETP.NE.AND P0, PT, R74, RZ, PT ;  /* 0x000000ff4a00720c */ /* 0x000fc80003f05270 */
[----:B------:R-:W-:-:S04]  /*26e30*/  ISETP.GT.AND P0, PT, R39, 0x19, !P0 ;  /* 0x000000192700780c */ /* 0x000fc80004704270 */
        /* <DEDUP_REMOVED lines=38> */
[----:B------:R-:W-:Y:S02]  /*270a0*/  ISETP.GT.AND P0, PT, R39, RZ, !P6 ;  /* 0x000000ff2700720c */ /* 0x000fe40007704270 */
[----:B--2---:R-:W-:Y:S02]  /*270b0*/  FMNMX.FTZ R11, R189, R2, !PT ;  /* 0x00000002bd0b7209 */ /* 0x004fe40007810000 */
[----:B------:R-:W-:Y:S02]  /*270c0*/  ISETP.LT.OR P0, PT, R14, 0x1, P0 ;  /* 0x000000010e00780c */ /* 0x000fe40000701670 */
[----:B------:R-:W-:Y:S02]  /*270d0*/  FMNMX.FTZ R11, R59, R11, !PT ;  /* 0x0000000b3b0b7209 */ /* 0x000fe40007810000 */
[----:B------:R-:W-:-:S02]  /*270e0*/  FSEL R0, R0, -INF , !P0 ;  /* 0xff80000000007808 */ /* 0x000fc40004000000 */
[----:B------:R-:W-:Y:S02]  /*270f0*/  FMNMX.FTZ R11, R63, R11, !PT ;  /* 0x0000000b3f0b7209 */ /* 0x000fe40007810000 */
[----:B------:R-:W-:Y:S02]  /*27100*/  ISETP.NE.AND P0, PT, R56, RZ, PT ;  /* 0x000000ff3800720c */ /* 0x000fe40003f05270 */
[----:B------:R-:W-:Y:S02]  /*27110*/  FMNMX.FTZ R11, R187, R11, !PT ;  /* 0x0000000bbb0b7209 */ /* 0x000fe40007810000 */
[----:B------:R-:W-:Y:S02]  /*27120*/  ISETP.GT.AND P1, PT, R39, 0x48, !P1 ;  /* 0x000000482700780c */ /* 0x000fe40004f24270 */
[----:B------:R-:W-:Y:S02]  /*27130*/  FMNMX.FTZ R11, R73, R11, !PT ;  /* 0x0000000b490b7209 */ /* 0x000fe40007810000 */
[----:B------:R-:W-:-:S02]  /*27140*/  ISETP.GT.AND P2, PT, R39, 0x49, !P2 ;  /* 0x000000492700780c */ /* 0x000fc40005744270 */
[----:B------:R-:W-:Y:S02]  /*27150*/  FMNMX.FTZ R11, R71, R11, !PT ;  /* 0x0000000b470b7209 */ /* 0x000fe40007810000 */
[----:B------:R-:W-:Y:S02]  /*27160*/  ISETP.GT.AND P3, PT, R39, 0x50, !P3 ;  /* 0x000000502700780c */ /* 0x000fe40005f64270 */
[----:B------:R-:W-:Y:S02]  /*27170*/  FMNMX.FTZ R11, R75, R11, !PT ;  /* 0x0000000b4b0b7209 */ /* 0x000fe40007810000 */
[----:B------:R-:W-:Y:S02]  /*27180*/  ISETP.GT.AND P4, PT, R39, 0x51, !P4 ;  /* 0x000000512700780c */ /* 0x000fe40006784270 */
[----:B------:R-:W-:Y:S02]  /*27190*/  FMNMX.FTZ R11, R81, R11, !PT ;  /* 0x0000000b510b7209 */ /* 0x000fe40007810000 */
[----:B------:R-:W-:-:S02]  /*271a0*/  ISETP.NE.AND P6, PT, R60, RZ, PT ;  /* 0x000000ff3c00720c */ /* 0x000fc40003fc5270 */
[----:B------:R-:W-:-:S04]  /*271b0*/  FMNMX.FTZ R11, R77, R11, !PT ;  /* 0x0000000b4d0b7209 */ /* 0x000fc80007810000 */
[----:B------:R-:W-:-:S04]  /*271c0*/  FMNMX.FTZ R11, R83, R11, !PT ;  /* 0x0000000b530b7209 */ /* 0x000fc80007810000 */
[----:B------:R-:W-:-:S04]  /*271d0*/  FMNMX.FTZ R11, R79, R11, !PT ;  /* 0x0000000b4f0b7209 */ /* 0x000fc80007810000 */
[----:B------:R-:W-:-:S04]  /*271e0*/  FMNMX.FTZ R11, R85, R11, !PT ;  /* 0x0000000b550b7209 */ /* 0x000fc80007810000 */
[----:B------:R-:W-:-:S04]  /*271f0*/  FMNMX.FTZ R11, R167, R11, !PT ;  /* 0x0000000ba70b7209 */ /* 0x000fc80007810000 */
[----:B------:R-:W-:Y:S02]  /*27200*/  FMNMX.FTZ R12, R87, R11, !PT ;  /* 0x0000000b570c7209 */ /* 0x000fe40007810000 */
[----:B------:R-:W-:Y:S02]  /*27210*/  FMNMX.FTZ R11, R0, R3, !PT ;  /* 0x00000003000b7209 */ /* 0x000fe40007810000 */
[----:B------:R-:W-:Y:S02]  /*27220*/  FMNMX.FTZ R13, R169, R12, !PT ;  /* 0x0000000ca90d7209 */ /* 0x000fe40007810000 */
[----:B------:R-:W-:Y:S02]  /*27230*/  FMNMX.FTZ R11, R10, R11, !PT ;  /* 0x0000000b0a0b7209 */ /* 0x000fe40007810000 */
[----:B------:R-:W-:Y:S02]  /*27240*/  FMNMX.FTZ R12, R28, R13, !PT ;  /* 0x0000000d1c0c7209 */ /* 0x000fe40007810000 */
[----:B------:R-:W-:-:S02]  /*27250*/  FMNMX.FTZ R11, R24, R11, !PT ;  /* 0x0000000b180b7209 */ /* 0x000fc40007810000 */
        /* <DEDUP_REMOVED lines=15> */
[----:B------:R-:W-:-:S03]  /*27350*/  FMNMX.FTZ R12, R36, R11, !PT ;  /* 0x0000000b240c7209 */ /* 0x000fc60007810000 */
[----:B------:R-:W0:Y:S01]  /*27360*/  SHFL.BFLY PT, R44, R13, 0x2, 0x1f ;  /* 0x0c401f000d2c7f89 */ /* 0x000e2200000e0000 */
[----:B------:R-:W-:-:S04]  /*27370*/  FMNMX.FTZ R11, R37, R12, !PT ;  /* 0x0000000c250b7209 */ /* 0x000fc80007810000 */
[----:B------:R-:W-:-:S04]  /*27380*/  FMNMX.FTZ R12, R40, R11, !PT ;  /* 0x0000000b280c7209 */ /* 0x000fc80007810000 */
[----:B------:R-:W-:Y:S02]  /*27390*/  FMNMX.FTZ R11, R41, R12, !PT ;  /* 0x0000000c290b7209 */ /* 0x000fe40007810000 */
[----:B------:R-:W-:Y:S02]  /*273a0*/  ISETP.GT.AND P0, PT, R39, 0x41, !P0 ;  /* 0x000000412700780c */ /* 0x000fe40004704270 */
[----:B------:R-:W-:Y:S02]  /*273b0*/  FMNMX.FTZ R12, R42, R11, !PT ;  /* 0x0000000b2a0c7209 */ /* 0x000fe40007810000 */
[C---:B------:R-:W-:Y:S02]  /*273c0*/  ISETP.LT.OR P0, PT, R14.reuse, 0x42, P0 ;  /* 0x000000420e00780c */ /* 0x040fe40000701670 */
[----:B------:R-:W-:Y:S02]  /*273d0*/  FMNMX.FTZ R11, R9, R12, !PT ;  /* 0x0000000c090b7209 */ /* 0x000fe40007810000 */
[----:B------:R-:W-:-:S02]  /*273e0*/  ISETP.LT.OR P1, PT, R14, 0x49, P1 ;  /* 0x000000490e00780c */ /* 0x000fc40000f21670 */
[----:B------:R-:W-:Y:S02]  /*273f0*/  FSEL R23, R23, -INF , !P0 ;  /* 0xff80000017177808 */ /* 0x000fe40004000000 */
[----:B------:R-:W-:Y:S02]  /*27400*/  FMNMX.FTZ R12, R6, R11, !PT ;  /* 0x0000000b060c7209 */ /* 0x000fe40007810000 */
[----:B0-----:R-:W-:Y:S02]  /*27410*/  FMNMX.FTZ R33, R13, R44, !PT ;  /* 0x0000002c0d217209 */ /* 0x001fe40007810000 */
[----:B------:R-:W-:Y:S02]  /*27420*/  ISETP.LT.OR P2, PT, R14, 0x4a, P2 ;  /* 0x0000004a0e00780c */ /* 0x000fe40001741670 */
[----:B------:R-:W-:Y:S01]  /*27430*/  FSEL R27, R27, -INF , !P1 ;  /* 0xff8000001b1b7808 */ /* 0x000fe20004800000 */
[----:B------:R-:W0:Y:S01]  /*27440*/  SHFL.BFLY PT, R46, R33, 0x1, 0x1f ;  /* 0x0c201f00212e7f89 */ /* 0x000e2200000e0000 */
[----:B------:R-:W-:-:S02]  /*27450*/  FMNMX.FTZ R12, R23, R12, !PT ;  /* 0x0000000c170c7209 */ /* 0x000fc40007810000 */
[C---:B------:R-:W-:Y:S02]  /*27460*/  ISETP.LT.OR P3, PT, R14.reuse, 0x51, P3 ;  /* 0x000000510e00780c */ /* 0x040fe40001f61670 */
[----:B------:R-:W-:Y:S02]  /*27470*/  FSEL R29, R29, -INF , !P2 ;  /* 0xff8000001d1d7808 */ /* 0x000fe40005000000 */
[----:B------:R-:W-:Y:S02]  /*27480*/  FMNMX.FTZ R12, R27, R12, !PT ;  /* 0x0000000c1b0c7209 */ /* 0x000fe40007810000 */
[----:B------:R-:W-:Y:S02]  /*27490*/  ISETP.GT.AND P5, PT, R39, 0x58, !P5 ;  /* 0x000000582700780c */ /* 0x000fe40006fa4270 */
[----:B------:R-:W-:Y:S02]  /*274a0*/  ISETP.LT.OR P4, PT, R14, 0x52, P4 ;  /* 0x000000520e00780c */ /* 0x000fe40002781670 */
[----:B------:R-:W-:-:S02]  /*274b0*/  FSEL R43, R66, -INF , !P3 ;  /* 0xff800000422b7808 */ /* 0x000fc40005800000 */
[----:B------:R-:W-:Y:S02]  /*274c0*/  FMNMX.FTZ R12, R29, R12, !PT ;  /* 0x0000000c1d0c7209 */ /* 0x000fe40007810000 */
[----:B------:R-:W-:Y:S02]  /*274d0*/  ISETP.GT.AND P0, PT, R39, 0x59, !P6 ;  /* 0x000000592700780c */ /* 0x000fe40007704270 */
[C---:B------:R-:W-:Y:S02]  /*274e0*/  ISETP.LT.OR P5, PT, R14.reuse, 0x59, P5 ;  /* 0x000000590e00780c */ /* 0x040fe40002fa1670 */
[----:B------:R-:W-:Y:S02]  /*274f0*/  FSEL R39, R67, -INF , !P4 ;  /* 0xff80000043277808 */ /* 0x000fe40006000000 */
[----:B------:R-:W-:Y:S02]  /*27500*/  FMNMX.FTZ R12, R43, R12, !PT ;  /* 0x0000000c2b0c7209 */ /* 0x000fe40007810000 */
[----:B------:R-:W-:-:S02]  /*27510*/  ISETP.LT.OR P0, PT, R14, 0x5a, P0 ;  /* 0x0000005a0e00780c */ /* 0x000fc40000701670 */
[----:B------:R-:W-:Y:S02]  /*27520*/  FSEL R44, R70, -INF , !P5 ;  /* 0xff800000462c7808 */ /* 0x000fe40006800000 */
[----:B------:R-:W-:Y:S02]  /*27530*/  FMNMX.FTZ R11, R39, R12, !PT ;  /* 0x0000000c270b7209 */ /* 0x000fe40007810000 */
[----:B------:R-:W-:Y:S02]  /*27540*/  FSEL R45, R47, -INF , !P0 ;  /* 0xff8000002f2d7808 */ /* 0x000fe40004000000 */
[----:B------:R-:W-:Y:S02]  /*27550*/  FMNMX.FTZ R12, R44, R11, !PT ;  /* 0x0000000b2c0c7209 */ /* 0x000fe40007810000 */
[----:B------:R-:W-:Y:S02]  /*27560*/  LOP3.LUT R180, R226, 0x4, RZ, 0xfc, !PT ;  /* 0x00000004e2b47812 */ /* 0x000fe400078efcff */
[----:B------:R-:W-:-:S02]  /*27570*/  FMNMX.FTZ R11, R45, R12, !PT ;  /* 0x0000000c2d0b7209 */ /* 0x000fc40007810000 */
[----:B0-----:R-:W-:Y:S01]  /*27580*/  FMNMX.FTZ R33, R33, R46, !PT ;  /* 0x0000002e21217209 */ /* 0x001fe20007810000 */
[----:B------:R-:W-:Y:S04]  /*27590*/  ST.E desc[UR36][R16.64+0x210], R13 ;  /* 0x0002100d10007985 */ /* 0x000fe8000c101924 */
[----:B------:R-:W-:Y:S04]  /*275a0*/  ST.E desc[UR36][R180.64], R11 ;  /* 0x0000000bb4007985 */ /* 0x000fe8000c101924 */
[----:B------:R-:W-:Y:S04]  /*275b0*/  ST.E desc[UR36][R16.64+0x210], R33 ;  /* 0x0002102110007985 */ /* 0x000fe8000c101924 */
[----:B------:R-:W2:Y:S04]  /*275c0*/  LD.E R12, desc[UR36][R180.64] ;  /* 0x00000024b40c7980 */ /* 0x000ea8000c101900 */
[----:B--2---:R-:W0:Y:S02]  /*275d0*/  SHFL.BFLY PT, R47, R12, 0x2, 0x1f ;  /* 0x0c401f000c2f7f89 */ /* 0x004e2400000e0000 */
[----:B0-----:R-:W-:-:S05]  /*275e0*/  FMNMX.FTZ R47, R12, R47, !PT ;  /* 0x0000002f0c2f7209 */ /* 0x001fca0007810000 */
[----:B------:R-:W0:Y:S02]  /*275f0*/  SHFL.BFLY PT, R14, R47, 0x1, 0x1f ;  /* 0x0c201f002f0e7f89 */ /* 0x000e2400000e0000 */
[----:B0-----:R-:W-:-:S05]  /*27600*/  FMNMX.FTZ R49, R47, R14, !PT ;  /* 0x0000000e2f317209 */ /* 0x001fca0007810000 */
[----:B------:R0:W-:Y:S04]  /*27610*/  ST.E desc[UR36][R180.64], R49 ;  /* 0x00000031b4007985 */ /* 0x0001e8000c101924 */
[----:B------:R-:W2:Y:S04]  /*27620*/  LD.E R46, desc[UR36][R16.64+0x210] ;  /* 0x00021024102e7980 */ /* 0x000ea8000c101900 */
[----:B------:R-:W3:Y:S04]  /*27630*/  LD.E R51, desc[UR36][R16.64+0x230] ;  /* 0x0002302410337980 */ /* 0x000ee8000c101900 */
[----:B------:R-:W4:Y:S04]  /*27640*/  LD.E R48, desc[UR36][R16.64+0x220] ;  /* 0x0002202410307980 */ /* 0x000f28000c101900 */
[----:B------:R-:W4:Y:S01]  /*27650*/  LD.E R52, desc[UR36][R16.64+0x224] ;  /* 0x0002242410347980 */ /* 0x000f22000c101900 */
[----:B------:R-:W-:-:S04]  /*27660*/  FSETP.NEU.FTZ.AND P1, PT, R49, -INF , PT ;  /* 0xff8000003100780b */ /* 0x000fc80003f3d000 */
[----:B------:R-:W-:-:S05]  /*27670*/  FSEL R14, R49, RZ, P1 ;  /* 0x000000ff310e7208 */ /* 0x000fca0000800000 */
[----:B------:R-:W-:Y:S01]  /*27680*/  FADD.FTZ R14, R3, -R14 ;  /* 0x8000000e030e7221 */ /* 0x000fe20000010000 */
[C---:B--2---:R-:W-:Y:S01]  /*27690*/  FSETP.NEU.FTZ.AND P0, PT, R46.reuse, -INF , PT ;  /* 0xff8000002e00780b */ /* 0x044fe20003f1d000 */
[----:B---3--:R-:W-:-:S03]  /*276a0*/  FMUL.FTZ R11, R46, R51 ;  /* 0x000000332e0b7220 */ /* 0x008fc60000410000 */
[----:B------:R-:W-:Y:S01]  /*276b0*/  FSEL R3, R46, RZ, P0 ;  /* 0x000000ff2e037208 */ /* 0x000fe20000000000 */
[----:B0-----:R-:W-:Y:S01]  /*276c0*/  FMUL.FTZ R49, R49, R51 ;  /* 0x0000003331317220 */ /* 0x001fe20000410000 */
[----:B------:R-:W-:-:S03]  /*276d0*/  FSEL R50, R11, RZ, P0 ;  /* 0x000000ff0b327208 */ /* 0x000fc60000000000 */
[----:B------:R-:W-:Y:S02]  /*276e0*/  FADD.FTZ R3, R2, -R3 ;  /* 0x8000000302037221 */ /* 0x000fe40000010000 */
[-CC-:B------:R-:W-:Y:S01]  /*276f0*/  FFMA.FTZ R168, R28, R51.reuse, -R50.reuse ;  /* 0x000000331ca87223 */ /* 0x180fe20000010832 */
[----:B------:R-:W-:Y:S01]  /*27700*/  FSEL R28, R49, RZ, P1 ;  /* 0x000000ff311c7208 */ /* 0x000fe20000800000 */
[-C--:B------:R-:W-:Y:S01]  /*27710*/  FMUL.FTZ R3, R3, R51.reuse ;  /* 0x0000003303037220 */ /* 0x080fe20000410000 */
[-C--:B------:R-:W-:Y:S01]  /*27720*/  FFMA.FTZ R189, R189, R51.reuse, -R50 ;  /* 0x00000033bdbd7223 */ /* 0x080fe20000010832 */
[----:B------:R-:W-:Y:S02]  /*27730*/  FMUL.FTZ R14, R51, R14 ;  /* 0x0000000e330e7220 */ /* 0x000fe40000410000 */
[-CC-:B------:R-:W-:Y:S01]  /*27740*/  FFMA.FTZ R186, R0, R51.reuse, -R28.reuse ;  /* 0x0000003300ba7223 */ /* 0x180fe2000001081c */
[-C--:B------:R-:W-:Y:S02]  /*27750*/  FFMA.FTZ R157, R35, R51.reuse, -R28 ;  /* 0x00000033239d7223 */ /* 0x080fe4000001081c */
[----:B------:R-:W4:Y:S01]  /*27760*/  MUFU.EX2 R35, R3 ;  /* 0x0000000300237308 */ /* 0x000f220000000800 */
[-C--:B------:R-:W-:Y:S01]  /*27770*/  FFMA.FTZ R152, R59, R51.reuse, -R50 ;  /* 0x000000333b987223 */ /* 0x080fe20000010832 */
[-C--:B------:R-:W-:Y:S01]  /*27780*/  FFMA.FTZ R153, R10, R51.reuse, -R28 ;  /* 0x000000330a997223 */ /* 0x080fe2000001081c */
[-C--:B------:R-:W-:Y:S01]  /*27790*/  FFMA.FTZ R154, R63, R51.reuse, -R50 ;  /* 0x000000333f9a7223 */ /* 0x080fe20000010832 */
[----:B------:R-:W-:-:S04]  /*277a0*/  FFMA.FTZ R162, R24, R51, -R28 ;  /* 0x0000003318a27223 */ /* 0x000fc8000001081c */
[----:B------:R-:W-:Y:S01]  /*277b0*/  MUFU.EX2 R33, R14 ;  /* 0x0000000e00217308 */ /* 0x000fe20000000800 */
[-C--:B------:R-:W-:Y:S01]  /*277c0*/  FFMA.FTZ R187, R187, R51.reuse, -R50 ;  /* 0x00000033bbbb7223 */ /* 0x080fe20000010832 */
[----:B------:R-:W-:-:S06]  /*277d0*/  FFMA.FTZ R155, R26, R51, -R28 ;  /* 0x000000331a9b7223 */ /* 0x000fcc000001081c */
[----:B------:R-:W-:Y:S08]  /*277e0*/  MUFU.EX2 R189, R189 ;  /* 0x000000bd00bd7308 */ /* 0x000ff00000000800 */
[----:B------:R-:W0:Y:S01]  /*277f0*/  MUFU.EX2 R186, R186 ;  /* 0x000000ba00ba7308 */ /* 0x000e220000000800 */
[-CC-:B------:R-:W-:Y:S01]  /*27800*/  FFMA.FTZ R182, R18, R51.reuse, -R50.reuse ;  /* 0x0000003312b67223 */ /* 0x180fe20000010832 */
[----:B------:R-:W-:-:S06]  /*27810*/  FFMA.FTZ R12, R73, R51, -R50 ;  /* 0x00000033490c7223 */ /* 0x000fcc0000010832 */
[----:B------:R-:W-:Y:S01]  /*27820*/  MUFU.EX2 R152, R152 ;  /* 0x0000009800987308 */ /* 0x000fe20000000800 */
[----:B------:R-:W-:-:S07]  /*27830*/  FFMA.FTZ R18, R30, R51, -R28 ;  /* 0x000000331e127223 */ /* 0x000fce000001081c */
[----:B------:R-:W1:Y:S01]  /*27840*/  MUFU.EX2 R153, R153 ;  /* 0x0000009900997308 */ /* 0x000e620000000800 */
[----:B------:R-:W-:Y:S01]  /*27850*/  FFMA.FTZ R179, R15, R51, -R50 ;  /* 0x000000330fb37223 */ /* 0x000fe20000010832 */
[----:B----4-:R-:W-:-:S06]  /*27860*/  FMUL.FTZ R48, R35, R48 ;  /* 0x0000003023307220 */ /* 0x010fcc0000410000 */
[----:B------:R-:W-:Y:S01]  /*27870*/  MUFU.EX2 R154, R154 ;  /* 0x0000009a009a7308 */ /* 0x000fe20000000800 */
[-C--:B------:R-:W-:Y:S01]  /*27880*/  FFMA.FTZ R11, R71, R51.reuse, -R50 ;  /* 0x00000033470b7223 */ /* 0x080fe20000010832 */
[----:B------:R-:W-:-:S06]  /*27890*/  FFMA.FTZ R15, R31, R51, -R28 ;  /* 0x000000331f0f7223 */ /* 0x000fcc000001081c */
[----:B------:R-:W2:Y:S01]  /*278a0*/  MUFU.EX2 R162, R162 ;  /* 0x000000a200a27308 */ /* 0x000ea20000000800 */
[----:B------:R-:W-:Y:S01]  /*278b0*/  FFMA.FTZ R183, R7, R51, -R50 ;  /* 0x0000003307b77223 */ /* 0x000fe20000010832 */
[----:B0-----:R-:W-:Y:S01]  /*278c0*/  FFMA.FTZ R52, R33, R52, R186 ;  /* 0x0000003421347223 */ /* 0x001fe200000100ba */
[----:B------:R-:W-:-:S05]  /*278d0*/  FADD.FTZ R7, R48, R189 ;  /* 0x000000bd30077221 */ /* 0x000fca0000010000 */
[----:B------:R-:W-:Y:S01]  /*278e0*/  MUFU.EX2 R187, R187 ;  /* 0x000000bb00bb7308 */ /* 0x000fe20000000800 */
[-C--:B------:R-:W-:Y:S01]  /*278f0*/  FFMA.FTZ R14, R75, R51.reuse, -R50 ;  /* 0x000000334b0e7223 */ /* 0x080fe20000010832 */
[----:B------:R-:W-:-:S06]  /*27900*/  FFMA.FTZ R0, R32, R51, -R28 ;  /* 0x0000003320007223 */ /* 0x000fcc000001081c */
[----:B------:R-:W0:Y:S01]  /*27910*/  MUFU.EX2 R155, R155 ;  /* 0x0000009b009b7308 */ /* 0x000e220000000800 */
[----:B------:R-:W-:Y:S01]  /*27920*/  FFMA.FTZ R177, R20, R51, -R50 ;  /* 0x0000003314b17223 */ /* 0x000fe20000010832 */
[----:B-1----:R-:W-:Y:S01]  /*27930*/  FADD.FTZ R3, R153, R52 ;  /* 0x0000003499037221 */ /* 0x002fe20000010000 */
[----:B------:R-:W-:-:S05]  /*27940*/  FADD.FTZ R7, R152, R7 ;  /* 0x0000000798077221 */ /* 0x000fca0000010000 */
[----:B------:R-:W-:Y:S01]  /*27950*/  MUFU.EX2 R12, R12 ;  /* 0x0000000c000c7308 */ /* 0x000fe20000000800 */
[-C--:B------:R-:W-:Y:S01]  /*27960*/  FFMA.FTZ R13, R81, R51.reuse, -R50 ;  /* 0x00000033510d7223 */ /* 0x080fe20000010832 */
[----:B------:R-:W-:-:S06]  /*27970*/  FFMA.FTZ R20, R38, R51, -R28 ;  /* 0x0000003326147223 */ /* 0x000fcc000001081c */
[----:B------:R-:W1:Y:S01]  /*27980*/  MUFU.EX2 R18, R18 ;  /* 0x0000001200127308 */ /* 0x000e620000000800 */
[----:B------:R-:W-:Y:S01]  /*27990*/  FFMA.FTZ R184, R8, R51, -R50 ;  /* 0x0000003308b87223 */ /* 0x000fe20000010832 */
[----:B--2---:R-:W-:Y:S01]  /*279a0*/  FADD.FTZ R8, R162, R3 ;  /* 0x00000003a2087221 */ /* 0x004fe20000010000 */
[----:B------:R-:W-:-:S05]  /*279b0*/  FADD.FTZ R2, R154, R7 ;  /* 0x000000079a027221 */ /* 0x000fca0000010000 */
[----:B------:R-:W-:Y:S01]  /*279c0*/  MUFU.EX2 R11, R11 ;  /* 0x0000000b000b7308 */ /* 0x000fe20000000800 */
[-C--:B------:R-:W-:Y:S01]  /*279d0*/  FFMA.FTZ R161, R77, R51.reuse, -R50 ;  /* 0x000000334da17223 */ /* 0x080fe20000010832 */
[----:B------:R-:W-:-:S06]  /*279e0*/  FFMA.FTZ R163, R34, R51, -R28 ;  /* 0x0000003322a37223 */ /* 0x000fcc000001081c */
[----:B------:R-:W2:Y:S01]  /*279f0*/  MUFU.EX2 R15, R15 ;  /* 0x0000000f000f7308 */ /* 0x000ea20000000800 */
[----:B0-----:R-:W-:Y:S01]  /*27a00*/  FADD.FTZ R7, R155, R8 ;  /* 0x000000089b077221 */ /* 0x001fe20000010000 */
[----:B------:R-:W-:-:S06]  /*27a10*/  FADD.FTZ R3, R187, R2 ;  /* 0x00000002bb037221 */ /* 0x000fcc0000010000 */
[----:B------:R-:W-:Y:S01]  /*27a20*/  MUFU.EX2 R14, R14 ;  /* 0x0000000e000e7308 */ /* 0x000fe20000000800 */
[----:B------:R-:W-:-:S07]  /*27a30*/  FFMA.FTZ R160, R83, R51, -R50 ;  /* 0x0000003353a07223 */ /* 0x000fce0000010832 */
        /* <DEDUP_REMOVED lines=8> */
[----:B--2---:R-:W-:Y:S01]  /*27ac0*/  FADD.FTZ R7, R15, R6 ;  /* 0x000000060f077221 */ /* 0x004fe20000010000 */
[----:B------:R-:W-:-:S06]  /*27ad0*/  FADD.FTZ R3, R11, R2 ;  /* 0x000000020b037221 */ /* 0x000fcc0000010000 */
[----:B------:R-:W-:Y:S01]  /*27ae0*/  MUFU.EX2 R161, R161 ;  /* 0x000000a100a17308 */ /* 0x000fe20000000800 */
[-C--:B------:R-:W-:Y:S01]  /*27af0*/  FFMA.FTZ R158, R85, R51.reuse, -R50 ;  /* 0x00000033559e7223 */ /* 0x080fe20000010832 */
[----:B------:R-:W-:-:S06]  /*27b00*/  FFMA.FTZ R164, R37, R51, -R28 ;  /* 0x0000003325a47223 */ /* 0x000fcc000001081c */
[----:B------:R-:W2:Y:S01]  /*27b10*/  MUFU.EX2 R163, R163 ;  /* 0x000000a300a37308 */ /* 0x000ea20000000800 */
[----:B0-----:R-:W-:Y:S01]  /*27b20*/  FADD.FTZ R7, R0, R7 ;  /* 0x0000000700077221 */ /* 0x001fe20000010000 */
[----:B------:R-:W-:-:S06]  /*27b30*/  FADD.FTZ R2, R14, R3 ;  /* 0x000000030e027221 */ /* 0x000fcc0000010000 */
[----:B------:R-:W-:Y:S01]  /*27b40*/  MUFU.EX2 R160, R160 ;  /* 0x000000a000a07308 */ /* 0x000fe20000000800 */
[-C--:B------:R-:W-:Y:S01]  /*27b50*/  FFMA.FTZ R167, R167, R51.reuse, -R50 ;  /* 0x00000033a7a77223 */ /* 0x080fe20000010832 */
[----:B------:R-:W-:-:S06]  /*27b60*/  FFMA.FTZ R171, R40, R51, -R28 ;  /* 0x0000003328ab7223 */ /* 0x000fcc000001081c */
[----:B------:R-:W0:Y:S01]  /*27b70*/  MUFU.EX2 R157, R157 ;  /* 0x0000009d009d7308 */ /* 0x000e220000000800 */
[----:B-1----:R-:W-:Y:S01]  /*27b80*/  FADD.FTZ R6, R20, R7 ;  /* 0x0000000714067221 */ /* 0x002fe20000010000 */
[----:B------:R-:W-:-:S06]  /*27b90*/  FADD.FTZ R2, R13, R2 ;  /* 0x000000020d027221 */ /* 0x000fcc0000010000 */
        /* <DEDUP_REMOVED lines=15> */
[----:B-1----:R-:W-:Y:S01]  /*27c90*/  FADD.FTZ R7, R165, R6 ;  /* 0x00000006a5077221 */ /* 0x002fe20000010000 */
[----:B------:R-:W-:-:S06]  /*27ca0*/  FADD.FTZ R3, R159, R2 ;  /* 0x000000029f037221 */ /* 0x000fcc0000010000 */
[----:B------:R-:W-:Y:S01]  /*27cb0*/  MUFU.EX2 R166, R166 ;  /* 0x000000a600a67308 */ /* 0x000fe20000000800 */
[----:B------:R-:W-:-:S07]  /*27cc0*/  FFMA.FTZ R175, R25, R51, -R50 ;  /* 0x0000003319af7223 */ /* 0x000fce0000010832 */
        /* <DEDUP_REMOVED lines=21> */
[----:B------:R-:W-:-:S07]  /*27e20*/  FFMA.FTZ R22, R43, R51, -R28 ;  /* 0x000000332b167223 */ /* 0x000fce000001081c */
        /* <DEDUP_REMOVED lines=18> */
[----:B------:R-:W-:Y:S08]  /*27f50*/  MUFU.EX2 R179, R179 ;  /* 0x000000b300b37308 */ /* 0x000ff00000000800 */
[----:B------:R-:W0:Y:S01]  /*27f60*/  MUFU.EX2 R21, R21 ;  /* 0x0000001500157308 */ /* 0x000e220000000800 */
[----:B-1----:R-:W-:Y:S01]  /*27f70*/  FADD.FTZ R7, R9, R6 ;  /* 0x0000000609077221 */ /* 0x002fe20000010000 */
[----:B------:R-:W-:-:S06]  /*27f80*/  FADD.FTZ R3, R177, R2 ;  /* 0x00000002b1037221 */ /* 0x000fcc0000010000 */
[----:B------:R-:W-:Y:S08]  /*27f90*/  MUFU.EX2 R184, R184 ;  /* 0x000000b800b87308 */ /* 0x000ff00000000800 */
[----:B------:R-:W1:Y:S01]  /*27fa0*/  MUFU.EX2 R156, R156 ;  /* 0x0000009c009c7308 */ /* 0x000e620000000800 */
[----:B--2---:R-:W-:Y:S01]  /*27fb0*/  FADD.FTZ R6, R22, R7 ;  /* 0x0000000716067221 */ /* 0x004fe20000010000 */
[----:B------:R-:W-:-:S06]  /*27fc0*/  FADD.FTZ R2, R182, R3 ;  /* 0x00000003b6027221 */ /* 0x000fcc0000010000 */
[----:B------:R-:W2:Y:S08]  /*27fd0*/  MUFU.EX2 R183, R183 ;  /* 0x000000b700b77308 */ /* 0x000eb00000000800 */
[----:B------:R-:W3:Y:S01]  /*27fe0*/  MUFU.EX2 R23, R23 ;  /* 0x0000001700177308 */ /* 0x000ee20000000800 */
[----:B0-----:R-:W-:Y:S01]  /*27ff0*/  FADD.FTZ R7, R21, R6 ;  /* 0x0000000615077221 */ /* 0x001fe20000010000 */
[----:B------:R-:W-:-:S03]  /*28000*/  FADD.FTZ R3, R179, R2 ;  /* 0x00000002b3037221 */ /* 0x000fc60000010000 */
[----:B-1----:R-:W-:Y:S01]  /*28010*/  FADD.FTZ R6, R156, R7 ;  /* 0x000000079c067221 */ /* 0x002fe20000010000 */
[----:B------:R-:W-:-:S04]  /*28020*/  FADD.FTZ R2, R184, R3 ;  /* 0x00000003b8027221 */ /* 0x000fc80000010000 */
[----:B--2---:R-:W-:Y:S01]  /*28030*/  FADD.FTZ R36, R183, R2 ;  /* 0x00000002b7247221 */ /* 0x004fe20000010000 */
[----:B------:R-:W-:Y:S01]  /*28040*/  ST.E desc[UR36][R16.64+0x220], R48 ;  /* 0x0002203010007985 */ /* 0x000fe2000c101924 */
[----:B---3--:R-:W-:-:S05]  /*28050*/  FADD.FTZ R37, R23, R6 ;  /* 0x0000000617257221 */ /* 0x008fca0000010000 */
[----:B------:R0:W-:Y:S04]  /*28060*/  ST.E.64 desc[UR36][R16.64+0x220], R36 ;  /* 0x0002202410007985 */ /* 0x0001e8000c101b24 */
[----:B------:R-:W2:Y:S04]  /*28070*/  LDL.64 R2, [R1+0x1d8] ;  /* 0x0001d80001027983 */ /* 0x000ea80000100a00 */
[----:B--2---:R-:W2:Y:S04]  /*28080*/  LD.E R31, desc[UR36][R2.64+0x1fc] ;  /* 0x0001fc24021f7980 */ /* 0x004ea8000c101900 */
[----:B------:R-:W3:Y:S04]  /*28090*/  LD.E R6, desc[UR36][R2.64] ;  /* 0x0000002402067980 */ /* 0x000ee8000c101900 */
[----:B------:R-:W4:Y:S04]  /*280a0*/  LD.E R7, desc[UR36][R2.64+0x4] ;  /* 0x0000042402077980 */ /* 0x000f28000c101900 */
        /* <DEDUP_REMOVED lines=8> */
[----:B0-----:R-:W4:Y:S04]  /*28130*/  LD.E R37, desc[UR36][R2.64+0x170] ;  /* 0x0001702402257980 */ /* 0x001f28000c101900 */
        /* <DEDUP_REMOVED lines=115> */
[----:B------:R-:W4:Y:S01]  /*28870*/  LD.E R34, desc[UR36][R2.64+0x1f8] ;  /* 0x0001f82402227980 */ /* 0x000f22000c101900 */
[----:B--2---:R-:W-:Y:S01]  /*28880*/  FMUL.FTZ R121, R33, R31 ;  /* 0x0000001f21797220 */ /* 0x004fe20000410000 */
[C---:B---3--:R-:W-:Y:S01]  /*28890*/  FMUL.FTZ R31, R35.reuse, R6 ;  /* 0x00000006231f7220 */ /* 0x048fe20000410000 */
[C---:B----4-:R-:W-:Y:S01]  /*288a0*/  FMUL.FTZ R7, R35.reuse, R7 ;  /* 0x0000000723077220 */ /* 0x050fe20000410000 */
[C---:B------:R-:W-:Y:S01]  /*288b0*/  FMUL.FTZ R25, R35.reuse, R25 ;  /* 0x0000001923197220 */ /* 0x040fe20000410000 */
[C---:B------:R-:W-:Y:S01]  /*288c0*/  FMUL.FTZ R27, R35.reuse, R27 ;  /* 0x0000001b231b7220 */ /* 0x040fe20000410000 */
[C---:B------:R-:W-:Y:S01]  /*288d0*/  FMUL.FTZ R29, R35.reuse, R29 ;  /* 0x0000001d231d7220 */ /* 0x040fe20000410000 */
[----:B------:R0:W-:Y:S01]  /*288e0*/  ST.E desc[UR36][R2.64], R31 ;  /* 0x0000001f02007985 */ /* 0x0001e2000c101924 */
[C---:B------:R-:W-:Y:S01]  /*288f0*/  FMUL.FTZ R39, R35.reuse, R39 ;  /* 0x0000002723277220 */ /* 0x040fe20000410000 */
[C---:B------:R-:W-:Y:S01]  /*28900*/  FMUL.FTZ R41, R35.reuse, R41 ;  /* 0x0000002923297220 */ /* 0x040fe20000410000 */
[C---:B------:R-:W-:Y:S01]  /*28910*/  FMUL.FTZ R45, R35.reuse, R45 ;  /* 0x0000002d232d7220 */ /* 0x040fe20000410000 */
[----:B------:R1:W-:Y:S01]  /*28920*/  ST.E desc[UR36][R2.64+0x4], R7 ;  /* 0x0000040702007985 */ /* 0x0003e2000c101924 */
[C---:B------:R-:W-:Y:S01]  /*28930*/  FMUL.FTZ R43, R35.reuse, R43 ;  /* 0x0000002b232b7220 */ /* 0x040fe20000410000 */
[C---:B------:R-:W-:Y:S01]  /*28940*/  FMUL.FTZ R37, R35.reuse, R37 ;  /* 0x0000002523257220 */ /* 0x040fe20000410000 */
[C---:B0-----:R-:W-:Y:S01]  /*28950*/  FMUL.FTZ R31, R35.reuse, R28 ;  /* 0x0000001c231f7220 */ /* 0x041fe20000410000 */
[----:B------:R0:W-:Y:S01]  /*28960*/  ST.E desc[UR36][R2.64+0x14], R25 ;  /* 0x0000141902007985 */ /* 0x0001e2000c101924 */
[----:B-1----:R-:W-:-:S03]  /*28970*/  FMUL.FTZ R7, R35, R218 ;  /* 0x000000da23077220 */ /* 0x002fc60000410000 */
[----:B------:R1:W-:Y:S04]  /*28980*/  ST.E desc[UR36][R2.64+0x24], R27 ;  /* 0x0000241b02007985 */ /* 0x0003e8000c101924 */
[----:B------:R2:W-:Y:S04]  /*28990*/  ST.E desc[UR36][R2.64+0x30], R31 ;  /* 0x0000301f02007985 */ /* 0x0005e8000c101924 */
[----:B------:R3:W-:Y:S01]  /*289a0*/  ST.E desc[UR36][R2.64+0x34], R29 ;  /* 0x0000341d02007985 */ /* 0x0007e2000c101924 */
[----:B0-----:R-:W-:-:S03]  /*289b0*/  FMUL.FTZ R25, R35, R224 ;  /* 0x000000e023197220 */ /* 0x001fc60000410000 */
[----:B------:R0:W-:Y:S01]  /*289c0*/  ST.E desc[UR36][R2.64+0x150], R39 ;  /* 0x0001502702007985 */ /* 0x0001e2000c101924 */
[----:B-1----:R-:W-:-:S03]  /*289d0*/  FMUL.FTZ R27, R35, R222 ;  /* 0x000000de231b7220 */ /* 0x002fc60000410000 */
[----:B------:R1:W-:Y:S01]  /*289e0*/  ST.E desc[UR36][R2.64+0x164], R41 ;  /* 0x0001642902007985 */ /* 0x0003e2000c101924 */
[C---:B--2---:R-:W-:Y:S01]  /*289f0*/  FMUL.FTZ R31, R35.reuse, R216 ;  /* 0x000000d8231f7220 */ /* 0x044fe20000410000 */
[C---:B---3--:R-:W-:Y:S01]  /*28a00*/  FMUL.FTZ R29, R35.reuse, R220 ;  /* 0x000000dc231d7220 */ /* 0x048fe20000410000 */
[C---:B0-----:R-:W-:Y:S01]  /*28a10*/  FMUL.FTZ R39, R35.reuse, R208 ;  /* 0x000000d023277220 */ /* 0x041fe20000410000 */
[C---:B-1----:R-:W-:Y:S01]  /*28a20*/  FMUL.FTZ R41, R35.reuse, R214 ;  /* 0x000000d623297220 */ /* 0x042fe20000410000 */
[----:B------:R-:W-:Y:S01]  /*28a30*/  ST.E desc[UR36][R2.64+0x154], R45 ;  /* 0x0001542d02007985 */ /* 0x000fe2000c101924 */
[C---:B------:R-:W-:Y:S01]  /*28a40*/  FMUL.FTZ R119, R35.reuse, R30 ;  /* 0x0000001e23777220 */ /* 0x040fe20000410000 */
[C---:B------:R-:W-:Y:S01]  /*28a50*/  FMUL.FTZ R59, R35.reuse, R24 ;  /* 0x00000018233b7220 */ /* 0x040fe20000410000 */
[C---:B------:R-:W-:Y:S01]  /*28a60*/  FMUL.FTZ R61, R35.reuse, R26 ;  /* 0x0000001a233d7220 */ /* 0x040fe20000410000 */
[----:B------:R0:W-:Y:S01]  /*28a70*/  ST.E desc[UR36][R2.64+0x160], R43 ;  /* 0x0001602b02007985 */ /* 0x0001e2000c101924 */
[C---:B------:R-:W-:Y:S01]  /*28a80*/  FMUL.FTZ R63, R35.reuse, R63 ;  /* 0x0000003f233f7220 */ /* 0x040fe20000410000 */
[C---:B------:R-:W-:Y:S01]  /*28a90*/  FMUL.FTZ R65, R35.reuse, R65 ;  /* 0x0000004123417220 */ /* 0x040fe20000410000 */
[C---:B------:R-:W-:Y:S01]  /*28aa0*/  FMUL.FTZ R67, R35.reuse, R67 ;  /* 0x0000004323437220 */ /* 0x040fe20000410000 */
        /* <DEDUP_REMOVED lines=37> */
[C---:B0-----:R-:W-:Y:S01]  /*28d00*/  FMUL.FTZ R43, R35.reuse, R212 ;  /* 0x000000d4232b7220 */ /* 0x041fe20000410000 */
[C---:B------:R-:W-:Y:S01]  /*28d10*/  FMUL.FTZ R45, R35.reuse, R210 ;  /* 0x000000d2232d7220 */ /* 0x040fe20000410000 */
[----:B------:R0:W-:Y:S01]  /*28d20*/  ST.E desc[UR36][R2.64+0x1a0], R39 ;  /* 0x0001a02702007985 */ /* 0x0001e2000c101924 */
[C---:B-1----:R-:W-:Y:S01]  /*28d30*/  FMUL.FTZ R7, R35.reuse, R206 ;  /* 0x000000ce23077220 */ /* 0x042fe20000410000 */
[C---:B--2---:R-:W-:Y:S01]  /*28d40*/  FMUL.FTZ R25, R35.reuse, R198 ;  /* 0x000000c623197220 */ /* 0x044fe20000410000 */
[C---:B---3--:R-:W-:Y:S01]  /*28d50*/  FMUL.FTZ R27, R35.reuse, R204 ;  /* 0x000000cc231b7220 */ /* 0x048fe20000410000 */
[----:B------:R1:W-:Y:S01]  /*28d60*/  ST.E desc[UR36][R2.64+0x1a4], R41 ;  /* 0x0001a42902007985 */ /* 0x0003e2000c101924 */
[C---:B----4-:R-:W-:Y:S01]  /*28d70*/  FMUL.FTZ R29, R35.reuse, R202 ;  /* 0x000000ca231d7220 */ /* 0x050fe20000410000 */
[C---:B------:R-:W-:Y:S01]  /*28d80*/  FMUL.FTZ R37, R35.reuse, R200 ;  /* 0x000000c823257220 */ /* 0x040fe20000410000 */
[C---:B------:R-:W-:Y:S01]  /*28d90*/  FMUL.FTZ R31, R35.reuse, R196 ;  /* 0x000000c4231f7220 */ /* 0x040fe20000410000 */
[----:B------:R-:W-:Y:S01]  /*28da0*/  FMUL.FTZ R35, R35, R188 ;  /* 0x000000bc23237220 */ /* 0x000fe20000410000 */
[C---:B0-----:R-:W-:Y:S01]  /*28db0*/  FMUL.FTZ R39, R33.reuse, R194 ;  /* 0x000000c221277220 */ /* 0x041fe20000410000 */
[C---:B-1----:R-:W-:Y:S01]  /*28dc0*/  FMUL.FTZ R41, R33.reuse, R192 ;  /* 0x000000c021297220 */ /* 0x042fe20000410000 */
[----:B------:R0:W-:Y:S04]  /*28dd0*/  ST.E desc[UR36][R2.64+0x1b0], R43 ;  /* 0x0001b02b02007985 */ /* 0x0001e8000c101924 */
[----:B------:R1:W-:Y:S04]  /*28de0*/  ST.E desc[UR36][R2.64+0x1c0], R7 ;  /* 0x0001c00702007985 */ /* 0x0003e8000c101924 */
[----:B------:R2:W-:Y:S04]  /*28df0*/  ST.E desc[UR36][R2.64+0x1c4], R25 ;  /* 0x0001c41902007985 */ /* 0x0005e8000c101924 */
[----:B------:R3:W-:Y:S01]  /*28e00*/  ST.E desc[UR36][R2.64+0x1d0], R27 ;  /* 0x0001d01b02007985 */ /* 0x0007e2000c101924 */
[----:B0-----:R-:W-:-:S03]  /*28e10*/  FMUL.FTZ R43, R33, R190 ;  /* 0x000000be212b7220 */ /* 0x001fc60000410000 */
[----:B------:R0:W-:Y:S01]  /*28e20*/  ST.E desc[UR36][R2.64+0x1d4], R29 ;  /* 0x0001d41d02007985 */ /* 0x0001e2000c101924 */
[----:B-1----:R-:W-:-:S03]  /*28e30*/  FMUL.FTZ R7, R33, R150 ;  /* 0x0000009621077220 */ /* 0x002fc60000410000 */
[----:B------:R1:W-:Y:S01]  /*28e40*/  ST.E desc[UR36][R2.64+0x1e0], R37 ;  /* 0x0001e02502007985 */ /* 0x0003e2000c101924 */
[----:B--2---:R-:W-:-:S03]  /*28e50*/  FMUL.FTZ R25, R33, R142 ;  /* 0x0000008e21197220 */ /* 0x004fc60000410000 */
[----:B------:R2:W-:Y:S01]  /*28e60*/  ST.E desc[UR36][R2.64+0x1e4], R31 ;  /* 0x0001e41f02007985 */ /* 0x0005e2000c101924 */
[----:B---3--:R-:W-:-:S03]  /*28e70*/  FMUL.FTZ R27, R33, R148 ;  /* 0x00000094211b7220 */ /* 0x008fc60000410000 */
        /* <DEDUP_REMOVED lines=109> */
[----:B------:R-:W-:Y:S01]  /*29550*/  FMUL.FTZ R33, R33, R34 ;  /* 0x0000002221217220 */ /* 0x000fe20000410000 */
[----:B------:R-:W-:Y:S04]  /*29560*/  ST.E desc[UR36][R2.64+0x1f4], R119 ;  /* 0x0001f47702007985 */ /* 0x000fe8000c101924 */
        /* <DEDUP_REMOVED lines=40> */
[----:B------:R0:W-:Y:S04]  /*297f0*/  ST.E desc[UR36][R2.64+0x1b8], R25 ;  /* 0x0001b81902007985 */ /* 0x0001e8000c101924 */
[----:B------:R1:W-:Y:S04]  /*29800*/  ST.E desc[UR36][R2.64+0x1bc], R27 ;  /* 0x0001bc1b02007985 */ /* 0x0003e8000c101924 */
[----:B------:R2:W-:Y:S04]  /*29810*/  ST.E desc[UR36][R2.64+0x1c8], R29 ;  /* 0x0001c81d02007985 */ /* 0x0005e8000c101924 */
[----:B------:R3:W-:Y:S04]  /*29820*/  ST.E desc[UR36][R2.64+0x1cc], R37 ;  /* 0x0001cc2502007985 */ /* 0x0007e8000c101924 */
[----:B------:R4:W-:Y:S04]  /*29830*/  ST.E desc[UR36][R2.64+0x1d8], R31 ;  /* 0x0001d81f02007985 */ /* 0x0009e8000c101924 */
[----:B------:R4:W-:Y:S04]  /*29840*/  ST.E desc[UR36][R2.64+0x1dc], R35 ;  /* 0x0001dc2302007985 */ /* 0x0009e8000c101924 */
[----:B------:R4:W-:Y:S04]  /*29850*/  ST.E desc[UR36][R2.64+0x1e8], R39 ;  /* 0x0001e82702007985 */ /* 0x0009e8000c101924 */
[----:B------:R4:W-:Y:S04]  /*29860*/  ST.E desc[UR36][R2.64+0x1ec], R41 ;  /* 0x0001ec2902007985 */ /* 0x0009e8000c101924 */
[----:B------:R4:W-:Y:S01]  /*29870*/  ST.E desc[UR36][R2.64+0x1f8], R33 ;  /* 0x0001f82102007985 */ /* 0x0009e2000c101924 */
[----:B------:R2:W-:Y:S06]  /*29880*/  BAR.SYNC.DEFER_BLOCKING R229, 0x100 ;  /* 0x000400e50000751d */ /* 0x0005ec0000010000 */
[----:B0-----:R-:W4:Y:S04]  /*29890*/  LD.E R25, desc[UR36][R2.64] ;  /* 0x0000002402197980 */ /* 0x001f28000c101900 */
[----:B-1----:R-:W4:Y:S04]  /*298a0*/  LD.E R27, desc[UR36][R2.64+0x4] ;  /* 0x00000424021b7980 */ /* 0x002f28000c101900 */
[----:B--2---:R-:W2:Y:S04]  /*298b0*/  LD.E R29, desc[UR36][R2.64+0x8] ;  /* 0x00000824021d7980 */ /* 0x004ea8000c101900 */
[----:B---3--:R-:W3:Y:S04]  /*298c0*/  LD.E R37, desc[UR36][R2.64+0xc] ;  /* 0x00000c2402257980 */ /* 0x008ee8000c101900 */
[----:B------:R-:W3:Y:S04]  /*298d0*/  LD.E R43, desc[UR36][R2.64+0x10] ;  /* 0x00001024022b7980 */ /* 0x000ee8000c101900 */
[----:B----4-:R-:W4:Y:S04]  /*298e0*/  LD.E R31, desc[UR36][R2.64+0x14] ;  /* 0x00001424021f7980 */ /* 0x010f28000c101900 */
        /* <DEDUP_REMOVED lines=123> */
[----:B------:R-:W4:Y:S04]  /*2a0a0*/  LD.E.64 R6, desc[UR36][R16.64+0x88] ;  /* 0x0000882410067980 */ /* 0x000f28000c101b00 */
[----:B------:R0:W-:Y:S04]  /*2a0b0*/  ST.E desc[UR36][R2.64], R25 ;  /* 0x0000001902007985 */ /* 0x0001e8000c101924 */
[----:B------:R-:W-:Y:S04]  /*2a0c0*/  ST.E desc[UR36][R2.64+0x4], R27 ;  /* 0x0000041b02007985 */ /* 0x000fe8000c101924 */
[----:B--2---:R-:W-:Y:S04]  /*2a0d0*/  ST.E desc[UR36][R2.64+0x8], R29 ;  /* 0x0000081d02007985 */ /* 0x004fe8000c101924 */
[----:B---3--:R-:W-:Y:S04]  /*2a0e0*/  ST.E desc[UR36][R2.64+0xc], R37 ;  /* 0x00000c2502007985 */ /* 0x008fe8000c101924 */
[----:B------:R-:W-:Y:S04]  /*2a0f0*/  ST.E desc[UR36][R2.64+0x10], R43 ;  /* 0x0000102b02007985 */ /* 0x000fe8000c101924 */
[----:B----4-:R-:W-:Y:S04]  /*2a100*/  ST.E desc[UR36][R2.64+0x14], R31 ;  /* 0x0000141f02007985 */ /* 0x010fe8000c101924 */
        /* <DEDUP_REMOVED lines=122> */
[----:B------:R-:W4:Y:S04]  /*2a8b0*/  LD.E R188, desc[UR36][R16.64+0x68] ;  /* 0x0000682410bc7980 */ /* 0x000f28000c101900 */
[----:B0-----:R-:W4:Y:S04]  /*2a8c0*/  LD.E R25, desc[UR36][R2.64+0x4] ;  /* 0x0000042402197980 */ /* 0x001f28000c101900 */
[----:B-1----:R-:W4:Y:S04]  /*2a8d0*/  LD.E R26, desc[UR36][R2.64+0x8] ;  /* 0x00000824021a7980 */ /* 0x002f28000c101900 */
[----:B------:R-:W4:Y:S04]  /*2a8e0*/  LD.E R27, desc[UR36][R2.64+0xc] ;  /* 0x00000c24021b7980 */ /* 0x000f28000c101900 */
[----:B--2---:R-:W2:Y:S04]  /*2a8f0*/  LD.E R28, desc[UR36][R2.64+0x10] ;  /* 0x00001024021c7980 */ /* 0x004ea8000c101900 */
[----:B------:R-:W2:Y:S04]  /*2a900*/  LD.E R29, desc[UR36][R2.64+0x14] ;  /* 0x00001424021d7980 */ /* 0x000ea8000c101900 */
[----:B---3--:R-:W2:Y:S04]  /*2a910*/  LD.E R30, desc[UR36][R2.64+0x18] ;  /* 0x00001824021e7980 */ /* 0x008ea8000c101900 */
[----:B------:R-:W2:Y:S04]  /*2a920*/  LD.E R31, desc[UR36][R2.64+0x1c] ;  /* 0x00001c24021f7980 */ /* 0x000ea8000c101900 */
[----:B----4-:R-:W2:Y:S04]  /*2a930*/  LD.E R32, desc[UR36][R2.64+0x20] ;  /* 0x0000202402207980 */ /* 0x010ea8000c101900 */
[----:B------:R-:W2:Y:S04]  /*2a940*/  LD.E R33, desc[UR36][R2.64+0x24] ;  /* 0x0000242402217980 */ /* 0x000ea8000c101900 */
        /* <DEDUP_REMOVED lines=118> */
[----:B------:R-:W2:Y:S01]  /*2b0b0*/  LD.E R24, desc[UR36][R2.64] ;  /* 0x0000002402187980 */ /* 0x000ea2000c101900 */
[----:B------:R-:W-:Y:S01]  /*2b0c0*/  IMAD R6, R191, 0xc00, R6 ;  /* 0x00000c00bf067824 */ /* 0x000fe200078e0206 */
[----:B------:R-:W-:-:S02]  /*2b0d0*/  ISETP.NE.U32.AND P0, PT, R188, RZ, PT ;  /* 0x000000ffbc00720c */ /* 0x000fc40003f05070 */
[----:B------:R-:W-:Y:S02]  /*2b0e0*/  R2UR UR7, R7 ;  /* 0x00000000070772ca */ /* 0x000fe400000e0000 */
[----:B------:R-:W-:Y:S02]  /*2b0f0*/  R2UR UR6, R6 ;  /* 0x00000000060672ca */ /* 0x000fe400000e0000 */
[----:B------:R-:W-:Y:S02]  /*2b100*/  F2FP.F16.F32.PACK_AB R152, R152, R189 ;  /* 0x000000bd9898723e */ /* 0x000fe400000000ff */
[----:B------:R-:W-:Y:S02]  /*2b110*/  F2FP.F16.F32.PACK_AB R154, R187, R154 ;  /* 0x0000009abb9a723e */ /* 0x000fe400000000ff */
[----:B------:R-:W-:Y:S02]  /*2b120*/  F2FP.F16.F32.PACK_AB R153, R153, R186 ;  /* 0x000000ba9999723e */ /* 0x000fe400000000ff */
[----:B------:R-:W-:Y:S01]  /*2b130*/  F2FP.F16.F32.PACK_AB R155, R155, R162 ;  /* 0x000000a29b9b723e */ /* 0x000fe200000000ff */
[----:B------:R-:W-:-:S03]  /*2b140*/  VOTEU.ANY UP0, P0 ;  /* 0x00000000003f7886 */ /* 0x000fc60000000100 */
[----:B--2---:R-:W-:-:S06]  /*2b150*/  WARPGROUP.ARRIVE ;  /* 0x00000000000079c5 */ /* 0x004fcc0000000000 */
[----:B------:R-:W-:Y:S03]  /*2b160*/  HGMMA.64x256x16.F32 R24, R152, gdesc[UR4].tnspB, R24, UP0, gsb0 ;  /* 0x43e0000498187df0 */ /* 0x000fe6000b800818 */
[----:B------:R-:W-:Y:S02]  /*2b170*/  WARPGROUP.DEPBAR.LE gsb0, 0x0 ;  /* 0x00008000000079c5 */ /* 0x000fe40000010000 */
[----:B------:R0:W-:Y:S04]  /*2b180*/  ST.E desc[UR36][R2.64], R24 ;  /* 0x0000001802007985 */ /* 0x0001e8000c101924 */
        /* <DEDUP_REMOVED lines=127> */
[----:B------:R-:W-:Y:S04]  /*2b980*/  ST.E desc[UR36][R16.64+0x68], R185 ;  /* 0x000068b910007985 */ /* 0x000fe8000c101924 */
[----:B0-----:R-:W1:Y:S01]  /*2b990*/  LD.E R24, desc[UR36][R2.64] ;  /* 0x0000002402187980 */ /* 0x001e62000c101900 */
[----:B------:R-:W-:-:S02]  /*2b9a0*/  VIADD R154, R6, 0x80 ;  /* 0x00000080069a7836 */ /* 0x000fc40000000000 */
[----:B------:R-:W-:-:S03]  /*2b9b0*/  IMAD.MOV.U32 R155, RZ, RZ, R7 ;  /* 0x000000ffff9b7224 */ /* 0x000fc600078e0007 */
[----:B------:R-:W-:Y:S02]  /*2b9c0*/  R2UR UR6, R154 ;  /* 0x000000009a0672ca */ /* 0x000fe400000e0000 */
[----:B------:R-:W-:Y:S02]  /*2b9d0*/  R2UR UR7, R155 ;  /* 0x000000009b0772ca */ /* 0x000fe400000e0000 */
[----:B------:R-:W-:Y:S02]  /*2b9e0*/  F2FP.F16.F32.PACK_AB R152, R11, R12 ;  /* 0x0000000c0b98723e */ /* 0x000fe400000000ff */
[----:B------:R-:W-:Y:S02]  /*2b9f0*/  F2FP.F16.F32.PACK_AB R154, R13, R14 ;  /* 0x0000000e0d9a723e */ /* 0x000fe400000000ff */
[----:B------:R-:W-:Y:S02]  /*2ba00*/  F2FP.F16.F32.PACK_AB R153, R15, R18 ;  /* 0x000000120f99723e */ /* 0x000fe400000000ff */
[----:B------:R-:W-:-:S04]  /*2ba10*/  F2FP.F16.F32.PACK_AB R155, R20, R0 ;  /* 0x00000000149b723e */ /* 0x000fc800000000ff */
[----:B-1----:R-:W-:-:S06]  /*2ba20*/  WARPGROUP.ARRIVE ;  /* 0x00000000000079c5 */ /* 0x002fcc0000000000 */
[----:B------:R-:W-:Y:S03]  /*2ba30*/  HGMMA.64x256x16.F32 R24, R152, gdesc[UR4].tnspB, R24, gsb0 ;  /* 0x43e0000498187df0 */ /* 0x000fe60008000818 */
        /* <DEDUP_REMOVED lines=132> */
[----:B------:R-:W-:Y:S01]  /*2c280*/  IMAD.MOV.U32 R13, RZ, RZ, R7 ;  /* 0x000000ffff0d7224 */ /* 0x000fe200078e0007 */
[----:B------:R-:W-:Y:S02]  /*2c290*/  F2FP.F16.F32.PACK_AB R160, R160, R161 ;  /* 0x000000a1a0a0723e */ /* 0x000fe400000000ff */
[----:B------:R-:W-:Y:S02]  /*2c2a0*/  R2UR UR6, R12 ;  /* 0x000000000c0672ca */ /* 0x000fe400000e0000 */
[----:B------:R-:W-:Y:S02]  /*2c2b0*/  R2UR UR7, R13 ;  /* 0x000000000d0772ca */ /* 0x000fe400000e0000 */
        /* <DEDUP_REMOVED lines=418> */
[----:B------:R-:W-:Y:S01]  /*2dce0*/  VIADD R6, R6, 0x280 ;  /* 0x0000028006067836 */ /* 0x000fe20000000000 */
[----:B------:R-:W-:-:S04]  /*2dcf0*/  R2UR UR7, R7 ;  /* 0x00000000070772ca */ /* 0x000fc800000e0000 */
        /* <DEDUP_REMOVED lines=30> */
[----:B------:R-:W-:Y:S04]  /*2dee0*/  ST.E desc[UR36][R2.64+0x58], R46 ;  /* 0x0000582e02007985 */ /* 0x000fe8000c101924 */
        /* <DEDUP_REMOVED lines=105> */
[----:B------:R4:W-:Y:S04]  /*2e580*/  ST.E desc[UR36][R16.64+0x68], R185 ;  /* 0x000068b910007985 */ /* 0x0009e8000c101924 */
        /* <DEDUP_REMOVED lines=18> */
[----:B-1----:R-:W4:Y:S04]  /*2e6b0*/  LD.E R45, desc[UR36][R2.64+0x44] ;  /* 0x00004424022d7980 */ /* 0x002f28000c101900 */
[----:B--2---:R-:W2:Y:S04]  /*2e6c0*/  LD.E R47, desc[UR36][R2.64+0x48] ;  /* 0x00004824022f7980 */ /* 0x004ea8000c101900 */
[----:B---3--:R-:W3:Y:S04]  /*2e6d0*/  LD.E R49, desc[UR36][R2.64+0x4c] ;  /* 0x00004c2402317980 */ /* 0x008ee8000c101900 */
        /* <DEDUP_REMOVED lines=126> */
[----:B--2---:R-:W-:Y:S04]  /*2eec0*/  ST.E desc[UR36][R2.64+0x48], R47 ;  /* 0x0000482f02007985 */ /* 0x004fe8000c101924 */
[----:B---3--:R-:W-:Y:S04]  /*2eed0*/  ST.E desc[UR36][R2.64+0x4c], R49 ;  /* 0x00004c3102007985 */ /* 0x008fe8000c101924 */
        /* <DEDUP_REMOVED lines=107> */
[----:B0-----:R-:W1:Y:S04]  /*2f590*/  LDL.64 R6, [R1+0x198] ;  /* 0x0001980001067983 */ /* 0x001e680000100a00 */
[----:B------:R2:W5:Y:S04]  /*2f5a0*/  LD.E R0, desc[UR36][R4.64] ;  /* 0x0000002404007980 */ /* 0x000568000c101900 */
[----:B-1----:R-:W3:Y:S01]  /*2f5b0*/  LD.E R8, desc[UR36][R6.64] ;  /* 0x0000002406087980 */ /* 0x002ee2000c101900 */
[----:B------:R-:W-:Y:S01]  /*2f5c0*/  BSSY B0, `(.L_x_2284) ;  /* 0x0000005000007945 */ /* 0x000fe20003800000 */
[----:B---3--:R-:W-:-:S04]  /*2f5d0*/  LOP3.LUT R8, R8, 0x1, RZ, 0xfc, !PT ;  /* 0x0000000108087812 */ /* 0x008fc800078efcff */
[----:B------:R-:W-:-:S13]  /*2f5e0*/  ISETP.NE.AND P0, PT, R8, 0x3, PT ;  /* 0x000000030800780c */ /* 0x000fda0003f05270 */
[----:B--2---:R-:W-:Y:S05]  /*2f5f0*/  @!P0 BRA `(.L_x_2285) ;  /* 0x0000000000048947 */ /* 0x004fea0003800000 */
[----:B------:R-:W-:Y:S01]  /*2f600*/  BPT.TRAP 0x1 ;  /* 0x000000040000795c */ /* 0x000fe20000300000 */
.L_x_2285:
[----:B------:R-:W-:Y:S05]  /*2f610*/  BSYNC B0 ;  /* 0x0000000000007941 */ /* 0x000fea0003800000 */
.L_x_2284:
[----:B------:R-:W2:Y:S04]  /*2f620*/  LD.E.64 R2, desc[UR36][R6.64+0x20] ;  /* 0x0000202406027980 */ /* 0x000ea8000c101b00 */
[----:B------:R-:W3:Y:S01]  /*2f630*/  LD.E R8, desc[UR36][R6.64+0xc] ;  /* 0x00000c2406087980 */ /* 0x000ee2000c101900 */
[C---:B------:R-:W-:Y:S01]  /*2f640*/  ISETP.GT.AND P0, PT, R19.reuse, UR40, PT ;  /* 0x0000002813007c0c */ /* 0x040fe2000bf04270 */
[----:B------:R-:W-:Y:S01]  /*2f650*/  VIADD R19, R19, 0xffffffff ;  /* 0xffffffff13137836 */ /* 0x000fe20000000000 */
[----:B--2---:R-:W-:-:S05]  /*2f660*/  MOV R3, R2 ;  /* 0x0000000200037202 */ /* 0x004fca0000000f00 */
[----:B-----5:R-:W-:-:S05]  /*2f670*/  IMAD R3, R0, 0x8, R3 ;  /* 0x0000000800037824 */ /* 0x020fca00078e0203 */
[----:B---3--:R-:W-:-:S04]  /*2f680*/  PRMT R3, R8, 0x654, R3 ;  /* 0x0000065408037816 */ /* 0x008fc80000000003 */
[----:B------:R2:W-:Y:S01]  /*2f690*/  SYNCS.ARRIVE.TRANS64.RED.A1T0 RZ, [R3+URZ], RZ ;  /* 0x000000ff03ff79a7 */ /* 0x0005e2000810043f */
[----:B------:R-:W-:Y:S05]  /*2f6a0*/  @P0 BRA `(.L_x_2286) ;  /* 0xffffff4c00600947 */ /* 0x000fea000383ffff */
.L_x_2257:
[----:B------:R-:W-:Y:S05]  /*2f6b0*/  WARPSYNC.ALL ;  /* 0x0000000000007948 */ /* 0x000fea0003800000 */
[----:B------:R-:W3:Y:S04]  /*2f6c0*/  LDL R5, [R1+0x220] ;  /* 0x0002200001057983 */ /* 0x000ee80000100800 */
[----:B------:R-:W4:Y:S04]  /*2f6d0*/  LDL R6, [R1+0x224] ;  /* 0x0002240001067983 */ /* 0x000f280000100800 */
[----:B------:R-:W5:Y:S04]  /*2f6e0*/  LDL R68, [R1+0x1f8] ;  /* 0x0001f80001447983 */ /* 0x000f680000100800 */
        /* <DEDUP_REMOVED lines=61> */
[----:B------:R-:W4:Y:S04]  /*2fac0*/  LDL R67, [R1+0x200] ;  /* 0x0002000001437983 */ /* 0x000f280000100800 */
[----:B---3--:R-:W0:Y:S02]  /*2fad0*/  SHFL.BFLY PT, R0, R5, 0x2, 0x1f ;  /* 0x0c401f0005007f89 */ /* 0x008e2400000e0000 */
[----:B0-----:R-:W-:-:S05]  /*2fae0*/  FADD.FTZ R0, R5, R0 ;  /* 0x0000000005007221 */ /* 0x001fca0000010000 */
[----:B-12---:R-:W0:Y:S02]  /*2faf0*/  SHFL.BFLY PT, R3, R0, 0x1, 0x1f ;  /* 0x0c201f0000037f89 */ /* 0x006e2400000e0000 */
[----:B0-----:R-:W-:Y:S01]  /*2fb00*/  FADD.FTZ R2, R0, R3 ;  /* 0x0000000300027221 */ /* 0x001fe20000010000 */
[----:B-----5:R-:W-:Y:S01]  /*2fb10*/  VIADD R68, R68, 0x1 ;  /* 0x0000000144447836 */ /* 0x020fe20000000000 */
[----:B------:R-:W2:Y:S04]  /*2fb20*/  LDL R0, [R1+0x204] ;  /* 0x0002040001007983 */ /* 0x000ea80000100800 */
[----:B------:R-:W-:Y:S04]  /*2fb30*/  STL [R1+0x220], R2 ;  /* 0x0002200201007387 */ /* 0x000fe80000100800 */
[----:B------:R-:W3:Y:S04]  /*2fb40*/  LDL R87, [R1+0x220] ;  /* 0x0002200001577983 */ /* 0x000ee80000100800 */
[----:B----4-:R-:W0:Y:S02]  /*2fb50*/  SHFL.BFLY PT, R3, R6, 0x2, 0x1f ;  /* 0x0c401f0006037f89 */ /* 0x010e2400000e0000 */
[----:B0-----:R-:W-:Y:S01]  /*2fb60*/  FADD.FTZ R3, R3, R6 ;  /* 0x0000000603037221 */ /* 0x001fe20000010000 */
[----:B------:R-:W-:Y:S01]  /*2fb70*/  ISETP.NE.AND P2, PT, R68, 0x2, PT ;  /* 0x000000024400780c */ /* 0x000fe20003f45270 */
[----:B------:R-:W4:Y:S04]  /*2fb80*/  LDL.64 R6, [R1+0x438] ;  /* 0x0004380001067983 */ /* 0x000f280000100a00 */
[----:B------:R-:W0:Y:S08]  /*2fb90*/  SHFL.BFLY PT, R4, R3, 0x1, 0x1f ;  /* 0x0c201f0003047f89 */ /* 0x000e3000000e0000 */
[----:B------:R-:W5:Y:S01]  /*2fba0*/  @!P2 LDL R66, [R1+0x1fc] ;  /* 0x0001fc000142a983 */ /* 0x000f620000100800 */
[----:B0-----:R-:W-:-:S03]  /*2fbb0*/  FADD.FTZ R78, R3, R4 ;  /* 0x00000004034e7221 */ /* 0x001fc60000010000 */
[----:B------:R-:W4:Y:S02]  /*2fbc0*/  LDL.64 R4, [R1+0x408] ;  /* 0x0004080001047983 */ /* 0x000f240000100a00 */
[----:B------:R-:W-:Y:S02]  /*2fbd0*/  FSETP.NE.FTZ.AND P1, PT, R78, RZ, PT ;  /* 0x000000ff4e00720b */ /* 0x000fe40003f35000 */
[----:B------:R-:W4:Y:S11]  /*2fbe0*/  LDL.64 R2, [R1+0x428] ;  /* 0x0004280001027983 */ /* 0x000f360000100a00 */
[----:B------:R-:W4:Y:S04]  /*2fbf0*/  @P1 LDL R83, [R1+0x230] ;  /* 0x0002300001531983 */ /* 0x000f280000100800 */
[----:B------:R-:W4:Y:S01]  /*2fc00*/  @P1 LDL R85, [R1+0x214] ;  /* 0x0002140001551983 */ /* 0x000f220000100800 */
[----:B------:R-:W-:-:S02]  /*2fc10*/  IMAD.MOV.U32 R80, RZ, RZ, -0x800000 ;  /* 0xff800000ff507424 */ /* 0x000fc400078e00ff */
[----:B------:R-:W-:Y:S01]  /*2fc20*/  IMAD.MOV.U32 R79, RZ, RZ, RZ ;  /* 0x000000ffff4f7224 */ /* 0x000fe200078e00ff */
[----:B------:R1:W-:Y:S08]  /*2fc30*/  BAR.ARV R228, 0x100 ;  /* 0x000400e40000751d */ /* 0x0003f00000002000 */
[----:B------:R-:W-:Y:S06]  /*2fc40*/  BAR.ARV 0x8, 0x180 ;  /* 0x0206000000007b1d */ /* 0x000fec0000002000 */
[----:B---3--:R-:W-:-:S13]  /*2fc50*/  FSETP.NE.FTZ.AND P0, PT, R87, RZ, PT ;  /* 0x000000ff5700720b */ /* 0x008fda0003f15000 */
[----:B------:R-:W3:Y:S04]  /*2fc60*/  @P0 LDL R69, [R1+0x230] ;  /* 0x0002300001450983 */ /* 0x000ee80000100800 */
[----:B------:R-:W4:Y:S01]  /*2fc70*/  @P0 LDL R82, [R1+0x210] ;  /* 0x0002100001520983 */ /* 0x000f220000100800 */
[----:B------:R-:W0:Y:S02]  /*2fc80*/  @P0 MUFU.LG2 R81, R87 ;  /* 0x0000005700510308 */ /* 0x000e240000000c00 */
[----:B0-----:R-:W-:-:S06]  /*2fc90*/  @P0 FMUL.FTZ R84, R81, 0.69314718246459960938 ;  /* 0x3f31721851540820 */ /* 0x001fcc0000410000 */
[----:B------:R-:W0:Y:S08]  /*2fca0*/  @P1 MUFU.LG2 R86, R78 ;  /* 0x0000004e00561308 */ /* 0x000e300000000c00 */
[----:B------:R-:W1:Y:S01]  /*2fcb0*/  @P0 MUFU.RCP R79, R87 ;  /* 0x00000057004f0308 */ /* 0x000e620000001000 */
[----:B-----5:R-:W-:Y:S01]  /*2fcc0*/  @!P2 LOP3.LUT R66, R66, 0x1, RZ, 0x3c, !PT ;  /* 0x000000014242a812 */ /* 0x020fe200078e3cff */
[----:B--2---:R-:W-:-:S02]  /*2fcd0*/  VIADD R0, R0, 0x1 ;  /* 0x0000000100007836 */ /* 0x004fc40000000000 */
[----:B0-----:R-:W-:Y:S01]  /*2fce0*/  @P1 FMUL.FTZ R81, R86, 0.69314718246459960938 ;  /* 0x3f31721856511820 */ /* 0x001fe20000410000 */
[----:B------:R-:W-:Y:S01]  /*2fcf0*/  STL [R1+0x224], R78 ;  /* 0x0002244e01007387 */ /* 0x000fe20000100800 */
        /* <DEDUP_REMOVED lines=64> */
[----:B------:R-:W-:Y:S04]  /*30100*/  STL [R1+0x1f8], R68 ;  /* 0x0001f84401007387 */ /* 0x000fe80000100800 */
        /* <DEDUP_REMOVED lines=32> */
[----:B------:R-:W-:Y:S04]  /*30310*/  @!P2 STL [R1+0x1fc], R66 ;  /* 0x0001fc420100a387 */ /* 0x000fe80000100800 */
[----:B------:R-:W-:Y:S04]  /*30320*/  STL [R1+0x204], R0 ;  /* 0x0002040001007387 */ /* 0x000fe80000100800 */
[----:B------:R-:W-:Y:S01]  /*30330*/  @!P2 STL [R1+0x1f8], RZ ;  /* 0x0001f8ff0100a387 */ /* 0x000fe20000100800 */
[----:B---3--:R-:W-:-:S04]  /*30340*/  @P0 FMUL.FTZ R69, R69, 0.69314718246459960938 ;  /* 0x3f31721845450820 */ /* 0x008fc80000410000 */
[----:B----4-:R-:W-:Y:S01]  /*30350*/  @P0 FFMA.FTZ R80, R69, R82, R84 ;  /* 0x0000005245500223 */ /* 0x010fe20000010054 */
[----:B------:R-:W-:-:S06]  /*30360*/  IMAD.MOV.U32 R69, RZ, RZ, RZ ;  /* 0x000000ffff457224 */ /* 0x000fcc00078e00ff */
[----:B------:R-:W0:Y:S01]  /*30370*/  @P1 MUFU.RCP R69, R78 ;  /* 0x0000004e00451308 */ /* 0x000e220000001000 */
[----:B------:R-:W-:Y:S01]  /*30380*/  @P1 FMUL.FTZ R84, R83, 0.69314718246459960938 ;  /* 0x3f31721853541820 */ /* 0x000fe20000410000 */
[----:B------:R-:W-:-:S03]  /*30390*/  IMAD.MOV.U32 R82, RZ, RZ, -0x800000 ;  /* 0xff800000ff527424 */ /* 0x000fc600078e00ff */
[----:B------:R-:W-:Y:S01]  /*303a0*/  @P1 FFMA.FTZ R82, R84, R85, R81 ;  /* 0x0000005554521223 */ /* 0x000fe20000010051 */
[----:B------:R-:W-:Y:S01]  /*303b0*/  STL [R1+0x220], R80 ;  /* 0x0002205001007387 */ /* 0x000fe20000100800 */
[-C--:B0-----:R-:W-:Y:S01]  /*303c0*/  FMUL.FTZ R13, R13, R69.reuse ;  /* 0x000000450d0d7220 */ /* 0x081fe20000410000 */
[-C--:B------:R-:W-:Y:S01]  /*303d0*/  FMUL.FTZ R12, R12, R69.reuse ;  /* 0x000000450c0c7220 */ /* 0x080fe20000410000 */
[-C--:B------:R-:W-:Y:S01]  /*303e0*/  FMUL.FTZ R65, R65, R69.reuse ;  /* 0x0000004541417220 */ /* 0x080fe20000410000 */
[-C--:B------:R-:W-:Y:S01]  /*303f0*/  FMUL.FTZ R64, R64, R69.reuse ;  /* 0x0000004540407220 */ /* 0x080fe20000410000 */
[-C--:B------:R-:W-:Y:S01]  /*30400*/  FMUL.FTZ R63, R63, R69.reuse ;  /* 0x000000453f3f7220 */ /* 0x080fe20000410000 */
[-C--:B------:R-:W-:Y:S01]  /*30410*/  FMUL.FTZ R62, R62, R69.reuse ;  /* 0x000000453e3e7220 */ /* 0x080fe20000410000 */
[----:B------:R0:W-:Y:S01]  /*30420*/  STL.64 [R1+0x3a8], R12 ;  /* 0x0003a80c01007387 */ /* 0x0001e20000100a00 */
        /* <DEDUP_REMOVED lines=58> */
[----:B0-----:R-:W-:Y:S01]  /*307d0*/  VIADD R12, R67, 0x1 ;  /* 0x00000001430c7836 */ /* 0x001fe20000000000 */
[----:B------:R1:W-:Y:S04]  /*307e0*/  STL [R1+0x224], R82 ;  /* 0x0002245201007387 */ /* 0x0003e80000100800 */
[----:B------:R1:W-:Y:S04]  /*307f0*/  STL.64 [R1+0x248], R64 ;  /* 0x0002484001007387 */ /* 0x0003e80000100a00 */
        /* <DEDUP_REMOVED lines=30> */
[----:B------:R1:W-:Y:S01]  /*309e0*/  STL [R1+0x200], R12 ;  /* 0x0002000c01007387 */ /* 0x0003e20000100800 */
[----:B------:R-:W-:-:S13]  /*309f0*/  PLOP3.LUT P0, PT, PT, PT, PT, 0x8, 0x0 ;  /* 0x000000000000781c */ /* 0x000fda0003f0e170 */
.L_x_2191:
[----:B------:R-:W-:Y:S05]  /*30a00*/  @P0 BRA `(.L_x_2287) ;  /* 0x0000002400440947 */ /* 0x000fea0003800000 */
[----:B------:R-:W2:Y:S01]  /*30a10*/  S2R R0, SR_TID.X ;  /* 0x0000000000007919 */ /* 0x000ea20000002100 */
[----:B------:R-:W3:Y:S01]  /*30a20*/  S2UR UR5, SR_CgaCtaId ;  /* 0x00000000000579c3 */ /* 0x000ee20000008800 */
[----:B------:R-:W-:Y:S01]  /*30a30*/  UMOV UR4, 0x400 ;  /* 0x0000040000047882 */ /* 0x000fe20000000000 */
[----:B------:R-:W-:Y:S01]  /*30a40*/  ULDC UR6, c[0x0][0xb88] ;  /* 0x0002e20000067ab9 */ /* 0x000fe20000000800 */
[----:B01----:R-:W0:Y:S05]  /*30a50*/  S2R R6, SR_CTAID.X ;  /* 0x0000000000067919 */ /* 0x003e2a0000002500 */
[----:B------:R-:W1:Y:S08]  /*30a60*/  LDC R23, c[0x0][0xce8] ;  /* 0x00033a00ff177b82 */ /* 0x000e700000000800 */
[----:B------:R-:W-:Y:S01]  /*30a70*/  BAR.SYNC.DEFER_BLOCKING 0x1, 0x100 ;  /* 0x0044000000007b1d */ /* 0x000fe20000010000 */
[----:B------:R-:W-:-:S05]  /*30a80*/  USHF.R.S32.HI UR10, URZ, 0x1f, UR58 ;  /* 0x0000001f3f0a7899 */ /* 0x000fca000801143a */
[----:B------:R-:W-:Y:S01]  /*30a90*/  ULDC.64 UR8, c[0x0][0xcd0] ;  /* 0x0003340000087ab9 */ /* 0x000fe20000000a00 */
[----:B---3--:R-:W-:-:S04]  /*30aa0*/  ULEA UR4, UR5, UR4, 0x18 ;  /* 0x0000000405047291 */ /* 0x008fc8000f8ec03f */
[----:B------:R-:W-:Y:S01]  /*30ab0*/  UIADD3 UR4, UR4, 0x32420, URZ ;  /* 0x0003242004047890 */ /* 0x000fe2000fffe03f */
[----:B--2---:R-:W-:-:S03]  /*30ac0*/  VIADD R3, R0, 0xffffff80 ;  /* 0xffffff8000037836 */ /* 0x004fc60000000000 */
[----:B------:R-:W-:Y:S01]  /*30ad0*/  UPRMT UR4, URZ, 0x654, UR4 ;  /* 0x000006543f047896 */ /* 0x000fe20008000004 */
[----:B-1----:R-:W-:Y:S01]  /*30ae0*/  IMAD R18, R23, UR6, RZ ;  /* 0x0000000617127c24 */ /* 0x002fe2000f8e02ff */
[----:B------:R-:W-:-:S04]  /*30af0*/  SHF.R.S32.HI R2, RZ, 0x1f, R3 ;  /* 0x0000001fff027819 */ /* 0x000fc80000011403 */
[----:B------:R-:W-:-:S03]  /*30b00*/  LEA.HI R0, R2, R3, RZ, 0x7 ;  /* 0x0000000302007211 */ /* 0x000fc600078f38ff */
[----:B------:R-:W-:Y:S01]  /*30b10*/  SYNCS.ARRIVE.TRANS64.RED.A1T0 RZ, [UR4], RZ ;  /* 0x000000ffffff79a7 */ /* 0x000fe20008100404 */
[----:B------:R-:W-:-:S05]  /*30b20*/  LOP3.LUT R4, R0, 0xffffff80, RZ, 0xc0, !PT ;  /* 0xffffff8000047812 */ /* 0x000fca00078ec0ff */
[----:B------:R-:W-:-:S05]  /*30b30*/  IMAD.IADD R12, R3, 0x1, -R4 ;  /* 0x00000001030c7824 */ /* 0x000fca00078e0a04 */
[----:B------:R-:W-:Y:S02]  /*30b40*/  SHF.R.S32.HI R7, RZ, 0x1f, R12 ;  /* 0x0000001fff077819 */ /* 0x000fe4000001140c */
[----:B------:R-:W-:Y:S02]  /*30b50*/  LOP3.LUT P0, RZ, R12, 0x3, RZ, 0xc0, !PT ;  /* 0x000000030cff7812 */ /* 0x000fe4000780c0ff */
[CC--:B------:R-:W-:Y:S02]  /*30b60*/  LEA.HI R13, R7.reuse, R12.reuse, RZ, 0x2 ;  /* 0x0000000c070d7211 */ /* 0x0c0fe400078f10ff */
[----:B------:R-:W-:Y:S02]  /*30b70*/  LEA.HI R7, R7, R12, RZ, 0x5 ;  /* 0x0000000c07077211 */ /* 0x000fe400078f28ff */
[--C-:B------:R-:W-:Y:S02]  /*30b80*/  SHF.R.S32.HI R4, RZ, 0x2, R13.reuse ;  /* 0x00000002ff047819 */ /* 0x100fe4000001140d */
[----:B------:R-:W-:-:S02]  /*30b90*/  SHF.R.S32.HI R5, RZ, 0x1f, R13 ;  /* 0x0000001fff057819 */ /* 0x000fc4000001140d */
[----:B------:R-:W-:Y:S02]  /*30ba0*/  SHF.R.S32.HI R7, RZ, 0x5, R7 ;  /* 0x00000005ff077819 */ /* 0x000fe40000011407 */
[----:B------:R-:W-:Y:S02]  /*30bb0*/  LEA.HI R8, R5, R4, RZ, 0x3 ;  /* 0x0000000405087211 */ /* 0x000fe400078f18ff */
[----:B------:R-:W-:Y:S02]  /*30bc0*/  SHF.R.S32.HI R5, RZ, 0x7, R0 ;  /* 0x00000007ff057819 */ /* 0x000fe40000011400 */
[----:B------:R-:W-:Y:S02]  /*30bd0*/  LOP3.LUT R9, R8, 0xfffffff8, RZ, 0xc0, !PT ;  /* 0xfffffff808097812 */ /* 0x000fe400078ec0ff */
[----:B------:R-:W-:-:S03]  /*30be0*/  LEA.HI R0, R0, R5, RZ, 0x1 ;  /* 0x0000000500007211 */ /* 0x000fc600078f08ff */
[----:B------:R-:W-:Y:S01]  /*30bf0*/  IMAD.IADD R4, R4, 0x1, -R9 ;  /* 0x0000000104047824 */ /* 0x000fe200078e0a09 */
[----:B------:R-:W-:-:S05]  /*30c00*/  LOP3.LUT R0, R0, 0x3fffffe, RZ, 0xc0, !PT ;  /* 0x03fffffe00007812 */ /* 0x000fca00078ec0ff */
[----:B------:R-:W-:Y:S02]  /*30c10*/  IMAD.IADD R0, R5, 0x1, -R0 ;  /* 0x0000000105007824 */ /* 0x000fe400078e0a00 */
[----:B------:R-:W-:-:S04]  /*30c20*/  IMAD R5, R7, 0x10, R4 ;  /* 0x0000001007057824 */ /* 0x000fc800078e0204 */
[----:B------:R-:W-:-:S04]  /*30c30*/  IMAD R5, R0, 0x40, R5 ;  /* 0x0000004000057824 */ /* 0x000fc800078e0205 */
[----:B0-----:R-:W-:-:S05]  /*30c40*/  IMAD R9, R6, 0x80, R5 ;  /* 0x0000008006097824 */ /* 0x001fca00078e0205 */
[----:B------:R-:W-:-:S13]  /*30c50*/  ISETP.GE.OR P1, PT, R9, R18, P0 ;  /* 0x000000120900720c */ /* 0x000fda0000726670 */
[----:B------:R-:W2:Y:S01]  /*30c60*/  @!P1 LDL R11, [R1+0x220] ;  /* 0x00022000010b9983 */ /* 0x000ea20000100800 */
[----:B------:R-:W-:Y:S01]  /*30c70*/  ISETP.NE.AND P2, PT, R23, 0x1, PT ;  /* 0x000000011700780c */ /* 0x000fe20003f45270 */
[----:B------:R-:W-:Y:S01]  /*30c80*/  UIMAD UR6, UR10, UR8, URZ ;  /* 0x000000080a0672a4 */ /* 0x000fe2000f8e023f */
[----:B------:R-:W-:Y:S01]  /*30c90*/  LEA.HI R0, R2, R3, RZ, 0x2 ;  /* 0x0000000302007211 */ /* 0x000fe200078f10ff */
[----:B------:R-:W-:Y:S01]  /*30ca0*/  UIMAD.WIDE.U32 UR4, UR58, UR8, URZ ;  /* 0x000000083a0472a5 */ /* 0x000fe2000f8e003f */
[----:B------:R-:W-:Y:S01]  /*30cb0*/  VIADD R21, R9, 0x8 ;  /* 0x0000000809157836 */ /* 0x000fe20000000000 */
[----:B------:R-:W-:Y:S01]  /*30cc0*/  UIMAD UR6, UR58, UR9, UR6 ;  /* 0x000000093a0672a4 */ /* 0x000fe2000f8e0206 */
[----:B------:R-:W-:Y:S01]  /*30cd0*/  LOP3.LUT R0, R0, 0xfffffffc, RZ, 0xc0, !PT ;  /* 0xfffffffc00007812 */ /* 0x000fe200078ec0ff */
[----:B------:R-:W-:Y:S01]  /*30ce0*/  USHF.R.S32.HI UR12, URZ, 0x1f, UR61 ;  /* 0x0000001f3f0c7899 */ /* 0x000fe2000801143d */
[----:B------:R-:W-:Y:S01]  /*30cf0*/  ULDC.64 UR8, c[0x0][0xcd8] ;  /* 0x0003360000087ab9 */ /* 0x000fe20000000a00 */
[----:B------:R-:W-:-:S02]  /*30d00*/  UIADD3 UR5, UR5, UR6, URZ ;  /* 0x0000000605057290 */ /* 0x000fc4000fffe03f */
[----:B------:R-:W-:Y:S01]  /*30d10*/  IMAD.IADD R0, R3, 0x1, -R0 ;  /* 0x0000000103007824 */ /* 0x000fe200078e0a00 */
[----:B------:R-:W-:Y:S01]  /*30d20*/  UIMAD UR6, UR12, UR8, URZ ;  /* 0x000000080c0672a4 */ /* 0x000fe2000f8e023f */
[----:B------:R-:W0:Y:S01]  /*30d30*/  @P2 LDC R3, c[0x0][0xcec] ;  /* 0x00033b00ff032b82 */ /* 0x000e220000000800 */
[----:B------:R-:W-:Y:S01]  /*30d40*/  USHF.R.S32.HI UR11, URZ, 0x1f, UR59 ;  /* 0x0000001f3f0b7899 */ /* 0x000fe2000801143b */
[----:B------:R-:W-:Y:S01]  /*30d50*/  ISETP.GE.OR P0, PT, R21, R18, P0 ;  /* 0x000000121500720c */ /* 0x000fe20000706670 */
[----:B------:R-:W-:Y:S01]  /*30d60*/  UIMAD UR6, UR61, UR9, UR6 ;  /* 0x000000093d0672a4 */ /* 0x000fe2000f8e0206 */
[----:B------:R-:W-:Y:S01]  /*30d70*/  LEA.HI R2, R0, R0, RZ, 0x1 ;  /* 0x0000000000027211 */ /* 0x000fe200078f08ff */
[----:B------:R-:W-:-:S03]  /*30d80*/  UIMAD.WIDE.U32 UR4, UR61, UR8, UR4 ;  /* 0x000000083d0472a5 */ /* 0x000fc6000f8e0004 */
[----:B------:R-:W1:Y:S01]  /*30d90*/  @P2 LDC R4, c[0x0][0xcf0] ;  /* 0x00033c00ff042b82 */ /* 0x000e620000000800 */
[----:B------:R-:W-:Y:S01]  /*30da0*/  LOP3.LUT R7, R2, 0x1ffffffe, RZ, 0xc0, !PT ;  /* 0x1ffffffe02077812 */ /* 0x000fe200078ec0ff */
[----:B------:R-:W-:Y:S01]  /*30db0*/  ULDC.64 UR8, c[0x0][0xce0] ;  /* 0x0003380000087ab9 */ /* 0x000fe20000000a00 */
[----:B------:R-:W-:Y:S02]  /*30dc0*/  UIADD3 UR5, UR5, UR6, URZ ;  /* 0x0000000605057290 */ /* 0x000fe4000fffe03f */
[----:B------:R-:W-:Y:S01]  /*30dd0*/  UIMAD UR7, UR11, UR8, URZ ;  /* 0x000000080b0772a4 */ /* 0x000fe2000f8e023f */
[----:B------:R-:W-:Y:S01]  /*30de0*/  IMAD.IADD R0, R0, 0x1, -R7 ;  /* 0x0000000100007824 */ /* 0x000fe200078e0a07 */
[----:B------:R-:W-:Y:S02]  /*30df0*/  UIMAD.WIDE.U32 UR4, UR59, UR8, UR4 ;  /* 0x000000083b0472a5 */ /* 0x000fe4000f8e0004 */
[----:B------:R-:W-:Y:S01]  /*30e00*/  UIMAD UR7, UR59, UR9, UR7 ;  /* 0x000000093b0772a4 */ /* 0x000fe2000f8e0207 */
[----:B------:R-:W-:-:S02]  /*30e10*/  IMAD R0, R0, 0x8, R5 ;  /* 0x0000000800007824 */ /* 0x000fc400078e0205 */
[----:B------:R-:W-:Y:S02]  /*30e20*/  ULDC.64 UR8, c[0x0][0xc38] ;  /* 0x00030e0000087ab9 */ /* 0x000fe40000000a00 */
[----:B------:R-:W-:-:S04]  /*30e30*/  IMAD R6, R6, 0x80, R0 ;  /* 0x0000008006067824 */ /* 0x000fc800078e0200 */
[----:B0-----:R-:W-:-:S04]  /*30e40*/  @P2 IMAD.HI.U32 R3, R6, R3, RZ ;  /* 0x0000000306032227 */ /* 0x001fc800078e00ff */
[----:B------:R-:W-:Y:S01]  /*30e50*/  IMAD.MOV.U32 R0, RZ, RZ, R6 ;  /* 0x000000ffff007224 */ /* 0x000fe200078e0006 */
[----:B-1----:R-:W-:Y:S01]  /*30e60*/  @P2 SHF.R.U32.HI R0, RZ, R4, R3 ;  /* 0x00000004ff002219 */ /* 0x002fe20000011603 */
[----:B------:R-:W-:-:S03]  /*30e70*/  IMAD.U32 R4, RZ, RZ, UR7 ;  /* 0x00000007ff047e24 */ /* 0x000fc6000f8e00ff */
[--C-:B------:R-:W-:Y:S01]  /*30e80*/  SHF.R.S32.HI R3, RZ, 0x1f, R0.reuse ;  /* 0x0000001fff037819 */ /* 0x100fe20000011400 */
[----:B------:R-:W-:Y:S01]  /*30e90*/  IMAD.MOV R5, RZ, RZ, -R0 ;  /* 0x000000ffff057224 */ /* 0x000fe200078e0a00 */
[----:B------:R-:W-:-:S03]  /*30ea0*/  IADD3 R2, P3, R0, UR4, RZ ;  /* 0x0000000400027c10 */ /* 0x000fc6000ff7e0ff */
[----:B------:R-:W-:Y:S01]  /*30eb0*/  IMAD R5, R23, R5, R6 ;  /* 0x0000000517057224 */ /* 0x000fe200078e0206 */
[----:B------:R-:W-:Y:S01]  /*30ec0*/  IADD3.X R3, R3, UR5, R4, P3, !PT ;  /* 0x0000000503037c10 */ /* 0x000fe20009ffe404 */
[----:B------:R-:W-:-:S03]  /*30ed0*/  ULDC.64 UR4, c[0x0][0xcc8] ;  /* 0x0003320000047ab9 */ /* 0x000fc60000000a00 */
[----:B------:R-:W-:Y:S01]  /*30ee0*/  SHF.R.S32.HI R0, RZ, 0x1f, R5 ;  /* 0x0000001fff007819 */ /* 0x000fe20000011405 */
[----:B------:R-:W-:-:S04]  /*30ef0*/  IMAD.WIDE.U32 R2, R5, UR4, R2 ;  /* 0x0000000405027c25 */ /* 0x000fc8000f8e0002 */
[----:B------:R-:W-:-:S04]  /*30f00*/  IMAD R0, R0, UR4, RZ ;  /* 0x0000000400007c24 */ /* 0x000fc8000f8e02ff */
[----:B------:R-:W-:Y:S01]  /*30f10*/  IMAD R5, R5, UR5, R0 ;  /* 0x0000000505057c24 */ /* 0x000fe2000f8e0200 */
[----:B------:R-:W-:Y:S01]  /*30f20*/  ULDC.64 UR4, c[0x0][0xca8] ;  /* 0x00032a0000047ab9 */ /* 0x000fe20000000a00 */
[----:B------:R-:W0:Y:S01]  /*30f30*/  @P2 LDC R0, c[0x0][0xcec] ;  /* 0x00033b00ff002b82 */ /* 0x000e220000000800 */
[----:B------:R-:W-:Y:S01]  /*30f40*/  LEA R8, P3, R2, UR4, 0x2 ;  /* 0x0000000402087c11 */ /* 0x000fe2000f8610ff */
[----:B------:R-:W-:-:S04]  /*30f50*/  IMAD.IADD R3, R3, 0x1, R5 ;  /* 0x0000000103037824 */ /* 0x000fc800078e0205 */
[----:B------:R-:W-:Y:S01]  /*30f60*/  SHFL.IDX PT, R4, R8, RZ, 0x1c1f ;  /* 0x001c1fff08047589 */ /* 0x000fe200000e0000 */
[----:B------:R-:W-:Y:S01]  /*30f70*/  LEA.HI.X R10, R2, UR5, R3, 0x2, P3 ;  /* 0x00000005020a7c11 */ /* 0x000fe200098f1403 */
[----:B------:R-:W-:Y:S01]  /*30f80*/  UIMAD UR6, UR10, UR8, URZ ;  /* 0x000000080a0672a4 */ /* 0x000fe2000f8e023f */
[----:B------:R-:W1:Y:S03]  /*30f90*/  @P2 LDC R2, c[0x0][0xcf0] ;  /* 0x00033c00ff022b82 */ /* 0x000e660000000800 */
[----:B------:R-:W2:Y:S04]  /*30fa0*/  SHFL.IDX PT, R5, R10, RZ, 0x1c1f ;  /* 0x001c1fff0a057589 */ /* 0x000ea800000e0000 */
[----:B--2---:R2:W-:Y:S04]  /*30fb0*/  @!P1 ST.E desc[UR36][R4.64], R11 ;  /* 0x0000000b04009985 */ /* 0x0045e8000c101924 */
[----:B------:R-:W3:Y:S01]  /*30fc0*/  @!P0 LDL R7, [R1+0x224] ;  /* 0x0002240001078983 */ /* 0x000ee20000100800 */
[----:B------:R-:W-:Y:S01]  /*30fd0*/  UIMAD.WIDE.U32 UR4, UR58, UR8, URZ ;  /* 0x000000083a0472a5 */ /* 0x000fe2000f8e003f */
[----:B0-----:R-:W-:Y:S01]  /*30fe0*/  @P2 IMAD.HI.U32 R3, R6, R0, RZ ;  /* 0x0000000006032227 */ /* 0x001fe200078e00ff */
[----:B------:R-:W-:Y:S01]  /*30ff0*/  UIMAD UR6, UR58, UR9, UR6 ;  /* 0x000000093a0672a4 */ /* 0x000fe2000f8e0206 */
[----:B------:R-:W-:Y:S01]  /*31000*/  LOP3.LUT R13, R13, 0x7ffffffc, RZ, 0xc0, !PT ;  /* 0x7ffffffc0d0d7812 */ /* 0x000fe200078ec0ff */
[----:B------:R-:W-:Y:S01]  /*31010*/  BSSY B0, `(.L_x_2288) ;  /* 0x0000109000007945 */ /* 0x000fe20003800000 */
[----:B------:R-:W-:Y:S01]  /*31020*/  ULDC.64 UR8, c[0x0][0xc40] ;  /* 0x0003100000087ab9 */ /* 0x000fe20000000a00 */
[----:B------:R-:W-:Y:S01]  /*31030*/  UIADD3 UR5, UR5, UR6, URZ ;  /* 0x0000000605057290 */ /* 0x000fe2000fffe03f */
[--C-:B--2---:R-:W-:Y:S01]  /*31040*/  IMAD.MOV.U32 R5, RZ, RZ, R6.reuse ;  /* 0x000000ffff057224 */ /* 0x104fe200078e0006 */
[----:B------:R-:W-:Y:S01]  /*31050*/  UIMAD UR6, UR12, UR8, URZ ;  /* 0x000000080c0672a4 */ /* 0x000fe2000f8e023f */
[----:B-1----:R-:W-:Y:S01]  /*31060*/  @P2 SHF.R.U32.HI R5, RZ, R2, R3 ;  /* 0x00000002ff052219 */ /* 0x002fe20000011603 */
[----:B------:R-:W-:Y:S01]  /*31070*/  UIMAD.WIDE.U32 UR4, UR61, UR8, UR4 ;  /* 0x000000083d0472a5 */ /* 0x000fe2000f8e0004 */
[----:B------:R-:W-:Y:S01]  /*31080*/  IMAD.IADD R13, R12, 0x1, -R13 ;  /* 0x000000010c0d7824 */ /* 0x000fe200078e0a0d */
[----:B------:R-:W-:Y:S01]  /*31090*/  UIMAD UR6, UR61, UR9, UR6 ;  /* 0x000000093d0672a4 */ /* 0x000fe2000f8e0206 */
[--C-:B------:R-:W-:Y:S01]  /*310a0*/  SHF.R.S32.HI R0, RZ, 0x1f, R5.reuse ;  /* 0x0000001fff007819 */ /* 0x100fe20000011405 */
[----:B------:R-:W-:Y:S01]  /*310b0*/  IMAD.MOV R4, RZ, RZ, -R5 ;  /* 0x000000ffff047224 */ /* 0x000fe200078e0a05 */
[----:B------:R-:W-:Y:S01]  /*310c0*/  ULDC.64 UR8, c[0x0][0xc48] ;  /* 0x0003120000087ab9 */ /* 0x000fe20000000a00 */
[----:B------:R-:W-:Y:S01]  /*310d0*/  UIADD3 UR5, UR5, UR6, URZ ;  /* 0x0000000605057290 */ /* 0x000fe2000fffe03f */
[----:B------:R-:W-:Y:S01]  /*310e0*/  IMAD.SHL.U32 R19, R13, 0x2, RZ ;  /* 0x000000020d137824 */ /* 0x000fe200078e00ff */
[----:B------:R-:W-:Y:S01]  /*310f0*/  UIMAD UR6, UR11, UR8, URZ ;  /* 0x000000080b0672a4 */ /* 0x000fe2000f8e023f */
[----:B------:R-:W-:Y:S01]  /*31100*/  IMAD R23, R23, R4, R6 ;  /* 0x0000000417177224 */ /* 0x000fe200078e0206 */
[----:B------:R-:W-:-:S02]  /*31110*/  UIMAD.WIDE.U32 UR4, UR59, UR8, UR4 ;  /* 0x000000083b0472a5 */ /* 0x000fc4000f8e0004 */
[----:B------:R-:W-:-:S04]  /*31120*/  UIMAD UR6, UR59, UR9, UR6 ;  /* 0x000000093b0672a4 */ /* 0x000fc8000f8e0206 */
[----:B------:R-:W-:Y:S01]  /*31130*/  UIADD3 UR6, UR5, UR6, URZ ;  /* 0x0000000605067290 */ /* 0x000fe2000fffe03f */
[----:B------:R-:W-:Y:S02]  /*31140*/  IMAD.U32 R2, RZ, RZ, UR4 ;  /* 0x00000004ff027e24 */ /* 0x000fe4000f8e00ff */
[----:B------:R-:W-:Y:S01]  /*31150*/  IMAD.U32 R3, RZ, RZ, UR5 ;  /* 0x00000005ff037e24 */ /* 0x000fe2000f8e00ff */
[----:B------:R-:W-:Y:S02]  /*31160*/  ULDC.64 UR4, c[0x0][0xc30] ;  /* 0x00030c0000047ab9 */ /* 0x000fe40000000a00 */
[----:B------:R-:W-:Y:S02]  /*31170*/  IMAD.U32 R3, RZ, RZ, UR6 ;  /* 0x00000006ff037e24 */ /* 0x000fe4000f8e00ff */
[----:B------:R-:W-:Y:S02]  /*31180*/  IMAD R0, R0, UR4, RZ ;  /* 0x0000000400007c24 */ /* 0x000fe4000f8e02ff */
        /* <DEDUP_REMOVED lines=8> */
[----:B------:R-:W-:Y:S01]  /*31210*/  ULDC.64 UR4, c[0x0][0xc00] ;  /* 0x0003000000047ab9 */ /* 0x000fe20000000a00 */
[----:B------:R-:W-:Y:S02]  /*31220*/  SHFL.IDX PT, R2, R8, 0x1, 0x1c1f ;  /* 0x003c1f0008027f89 */ /* 0x000fe400000e0000 */
[----:B------:R-:W-:Y:S01]  /*31230*/  IMAD.IADD R3, R23, 0x1, R5 ;  /* 0x0000000117037824 */ /* 0x000fe200078e0205 */
[----:B------:R-:W-:-:S04]  /*31240*/  LEA R20, P1, R22, UR4, 0x2 ;  /* 0x0000000416147c11 */ /* 0x000fc8000f8210ff */
[----:B------:R-:W-:Y:S01]  /*31250*/  LEA.HI.X R22, R22, UR5, R3, 0x2, P1 ;  /* 0x0000000516167c11 */ /* 0x000fe200088f1403 */
[----:B------:R-:W-:Y:S01]  /*31260*/  SHFL.IDX PT, R16, R20, RZ, 0x1c1f ;  /* 0x001c1fff14107589 */ /* 0x000fe200000e0000 */
[----:B------:R-:W-:-:S03]  /*31270*/  ISETP.GE.AND P1, PT, R9, R18, PT ;  /* 0x000000120900720c */ /* 0x000fc60003f26270 */
[----:B------:R-:W3:Y:S04]  /*31280*/  SHFL.IDX PT, R3, R10, 0x1, 0x1c1f ;  /* 0x003c1f000a037f89 */ /* 0x000ee800000e0000 */
[----:B------:R0:W1:Y:S04]  /*31290*/  SHFL.IDX PT, R17, R22, RZ, 0x1c1f ;  /* 0x001c1fff16117589 */ /* 0x00006800000e0000 */
[----:B---3--:R0:W-:Y:S02]  /*312a0*/  @!P0 ST.E desc[UR36][R2.64], R7 ;  /* 0x0000000702008985 */ /* 0x0081e4000c101924 */
[----:B-1----:R-:W-:Y:S05]  /*312b0*/  @P1 BRA `(.L_x_2289) ;  /* 0x0000000c00781947 */ /* 0x002fea0003800000 */
[----:B------:R-:W-:Y:S02]  /*312c0*/  ULDC UR4, c[0x0][0xbc8] ;  /* 0x0002f20000047ab9 */ /* 0x000fe40000000800 */
[----:B------:R-:W-:-:S13]  /*312d0*/  ISETP.GE.AND P0, PT, R19, UR4, PT ;  /* 0x0000000413007c0c */ /* 0x000fda000bf06270 */
[----:B------:R-:W2:Y:S01]  /*312e0*/  @!P0 LDL.64 R12, [R1+0x240] ;  /* 0x00024000010c8983 */ /* 0x000ea20000100a00 */
[C---:B------:R-:W-:Y:S02]  /*312f0*/  VIADD R0, R19.reuse, 0x8 ;  /* 0x0000000813007836 */ /* 0x040fe40000000000 */
[----:B0-----:R-:W-:-:S03]  /*31300*/  @!P0 IMAD.WIDE R2, R19, 0x4, R16 ;  /* 0x0000000413028825 */ /* 0x001fc600078e0210 */
[C---:B------:R-:W-:Y:S01]  /*31310*/  ISETP.GE.AND P1, PT, R0.reuse, UR4, PT ;  /* 0x0000000400007c0c */ /* 0x040fe2000bf26270 */
[----:B------:R-:W-:Y:S01]  /*31320*/  VIADD R8, R19, 0x10 ;  /* 0x0000001013087836 */ /* 0x000fe20000000000 */
[----:B--2---:R0:W-:Y:S11]  /*31330*/  @!P0 ST.E.64 desc[UR36][R2.64], R12 ;  /* 0x0000000c02008985 */ /* 0x0041f6000c101b24 */
[----:B------:R-:W2:Y:S01]  /*31340*/  @!P1 LDL.64 R6, [R1+0x250] ;  /* 0x0002500001069983 */ /* 0x000ea20000100a00 */
[----:B------:R-:W-:-:S02]  /*31350*/  @!P1 LEA.HI R0, R0, R0, RZ, 0x1 ;  /* 0x0000000000009211 */ /* 0x000fc400078f08ff */
[----:B------:R-:W-:Y:S02]  /*31360*/  ISETP.GE.AND P0, PT, R8, UR4, PT ;  /* 0x0000000408007c0c */ /* 0x000fe4000bf06270 */
[----:B------:R-:W-:-:S05]  /*31370*/  @!P1 LOP3.LUT R0, R0, 0xfffffffe, RZ, 0xc0, !PT ;  /* 0xfffffffe00009812 */ /* 0x000fca00078ec0ff */
[----:B------:R-:W-:-:S04]  /*31380*/  @!P1 IMAD.WIDE R4, R0, 0x4, R16 ;  /* 0x0000000400049825 */ /* 0x000fc800078e0210 */
[----:B------:R-:W-:Y:S01]  /*31390*/  VIADD R0, R19, 0x18 ;  /* 0x0000001813007836 */ /* 0x000fe20000000000 */
[----:B--2---:R1:W-:Y:S04]  /*313a0*/  @!P1 ST.E.64 desc[UR36][R4.64], R6 ;  /* 0x0000000604009985 */ /* 0x0043e8000c101b24 */
[----:B------:R-:W2:Y:S01]  /*313b0*/  @!P0 LDL.64 R10, [R1+0x260] ;  /* 0x00026000010a8983 */ /* 0x000ea20000100a00 */
[----:B------:R-:W-:Y:S02]  /*313c0*/  @!P0 LEA.HI R8, R8, R8, RZ, 0x1 ;  /* 0x0000000808088211 */ /* 0x000fe400078f08ff */
[----:B------:R-:W-:Y:S02]  /*313d0*/  ISETP.GE.AND P1, PT, R0, UR4, PT ;  /* 0x0000000400007c0c */ /* 0x000fe4000bf26270 */
[----:B------:R-:W-:-:S05]  /*313e0*/  @!P0 LOP3.LUT R8, R8, 0xfffffffe, RZ, 0xc0, !PT ;  /* 0xfffffffe08088812 */ /* 0x000fca00078ec0ff */
[----:B------:R-:W-:-:S04]  /*313f0*/  @!P0 IMAD.WIDE R8, R8, 0x4, R16 ;  /* 0x0000000408088825 */ /* 0x000fc800078e0210 */
[----:B------:R-:W-:Y:S01]  /*31400*/  VIADD R14, R19, 0x20 ;  /* 0x00000020130e7836 */ /* 0x000fe20000000000 */
[----:B--2---:R2:W-:Y:S04]  /*31410*/  @!P0 ST.E.64 desc[UR36][R8.64], R10 ;  /* 0x0000000a08008985 */ /* 0x0045e8000c101b24 */
[----:B0-----:R-:W3:Y:S01]  /*31420*/  @!P1 LDL.64 R12, [R1+0x270] ;  /* 0x00027000010c9983 */ /* 0x001ee20000100a00 */
[----:B------:R-:W-:Y:S02]  /*31430*/  @!P1 LEA.HI R0, R0, R0, RZ, 0x1 ;  /* 0x0000000000009211 */ /* 0x000fe400078f08ff */
[----:B------:R-:W-:Y:S02]  /*31440*/  ISETP.GE.AND P0, PT, R14, UR4, PT ;  /* 0x000000040e007c0c */ /* 0x000fe4000bf06270 */
[----:B------:R-:W-:-:S05]  /*31450*/  @!P1 LOP3.LUT R0, R0, 0xfffffffe, RZ, 0xc0, !PT ;  /* 0xfffffffe00009812 */ /* 0x000fca00078ec0ff */
[----:B------:R-:W-:-:S04]  /*31460*/  @!P1 IMAD.WIDE R2, R0, 0x4, R16 ;  /* 0x0000000400029825 */ /* 0x000fc800078e0210 */
[----:B------:R-:W-:Y:S01]  /*31470*/  VIADD R0, R19, 0x28 ;  /* 0x0000002813007836 */ /* 0x000fe20000000000 */
[----:B---3--:R0:W-:Y:S04]  /*31480*/  @!P1 ST.E.64 desc[UR36][R2.64], R12 ;  /* 0x0000000c02009985 */ /* 0x0081e8000c101b24 */
[----:B-1----:R-:W3:Y:S01]  /*31490*/  @!P0 LDL.64 R4, [R1+0x280] ;  /* 0x0002800001048983 */ /* 0x002ee20000100a00 */
[----:B------:R-:W-:Y:S02]  /*314a0*/  @!P0 LEA.HI R14, R14, R14, RZ, 0x1 ;  /* 0x0000000e0e0e8211 */ /* 0x000fe400078f08ff */
[----:B------:R-:W-:Y:S02]  /*314b0*/  ISETP.GE.AND P1, PT, R0, UR4, PT ;  /* 0x0000000400007c0c */ /* 0x000fe4000bf26270 */
[----:B------:R-:W-:-:S05]  /*314c0*/  @!P0 LOP3.LUT R14, R14, 0xfffffffe, RZ, 0xc0, !PT ;  /* 0xfffffffe0e0e8812 */ /* 0x000fca00078ec0ff */
[----:B------:R-:W-:-:S04]  /*314d0*/  @!P0 IMAD.WIDE R14, R14, 0x4, R16 ;  /* 0x000000040e0e8825 */ /* 0x000fc800078e0210 */
[----:B--2---:R-:W-:Y:S01]  /*314e0*/  VIADD R8, R19, 0x30 ;  /* 0x0000003013087836 */ /* 0x004fe20000000000 */
[----:B---3--:R1:W-:Y:S04]  /*314f0*/  @!P0 ST.E.64 desc[UR36][R14.64], R4 ;  /* 0x000000040e008985 */ /* 0x0083e8000c101b24 */
[----:B------:R-:W2:Y:S01]  /*31500*/  @!P1 LDL.64 R6, [R1+0x290] ;  /* 0x0002900001069983 */ /* 0x000ea20000100a00 */
[----:B------:R-:W-:Y:S02]  /*31510*/  @!P1 LEA.HI R0, R0, R0, RZ, 0x1 ;  /* 0x0000000000009211 */ /* 0x000fe400078f08ff */
[----:B------:R-:W-:Y:S02]  /*31520*/  ISETP.GE.AND P0, PT, R8, UR4, PT ;  /* 0x0000000408007c0c */ /* 0x000fe4000bf06270 */
[----:B------:R-:W-:-:S05]  /*31530*/  @!P1 LOP3.LUT R0, R0, 0xfffffffe, RZ, 0xc0, !PT ;  /* 0xfffffffe00009812 */ /* 0x000fca00078ec0ff */
[----:B0-----:R-:W-:-:S04]  /*31540*/  @!P1 IMAD.WIDE R2, R0, 0x4, R16 ;  /* 0x0000000400029825 */ /* 0x001fc800078e0210 */
        /* <DEDUP_REMOVED lines=9> */
[----:B-1----:R-:W3:Y:S01]  /*315e0*/  @!P1 LDL.64 R4, [R1+0x2b0] ;  /* 0x0002b00001049983 */ /* 0x002ee20000100a00 */
[----:B------:R-:W-:Y:S02]  /*315f0*/  @!P1 LEA.HI R0, R0, R0, RZ, 0x1 ;  /* 0x0000000000009211 */ /* 0x000fe400078f08ff */
[----:B------:R-:W-:Y:S02]  /*31600*/  ISETP.GE.AND P0, PT, R12, UR4, PT ;  /* 0x000000040c007c0c */ /* 0x000fe4000bf06270 */
[----:B------:R-:W-:-:S05]  /*31610*/  @!P1 LOP3.LUT R0, R0, 0xfffffffe, RZ, 0xc0, !PT ;  /* 0xfffffffe00009812 */ /* 0x000fca00078ec0ff */
[----:B0-----:R-:W-:-:S04]  /*31620*/  @!P1 IMAD.WIDE R2, R0, 0x4, R16 ;  /* 0x0000000400029825 */ /* 0x001fc800078e0210 */
[----:B------:R-:W-:Y:S01]  /*31630*/  VIADD R0, R19, 0x48 ;  /* 0x0000004813007836 */ /* 0x000fe20000000000 */
[----:B---3--:R0:W-:Y:S04]  /*31640*/  @!P1 ST.E.64 desc[UR36][R2.64], R4 ;  /* 0x0000000402009985 */ /* 0x0081e8000c101b24 */
[----:B------:R-:W3:Y:S01]  /*31650*/  @!P0 LDL.64 R6, [R1+0x2c0] ;  /* 0x0002c00001068983 */ /* 0x000ee20000100a00 */
        /* <DEDUP_REMOVED lines=18> */
[----:B-1----:R-:W-:Y:S01]  /*31780*/  VIADD R12, R19, 0x60 ;  /* 0x00000060130c7836 */ /* 0x002fe20000000000 */
[----:B--2---:R1:W-:Y:S04]  /*31790*/  @!P0 ST.E.64 desc[UR36][R10.64], R4 ;  /* 0x000000040a008985 */ /* 0x0043e8000c101b24 */
        /* <DEDUP_REMOVED lines=87> */
[----:B0-----:R-:W-:-:S05]  /*31d10*/  @!P1 LOP3.LUT R3, R0, 0xfffffffe, RZ, 0xc0, !PT ;  /* 0xfffffffe00039812 */ /* 0x001fca00078ec0ff */
[----:B------:R-:W-:-:S04]  /*31d20*/  @!P1 IMAD.WIDE R2, R3, 0x4, R16 ;  /* 0x0000000403029825 */ /* 0x000fc800078e0210 */
[----:B------:R-:W-:Y:S01]  /*31d30*/  VIADD R0, R19, 0xc8 ;  /* 0x000000c813007836 */ /* 0x000fe20000000000 */
[----:B--2---:R0:W-:Y:S04]  /*31d40*/  @!P1 ST.E.64 desc[UR36][R2.64], R6 ;  /* 0x0000000602009985 */ /* 0x0041e8000c101b24 */
[----:B------:R-:W2:Y:S01]  /*31d50*/  @!P0 LDL.64 R8, [R1+0x3c0] ;  /* 0x0003c00001088983 */ /* 0x000ea20000100a00 */
[----:B------:R-:W-:Y:S02]  /*31d60*/  @!P0 LEA.HI R12, R12, R12, RZ, 0x1 ;  /* 0x0000000c0c0c8211 */ /* 0x000fe400078f08ff */
[----:B------:R-:W-:Y:S02]  /*31d70*/  ISETP.GE.AND P1, PT, R0, UR4, PT ;  /* 0x0000000400007c0c */ /* 0x000fe4000bf26270 */
[----:B-1----:R-:W-:-:S05]  /*31d80*/  @!P0 LOP3.LUT R5, R12, 0xfffffffe, RZ, 0xc0, !PT ;  /* 0xfffffffe0c058812 */ /* 0x002fca00078ec0ff */
[----:B------:R-:W-:-:S04]  /*31d90*/  @!P0 IMAD.WIDE R4, R5, 0x4, R16 ;  /* 0x0000000405048825 */ /* 0x000fc800078e0210 */
[----:B------:R-:W-:Y:S01]  /*31da0*/  VIADD R12, R19, 0xd0 ;  /* 0x000000d0130c7836 */ /* 0x000fe20000000000 */
        /* <DEDUP_REMOVED lines=36> */
[----:B------:R-:W3:Y:S01]  /*31ff0*/  @!P0 LDL.64 R8, [R1+0x420] ;  /* 0x0004200001088983 */ /* 0x000ee20000100a00 */
[----:B------:R-:W-:Y:S02]  /*32000*/  @!P0 LEA.HI R12, R12, R12, RZ, 0x1 ;  /* 0x0000000c0c0c8211 */ /* 0x000fe400078f08ff */
[----:B------:R-:W-:Y:S02]  /*32010*/  ISETP.GE.AND P1, PT, R0, UR4, PT ;  /* 0x0000000400007c0c */ /* 0x000fe4000bf26270 */
[----:B-1----:R-:W-:-:S05]  /*32020*/  @!P0 LOP3.LUT R5, R12, 0xfffffffe, RZ, 0xc0, !PT ;  /* 0xfffffffe0c058812 */ /* 0x002fca00078ec0ff */
[----:B------:R-:W-:-:S05]  /*32030*/  @!P0 IMAD.WIDE R4, R5, 0x4, R16 ;  /* 0x0000000405048825 */ /* 0x000fca00078e0210 */
[----:B---3--:R2:W-:Y:S04]  /*32040*/  @!P0 ST.E.64 desc[UR36][R4.64], R8 ;  /* 0x0000000804008985 */ /* 0x0085e8000c101b24 */
[----:B------:R-:W3:Y:S01]  /*32050*/  @!P1 LDL.64 R12, [R1+0x430] ;  /* 0x00043000010c9983 */ /* 0x000ee20000100a00 */
[----:B------:R-:W-:-:S04]  /*32060*/  @!P1 LEA.HI R0, R0, R0, RZ, 0x1 ;  /* 0x0000000000009211 */ /* 0x000fc800078f08ff */
[----:B------:R-:W-:-:S05]  /*32070*/  @!P1 LOP3.LUT R11, R0, 0xfffffffe, RZ, 0xc0, !PT ;  /* 0xfffffffe000b9812 */ /* 0x000fca00078ec0ff */
[----:B------:R-:W-:-:S05]  /*32080*/  @!P1 IMAD.WIDE R16, R11, 0x4, R16 ;  /* 0x000000040b109825 */ /* 0x000fca00078e0210 */
[----:B---3--:R2:W-:Y:S02]  /*32090*/  @!P1 ST.E.64 desc[UR36][R16.64], R12 ;  /* 0x0000000c10009985 */ /* 0x0085e4000c101b24 */
.L_x_2289:
[----:B------:R-:W-:Y:S05]  /*320a0*/  BSYNC B0 ;  /* 0x0000000000007941 */ /* 0x000fea0003800000 */
.L_x_2288:
[----:B------:R-:W-:Y:S01]  /*320b0*/  ISETP.GE.AND P0, PT, R21, R18, PT ;  /* 0x000000121500720c */ /* 0x000fe20003f06270 */
[----:B------:R1:W3:Y:S04]  /*320c0*/  SHFL.IDX PT, R15, R22, 0x1, 0x1c1f ;  /* 0x003c1f00160f7f89 */ /* 0x0002e800000e0000 */
[----:B------:R1:W4:Y:S08]  /*320d0*/  SHFL.IDX PT, R14, R20, 0x1, 0x1c1f ;  /* 0x003c1f00140e7f89 */ /* 0x00033000000e0000 */
[----:B-1----:R-:W-:Y:S05]  /*320e0*/  @P0 BRA `(.L_x_2183) ;  /* 0x0000005800c00947 */ /* 0x002fea0003800000 */
[----:B--2---:R-:W1:Y:S02]  /*320f0*/  LDC R17, c[0x0][0xbc8] ;  /* 0x0002f200ff117b82 */ /* 0x004e640000000800 */
[----:B-1----:R-:W-:-:S13]  /*32100*/  ISETP.GE.AND P0, PT, R19, R17, PT ;  /* 0x000000111300720c */ /* 0x002fda0003f06270 */
[----:B------:R-:W2:Y:S01]  /*32110*/  @!P0 LDL.64 R12, [R1+0x248] ;  /* 0x00024800010c8983 */ /* 0x000ea20000100a00 */
[C---:B------:R-:W-:Y:S02]  /*32120*/  VIADD R0, R19.reuse, 0x8 ;  /* 0x0000000813007836 */ /* 0x040fe40000000000 */
[----:B0--34-:R-:W-:-:S03]  /*32130*/  @!P0 IMAD.WIDE R2, R19, 0x4, R14 ;  /* 0x0000000413028825 */ /* 0x019fc600078e020e */
[C---:B------:R-:W-:Y:S01]  /*32140*/  ISETP.GE.AND P1, PT, R0.reuse, R17, PT ;  /* 0x000000110000720c */ /* 0x040fe20003f26270 */
[----:B------:R-:W-:Y:S01]  /*32150*/  VIADD R10, R19, 0x10 ;  /* 0x00000010130a7836 */ /* 0x000fe20000000000 */
[----:B--2---:R0:W-:Y:S11]  /*32160*/  @!P0 ST.E.64 desc[UR36][R2.64], R12 ;  /* 0x0000000c02008985 */ /* 0x0041f6000c101b24 */
[----:B------:R-:W2:Y:S01]  /*32170*/  @!P1 LDL.64 R6, [R1+0x258] ;  /* 0x0002580001069983 */ /* 0x000ea20000100a00 */
[----:B------:R-:W-:-:S02]  /*32180*/  @!P1 LEA.HI R0, R0, R0, RZ, 0x1 ;  /* 0x0000000000009211 */ /* 0x000fc400078f08ff */
[----:B------:R-:W-:Y:S02]  /*32190*/  ISETP.GE.AND P0, PT, R10, R17, PT ;  /* 0x000000110a00720c */ /* 0x000fe40003f06270 */
[----:B------:R-:W-:-:S05]  /*321a0*/  @!P1 LOP3.LUT R0, R0, 0xfffffffe, RZ, 0xc0, !PT ;  /* 0xfffffffe00009812 */ /* 0x000fca00078ec0ff */
[----:B------:R-:W-:-:S04]  /*321b0*/  @!P1 IMAD.WIDE R4, R0, 0x4, R14 ;  /* 0x0000000400049825 */ /* 0x000fc800078e020e */
[----:B------:R-:W-:Y:S01]  /*321c0*/  VIADD R0, R19, 0x18 ;  /* 0x0000001813007836 */ /* 0x000fe20000000000 */
[----:B--2---:R1:W-:Y:S04]  /*321d0*/  @!P1 ST.E.64 desc[UR36][R4.64], R6 ;  /* 0x0000000604009985 */ /* 0x0043e8000c101b24 */
[----:B------:R-:W2:Y:S01]  /*321e0*/  @!P0 LDL.64 R8, [R1+0x268] ;  /* 0x0002680001088983 */ /* 0x000ea20000100a00 */
[----:B------:R-:W-:Y:S02]  /*321f0*/  @!P0 LEA.HI R10, R10, R10, RZ, 0x1 ;  /* 0x0000000a0a0a8211 */ /* 0x000fe400078f08ff */
[----:B------:R-:W-:Y:S02]  /*32200*/  ISETP.GE.AND P1, PT, R0, R17, PT ;  /* 0x000000110000720c */ /* 0x000fe40003f26270 */
[----:B0-----:R-:W-:-:S05]  /*32210*/  @!P0 LOP3.LUT R2, R10, 0xfffffffe, RZ, 0xc0, !PT ;  /* 0xfffffffe0a028812 */ /* 0x001fca00078ec0ff */
[----:B------:R-:W-:-:S04]  /*32220*/  @!P0 IMAD.WIDE R2, R2, 0x4, R14 ;  /* 0x0000000402028825 */ /* 0x000fc800078e020e */
[----:B------:R-:W-:Y:S01]  /*32230*/  VIADD R12, R19, 0x20 ;  /* 0x00000020130c7836 */ /* 0x000fe20000000000 */
[----:B--2---:R0:W-:Y:S04]  /*32240*/  @!P0 ST.E.64 desc[UR36][R2.64], R8 ;  /* 0x0000000802008985 */ /* 0x0041e8000c101b24 */
[----:B------:R-:W2:Y:S01]  /*32250*/  @!P1 LDL.64 R10, [R1+0x278] ;  /* 0x00027800010a9983 */ /* 0x000ea20000100a00 */
[----:B------:R-:W-:Y:S02]  /*32260*/  @!P1 LEA.HI R0, R0, R0, RZ, 0x1 ;  /* 0x0000000000009211 */ /* 0x000fe400078f08ff */
[----:B------:R-:W-:Y:S02]  /*32270*/  ISETP.GE.AND P0, PT, R12, R17, PT ;  /* 0x000000110c00720c */ /* 0x000fe40003f06270 */
[----:B------:R-:W-:-:S05]  /*32280*/  @!P1 LOP3.LUT R0, R0, 0xfffffffe, RZ, 0xc0, !PT ;  /* 0xfffffffe00009812 */ /* 0x000fca00078ec0ff */
[----:B-1----:R-:W-:-:S04]  /*32290*/  @!P1 IMAD.WIDE R4, R0, 0x4, R14 ;  /* 0x0000000400049825 */ /* 0x002fc800078e020e */
        /* <DEDUP_REMOVED lines=96> */
[----:B-1----:R-:W-:-:S05]  /*328a0*/  @!P1 LOP3.LUT R5, R0, 0xfffffffe, RZ, 0xc0, !PT ;  /* 0xfffffffe00059812 */ /* 0x002fca00078ec0ff */
        /* <DEDUP_REMOVED lines=77> */
[----:B------:R-:W-:-:S06]  /*32d80*/  @!P0 IMAD.WIDE R2, R3, 0x4, R14 ;  /* 0x0000000403028825 */ /* 0x000fcc00078e020e */
[----:B------:R-:W-:Y:S01]  /*32d90*/  @!P1 LEA.HI R0, R0, R0, RZ, 0x1 ;  /* 0x0000000000009211 */ /* 0x000fe200078f08ff */
[----:B--2---:R0:W-:Y:S04]  /*32da0*/  @!P0 ST.E.64 desc[UR36][R2.64], R6 ;  /* 0x0000000602008985 */ /* 0x0041e8000c101b24 */
[----:B------:R-:W2:Y:S01]  /*32db0*/  @!P1 LDL.64 R8, [R1+0x418] ;  /* 0x0004180001089983 */ /* 0x000ea20000100a00 */
[----:B------:R-:W-:Y:S01]  /*32dc0*/  @!P1 LOP3.LUT R13, R0, 0xfffffffe, RZ, 0xc0, !PT ;  /* 0xfffffffe000d9812 */ /* 0x000fe200078ec0ff */
[C---:B------:R-:W-:Y:S01]  /*32dd0*/  VIADD R0, R19.reuse, 0xf0 ;  /* 0x000000f013007836 */ /* 0x040fe20000000000 */
[----:B------:R-:W-:Y:S01]  /*32de0*/  BSSY B0, `(.L_x_2290) ;  /* 0x000000c000007945 */ /* 0x000fe20003800000 */
[----:B------:R-:W-:Y:S02]  /*32df0*/  VIADD R19, R19, 0xf8 ;  /* 0x000000f813137836 */ /* 0x000fe40000000000 */
[----:B-1----:R-:W-:Y:S01]  /*32e00*/  @!P1 IMAD.WIDE R4, R13, 0x4, R14 ;  /* 0x000000040d049825 */ /* 0x002fe200078e020e */
[----:B------:R-:W-:-:S04]  /*32e10*/  ISETP.GE.AND P0, PT, R0, R17, PT ;  /* 0x000000110000720c */ /* 0x000fc80003f06270 */
[----:B--2---:R0:W-:Y:S01]  /*32e20*/  @!P1 ST.E.64 desc[UR36][R4.64], R8 ;  /* 0x0000000804009985 */ /* 0x0041e2000c101b24 */
[----:B------:R-:W-:-:S08]  /*32e30*/  ISETP.GE.AND P1, PT, R19, R17, PT ;  /* 0x000000111300720c */ /* 0x000fd00003f26270 */
[----:B------:R-:W-:Y:S05]  /*32e40*/  @P0 BRA `(.L_x_2291) ;  /* 0x0000000000140947 */ /* 0x000fea0003800000 */
[----:B0-----:R-:W2:Y:S01]  /*32e50*/  LDL.64 R4, [R1+0x428] ;  /* 0x0004280001047983 */ /* 0x001ea20000100a00 */
[----:B------:R-:W-:-:S04]  /*32e60*/  LEA.HI R0, R0, R0, RZ, 0x1 ;  /* 0x0000000000007211 */ /* 0x000fc800078f08ff */
[----:B------:R-:W-:-:S05]  /*32e70*/  LOP3.LUT R3, R0, 0xfffffffe, RZ, 0xc0, !PT ;  /* 0xfffffffe00037812 */ /* 0x000fca00078ec0ff */
[----:B------:R-:W-:-:S05]  /*32e80*/  IMAD.WIDE R2, R3, 0x4, R14 ;  /* 0x0000000403027825 */ /* 0x000fca00078e020e */
[----:B--2---:R1:W-:Y:S02]  /*32e90*/  ST.E.64 desc[UR36][R2.64], R4 ;  /* 0x0000000402007985 */ /* 0x0043e4000c101b24 */
.L_x_2291:
[----:B------:R-:W-:Y:S05]  /*32ea0*/  BSYNC B0 ;  /* 0x0000000000007941 */ /* 0x000fea0003800000 */
.L_x_2290:
[----:B------:R-:W-:Y:S05]  /*32eb0*/  @P1 BRA `(.L_x_2183) ;  /* 0x0000004c004c1947 */ /* 0x000fea0003800000 */
[----:B01----:R-:W2:Y:S01]  /*32ec0*/  LDL.64 R4, [R1+0x438] ;  /* 0x0004380001047983 */ /* 0x003ea20000100a00 */
[----:B------:R-:W-:-:S04]  /*32ed0*/  LEA.HI R19, R19, R19, RZ, 0x1 ;  /* 0x0000001313137211 */ /* 0x000fc800078f08ff */
[----:B------:R-:W-:-:S05]  /*32ee0*/  LOP3.LUT R3, R19, 0xfffffffe, RZ, 0xc0, !PT ;  /* 0xfffffffe13037812 */ /* 0x000fca00078ec0ff */
[----:B------:R-:W-:-:S05]  /*32ef0*/  IMAD.WIDE R2, R3, 0x4, R14 ;  /* 0x0000000403027825 */ /* 0x000fca00078e020e */
[----:B--2---:R0:W-:Y:S01]  /*32f00*/  ST.E.64 desc[UR36][R2.64], R4 ;  /* 0x0000000402007985 */ /* 0x0041e2000c101b24 */
[----:B------:R-:W-:Y:S05]  /*32f10*/  BRA `(.L_x_2183) ;  /* 0x0000004c00347947 */ /* 0x000fea0003800000 */
.L_x_2287:
[----:B------:R-:W2:Y:S02]  /*32f20*/  S2R R0, SR_TID.X ;  /* 0x0000000000007919 */ /* 0x000ea40000002100 */
[----:B--2---:R-:W-:-:S05]  /*32f30*/  VIADD R0, R0, 0xffffff80 ;  /* 0xffffff8000007836 */ /* 0x004fca0000000000 */
[----:B------:R-:W-:-:S13]  /*32f40*/  ISETP.GT.AND P0, PT, R0, 0x7f, PT ;  /* 0x0000007f0000780c */ /* 0x000fda0003f04270 */
[----:B------:R-:W-:Y:S05]  /*32f50*/  @P0 BRA `(.L_x_2183) ;  /* 0x0000004c00240947 */ /* 0x000fea0003800000 */
[----:B-1----:R-:W1:Y:S01]  /*32f60*/  S2R R3, SR_CTAID.X ;  /* 0x0000000000037919 */ /* 0x002e620000002500 */
[----:B0-----:R-:W0:Y:S01]  /*32f70*/  LDC R4, c[0x0][0xce8] ;  /* 0x00033a00ff047b82 */ /* 0x001e220000000800 */
[----:B------:R-:W-:Y:S02]  /*32f80*/  ULDC UR4, c[0x0][0xb88] ;  /* 0x0002e20000047ab9 */ /* 0x000fe40000000800 */
[----:B0-----:R-:W-:Y:S02]  /*32f90*/  IMAD R5, R4, UR4, RZ ;  /* 0x0000000404057c24 */ /* 0x001fe4000f8e02ff */
[----:B-1----:R-:W-:-:S05]  /*32fa0*/  IMAD R0, R3, 0x80, R0 ;  /* 0x0000008003007824 */ /* 0x002fca00078e0200 */
[----:B------:R-:W-:-:S13]  /*32fb0*/  ISETP.GE.AND P0, PT, R0, R5, PT ;  /* 0x000000050000720c */ /* 0x000fda0003f06270 */
[----:B------:R-:W-:Y:S05]  /*32fc0*/  @P0 BRA `(.L_x_2183) ;  /* 0x0000004c00080947 */ /* 0x000fea0003800000 */
[----:B------:R-:W-:Y:S01]  /*32fd0*/  ISETP.NE.AND P0, PT, R4, 0x1, PT ;  /* 0x000000010400780c */ /* 0x000fe20003f05270 */
[----:B------:R-:W-:Y:S01]  /*32fe0*/  USHF.R.S32.HI UR6, URZ, 0x1f, UR58 ;  /* 0x0000001f3f067899 */ /* 0x000fe2000801143a */
[----:B------:R-:W-:Y:S01]  /*32ff0*/  IMAD.MOV.U32 R2, RZ, RZ, R0 ;  /* 0x000000ffff027224 */ /* 0x000fe200078e0000 */
[----:B------:R-:W-:Y:S01]  /*33000*/  ULDC.64 UR8, c[0x0][0xcd0] ;  /* 0x0003340000087ab9 */ /* 0x000fe20000000a00 */
[----:B------:R-:W-:Y:S02]  /*33010*/  USHF.R.S32.HI UR7, URZ, 0x1f, UR61 ;  /* 0x0000001f3f077899 */ /* 0x000fe4000801143d */
[----:B------:R-:W-:Y:S02]  /*33020*/  UIMAD UR6, UR6, UR8, URZ ;  /* 0x00000008060672a4 */ /* 0x000fe4000f8e023f */
[----:B------:R-:W-:Y:S02]  /*33030*/  UIMAD.WIDE.U32 UR4, UR58, UR8, URZ ;  /* 0x000000083a0472a5 */ /* 0x000fe4000f8e003f */
[----:B------:R-:W-:-:S03]  /*33040*/  UIMAD UR6, UR58, UR9, UR6 ;  /* 0x000000093a0672a4 */ /* 0x000fc6000f8e0206 */
[----:B------:R-:W0:Y:S01]  /*33050*/  @P0 LDC R3, c[0x0][0xcec] ;  /* 0x00033b00ff030b82 */ /* 0x000e220000000800 */
[----:B------:R-:W-:Y:S01]  /*33060*/  ULDC.64 UR8, c[0x0][0xcd8] ;  /* 0x0003360000087ab9 */ /* 0x000fe20000000a00 */
[----:B------:R-:W-:Y:S02]  /*33070*/  UIADD3 UR5, UR5, UR6, URZ ;  /* 0x0000000605057290 */ /* 0x000fe4000fffe03f */
[----:B------:R-:W-:Y:S02]  /*33080*/  UIMAD UR7, UR7, UR8, URZ ;  /* 0x00000008070772a4 */ /* 0x000fe4000f8e023f */
[----:B------:R-:W-:Y:S02]  /*33090*/  USHF.R.S32.HI UR6, URZ, 0x1f, UR59 ;  /* 0x0000001f3f067899 */ /* 0x000fe4000801143b */
[----:B------:R-:W1:Y:S01]  /*330a0*/  @P0 LDC R6, c[0x0][0xcf0] ;  /* 0x00033c00ff060b82 */ /* 0x000e620000000800 */
[----:B------:R-:W-:Y:S02]  /*330b0*/  UIMAD UR7, UR61, UR9, UR7 ;  /* 0x000000093d0772a4 */ /* 0x000fe4000f8e0207 */
[----:B------:R-:W-:-:S03]  /*330c0*/  UIMAD.WIDE.U32 UR4, UR61, UR8, UR4 ;  /* 0x000000083d0472a5 */ /* 0x000fc6000f8e0004 */
[----:B------:R-:W-:Y:S01]  /*330d0*/  ULDC.64 UR8, c[0x0][0xce0] ;  /* 0x0003380000087ab9 */ /* 0x000fe20000000a00 */
[----:B------:R-:W-:Y:S02]  /*330e0*/  UIADD3 UR5, UR7, UR5, URZ ;  /* 0x0000000507057290 */ /* 0x000fe4000fffe03f */
[----:B------:R-:W-:Y:S02]  /*330f0*/  UIMAD UR6, UR6, UR8, URZ ;  /* 0x00000008060672a4 */ /* 0x000fe4000f8e023f */
[----:B------:R-:W-:Y:S02]  /*33100*/  UIMAD.WIDE.U32 UR4, UR59, UR8, UR4 ;  /* 0x000000083b0472a5 */ /* 0x000fe4000f8e0004 */
[----:B------:R-:W-:Y:S01]  /*33110*/  UIMAD UR6, UR59, UR9, UR6 ;  /* 0x000000093b0672a4 */ /* 0x000fe2000f8e0206 */
[----:B0-----:R-:W-:-:S05]  /*33120*/  @P0 IMAD.HI.U32 R3, R0, R3, RZ ;  /* 0x0000000300030227 */ /* 0x001fca00078e00ff */
[----:B-1----:R-:W-:-:S04]  /*33130*/  @P0 SHF.R.U32.HI R2, RZ, R6, R3 ;  /* 0x00000006ff020219 */ /* 0x002fc80000011603 */
[--C-:B------:R-:W-:Y:S01]  /*33140*/  SHF.R.S32.HI R3, RZ, 0x1f, R2.reuse ;  /* 0x0000001fff037819 */ /* 0x100fe20000011402 */
[----:B------:R-:W-:Y:S01]  /*33150*/  IMAD.MOV R5, RZ, RZ, -R2 ;  /* 0x000000ffff057224 */ /* 0x000fe200078e0a02 */
[----:B------:R-:W-:-:S03]  /*33160*/  IADD3 R2, P0, R2, UR4, RZ ;  /* 0x0000000402027c10 */ /* 0x000fc6000ff1e0ff */
[----:B------:R-:W-:Y:S02]  /*33170*/  IMAD R5, R4, R5, R0 ;  /* 0x0000000504057224 */ /* 0x000fe400078e0200 */
[----:B------:R-:W-:Y:S01]  /*33180*/  IMAD.U32 R4, RZ, RZ, UR6 ;  /* 0x00000006ff047e24 */ /* 0x000fe2000f8e00ff */
[----:B------:R-:W-:Y:S02]  /*33190*/  ULDC.64 UR6, c[0x0][0xcc8] ;  /* 0x0003320000067ab9 */ /* 0x000fe40000000a00 */
[----:B------:R-:W-:Y:S02]  /*331a0*/  SHF.R.S32.HI R0, RZ, 0x1f, R5 ;  /* 0x0000001fff007819 */ /* 0x000fe40000011405 */
[----:B------:R-:W-:Y:S01]  /*331b0*/  IADD3.X R3, R3, UR5, R4, P0, !PT ;  /* 0x0000000503037c10 */ /* 0x000fe200087fe404 */
[----:B------:R-:W-:Y:S02]  /*331c0*/  ULDC.64 UR4, c[0x0][0xca8] ;  /* 0x00032a0000047ab9 */ /* 0x000fe40000000a00 */
[----:B------:R-:W-:-:S02]  /*331d0*/  IMAD R0, R0, UR6, RZ ;  /* 0x0000000600007c24 */ /* 0x000fc4000f8e02ff */
[----:B------:R-:W-:-:S04]  /*331e0*/  IMAD.WIDE.U32 R2, R5, UR6, R2 ;  /* 0x0000000605027c25 */ /* 0x000fc8000f8e0002 */
[----:B------:R-:W-:Y:S01]  /*331f0*/  IMAD R7, R5, UR7, R0 ;  /* 0x0000000705077c24 */ /* 0x000fe2000f8e0200 */
[----:B------:R-:W-:-:S03]  /*33200*/  LEA R4, P0, R2, UR4, 0x2 ;  /* 0x0000000402047c11 */ /* 0x000fc6000f8010ff */
[----:B------:R-:W-:-:S05]  /*33210*/  IMAD.IADD R3, R3, 0x1, R7 ;  /* 0x0000000103037824 */ /* 0x000fca00078e0207 */
[----:B------:R-:W-:Y:S01]  /*33220*/  LEA.HI.X R5, R2, UR5, R3, 0x2, P0 ;  /* 0x0000000502057c11 */ /* 0x000fe200080f1403 */
[----:B------:R-:W-:-:S05]  /*33230*/  IMAD.MOV.U32 R3, RZ, RZ, -0x800000 ;  /* 0xff800000ff037424 */ /* 0x000fca00078e00ff */
[----:B------:R0:W-:Y:S01]  /*33240*/  STG.E desc[UR36][R4.64], R3 ;  /* 0x0000000304007986 */ /* 0x0001e2000c101924 */
[----:B------:R-:W-:Y:S05]  /*33250*/  BRA `(.L_x_2183) ;  /* 0x0000004800647947 */ /* 0x000fea0003800000 */
.L_x_2181:
[----:B------:R-:W-:-:S08]  /*33260*/  NOP ;  /* 0x0000000000007918 */ /* 0x000fd00000000000 */
[----:B0-----:R-:W0:-:S00]  /*33270*/  USETMAXREG.DEALLOC.CTAPOOL 0x28 ;  /* 0x00000028000079c8 */ /* 0x001e0000080e0500 */
        /* <DEDUP_REMOVED lines=16> */
.L_x_2292:
[----:B------:R-:W-:Y:S01]  /*33380*/  ULDC UR7, c[0x0][0xd50] ;  /* 0x0003540000077ab9 */ /* 0x000fe20000000800 */
[----:B------:R-:W-:Y:S01]  /*33390*/  UMOV UR39, UR6 ;  /* 0x0000000600277c82 */ /* 0x000fe20008000000 */
[----:B------:R-:W-:-:S11]  /*333a0*/  UISETP.NE.AND UP0, UPT, UR7, 0x1, UPT ;  /* 0x000000010700788c */ /* 0x000fd6000bf05270 */
[----:B------:R-:W-:Y:S01]  /*333b0*/  @UP0 ULDC UR4, c[0x0][0xd54] ;  /* 0x0003550000040ab9 */ /* 0x000fe20000000800 */
[----:B------:R-:W-:Y:S01]  /*333c0*/  @UP0 ULDC UR8, c[0x0][0xd58] ;  /* 0x0003560000080ab9 */ /* 0x000fe20000000800 */
[----:B------:R-:W-:-:S04]  /*333d0*/  UIMAD.WIDE.U32 UR4, UR6, UR4, URZ ;  /* 0x00000004060472a5 */ /* 0x000fc8000f8e003f */
[----:B------:R-:W-:-:S12]  /*333e0*/  @UP0 USHF.R.U32.HI UR39, URZ, UR8, UR5 ;  /* 0x000000083f270299 */ /* 0x000fd80008011605 */
.L_x_2293:
        /* <DEDUP_REMOVED lines=53> */
.L_x_2296:
[----:B------:R-:W-:-:S11]  /*33740*/  UISETP.NE.AND UP0, UPT, UR5, 0x1, UPT ;  /* 0x000000010500788c */ /* 0x000fd6000bf05270 */
[----:B------:R-:W-:Y:S02]  /*33750*/  @UP0 ULDC.64 UR12, c[0x0][0xae0] ;  /* 0x0002b800000c0ab9 */ /* 0x000fe40000000a00 */
[----:B------:R-:W-:-:S04]  /*33760*/  UIMAD.WIDE.U32 UR6, UR8, UR12, URZ ;  /* 0x0000000c080672a5 */ /* 0x000fc8000f8e003f */
[----:B------:R-:W-:-:S12]  /*33770*/  @UP0 USHF.R.U32.HI UR8, URZ, UR13, UR7 ;  /* 0x0000000d3f080299 */ /* 0x000fd80008011607 */
.L_x_2297:
[----:B------:R-:W-:-:S04]  /*33780*/  UIMAD UR8, UR8, UR5, UR5 ;  /* 0x00000005080872a4 */ /* 0x000fc8000f8e0205 */
[----:B------:R-:W-:-:S04]  /*33790*/  UISETP.LT.AND UP0, UPT, UR4, UR8, UPT ;  /* 0x000000080400728c */ /* 0x000fc8000bf01270 */
[----:B------:R-:W-:-:S12]  /*337a0*/  USEL UR4, UR4, UR8, UP0 ;  /* 0x0000000804047287 */ /* 0x000fd80008000000 */
.L_x_2295:
        /* <DEDUP_REMOVED lines=26> */
.L_x_2299:
[----:B------:R-:W-:-:S11]  /*33950*/  UISETP.NE.AND UP0, UPT, UR5, 0x1, UPT ;  /* 0x000000010500788c */ /* 0x000fd6000bf05270 */
[----:B------:R-:W-:Y:S02]  /*33960*/  @UP0 ULDC.64 UR10, c[0x0][0xae0] ;  /* 0x0002b800000a0ab9 */ /* 0x000fe40000000a00 */
[----:B------:R-:W-:-:S04]  /*33970*/  UIMAD.WIDE.U32 UR6, UR4, UR10, URZ ;  /* 0x0000000a040672a5 */ /* 0x000fc8000f8e003f */
[----:B------:R-:W-:-:S12]  /*33980*/  @UP0 USHF.R.U32.HI UR4, URZ, UR11, UR7 ;  /* 0x0000000b3f040299 */ /* 0x000fd80008011607 */
.L_x_2300:
[----:B------:R-:W-:-:S04]  /*33990*/  UIMAD UR4, UR4, UR5, URZ ;  /* 0x00000005040472a4 */ /* 0x000fc8000f8e023f */
[----:B------:R-:W-:-:S04]  /*339a0*/  UISETP.LT.AND UP0, UPT, UR8, UR4, UPT ;  /* 0x000000040800728c */ /* 0x000fc8000bf01270 */
[----:B------:R-:W-:-:S12]  /*339b0*/  USEL UR8, UR8, UR4, !UP0 ;  /* 0x0000000408087287 */ /* 0x000fd8000c000000 */
.L_x_2298:
        /* <DEDUP_REMOVED lines=44> */
.L_x_2301:
        /* <DEDUP_REMOVED lines=31> */
[----:B0----5:R-:W-:Y:S05]  /*33e70*/  CALL.ABS.NOINC R2 ;  /* 0x0000000002007343 */ /* 0x021fea0003c00000 */
.L_x_2302:
        /* <DEDUP_REMOVED lines=20> */
.L_x_2304:
        /* <DEDUP_REMOVED lines=15> */
.L_x_2303:
[----:B------:R-:W0:Y:S01]  /*340b0*/  LDC.64 R2, c[0x0][0xaf0] ;  /* 0x0002bc00ff027b82 */ /* 0x000e220000000a00 */
[----:B------:R-:W-:-:S07]  /*340c0*/  IMAD.MOV.U32 R30, RZ, RZ, R19 ;  /* 0x000000ffff1e7224 */ /* 0x000fce00078e0013 */
[----:B------:R-:W1:Y:S01]  /*340d0*/  LDC R12, c[0x0][0x430] ;  /* 0x00010c00ff0c7b82 */ /* 0x000e620000000800 */
[C---:B------:R-:W-:Y:S01]  /*340e0*/  IMAD.SHL.U32 R0, R27.reuse, 0x10, RZ ;  /* 0x000000101b007824 */ /* 0x040fe200078e00ff */
[C---:B------:R-:W-:Y:S02]  /*340f0*/  LOP3.LUT R7, R27.reuse, 0x7f, RZ, 0xc0, !PT ;  /* 0x0000007f1b077812 */ /* 0x040fe400078ec0ff */
        /* <DEDUP_REMOVED lines=8> */
[----:B------:R-:W-:Y:S01]  /*34180*/  LOP3.LUT R4, R0, 0x70, RZ, 0xc0, !PT ;  /* 0x0000007000047812 */ /* 0x000fe200078ec0ff */
[----:B------:R-:W-:Y:S01]  /*34190*/  VIADD R0, R24, 0xffffffff ;  /* 0xffffffff18007836 */ /* 0x000fe20000000000 */
[----:B------:R-:W-:Y:S02]  /*341a0*/  SHF.R.U32.HI R5, RZ, 0x3, R7 ;  /* 0x00000003ff057819 */ /* 0x000fe40000011607 */
[----:B-1----:R-:W-:Y:S02]  /*341b0*/  ISETP.NE.AND P1, PT, R12, 0x1, PT ;  /* 0x000000010c00780c */ /* 0x002fe40003f25270 */
[----:B------:R-:W-:-:S05]  /*341c0*/  LOP3.LUT R32, R4, R5, RZ, 0xfc, !PT ;  /* 0x0000000504207212 */ /* 0x000fca00078efcff */
[----:B------:R-:W-:-:S04]  /*341d0*/  IMAD R4, R0, 0x60, R32 ;  /* 0x0000006000047824 */ /* 0x000fc800078e0220 */
[C---:B-----5:R-:W-:Y:S01]  /*341e0*/  IMAD.IADD R10, R4.reuse, 0x1, R25 ;  /* 0x00000001040a7824 */ /* 0x060fe200078e0219 */
[----:B------:R-:W-:Y:S01]  /*341f0*/  ISETP.GE.AND P0, PT, R4, UR41, PT ;  /* 0x0000002904007c0c */ /* 0x000fe2000bf06270 */
[----:B0-----:R-:W0:Y:S01]  /*34200*/  @P1 LDC R2, c[0x0][0x434] ;  /* 0x00010d00ff021b82 */ /* 0x001e220000000800 */
[----:B------:R-:W-:Y:S01]  /*34210*/  @P1 LOP3.LUT R16, R16, 0x4000, RZ, 0xfc, !PT ;  /* 0x0000400010101812 */ /* 0x000fe200078efcff */
[----:B------:R-:W-:Y:S01]  /*34220*/  IMAD.MOV.U32 R11, RZ, RZ, R10 ;  /* 0x000000ffff0b7224 */ /* 0x000fe200078e000a */
[----:B------:R-:W-:-:S05]  /*34230*/  ISETP.GT.U32.OR P0, PT, R32, 0x5f, P0 ;  /* 0x0000005f2000780c */ /* 0x000fca0000704470 */
[----:B------:R-:W1:Y:S08]  /*34240*/  @P1 LDC R3, c[0x0][0x438] ;  /* 0x00010e00ff031b82 */ /* 0x000e700000000800 */
[----:B------:R-:W3:Y:S08]  /*34250*/  @!P0 LDC.64 R8, c[0x0][0x428] ;  /* 0x00010a00ff088b82 */ /* 0x000ef00000000a00 */
[----:B------:R-:W4:Y:S01]  /*34260*/  @!P0 LDC.64 R4, c[0x0][0x418] ;  /* 0x00010600ff048b82 */ /* 0x000f220000000a00 */
[----:B0-----:R-:W-:-:S05]  /*34270*/  @P1 IMAD.HI.U32 R2, R10, R2, RZ ;  /* 0x000000020a021227 */ /* 0x001fca00078e00ff */
        /* <DEDUP_REMOVED lines=13> */
[----:B------:R-:W-:Y:S01]  /*34350*/  LOP3.LUT R16, R16, 0xffffffef, RZ, 0xc0, !PT ;  /* 0xffffffef10107812 */ /* 0x000fe200078ec0ff */
[----:B------:R-:W-:Y:S01]  /*34360*/  IMAD.MOV R23, RZ, RZ, -R11 ;  /* 0x000000ffff177224 */ /* 0x000fe200078e0a0b */
[C---:B------:R-:W-:Y:S02]  /*34370*/  LOP3.LUT R35, R22.reuse, 0x40, RZ, 0xfc, !PT ;  /* 0x0000004016237812 */ /* 0x040fe400078efcff */
[----:B------:R-:W-:Y:S01]  /*34380*/  LOP3.LUT R31, R22, 0x80, RZ, 0xfc, !PT ;  /* 0x00000080161f7812 */ /* 0x000fe200078efcff */
[----:B------:R-:W-:Y:S01]  /*34390*/  IMAD R23, R12, R23, R10 ;  /* 0x000000170c177224 */ /* 0x000fe200078e020a */
[----:B------:R-:W-:Y:S02]  /*343a0*/  ISETP.GE.AND P4, PT, R35, UR4, PT ;  /* 0x0000000423007c0c */ /* 0x000fe4000bf86270 */
[----:B------:R-:W-:-:S02]  /*343b0*/  ISETP.GE.AND P3, PT, R31, UR4, PT ;  /* 0x000000041f007c0c */ /* 0x000fc4000bf66270 */
[C---:B------:R-:W-:Y:S02]  /*343c0*/  ISETP.GE.AND P2, PT, R22.reuse, UR4, PT ;  /* 0x0000000416007c0c */ /* 0x040fe4000bf46270 */
[----:B------:R-:W-:-:S04]  /*343d0*/  LOP3.LUT R28, R22, 0xc0, RZ, 0xfc, !PT ;  /* 0x000000c0161c7812 */ /* 0x000fc800078efcff */
[----:B------:R-:W-:-:S03]  /*343e0*/  ISETP.GE.AND P1, PT, R28, UR4, PT ;  /* 0x000000041c007c0c */ /* 0x000fc6000bf26270 */
[----:B------:R-:W-:-:S04]  /*343f0*/  @P4 LOP3.LUT R16, R16, 0x10, RZ, 0xfc, !PT ;  /* 0x0000001010104812 */ /* 0x000fc800078efcff */
[----:B------:R-:W-:-:S04]  /*34400*/  LOP3.LUT R16, R16, 0xfffffffe, RZ, 0xc0, !PT ;  /* 0xfffffffe10107812 */ /* 0x000fc800078ec0ff */
[----:B------:R-:W-:-:S04]  /*34410*/  LOP3.LUT R16, R16, 0xfffffff7, RZ, 0xc0, !PT ;  /* 0xfffffff710107812 */ /* 0x000fc800078ec0ff */
[----:B------:R-:W-:-:S04]  /*34420*/  @P3 LOP3.LUT R16, R16, 0x8, RZ, 0xfc, !PT ;  /* 0x0000000810103812 */ /* 0x000fc800078efcff */
[----:B------:R-:W-:-:S04]  /*34430*/  @P2 LOP3.LUT R16, R16, 0x1, RZ, 0xfc, !PT ;  /* 0x0000000110102812 */ /* 0x000fc800078efcff */
[----:B------:R-:W-:-:S04]  /*34440*/  LOP3.LUT R16, R16, 0xfffffffb, RZ, 0xc0, !PT ;  /* 0xfffffffb10107812 */ /* 0x000fc800078ec0ff */
[----:B------:R-:W-:Y:S01]  /*34450*/  @P1 LOP3.LUT R16, R16, 0x4, RZ, 0xfc, !PT ;  /* 0x0000000410101812 */ /* 0x000fe200078efcff */
[----:B0-----:R-:W-:Y:S06]  /*34460*/  BRA.DIV UR5, `(.L_x_2305) ;  /* 0x0000003a05887947 */ /* 0x001fec000b800000 */
.L_x_2351:
[--C-:B-----5:R-:W-:Y:S01]  /*34470*/  @!P0 SHF.R.S32.HI R3, RZ, 0x1f, R4.reuse ;  /* 0x0000001fff038819 */ /* 0x120fe20000011404 */
[----:B------:R-:W-:Y:S01]  /*34480*/  ULOP3.LUT UR4, UR60, 0x2, URZ, 0xfc, !UPT ;  /* 0x000000023c047892 */ /* 0x000fe2000f8efc3f */
[----:B------:R-:W-:Y:S02]  /*34490*/  CS2R R18, SRZ ;  /* 0x0000000000127805 */ /* 0x000fe4000001ff00 */
[----:B------:R-:W-:Y:S01]  /*344a0*/  LOP3.LUT R16, R16, 0xffff7fff, RZ, 0xc0, !PT ;  /* 0xffff7fff10107812 */ /* 0x000fe200078ec0ff */
[----:B------:R-:W-:Y:S01]  /*344b0*/  @!P0 IMAD.MOV.U32 R18, RZ, RZ, R4 ;  /* 0x000000ffff128224 */ /* 0x000fe200078e0004 */
[----:B------:R-:W-:Y:S01]  /*344c0*/  SEL R36, RZ, 0x1, P2 ;  /* 0x00000001ff247807 */ /* 0x000fe20001000000 */
[----:B------:R-:W-:Y:S01]  /*344d0*/  @!P0 IMAD.MOV.U32 R19, RZ, RZ, R3 ;  /* 0x000000ffff138224 */ /* 0x000fe200078e0003 */
[----:B------:R-:W-:Y:S01]  /*344e0*/  ISETP.GT.U32.AND P0, PT, R32, 0x5f, PT ;  /* 0x0000005f2000780c */ /* 0x000fe20003f04070 */
[----:B------:R-:W-:Y:S02]  /*344f0*/  IMAD.U32 R34, RZ, RZ, UR4 ;  /* 0x00000004ff227e24 */ /* 0x000fe4000f8e00ff */
[----:B------:R-:W-:-:S03]  /*34500*/  IMAD.U32 R29, RZ, RZ, UR39 ;  /* 0x00000027ff1d7e24 */ /* 0x000fc6000f8e00ff */
[----:B------:R-:W-:Y:S02]  /*34510*/  ISETP.NE.AND P1, PT, R34, 0x3, PT ;  /* 0x000000032200780c */ /* 0x000fe40003f25270 */
[----:B------:R-:W-:-:S05]  /*34520*/  SHF.R.S32.HI R29, RZ, 0x1f, R29 ;  /* 0x0000001fff1d7819 */ /* 0x000fca000001141d */
[----:B------:R-:W-:-:S04]  /*34530*/  @P0 LOP3.LUT R16, R16, 0x8000, RZ, 0xfc, !PT ;  /* 0x0000800010100812 */ /* 0x000fc800078efcff */
[----:B------:R-:W-:-:S04]  /*34540*/  LOP3.LUT R16, R16, 0xffffffdf, RZ, 0xc0, !PT ;  /* 0xffffffdf10107812 */ /* 0x000fc800078ec0ff */
[----:B------:R-:W-:Y:S01]  /*34550*/  @P1 LOP3.LUT R16, R16, 0x20, RZ, 0xfc, !PT ;  /* 0x0000002010101812 */ /* 0x000fe200078efcff */
[----:B------:R-:W-:Y:S06]  /*34560*/  @!P1 BRA `(.L_x_2306) ;  /* 0x0000000000049947 */ /* 0x000fec0003800000 */
[----:B------:R-:W-:Y:S01]  /*34570*/  BPT.TRAP 0x1 ;  /* 0x000000040000795c */ /* 0x000fe20000300000 */
.L_x_2306:
[----:B------:R-:W-:-:S05]  /*34580*/  IMAD.MOV.U32 R2, RZ, RZ, 0x1 ;  /* 0x00000001ff027424 */ /* 0x000fca00078e00ff */
[----:B------:R-:W-:-:S04]  /*34590*/  SHF.L.U32 R2, R2, 0x1f, RZ ;  /* 0x0000001f02027819 */ /* 0x000fc800000006ff */
[----:B------:R-:W0:Y:S02]  /*345a0*/  SYNCS.PHASECHK.TRANS64.TRYWAIT P0, [UR46+0x32440], R2 ;  /* 0x03244002ff0075a7 */ /* 0x000e24000800016e */
[----:B0-----:R-:W-:Y:S05]  /*345b0*/  @!P0 BRA `(.L_x_2307) ;  /* 0x0000003800548947 */ /* 0x001fea0003800000 */
.L_x_2352:
[----:B------:R-:W-:Y:S01]  /*345c0*/  SHF.R.S32.HI R26, RZ, 0x1f, R23 ;  /* 0x0000001fff1a7819 */ /* 0x000fe20000011417 */
[----:B------:R-:W-:Y:S01]  /*345d0*/  ULDC.64 UR4, c[0x0][0x300] ;  /* 0x0000c00000047ab9 */ /* 0x000fe20000000a00 */
[----:B------:R-:W-:Y:S01]  /*345e0*/  R2UR UR6, R29 ;  /* 0x000000001d0672ca */ /* 0x000fe200000e0000 */
[----:B------:R-:W-:Y:S01]  /*345f0*/  IMAD.MOV.U32 R17, RZ, RZ, -0x60 ;  /* 0xffffffa0ff117424 */ /* 0x000fe200078e00ff */
[----:B------:R-:W-:Y:S01]  /*34600*/  SHF.R.U32.HI R8, RZ, 0x3, R7 ;  /* 0x00000003ff087819 */ /* 0x000fe20000011607 */
[----:B0-----:R-:W-:Y:S01]  /*34610*/  IMAD R2, R26, UR4, RZ ;  /* 0x000000041a027c24 */ /* 0x001fe2000f8e02ff */
[----:B------:R-:W-:Y:S01]  /*34620*/  LOP3.LUT R16, R16, 0xfffffffd, RZ, 0xc0, !PT ;  /* 0xfffffffd10107812 */ /* 0x000fe200078ec0ff */
[----:B------:R-:W-:Y:S02]  /*34630*/  IMAD R17, R0, R17, UR41 ;  /* 0x0000002900117e24 */ /* 0x000fe4000f8e0211 */
        /* <DEDUP_REMOVED lines=8> */
[----:B------:R-:W-:Y:S02]  /*346c0*/  IMAD.IADD R17, R17, 0x1, -R8 ;  /* 0x0000000111117824 */ /* 0x000fe400078e0a08 */
        /* <DEDUP_REMOVED lines=9> */
[----:B------:R-:W-:Y:S01]  /*34760*/  ULDC UR4, c[0x0][0x2f4] ;  /* 0x0000bd0000047ab9 */ /* 0x000fe20000000800 */
[----:B------:R-:W-:Y:S02]  /*34770*/  LOP3.LUT R3, R6, 0x1c0, RZ, 0xc0, !PT ;  /* 0x000001c006037812 */ /* 0x000fe400078ec0ff */
[----:B------:R-:W-:-:S02]  /*34780*/  ISETP.GE.AND P2, PT, R22, UR4, PT ;  /* 0x0000000416007c0c */ /* 0x000fc4000bf46270 */
[----:B------:R-:W-:Y:S02]  /*34790*/  LOP3.LUT R6, R3, 0x38, R6, 0xf8, !PT ;  /* 0x0000003803067812 */ /* 0x000fe400078ef806 */
[----:B------:R-:W-:Y:S02]  /*347a0*/  LEA.HI.X R5, R2, UR7, R5, 0x1, P0 ;  /* 0x0000000702057c11 */ /* 0x000fe400080f0c05 */
[----:B------:R-:W-:Y:S01]  /*347b0*/  LOP3.LUT R6, R6, 0x38, R27, 0x78, !PT ;  /* 0x0000003806067812 */ /* 0x000fe200078e781b */
[----:B------:R-:W-:Y:S01]  /*347c0*/  IMAD.SHL.U32 R27, R7, 0x8, RZ ;  /* 0x00000008071b7824 */ /* 0x000fe200078e00ff */
[----:B------:R-:W-:-:S04]  /*347d0*/  ISETP.GE.AND P0, PT, R17, 0x1, PT ;  /* 0x000000011100780c */ /* 0x000fc80003f06270 */
[----:B------:R-:W-:Y:S02]  /*347e0*/  LOP3.LUT R27, R6, 0x200, R27, 0xf8, !PT ;  /* 0x00000200061b7812 */ /* 0x000fe400078ef81b */
[----:B------:R-:W-:Y:S01]  /*347f0*/  @P2 LOP3.LUT R16, R16, 0x2, RZ, 0xfc, !PT ;  /* 0x0000000210102812 */ /* 0x000fe200078efcff */
[----:B------:R-:W-:Y:S06]  /*34800*/  BRA.DIV UR5, `(.L_x_2308) ;  /* 0x0000003605d87947 */ /* 0x000fec000b800000 */
        /* <DEDUP_REMOVED lines=36> */
.L_x_2366:
        /* <DEDUP_REMOVED lines=15> */
.L_x_2309:
[----:B------:R-:W-:Y:S01]  /*34b40*/  SYNCS.ARRIVE.TRANS64.A1T0 RZ, [UR46+0x32430], RZ ;  /* 0x032430ffffff79a7 */ /* 0x000fe2000810002e */
[----:B------:R-:W-:Y:S05]  /*34b50*/  WARPSYNC.ALL ;  /* 0x0000000000007948 */ /* 0x000fea0003800000 */
[----:B------:R-:W-:Y:S01]  /*34b60*/  UIADD3 UR4, UR46, 0x18400, URZ ;  /* 0x000184002e047890 */ /* 0x000fe2000fffe03f */
[----:B------:R-:W-:Y:S03]  /*34b70*/  BAR.SYNC.DEFER_BLOCKING 0x8, 0x180 ;  /* 0x0206000000007b1d */ /* 0x000fe60000010000 */
[----:B------:R-:W-:-:S06]  /*34b80*/  ULOP3.LUT UP0, URZ, UR4, 0x3ff, URZ, 0xc0, !UPT ;  /* 0x000003ff043f7892 */ /* 0x000fcc000f80c03f */
[----:B------:R-:W-:-:S13]  /*34b90*/  PLOP3.LUT P0, PT, PT, PT, UP0, 0x80, 0x0 ;  /* 0x000000000000781c */ /* 0x000fda0003f0f008 */
        /* <DEDUP_REMOVED lines=17> */
.L_x_2310:
[----:B------:R-:W0:Y:S01]  /*34cb0*/  S2R R20, SR_CTAID.Z ;  /* 0x0000000000147919 */ /* 0x000e220000002700 */
[----:B------:R-:W-:Y:S01]  /*34cc0*/  UISETP.NE.AND UP0, UPT, UR47, URZ, UPT ;  /* 0x0000003f2f00728c */ /* 0x000fe2000bf05270 */
[----:B------:R-:W-:Y:S01]  /*34cd0*/  VIADD R37, R32, UR40 ;  /* 0x0000002820257c36 */ /* 0x000fe20008000000 */
[----:B------:R-:W-:Y:S01]  /*34ce0*/  R2UR UR6, R29 ;  /* 0x000000001d0672ca */ /* 0x000fe200000e0000 */
[----:B------:R-:W-:Y:S02]  /*34cf0*/  ULDC.64 UR8, c[0x0][0x2d8] ;  /* 0x0000b60000087ab9 */ /* 0x000fe40000000a00 */
[----:B------:R-:W-:Y:S01]  /*34d00*/  IMAD.MOV.U32 R7, RZ, RZ, R37 ;  /* 0x000000ffff077224 */ /* 0x000fe200078e0025 */
[----:B------:R-:W-:-:S05]  /*34d10*/  PLOP3.LUT P0, PT, PT, PT, UP0, 0x80, 0x0 ;  /* 0x000000000000781c */ /* 0x000fca0003f0f008 */
[----:B------:R-:W-:-:S04]  /*34d20*/  @UP0 ULDC UR4, c[0x0][0x44c] ;  /* 0x0001130000040ab9 */ /* 0x000fc80000000800 */
[----:B------:R-:W-:-:S04]  /*34d30*/  UIMAD UR6, UR6, UR8, URZ ;  /* 0x00000008060672a4 */ /* 0x000fc8000f8e023f */
[----:B------:R-:W-:Y:S01]  /*34d40*/  @P0 IMAD.HI.U32 R0, R37, UR4, RZ ;  /* 0x0000000425000c27 */ /* 0x000fe2000f8e00ff */
[----:B------:R-:W-:Y:S01]  /*34d50*/  PLOP3.LUT P0, PT, PT, PT, UP0, 0x80, 0x0 ;  /* 0x000000000000781c */ /* 0x000fe20003f0f008 */
[----:B------:R-:W-:Y:S01]  /*34d60*/  @UP0 ULDC UR4, c[0x0][0x450] ;  /* 0x0001140000040ab9 */ /* 0x000fe20000000800 */
[----:B------:R-:W-:Y:S01]  /*34d70*/  UIMAD UR6, UR39, UR9, UR6 ;  /* 0x00000009270672a4 */ /* 0x000fe2000f8e0206 */
[----:B0-----:R-:W-:Y:S02]  /*34d80*/  SHF.R.S32.HI R21, RZ, 0x1f, R20 ;  /* 0x0000001fff157819 */ /* 0x001fe40000011414 */
[----:B------:R-:W0:Y:S08]  /*34d90*/  S2R R20, SR_CTAID.Z ;  /* 0x0000000000147919 */ /* 0x000e300000002700 */
[----:B------:R-:W-:Y:S01]  /*34da0*/  @P0 SHF.R.U32.HI R7, RZ, UR4, R0 ;  /* 0x00000004ff070c19 */ /* 0x000fe20008011600 */
[----:B------:R-:W-:-:S04]  /*34db0*/  UIMAD.WIDE.U32 UR4, UR39, UR8, URZ ;  /* 0x00000008270472a5 */ /* 0x000fc8000f8e003f */
[----:B------:R-:W-:Y:S02]  /*34dc0*/  UIADD3 UR6, UR5, UR6, URZ ;  /* 0x0000000605067290 */ /* 0x000fe4000fffe03f */
[----:B------:R-:W-:Y:S02]  /*34dd0*/  IMAD.U32 R5, RZ, RZ, UR5 ;  /* 0x00000005ff057e24 */ /* 0x000fe4000f8e00ff */
[----:B------:R-:W-:Y:S01]  /*34de0*/  IMAD.U32 R4, RZ, RZ, UR4 ;  /* 0x00000004ff047e24 */ /* 0x000fe2000f8e00ff */
[----:B------:R-:W-:Y:S01]  /*34df0*/  ULDC.64 UR4, c[0x0][0x2e0] ;  /* 0x0000b80000047ab9 */ /* 0x000fe20000000a00 */
[----:B------:R-:W-:Y:S02]  /*34e00*/  IMAD.U32 R3, RZ, RZ, UR6 ;  /* 0x00000006ff037e24 */ /* 0x000fe4000f8e00ff */
[----:B------:R-:W1:Y:S01]  /*34e10*/  LDC R5, c[0x0][0x448] ;  /* 0x00011200ff057b82 */ /* 0x000e620000000800 */
[----:B------:R-:W-:Y:S02]  /*34e20*/  IMAD.MOV.U32 R2, RZ, RZ, R4 ;  /* 0x000000ffff027224 */ /* 0x000fe400078e0004 */
[----:B------:R-:W-:-:S02]  /*34e30*/  IMAD R0, R21, UR4, RZ ;  /* 0x0000000415007c24 */ /* 0x000fc4000f8e02ff */
[--C-:B------:R-:W-:Y:S02]  /*34e40*/  IMAD.MOV R4, RZ, RZ, -R7.reuse ;  /* 0x000000ffff047224 */ /* 0x100fe400078e0a07 */
[C---:B0-----:R-:W-:Y:S01]  /*34e50*/  IMAD R9, R20.reuse, UR5, R0 ;  /* 0x0000000514097c24 */ /* 0x041fe2000f8e0200 */
[----:B------:R-:W-:Y:S01]  /*34e60*/  SHF.R.S32.HI R0, RZ, 0x1f, R7 ;  /* 0x0000001fff007819 */ /* 0x000fe20000011407 */
[----:B------:R-:W-:Y:S01]  /*34e70*/  IMAD.WIDE.U32 R2, R20, UR4, R2 ;  /* 0x0000000414027c25 */ /* 0x000fe2000f8e0002 */
[----:B------:R-:W-:Y:S01]  /*34e80*/  ULDC.64 UR4, c[0x0][0x2d0] ;  /* 0x0000b40000047ab9 */ /* 0x000fe20000000a00 */
[----:B------:R-:W0:Y:S02]  /*34e90*/  S2R R20, SR_TID.X ;  /* 0x0000000000147919 */ /* 0x000e240000002100 */
[----:B------:R-:W-:Y:S02]  /*34ea0*/  IMAD.IADD R3, R3, 0x1, R9 ;  /* 0x0000000103037824 */ /* 0x000fe400078e0209 */
[----:B------:R-:W-:-:S02]  /*34eb0*/  IMAD R0, R0, UR4, RZ ;  /* 0x0000000400007c24 */ /* 0x000fc4000f8e02ff */
[----:B-1----:R-:W-:Y:S02]  /*34ec0*/  IMAD R9, R5, R4, R37 ;  /* 0x0000000405097224 */ /* 0x002fe400078e0225 */
        /* <DEDUP_REMOVED lines=8> */
[----:B------:R-:W-:Y:S02]  /*34f50*/  ULDC.64 UR4, c[0x0][0x280] ;  /* 0x0000a00000047ab9 */ /* 0x000fe40000000a00 */
[----:B------:R-:W-:Y:S01]  /*34f60*/  LEA R0, P0, R2, UR4, 0x1 ;  /* 0x0000000402007c11 */ /* 0x000fe2000f8008ff */
[----:B------:R-:W-:Y:S01]  /*34f70*/  IMAD.IADD R3, R3, 0x1, R7 ;  /* 0x0000000103037824 */ /* 0x000fe200078e0207 */
[----:B------:R-:W-:-:S04]  /*34f80*/  ULDC UR4, c[0x0][0x2b8] ;  /* 0x0000ae0000047ab9 */ /* 0x000fc80000000800 */
[----:B------:R-:W-:Y:S01]  /*34f90*/  LEA.HI.X R6, R2, UR5, R3, 0x1, P0 ;  /* 0x0000000502067c11 */ /* 0x000fe200080f0c03 */
[----:B------:R-:W-:Y:S01]  /*34fa0*/  UMOV UR5, 0xffffffff ;  /* 0xffffffff00057882 */ /* 0x000fe20000000000 */
[----:B0-----:R-:W-:Y:S02]  /*34fb0*/  LOP3.LUT R20, R20, 0x7f, RZ, 0xc0, !PT ;  /* 0x0000007f14147812 */ /* 0x001fe400078ec0ff */
[----:B------:R-:W-:Y:S02]  /*34fc0*/  ISETP.GE.AND P0, PT, R22, UR4, PT ;  /* 0x0000000416007c0c */ /* 0x000fe4000bf06270 */
[----:B------:R-:W-:Y:S01]  /*34fd0*/  SHF.R.U32.HI R20, RZ, 0x3, R20 ;  /* 0x00000003ff147819 */ /* 0x000fe20000011614 */
[----:B------:R-:W-:Y:S10]  /*34fe0*/  BRA.DIV UR5, `(.L_x_2311) ;  /* 0x00000036058c7947 */ /* 0x000ff4000b800000 */
[----:B------:R-:W0:Y:S01]  /*34ff0*/  SHFL.IDX PT, R14, R0, RZ, 0x181f ;  /* 0x00181fff000e7589 */ /* 0x000e2200000e0000 */
[----:B------:R-:W-:Y:S01]  /*35000*/  ULDC UR4, c[0x0][0x288] ;  /* 0x0000a20000047ab9 */ /* 0x000fe20000000800 */
[----:B------:R-:W-:Y:S01]  /*35010*/  VIADD R4, R20, UR40 ;  /* 0x0000002814047c36 */ /* 0x000fe20008000000 */
[----:B------:R-:W-:Y:S01]  /*35020*/  LOP3.LUT R16, R16, 0xffffefff, RZ, 0xc0, !PT ;  /* 0xffffefff10107812 */ /* 0x000fe200078ec0ff */
[----:B------:R-:W-:Y:S01]  /*35030*/  IMAD R5, R5, UR4, RZ ;  /* 0x0000000405057c24 */ /* 0x000fe2000f8e02ff */
[----:B------:R-:W1:Y:S01]  /*35040*/  SHFL.IDX PT, R3, R6, RZ, 0x181f ;  /* 0x00181fff06037589 */ /* 0x000e6200000e0000 */
[C---:B------:R-:W-:Y:S02]  /*35050*/  VIADD R8, R4.reuse, 0x10 ;  /* 0x0000001004087836 */ /* 0x040fe40000000000 */
[C---:B------:R-:W-:Y:S01]  /*35060*/  VIADD R20, R4.reuse, 0x30 ;  /* 0x0000003004147836 */ /* 0x040fe20000000000 */
[-C--:B------:R-:W-:Y:S01]  /*35070*/  ISETP.GE.AND P2, PT, R4, R5.reuse, PT ;  /* 0x000000050400720c */ /* 0x080fe20003f46270 */
[----:B------:R-:W-:Y:S01]  /*35080*/  SHFL.IDX PT, R7, R6, 0x1, 0x181f ;  /* 0x00381f0006077f89 */ /* 0x000fe200000e0000 */
[----:B------:R-:W-:Y:S01]  /*35090*/  ISETP.GE.AND P4, PT, R8, R5, PT ;  /* 0x000000050800720c */ /* 0x000fe20003f86270 */
[----:B------:R-:W-:-:S02]  /*350a0*/  VIADD R8, R4, 0x20 ;  /* 0x0000002004087836 */ /* 0x000fc40000000000 */
[----:B------:R-:W-:Y:S03]  /*350b0*/  SHFL.IDX PT, R10, R6, 0x2, 0x181f ;  /* 0x00581f00060a7f89 */ /* 0x000fe600000e0000 */
[----:B------:R-:W-:-:S05]  /*350c0*/  ISETP.GE.AND P3, PT, R8, R5, PT ;  /* 0x000000050800720c */ /* 0x000fca0003f66270 */
[C---:B------:R-:W-:Y:S02]  /*350d0*/  @!P2 LEA R8, R27.reuse, UR46, 0x1 ;  /* 0x0000002e1b08ac11 */ /* 0x040fe4000f8e08ff */
[----:B0-----:R-:W-:Y:S02]  /*350e0*/  @!P2 LEA R2, P1, R22, R14, 0x1 ;  /* 0x0000000e1602a211 */ /* 0x001fe400078208ff */
[----:B------:R-:W0:Y:S01]  /*350f0*/  SHFL.IDX PT, R14, R0, 0x1, 0x181f ;  /* 0x00381f00000e7f89 */ /* 0x000e2200000e0000 */
[----:B------:R-:W-:Y:S02]  /*35100*/  @P2 LOP3.LUT R16, R16, 0x1000, RZ, 0xfc, !PT ;  /* 0x0000100010102812 */ /* 0x000fe400078efcff */
[----:B-1----:R-:W-:Y:S01]  /*35110*/  @!P2 IMAD.X R3, RZ, RZ, R3, P1 ;  /* 0x000000ffff03a224 */ /* 0x002fe200008e0603 */
[----:B------:R-:W-:Y:S02]  /*35120*/  @!P4 LEA R13, R27, UR46, 0x1 ;  /* 0x0000002e1b0dcc11 */ /* 0x000fe4000f8e08ff */
[----:B------:R-:W-:-:S02]  /*35130*/  LOP3.LUT R16, R16, 0xfffff7ff, RZ, 0xc0, !PT ;  /* 0xfffff7ff10107812 */ /* 0x000fc400078ec0ff */
[----:B------:R1:W-:Y:S01]  /*35140*/  @!P2 LDGSTS.E.BYPASS.LTC128B.128 [R8+0x18400], desc[UR36][R2.64], !P0 ;  /* 0x184000000208afae */ /* 0x0003e2000c101d64 */
[----:B------:R-:W-:Y:S02]  /*35150*/  ISETP.GE.AND P2, PT, R20, R5, PT ;  /* 0x000000051400720c */ /* 0x000fe40003f46270 */
[----:B------:R-:W-:-:S04]  /*35160*/  @P4 LOP3.LUT R16, R16, 0x800, RZ, 0xfc, !PT ;  /* 0x0000080010104812 */ /* 0x000fc800078efcff */
[----:B------:R-:W-:-:S04]  /*35170*/  LOP3.LUT R16, R16, 0xfffffbff, RZ, 0xc0, !PT ;  /* 0xfffffbff10107812 */ /* 0x000fc800078ec0ff */
[----:B------:R-:W-:Y:S01]  /*35180*/  @P3 LOP3.LUT R16, R16, 0x400, RZ, 0xfc, !PT ;  /* 0x0000040010103812 */ /* 0x000fe200078efcff */
[----:B-1----:R-:W-:Y:S03]  /*35190*/  SHFL.IDX PT, R8, R6, 0x3, 0x181f ;  /* 0x00781f0006087f89 */ /* 0x002fe600000e0000 */
[----:B------:R-:W-:Y:S02]  /*351a0*/  LOP3.LUT R16, R16, 0xfffffdff, RZ, 0xc0, !PT ;  /* 0xfffffdff10107812 */ /* 0x000fe400078ec0ff */
[----:B0-----:R-:W-:Y:S02]  /*351b0*/  @!P4 LEA R12, P1, R22, R14, 0x1 ;  /* 0x0000000e160cc211 */ /* 0x001fe400078208ff */
[----:B------:R-:W0:Y:S01]  /*351c0*/  SHFL.IDX PT, R14, R0, 0x2, 0x181f ;  /* 0x00581f00000e7f89 */ /* 0x000e2200000e0000 */
[----:B------:R-:W-:Y:S02]  /*351d0*/  @P2 LOP3.LUT R16, R16, 0x200, RZ, 0xfc, !PT ;  /* 0x0000020010102812 */ /* 0x000fe400078efcff */
[----:B------:R-:W-:-:S02]  /*351e0*/  @!P4 IMAD.X R7, RZ, RZ, R7, P1 ;  /* 0x000000ffff07c224 */ /* 0x000fc400008e0607 */
[----:B------:R-:W-:Y:S01]  /*351f0*/  @!P4 IMAD.MOV.U32 R2, RZ, RZ, R12 ;  /* 0x000000ffff02c224 */ /* 0x000fe200078e000c */
[----:B------:R-:W-:Y:S01]  /*35200*/  LOP3.LUT R16, R16, 0xfffffeff, RZ, 0xc0, !PT ;  /* 0xfffffeff10107812 */ /* 0x000fe200078ec0ff */
[----:B------:R-:W-:Y:S02]  /*35210*/  @!P4 IMAD.MOV.U32 R3, RZ, RZ, R7 ;  /* 0x000000ffff03c224 */ /* 0x000fe400078e0007 */
[----:B------:R-:W-:-:S03]  /*35220*/  VIADD R12, R4, 0x40 ;  /* 0x00000040040c7836 */ /* 0x000fc60000000000 */
[----:B------:R1:W-:Y:S02]  /*35230*/  @!P4 LDGSTS.E.BYPASS.LTC128B.128 [R13+0x18c00], desc[UR36][R2.64], !P0 ;  /* 0x18c00000020dcfae */ /* 0x0003e4000c101d64 */
[----:B------:R-:W-:Y:S02]  /*35240*/  ISETP.GE.AND P4, PT, R12, R5, PT ;  /* 0x000000050c00720c */ /* 0x000fe40003f86270 */
[----:B0-----:R-:W-:Y:S01]  /*35250*/  @!P3 LEA R11, P1, R22, R14, 0x1 ;  /* 0x0000000e160bb211 */ /* 0x001fe200078208ff */
[----:B-1----:R-:W-:Y:S01]  /*35260*/  SHFL.IDX PT, R2, R6, 0x4, 0x181f ;  /* 0x00981f0006027f89 */ /* 0x002fe200000e0000 */
[----:B------:R-:W-:-:S09]  /*35270*/  @!P3 LEA R13, R27, UR46, 0x1 ;  /* 0x0000002e1b0dbc11 */ /* 0x000fd2000f8e08ff */
[----:B------:R-:W-:Y:S01]  /*35280*/  @P4 LOP3.LUT R16, R16, 0x100, RZ, 0xfc, !PT ;  /* 0x0000010010104812 */ /* 0x000fe200078efcff */
[----:B------:R-:W0:Y:S01]  /*35290*/  SHFL.IDX PT, R14, R0, 0x3, 0x181f ;  /* 0x00781f00000e7f89 */ /* 0x000e2200000e0000 */
[----:B------:R-:W-:Y:S02]  /*352a0*/  @!P3 IMAD.X R10, RZ, RZ, R10, P1 ;  /* 0x000000ffff0ab224 */ /* 0x000fe400008e060a */
[----:B------:R-:W-:Y:S02]  /*352b0*/  LOP3.LUT R16, R16, 0xffffff7f, RZ, 0xc0, !PT ;  /* 0xffffff7f10107812 */ /* 0x000fe400078ec0ff */
[----:B------:R-:W-:Y:S02]  /*352c0*/  @!P3 IMAD.MOV.U32 R3, RZ, RZ, R10 ;  /* 0x000000ffff03b224 */ /* 0x000fe400078e000a */
[----:B------:R-:W-:Y:S01]  /*352d0*/  VIADD R10, R4, 0x50 ;  /* 0x00000050040a7836 */ /* 0x000fe20000000000 */
[C---:B0-----:R-:W-:Y:S02]  /*352e0*/  @!P2 LEA R9, P1, R22.reuse, R14, 0x1 ;  /* 0x0000000e1609a211 */ /* 0x041fe400078208ff */
[----:B------:R-:W0:Y:S03]  /*352f0*/  SHFL.IDX PT, R14, R0, 0x4, 0x181f ;  /* 0x00981f00000e7f89 */ /* 0x000e2600000e0000 */
[----:B------:R-:W-:Y:S01]  /*35300*/  @!P2 IMAD.X R8, RZ, RZ, R8, P1 ;  /* 0x000000ffff08a224 */ /* 0x000fe200008e0608 */
[----:B0-----:R-:W-:-:S02]  /*35310*/  @!P4 LEA R7, P1, R22, R14, 0x1 ;  /* 0x0000000e1607c211 */ /* 0x001fc400078208ff */
[----:B------:R-:W0:Y:S03]  /*35320*/  SHFL.IDX PT, R14, R0, 0x5, 0x181f ;  /* 0x00b81f00000e7f89 */ /* 0x000e2600000e0000 */
[----:B------:R-:W-:Y:S02]  /*35330*/  @!P4 IMAD.X R12, RZ, RZ, R2, P1 ;  /* 0x000000ffff0cc224 */ /* 0x000fe400008e0602 */
[----:B------:R-:W-:-:S05]  /*35340*/  @!P3 IMAD.MOV.U32 R2, RZ, RZ, R11 ;  /* 0x000000ffff02b224 */ /* 0x000fca00078e000b */
[----:B------:R1:W-:Y:S01]  /*35350*/  @!P3 LDGSTS.E.BYPASS.LTC128B.128 [R13+0x19400], desc[UR36][R2.64], !P0 ;  /* 0x19400000020dbfae */ /* 0x0003e2000c101d64 */
[----:B------:R-:W-:-:S03]  /*35360*/  ISETP.GE.AND P3, PT, R10, R5, PT ;  /* 0x000000050a00720c */ /* 0x000fc60003f66270 */
[----:B-1----:R-:W1:Y:S01]  /*35370*/  SHFL.IDX PT, R2, R6, 0x5, 0x181f ;  /* 0x00b81f0006027f89 */ /* 0x002e6200000e0000 */
[----:B------:R-:W-:Y:S01]  /*35380*/  @!P2 LEA R13, R27, UR46, 0x1 ;  /* 0x0000002e1b0dac11 */ /* 0x000fe2000f8e08ff */
[----:B------:R-:W-:-:S08]  /*35390*/  @!P2 IMAD.MOV.U32 R3, RZ, RZ, R8 ;  /* 0x000000ffff03a224 */ /* 0x000fd000078e0008 */
[----:B0-----:R-:W-:Y:S01]  /*353a0*/  @!P3 LEA R10, P1, R22, R14, 0x1 ;  /* 0x0000000e160ab211 */ /* 0x001fe200078208ff */
[----:B------:R-:W-:Y:S01]  /*353b0*/  VIADD R8, R4, 0x60 ;  /* 0x0000006004087836 */ /* 0x000fe20000000000 */
[----:B------:R-:W0:Y:S01]  /*353c0*/  SHFL.IDX PT, R14, R0, 0x6, 0x181f ;  /* 0x00d81f00000e7f89 */ /* 0x000e2200000e0000 */
[----:B------:R-:W-:-:S04]  /*353d0*/  @P3 LOP3.LUT R16, R16, 0x80, RZ, 0xfc, !PT ;  /* 0x0000008010103812 */ /* 0x000fc800078efcff */
[----:B------:R-:W-:Y:S01]  /*353e0*/  LOP3.LUT R16, R16, 0xffffffbf, RZ, 0xc0, !PT ;  /* 0xffffffbf10107812 */ /* 0x000fe200078ec0ff */
[----:B-1----:R-:W-:Y:S02]  /*353f0*/  @!P3 IMAD.X R11, RZ, RZ, R2, P1 ;  /* 0x000000ffff0bb224 */ /* 0x002fe400008e0602 */
[----:B------:R-:W-:-:S05]  /*35400*/  @!P2 IMAD.MOV.U32 R2, RZ, RZ, R9 ;  /* 0x000000ffff02a224 */ /* 0x000fca00078e0009 */
[----:B------:R1:W-:Y:S01]  /*35410*/  @!P2 LDGSTS.E.BYPASS.LTC128B.128 [R13+0x19c00], desc[UR36][R2.64], !P0 ;  /* 0x19c00000020dafae */ /* 0x0003e2000c101d64 */
[----:B------:R-:W-:-:S03]  /*35420*/  ISETP.GE.AND P2, PT, R8, R5, PT ;  /* 0x000000050800720c */ /* 0x000fc60003f46270 */
[----:B-1----:R-:W1:Y:S01]  /*35430*/  SHFL.IDX PT, R2, R6, 0x6, 0x181f ;  /* 0x00d81f0006027f89 */ /* 0x002e6200000e0000 */
[----:B------:R-:W-:Y:S01]  /*35440*/  @!P4 LEA R13, R27, UR46, 0x1 ;  /* 0x0000002e1b0dcc11 */ /* 0x000fe2000f8e08ff */
[----:B------:R-:W-:-:S08]  /*35450*/  @!P4 IMAD.MOV.U32 R3, RZ, RZ, R12 ;  /* 0x000000ffff03c224 */ /* 0x000fd000078e000c */
[----:B0-----:R-:W-:Y:S01]  /*35460*/  @!P2 LEA R8, P1, R22, R14, 0x1 ;  /* 0x0000000e1608a211 */ /* 0x001fe200078208ff */
[----:B------:R-:W0:Y:S01]  /*35470*/  SHFL.IDX PT, R6, R6, 0x7, 0x181f ;  /* 0x00f81f0006067f89 */ /* 0x000e2200000e0000 */
[C---:B------:R-:W-:Y:S02]  /*35480*/  @!P2 LEA R21, R27.reuse, UR46, 0x1 ;  /* 0x0000002e1b15ac11 */ /* 0x040fe4000f8e08ff */
[----:B------:R-:W-:Y:S01]  /*35490*/  @P2 LOP3.LUT R16, R16, 0x40, RZ, 0xfc, !PT ;  /* 0x0000004010102812 */ /* 0x000fe200078efcff */
[----:B------:R2:W3:Y:S01]  /*354a0*/  SHFL.IDX PT, R14, R0, 0x7, 0x181f ;  /* 0x00f81f00000e7f89 */ /* 0x0004e200000e0000 */
[----:B-1----:R-:W-:Y:S02]  /*354b0*/  @!P2 IMAD.X R9, RZ, RZ, R2, P1 ;  /* 0x000000ffff09a224 */ /* 0x002fe400008e0602 */
[----:B------:R-:W-:Y:S01]  /*354c0*/  @!P4 IMAD.MOV.U32 R2, RZ, RZ, R7 ;  /* 0x000000ffff02c224 */ /* 0x000fe200078e0007 */
[----:B------:R-:W-:-:S04]  /*354d0*/  @!P3 LEA R7, R27, UR46, 0x1 ;  /* 0x0000002e1b07bc11 */ /* 0x000fc8000f8e08ff */
[----:B------:R1:W-:Y:S02]  /*354e0*/  @!P4 LDGSTS.E.BYPASS.LTC128B.128 [R13+0x1a400], desc[UR36][R2.64], !P0 ;  /* 0x1a400000020dcfae */ /* 0x0003e4000c101d64 */
[----:B-1----:R-:W-:Y:S02]  /*354f0*/  @!P3 IMAD.MOV.U32 R2, RZ, RZ, R10 ;  /* 0x000000ffff02b224 */ /* 0x002fe400078e000a */
[----:B------:R-:W-:-:S05]  /*35500*/  @!P3 IMAD.MOV.U32 R3, RZ, RZ, R11 ;  /* 0x000000ffff03b224 */ /* 0x000fca00078e000b */
[----:B------:R1:W-:Y:S02]  /*35510*/  @!P3 LDGSTS.E.BYPASS.LTC128B.128 [R7+0x1ac00], desc[UR36][R2.64], !P0 ;  /* 0x1ac000000207bfae */ /* 0x0003e4000c101d64 */
[----:B-1----:R-:W-:Y:S02]  /*35520*/  @!P2 IMAD.MOV.U32 R2, RZ, RZ, R8 ;  /* 0x000000ffff02a224 */ /* 0x002fe400078e0008 */
[----:B------:R-:W-:-:S05]  /*35530*/  @!P2 IMAD.MOV.U32 R3, RZ, RZ, R9 ;  /* 0x000000ffff03a224 */ /* 0x000fca00078e0009 */
[----:B0--3--:R2:W-:Y:S02]  /*35540*/  @!P2 LDGSTS.E.BYPASS.LTC128B.128 [R21+0x1b400], desc[UR36][R2.64], !P0 ;  /* 0x1b4000000215afae */ /* 0x0095e4000c101d64 */
.L_x_2383:
[----:B------:R-:W-:Y:S01]  /*35550*/  VIADD R4, R4, 0x70 ;  /* 0x0000007004047836 */ /* 0x000fe20000000000 */
[----:B------:R-:W-:-:S04]  /*35560*/  LOP3.LUT R16, R16, 0xffffdfff, RZ, 0xc0, !PT ;  /* 0xffffdfff10107812 */ /* 0x000fc800078ec0ff */
[----:B------:R-:W-:-:S13]  /*35570*/  ISETP.GE.AND P2, PT, R4, R5, PT ;  /* 0x000000050400720c */ /* 0x000fda0003f46270 */
[----:B--2---:R-:W-:Y:S02]  /*35580*/  @!P2 LEA R2, P1, R22, R14, 0x1 ;  /* 0x0000000e1602a211 */ /* 0x004fe400078208ff */
[----:B------:R-:W-:Y:S02]  /*35590*/  @!P2 LEA R5, R27, UR46, 0x1 ;  /* 0x0000002e1b05ac11 */ /* 0x000fe4000f8e08ff */
[----:B------:R-:W-:Y:S01]  /*355a0*/  @P2 LOP3.LUT R16, R16, 0x2000, RZ, 0xfc, !PT ;  /* 0x0000200010102812 */ /* 0x000fe200078efcff */
[----:B------:R-:W-:-:S05]  /*355b0*/  @!P2 IMAD.X R3, RZ, RZ, R6, P1 ;  /* 0x000000ffff03a224 */ /* 0x000fca00008e0606 */
        /* <DEDUP_REMOVED lines=29> */
.L_x_2312:
[----:B------:R-:W-:Y:S01]  /*35790*/  UISETP.NE.AND UP0, UPT, UR47, URZ, UPT ;  /* 0x0000003f2f00728c */ /* 0x000fe2000bf05270 */
[----:B------:R-:W0:Y:S01]  /*357a0*/  S2R R20, SR_CTAID.Z ;  /* 0x0000000000147919 */ /* 0x000e220000002700 */
[----:B------:R-:W-:Y:S01]  /*357b0*/  R2UR UR6, R29 ;  /* 0x000000001d0672ca */ /* 0x000fe200000e0000 */
[----:B------:R-:W-:Y:S01]  /*357c0*/  ULDC.64 UR8, c[0x0][0x3d8] ;  /* 0x0000f60000087ab9 */ /* 0x000fe20000000a00 */
[----:B------:R-:W-:Y:S02]  /*357d0*/  IMAD.MOV.U32 R7, RZ, RZ, R37 ;  /* 0x000000ffff077224 */ /* 0x000fe400078e0025 */
[----:B------:R-:W-:-:S05]  /*357e0*/  PLOP3.LUT P0, PT, PT, PT, UP0, 0x80, 0x0 ;  /* 0x000000000000781c */ /* 0x000fca0003f0f008 */
[----:B------:R-:W-:-:S04]  /*357f0*/  @UP0 ULDC UR4, c[0x0][0x44c] ;  /* 0x0001130000040ab9 */ /* 0x000fc80000000800 */
[----:B------:R-:W-:-:S04]  /*35800*/  UIMAD UR6, UR6, UR8, URZ ;  /* 0x00000008060672a4 */ /* 0x000fc8000f8e023f */
[----:B------:R-:W-:Y:S01]  /*35810*/  @P0 IMAD.HI.U32 R0, R37, UR4, RZ ;  /* 0x0000000425000c27 */ /* 0x000fe2000f8e00ff */
[----:B------:R-:W-:Y:S01]  /*35820*/  PLOP3.LUT P0, PT, PT, PT, UP0, 0x80, 0x0 ;  /* 0x000000000000781c */ /* 0x000fe20003f0f008 */
[----:B------:R-:W-:Y:S01]  /*35830*/  @UP0 ULDC UR4, c[0x0][0x450] ;  /* 0x0001140000040ab9 */ /* 0x000fe20000000800 */
[----:B------:R-:W-:Y:S01]  /*35840*/  UIMAD UR6, UR39, UR9, UR6 ;  /* 0x00000009270672a4 */ /* 0x000fe2000f8e0206 */
[----:B0-----:R-:W-:-:S10]  /*35850*/  SHF.R.S32.HI R20, RZ, 0x1f, R20 ;  /* 0x0000001fff147819 */ /* 0x001fd40000011414 */
[----:B------:R-:W-:Y:S01]  /*35860*/  @P0 SHF.R.U32.HI R7, RZ, UR4, R0 ;  /* 0x00000004ff070c19 */ /* 0x000fe20008011600 */
[----:B------:R-:W-:-:S03]  /*35870*/  UIMAD.WIDE.U32 UR4, UR39, UR8, URZ ;  /* 0x00000008270472a5 */ /* 0x000fc6000f8e003f */
[----:B------:R-:W-:Y:S01]  /*35880*/  ULDC.64 UR8, c[0x0][0x3e0] ;  /* 0x0000f80000087ab9 */ /* 0x000fe20000000a00 */
[----:B------:R-:W-:Y:S01]  /*35890*/  UIADD3 UR6, UR5, UR6, URZ ;  /* 0x0000000605067290 */ /* 0x000fe2000fffe03f */
[----:B------:R-:W-:Y:S02]  /*358a0*/  IMAD R0, R20, UR8, RZ ;  /* 0x0000000814007c24 */ /* 0x000fe4000f8e02ff */
[----:B------:R-:W0:Y:S01]  /*358b0*/  S2R R20, SR_CTAID.Z ;  /* 0x0000000000147919 */ /* 0x000e220000002700 */
[----:B------:R-:W-:Y:S02]  /*358c0*/  IMAD.U32 R4, RZ, RZ, UR4 ;  /* 0x00000004ff047e24 */ /* 0x000fe4000f8e00ff */
[----:B------:R-:W-:Y:S01]  /*358d0*/  IMAD.U32 R3, RZ, RZ, UR6 ;  /* 0x00000006ff037e24 */ /* 0x000fe2000f8e00ff */
[----:B------:R-:W-:Y:S01]  /*358e0*/  ULDC UR6, c[0x0][0x448] ;  /* 0x0001120000067ab9 */ /* 0x000fe20000000800 */
[----:B------:R-:W-:Y:S02]  /*358f0*/  IMAD.MOV.U32 R2, RZ, RZ, R4 ;  /* 0x000000ffff027224 */ /* 0x000fe400078e0004 */
[----:B------:R-:W-:Y:S01]  /*35900*/  IMAD.U32 R5, RZ, RZ, UR5 ;  /* 0x00000005ff057e24 */ /* 0x000fe2000f8e00ff */
[----:B------:R-:W-:Y:S01]  /*35910*/  ULDC.64 UR4, c[0x0][0x3d0] ;  /* 0x0000f40000047ab9 */ /* 0x000fe20000000a00 */
[----:B------:R-:W-:-:S02]  /*35920*/  IMAD.MOV R4, RZ, RZ, -R7 ;  /* 0x000000ffff047224 */ /* 0x000fc400078e0a07 */
[C---:B0-----:R-:W-:Y:S01]  /*35930*/  IMAD R5, R20.reuse, UR9, R0 ;  /* 0x0000000914057c24 */ /* 0x041fe2000f8e0200 */
[----:B------:R-:W-:Y:S01]  /*35940*/  SHF.R.S32.HI R0, RZ, 0x1f, R7 ;  /* 0x0000001fff007819 */ /* 0x000fe20000011407 */
[----:B------:R-:W-:-:S04]  /*35950*/  IMAD.WIDE.U32 R2, R20, UR8, R2 ;  /* 0x0000000814027c25 */ /* 0x000fc8000f8e0002 */
[----:B------:R-:W-:Y:S02]  /*35960*/  IMAD.IADD R3, R3, 0x1, R5 ;  /* 0x0000000103037824 */ /* 0x000fe400078e0205 */
[----:B------:R-:W-:Y:S02]  /*35970*/  IMAD R0, R0, UR4, RZ ;  /* 0x0000000400007c24 */ /* 0x000fe4000f8e02ff */
[----:B------:R-:W-:Y:S02]  /*35980*/  IMAD R5, R4, UR6, R37 ;  /* 0x0000000604057c24 */ /* 0x000fe4000f8e0225 */
[C---:B------:R-:W-:Y:S02]  /*35990*/  IMAD R9, R7.reuse, UR5, R0 ;  /* 0x0000000507097c24 */ /* 0x040fe4000f8e0200 */
[----:B------:R-:W-:Y:S01]  /*359a0*/  IMAD.WIDE.U32 R2, R7, UR4, R2 ;  /* 0x0000000407027c25 */ /* 0x000fe2000f8e0002 */
[----:B------:R-:W-:Y:S01]  /*359b0*/  SHF.R.S32.HI R0, RZ, 0x1f, R5 ;  /* 0x0000001fff007819 */ /* 0x000fe20000011405 */
[----:B------:R-:W-:-:S02]  /*359c0*/  ULDC.64 UR4, c[0x0][0x3c8] ;  /* 0x0000f20000047ab9 */ /* 0x000fc40000000a00 */
        /* <DEDUP_REMOVED lines=24> */
[----:B-1----:R-:W-:Y:S02]  /*35b50*/  @!P5 IMAD.X R3, RZ, RZ, R2, P0 ;  /* 0x000000ffff03d224 */ /* 0x002fe400000e0602 */
[----:B------:R-:W-:Y:S02]  /*35b60*/  @!P5 IMAD.MOV.U32 R2, RZ, RZ, R14 ;  /* 0x000000ffff02d224 */ /* 0x000fe400078e000e */
        /* <DEDUP_REMOVED lines=21> */
[----:B------:R-:W-:Y:S01]  /*35cc0*/  LOP3.LUT P6, RZ, R16, 0x200, RZ, 0xc0, !PT ;  /* 0x0000020010ff7812 */ /* 0x000fe200078cc0ff */
[----:B-1----:R-:W-:Y:S02]  /*35cd0*/  @!P5 IMAD.X R5, RZ, RZ, R5, P0 ;  /* 0x000000ffff05d224 */ /* 0x002fe400000e0605 */
[----:B0-----:R-:W-:Y:S02]  /*35ce0*/  @!P5 IMAD.MOV.U32 R2, RZ, RZ, R14 ;  /* 0x000000ffff02d224 */ /* 0x001fe400078e000e */
[----:B------:R-:W0:Y:S01]  /*35cf0*/  SHFL.IDX PT, R14, R0, 0x3, 0x181f ;  /* 0x00781f00000e7f89 */ /* 0x000e2200000e0000 */
[----:B------:R-:W-:-:S03]  /*35d00*/  @!P5 IMAD.MOV.U32 R3, RZ, RZ, R5 ;  /* 0x000000ffff03d224 */ /* 0x000fc600078e0005 */
[----:B------:R-:W1:Y:S04]  /*35d10*/  SHFL.IDX PT, R5, R4, 0x3, 0x181f ;  /* 0x00781f0004057f89 */ /* 0x000e6800000e0000 */
[----:B------:R-:W-:Y:S01]  /*35d20*/  @!P6 LEA R9, R27, UR46, 0x1 ;  /* 0x0000002e1b09ec11 */ /* 0x000fe2000f8e08ff */
[----:B------:R-:W-:Y:S04]  /*35d30*/  @!P5 LDGSTS.E.BYPASS.LTC128B.128 [R7+0x23400], desc[UR36][R2.64], !P4 ;  /* 0x234000000207dfae */ /* 0x000fe8000e101d64 */
[----:B------:R-:W-:Y:S04]  /*35d40*/  @!P5 LDGSTS.E.BYPASS.LTC128B.128 [R7+0x27400], desc[UR36][R2.64+0x80], !P3 ;  /* 0x274000800207dfae */ /* 0x000fe8000d901d64 */
[----:B------:R-:W-:Y:S04]  /*35d50*/  @!P5 LDGSTS.E.BYPASS.LTC128B.128 [R7+0x2b400], desc[UR36][R2.64+0x100], !P2 ;  /* 0x2b4001000207dfae */ /* 0x000fe8000d101d64 */
[----:B------:R2:W-:Y:S01]  /*35d60*/  @!P5 LDGSTS.E.BYPASS.LTC128B.128 [R7+0x2f400], desc[UR36][R2.64+0x180], !P1 ;  /* 0x2f4001800207dfae */ /* 0x0005e2000c901d64 */
[----:B------:R-:W-:-:S02]  /*35d70*/  LOP3.LUT P5, RZ, R16, 0x40, RZ, 0xc0, !PT ;  /* 0x0000004010ff7812 */ /* 0x000fc400078ac0ff */
[----:B0-----:R-:W-:-:S05]  /*35d80*/  @!P6 LEA R14, P0, R22, R14, 0x1 ;  /* 0x0000000e160ee211 */ /* 0x001fca00078008ff */
[----:B-1----:R-:W-:Y:S02]  /*35d90*/  @!P6 IMAD.X R5, RZ, RZ, R5, P0 ;  /* 0x000000ffff05e224 */ /* 0x002fe400000e0605 */
[----:B--2---:R-:W-:Y:S01]  /*35da0*/  @!P6 IMAD.MOV.U32 R2, RZ, RZ, R14 ;  /* 0x000000ffff02e224 */ /* 0x004fe200078e000e */
[----:B------:R-:W-:Y:S01]  /*35db0*/  P2R R7, PR, RZ, 0x20 ;  /* 0x00000020ff077803 */ /* 0x000fe20000000000 */
[----:B------:R-:W0:Y:S01]  /*35dc0*/  SHFL.IDX PT, R14, R0, 0x4, 0x181f ;  /* 0x00981f00000e7f89 */ /* 0x000e2200000e0000 */
[----:B------:R-:W-:Y:S01]  /*35dd0*/  @!P6 IMAD.MOV.U32 R3, RZ, RZ, R5 ;  /* 0x000000ffff03e224 */ /* 0x000fe200078e0005 */
[----:B------:R-:W-:Y:S02]  /*35de0*/  LOP3.LUT P5, RZ, R16, 0x100, RZ, 0xc0, !PT ;  /* 0x0000010010ff7812 */ /* 0x000fe400078ac0ff */
[----:B------:R-:W1:Y:S04]  /*35df0*/  SHFL.IDX PT, R5, R4, 0x4, 0x181f ;  /* 0x00981f0004057f89 */ /* 0x000e6800000e0000 */
[----:B------:R-:W-:Y:S04]  /*35e00*/  @!P6 LDGSTS.E.BYPASS.LTC128B.128 [R9+0x23c00], desc[UR36][R2.64], !P4 ;  /* 0x23c000000209efae */ /* 0x000fe8000e101d64 */
[----:B------:R-:W-:Y:S03]  /*35e10*/  @!P6 LDGSTS.E.BYPASS.LTC128B.128 [R9+0x27c00], desc[UR36][R2.64+0x80], !P3 ;  /* 0x27c000800209efae */ /* 0x000fe6000d901d64 */
[----:B------:R-:W-:Y:S01]  /*35e20*/  @!P5 LEA R21, R27, UR46, 0x1 ;  /* 0x0000002e1b15dc11 */ /* 0x000fe2000f8e08ff */
[----:B------:R-:W-:Y:S04]  /*35e30*/  @!P6 LDGSTS.E.BYPASS.LTC128B.128 [R9+0x2bc00], desc[UR36][R2.64+0x100], !P2 ;  /* 0x2bc001000209efae */ /* 0x000fe8000d101d64 */
[----:B------:R2:W-:Y:S01]  /*35e40*/  @!P6 LDGSTS.E.BYPASS.LTC128B.128 [R9+0x2fc00], desc[UR36][R2.64+0x180], !P1 ;  /* 0x2fc001800209efae */ /* 0x0005e2000c901d64 */
[----:B------:R-:W-:-:S02]  /*35e50*/  ISETP.NE.AND P6, PT, R6, RZ, PT ;  /* 0x000000ff0600720c */ /* 0x000fc40003fc5270 */
[----:B0-----:R-:W-:-:S05]  /*35e60*/  @!P5 LEA R14, P0, R22, R14, 0x1 ;  /* 0x0000000e160ed211 */ /* 0x001fca00078008ff */
[----:B-1----:R-:W-:Y:S02]  /*35e70*/  @!P5 IMAD.X R5, RZ, RZ, R5, P0 ;  /* 0x000000ffff05d224 */ /* 0x002fe400000e0605 */
[----:B--2---:R-:W-:Y:S02]  /*35e80*/  @!P5 IMAD.MOV.U32 R2, RZ, RZ, R14 ;  /* 0x000000ffff02d224 */ /* 0x004fe400078e000e */
[----:B------:R-:W0:Y:S01]  /*35e90*/  SHFL.IDX PT, R14, R0, 0x5, 0x181f ;  /* 0x00b81f00000e7f89 */ /* 0x000e2200000e0000 */
[----:B------:R-:W-:-:S03]  /*35ea0*/  @!P5 IMAD.MOV.U32 R3, RZ, RZ, R5 ;  /* 0x000000ffff03d224 */ /* 0x000fc600078e0005 */
[----:B------:R-:W1:Y:S04]  /*35eb0*/  SHFL.IDX PT, R5, R4, 0x5, 0x181f ;  /* 0x00b81f0004057f89 */ /* 0x000e6800000e0000 */
[----:B------:R-:W-:Y:S04]  /*35ec0*/  @!P5 LDGSTS.E.BYPASS.LTC128B.128 [R21+0x24400], desc[UR36][R2.64], !P4 ;  /* 0x244000000215dfae */ /* 0x000fe8000e101d64 */
[----:B------:R-:W-:Y:S04]  /*35ed0*/  @!P5 LDGSTS.E.BYPASS.LTC128B.128 [R21+0x28400], desc[UR36][R2.64+0x80], !P3 ;  /* 0x284000800215dfae */ /* 0x000fe8000d901d64 */
[----:B------:R-:W-:Y:S04]  /*35ee0*/  @!P5 LDGSTS.E.BYPASS.LTC128B.128 [R21+0x2c400], desc[UR36][R2.64+0x100], !P2 ;  /* 0x2c4001000215dfae */ /* 0x000fe8000d101d64 */
[----:B------:R2:W-:Y:S01]  /*35ef0*/  @!P5 LDGSTS.E.BYPASS.LTC128B.128 [R21+0x30400], desc[UR36][R2.64+0x180], !P1 ;  /* 0x304001800215dfae */ /* 0x0005e2000c901d64 */
[----:B------:R-:W-:-:S02]  /*35f00*/  ISETP.NE.AND P5, PT, R7, RZ, PT ;  /* 0x000000ff0700720c */ /* 0x000fc40003fa5270 */
[----:B------:R-:W-:Y:S02]  /*35f10*/  @!P6 LEA R7, R27, UR46, 0x1 ;  /* 0x0000002e1b07ec11 */ /* 0x000fe4000f8e08ff */
        /* <DEDUP_REMOVED lines=11> */
[----:B0-----:R-:W-:-:S05]  /*35fd0*/  @!P5 LEA R14, P0, R22, R14, 0x1 ;  /* 0x0000000e160ed211 */ /* 0x001fca00078008ff */
[----:B-1----:R-:W-:Y:S02]  /*35fe0*/  @!P5 IMAD.X R5, RZ, RZ, R5, P0 ;  /* 0x000000ffff05d224 */ /* 0x002fe400000e0605 */
[----:B--2---:R-:W-:Y:S02]  /*35ff0*/  @!P5 IMAD.MOV.U32 R2, RZ, RZ, R14 ;  /* 0x000000ffff02d224 */ /* 0x004fe400078e000e */
[----:B------:R-:W-:Y:S01]  /*36000*/  @!P5 IMAD.MOV.U32 R3, RZ, RZ, R5 ;  /* 0x000000ffff03d224 */ /* 0x000fe200078e0005 */
[----:B------:R0:W1:Y:S04]  /*36010*/  SHFL.IDX PT, R14, R0, 0x7, 0x181f ;  /* 0x00f81f00000e7f89 */ /* 0x00006800000e0000 */
[----:B------:R0:W-:Y:S04]  /*36020*/  @!P5 LDGSTS.E.BYPASS.LTC128B.128 [R9+0x25400], desc[UR36][R2.64], !P4 ;  /* 0x254000000209dfae */ /* 0x0001e8000e101d64 */
[----:B------:R0:W-:Y:S04]  /*36030*/  @!P5 LDGSTS.E.BYPASS.LTC128B.128 [R9+0x29400], desc[UR36][R2.64+0x80], !P3 ;  /* 0x294000800209dfae */ /* 0x0001e8000d901d64 */
[----:B------:R0:W-:Y:S04]  /*36040*/  @!P5 LDGSTS.E.BYPASS.LTC128B.128 [R9+0x2d400], desc[UR36][R2.64+0x100], !P2 ;  /* 0x2d4001000209dfae */ /* 0x0001e8000d101d64 */
[----:B------:R0:W-:Y:S04]  /*36050*/  @!P5 LDGSTS.E.BYPASS.LTC128B.128 [R9+0x31400], desc[UR36][R2.64+0x180], !P1 ;  /* 0x314001800209dfae */ /* 0x0001e8000c901d64 */
[----:B------:R0:W2:Y:S02]  /*36060*/  SHFL.IDX PT, R5, R4, 0x7, 0x181f ;  /* 0x00f81f0004057f89 */ /* 0x0000a400000e0000 */
.L_x_2401:
        /* <DEDUP_REMOVED lines=13> */
.L_x_2315:
[----:B------:R-:W-:Y:S05]  /*36140*/  BSYNC B0 ;  /* 0x0000000000007941 */ /* 0x000fea0003800000 */
.L_x_2314:
[----:B------:R-:W-:Y:S01]  /*36150*/  NOP ;  /* 0x0000000000007918 */ /* 0x000fe20000000000 */
[----:B------:R-:W-:Y:S01]  /*36160*/  SYNCS.ARRIVE.TRANS64.RED.A0T1 RZ, [UR46+0x32410], RZ ;  /* 0x032410ffffff79a7 */ /* 0x000fe2000820042e */
[----:B0-----:R-:W-:Y:S01]  /*36170*/  IMAD.MOV.U32 R0, RZ, RZ, 0x1 ;  /* 0x00000001ff007424 */ /* 0x001fe200078e00ff */
[----:B------:R-:W-:Y:S04]  /*36180*/  ARRIVES.LDGSTSBAR.64.TRANSCNT [UR46+0x32410] ;  /* 0x03241000ff0079b0 */ /* 0x000fe80008000aae */
[----:B------:R-:W-:Y:S01]  /*36190*/  SHF.L.U32 R0, R0, 0x1f, RZ ;  /* 0x0000001f00007819 */ /* 0x000fe200000006ff */
[----:B------:R-:W-:Y:S01]  /*361a0*/  NOP ;  /* 0x0000000000007918 */ /* 0x000fe20000000000 */
[----:B------:R-:W-:Y:S02]  /*361b0*/  SYNCS.ARRIVE.TRANS64.A1T0 RZ, [UR46+0x32410], RZ ;  /* 0x032410ffffff79a7 */ /* 0x000fe4000810002e */
[----:B------:R-:W0:Y:S02]  /*361c0*/  SYNCS.PHASECHK.TRANS64.TRYWAIT P0, [UR46+0x32420], R0 ;  /* 0x03242000ff0075a7 */ /* 0x000e24000800016e */
[----:B0-----:R-:W-:Y:S05]  /*361d0*/  @!P0 BRA `(.L_x_2316) ;  /* 0x0000003800988947 */ /* 0x001fea0003800000 */
.L_x_2402:
[----:B------:R-:W-:-:S13]  /*361e0*/  ISETP.NE.AND P0, PT, R34, 0x3, PT ;  /* 0x000000032200780c */ /* 0x000fda0003f05270 */
[----:B------:R-:W-:Y:S05]  /*361f0*/  @!P0 BRA `(.L_x_2317) ;  /* 0x0000000000048947 */ /* 0x000fea0003800000 */
[----:B------:R-:W-:Y:S01]  /*36200*/  BPT.TRAP 0x1 ;  /* 0x000000040000795c */ /* 0x000fe20000300000 */
.L_x_2317:
[----:B------:R-:W4:Y:S02]  /*36210*/  SYNCS.PHASECHK.TRANS64.TRYWAIT P0, [UR46+0x32460], R0 ;  /* 0x03246000ff0075a7 */ /* 0x000f24000800016e */
[----:B----4-:R-:W-:Y:S05]  /*36220*/  @!P0 BRA `(.L_x_2318) ;  /* 0x00000038009c8947 */ /* 0x010fea0003800000 */
.L_x_2403:
[----:B------:R-:W-:Y:S01]  /*36230*/  ULDC.64 UR4, c[0x0][0x328] ;  /* 0x0000ca0000047ab9 */ /* 0x000fe20000000a00 */
[----:B------:R-:W-:Y:S01]  /*36240*/  ULDC.64 UR6, c[0x0][0x338] ;  /* 0x0000ce0000067ab9 */ /* 0x000fe20000000a00 */
[----:B------:R-:W-:Y:S01]  /*36250*/  IMAD R26, R26, UR4, RZ ;  /* 0x000000041a1a7c24 */ /* 0x000fe2000f8e02ff */
[C---:B------:R-:W-:Y:S01]  /*36260*/  LOP3.LUT P3, RZ, R16.reuse, 0x10, RZ, 0xc0, !PT ;  /* 0x0000001010ff7812 */ /* 0x040fe2000786c0ff */
[----:B0--3--:R-:W-:Y:S01]  /*36270*/  IMAD.WIDE.U32 R2, R23, UR4, RZ ;  /* 0x0000000417027c25 */ /* 0x009fe2000f8e00ff */
        /* <DEDUP_REMOVED lines=17> */
[----:B------:R-:W-:Y:S02]  /*36390*/  SEL R5, RZ, 0x8, P1 ;  /* 0x00000008ff057807 */ /* 0x000fe40000800000 */
[----:B------:R-:W-:Y:S01]  /*363a0*/  VIADD R3, R3, UR4 ;  /* 0x0000000403037c36 */ /* 0x000fe20008000000 */
[----:B------:R-:W-:Y:S01]  /*363b0*/  LEA R7, P0, R2, UR6, 0x1 ;  /* 0x0000000602077c11 */ /* 0x000fe2000f8008ff */
[----:B------:R-:W-:-:S03]  /*363c0*/  UMOV UR4, 0xffffffff ;  /* 0xffffffff00047882 */ /* 0x000fc60000000000 */
[----:B------:R-:W-:Y:S02]  /*363d0*/  LEA.HI.X R8, R2, UR7, R3, 0x1, P0 ;  /* 0x0000000702087c11 */ /* 0x000fe400080f0c03 */
[----:B------:R-:W-:-:S04]  /*363e0*/  SEL R3, RZ, 0x2, P3 ;  /* 0x00000002ff037807 */ /* 0x000fc80001800000 */
[----:B------:R-:W-:-:S05]  /*363f0*/  IADD3 R0, R0, R3, R36 ;  /* 0x0000000300007210 */ /* 0x000fca0007ffe024 */
        /* <DEDUP_REMOVED lines=9> */
[----:B------:R-:W-:Y:S01]  /*36490*/  VIADD R31, R6, 0x400 ;  /* 0x00000400061f7836 */ /* 0x000fe20000000000 */
[----:B0-----:R-:W-:-:S02]  /*364a0*/  IADD3 R2, P0, R14, R0, RZ ;  /* 0x000000000e027210 */ /* 0x001fc40007f1e0ff */
[----:B------:R-:W0:Y:S03]  /*364b0*/  SHFL.IDX PT, R14, R7, 0x1, 0x181f ;  /* 0x00381f00070e7f89 */ /* 0x000e2600000e0000 */
[----:B-1----:R-:W-:Y:S01]  /*364c0*/  IMAD.X R3, RZ, RZ, R3, P0 ;  /* 0x000000ffff037224 */ /* 0x002fe200000e0603 */
[----:B0-----:R-:W-:Y:S02]  /*364d0*/  IADD3 R4, P0, R14, R0, RZ ;  /* 0x000000000e047210 */ /* 0x001fe40007f1e0ff */
[----:B------:R-:W0:Y:S03]  /*364e0*/  SHFL.IDX PT, R14, R7, 0x2, 0x181f ;  /* 0x00581f00070e7f89 */ /* 0x000e2600000e0000 */
[----:B------:R-:W-:Y:S01]  /*364f0*/  IMAD.X R5, RZ, RZ, R5, P0 ;  /* 0x000000ffff057224 */ /* 0x000fe200000e0605 */
        /* <DEDUP_REMOVED lines=8> */
[----:B------:R-:W-:-:S13]  /*36580*/  ISETP.LT.OR P3, PT, R17, 0x1, !P0 ;  /* 0x000000011100780c */ /* 0x000fda0004761670 */
[----:B------:R0:W-:Y:S02]  /*36590*/  LDGSTS.E.BYPASS.LTC128B.128 [R6+0x9400], desc[UR36][R2.64+0x180], !P3 ;  /* 0x0940018002067fae */ /* 0x0001e4000d901d64 */
[----:B0-----:R-:W-:Y:S02]  /*365a0*/  IADD3 R2, P3, R14, R0, RZ ;  /* 0x000000000e027210 */ /* 0x001fe40007f7e0ff */
[----:B------:R-:W0:Y:S03]  /*365b0*/  SHFL.IDX PT, R14, R7, 0x3, 0x181f ;  /* 0x00781f00070e7f89 */ /* 0x000e2600000e0000 */
        /* <DEDUP_REMOVED lines=8> */
[----:B------:R-:W-:-:S13]  /*36640*/  ISETP.LT.OR P3, PT, R17, 0x11, !P0 ;  /* 0x000000111100780c */ /* 0x000fda0004761670 */
[----:B------:R0:W-:Y:S02]  /*36650*/  LDGSTS.E.BYPASS.LTC128B.128 [R6+0x9c00], desc[UR36][R4.64+0x180], !P3 ;  /* 0x09c0018004067fae */ /* 0x0001e4000d901d64 */
[----:B0-----:R-:W-:Y:S02]  /*36660*/  IADD3 R4, P3, R14, R0, RZ ;  /* 0x000000000e047210 */ /* 0x001fe40007f7e0ff */
[----:B------:R-:W0:Y:S03]  /*36670*/  SHFL.IDX PT, R14, R7, 0x4, 0x181f ;  /* 0x00981f00070e7f89 */ /* 0x000e2600000e0000 */
[----:B-1----:R-:W-:Y:S01]  /*36680*/  IMAD.X R5, RZ, RZ, R9, P3 ;  /* 0x000000ffff057224 */ /* 0x002fe200018e0609 */
[C---:B------:R-:W-:Y:S01]  /*36690*/  ISETP.LT.OR P3, PT, R17.reuse, 0x21, P4 ;  /* 0x000000211100780c */ /* 0x040fe20002761670 */
[----:B------:R-:W1:Y:S04]  /*366a0*/  SHFL.IDX PT, R9, R8, 0x4, 0x181f ;  /* 0x00981f0008097f89 */ /* 0x000e6800000e0000 */
[----:B------:R-:W2:Y:S08]  /*366b0*/  SHFL.IDX PT, R8, R8, 0x5, 0x181f ;  /* 0x00b81f0008087f89 */ /* 0x000eb000000e0000 */
        /* <DEDUP_REMOVED lines=8> */
[----:B------:R0:W3:Y:S03]  /*36740*/  SHFL.IDX PT, R14, R7, 0x5, 0x181f ;  /* 0x00b81f00070e7f89 */ /* 0x0000e600000e0000 */
[----:B-1----:R-:W-:Y:S01]  /*36750*/  IMAD.X R3, RZ, RZ, R9, P3 ;  /* 0x000000ffff037224 */ /* 0x002fe200018e0609 */
[----:B------:R-:W-:Y:S01]  /*36760*/  ISETP.LT.OR P3, PT, R17, 0x31, P4 ;  /* 0x000000311100780c */ /* 0x000fe20002761670 */
[----:B------:R-:W-:-:S12]  /*36770*/  IMAD.MOV.U32 R9, RZ, RZ, RZ ;  /* 0x000000ffff097224 */ /* 0x000fd800078e00ff */
        /* <DEDUP_REMOVED lines=14> */
[----:B--23--:R0:W-:Y:S02]  /*36860*/  LDGSTS.E.BYPASS.LTC128B.128 [R6+0xb400], desc[UR36][R2.64+0x180], !P3 ;  /* 0x0b40018002067fae */ /* 0x00c1e4000d901d64 */
.L_x_2417:
        /* <DEDUP_REMOVED lines=20> */
.L_x_2320:
[----:B------:R-:W-:Y:S01]  /*369b0*/  VIADD R24, R24, 0xfffffffe ;  /* 0xfffffffe18187836 */ /* 0x000fe20000000000 */
[----:B------:R-:W-:Y:S01]  /*369c0*/  SYNCS.ARRIVE.TRANS64.A1T0 RZ, [UR46+0x32450], RZ ;  /* 0x032450ffffff79a7 */ /* 0x000fe2000810002e */
[----:B------:R-:W-:Y:S01]  /*369d0*/  BSSY B0, `(.L_x_2294) ;  /* 0x00000ef000007945 */ /* 0x000fe20003800000 */
[----:B------:R-:W-:Y:S02]  /*369e0*/  IMAD.MOV.U32 R26, RZ, RZ, 0x1 ;  /* 0x00000001ff1a7424 */ /* 0x000fe400078e00ff */
[----:B------:R-:W-:Y:S01]  /*369f0*/  ISETP.GE.AND P0, PT, R24, UR48, PT ;  /* 0x0000003018007c0c */ /* 0x000fe2000bf06270 */
[----:B------:R-:W-:-:S12]  /*36a00*/  IMAD.MOV.U32 R17, RZ, RZ, 0x1 ;  /* 0x00000001ff117424 */ /* 0x000fd800078e00ff */
[----:B------:R-:W-:Y:S05]  /*36a10*/  @!P0 BRA `(.L_x_2321) ;  /* 0x0000000c00a88947 */ /* 0x000fea0003800000 */
[----:B------:R-:W0:Y:S01]  /*36a20*/  S2R R4, SR_TID.X ;  /* 0x0000000000047919 */ /* 0x000e220000002100 */
[----:B------:R-:W-:Y:S01]  /*36a30*/  UIADD3 UR4, UR45, 0x1, URZ ;  /* 0x000000012d047890 */ /* 0x000fe2000fffe03f */
[----:B------:R-:W-:Y:S01]  /*36a40*/  LOP3.LUT R3, RZ, UR43, RZ, 0x33, !PT ;  /* 0x0000002bff037c12 */ /* 0x000fe2000f8e33ff */
[----:B------:R-:W-:Y:S01]  /*36a50*/  IMAD.MOV.U32 R17, RZ, RZ, 0x1 ;  /* 0x00000001ff117424 */ /* 0x000fe200078e00ff */
[----:B------:R-:W1:Y:S01]  /*36a60*/  S2R R5, SR_TID.X ;  /* 0x0000000000057919 */ /* 0x000e620000002100 */
[----:B------:R-:W-:Y:S01]  /*36a70*/  UIMAD UR4, UR4, UR38, URZ ;  /* 0x00000026040472a4 */ /* 0x000fe2000f8e023f */
[----:B------:R-:W-:-:S05]  /*36a80*/  IMAD.MOV.U32 R26, RZ, RZ, 0x1 ;  /* 0x00000001ff1a7424 */ /* 0x000fca00078e00ff */
[----:B------:R-:W-:-:S04]  /*36a90*/  LOP3.LUT R2, RZ, UR4, RZ, 0x33, !PT ;  /* 0x00000004ff027c12 */ /* 0x000fc8000f8e33ff */
[----:B------:R-:W-:Y:S01]  /*36aa0*/  VIADDMNMX R2, R2, -UR44, R3, !PT ;  /* 0x8000002c02027c46 */ /* 0x000fe2000f800103 */
[----:B0-----:R-:W-:Y:S01]  /*36ab0*/  IMAD.SHL.U32 R4, R4, 0x10, RZ ;  /* 0x0000001004047824 */ /* 0x001fe200078e00ff */
[----:B-1----:R-:W-:-:S04]  /*36ac0*/  LOP3.LUT R5, R5, 0x7f, RZ, 0xc0, !PT ;  /* 0x0000007f05057812 */ /* 0x002fc800078ec0ff */
[----:B------:R-:W-:Y:S02]  /*36ad0*/  LOP3.LUT R4, R4, 0x70, RZ, 0xc0, !PT ;  /* 0x0000007004047812 */ /* 0x000fe400078ec0ff */
[----:B------:R-:W-:-:S04]  /*36ae0*/  SHF.R.U32.HI R5, RZ, 0x3, R5 ;  /* 0x00000003ff057819 */ /* 0x000fc80000011605 */
[----:B------:R-:W-:Y:S02]  /*36af0*/  IADD3 R25, R4, R25, R5 ;  /* 0x0000001904197210 */ /* 0x000fe40007ffe005 */
[----:B------:R-:W-:-:S03]  /*36b00*/  LOP3.LUT R5, RZ, UR42, RZ, 0x33, !PT ;  /* 0x0000002aff057c12 */ /* 0x000fc6000f8e33ff */
[----:B------:R-:W-:Y:S01]  /*36b10*/  VIADD R25, R25, 0xfffffee0 ;  /* 0xfffffee019197836 */ /* 0x000fe20000000000 */
[----:B------:R-:W-:-:S04]  /*36b20*/  VIMNMX R2, R2, R5, !PT ;  /* 0x0000000502027248 */ /* 0x000fc80007fe0100 */
[C---:B------:R-:W-:Y:S01]  /*36b30*/  IADD3 R28, -R2.reuse, -0x2, RZ ;  /* 0xfffffffe021c7810 */ /* 0x040fe20007ffe1ff */
[----:B------:R-:W-:-:S07]  /*36b40*/  IMAD R18, R2, -0x60, R25 ;  /* 0xffffffa002127824 */ /* 0x000fce00078e0219 */
.L_x_2336:
        /* <DEDUP_REMOVED lines=17> */
[----:B------:R-:W-:-:S03]  /*36c60*/  ULDC.64 UR4, c[0x0][0x418] ;  /* 0x0001060000047ab9 */ /* 0x000fc60000000a00 */
[----:B------:R-:W-:Y:S01]  /*36c70*/  IMAD.IADD R3, R5, 0x1, R3 ;  /* 0x0000000105037824 */ /* 0x000fe200078e0203 */
[----:B------:R-:W-:-:S04]  /*36c80*/  LEA R4, P0, R2, UR4, 0x2 ;  /* 0x0000000402047c11 */ /* 0x000fc8000f8010ff */
[----:B------:R-:W-:-:S05]  /*36c90*/  LEA.HI.X R5, R2, UR5, R3, 0x2, P0 ;  /* 0x0000000502057c11 */ /* 0x000fca00080f1403 */
[----:B------:R0:W5:Y:S04]  /*36ca0*/  LDG.E R4, desc[UR36][R4.64] ;  /* 0x0000002404047981 */ /* 0x000168000c1e1900 */
.L_x_2323:
[----:B------:R-:W-:Y:S05]  /*36cb0*/  BSYNC B1 ;  /* 0x0000000000017941 */ /* 0x000fea0003800000 */
.L_x_2322:
[----:B------:R-:W-:-:S13]  /*36cc0*/  ISETP.NE.AND P0, PT, R34, 0x3, PT ;  /* 0x000000032200780c */ /* 0x000fda0003f05270 */
[----:B------:R-:W-:Y:S05]  /*36cd0*/  @!P0 BRA `(.L_x_2324) ;  /* 0x0000000000048947 */ /* 0x000fea0003800000 */
[----:B------:R-:W-:Y:S01]  /*36ce0*/  BPT.TRAP 0x1 ;  /* 0x000000040000795c */ /* 0x000fe20000300000 */
.L_x_2324:
[----:B------:R-:W-:Y:S01]  /*36cf0*/  LEA R19, R17, UR46, 0x3 ;  /* 0x0000002e11137c11 */ /* 0x000fe2000f8e18ff */
[----:B------:R-:W-:Y:S01]  /*36d00*/  BSSY B1, `(.L_x_2325) ;  /* 0x0000004000017945 */ /* 0x000fe20003800000 */
[----:B------:R-:W-:-:S04]  /*36d10*/  SHF.L.U32 R23, R26, 0x1f, RZ ;  /* 0x0000001f1a177819 */ /* 0x000fc800000006ff */
[----:B------:R-:W1:Y:S02]  /*36d20*/  SYNCS.PHASECHK.TRANS64.TRYWAIT P0, [R19+URZ+0x32440], R23 ;  /* 0x03244017130075a7 */ /* 0x000e64000800017f */
[----:B-1----:R-:W-:Y:S05]  /*36d30*/  @!P0 BRA `(.L_x_2326) ;  /* 0x00000038005c8947 */ /* 0x002fea0003800000 */
.L_x_2418:
[----:B------:R-:W-:Y:S05]  /*36d40*/  BSYNC B1 ;  /* 0x0000000000017941 */ /* 0x000fea0003800000 */
.L_x_2325:
        /* <DEDUP_REMOVED lines=49> */
[----:B------:R-:W0:Y:S02]  /*37060*/  SHFL.IDX PT, R14, R21, 0x4, 0x181f ;  /* 0x00981f00150e7f89 */ /* 0x000e2400000e0000 */
[----:B---3--:R-:W-:Y:S02]  /*37070*/  IMAD.X R7, RZ, RZ, R3, P0 ;  /* 0x000000ffff077224 */ /* 0x008fe400000e0603 */
[----:B------:R-:W3:Y:S04]  /*37080*/  SHFL.IDX PT, R3, R24, 0x4, 0x181f ;  /* 0x00981f0018037f89 */ /* 0x000ee800000e0000 */
[----:B------:R2:W-:Y:S01]  /*37090*/  LDGSTS.E.BYPASS.LTC128B.128 [R22+0x1dc00], desc[UR36][R6.64], !P1 ;  /* 0x1dc0000006167fae */ /* 0x0005e2000c901d64 */
[----:B0-----:R-:W-:-:S03]  /*370a0*/  IADD3 R2, P0, R14, R0, RZ ;  /* 0x000000000e027210 */ /* 0x001fc60007f1e0ff */
[----:B------:R2:W0:Y:S02]  /*370b0*/  SHFL.IDX PT, R14, R21, 0x5, 0x181f ;  /* 0x00b81f00150e7f89 */ /* 0x00042400000e0000 */
[----:B---3--:R-:W-:-:S05]  /*370c0*/  IMAD.X R3, RZ, RZ, R3, P0 ;  /* 0x000000ffff037224 */ /* 0x008fca00000e0603 */
[----:B------:R2:W-:Y:S03]  /*370d0*/  LDGSTS.E.BYPASS.LTC128B.128 [R22+0x1e400], desc[UR36][R2.64], !P1 ;  /* 0x1e40000002167fae */ /* 0x0005e6000c901d64 */
.L_x_2432:
        /* <DEDUP_REMOVED lines=8> */
.L_x_2328:
        /* <DEDUP_REMOVED lines=10> */
.L_x_2329:
[----:B------:R2:W-:Y:S01]  /*37200*/  SYNCS.ARRIVE.TRANS64.A1T0 RZ, [R19+URZ+0x32430], RZ ;  /* 0x032430ff13ff79a7 */ /* 0x0005e2000810003f */
[----:B------:R-:W-:Y:S05]  /*37210*/  @!P2 BRA `(.L_x_2330) ;  /* 0x000000000004a947 */ /* 0x000fea0003800000 */
[----:B------:R-:W-:Y:S01]  /*37220*/  BPT.TRAP 0x1 ;  /* 0x000000040000795c */ /* 0x000fe20000300000 */
.L_x_2330:
[----:B------:R-:W3:Y:S01]  /*37230*/  SYNCS.PHASECHK.TRANS64.TRYWAIT P0, [R19+URZ+0x32460], R23 ;  /* 0x03246017130075a7 */ /* 0x000ee2000800017f */
[----:B------:R-:W-:Y:S04]  /*37240*/  BSSY B1, `(.L_x_2331) ;  /* 0x0000002000017945 */ /* 0x000fe80003800000 */
[----:B---3--:R-:W-:Y:S05]  /*37250*/  @!P0 BRA `(.L_x_2332) ;  /* 0x0000003800b48947 */ /* 0x008fea0003800000 */
.L_x_2433:
[----:B------:R-:W-:Y:S05]  /*37260*/  BSYNC B1 ;  /* 0x0000000000017941 */ /* 0x000fea0003800000 */
.L_x_2331:
        /* <DEDUP_REMOVED lines=42> */
[----:B------:R-:W1:Y:S04]  /*37510*/  SHFL.IDX PT, R4, R22, 0x2, 0x181f ;  /* 0x00581f0016047f89 */ /* 0x000e6800000e0000 */
[----:B------:R-:W-:Y:S04]  /*37520*/  LDGSTS.E.BYPASS.LTC128B.128 [R21+0x800], desc[UR36][R8.64], !P4 ;  /* 0x0080000008157fae */ /* 0x000fe8000e101d64 */
[----:B------:R-:W-:Y:S04]  /*37530*/  LDGSTS.E.BYPASS.LTC128B.128 [R21+0x3800], desc[UR36][R8.64+0x80], !P3 ;  /* 0x0380008008157fae */ /* 0x000fe8000d901d64 */
[----:B------:R-:W-:Y:S04]  /*37540*/  LDGSTS.E.BYPASS.LTC128B.128 [R21+0x6800], desc[UR36][R8.64+0x100], !P2 ;  /* 0x0680010008157fae */ /* 0x000fe8000d101d64 */
[----:B------:R3:W-:Y:S01]  /*37550*/  LDGSTS.E.BYPASS.LTC128B.128 [R21+0x9800], desc[UR36][R8.64+0x180], !P1 ;  /* 0x0980018008157fae */ /* 0x0007e2000c901d64 */
[----:B0-----:R-:W-:-:S03]  /*37560*/  IADD3 R6, P0, R14, R0, RZ ;  /* 0x000000000e067210 */ /* 0x001fc60007f1e0ff */
[----:B------:R-:W-:Y:S04]  /*37570*/  SHFL.IDX PT, R22, R22, 0x5, 0x181f ;  /* 0x00b81f0016167f89 */ /* 0x000fe800000e0000 */
[----:B------:R-:W0:Y:S01]  /*37580*/  SHFL.IDX PT, R14, R20, 0x3, 0x181f ;  /* 0x00781f00140e7f89 */ /* 0x000e2200000e0000 */
[----:B-1----:R-:W-:Y:S02]  /*37590*/  IMAD.X R7, RZ, RZ, R4, P0 ;  /* 0x000000ffff077224 */ /* 0x002fe400000e0604 */
[----:B---3--:R-:W-:-:S03]  /*375a0*/  IMAD.MOV.U32 R9, RZ, RZ, RZ ;  /* 0x000000ffff097224 */ /* 0x008fc600078e00ff */
[----:B------:R1:W-:Y:S04]  /*375b0*/  LDGSTS.E.BYPASS.LTC128B.128 [R21+0x1000], desc[UR36][R6.64], !P4 ;  /* 0x0100000006157fae */ /* 0x0003e8000e101d64 */
[----:B------:R1:W-:Y:S04]  /*375c0*/  LDGSTS.E.BYPASS.LTC128B.128 [R21+0x4000], desc[UR36][R6.64+0x80], !P3 ;  /* 0x0400008006157fae */ /* 0x0003e8000d901d64 */
[----:B------:R1:W-:Y:S04]  /*375d0*/  LDGSTS.E.BYPASS.LTC128B.128 [R21+0x7000], desc[UR36][R6.64+0x100], !P2 ;  /* 0x0700010006157fae */ /* 0x0003e8000d101d64 */
[----:B------:R1:W-:Y:S01]  /*375e0*/  LDGSTS.E.BYPASS.LTC128B.128 [R21+0xa000], desc[UR36][R6.64+0x180], !P1 ;  /* 0x0a00018006157fae */ /* 0x0003e2000c901d64 */
[----:B0-----:R-:W-:-:S03]  /*375f0*/  IADD3 R4, P0, R14, R0, RZ ;  /* 0x000000000e047210 */ /* 0x001fc60007f1e0ff */
[----:B------:R-:W0:Y:S02]  /*37600*/  SHFL.IDX PT, R14, R20, 0x4, 0x181f ;  /* 0x00981f00140e7f89 */ /* 0x000e2400000e0000 */
[----:B------:R-:W-:-:S05]  /*37610*/  IMAD.X R5, RZ, RZ, R5, P0 ;  /* 0x000000ffff057224 */ /* 0x000fca00000e0605 */
        /* <DEDUP_REMOVED lines=11> */
.L_x_2447:
        /* <DEDUP_REMOVED lines=11> */
.L_x_2334:
        /* <DEDUP_REMOVED lines=10> */
.L_x_2335:
[----:B------:R-:W-:Y:S01]  /*37820*/  VIADD R17, R17, 0x1 ;  /* 0x0000000111117836 */ /* 0x000fe20000000000 */
[----:B------:R1:W-:Y:S01]  /*37830*/  SYNCS.ARRIVE.TRANS64.A1T0 RZ, [R19+URZ+0x32450], RZ ;  /* 0x032450ff13ff79a7 */ /* 0x0003e2000810003f */
[----:B------:R-:W-:Y:S02]  /*37840*/  VIADD R28, R28, 0xffffffff ;  /* 0xffffffff1c1c7836 */ /* 0x000fe40000000000 */
[----:B------:R-:W-:Y:S01]  /*37850*/  VIADD R18, R18, 0xffffffa0 ;  /* 0xffffffa012127836 */ /* 0x000fe20000000000 */
[----:B------:R-:W-:-:S04]  /*37860*/  ISETP.NE.AND P0, PT, R17, 0x2, PT ;  /* 0x000000021100780c */ /* 0x000fc80003f05270 */
[----:B------:R-:W-:Y:S02]  /*37870*/  SEL R17, R17, RZ, P0 ;  /* 0x000000ff11117207 */ /* 0x000fe40000000000 */
[----:B0-----:R-:W-:Y:S02]  /*37880*/  SEL R3, RZ, 0x1, P0 ;  /* 0x00000001ff037807 */ /* 0x001fe40000000000 */
[----:B------:R-:W-:Y:S02]  /*37890*/  ISETP.GT.AND P0, PT, R28, UR48, PT ;  /* 0x000000301c007c0c */ /* 0x000fe4000bf04270 */
[----:B------:R-:W-:-:S11]  /*378a0*/  LOP3.LUT R26, R26, R3, RZ, 0x3c, !PT ;  /* 0x000000031a1a7212 */ /* 0x000fd600078e3cff */
[----:B-1----:R-:W-:Y:S05]  /*378b0*/  @P0 BRA `(.L_x_2336) ;  /* 0xfffffff000a40947 */ /* 0x002fea000383ffff */
.L_x_2321:
[----:B------:R-:W-:Y:S05]  /*378c0*/  BSYNC B0 ;  /* 0x0000000000007941 */ /* 0x000fea0003800000 */
.L_x_2294:
[----:B------:R-:W0:Y:S01]  /*378d0*/  S2R R3, SR_CgaCtaId ;  /* 0x0000000000037919 */ /* 0x000e220000008800 */
[----:B------:R-:W-:Y:S01]  /*378e0*/  MOV R0, 0x400 ;  /* 0x0000040000007802 */ /* 0x000fe20000000f00 */
[----:B------:R-:W-:Y:S01]  /*378f0*/  BSSY B0, `(.L_x_2337) ;  /* 0x0000005000007945 */ /* 0x000fe20003800000 */
[----:B------:R-:W-:Y:S02]  /*37900*/  SHF.L.U32 R9, R9, 0x1f, RZ ;  /* 0x0000001f09097819 */ /* 0x000fe400000006ff */
[----:B0-----:R-:W-:-:S04]  /*37910*/  LEA R4, R3, R0, 0x18 ;  /* 0x0000000003047211 */ /* 0x001fc800078ec0ff */
[----:B------:R-:W0:Y:S02]  /*37920*/  SYNCS.PHASECHK.TRANS64.TRYWAIT P0, [R4+URZ+0x32420], R9 ;  /* 0x03242009040075a7 */ /* 0x000e24000800017f */
[----:B0-----:R-:W-:Y:S05]  /*37930*/  @!P0 BRA `(.L_x_2338) ;  /* 0x0000003800dc8947 */ /* 0x001fea0003800000 */
.L_x_2448:
[----:B------:R-:W-:Y:S05]  /*37940*/  BSYNC B0 ;  /* 0x0000000000007941 */ /* 0x000fea0003800000 */
.L_x_2337:
[----:B------:R-:W-:-:S03]  /*37950*/  UMOV UR4, 0xffffffff ;  /* 0xffffffff00047882 */ /* 0x000fc60000000000 */
[----:B------:R-:W-:Y:S05]  /*37960*/  BRA.DIV UR4, `(.L_x_2339) ;  /* 0x0000003a04e47947 */ /* 0x000fea000b800000 */
[----:B------:R-:W1:Y:S02]  /*37970*/  S2R R0, SR_TID.X ;  /* 0x0000000000007919 */ /* 0x000e640000002100 */
[----:B-1----:R-:W-:-:S04]  /*37980*/  SHF.R.U32.HI R0, RZ, 0x5, R0 ;  /* 0x00000005ff007819 */ /* 0x002fc80000011600 */
[----:B------:R-:W-:-:S05]  /*37990*/  LOP3.LUT R0, R0, 0x3, RZ, 0xc0, !PT ;  /* 0x0000000300007812 */ /* 0x000fca00078ec0ff */
[----:B------:R1:W3:Y:S02]  /*379a0*/  SHFL.IDX PT, R14, R0, RZ, 0x1f ;  /* 0x00001fff000e7589 */ /* 0x0002e400000e0000 */
.L_x_2451:
[----:B---3--:R-:W-:-:S13]  /*379b0*/  ISETP.NE.AND P0, PT, R14, RZ, PT ;  /* 0x000000ff0e00720c */ /* 0x008fda0003f05270 */
[----:B------:R-:W-:Y:S05]  /*379c0*/  @P0 BRA `(.L_x_2183) ;  /* 0x0000000000880947 */ /* 0x000fea0003800000 */
[----:B------:R-:W-:-:S03]  /*379d0*/  UMOV UR4, 0xffffffff ;  /* 0xffffffff00047882 */ /* 0x000fc60000000000 */
[----:B------:R-:W-:Y:S05]  /*379e0*/  BRA.DIV UR4, `(.L_x_2340) ;  /* 0x0000003a04f87947 */ /* 0x000fea000b800000 */
[----:B------:R-:W-:-:S13]  /*379f0*/  ELECT P6, URZ, PT ;  /* 0x00000000003f782f */ /* 0x000fda00038c0000 */
.L_x_2454:
[----:B------:R-:W-:Y:S05]  /*37a00*/  @!P6 BRA `(.L_x_2183) ;  /* 0x000000000078e947 */ /* 0x000fea0003800000 */
[----:B------:R-:W-:-:S06]  /*37a10*/  ULOP3.LUT UR4, UR60, 0x2, URZ, 0xfc, !UPT ;  /* 0x000000023c047892 */ /* 0x000fcc000f8efc3f */
[----:B-1----:R-:W-:-:S05]  /*37a20*/  IMAD.U32 R0, RZ, RZ, UR4 ;  /* 0x00000004ff007e24 */ /* 0x002fca000f8e00ff */
[----:B------:R-:W-:-:S13]  /*37a30*/  ISETP.NE.AND P0, PT, R0, 0x3, PT ;  /* 0x000000030000780c */ /* 0x000fda0003f05270 */
[----:B------:R-:W-:Y:S05]  /*37a40*/  @!P0 BRA `(.L_x_2341) ;  /* 0x0000000000048947 */ /* 0x000fea0003800000 */
[----:B------:R-:W-:Y:S01]  /*37a50*/  BPT.TRAP 0x1 ;  /* 0x000000040000795c */ /* 0x000fe20000300000 */
.L_x_2341:
[C---:B------:R-:W-:Y:S01]  /*37a60*/  IMAD R5, R17.reuse, 0x8, R4 ;  /* 0x0000000811057824 */ /* 0x040fe200078e0204 */
[----:B------:R-:W-:Y:S01]  /*37a70*/  SHF.L.U32 R0, R26, 0x1f, RZ ;  /* 0x0000001f1a007819 */ /* 0x000fe200000006ff */
[----:B------:R-:W-:-:S03]  /*37a80*/  VIADD R17, R17, 0x1 ;  /* 0x0000000111117836 */ /* 0x000fc60000000000 */
[----:B------:R-:W1:Y:S02]  /*37a90*/  SYNCS.PHASECHK.TRANS64.TRYWAIT P1, [R5+URZ+0x32440], R0 ;  /* 0x03244000050075a7 */ /* 0x000e64000802017f */
[----:B------:R-:W-:-:S04]  /*37aa0*/  ISETP.NE.AND P2, PT, R17, 0x2, PT ;  /* 0x000000021100780c */ /* 0x000fc80003f45270 */
[----:B------:R-:W-:Y:S01]  /*37ab0*/  SEL R3, RZ, 0x1, P2 ;  /* 0x00000001ff037807 */ /* 0x000fe20001000000 */
[----:B-1----:R-:W-:Y:S08]  /*37ac0*/  @!P1 BRA `(.L_x_2342) ;  /* 0x0000003800e09947 */ /* 0x002ff00003800000 */
.L_x_2455:
[----:B------:R-:W-:Y:S02]  /*37ad0*/  SEL R17, R17, RZ, P2 ;  /* 0x000000ff11117207 */ /* 0x000fe40001000000 */
[----:B------:R-:W-:Y:S01]  /*37ae0*/  LOP3.LUT R2, R26, R3, RZ, 0x3c, !PT ;  /* 0x000000031a027212 */ /* 0x000fe200078e3cff */
[----:B------:R-:W-:Y:S06]  /*37af0*/  @!P0 BRA `(.L_x_2343) ;  /* 0x0000000000048947 */ /* 0x000fec0003800000 */
[----:B------:R-:W-:Y:S01]  /*37b00*/  BPT.TRAP 0x1 ;  /* 0x000000040000795c */ /* 0x000fe20000300000 */
.L_x_2343:
[----:B------:R-:W-:Y:S01]  /*37b10*/  IMAD R17, R17, 0x8, R4 ;  /* 0x0000000811117824 */ /* 0x000fe200078e0204 */
[----:B------:R-:W-:-:S04]  /*37b20*/  SHF.L.U32 R2, R2, 0x1f, RZ ;  /* 0x0000001f02027819 */ /* 0x000fc800000006ff */
[----:B------:R-:W3:Y:S02]  /*37b30*/  SYNCS.PHASECHK.TRANS64.TRYWAIT P1, [R17+URZ+0x32440], R2 ;  /* 0x03244002110075a7 */ /* 0x000ee4000802017f */
[----:B---3--:R-:W-:Y:S05]  /*37b40*/  @!P1 BRA `(.L_x_2344) ;  /* 0x0000003800d49947 */ /* 0x008fea0003800000 */
.L_x_2456:
[----:B------:R-:W-:Y:S05]  /*37b50*/  @!P0 BRA `(.L_x_2345) ;  /* 0x0000000000048947 */ /* 0x000fea0003800000 */
[----:B------:R-:W-:Y:S01]  /*37b60*/  BPT.TRAP 0x1 ;  /* 0x000000040000795c */ /* 0x000fe20000300000 */
.L_x_2345:
[----:B------:R-:W4:Y:S02]  /*37b70*/  SYNCS.PHASECHK.TRANS64.TRYWAIT P1, [R5+URZ+0x32460], R0 ;  /* 0x03246000050075a7 */ /* 0x000f24000802017f */
[----:B----4-:R-:W-:Y:S05]  /*37b80*/  @!P1 BRA `(.L_x_2346) ;  /* 0x0000003800d89947 */ /* 0x010fea0003800000 */
.L_x_2457:
[----:B------:R-:W-:Y:S05]  /*37b90*/  @!P0 BRA `(.L_x_2347) ;  /* 0x0000000000048947 */ /* 0x000fea0003800000 */
[----:B------:R-:W-:Y:S01]  /*37ba0*/  BPT.TRAP 0x1 ;  /* 0x000000040000795c */ /* 0x000fe20000300000 */
.L_x_2347:
[----:B------:R0:W0:Y:S02]  /*37bb0*/  SYNCS.PHASECHK.TRANS64.TRYWAIT P0, [R17+URZ+0x32460], R2 ;  /* 0x03246002110075a7 */ /* 0x000024000800017f */
[----:B0-----:R-:W-:Y:S05]  /*37bc0*/  @!P0 NANOSLEEP.SYNCS 0x989680 ;  /* 0x009896800000895d */ /* 0x001fea0003900000 */
[----:B------:R-:W0:Y:S02]  /*37bd0*/  @!P0 SYNCS.PHASECHK.TRANS64 P0, [R17+URZ+0x32460], R2 ;  /* 0x03246002110085a7 */ /* 0x000e24000800007f */
[----:B0-----:R-:W-:Y:S05]  /*37be0*/  @!P0 BRA `(.L_x_2347) ;  /* 0xfffffffc00f08947 */ /* 0x001fea000383ffff */
.L_x_2183:
[----:B------:R-:W-:Y:S05]  /*37bf0*/  BSYNC B6 ;  /* 0x0000000000067941 */ /* 0x000fea0003800000 */
.L_x_2180:
[----:B------:R-:W-:Y:S05]  /*37c00*/  EXIT ;  /* 0x000000000000794d */ /* 0x000fea0003800000 */
.L_x_2194:
[----:B0-----:R0:W1:Y:S02]  /*37c10*/  SYNCS.PHASECHK.TRANS64.TRYWAIT P0, [R18+URZ+0x32400], R19 ;  /* 0x03240013120075a7 */ /* 0x001064000800017f */
[----:B-1----:R-:W-:Y:S05]  /*37c20*/  @!P0 NANOSLEEP.SYNCS 0x989680 ;  /* 0x009896800000895d */ /* 0x002fea0003900000 */
[----:B------:R-:W1:Y:S02]  /*37c30*/  @!P0 SYNCS.PHASECHK.TRANS64 P0, [R18+URZ+0x32400], R19 ;  /* 0x03240013120085a7 */ /* 0x000e64000800007f */
[----:B-1----:R-:W-:Y:S05]  /*37c40*/  @!P0 BRA `(.L_x_2194) ;  /* 0xfffffffc00f08947 */ /* 0x002fea000383ffff */
[----:B------:R-:W-:Y:S05]  /*37c50*/  BRA `(.L_x_2348) ;  /* 0xfffffca400747947 */ /* 0x000fea000383ffff */
.L_x_2201:
[----:B--2---:R2:W3:Y:S02]  /*37c60*/  SYNCS.PHASECHK.TRANS64.TRYWAIT P0, [R10+URZ], R11 ;  /* 0x0000000b0a0075a7 */ /* 0x0044e4000800017f */
[----:B---3--:R-:W-:Y:S05]  /*37c70*/  @!P0 NANOSLEEP.SYNCS 0x989680 ;  /* 0x009896800000895d */ /* 0x008fea0003900000 */
[----:B------:R-:W3:Y:S02]  /*37c80*/  @!P0 SYNCS.PHASECHK.TRANS64 P0, [R10+URZ], R11 ;  /* 0x0000000b0a0085a7 */ /* 0x000ee4000800007f */
[----:B---3--:R-:W-:Y:S05]  /*37c90*/  @!P0 BRA `(.L_x_2201) ;  /* 0xfffffffc00f08947 */ /* 0x008fea000383ffff */
[----:B------:R-:W-:Y:S05]  /*37ca0*/  BRA `(.L_x_2200) ;  /* 0xfffffca800707947 */ /* 0x000fea000383ffff */
.L_x_2203:
[----:B-1----:R1:W2:Y:S02]  /*37cb0*/  SYNCS.PHASECHK.TRANS64.TRYWAIT P0, [R18+URZ+0x32410], R7 ;  /* 0x03241007120075a7 */ /* 0x0022a4000800017f */
[----:B--2---:R-:W-:Y:S05]  /*37cc0*/  @!P0 NANOSLEEP.SYNCS 0x989680 ;  /* 0x009896800000895d */ /* 0x004fea0003900000 */
[----:B------:R-:W2:Y:S02]  /*37cd0*/  @!P0 SYNCS.PHASECHK.TRANS64 P0, [R18+URZ+0x32410], R7 ;  /* 0x03241007120085a7 */ /* 0x000ea4000800007f */
[----:B--2---:R-:W-:Y:S05]  /*37ce0*/  @!P0 BRA `(.L_x_2203) ;  /* 0xfffffffc00f08947 */ /* 0x004fea000383ffff */
[----:B------:R-:W-:Y:S05]  /*37cf0*/  BRA `(.L_x_2349) ;  /* 0xfffffcac00487947 */ /* 0x000fea000383ffff */
.L_x_2210:
[----:B--2---:R2:W3:Y:S02]  /*37d00*/  SYNCS.PHASECHK.TRANS64.TRYWAIT P0, [R10+URZ], R11 ;  /* 0x0000000b0a0075a7 */ /* 0x0044e4000800017f */
[----:B---3--:R-:W-:Y:S05]  /*37d10*/  @!P0 NANOSLEEP.SYNCS 0x989680 ;  /* 0x009896800000895d */ /* 0x008fea0003900000 */
[----:B------:R-:W3:Y:S02]  /*37d20*/  @!P0 SYNCS.PHASECHK.TRANS64 P0, [R10+URZ], R11 ;  /* 0x0000000b0a0085a7 */ /* 0x000ee4000800007f */
[----:B---3--:R-:W-:Y:S05]  /*37d30*/  @!P0 BRA `(.L_x_2210) ;  /* 0xfffffffc00f08947 */ /* 0x008fea000383ffff */
[----:B------:R-:W-:Y:S05]  /*37d40*/  BRA `(.L_x_2209) ;  /* 0xfffffcac008c7947 */ /* 0x000fea000383ffff */
.L_x_2244:
[----:B---3--:R3:W4:Y:S02]  /*37d50*/  SYNCS.PHASECHK.TRANS64.TRYWAIT P0, [R8+URZ], R9 ;  /* 0x00000009080075a7 */ /* 0x008724000800017f */
[----:B----4-:R-:W-:Y:S05]  /*37d60*/  @!P0 NANOSLEEP.SYNCS 0x989680 ;  /* 0x009896800000895d */ /* 0x010fea0003900000 */
[----:B------:R-:W4:Y:S02]  /*37d70*/  @!P0 SYNCS.PHASECHK.TRANS64 P0, [R8+URZ], R9 ;  /* 0x00000009080085a7 */ /* 0x000f24000800007f */
[----:B----4-:R-:W-:Y:S05]  /*37d80*/  @!P0 BRA `(.L_x_2244) ;  /* 0xfffffffc00f08947 */ /* 0x010fea000383ffff */
[----:B------:R-:W-:Y:S05]  /*37d90*/  BRA `(.L_x_2243) ;  /* 0xfffffd1800d47947 */ /* 0x000fea000383ffff */
.L_x_2251:
[----:B-1----:R1:W2:Y:S02]  /*37da0*/  SYNCS.PHASECHK.TRANS64.TRYWAIT P0, [R14+URZ], R15 ;  /* 0x0000000f0e0075a7 */ /* 0x0022a4000800017f */
[----:B--2---:R-:W-:Y:S05]  /*37db0*/  @!P0 NANOSLEEP.SYNCS 0x989680 ;  /* 0x009896800000895d */ /* 0x004fea0003900000 */
[----:B------:R-:W2:Y:S02]  /*37dc0*/  @!P0 SYNCS.PHASECHK.TRANS64 P0, [R14+URZ], R15 ;  /* 0x0000000f0e0085a7 */ /* 0x000ea4000800007f */
[----:B--2---:R-:W-:Y:S05]  /*37dd0*/  @!P0 BRA `(.L_x_2251) ;  /* 0xfffffffc00f08947 */ /* 0x004fea000383ffff */
[----:B------:R-:W-:Y:S05]  /*37de0*/  BRA `(.L_x_2250) ;  /* 0xfffffd1c00f87947 */ /* 0x000fea000383ffff */
.L_x_2264:
[----:B-1----:R1:W2:Y:S02]  /*37df0*/  SYNCS.PHASECHK.TRANS64.TRYWAIT P0, [R0+URZ], R9 ;  /* 0x00000009000075a7 */ /* 0x0022a4000800017f */
[----:B--2---:R-:W-:Y:S05]  /*37e00*/  @!P0 NANOSLEEP.SYNCS 0x989680 ;  /* 0x009896800000895d */ /* 0x004fea0003900000 */
[----:B------:R-:W2:Y:S02]  /*37e10*/  @!P0 SYNCS.PHASECHK.TRANS64 P0, [R0+URZ], R9 ;  /* 0x00000009000085a7 */ /* 0x000ea4000800007f */
[----:B--2---:R-:W-:Y:S05]  /*37e20*/  @!P0 BRA `(.L_x_2264) ;  /* 0xfffffffc00f08947 */ /* 0x004fea000383ffff */
[----:B------:R-:W-:Y:S05]  /*37e30*/  BRA `(.L_x_2263) ;  /* 0xfffffec8002c7947 */ /* 0x000fea000383ffff */
.L_x_2271:
[----:B-1----:R1:W2:Y:S02]  /*37e40*/  SYNCS.PHASECHK.TRANS64.TRYWAIT P0, [R2+URZ], R3 ;  /* 0x00000003020075a7 */ /* 0x0022a4000800017f */
[----:B--2---:R-:W-:Y:S05]  /*37e50*/  @!P0 NANOSLEEP.SYNCS 0x989680 ;  /* 0x009896800000895d */ /* 0x004fea0003900000 */
[----:B------:R-:W2:Y:S02]  /*37e60*/  @!P0 SYNCS.PHASECHK.TRANS64 P0, [R2+URZ], R3 ;  /* 0x00000003020085a7 */ /* 0x000ea4000800007f */
[----:B--2---:R-:W-:Y:S05]  /*37e70*/  @!P0 BRA `(.L_x_2271) ;  /* 0xfffffffc00f08947 */ /* 0x004fea000383ffff */
[----:B------:R-:W-:Y:S05]  /*37e80*/  BRA `(.L_x_2270) ;  /* 0xfffffecc00647947 */ /* 0x000fea000383ffff */
.L_x_2305:
[----:B------:R-:W-:Y:S02]  /*37e90*/  IMAD.MOV.U32 R13, RZ, RZ, R18 ;  /* 0x000000ffff0d7224 */ /* 0x000fe400078e0012 */
[----:B------:R-:W-:Y:S02]  /*37ea0*/  IMAD.MOV.U32 R12, RZ, RZ, RZ ;  /* 0x000000ffff0c7224 */ /* 0x000fe400078e00ff */
[----:B------:R-:W-:Y:S02]  /*37eb0*/  IMAD.MOV.U32 R11, RZ, RZ, 0x1f ;  /* 0x0000001fff0b7424 */ /* 0x000fe400078e00ff */
[----:B------:R-:W-:-:S07]  /*37ec0*/  IMAD.MOV.U32 R15, RZ, RZ, -0x1 ;  /* 0xffffffffff0f7424 */ /* 0x000fce00078e00ff */
[----:B-----5:R-:W-:Y:S05]  /*37ed0*/  WARPSYNC.COLLECTIVE R15, `(.L_x_2350) ;  /* 0x000000000f087348 */ /* 0x020fea0003c00000 */
[----:B------:R0:W1:Y:S02]  /*37ee0*/  SHFL.IDX P6, R14, R13, R12, R11 ;  /* 0x0000000c0d0e7389 */ /* 0x00006400000c000b */
[----:B01---5:R-:W-:Y:S01]  /*37ef0*/  ENDCOLLECTIVE ;  /* 0x000000000000791b */ /* 0x023fe20003800000 */
.L_x_2350:
[----:B------:R-:W-:Y:S05]  /*37f00*/  BRA `(.L_x_2351) ;  /* 0xffffffc400587947 */ /* 0x000fea000383ffff */
.L_x_2307:
[----:B0-----:R-:W-:-:S04]  /*37f10*/  IMAD.U32 R3, RZ, RZ, UR46 ;  /* 0x0000002eff037e24 */ /* 0x001fc8000f8e00ff */
[----:B------:R0:W1:Y:S03]  /*37f20*/  SYNCS.PHASECHK.TRANS64.TRYWAIT P0, [R3+URZ+0x32440], R2 ;  /* 0x03244002030075a7 */ /* 0x000066000800017f */
[----:B-1----:R-:W-:Y:S05]  /*37f30*/  @!P0 NANOSLEEP.SYNCS 0x989680 ;  /* 0x009896800000895d */ /* 0x002fea0003900000 */
[----:B------:R-:W1:Y:S02]  /*37f40*/  @!P0 SYNCS.PHASECHK.TRANS64 P0, [R3+URZ+0x32440], R2 ;  /* 0x03244002030085a7 */ /* 0x000e64000800007f */
[----:B-1----:R-:W-:Y:S05]  /*37f50*/  @!P0 BRA `(.L_x_2307) ;  /* 0xfffffffc00ec8947 */ /* 0x002fea000383ffff */
[----:B------:R-:W-:Y:S05]  /*37f60*/  BRA `(.L_x_2352) ;  /* 0xffffffc400947947 */ /* 0x000fea000383ffff */
.L_x_2308:
        /* <DEDUP_REMOVED lines=8> */
.L_x_2354:
[----:B------:R-:W-:Y:S05]  /*37ff0*/  BSYNC B0 ;  /* 0x0000000000007941 */ /* 0x000fea0003800000 */
.L_x_2353:
        /* <DEDUP_REMOVED lines=9> */
.L_x_2355:
[----:B------:R-:W-:Y:S02]  /*38090*/  IMAD.MOV.U32 R13, RZ, RZ, R5 ;  /* 0x000000ffff0d7224 */ /* 0x000fe400078e0005 */
[----:B------:R-:W-:Y:S01]  /*380a0*/  IMAD.MOV.U32 R12, RZ, RZ, 0x1 ;  /* 0x00000001ff0c7424 */ /* 0x000fe200078e00ff */
[----:B------:R-:W-:-:S13]  /*380b0*/  @P0 LEA R2, P1, R22, R14, 0x1 ;  /* 0x0000000e16020211 */ /* 0x000fda00078208ff */
[----:B------:R-:W-:Y:S05]  /*380c0*/  WARPSYNC.COLLECTIVE R15, `(.L_x_2356) ;  /* 0x000000000f087348 */ /* 0x000fea0003c00000 */
[----:B------:R0:W1:Y:S02]  /*380d0*/  SHFL.IDX P6, R14, R13, R12, R11 ;  /* 0x0000000c0d0e7389 */ /* 0x00006400000c000b */
[----:B01----:R-:W-:Y:S01]  /*380e0*/  ENDCOLLECTIVE ;  /* 0x000000000000791b */ /* 0x003fe20003800000 */
.L_x_2356:
        /* <DEDUP_REMOVED lines=12> */
.L_x_2357:
[----:B------:R-:W-:Y:S02]  /*381b0*/  IMAD.MOV.U32 R13, RZ, RZ, R5 ;  /* 0x000000ffff0d7224 */ /* 0x000fe400078e0005 */
[----:B------:R-:W-:Y:S01]  /*381c0*/  IMAD.MOV.U32 R12, RZ, RZ, 0x2 ;  /* 0x00000002ff0c7424 */ /* 0x000fe200078e00ff */
[----:B------:R-:W-:-:S13]  /*381d0*/  @P0 LEA R2, P1, R22, R14, 0x1 ;  /* 0x0000000e16020211 */ /* 0x000fda00078208ff */
[----:B------:R-:W-:Y:S05]  /*381e0*/  WARPSYNC.COLLECTIVE R15, `(.L_x_2358) ;  /* 0x000000000f087348 */ /* 0x000fea0003c00000 */
[----:B------:R0:W1:Y:S02]  /*381f0*/  SHFL.IDX P6, R14, R13, R12, R11 ;  /* 0x0000000c0d0e7389 */ /* 0x00006400000c000b */
[----:B01----:R-:W-:Y:S01]  /*38200*/  ENDCOLLECTIVE ;  /* 0x000000000000791b */ /* 0x003fe20003800000 */
.L_x_2358:
        /* <DEDUP_REMOVED lines=12> */
.L_x_2359:
[----:B------:R-:W-:Y:S02]  /*382d0*/  IMAD.MOV.U32 R13, RZ, RZ, R5 ;  /* 0x000000ffff0d7224 */ /* 0x000fe400078e0005 */
[----:B------:R-:W-:Y:S01]  /*382e0*/  IMAD.MOV.U32 R12, RZ, RZ, 0x3 ;  /* 0x00000003ff0c7424 */ /* 0x000fe200078e00ff */
[----:B------:R-:W-:-:S13]  /*382f0*/  @P0 LEA R2, P1, R22, R14, 0x1 ;  /* 0x0000000e16020211 */ /* 0x000fda00078208ff */
[----:B------:R-:W-:Y:S05]  /*38300*/  WARPSYNC.COLLECTIVE R15, `(.L_x_2360) ;  /* 0x000000000f087348 */ /* 0x000fea0003c00000 */
[----:B------:R0:W1:Y:S02]  /*38310*/  SHFL.IDX P6, R14, R13, R12, R11 ;  /* 0x0000000c0d0e7389 */ /* 0x00006400000c000b */
[----:B01----:R-:W-:Y:S01]  /*38320*/  ENDCOLLECTIVE ;  /* 0x000000000000791b */ /* 0x003fe20003800000 */
.L_x_2360:
        /* <DEDUP_REMOVED lines=12> */
.L_x_2361:
[----:B------:R-:W-:Y:S02]  /*383f0*/  IMAD.MOV.U32 R13, RZ, RZ, R5 ;  /* 0x000000ffff0d7224 */ /* 0x000fe400078e0005 */
[----:B------:R-:W-:Y:S01]  /*38400*/  IMAD.MOV.U32 R12, RZ, RZ, 0x4 ;  /* 0x00000004ff0c7424 */ /* 0x000fe200078e00ff */
[----:B------:R-:W-:-:S13]  /*38410*/  @P0 LEA R2, P1, R22, R14, 0x1 ;  /* 0x0000000e16020211 */ /* 0x000fda00078208ff */
[----:B------:R-:W-:Y:S05]  /*38420*/  WARPSYNC.COLLECTIVE R15, `(.L_x_2362) ;  /* 0x000000000f087348 */ /* 0x000fea0003c00000 */
[----:B------:R0:W1:Y:S02]  /*38430*/  SHFL.IDX P6, R14, R13, R12, R11 ;  /* 0x0000000c0d0e7389 */ /* 0x00006400000c000b */
[----:B01----:R-:W-:Y:S01]  /*38440*/  ENDCOLLECTIVE ;  /* 0x000000000000791b */ /* 0x003fe20003800000 */
.L_x_2362:
        /* <DEDUP_REMOVED lines=12> */
.L_x_2363:
[----:B------:R-:W-:Y:S02]  /*38510*/  IMAD.MOV.U32 R13, RZ, RZ, R5 ;  /* 0x000000ffff0d7224 */ /* 0x000fe400078e0005 */
[----:B------:R-:W-:Y:S01]  /*38520*/  IMAD.MOV.U32 R12, RZ, RZ, 0x5 ;  /* 0x00000005ff0c7424 */ /* 0x000fe200078e00ff */
[----:B------:R-:W-:-:S13]  /*38530*/  @P0 LEA R2, P1, R22, R14, 0x1 ;  /* 0x0000000e16020211 */ /* 0x000fda00078208ff */
[----:B------:R-:W-:Y:S05]  /*38540*/  WARPSYNC.COLLECTIVE R15, `(.L_x_2364) ;  /* 0x000000000f087348 */ /* 0x000fea0003c00000 */
[----:B------:R0:W1:Y:S02]  /*38550*/  SHFL.IDX P6, R14, R13, R12, R11 ;  /* 0x0000000c0d0e7389 */ /* 0x00006400000c000b */
[----:B01----:R-:W-:Y:S01]  /*38560*/  ENDCOLLECTIVE ;  /* 0x000000000000791b */ /* 0x003fe20003800000 */
.L_x_2364:
[----:B------:R-:W-:-:S05]  /*38570*/  @P0 IMAD.X R3, RZ, RZ, R0, P1 ;  /* 0x000000ffff030224 */ /* 0x000fca00008e0600 */
[----:B------:R-:W-:Y:S01]  /*38580*/  @!PT LDS RZ, [RZ] ;  /* 0x00000000fffff984 */ /* 0x000fe20000000800 */
[----:B------:R-:W-:Y:S01]  /*38590*/  @!PT LDS RZ, [RZ] ;  /* 0x00000000fffff984 */ /* 0x000fe20000000800 */
[----:B------:R-:W-:Y:S01]  /*385a0*/  @!PT LDS RZ, [RZ] ;  /* 0x00000000fffff984 */ /* 0x000fe20000000800 */
[----:B------:R0:W-:Y:S01]  /*385b0*/  @P0 LDGSTS.E.BYPASS.LTC128B.128 [R7+0x1e400], desc[UR36][R2.64], !P2 ;  /* 0x1e40000002070fae */ /* 0x0001e2000d101d64 */
[----:B------:R-:W-:Y:S02]  /*385c0*/  IMAD.MOV.U32 R13, RZ, RZ, R4 ;  /* 0x000000ffff0d7224 */ /* 0x000fe400078e0004 */
[----:B------:R-:W-:-:S07]  /*385d0*/  IMAD.MOV.U32 R0, RZ, RZ, R14 ;  /* 0x000000ffff007224 */ /* 0x000fce00078e000e */
[----:B0-----:R-:W-:Y:S05]  /*385e0*/  WARPSYNC.COLLECTIVE R15, `(.L_x_2365) ;  /* 0x000000000f087348 */ /* 0x001fea0003c00000 */
[----:B------:R1:W2:Y:S02]  /*385f0*/  SHFL.IDX P6, R14, R13, R12, R11 ;  /* 0x0000000c0d0e7389 */ /* 0x0002a400000c000b */
[----:B012---:R-:W-:Y:S01]  /*38600*/  ENDCOLLECTIVE ;  /* 0x000000000000791b */ /* 0x007fe20003800000 */
.L_x_2365:
[----:B------:R-:W-:Y:S05]  /*38610*/  BRA `(.L_x_2366) ;  /* 0xffffffc4000c7947 */ /* 0x000fea000383ffff */
.L_x_2311:
[----:B------:R-:W-:Y:S01]  /*38620*/  IMAD.MOV.U32 R13, RZ, RZ, R6 ;  /* 0x000000ffff0d7224 */ /* 0x000fe200078e0006 */
[----:B------:R-:W-:Y:S01]  /*38630*/  LOP3.LUT R16, R16, 0xffffefff, RZ, 0xc0, !PT ;  /* 0xffffefff10107812 */ /* 0x000fe200078ec0ff */
[----:B------:R-:W-:Y:S02]  /*38640*/  IMAD.MOV.U32 R12, RZ, RZ, RZ ;  /* 0x000000ffff0c7224 */ /* 0x000fe400078e00ff */
[----:B------:R-:W-:Y:S02]  /*38650*/  IMAD.MOV.U32 R11, RZ, RZ, 0x181f ;  /* 0x0000181fff0b7424 */ /* 0x000fe400078e00ff */
[----:B------:R-:W-:Y:S02]  /*38660*/  IMAD.MOV.U32 R15, RZ, RZ, -0x1 ;  /* 0xffffffffff0f7424 */ /* 0x000fe400078e00ff */
[----:B------:R-:W-:-:S07]  /*38670*/  VIADD R4, R20, UR40 ;  /* 0x0000002814047c36 */ /* 0x000fce0008000000 */
[----:B------:R-:W-:Y:S05]  /*38680*/  WARPSYNC.COLLECTIVE R15, `(.L_x_2367) ;  /* 0x000000000f087348 */ /* 0x000fea0003c00000 */
[----:B------:R0:W1:Y:S02]  /*38690*/  SHFL.IDX P6, R14, R13, R12, R11 ;  /* 0x0000000c0d0e7389 */ /* 0x00006400000c000b */
[----:B01----:R-:W-:Y:S01]  /*386a0*/  ENDCOLLECTIVE ;  /* 0x000000000000791b */ /* 0x003fe20003800000 */
.L_x_2367:
[----:B------:R-:W-:Y:S02]  /*386b0*/  VIADD R10, R4, 0x10 ;  /* 0x00000010040a7836 */ /* 0x000fe40000000000 */
[----:B------:R-:W-:Y:S02]  /*386c0*/  IMAD.MOV.U32 R13, RZ, RZ, R0 ;  /* 0x000000ffff0d7224 */ /* 0x000fe400078e0000 */
[----:B------:R-:W-:-:S07]  /*386d0*/  IMAD.MOV.U32 R3, RZ, RZ, R14 ;  /* 0x000000ffff037224 */ /* 0x000fce00078e000e */
[----:B------:R-:W-:Y:S05]  /*386e0*/  WARPSYNC.COLLECTIVE R15, `(.L_x_2368) ;  /* 0x000000000f087348 */ /* 0x000fea0003c00000 */
[----:B------:R0:W1:Y:S02]  /*386f0*/  SHFL.IDX P6, R14, R13, R12, R11 ;  /* 0x0000000c0d0e7389 */ /* 0x00006400000c000b */
[----:B01----:R-:W-:Y:S01]  /*38700*/  ENDCOLLECTIVE ;  /* 0x000000000000791b */ /* 0x003fe20003800000 */
.L_x_2368:
[----:B------:R-:W-:Y:S02]  /*38710*/  ULDC UR4, c[0x0][0x288] ;  /* 0x0000a20000047ab9 */ /* 0x000fe40000000800 */
[----:B------:R-:W-:-:S05]  /*38720*/  IMAD R5, R5, UR4, RZ ;  /* 0x0000000405057c24 */ /* 0x000fca000f8e02ff */
[----:B------:R-:W-:Y:S01]  /*38730*/  ISETP.GE.AND P2, PT, R4, R5, PT ;  /* 0x000000050400720c */ /* 0x000fe20003f46270 */
[----:B------:R-:W-:Y:S02]  /*38740*/  IMAD.MOV.U32 R13, RZ, RZ, R6 ;  /* 0x000000ffff0d7224 */ /* 0x000fe400078e0006 */
[----:B------:R-:W-:-:S10]  /*38750*/  IMAD.MOV.U32 R12, RZ, RZ, 0x1 ;  /* 0x00000001ff0c7424 */ /* 0x000fd400078e00ff */
[----:B------:R-:W-:Y:S02]  /*38760*/  @!P2 LEA R8, R27, UR46, 0x1 ;  /* 0x0000002e1b08ac11 */ /* 0x000fe4000f8e08ff */
[----:B------:R-:W-:Y:S02]  /*38770*/  @P2 LOP3.LUT R16, R16, 0x1000, RZ, 0xfc, !PT ;  /* 0x0000100010102812 */ /* 0x000fe400078efcff */
[----:B------:R-:W-:-:S13]  /*38780*/  @!P2 LEA R2, P1, R22, R14, 0x1 ;  /* 0x0000000e1602a211 */ /* 0x000fda00078208ff */
[----:B------:R-:W-:Y:S05]  /*38790*/  WARPSYNC.COLLECTIVE R15, `(.L_x_2369) ;  /* 0x000000000f087348 */ /* 0x000fea0003c00000 */
[----:B------:R0:W1:Y:S02]  /*387a0*/  SHFL.IDX P6, R14, R13, R12, R11 ;  /* 0x0000000c0d0e7389 */ /* 0x00006400000c000b */
[----:B01----:R-:W-:Y:S01]  /*387b0*/  ENDCOLLECTIVE ;  /* 0x000000000000791b */ /* 0x003fe20003800000 */
.L_x_2369:
[----:B------:R-:W-:Y:S01]  /*387c0*/  LOP3.LUT R16, R16, 0xfffff7ff, RZ, 0xc0, !PT ;  /* 0xfffff7ff10107812 */ /* 0x000fe200078ec0ff */
[----:B------:R-:W-:-:S05]  /*387d0*/  @!P2 IMAD.X R3, RZ, RZ, R3, P1 ;  /* 0x000000ffff03a224 */ /* 0x000fca00008e0603 */
[----:B------:R-:W-:Y:S01]  /*387e0*/  @!PT LDS RZ, [RZ] ;  /* 0x00000000fffff984 */ /* 0x000fe20000000800 */
[----:B------:R-:W-:Y:S01]  /*387f0*/  @!PT LDS RZ, [RZ] ;  /* 0x00000000fffff984 */ /* 0x000fe20000000800 */
[----:B------:R-:W-:Y:S01]  /*38800*/  @!PT LDS RZ, [RZ] ;  /* 0x00000000fffff984 */ /* 0x000fe20000000800 */
[----:B------:R0:W-:Y:S01]  /*38810*/  @!P2 LDGSTS.E.BYPASS.LTC128B.128 [R8+0x18400], desc[UR36][R2.64], !P0 ;  /* 0x184000000208afae */ /* 0x0001e2000c101d64 */
[----:B------:R-:W-:Y:S01]  /*38820*/  ISETP.GE.AND P2, PT, R10, R5, PT ;  /* 0x000000050a00720c */ /* 0x000fe20003f46270 */
[----:B------:R-:W-:Y:S02]  /*38830*/  IMAD.MOV.U32 R13, RZ, RZ, R0 ;  /* 0x000000ffff0d7224 */ /* 0x000fe400078e0000 */
[----:B0-----:R-:W-:-:S10]  /*38840*/  VIADD R8, R4, 0x20 ;  /* 0x0000002004087836 */ /* 0x001fd40000000000 */
[----:B------:R-:W-:Y:S01]  /*38850*/  @P2 LOP3.LUT R16, R16, 0x800, RZ, 0xfc, !PT ;  /* 0x0000080010102812 */ /* 0x000fe200078efcff */
[----:B------:R-:W-:-:S07]  /*38860*/  IMAD.MOV.U32 R7, RZ, RZ, R14 ;  /* 0x000000ffff077224 */ /* 0x000fce00078e000e */
[----:B------:R-:W-:Y:S05]  /*38870*/  WARPSYNC.COLLECTIVE R15, `(.L_x_2370) ;  /* 0x000000000f087348 */ /* 0x000fea0003c00000 */
[----:B------:R0:W1:Y:S02]  /*38880*/  SHFL.IDX P6, R14, R13, R12, R11 ;  /* 0x0000000c0d0e7389 */ /* 0x00006400000c000b */
[----:B01----:R-:W-:Y:S01]  /*38890*/  ENDCOLLECTIVE ;  /* 0x000000000000791b */ /* 0x003fe20003800000 */
.L_x_2370:
[----:B------:R-:W-:Y:S02]  /*388a0*/  LOP3.LUT R16, R16, 0xfffffbff, RZ, 0xc0, !PT ;  /* 0xfffffbff10107812 */ /* 0x000fe400078ec0ff */
[----:B------:R-:W-:Y:S02]  /*388b0*/  @!P2 LEA R13, R27, UR46, 0x1 ;  /* 0x0000002e1b0dac11 */ /* 0x000fe4000f8e08ff */
[----:B------:R-:W-:-:S05]  /*388c0*/  @!P2 LEA R12, P1, R22, R14, 0x1 ;  /* 0x0000000e160ca211 */ /* 0x000fca00078208ff */
[----:B------:R-:W-:Y:S02]  /*388d0*/  @!P2 IMAD.X R7, RZ, RZ, R7, P1 ;  /* 0x000000ffff07a224 */ /* 0x000fe400008e0607 */
[----:B------:R-:W-:Y:S02]  /*388e0*/  @!P2 IMAD.MOV.U32 R2, RZ, RZ, R12 ;  /* 0x000000ffff02a224 */ /* 0x000fe400078e000c */
[----:B------:R-:W-:Y:S02]  /*388f0*/  @!P2 IMAD.MOV.U32 R3, RZ, RZ, R7 ;  /* 0x000000ffff03a224 */ /* 0x000fe400078e0007 */
[----:B------:R-:W-:-:S03]  /*38900*/  IMAD.MOV.U32 R12, RZ, RZ, 0x2 ;  /* 0x00000002ff0c7424 */ /* 0x000fc600078e00ff */
[----:B------:R-:W-:Y:S01]  /*38910*/  @!PT LDS RZ, [RZ] ;  /* 0x00000000fffff984 */ /* 0x000fe20000000800 */
[----:B------:R-:W-:Y:S01]  /*38920*/  @!PT LDS RZ, [RZ] ;  /* 0x00000000fffff984 */ /* 0x000fe20000000800 */
[----:B------:R-:W-:Y:S01]  /*38930*/  @!PT LDS RZ, [RZ] ;  /* 0x00000000fffff984 */ /* 0x000fe20000000800 */
[----:B------:R0:W-:Y:S01]  /*38940*/  @!P2 LDGSTS.E.BYPASS.LTC128B.128 [R13+0x18c00], desc[UR36][R2.64], !P0 ;  /* 0x18c00000020dafae */ /* 0x0001e2000c101d64 */
[----:B------:R-:W-:Y:S01]  /*38950*/  ISETP.GE.AND P2, PT, R8, R5, PT ;  /* 0x000000050800720c */ /* 0x000fe20003f46270 */
[----:B------:R-:W-:Y:S02]  /*38960*/  VIADD R8, R4, 0x30 ;  /* 0x0000003004087836 */ /* 0x000fe40000000000 */
[----:B0-----:R-:W-:-:S10]  /*38970*/  IMAD.MOV.U32 R13, RZ, RZ, R6 ;  /* 0x000000ffff0d7224 */ /* 0x001fd400078e0006 */
[----:B------:R-:W-:-:S07]  /*38980*/  @P2 LOP3.LUT R16, R16, 0x400, RZ, 0xfc, !PT ;  /* 0x0000040010102812 */ /* 0x000fce00078efcff */
[----:B------:R-:W-:Y:S05]  /*38990*/  WARPSYNC.COLLECTIVE R15, `(.L_x_2371) ;  /* 0x000000000f087348 */ /* 0x000fea0003c00000 */
[----:B------:R0:W1:Y:S02]  /*389a0*/  SHFL.IDX P6, R14, R13, R12, R11 ;  /* 0x0000000c0d0e7389 */ /* 0x00006400000c000b */
[----:B01----:R-:W-:Y:S01]  /*389b0*/  ENDCOLLECTIVE ;  /* 0x000000000000791b */ /* 0x003fe20003800000 */
.L_x_2371:
[----:B------:R-:W-:Y:S01]  /*389c0*/  LOP3.LUT R16, R16, 0xfffffdff, RZ, 0xc0, !PT ;  /* 0xfffffdff10107812 */ /* 0x000fe200078ec0ff */
[----:B------:R-:W-:Y:S02]  /*389d0*/  IMAD.MOV.U32 R13, RZ, RZ, R0 ;  /* 0x000000ffff0d7224 */ /* 0x000fe400078e0000 */
[----:B------:R-:W-:-:S07]  /*389e0*/  IMAD.MOV.U32 R10, RZ, RZ, R14 ;  /* 0x000000ffff0a7224 */ /* 0x000fce00078e000e */
[----:B------:R-:W-:Y:S05]  /*389f0*/  WARPSYNC.COLLECTIVE R15, `(.L_x_2372) ;  /* 0x000000000f087348 */ /* 0x000fea0003c00000 */
[----:B------:R0:W1:Y:S02]  /*38a00*/  SHFL.IDX P6, R14, R13, R12, R11 ;  /* 0x0000000c0d0e7389 */ /* 0x00006400000c000b */
[----:B01----:R-:W-:Y:S01]  /*38a10*/  ENDCOLLECTIVE ;  /* 0x000000000000791b */ /* 0x003fe20003800000 */
.L_x_2372:
[----:B------:R-:W-:Y:S01]  /*38a20*/  @!P2 LEA R13, R27, UR46, 0x1 ;  /* 0x0000002e1b0dac11 */ /* 0x000fe2000f8e08ff */
[----:B------:R-:W-:Y:S01]  /*38a30*/  IMAD.MOV.U32 R12, RZ, RZ, 0x3 ;  /* 0x00000003ff0c7424 */ /* 0x000fe200078e00ff */
        /* <DEDUP_REMOVED lines=10> */
[----:B0-----:R-:W-:-:S12]  /*38ae0*/  IMAD.MOV.U32 R13, RZ, RZ, R6 ;  /* 0x000000ffff0d7224 */ /* 0x001fd800078e0006 */
[----:B------:R-:W-:-:S07]  /*38af0*/  @P2 LOP3.LUT R16, R16, 0x200, RZ, 0xfc, !PT ;  /* 0x0000020010102812 */ /* 0x000fce00078efcff */
[----:B------:R-:W-:Y:S05]  /*38b00*/  WARPSYNC.COLLECTIVE R15, `(.L_x_2373) ;  /* 0x000000000f087348 */ /* 0x000fea0003c00000 */
[----:B------:R0:W1:Y:S02]  /*38b10*/  SHFL.IDX P6, R14, R13, R12, R11 ;  /* 0x0000000c0d0e7389 */ /* 0x00006400000c000b */
[----:B01----:R-:W-:Y:S01]  /*38b20*/  ENDCOLLECTIVE ;  /* 0x000000000000791b */ /* 0x003fe20003800000 */
.L_x_2373:
[----:B------:R-:W-:Y:S01]  /*38b30*/  LOP3.LUT R16, R16, 0xfffffeff, RZ, 0xc0, !PT ;  /* 0xfffffeff10107812 */ /* 0x000fe200078ec0ff */
[----:B------:R-:W-:Y:S02]  /*38b40*/  IMAD.MOV.U32 R13, RZ, RZ, R0 ;  /* 0x000000ffff0d7224 */ /* 0x000fe400078e0000 */
[----:B------:R-:W-:-:S07]  /*38b50*/  IMAD.MOV.U32 R8, RZ, RZ, R14 ;  /* 0x000000ffff087224 */ /* 0x000fce00078e000e */
[----:B------:R-:W-:Y:S05]  /*38b60*/  WARPSYNC.COLLECTIVE R15, `(.L_x_2374) ;  /* 0x000000000f087348 */ /* 0x000fea0003c00000 */
[----:B------:R0:W1:Y:S02]  /*38b70*/  SHFL.IDX P6, R14, R13, R12, R11 ;  /* 0x0000000c0d0e7389 */ /* 0x00006400000c000b */
[----:B01----:R-:W-:Y:S01]  /*38b80*/  ENDCOLLECTIVE ;  /* 0x000000000000791b */ /* 0x003fe20003800000 */
.L_x_2374:
[----:B------:R-:W-:Y:S01]  /*38b90*/  @!P2 LEA R13, R27, UR46, 0x1 ;  /* 0x0000002e1b0dac11 */ /* 0x000fe2000f8e08ff */
[----:B------:R-:W-:Y:S01]  /*38ba0*/  IMAD.MOV.U32 R12, RZ, RZ, 0x4 ;  /* 0x00000004ff0c7424 */ /* 0x000fe200078e00ff */
[----:B------:R-:W-:-:S05]  /*38bb0*/  @!P2 LEA R9, P1, R22, R14, 0x1 ;  /* 0x0000000e1609a211 */ /* 0x000fca00078208ff */
[----:B------:R-:W-:Y:S02]  /*38bc0*/  @!P2 IMAD.X R8, RZ, RZ, R8, P1 ;  /* 0x000000ffff08a224 */ /* 0x000fe400008e0608 */
[----:B------:R-:W-:Y:S02]  /*38bd0*/  @!P2 IMAD.MOV.U32 R2, RZ, RZ, R9 ;  /* 0x000000ffff02a224 */ /* 0x000fe400078e0009 */
[----:B------:R-:W-:Y:S02]  /*38be0*/  @!P2 IMAD.MOV.U32 R3, RZ, RZ, R8 ;  /* 0x000000ffff03a224 */ /* 0x000fe400078e0008 */
[----:B------:R-:W-:-:S03]  /*38bf0*/  VIADD R8, R4, 0x40 ;  /* 0x0000004004087836 */ /* 0x000fc60000000000 */
[----:B------:R-:W-:Y:S01]  /*38c00*/  @!PT LDS RZ, [RZ] ;  /* 0x00000000fffff984 */ /* 0x000fe20000000800 */
[----:B------:R-:W-:Y:S01]  /*38c10*/  @!PT LDS RZ, [RZ] ;  /* 0x00000000fffff984 */ /* 0x000fe20000000800 */
[----:B------:R-:W-:Y:S01]  /*38c20*/  @!PT LDS RZ, [RZ] ;  /* 0x00000000fffff984 */ /* 0x000fe20000000800 */
[----:B------:R0:W-:Y:S02]  /*38c30*/  @!P2 LDGSTS.E.BYPASS.LTC128B.128 [R13+0x19c00], desc[UR36][R2.64], !P0 ;  /* 0x19c00000020dafae */ /* 0x0001e4000c101d64 */
[----:B------:R-:W-:Y:S01]  /*38c40*/  ISETP.GE.AND P2, PT, R8, R5, PT ;  /* 0x000000050800720c */ /* 0x000fe20003f46270 */
[----:B------:R-:W-:Y:S02]  /*38c50*/  VIADD R8, R4, 0x50 ;  /* 0x0000005004087836 */ /* 0x000fe40000000000 */
[----:B0-----:R-:W-:-:S10]  /*38c60*/  IMAD.MOV.U32 R13, RZ, RZ, R6 ;  /* 0x000000ffff0d7224 */ /* 0x001fd400078e0006 */
[----:B------:R-:W-:-:S07]  /*38c70*/  @P2 LOP3.LUT R16, R16, 0x100, RZ, 0xfc, !PT ;  /* 0x0000010010102812 */ /* 0x000fce00078efcff */
[----:B------:R-:W-:Y:S05]  /*38c80*/  WARPSYNC.COLLECTIVE R15, `(.L_x_2375) ;  /* 0x000000000f087348 */ /* 0x000fea0003c00000 */
[----:B------:R0:W1:Y:S02]  /*38c90*/  SHFL.IDX P6, R14, R13, R12, R11 ;  /* 0x0000000c0d0e7389 */ /* 0x00006400000c000b */
[----:B01----:R-:W-:Y:S01]  /*38ca0*/  ENDCOLLECTIVE ;  /* 0x000000000000791b */ /* 0x003fe20003800000 */
.L_x_2375:
[----:B------:R-:W-:Y:S01]  /*38cb0*/  LOP3.LUT R16, R16, 0xffffff7f, RZ, 0xc0, !PT ;  /* 0xffffff7f10107812 */ /* 0x000fe200078ec0ff */
[----:B------:R-:W-:Y:S02]  /*38cc0*/  IMAD.MOV.U32 R13, RZ, RZ, R0 ;  /* 0x000000ffff0d7224 */ /* 0x000fe400078e0000 */
[----:B------:R-:W-:-:S07]  /*38cd0*/  IMAD.MOV.U32 R2, RZ, RZ, R14 ;  /* 0x000000ffff027224 */ /* 0x000fce00078e000e */
[----:B------:R-:W-:Y:S05]  /*38ce0*/  WARPSYNC.COLLECTIVE R15, `(.L_x_2376) ;  /* 0x000000000f087348 */ /* 0x000fea0003c00000 */
[----:B------:R0:W1:Y:S02]  /*38cf0*/  SHFL.IDX P6, R14, R13, R12, R11 ;  /* 0x0000000c0d0e7389 */ /* 0x00006400000c000b */
[----:B01----:R-:W-:Y:S01]  /*38d00*/  ENDCOLLECTIVE ;  /* 0x000000000000791b */ /* 0x003fe20003800000 */
.L_x_2376:
        /* <DEDUP_REMOVED lines=13> */
[----:B------:R-:W-:Y:S02]  /*38de0*/  @!P2 LEA R7, R27, UR46, 0x1 ;  /* 0x0000002e1b07ac11 */ /* 0x000fe4000f8e08ff */
[----:B------:R-:W-:-:S07]  /*38df0*/  @P2 LOP3.LUT R16, R16, 0x80, RZ, 0xfc, !PT ;  /* 0x0000008010102812 */ /* 0x000fce00078efcff */
[----:B------:R-:W-:Y:S05]  /*38e00*/  WARPSYNC.COLLECTIVE R15, `(.L_x_2377) ;  /* 0x000000000f087348 */ /* 0x000fea0003c00000 */
[----:B------:R0:W1:Y:S02]  /*38e10*/  SHFL.IDX P6, R14, R13, R12, R11 ;  /* 0x0000000c0d0e7389 */ /* 0x00006400000c000b */
[----:B01----:R-:W-:Y:S01]  /*38e20*/  ENDCOLLECTIVE ;  /* 0x000000000000791b */ /* 0x003fe20003800000 */
.L_x_2377:
[----:B------:R-:W-:Y:S01]  /*38e30*/  LOP3.LUT R16, R16, 0xffffffbf, RZ, 0xc0, !PT ;  /* 0xffffffbf10107812 */ /* 0x000fe200078ec0ff */
[----:B------:R-:W-:Y:S02]  /*38e40*/  IMAD.MOV.U32 R13, RZ, RZ, R0 ;  /* 0x000000ffff0d7224 */ /* 0x000fe400078e0000 */
[----:B------:R-:W-:-:S07]  /*38e50*/  IMAD.MOV.U32 R2, RZ, RZ, R14 ;  /* 0x000000ffff027224 */ /* 0x000fce00078e000e */
[----:B------:R-:W-:Y:S05]  /*38e60*/  WARPSYNC.COLLECTIVE R15, `(.L_x_2378) ;  /* 0x000000000f087348 */ /* 0x000fea0003c00000 */
[----:B------:R0:W1:Y:S02]  /*38e70*/  SHFL.IDX P6, R14, R13, R12, R11 ;  /* 0x0000000c0d0e7389 */ /* 0x00006400000c000b */
[----:B01----:R-:W-:Y:S01]  /*38e80*/  ENDCOLLECTIVE ;  /* 0x000000000000791b */ /* 0x003fe20003800000 */
.L_x_2378:
[----:B------:R-:W-:Y:S02]  /*38e90*/  IMAD.MOV.U32 R13, RZ, RZ, R6 ;  /* 0x000000ffff0d7224 */ /* 0x000fe400078e0006 */
        /* <DEDUP_REMOVED lines=14> */
.L_x_2379:
[----:B------:R-:W-:Y:S02]  /*38f80*/  @!P2 LEA R21, R27, UR46, 0x1 ;  /* 0x0000002e1b15ac11 */ /* 0x000fe4000f8e08ff */
[----:B------:R-:W-:Y:S01]  /*38f90*/  @P2 LOP3.LUT R16, R16, 0x40, RZ, 0xfc, !PT ;  /* 0x0000004010102812 */ /* 0x000fe200078efcff */
[----:B------:R-:W-:Y:S02]  /*38fa0*/  IMAD.MOV.U32 R13, RZ, RZ, R0 ;  /* 0x000000ffff0d7224 */ /* 0x000fe400078e0000 */
[----:B------:R-:W-:-:S07]  /*38fb0*/  IMAD.MOV.U32 R2, RZ, RZ, R14 ;  /* 0x000000ffff027224 */ /* 0x000fce00078e000e */
[----:B------:R-:W-:Y:S05]  /*38fc0*/  WARPSYNC.COLLECTIVE R15, `(.L_x_2380) ;  /* 0x000000000f087348 */ /* 0x000fea0003c00000 */
[----:B------:R0:W1:Y:S02]  /*38fd0*/  SHFL.IDX P6, R14, R13, R12, R11 ;  /* 0x0000000c0d0e7389 */ /* 0x00006400000c000b */
[----:B01----:R-:W-:Y:S01]  /*38fe0*/  ENDCOLLECTIVE ;  /* 0x000000000000791b */ /* 0x003fe20003800000 */
.L_x_2380:
[----:B------:R-:W-:Y:S02]  /*38ff0*/  IMAD.MOV.U32 R13, RZ, RZ, R6 ;  /* 0x000000ffff0d7224 */ /* 0x000fe400078e0006 */
[----:B------:R-:W-:Y:S01]  /*39000*/  IMAD.MOV.U32 R12, RZ, RZ, 0x7 ;  /* 0x00000007ff0c7424 */ /* 0x000fe200078e00ff */
[----:B------:R-:W-:-:S13]  /*39010*/  @!P2 LEA R8, P1, R22, R14, 0x1 ;  /* 0x0000000e1608a211 */ /* 0x000fda00078208ff */
[----:B------:R-:W-:Y:S05]  /*39020*/  WARPSYNC.COLLECTIVE R15, `(.L_x_2381) ;  /* 0x000000000f087348 */ /* 0x000fea0003c00000 */
[----:B------:R0:W1:Y:S02]  /*39030*/  SHFL.IDX P6, R14, R13, R12, R11 ;  /* 0x0000000c0d0e7389 */ /* 0x00006400000c000b */
[----:B01----:R-:W-:Y:S01]  /*39040*/  ENDCOLLECTIVE ;  /* 0x000000000000791b */ /* 0x003fe20003800000 */
.L_x_2381:
[----:B------:R-:W-:Y:S02]  /*39050*/  @!P2 IMAD.X R9, RZ, RZ, R2, P1 ;  /* 0x000000ffff09a224 */ /* 0x000fe400008e0602 */
[----:B------:R-:W-:Y:S02]  /*39060*/  @!P2 IMAD.MOV.U32 R2, RZ, RZ, R8 ;  /* 0x000000ffff02a224 */ /* 0x000fe400078e0008 */
[----:B------:R-:W-:-:S05]  /*39070*/  @!P2 IMAD.MOV.U32 R3, RZ, RZ, R9 ;  /* 0x000000ffff03a224 */ /* 0x000fca00078e0009 */
        /* <DEDUP_REMOVED lines=9> */
.L_x_2382:
[----:B------:R-:W-:Y:S05]  /*39110*/  BRA `(.L_x_2383) ;  /* 0xffffffc4000c7947 */ /* 0x000fea000383ffff */
.L_x_2313:
        /* <DEDUP_REMOVED lines=8> */
.L_x_2385:
[----:B------:R-:W-:Y:S05]  /*391a0*/  BSYNC B0 ;  /* 0x0000000000007941 */ /* 0x000fea0003800000 */
.L_x_2384:
        /* <DEDUP_REMOVED lines=9> */
.L_x_2386:
[----:B------:R-:W-:Y:S01]  /*39240*/  @!P5 LEA R7, R27, UR46, 0x1 ;  /* 0x0000002e1b07dc11 */ /* 0x000fe2000f8e08ff */
[----:B------:R-:W-:Y:S02]  /*39250*/  IMAD.MOV.U32 R13, RZ, RZ, R4 ;  /* 0x000000ffff0d7224 */ /* 0x000fe400078e0004 */
[----:B------:R-:W-:Y:S01]  /*39260*/  IMAD.MOV.U32 R12, RZ, RZ, 0x1 ;  /* 0x00000001ff0c7424 */ /* 0x000fe200078e00ff */
[----:B------:R-:W-:-:S05]  /*39270*/  @!P5 LEA R14, P0, R22, R14, 0x1 ;  /* 0x0000000e160ed211 */ /* 0x000fca00078008ff */
[----:B------:R-:W-:Y:S02]  /*39280*/  @!P5 IMAD.X R3, RZ, RZ, R2, P0 ;  /* 0x000000ffff03d224 */ /* 0x000fe400000e0602 */
[----:B------:R-:W-:-:S07]  /*39290*/  @!P5 IMAD.MOV.U32 R2, RZ, RZ, R14 ;  /* 0x000000ffff02d224 */ /* 0x000fce00078e000e */
[----:B------:R-:W-:Y:S05]  /*392a0*/  WARPSYNC.COLLECTIVE R15, `(.L_x_2387) ;  /* 0x000000000f087348 */ /* 0x000fea0003c00000 */
[----:B------:R0:W1:Y:S02]  /*392b0*/  SHFL.IDX P6, R14, R13, R12, R11 ;  /* 0x0000000c0d0e7389 */ /* 0x00006400000c000b */
[----:B01----:R-:W-:Y:S01]  /*392c0*/  ENDCOLLECTIVE ;  /* 0x000000000000791b */ /* 0x003fe20003800000 */
.L_x_2387:
        /* <DEDUP_REMOVED lines=13> */
.L_x_2388:
[----:B------:R-:W-:Y:S01]  /*393a0*/  @!P5 LEA R7, R27, UR46, 0x1 ;  /* 0x0000002e1b07dc11 */ /* 0x000fe2000f8e08ff */
[----:B------:R-:W-:Y:S02]  /*393b0*/  IMAD.MOV.U32 R13, RZ, RZ, R4 ;  /* 0x000000ffff0d7224 */ /* 0x000fe400078e0004 */
[----:B------:R-:W-:Y:S01]  /*393c0*/  IMAD.MOV.U32 R12, RZ, RZ, 0x2 ;  /* 0x00000002ff0c7424 */ /* 0x000fe200078e00ff */
[----:B------:R-:W-:-:S13]  /*393d0*/  LOP3.LUT P6, RZ, R16, 0x800, RZ, 0xc0, !PT ;  /* 0x0000080010ff7812 */ /* 0x000fda00078cc0ff */
[----:B------:R-:W-:Y:S02]  /*393e0*/  @!P6 LEA R14, P0, R22, R14, 0x1 ;  /* 0x0000000e160ee211 */ /* 0x000fe400078008ff */
[----:B------:R-:W-:-:S03]  /*393f0*/  @!P6 LEA R9, R27, UR46, 0x1 ;  /* 0x0000002e1b09ec11 */ /* 0x000fc6000f8e08ff */
        /* <DEDUP_REMOVED lines=13> */
.L_x_2389:
[----:B------:R-:W-:Y:S02]  /*394d0*/  IMAD.MOV.U32 R13, RZ, RZ, R0 ;  /* 0x000000ffff0d7224 */ /* 0x000fe400078e0000 */
[----:B------:R-:W-:-:S07]  /*394e0*/  IMAD.MOV.U32 R5, RZ, RZ, R14 ;  /* 0x000000ffff057224 */ /* 0x000fce00078e000e */
[----:B------:R-:W-:Y:S05]  /*394f0*/  WARPSYNC.COLLECTIVE R15, `(.L_x_2390) ;  /* 0x000000000f087348 */ /* 0x000fea0003c00000 */
[----:B------:R0:W1:Y:S02]  /*39500*/  SHFL.IDX P6, R14, R13, R12, R11 ;  /* 0x0000000c0d0e7389 */ /* 0x00006400000c000b */
[----:B01----:R-:W-:Y:S01]  /*39510*/  ENDCOLLECTIVE ;  /* 0x000000000000791b */ /* 0x003fe20003800000 */
.L_x_2390:
[----:B------:R-:W-:Y:S02]  /*39520*/  IMAD.MOV.U32 R13, RZ, RZ, R4 ;  /* 0x000000ffff0d7224 */ /* 0x000fe400078e0004 */
[----:B------:R-:W-:Y:S01]  /*39530*/  IMAD.MOV.U32 R12, RZ, RZ, 0x3 ;  /* 0x00000003ff0c7424 */ /* 0x000fe200078e00ff */
[----:B------:R-:W-:-:S05]  /*39540*/  @!P5 LEA R14, P0, R22, R14, 0x1 ;  /* 0x0000000e160ed211 */ /* 0x000fca00078008ff */
[----:B------:R-:W-:-:S08]  /*39550*/  @!P5 IMAD.MOV.U32 R2, RZ, RZ, R14 ;  /* 0x000000ffff02d224 */ /* 0x000fd000078e000e */
[----:B------:R-:W-:Y:S05]  /*39560*/  WARPSYNC.COLLECTIVE R15, `(.L_x_2391) ;  /* 0x000000000f087348 */ /* 0x000fea0003c00000 */
[----:B------:R0:W1:Y:S02]  /*39570*/  SHFL.IDX P6, R14, R13, R12, R11 ;  /* 0x0000000c0d0e7389 */ /* 0x00006400000c000b */
[----:B01----:R-:W-:Y:S01]  /*39580*/  ENDCOLLECTIVE ;  /* 0x000000000000791b */ /* 0x003fe20003800000 */
.L_x_2391:
        /* <DEDUP_REMOVED lines=15> */
.L_x_2392:
        /* <DEDUP_REMOVED lines=19> */
.L_x_2393:
[----:B------:R-:W-:Y:S02]  /*397b0*/  IMAD.MOV.U32 R13, RZ, RZ, R0 ;  /* 0x000000ffff0d7224 */ /* 0x000fe400078e0000 */
[----:B------:R-:W-:-:S07]  /*397c0*/  IMAD.MOV.U32 R5, RZ, RZ, R14 ;  /* 0x000000ffff057224 */ /* 0x000fce00078e000e */
[----:B------:R-:W-:Y:S05]  /*397d0*/  WARPSYNC.COLLECTIVE R15, `(.L_x_2394) ;  /* 0x000000000f087348 */ /* 0x000fea0003c00000 */
[----:B------:R0:W1:Y:S02]  /*397e0*/  SHFL.IDX P6, R14, R13, R12, R11 ;  /* 0x0000000c0d0e7389 */ /* 0x00006400000c000b */
[----:B01----:R-:W-:Y:S01]  /*397f0*/  ENDCOLLECTIVE ;  /* 0x000000000000791b */ /* 0x003fe20003800000 */
.L_x_2394:
[----:B------:R-:W-:Y:S02]  /*39800*/  IMAD.MOV.U32 R13, RZ, RZ, R4 ;  /* 0x000000ffff0d7224 */ /* 0x000fe400078e0004 */
[----:B------:R-:W-:Y:S01]  /*39810*/  IMAD.MOV.U32 R12, RZ, RZ, 0x5 ;  /* 0x00000005ff0c7424 */ /* 0x000fe200078e00ff */
[----:B------:R-:W-:-:S05]  /*39820*/  @!P5 LEA R14, P0, R22, R14, 0x1 ;  /* 0x0000000e160ed211 */ /* 0x000fca00078008ff */
[----:B------:R-:W-:-:S08]  /*39830*/  @!P5 IMAD.MOV.U32 R2, RZ, RZ, R14 ;  /* 0x000000ffff02d224 */ /* 0x000fd000078e000e */
[----:B------:R-:W-:Y:S05]  /*39840*/  WARPSYNC.COLLECTIVE R15, `(.L_x_2395) ;  /* 0x000000000f087348 */ /* 0x000fea0003c00000 */
[----:B------:R0:W1:Y:S02]  /*39850*/  SHFL.IDX P6, R14, R13, R12, R11 ;  /* 0x0000000c0d0e7389 */ /* 0x00006400000c000b */
[----:B01----:R-:W-:Y:S01]  /*39860*/  ENDCOLLECTIVE ;  /* 0x000000000000791b */ /* 0x003fe20003800000 */
.L_x_2395:
        /* <DEDUP_REMOVED lines=15> */
.L_x_2396:
        /* <DEDUP_REMOVED lines=19> */
.L_x_2397:
[----:B------:R-:W-:Y:S02]  /*39a90*/  IMAD.MOV.U32 R13, RZ, RZ, R0 ;  /* 0x000000ffff0d7224 */ /* 0x000fe400078e0000 */
[----:B------:R-:W-:-:S07]  /*39aa0*/  IMAD.MOV.U32 R5, RZ, RZ, R14 ;  /* 0x000000ffff057224 */ /* 0x000fce00078e000e */
[----:B------:R-:W-:Y:S05]  /*39ab0*/  WARPSYNC.COLLECTIVE R15, `(.L_x_2398) ;  /* 0x000000000f087348 */ /* 0x000fea0003c00000 */
[----:B------:R0:W1:Y:S02]  /*39ac0*/  SHFL.IDX P6, R14, R13, R12, R11 ;  /* 0x0000000c0d0e7389 */ /* 0x00006400000c000b */
[----:B01----:R-:W-:Y:S01]  /*39ad0*/  ENDCOLLECTIVE ;  /* 0x000000000000791b */ /* 0x003fe20003800000 */
.L_x_2398:
[----:B------:R-:W-:Y:S02]  /*39ae0*/  IMAD.MOV.U32 R13, RZ, RZ, R4 ;  /* 0x000000ffff0d7224 */ /* 0x000fe400078e0004 */
[----:B------:R-:W-:Y:S01]  /*39af0*/  IMAD.MOV.U32 R12, RZ, RZ, 0x7 ;  /* 0x00000007ff0c7424 */ /* 0x000fe200078e00ff */
[----:B------:R-:W-:-:S05]  /*39b00*/  @!P5 LEA R14, P0, R22, R14, 0x1 ;  /* 0x0000000e160ed211 */ /* 0x000fca00078008ff */
[----:B------:R-:W-:-:S08]  /*39b10*/  @!P5 IMAD.MOV.U32 R2, RZ, RZ, R14 ;  /* 0x000000ffff02d224 */ /* 0x000fd000078e000e */
[----:B------:R-:W-:Y:S05]  /*39b20*/  WARPSYNC.COLLECTIVE R15, `(.L_x_2399) ;  /* 0x000000000f087348 */ /* 0x000fea0003c00000 */
[----:B------:R0:W1:Y:S02]  /*39b30*/  SHFL.IDX P6, R14, R13, R12, R11 ;  /* 0x0000000c0d0e7389 */ /* 0x00006400000c000b */
[----:B01----:R-:W-:Y:S01]  /*39b40*/  ENDCOLLECTIVE ;  /* 0x000000000000791b */ /* 0x003fe20003800000 */
.L_x_2399:
        /* <DEDUP_REMOVED lines=10> */
[----:B------:R-:W-:-:S07]  /*39bf0*/  IMAD.MOV.U32 R5, RZ, RZ, R14 ;  /* 0x000000ffff057224 */ /* 0x000fce00078e000e */
[----:B0-----:R-:W-:Y:S05]  /*39c00*/  WARPSYNC.COLLECTIVE R15, `(.L_x_2400) ;  /* 0x000000000f087348 */ /* 0x001fea0003c00000 */
[----:B------:R1:W2:Y:S02]  /*39c10*/  SHFL.IDX P6, R14, R13, R12, R11 ;  /* 0x0000000c0d0e7389 */ /* 0x0002a400000c000b */
[----:B012---:R-:W-:Y:S01]  /*39c20*/  ENDCOLLECTIVE ;  /* 0x000000000000791b */ /* 0x007fe20003800000 */
.L_x_2400:
[----:B------:R-:W-:Y:S05]  /*39c30*/  BRA `(.L_x_2401) ;  /* 0xffffffc4000c7947 */ /* 0x000fea000383ffff */
.L_x_2316:
[----:B0--3--:R-:W-:-:S04]  /*39c40*/  IMAD.U32 R3, RZ, RZ, UR46 ;  /* 0x0000002eff037e24 */ /* 0x009fc8000f8e00ff */
[----:B------:R0:W3:Y:S03]  /*39c50*/  SYNCS.PHASECHK.TRANS64.TRYWAIT P0, [R3+URZ+0x32420], R0 ;  /* 0x03242000030075a7 */ /* 0x0000e6000800017f */
[----:B---3--:R-:W-:Y:S05]  /*39c60*/  @!P0 NANOSLEEP.SYNCS 0x989680 ;  /* 0x009896800000895d */ /* 0x008fea0003900000 */
[----:B------:R-:W3:Y:S02]  /*39c70*/  @!P0 SYNCS.PHASECHK.TRANS64 P0, [R3+URZ+0x32420], R0 ;  /* 0x03242000030085a7 */ /* 0x000ee4000800007f */
[----:B---3--:R-:W-:Y:S05]  /*39c80*/  @!P0 BRA `(.L_x_2316) ;  /* 0xfffffffc00ec8947 */ /* 0x008fea000383ffff */
[----:B------:R-:W-:Y:S05]  /*39c90*/  BRA `(.L_x_2402) ;  /* 0xffffffc400507947 */ /* 0x000fea000383ffff */
.L_x_2318:
[----:B0--3--:R-:W-:-:S04]  /*39ca0*/  IMAD.U32 R3, RZ, RZ, UR46 ;  /* 0x0000002eff037e24 */ /* 0x009fc8000f8e00ff */
[----:B------:R0:W3:Y:S03]  /*39cb0*/  SYNCS.PHASECHK.TRANS64.TRYWAIT P0, [R3+URZ+0x32460], R0 ;  /* 0x03246000030075a7 */ /* 0x0000e6000800017f */
[----:B---3--:R-:W-:Y:S05]  /*39cc0*/  @!P0 NANOSLEEP.SYNCS 0x989680 ;  /* 0x009896800000895d */ /* 0x008fea0003900000 */
[----:B------:R-:W3:Y:S02]  /*39cd0*/  @!P0 SYNCS.PHASECHK.TRANS64 P0, [R3+URZ+0x32460], R0 ;  /* 0x03246000030085a7 */ /* 0x000ee4000800007f */
[----:B---3--:R-:W-:Y:S05]  /*39ce0*/  @!P0 BRA `(.L_x_2318) ;  /* 0xfffffffc00ec8947 */ /* 0x008fea000383ffff */
[----:B------:R-:W-:Y:S05]  /*39cf0*/  BRA `(.L_x_2403) ;  /* 0xffffffc4004c7947 */ /* 0x000fea000383ffff */
.L_x_2319:
[----:B------:R-:W-:Y:S01]  /*39d00*/  BSSY B0, `(.L_x_2404) ;  /* 0x0000008000007945 */ /* 0x000fe20003800000 */
[----:B------:R-:W-:Y:S02]  /*39d10*/  IMAD.MOV.U32 R13, RZ, RZ, R8 ;  /* 0x000000ffff0d7224 */ /* 0x000fe400078e0008 */
[----:B------:R-:W-:Y:S02]  /*39d20*/  IMAD.MOV.U32 R12, RZ, RZ, RZ ;  /* 0x000000ffff0c7224 */ /* 0x000fe400078e00ff */
[----:B------:R-:W-:Y:S02]  /*39d30*/  IMAD.MOV.U32 R11, RZ, RZ, 0x181f ;  /* 0x0000181fff0b7424 */ /* 0x000fe400078e00ff */
[----:B------:R-:W-:-:S07]  /*39d40*/  IMAD.MOV.U32 R15, RZ, RZ, -0x1 ;  /* 0xffffffffff0f7424 */ /* 0x000fce00078e00ff */
[----:B-1----:R-:W-:Y:S05]  /*39d50*/  WARPSYNC.COLLECTIVE R15, `(.L_x_2405) ;  /* 0x000000000f087348 */ /* 0x002fea0003c00000 */
[----:B-1----:R0:W1:Y:S02]  /*39d60*/  SHFL.IDX P6, R14, R13, R12, R11 ;  /* 0x0000000c0d0e7389 */ /* 0x00206400000c000b */
[----:B01----:R-:W-:Y:S01]  /*39d70*/  ENDCOLLECTIVE ;  /* 0x000000000000791b */ /* 0x003fe20003800000 */
.L_x_2405:
[----:B------:R-:W-:Y:S05]  /*39d80*/  BSYNC B0 ;  /* 0x0000000000007941 */ /* 0x000fea0003800000 */
.L_x_2404:
        /* <DEDUP_REMOVED lines=13> */
.L_x_2406:
[----:B------:R-:W-:Y:S02]  /*39e60*/  VIADD R31, R6, 0x400 ;  /* 0x00000400061f7836 */ /* 0x000fe40000000000 */
[----:B------:R-:W-:Y:S02]  /*39e70*/  IMAD.MOV.U32 R13, RZ, RZ, R8 ;  /* 0x000000ffff0d7224 */ /* 0x000fe400078e0008 */
[----:B------:R-:W-:Y:S01]  /*39e80*/  IMAD.MOV.U32 R12, RZ, RZ, 0x1 ;  /* 0x00000001ff0c7424 */ /* 0x000fe200078e00ff */
[----:B------:R-:W-:-:S13]  /*39e90*/  IADD3 R2, P0, R14, R0, RZ ;  /* 0x000000000e027210 */ /* 0x000fda0007f1e0ff */
[----:B------:R-:W-:Y:S05]  /*39ea0*/  WARPSYNC.COLLECTIVE R15, `(.L_x_2407) ;  /* 0x000000000f087348 */ /* 0x000fea0003c00000 */
[----:B------:R0:W1:Y:S02]  /*39eb0*/  SHFL.IDX P6, R14, R13, R12, R11 ;  /* 0x0000000c0d0e7389 */ /* 0x00006400000c000b */
[----:B01----:R-:W-:Y:S01]  /*39ec0*/  ENDCOLLECTIVE ;  /* 0x000000000000791b */ /* 0x003fe20003800000 */
.L_x_2407:
        /* <DEDUP_REMOVED lines=12> */
.L_x_2408:
[----:B------:R-:W-:Y:S01]  /*39f90*/  @!PT LDS RZ, [RZ] ;  /* 0x00000000fffff984 */ /* 0x000fe20000000800 */
[----:B------:R-:W-:Y:S01]  /*39fa0*/  @!PT LDS RZ, [RZ] ;  /* 0x00000000fffff984 */ /* 0x000fe20000000800 */
[----:B------:R-:W-:Y:S01]  /*39fb0*/  @!PT LDS RZ, [RZ] ;  /* 0x00000000fffff984 */ /* 0x000fe20000000800 */
[----:B------:R-:W-:Y:S01]  /*39fc0*/  LDGSTS.E.BYPASS.LTC128B.128 [R6+0x3400], desc[UR36][R2.64+0x80], !P0 ;  /* 0x0340008002067fae */ /* 0x000fe2000c101d64 */
[----:B------:R-:W-:-:S03]  /*39fd0*/  LOP3.LUT P0, RZ, R9, 0x8, RZ, 0xc0, !PT ;  /* 0x0000000809ff7812 */ /* 0x000fc6000780c0ff */
        /* <DEDUP_REMOVED lines=9> */
.L_x_2409:
        /* <DEDUP_REMOVED lines=12> */
.L_x_2410:
        /* <DEDUP_REMOVED lines=14> */
.L_x_2411:
        /* <DEDUP_REMOVED lines=12> */
.L_x_2412:
        /* <DEDUP_REMOVED lines=14> */
.L_x_2413:
        /* <DEDUP_REMOVED lines=12> */
.L_x_2414:
        /* <DEDUP_REMOVED lines=14> */
.L_x_2415:
[----:B------:R-:W-:Y:S01]  /*3a550*/  IMAD.X R3, RZ, RZ, R9, P3 ;  /* 0x000000ffff037224 */ /* 0x000fe200018e0609 */
[----:B------:R-:W-:Y:S01]  /*3a560*/  ISETP.LT.OR P3, PT, R17, 0x41, P4 ;  /* 0x000000411100780c */ /* 0x000fe20002761670 */
[----:B------:R-:W-:Y:S02]  /*3a570*/  IMAD.MOV.U32 R9, RZ, RZ, RZ ;  /* 0x000000ffff097224 */ /* 0x000fe400078e00ff */
        /* <DEDUP_REMOVED lines=10> */
.L_x_2416:
        /* <DEDUP_REMOVED lines=9> */
.L_x_2326:
[----:B-1----:R1:W2:Y:S02]  /*3a6b0*/  SYNCS.PHASECHK.TRANS64.TRYWAIT P0, [R19+URZ+0x32440], R23 ;  /* 0x03244017130075a7 */ /* 0x0022a4000800017f */
[----:B--2---:R-:W-:Y:S05]  /*3a6c0*/  @!P0 NANOSLEEP.SYNCS 0x989680 ;  /* 0x009896800000895d */ /* 0x004fea0003900000 */
[----:B------:R-:W2:Y:S02]  /*3a6d0*/  @!P0 SYNCS.PHASECHK.TRANS64 P0, [R19+URZ+0x32440], R23 ;  /* 0x03244017130085a7 */ /* 0x000ea4000800007f */
[----:B--2---:R-:W-:Y:S05]  /*3a6e0*/  @!P0 BRA `(.L_x_2326) ;  /* 0xfffffffc00f08947 */ /* 0x004fea000383ffff */
[----:B------:R-:W-:Y:S05]  /*3a6f0*/  BRA `(.L_x_2418) ;  /* 0xffffffc400907947 */ /* 0x000fea000383ffff */
.L_x_2327:
        /* <DEDUP_REMOVED lines=8> */
.L_x_2420:
[----:B------:R-:W-:Y:S05]  /*3a780*/  BSYNC B1 ;  /* 0x0000000000017941 */ /* 0x000fea0003800000 */
.L_x_2419:
        /* <DEDUP_REMOVED lines=9> */
.L_x_2421:
[----:B------:R-:W-:Y:S02]  /*3a820*/  IMAD.MOV.U32 R13, RZ, RZ, R24 ;  /* 0x000000ffff0d7224 */ /* 0x000fe400078e0018 */
[----:B------:R-:W-:Y:S01]  /*3a830*/  IMAD.MOV.U32 R12, RZ, RZ, 0x1 ;  /* 0x00000001ff0c7424 */ /* 0x000fe200078e00ff */
[----:B------:R-:W-:-:S13]  /*3a840*/  IADD3 R2, P0, R14, R0, RZ ;  /* 0x000000000e027210 */ /* 0x000fda0007f1e0ff */
[----:B------:R-:W-:Y:S05]  /*3a850*/  WARPSYNC.COLLECTIVE R15, `(.L_x_2422) ;  /* 0x000000000f087348 */ /* 0x000fea0003c00000 */
[----:B------:R0:W1:Y:S02]  /*3a860*/  SHFL.IDX P6, R14, R13, R12, R11 ;  /* 0x0000000c0d0e7389 */ /* 0x00006400000c000b */
[----:B01----:R-:W-:Y:S01]  /*3a870*/  ENDCOLLECTIVE ;  /* 0x000000000000791b */ /* 0x003fe20003800000 */
.L_x_2422:
        /* <DEDUP_REMOVED lines=10> */
.L_x_2423:
[----:B------:R-:W-:Y:S02]  /*3a920*/  IMAD.MOV.U32 R13, RZ, RZ, R24 ;  /* 0x000000ffff0d7224 */ /* 0x000fe400078e0018 */
[----:B------:R-:W-:Y:S01]  /*3a930*/  IMAD.MOV.U32 R12, RZ, RZ, 0x2 ;  /* 0x00000002ff0c7424 */ /* 0x000fe200078e00ff */
[----:B------:R-:W-:-:S13]  /*3a940*/  IADD3 R2, P0, R14, R0, RZ ;  /* 0x000000000e027210 */ /* 0x000fda0007f1e0ff */
[----:B------:R-:W-:Y:S05]  /*3a950*/  WARPSYNC.COLLECTIVE R15, `(.L_x_2424) ;  /* 0x000000000f087348 */ /* 0x000fea0003c00000 */
[----:B------:R0:W1:Y:S02]  /*3a960*/  SHFL.IDX P6, R14, R13, R12, R11 ;  /* 0x0000000c0d0e7389 */ /* 0x00006400000c000b */
[----:B01----:R-:W-:Y:S01]  /*3a970*/  ENDCOLLECTIVE ;  /* 0x000000000000791b */ /* 0x003fe20003800000 */
.L_x_2424:
        /* <DEDUP_REMOVED lines=10> */
.L_x_2425:
[----:B------:R-:W-:Y:S02]  /*3aa20*/  IMAD.MOV.U32 R13, RZ, RZ, R24 ;  /* 0x000000ffff0d7224 */ /* 0x000fe400078e0018 */
[----:B------:R-:W-:Y:S01]  /*3aa30*/  IMAD.MOV.U32 R12, RZ, RZ, 0x3 ;  /* 0x00000003ff0c7424 */ /* 0x000fe200078e00ff */
[----:B------:R-:W-:-:S13]  /*3aa40*/  IADD3 R2, P0, R14, R0, RZ ;  /* 0x000000000e027210 */ /* 0x000fda0007f1e0ff */
[----:B------:R-:W-:Y:S05]  /*3aa50*/  WARPSYNC.COLLECTIVE R15, `(.L_x_2426) ;  /* 0x000000000f087348 */ /* 0x000fea0003c00000 */
[----:B------:R0:W1:Y:S02]  /*3aa60*/  SHFL.IDX P6, R14, R13, R12, R11 ;  /* 0x0000000c0d0e7389 */ /* 0x00006400000c000b */
[----:B01----:R-:W-:Y:S01]  /*3aa70*/  ENDCOLLECTIVE ;  /* 0x000000000000791b */ /* 0x003fe20003800000 */
.L_x_2426:
        /* <DEDUP_REMOVED lines=10> */
.L_x_2427:
[----:B------:R-:W-:Y:S02]  /*3ab20*/  IMAD.MOV.U32 R13, RZ, RZ, R24 ;  /* 0x000000ffff0d7224 */ /* 0x000fe400078e0018 */
[----:B------:R-:W-:Y:S01]  /*3ab30*/  IMAD.MOV.U32 R12, RZ, RZ, 0x4 ;  /* 0x00000004ff0c7424 */ /* 0x000fe200078e00ff */
[----:B------:R-:W-:-:S13]  /*3ab40*/  IADD3 R2, P0, R14, R0, RZ ;  /* 0x000000000e027210 */ /* 0x000fda0007f1e0ff */
[----:B------:R-:W-:Y:S05]  /*3ab50*/  WARPSYNC.COLLECTIVE R15, `(.L_x_2428) ;  /* 0x000000000f087348 */ /* 0x000fea0003c00000 */
[----:B------:R0:W1:Y:S02]  /*3ab60*/  SHFL.IDX P6, R14, R13, R12, R11 ;  /* 0x0000000c0d0e7389 */ /* 0x00006400000c000b */
[----:B01----:R-:W-:Y:S01]  /*3ab70*/  ENDCOLLECTIVE ;  /* 0x000000000000791b */ /* 0x003fe20003800000 */
.L_x_2428:
        /* <DEDUP_REMOVED lines=10> */
.L_x_2429:
[----:B------:R-:W-:Y:S02]  /*3ac20*/  IMAD.MOV.U32 R13, RZ, RZ, R24 ;  /* 0x000000ffff0d7224 */ /* 0x000fe400078e0018 */
[----:B------:R-:W-:Y:S01]  /*3ac30*/  IMAD.MOV.U32 R12, RZ, RZ, 0x5 ;  /* 0x00000005ff0c7424 */ /* 0x000fe200078e00ff */
[----:B------:R-:W-:-:S13]  /*3ac40*/  IADD3 R2, P0, R14, R0, RZ ;  /* 0x000000000e027210 */ /* 0x000fda0007f1e0ff */
[----:B------:R-:W-:Y:S05]  /*3ac50*/  WARPSYNC.COLLECTIVE R15, `(.L_x_2430) ;  /* 0x000000000f087348 */ /* 0x000fea0003c00000 */
[----:B------:R0:W1:Y:S02]  /*3ac60*/  SHFL.IDX P6, R14, R13, R12, R11 ;  /* 0x0000000c0d0e7389 */ /* 0x00006400000c000b */
[----:B01----:R-:W-:Y:S01]  /*3ac70*/  ENDCOLLECTIVE ;  /* 0x000000000000791b */ /* 0x003fe20003800000 */
.L_x_2430:
        /* <DEDUP_REMOVED lines=10> */
.L_x_2431:
[----:B------:R-:W-:Y:S05]  /*3ad20*/  BRA `(.L_x_2432) ;  /* 0xffffffc000ec7947 */ /* 0x000fea000383ffff */
.L_x_2332:
[----:B---3--:R3:W4:Y:S02]  /*3ad30*/  SYNCS.PHASECHK.TRANS64.TRYWAIT P0, [R19+URZ+0x32460], R23 ;  /* 0x03246017130075a7 */ /* 0x008724000800017f */
[----:B----4-:R-:W-:Y:S05]  /*3ad40*/  @!P0 NANOSLEEP.SYNCS 0x989680 ;  /* 0x009896800000895d */ /* 0x010fea0003900000 */
[----:B------:R-:W4:Y:S02]  /*3ad50*/  @!P0 SYNCS.PHASECHK.TRANS64 P0, [R19+URZ+0x32460], R23 ;  /* 0x03246017130085a7 */ /* 0x000f24000800007f */
[----:B----4-:R-:W-:Y:S05]  /*3ad60*/  @!P0 BRA `(.L_x_2332) ;  /* 0xfffffffc00f08947 */ /* 0x010fea000383ffff */
[----:B------:R-:W-:Y:S05]  /*3ad70*/  BRA `(.L_x_2433) ;  /* 0xffffffc400387947 */ /* 0x000fea000383ffff */
.L_x_2333:
        /* <DEDUP_REMOVED lines=8> */
.L_x_2435:
[----:B------:R-:W-:Y:S05]  /*3ae00*/  BSYNC B1 ;  /* 0x0000000000017941 */ /* 0x000fea0003800000 */
.L_x_2434:
        /* <DEDUP_REMOVED lines=9> */
.L_x_2436:
[----:B------:R-:W-:Y:S02]  /*3aea0*/  IMAD.MOV.U32 R9, RZ, RZ, RZ ;  /* 0x000000ffff097224 */ /* 0x000fe400078e00ff */
[----:B------:R-:W-:Y:S02]  /*3aeb0*/  IMAD.MOV.U32 R13, RZ, RZ, R22 ;  /* 0x000000ffff0d7224 */ /* 0x000fe400078e0016 */
[----:B------:R-:W-:Y:S01]  /*3aec0*/  IMAD.MOV.U32 R12, RZ, RZ, 0x1 ;  /* 0x00000001ff0c7424 */ /* 0x000fe200078e00ff */
[----:B------:R-:W-:-:S13]  /*3aed0*/  IADD3 R2, P0, R14, R0, RZ ;  /* 0x000000000e027210 */ /* 0x000fda0007f1e0ff */
[----:B------:R-:W-:Y:S05]  /*3aee0*/  WARPSYNC.COLLECTIVE R15, `(.L_x_2437) ;  /* 0x000000000f087348 */ /* 0x000fea0003c00000 */
[----:B------:R0:W1:Y:S02]  /*3aef0*/  SHFL.IDX P6, R14, R13, R12, R11 ;  /* 0x0000000c0d0e7389 */ /* 0x00006400000c000b */
[----:B01----:R-:W-:Y:S01]  /*3af00*/  ENDCOLLECTIVE ;  /* 0x000000000000791b */ /* 0x003fe20003800000 */
.L_x_2437:
        /* <DEDUP_REMOVED lines=13> */
.L_x_2438:
[----:B------:R-:W-:Y:S02]  /*3afe0*/  IMAD.MOV.U32 R13, RZ, RZ, R22 ;  /* 0x000000ffff0d7224 */ /* 0x000fe400078e0016 */
[----:B------:R-:W-:Y:S01]  /*3aff0*/  IMAD.MOV.U32 R12, RZ, RZ, 0x2 ;  /* 0x00000002ff0c7424 */ /* 0x000fe200078e00ff */
[----:B------:R-:W-:-:S13]  /*3b000*/  IADD3 R2, P0, R14, R0, RZ ;  /* 0x000000000e027210 */ /* 0x000fda0007f1e0ff */
[----:B------:R-:W-:Y:S05]  /*3b010*/  WARPSYNC.COLLECTIVE R15, `(.L_x_2439) ;  /* 0x000000000f087348 */ /* 0x000fea0003c00000 */
[----:B------:R0:W1:Y:S02]  /*3b020*/  SHFL.IDX P6, R14, R13, R12, R11 ;  /* 0x0000000c0d0e7389 */ /* 0x00006400000c000b */
[----:B01----:R-:W-:Y:S01]  /*3b030*/  ENDCOLLECTIVE ;  /* 0x000000000000791b */ /* 0x003fe20003800000 */
.L_x_2439:
        /* <DEDUP_REMOVED lines=13> */
.L_x_2440:
[----:B------:R-:W-:Y:S02]  /*3b110*/  IMAD.MOV.U32 R13, RZ, RZ, R22 ;  /* 0x000000ffff0d7224 */ /* 0x000fe400078e0016 */
[----:B------:R-:W-:Y:S01]  /*3b120*/  IMAD.MOV.U32 R12, RZ, RZ, 0x3 ;  /* 0x00000003ff0c7424 */ /* 0x000fe200078e00ff */
[----:B------:R-:W-:-:S13]  /*3b130*/  IADD3 R2, P0, R14, R0, RZ ;  /* 0x000000000e027210 */ /* 0x000fda0007f1e0ff */
[----:B------:R-:W-:Y:S05]  /*3b140*/  WARPSYNC.COLLECTIVE R15, `(.L_x_2441) ;  /* 0x000000000f087348 */ /* 0x000fea0003c00000 */
[----:B------:R0:W1:Y:S02]  /*3b150*/  SHFL.IDX P6, R14, R13, R12, R11 ;  /* 0x0000000c0d0e7389 */ /* 0x00006400000c000b */
[----:B01----:R-:W-:Y:S01]  /*3b160*/  ENDCOLLECTIVE ;  /* 0x000000000000791b */ /* 0x003fe20003800000 */
.L_x_2441:
        /* <DEDUP_REMOVED lines=13> */
.L_x_2442:
[----:B------:R-:W-:Y:S02]  /*3b240*/  IMAD.MOV.U32 R13, RZ, RZ, R22 ;  /* 0x000000ffff0d7224 */ /* 0x000fe400078e0016 */
[----:B------:R-:W-:Y:S01]  /*3b250*/  IMAD.MOV.U32 R12, RZ, RZ, 0x4 ;  /* 0x00000004ff0c7424 */ /* 0x000fe200078e00ff */
[----:B------:R-:W-:-:S13]  /*3b260*/  IADD3 R2, P0, R14, R0, RZ ;  /* 0x000000000e027210 */ /* 0x000fda0007f1e0ff */
[----:B------:R-:W-:Y:S05]  /*3b270*/  WARPSYNC.COLLECTIVE R15, `(.L_x_2443) ;  /* 0x000000000f087348 */ /* 0x000fea0003c00000 */
[----:B------:R0:W1:Y:S02]  /*3b280*/  SHFL.IDX P6, R14, R13, R12, R11 ;  /* 0x0000000c0d0e7389 */ /* 0x00006400000c000b */
[----:B01----:R-:W-:Y:S01]  /*3b290*/  ENDCOLLECTIVE ;  /* 0x000000000000791b */ /* 0x003fe20003800000 */
.L_x_2443:
        /* <DEDUP_REMOVED lines=13> */
.L_x_2444:
[----:B------:R-:W-:Y:S02]  /*3b370*/  IMAD.MOV.U32 R13, RZ, RZ, R22 ;  /* 0x000000ffff0d7224 */ /* 0x000fe400078e0016 */
[----:B------:R-:W-:Y:S01]  /*3b380*/  IMAD.MOV.U32 R12, RZ, RZ, 0x5 ;  /* 0x00000005ff0c7424 */ /* 0x000fe200078e00ff */
[----:B------:R-:W-:-:S13]  /*3b390*/  IADD3 R2, P0, R14, R0, RZ ;  /* 0x000000000e027210 */ /* 0x000fda0007f1e0ff */
[----:B------:R-:W-:Y:S05]  /*3b3a0*/  WARPSYNC.COLLECTIVE R15, `(.L_x_2445) ;  /* 0x000000000f087348 */ /* 0x000fea0003c00000 */
[----:B------:R0:W1:Y:S02]  /*3b3b0*/  SHFL.IDX P6, R14, R13, R12, R11 ;  /* 0x0000000c0d0e7389 */ /* 0x00006400000c000b */
[----:B01----:R-:W-:Y:S01]  /*3b3c0*/  ENDCOLLECTIVE ;  /* 0x000000000000791b */ /* 0x003fe20003800000 */
.L_x_2445:
        /* <DEDUP_REMOVED lines=13> */
.L_x_2446:
[----:B------:R-:W-:Y:S05]  /*3b4a0*/  BRA `(.L_x_2447) ;  /* 0xffffffc000887947 */ /* 0x000fea000383ffff */
.L_x_2338:
[----:B0-----:R0:W1:Y:S02]  /*3b4b0*/  SYNCS.PHASECHK.TRANS64.TRYWAIT P0, [R4+URZ+0x32420], R9 ;  /* 0x03242009040075a7 */ /* 0x001064000800017f */
[----:B-1----:R-:W-:Y:S05]  /*3b4c0*/  @!P0 NANOSLEEP.SYNCS 0x989680 ;  /* 0x009896800000895d */ /* 0x002fea0003900000 */
[----:B------:R-:W1:Y:S02]  /*3b4d0*/  @!P0 SYNCS.PHASECHK.TRANS64 P0, [R4+URZ+0x32420], R9 ;  /* 0x03242009040085a7 */ /* 0x000e64000800007f */
[----:B-1----:R-:W-:Y:S05]  /*3b4e0*/  @!P0 BRA `(.L_x_2338) ;  /* 0xfffffffc00f08947 */ /* 0x002fea000383ffff */
[----:B------:R-:W-:Y:S05]  /*3b4f0*/  BRA `(.L_x_2448) ;  /* 0xffffffc400107947 */ /* 0x000fea000383ffff */
.L_x_2339:
        /* <DEDUP_REMOVED lines=8> */
[----:B0-2--5:R-:W-:Y:S05]  /*3b580*/  WARPSYNC.COLLECTIVE R15, `(.L_x_2450) ;  /* 0x000000000f087348 */ /* 0x025fea0003c00000 */
[----:B------:R1:W3:Y:S02]  /*3b590*/  SHFL.IDX P6, R14, R13, R12, R11 ;  /* 0x0000000c0d0e7389 */ /* 0x0002e400000c000b */
[----:B0123-5:R-:W-:Y:S01]  /*3b5a0*/  ENDCOLLECTIVE ;  /* 0x000000000000791b */ /* 0x02ffe20003800000 */
.L_x_2450:
[----:B------:R-:W-:Y:S05]  /*3b5b0*/  BSYNC B0 ;  /* 0x0000000000007941 */ /* 0x000fea0003800000 */
.L_x_2449:
[----:B------:R-:W-:Y:S05]  /*3b5c0*/  BRA `(.L_x_2451) ;  /* 0xffffffc000f87947 */ /* 0x000fea000383ffff */
.L_x_2340:
[----:B------:R-:W-:Y:S01]  /*3b5d0*/  BSSY B0, `(.L_x_2452) ;  /* 0x0000006000007945 */ /* 0x000fe20003800000 */
[----:B------:R-:W-:-:S07]  /*3b5e0*/  IMAD.MOV.U32 R15, RZ, RZ, -0x1 ;  /* 0xffffffffff0f7424 */ /* 0x000fce00078e00ff */
[----:B012--5:R-:W-:Y:S05]  /*3b5f0*/  WARPSYNC.COLLECTIVE R15, `(.L_x_2453) ;  /* 0x000000000f0c7348 */ /* 0x027fea0003c00000 */
[----:B------:R-:W-:Y:S02]  /*3b600*/  ELECT P6, UR62, PT ;  /* 0x00000000003e782f */ /* 0x000fe400038c0000 */
[----:B------:R-:W-:Y:S01]  /*3b610*/  MOV R14, UR62 ;  /* 0x0000003e000e7c02 */ /* 0x000fe20008000f00 */
[----:B012--5:R-:W-:Y:S10]  /*3b620*/  ENDCOLLECTIVE ;  /* 0x000000000000791b */ /* 0x027ff40003800000 */
.L_x_2453:
[----:B------:R-:W-:Y:S05]  /*3b630*/  BSYNC B0 ;  /* 0x0000000000007941 */ /* 0x000fea0003800000 */
.L_x_2452:
[----:B------:R-:W-:Y:S05]  /*3b640*/  BRA `(.L_x_2454) ;  /* 0xffffffc000ec7947 */ /* 0x000fea000383ffff */
.L_x_2342:
[----:B-1----:R1:W3:Y:S02]  /*3b650*/  SYNCS.PHASECHK.TRANS64.TRYWAIT P1, [R5+URZ+0x32440], R0 ;  /* 0x03244000050075a7 */ /* 0x0022e4000802017f */
[----:B---3--:R-:W-:Y:S05]  /*3b660*/  @!P1 NANOSLEEP.SYNCS 0x989680 ;  /* 0x009896800000995d */ /* 0x008fea0003900000 */
[----:B------:R-:W3:Y:S02]  /*3b670*/  @!P1 SYNCS.PHASECHK.TRANS64 P1, [R5+URZ+0x32440], R0 ;  /* 0x03244000050095a7 */ /* 0x000ee4000802007f */
[----:B---3--:R-:W-:Y:S05]  /*3b680*/  @!P1 BRA `(.L_x_2342) ;  /* 0xfffffffc00f09947 */ /* 0x008fea000383ffff */
[----:B------:R-:W-:Y:S05]  /*3b690*/  BRA `(.L_x_2455) ;  /* 0xffffffc4000c7947 */ /* 0x000fea000383ffff */
.L_x_2344:
[----:B---3--:R3:W4:Y:S02]  /*3b6a0*/  SYNCS.PHASECHK.TRANS64.TRYWAIT P1, [R17+URZ+0x32440], R2 ;  /* 0x03244002110075a7 */ /* 0x008724000802017f */
[----:B----4-:R-:W-:Y:S05]  /*3b6b0*/  @!P1 NANOSLEEP.SYNCS 0x989680 ;  /* 0x009896800000995d */ /* 0x010fea0003900000 */
[----:B------:R-:W4:Y:S02]  /*3b6c0*/  @!P1 SYNCS.PHASECHK.TRANS64 P1, [R17+URZ+0x32440], R2 ;  /* 0x03244002110095a7 */ /* 0x000f24000802007f */
[----:B----4-:R-:W-:Y:S05]  /*3b6d0*/  @!P1 BRA `(.L_x_2344) ;  /* 0xfffffffc00f09947 */ /* 0x010fea000383ffff */
[----:B------:R-:W-:Y:S05]  /*3b6e0*/  BRA `(.L_x_2456) ;  /* 0xffffffc400187947 */ /* 0x000fea000383ffff */
.L_x_2346:
[----:B----4-:R4:W0:Y:S02]  /*3b6f0*/  SYNCS.PHASECHK.TRANS64.TRYWAIT P1, [R5+URZ+0x32460], R0 ;  /* 0x03246000050075a7 */ /* 0x010824000802017f */
[----:B0-----:R-:W-:Y:S05]  /*3b700*/  @!P1 NANOSLEEP.SYNCS 0x989680 ;  /* 0x009896800000995d */ /* 0x001fea0003900000 */
[----:B------:R-:W0:Y:S02]  /*3b710*/  @!P1 SYNCS.PHASECHK.TRANS64 P1, [R5+URZ+0x32460], R0 ;  /* 0x03246000050095a7 */ /* 0x000e24000802007f */
[----:B0-----:R-:W-:Y:S05]  /*3b720*/  @!P1 BRA `(.L_x_2346) ;  /* 0xfffffffc00f09947 */ /* 0x001fea000383ffff */
[----:B------:R-:W-:Y:S05]  /*3b730*/  BRA `(.L_x_2457) ;  /* 0xffffffc400147947 */ /* 0x000fea000383ffff */
        .type           $_ZN7cutlass13device_kernelIN5flash11enable_sm90INS1_16FlashAttnFwdSm90INS1_25CollectiveMainloopFwdSm90ILi2EN4cute5tupleIJNS5_1CILi1EEES8_S8_EEENS6_IJNS7_ILi128EEENS7_ILi96EEENS7_ILi64EEEEEELi256ENS_6half_tEfNS_4arch4Sm90ELb0ELb1ELb1ELb0ELb1ELb0ELb1ELb1ELb0ELb1ELb1ELb0EEENS1_21CollectiveEpilogueFwdINS6_IJSA_NS7_ILi256EEESB_EEES9_SE_SG_Li256ELb0ELb1ELb1ELb0EEENS1_19SingleTileSchedulerILb0ELb1ELb1ELi128EEEEEEEEEvNT_6ParamsE$_ZZN5flash25CollectiveMainloopFwdSm90ILi2EN4cute5tupleIJNS1_1CILi1EEES4_S4_EEENS2_IJNS3_ILi128EEENS3_ILi96EEENS3_ILi64EEEEEELi256EN7cutlass6half_tEfNSA_4arch4Sm90ELb0ELb1ELb1ELb0ELb1ELb0ELb1ELb1ELb0ELb1ELb1ELb0EE3mmaINS_16FlashAttnFwdSm90ISE_NS_21CollectiveEpilogueFwdINS2_IJS6_NS3_ILi256EEES7_EEES5_SB_SD_Li256ELb0ELb1ELb1ELb0EEENS_19SingleTileSchedulerILb0ELb1ELb1ELi128EEEE13SharedStorageENS1_6TensorINS1_11ArrayEngineIfLm128EEENS1_6LayoutINS2_IJNS2_IJNS3_ILi2EEEST_NS3_ILi32EEEEEES4_S4_EEENS2_IJNS2_IJS4_ST_NS3_ILi4EEEEEENS3_ILi0EEESZ_EEEEEEENS_7SoftmaxILi2ELi0EEEEEbRKNSE_6ParamsENSA_13PipelineAsyncILi2EEES19_RNSA_13PipelineStateILj2EEERT0_RT1_iRiRKNS_16SeqlenInfoQKNewKILb0ELb0EEENS2_IJiiiiEEERT_ENKUliT_T0_T1_E_clIZSF_ISO_S12_S14_EbS17_S19_S19_S1C_S1E_S1G_iS1H_S1L_S1M_S1O_EUlRS1P_iE1_NS3_ILb0EEENS3_ILb1EEEEEDaiS1P_S1Q_S1R_,@function
        .size           $_ZN7cutlass13device_kernelIN5flash11enable_sm90INS1_16FlashAttnFwdSm90INS1_25CollectiveMainloopFwdSm90ILi2EN4cute5tupleIJNS5_1CILi1EEES8_S8_EEENS6_IJNS7_ILi128EEENS7_ILi96EEENS7_ILi64EEEEEELi256ENS_6half_tEfNS_4arch4Sm90ELb0ELb1ELb1ELb0ELb1ELb0ELb1ELb1ELb0ELb1ELb1ELb0EEENS1_21CollectiveEpilogueFwdINS6_IJSA_NS7_ILi256EEESB_EEES9_SE_SG_Li256ELb0ELb1ELb1ELb0EEENS1_19SingleTileSchedulerILb0ELb1ELb1ELi128EEEEEEEEEvNT_6ParamsE$_ZZN5flash25CollectiveMainloopFwdSm90ILi2EN4cute5tupleIJNS1_1CILi1EEES4_S4_EEENS2_IJNS3_ILi128EEENS3_ILi96EEENS3_ILi64EEEEEELi256EN7cutlass6half_tEfNSA_4arch4Sm90ELb0ELb1ELb1ELb0ELb1ELb0ELb1ELb1ELb0ELb1ELb1ELb0EE3mmaINS_16FlashAttnFwdSm90ISE_NS_21CollectiveEpilogueFwdINS2_IJS6_NS3_ILi256EEES7_EEES5_SB_SD_Li256ELb0ELb1ELb1ELb0EEENS_19SingleTileSchedulerILb0ELb1ELb1ELi128EEEE13SharedStorageENS1_6TensorINS1_11ArrayEngineIfLm128EEENS1_6LayoutINS2_IJNS2_IJNS3_ILi2EEEST_NS3_ILi32EEEEEES4_S4_EEENS2_IJNS2_IJS4_ST_NS3_ILi4EEEEEENS3_ILi0EEESZ_EEEEEEENS_7SoftmaxILi2ELi0EEEEEbRKNSE_6ParamsENSA_13PipelineAsyncILi2EEES19_RNSA_13PipelineStateILj2EEERT0_RT1_iRiRKNS_16SeqlenInfoQKNewKILb0ELb0EEENS2_IJiiiiEEERT_ENKUliT_T0_T1_E_clIZSF_ISO_S12_S14_EbS17_S19_S19_S1C_S1E_S1G_iS1H_S1L_S1M_S1O_EUlRS1P_iE1_NS3_ILb0EEENS3_ILb1EEEEEDaiS1P_S1Q_S1R_,(.L_x_6563 - $_ZN7cutlass13device_kernelIN5flash11enable_sm90INS1_16FlashAttnFwdSm90INS1_25CollectiveMainloopFwdSm90ILi2EN4cute5tupleIJNS5_1CILi1EEES8_S8_EEENS6_IJNS7_ILi128EEENS7_ILi96EEENS7_ILi64EEEEEELi256ENS_6half_tEfNS_4arch4Sm90ELb0ELb1ELb1ELb0ELb1ELb0ELb1ELb1ELb0ELb1ELb1ELb0EEENS1_21CollectiveEpilogueFwdINS6_IJSA_NS7_ILi256EEESB_EEES9_SE_SG_Li256ELb0ELb1ELb1ELb0EEENS1_19SingleTileSchedulerILb0ELb1ELb1ELi128EEEEEEEEEvNT_6ParamsE$_ZZN5flash25CollectiveMainloopFwdSm90ILi2EN4cute5tupleIJNS1_1CILi1EEES4_S4_EEENS2_IJNS3_ILi128EEENS3_ILi96EEENS3_ILi64EEEEEELi256EN7cutlass6half_tEfNSA_4arch4Sm90ELb0ELb1ELb1ELb0ELb1ELb0ELb1ELb1ELb0ELb1ELb1ELb0EE3mmaINS_16FlashAttnFwdSm90ISE_NS_21CollectiveEpilogueFwdINS2_IJS6_NS3_ILi256EEES7_EEES5_SB_SD_Li256ELb0ELb1ELb1ELb0EEENS_19SingleTileSchedulerILb0ELb1ELb1ELi128EEEE13SharedStorageENS1_6TensorINS1_11ArrayEngineIfLm128EEENS1_6LayoutINS2_IJNS2_IJNS3_ILi2EEEST_NS3_ILi32EEEEEES4_S4_EEENS2_IJNS2_IJS4_ST_NS3_ILi4EEEEEENS3_ILi0EEESZ_EEEEEEENS_7SoftmaxILi2ELi0EEEEEbRKNSE_6ParamsENSA_13PipelineAsyncILi2EEES19_RNSA_13PipelineStateILj2EEERT0_RT1_iRiRKNS_16SeqlenInfoQKNewKILb0ELb0EEENS2_IJiiiiEEERT_ENKUliT_T0_T1_E_clIZSF_ISO_S12_S14_EbS17_S19_S19_S1C_S1E_S1G_iS1H_S1L_S1M_S1O_EUlRS1P_iE1_NS3_ILb0EEENS3_ILb1EEEEEDaiS1P_S1Q_S1R_)
$_ZN7cutlass13device_kernelIN5flash11enable_sm90INS1_16FlashAttnFwdSm90INS1_25CollectiveMainloopFwdSm90ILi2EN4cute5tupleIJNS5_1CILi1EEES8_S8_EEENS6_IJNS7_ILi128EEENS7_ILi96EEENS7_ILi64EEEEEELi256ENS_6half_tEfNS_4arch4Sm90ELb0ELb1ELb1ELb0ELb1ELb0ELb1ELb1ELb0ELb1ELb1ELb0EEENS1_21CollectiveEpilogueFwdINS6_IJSA_NS7_ILi256EEESB_EEES9_SE_SG_Li256ELb0ELb1ELb1ELb0EEENS1_19SingleTileSchedulerILb0ELb1ELb1ELi128EEEEEEEEEvNT_6ParamsE$_ZZN5flash25CollectiveMainloopFwdSm90ILi2EN4cute5tupleIJNS1_1CILi1EEES4_S4_EEENS2_IJNS3_ILi128EEENS3_ILi96EEENS3_ILi64EEEEEELi256EN7cutlass6half_tEfNSA_4arch4Sm90ELb0ELb1ELb1ELb0ELb1ELb0ELb1ELb1ELb0ELb1ELb1ELb0EE3mmaINS_16FlashAttnFwdSm90ISE_NS_21CollectiveEpilogueFwdINS2_IJS6_NS3_ILi256EEES7_EEES5_SB_SD_Li256ELb0ELb1ELb1ELb0EEENS_19SingleTileSchedulerILb0ELb1ELb1ELi128EEEE13SharedStorageENS1_6TensorINS1_11ArrayEngineIfLm128EEENS1_6LayoutINS2_IJNS2_IJNS3_ILi2EEEST_NS3_ILi32EEEEEES4_S4_EEENS2_IJNS2_IJS4_ST_NS3_ILi4EEEEEENS3_ILi0EEESZ_EEEEEEENS_7SoftmaxILi2ELi0EEEEEbRKNSE_6ParamsENSA_13PipelineAsyncILi2EEES19_RNSA_13PipelineStateILj2EEERT0_RT1_iRiRKNS_16SeqlenInfoQKNewKILb0ELb0EEENS2_IJiiiiEEERT_ENKUliT_T0_T1_E_clIZSF_ISO_S12_S14_EbS17_S19_S19_S1C_S1E_S1G_iS1H_S1L_S1M_S1O_EUlRS1P_iE1_NS3_ILb0EEENS3_ILb1EEEEEDaiS1P_S1Q_S1R_:
[----:B------:R-:W-:Y:S05]  /*3b740*/  YIELD ;  /* 0x0000000000007946 */ /* 0x000fea0003800000 */
[----:B------:R-:W-:Y:S02]  /*3b750*/  ULDC UR4, c[0x0][0x20] ;  /* 0x0000080000047ab9 */ /* 0x000fe40000000800 */
[----:B------:R-:W-:-:S05]  /*3b760*/  VIADD R158, R157, -UR4 ;  /* 0x800000049d9e7c36 */ /* 0x000fca0008000000 */
[----:B------:R-:W2:Y:S01]  /*3b770*/  LDL.64 R2, [R158] ;  /* 0x000000009e027983 */ /* 0x000ea20000100a00 */
[----:B------:R-:W0:Y:S02]  /*3b780*/  LDC.64 R4, c[0x0][0x208] ;  /* 0x00008200ff047b82 */ /* 0x000e240000000a00 */
[----:B0-----:R-:W-:Y:S02]  /*3b790*/  R2UR UR4, R4 ;  /* 0x00000000040472ca */ /* 0x001fe400000e0000 */
[----:B------:R-:W-:-:S13]  /*3b7a0*/  R2UR UR5, R5 ;  /* 0x00000000050572ca */ /* 0x000fda00000e0000 */
[----:B--2---:R-:W2:Y:S01]  /*3b7b0*/  LD.E R0, desc[UR4][R2.64] ;  /* 0x0000000402007980 */ /* 0x004ea2000c101900 */
[----:B------:R-:W-:Y:S02]  /*3b7c0*/  R2UR UR4, R4 ;  /* 0x00000000040472ca */ /* 0x000fe400000e0000 */
[----:B------:R-:W-:Y:S01]  /*3b7d0*/  R2UR UR5, R5 ;  /* 0x00000000050572ca */ /* 0x000fe200000e0000 */
[----:B--2---:R-:W-:-:S12]  /*3b7e0*/  VIADD R11, R0, 0x1 ;  /* 0x00000001000b7836 */ /* 0x004fd80000000000 */
[----:B------:R-:W2:Y:S01]  /*3b7f0*/  LD.E R0, desc[UR4][R2.64+0x8] ;  /* 0x0000080402007980 */ /* 0x000ea2000c101900 */
[----:B------:R-:W-:-:S13]  /*3b800*/  ISETP.NE.AND P0, PT, R11, 0x2, PT ;  /* 0x000000020b00780c */ /* 0x000fda0003f05270 */
[----:B------:R-:W-:Y:S02]  /*3b810*/  @!P0 R2UR UR6, R4 ;  /* 0x00000000040682ca */ /* 0x000fe400000e0000 */
[----:B------:R-:W-:-:S13]  /*3b820*/  @!P0 R2UR UR7, R5 ;  /* 0x00000000050782ca */ /* 0x000fda00000e0000 */
[----:B------:R-:W3:Y:S01]  /*3b830*/  @!P0 LD.E R6, desc[UR6][R2.64+0x4] ;  /* 0x0000040602068980 */ /* 0x000ee2000c101900 */
[C---:B------:R-:W-:Y:S02]  /*3b840*/  R2UR UR4, R4.reuse ;  /* 0x00000000040472ca */ /* 0x040fe400000e0000 */
[C---:B------:R-:W-:Y:S02]  /*3b850*/  R2UR UR5, R5.reuse ;  /* 0x00000000050572ca */ /* 0x040fe400000e0000 */
[C---:B------:R-:W-:Y:S02]  /*3b860*/  R2UR UR6, R4.reuse ;  /* 0x00000000040672ca */ /* 0x040fe400000e0000 */
[C---:B------:R-:W-:Y:S02]  /*3b870*/  R2UR UR7, R5.reuse ;  /* 0x00000000050772ca */ /* 0x040fe400000e0000 */
[----:B------:R-:W-:Y:S02]  /*3b880*/  @!P0 R2UR UR8, R4 ;  /* 0x00000000040882ca */ /* 0x000fe400000e0000 */
[----:B------:R-:W-:-:S02]  /*3b890*/  @!P0 R2UR UR9, R5 ;  /* 0x00000000050982ca */ /* 0x000fc400000e0000 */
[----:B------:R-:W-:Y:S02]  /*3b8a0*/  @!P0 R2UR UR10, R4 ;  /* 0x00000000040a82ca */ /* 0x000fe400000e0000 */
[----:B------:R-:W-:Y:S01]  /*3b8b0*/  @!P0 R2UR UR11, R5 ;  /* 0x00000000050b82ca */ /* 0x000fe200000e0000 */
[----:B------:R-:W-:Y:S08]  /*3b8c0*/  ST.E desc[UR4][R2.64], R11 ;  /* 0x0000000b02007985 */ /* 0x000ff0000c101904 */
[----:B------:R-:W-:Y:S01]  /*3b8d0*/  @!P0 ST.E desc[UR8][R2.64], RZ ;  /* 0x000000ff02008985 */ /* 0x000fe2000c101908 */
[----:B--2---:R-:W-:-:S05]  /*3b8e0*/  VIADD R13, R0, 0x1 ;  /* 0x00000001000d7836 */ /* 0x004fca0000000000 */
[----:B------:R-:W-:Y:S01]  /*3b8f0*/  ST.E desc[UR6][R2.64+0x8], R13 ;  /* 0x0000080d02007985 */ /* 0x000fe2000c101906 */
[----:B---3--:R-:W-:-:S05]  /*3b900*/  @!P0 LOP3.LUT R15, R6, 0x1, RZ, 0x3c, !PT ;  /* 0x00000001060f8812 */ /* 0x008fca00078e3cff */
[----:B------:R0:W-:Y:S04]  /*3b910*/  @!P0 ST.E desc[UR10][R2.64+0x4], R15 ;  /* 0x0000040f02008985 */ /* 0x0001e8000c10190a */
[----:B------:R-:W2:Y:S01]  /*3b920*/  LDL.64 R8, [R158+0x18] ;  /* 0x000018009e087983 */ /* 0x000ea20000100a00 */
[----:B------:R-:W-:Y:S02]  /*3b930*/  R2UR UR4, R4 ;  /* 0x00000000040472ca */ /* 0x000fe400000e0000 */
[----:B------:R-:W-:Y:S01]  /*3b940*/  R2UR UR5, R5 ;  /* 0x00000000050572ca */ /* 0x000fe200000e0000 */
[----:B------:R-:W3:-:S12]  /*3b950*/  LDL.64 R6, [R158] ;  /* 0x000000009e067983 */ /* 0x000ed80000100a00 */
[----:B--2---:R-:W2:Y:S01]  /*3b960*/  LD.E R10, desc[UR4][R8.64] ;  /* 0x00000004080a7980 */ /* 0x004ea2000c101900 */
[C---:B------:R-:W-:Y:S02]  /*3b970*/  R2UR UR4, R4.reuse ;  /* 0x00000000040472ca */ /* 0x040fe400000e0000 */
[C---:B------:R-:W-:Y:S02]  /*3b980*/  R2UR UR5, R5.reuse ;  /* 0x00000000050572ca */ /* 0x040fe400000e0000 */
[----:B------:R-:W-:Y:S02]  /*3b990*/  R2UR UR6, R4 ;  /* 0x00000000040672ca */ /* 0x000fe400000e0000 */
[----:B------:R-:W-:Y:S01]  /*3b9a0*/  R2UR UR7, R5 ;  /* 0x00000000050772ca */ /* 0x000fe200000e0000 */
[----:B------:R-:W-:Y:S01]  /*3b9b0*/  BSSY B2, `(.L_x_2458) ;  /* 0x0000009000027945 */ /* 0x000fe20003800000 */
[----:B0-----:R-:W-:Y:S02]  /*3b9c0*/  IMAD.MOV.U32 R2, RZ, RZ, R23 ;  /* 0x000000ffff027224 */ /* 0x001fe400078e0017 */
[----:B------:R-:W-:-:S05]  /*3b9d0*/  IMAD.MOV.U32 R3, RZ, RZ, R22 ;  /* 0x000000ffff037224 */ /* 0x000fca00078e0016 */
[----:B---3--:R0:W5:Y:S04]  /*3b9e0*/  LD.E R0, desc[UR4][R6.64] ;  /* 0x0000000406007980 */ /* 0x008168000c101900 */
[----:B------:R0:W5:Y:S01]  /*3b9f0*/  LD.E R12, desc[UR6][R6.64+0x4] ;  /* 0x00000406060c7980 */ /* 0x000162000c101900 */
[----:B--2---:R-:W-:-:S04]  /*3ba00*/  LOP3.LUT R10, R10, 0x1, RZ, 0xfc, !PT ;  /* 0x000000010a0a7812 */ /* 0x004fc800078efcff */
[----:B------:R-:W-:-:S13]  /*3ba10*/  ISETP.NE.AND P0, PT, R10, 0x3, PT ;  /* 0x000000030a00780c */ /* 0x000fda0003f05270 */
[----:B0-----:R-:W-:Y:S05]  /*3ba20*/  @!P0 BRA `(.L_x_2459) ;  /* 0x0000000000048947 */ /* 0x001fea0003800000 */
[----:B------:R-:W-:Y:S01]  /*3ba30*/  BPT.TRAP 0x1 ;  /* 0x000000040000795c */ /* 0x000fe20000300000 */
.L_x_2459:
[----:B------:R-:W-:Y:S05]  /*3ba40*/  BSYNC B2 ;  /* 0x0000000000027941 */ /* 0x000fea0003800000 */
.L_x_2458:
[----:B------:R-:W-:Y:S02]  /*3ba50*/  R2UR UR4, R4 ;  /* 0x00000000040472ca */ /* 0x000fe400000e0000 */
[----:B------:R-:W-:-:S13]  /*3ba60*/  R2UR UR5, R5 ;  /* 0x00000000050572ca */ /* 0x000fda00000e0000 */
[----:B------:R-:W2:Y:S01]  /*3ba70*/  LD.E.64 R10, desc[UR4][R8.64+0x18] ;  /* 0x00001804080a7980 */ /* 0x000ea2000c101b00 */
[----:B-----5:R-:W-:Y:S02]  /*3ba80*/  SHF.L.U32 R13, R12, 0x1f, RZ ;  /* 0x0000001f0c0d7819 */ /* 0x020fe400000006ff */
[----:B--2---:R-:W-:-:S05]  /*3ba90*/  MOV R11, R10 ;  /* 0x0000000a000b7202 */ /* 0x004fca0000000f00 */
[----:B------:R-:W-:-:S04]  /*3baa0*/  IMAD R0, R0, 0x8, R11 ;  /* 0x0000000800007824 */ /* 0x000fc800078e020b */
[----:B------:R0:W1:Y:S01]  /*3bab0*/  SYNCS.PHASECHK.TRANS64.TRYWAIT P0, [R0+URZ], R13 ;  /* 0x0000000d000075a7 */ /* 0x000062000800017f */
[----:B------:R-:W2:Y:S01]  /*3bac0*/  LD.E R12, desc[UR4][R8.64] ;  /* 0x00000004080c7980 */ /* 0x000ea2000c101900 */
[----:B------:R-:W-:Y:S02]  /*3bad0*/  R2UR UR6, R4 ;  /* 0x00000000040672ca */ /* 0x000fe400000e0000 */
[----:B------:R-:W-:Y:S01]  /*3bae0*/  R2UR UR7, R5 ;  /* 0x00000000050772ca */ /* 0x000fe200000e0000 */
[----:B------:R0:W5:Y:S01]  /*3baf0*/  LD.E R10, desc[UR4][R6.64] ;  /* 0x00000004060a7980 */ /* 0x000162000c101900 */
[----:B------:R-:W-:Y:S11]  /*3bb00*/  BSSY B2, `(.L_x_2460) ;  /* 0x0000006000027945 */ /* 0x000ff60003800000 */
[----:B------:R0:W5:Y:S01]  /*3bb10*/  LD.E R11, desc[UR6][R6.64+0x4] ;  /* 0x00000406060b7980 */ /* 0x000162000c101900 */
[----:B--2---:R-:W-:-:S04]  /*3bb20*/  LOP3.LUT R12, R12, 0x1, RZ, 0xfc, !PT ;  /* 0x000000010c0c7812 */ /* 0x004fc800078efcff */
[----:B------:R-:W-:-:S13]  /*3bb30*/  ISETP.NE.AND P1, PT, R12, 0x3, PT ;  /* 0x000000030c00780c */ /* 0x000fda0003f25270 */
[----:B01----:R-:W-:Y:S05]  /*3bb40*/  @!P1 BRA `(.L_x_2461) ;  /* 0x0000000000049947 */ /* 0x003fea0003800000 */
[----:B------:R-:W-:Y:S01]  /*3bb50*/  BPT.TRAP 0x1 ;  /* 0x000000040000795c */ /* 0x000fe20000300000 */
.L_x_2461:
[----:B------:R-:W-:Y:S05]  /*3bb60*/  BSYNC B2 ;  /* 0x0000000000027941 */ /* 0x000fea0003800000 */
.L_x_2460:
[----:B------:R-:W-:Y:S04]  /*3bb70*/  BSSY B2, `(.L_x_2462) ;  /* 0x000000a000027945 */ /* 0x000fe80003800000 */
[----:B------:R-:W-:Y:S05]  /*3bb80*/  @P0 BRA `(.L_x_2463) ;  /* 0x0000000000200947 */ /* 0x000fea0003800000 */
[----:B------:R-:W-:Y:S02]  /*3bb90*/  R2UR UR4, R4 ;  /* 0x00000000040472ca */ /* 0x000fe400000e0000 */
[----:B------:R-:W-:-:S13]  /*3bba0*/  R2UR UR5, R5 ;  /* 0x00000000050572ca */ /* 0x000fda00000e0000 */
[----:B------:R-:W2:Y:S01]  /*3bbb0*/  LD.E.64 R8, desc[UR4][R8.64+0x18] ;  /* 0x0000180408087980 */ /* 0x000ea2000c101b00 */
[----:B-----5:R-:W-:Y:S02]  /*3bbc0*/  SHF.L.U32 R11, R11, 0x1f, RZ ;  /* 0x0000001f0b0b7819 */ /* 0x020fe400000006ff */
[----:B--2---:R-:W-:-:S05]  /*3bbd0*/  MOV R7, R8 ;  /* 0x0000000800077202 */ /* 0x004fca0000000f00 */
[----:B------:R-:W-:-:S04]  /*3bbe0*/  IMAD R10, R10, 0x8, R7 ;  /* 0x000000080a0a7824 */ /* 0x000fc800078e0207 */
[----:B------:R-:W0:Y:S02]  /*3bbf0*/  SYNCS.PHASECHK.TRANS64.TRYWAIT P0, [R10+URZ], R11 ;  /* 0x0000000b0a0075a7 */ /* 0x000e24000800017f */
[----:B0-----:R-:W-:Y:S05]  /*3bc00*/  @!P0 BRA `(.L_x_2464) ;  /* 0x000001b400d08947 */ /* 0x001fea0003800000 */
.L_x_2463:
[----:B------:R-:W-:Y:S05]  /*3bc10*/  BSYNC B2 ;  /* 0x0000000000027941 */ /* 0x000fea0003800000 */
.L_x_2462:
[----:B0----5:R-:W2:Y:S04]  /*3bc20*/  LDL.64 R10, [R158] ;  /* 0x000000009e0a7983 */ /* 0x021ea80000100a00 */
[----:B------:R-:W3:Y:S01]  /*3bc30*/  LDL.64 R8, [R158+0x28] ;  /* 0x000028009e087983 */ /* 0x000ee20000100a00 */
[C---:B------:R-:W-:Y:S02]  /*3bc40*/  R2UR UR6, R4.reuse ;  /* 0x00000000040672ca */ /* 0x040fe400000e0000 */
[C---:B------:R-:W-:Y:S01]  /*3bc50*/  R2UR UR7, R5.reuse ;  /* 0x00000000050772ca */ /* 0x040fe200000e0000 */
[----:B------:R-:W4:Y:S01]  /*3bc60*/  LDL.64 R6, [R158+0x20] ;  /* 0x000020009e067983 */ /* 0x000f220000100a00 */
[C---:B------:R-:W-:Y:S02]  /*3bc70*/  R2UR UR4, R4.reuse ;  /* 0x00000000040472ca */ /* 0x040fe400000e0000 */
[----:B------:R-:W-:Y:S01]  /*3bc80*/  R2UR UR5, R5 ;  /* 0x00000000050572ca */ /* 0x000fe200000e0000 */
[----:B------:R-:W4:Y:S08]  /*3bc90*/  LDL.64 R12, [R158+0x8] ;  /* 0x000008009e0c7983 */ /* 0x000f300000100a00 */
[----:B--2---:R-:W2:Y:S04]  /*3bca0*/  LD.E R11, desc[UR6][R10.64] ;  /* 0x000000060a0b7980 */ /* 0x004ea8000c101900 */
[----:B---3--:R-:W2:Y:S01]  /*3bcb0*/  LD.E.64 R14, desc[UR4][R8.64] ;  /* 0x00000004080e7980 */ /* 0x008ea2000c101b00 */
[----:B------:R-:W-:Y:S05]  /*3bcc0*/  WARPSYNC.ALL ;  /* 0x0000000000007948 */ /* 0x000fea0003800000 */
[----:B------:R-:W-:-:S02]  /*3bcd0*/  R2UR UR4, R4 ;  /* 0x00000000040472ca */ /* 0x000fc400000e0000 */
[C---:B------:R-:W-:Y:S02]  /*3bce0*/  R2UR UR5, R5.reuse ;  /* 0x00000000050572ca */ /* 0x040fe400000e0000 */
[----:B------:R-:W-:Y:S02]  /*3bcf0*/  R2UR UR6, R4 ;  /* 0x00000000040672ca */ /* 0x000fe400000e0000 */
[----:B------:R-:W-:-:S09]  /*3bd00*/  R2UR UR7, R5 ;  /* 0x00000000050772ca */ /* 0x000fd200000e0000 */
[----:B----4-:R0:W-:Y:S04]  /*3bd10*/  ST.E desc[UR4][R12.64], RZ ;  /* 0x000000ff0c007985 */ /* 0x0101e8000c101904 */
[----:B------:R-:W3:Y:S01]  /*3bd20*/  LD.E.64 R8, desc[UR6][R6.64] ;  /* 0x0000000606087980 */ /* 0x000ee2000c101b00 */
[----:B--2---:R-:W-:Y:S01]  /*3bd30*/  IMAD R10, R11, 0x300, R14 ;  /* 0x000003000b0a7824 */ /* 0x004fe200078e020e */
[----:B------:R-:W-:Y:S01]  /*3bd40*/  WARPGROUP.ARRIVE ;  /* 0x00000000000079c5 */ /* 0x000fe20000000000 */
[----:B------:R-:W-:Y:S01]  /*3bd50*/  IMAD.MOV.U32 R11, RZ, RZ, R15 ;  /* 0x000000ffff0b7224 */ /* 0x000fe200078e000f */
[----:B------:R-:W-:Y:S01]  /*3bd60*/  R2UR UR8, R4 ;  /* 0x00000000040872ca */ /* 0x000fe200000e0000 */
[----:B------:R-:W-:Y:S01]  /*3bd70*/  IMAD.MOV.U32 R191, RZ, RZ, 0x1 ;  /* 0x00000001ffbf7424 */ /* 0x000fe200078e00ff */
[----:B------:R-:W-:-:S02]  /*3bd80*/  R2UR UR6, R10 ;  /* 0x000000000a0672ca */ /* 0x000fc400000e0000 */
[----:B------:R-:W-:Y:S02]  /*3bd90*/  R2UR UR7, R11 ;  /* 0x000000000b0772ca */ /* 0x000fe400000e0000 */
[C---:B------:R-:W-:Y:S02]  /*3bda0*/  R2UR UR9, R5.reuse ;  /* 0x00000000050972ca */ /* 0x040fe400000e0000 */
[----:B------:R-:W-:Y:S02]  /*3bdb0*/  R2UR UR10, R4 ;  /* 0x00000000040a72ca */ /* 0x000fe400000e0000 */
[----:B------:R-:W-:Y:S02]  /*3bdc0*/  R2UR UR11, R5 ;  /* 0x00000000050b72ca */ /* 0x000fe400000e0000 */
[----:B---3--:R-:W-:Y:S02]  /*3bdd0*/  R2UR UR4, R8 ;  /* 0x00000000080472ca */ /* 0x008fe400000e0000 */
[----:B------:R-:W-:-:S13]  /*3bde0*/  R2UR UR5, R9 ;  /* 0x00000000090572ca */ /* 0x000fda00000e0000 */
[----:B------:R-:W-:Y:S03]  /*3bdf0*/  HGMMA.64x96x16.F32 R24, gdesc[UR4], RZ, !UPT, gsb0 ;  /* 0x01600000041879f0 */ /* 0x000fe6000c0008ff */
[----:B------:R-:W-:Y:S02]  /*3be00*/  WARPGROUP.DEPBAR.LE gsb0, 0x0 ;  /* 0x00008000000079c5 */ /* 0x000fe40000010000 */
[----:B------:R0:W-:Y:S04]  /*3be10*/  ST.E desc[UR8][R12.64], R191 ;  /* 0x000000bf0c007985 */ /* 0x0001e8000c101908 */
[----:B------:R-:W2:Y:S01]  /*3be20*/  LD.E.64 R8, desc[UR10][R6.64] ;  /* 0x0000000a06087980 */ /* 0x000ea2000c101b00 */
[----:B------:R-:W-:Y:S01]  /*3be30*/  VIADD R14, R10, 0x2 ;  /* 0x000000020a0e7836 */ /* 0x000fe20000000000 */
[----:B------:R-:W-:Y:S01]  /*3be40*/  R2UR UR7, R15 ;  /* 0x000000000f0772ca */ /* 0x000fe200000e0000 */
[----:B------:R-:W-:Y:S01]  /*3be50*/  WARPGROUP.ARRIVE ;  /* 0x00000000000079c5 */ /* 0x000fe20000000000 */
[----:B------:R-:W-:-:S02]  /*3be60*/  R2UR UR8, R4 ;  /* 0x00000000040872ca */ /* 0x000fc400000e0000 */
[----:B------:R-:W-:Y:S02]  /*3be70*/  R2UR UR6, R14 ;  /* 0x000000000e0672ca */ /* 0x000fe400000e0000 */
[C---:B------:R-:W-:Y:S02]  /*3be80*/  R2UR UR9, R5.reuse ;  /* 0x00000000050972ca */ /* 0x040fe400000e0000 */
[----:B------:R-:W-:Y:S02]  /*3be90*/  R2UR UR10, R4 ;  /* 0x00000000040a72ca */ /* 0x000fe400000e0000 */
[----:B------:R-:W-:Y:S01]  /*3bea0*/  R2UR UR11, R5 ;  /* 0x00000000050b72ca */ /* 0x000fe200000e0000 */
[----:B--2---:R-:W-:Y:S01]  /*3beb0*/  VIADD R8, R8, 0x2 ;  /* 0x0000000208087836 */ /* 0x004fe20000000000 */
[----:B------:R-:W-:-:S04]  /*3bec0*/  R2UR UR5, R9 ;  /* 0x00000000090572ca */ /* 0x000fc800000e0000 */
[----:B------:R-:W-:-:S13]  /*3bed0*/  R2UR UR4, R8 ;  /* 0x00000000080472ca */ /* 0x000fda00000e0000 */
[----:B------:R-:W-:Y:S03]  /*3bee0*/  HGMMA.64x96x16.F32 R24, gdesc[UR4], R24, gsb0 ;  /* 0x01600000041879f0 */ /* 0x000fe60008000818 */
        /* <DEDUP_REMOVED lines=19> */
[----:B------:R-:W-:Y:S01]  /*3c020*/  WARPGROUP.ARRIVE ;  /* 0x00000000000079c5 */ /* 0x000fe20000000000 */
[----:B------:R-:W-:Y:S01]  /*3c030*/  IMAD.MOV.U32 R11, RZ, RZ, R15 ;  /* 0x000000ffff0b7224 */ /* 0x000fe200078e000f */
[----:B------:R-:W-:-:S02]  /*3c040*/  R2UR UR8, R4 ;  /* 0x00000000040872ca */ /* 0x000fc400000e0000 */
[----:B------:R-:W-:Y:S02]  /*3c050*/  R2UR UR6, R10 ;  /* 0x000000000a0672ca */ /* 0x000fe400000e0000 */
        /* <DEDUP_REMOVED lines=8> */
[----:B------:R-:W2:Y:S01]  /*3c0e0*/  LDL.64 R8, [R158+0x40] ;  /* 0x000040009e087983 */ /* 0x000ea20000100a00 */
[----:B------:R-:W-:-:S02]  /*3c0f0*/  R2UR UR4, R4 ;  /* 0x00000000040472ca */ /* 0x000fc400000e0000 */
[----:B------:R-:W-:Y:S01]  /*3c100*/  R2UR UR5, R5 ;  /* 0x00000000050572ca */ /* 0x000fe200000e0000 */
[----:B------:R-:W3:-:S12]  /*3c110*/  LDL.64 R6, [R158] ;  /* 0x000000009e067983 */ /* 0x000ed80000100a00 */
[----:B--2---:R-:W2:Y:S01]  /*3c120*/  LD.E R10, desc[UR4][R8.64] ;  /* 0x00000004080a7980 */ /* 0x004ea2000c101900 */
[C---:B------:R-:W-:Y:S02]  /*3c130*/  R2UR UR4, R4.reuse ;  /* 0x00000000040472ca */ /* 0x040fe400000e0000 */
[C---:B------:R-:W-:Y:S02]  /*3c140*/  R2UR UR5, R5.reuse ;  /* 0x00000000050572ca */ /* 0x040fe400000e0000 */
[----:B------:R-:W-:Y:S02]  /*3c150*/  R2UR UR6, R4 ;  /* 0x00000000040672ca */ /* 0x000fe400000e0000 */
[----:B------:R-:W-:Y:S01]  /*3c160*/  R2UR UR7, R5 ;  /* 0x00000000050772ca */ /* 0x000fe200000e0000 */
[----:B------:R-:W-:Y:S08]  /*3c170*/  BSSY B2, `(.L_x_2465) ;  /* 0x0000007000027945 */ /* 0x000ff00003800000 */
[----:B---3--:R0:W5:Y:S04]  /*3c180*/  LD.E R0, desc[UR4][R6.64] ;  /* 0x0000000406007980 */ /* 0x008168000c101900 */
[----:B------:R0:W5:Y:S01]  /*3c190*/  LD.E R14, desc[UR6][R6.64+0x4] ;  /* 0x00000406060e7980 */ /* 0x000162000c101900 */
[----:B--2---:R-:W-:-:S04]  /*3c1a0*/  LOP3.LUT R10, R10, 0x1, RZ, 0xfc, !PT ;  /* 0x000000010a0a7812 */ /* 0x004fc800078efcff */
[----:B------:R-:W-:-:S13]  /*3c1b0*/  ISETP.NE.AND P0, PT, R10, 0x3, PT ;  /* 0x000000030a00780c */ /* 0x000fda0003f05270 */
[----:B0-----:R-:W-:Y:S05]  /*3c1c0*/  @!P0 BRA `(.L_x_2466) ;  /* 0x0000000000048947 */ /* 0x001fea0003800000 */
[----:B------:R-:W-:Y:S01]  /*3c1d0*/  BPT.TRAP 0x1 ;  /* 0x000000040000795c */ /* 0x000fe20000300000 */
.L_x_2466:
[----:B------:R-:W-:Y:S05]  /*3c1e0*/  BSYNC B2 ;  /* 0x0000000000027941 */ /* 0x000fea0003800000 */
.L_x_2465:
        /* <DEDUP_REMOVED lines=17> */
.L_x_2468:
[----:B------:R-:W-:Y:S05]  /*3c300*/  BSYNC B2 ;  /* 0x0000000000027941 */ /* 0x000fea0003800000 */
.L_x_2467:
        /* <DEDUP_REMOVED lines=10> */
.L_x_2470:
[----:B------:R-:W-:Y:S05]  /*3c3b0*/  BSYNC B2 ;  /* 0x0000000000027941 */ /* 0x000fea0003800000 */
.L_x_2469:
[----:B------:R-:W2:Y:S04]  /*3c3c0*/  LDL.64 R12, [R158] ;  /* 0x000000009e0c7983 */ /* 0x000ea80000100a00 */
[----:B0----5:R-:W3:Y:S04]  /*3c3d0*/  LDL.64 R10, [R158+0x58] ;  /* 0x000058009e0a7983 */ /* 0x021ee80000100a00 */
[----:B------:R-:W4:Y:S04]  /*3c3e0*/  LDL.64 R6, [R158+0x48] ;  /* 0x000048009e067983 */ /* 0x000f280000100a00 */
[----:B------:R-:W4:Y:S01]  /*3c3f0*/  LDL.64 R8, [R158+0x50] ;  /* 0x000050009e087983 */ /* 0x000f220000100a00 */
[----:B------:R-:W-:-:S02]  /*3c400*/  R2UR UR6, R4 ;  /* 0x00000000040672ca */ /* 0x000fc400000e0000 */
[C---:B------:R-:W-:Y:S02]  /*3c410*/  R2UR UR7, R5.reuse ;  /* 0x00000000050772ca */ /* 0x040fe400000e0000 */
[----:B------:R-:W-:Y:S02]  /*3c420*/  R2UR UR4, R4 ;  /* 0x00000000040472ca */ /* 0x000fe400000e0000 */
[----:B------:R-:W-:-:S09]  /*3c430*/  R2UR UR5, R5 ;  /* 0x00000000050572ca */ /* 0x000fd200000e0000 */
[----:B--2---:R-:W2:Y:S04]  /*3c440*/  LD.E R21, desc[UR6][R12.64] ;  /* 0x000000060c157980 */ /* 0x004ea8000c101900 */
[----:B---3--:R-:W2:Y:S01]  /*3c450*/  LD.E.64 R12, desc[UR4][R10.64] ;  /* 0x000000040a0c7980 */ /* 0x008ea2000c101b00 */
[----:B------:R-:W-:Y:S05]  /*3c460*/  WARPSYNC.ALL ;  /* 0x0000000000007948 */ /* 0x000fea0003800000 */
[----:B------:R-:W-:-:S02]  /*3c470*/  R2UR UR6, R4 ;  /* 0x00000000040672ca */ /* 0x000fc400000e0000 */
[C---:B------:R-:W-:Y:S02]  /*3c480*/  R2UR UR7, R5.reuse ;  /* 0x00000000050772ca */ /* 0x040fe400000e0000 */
[----:B------:R-:W-:Y:S02]  /*3c490*/  R2UR UR4, R4 ;  /* 0x00000000040472ca */ /* 0x000fe400000e0000 */
[----:B------:R-:W-:-:S09]  /*3c4a0*/  R2UR UR5, R5 ;  /* 0x00000000050572ca */ /* 0x000fd200000e0000 */
[----:B----4-:R-:W3:Y:S04]  /*3c4b0*/  LD.E R0, desc[UR6][R6.64] ;  /* 0x0000000606007980 */ /* 0x010ee8000c101900 */
[----:B------:R-:W4:Y:S01]  /*3c4c0*/  LD.E.64 R14, desc[UR4][R8.64] ;  /* 0x00000004080e7980 */ /* 0x000f22000c101b00 */
[----:B------:R-:W-:Y:S01]  /*3c4d0*/  WARPGROUP.ARRIVE ;  /* 0x00000000000079c5 */ /* 0x000fe20000000000 */
[C---:B------:R-:W-:Y:S02]  /*3c4e0*/  R2UR UR8, R4.reuse ;  /* 0x00000000040872ca */ /* 0x040fe400000e0000 */
[----:B------:R-:W-:Y:S02]  /*3c4f0*/  R2UR UR9, R5 ;  /* 0x00000000050972ca */ /* 0x000fe400000e0000 */
[----:B------:R-:W-:-:S02]  /*3c500*/  R2UR UR10, R4 ;  /* 0x00000000040a72ca */ /* 0x000fc400000e0000 */
[----:B------:R-:W-:Y:S01]  /*3c510*/  R2UR UR11, R5 ;  /* 0x00000000050b72ca */ /* 0x000fe200000e0000 */
[----:B--2---:R-:W-:Y:S02]  /*3c520*/  IMAD R20, R21, 0xc00, R12 ;  /* 0x00000c0015147824 */ /* 0x004fe400078e020c */
[----:B------:R-:W-:-:S03]  /*3c530*/  IMAD.MOV.U32 R21, RZ, RZ, R13 ;  /* 0x000000ffff157224 */ /* 0x000fc600078e000d */
[----:B------:R-:W-:Y:S02]  /*3c540*/  R2UR UR6, R20 ;  /* 0x00000000140672ca */ /* 0x000fe400000e0000 */
[----:B------:R-:W-:Y:S02]  /*3c550*/  R2UR UR7, R21 ;  /* 0x00000000150772ca */ /* 0x000fe400000e0000 */
[----:B---3--:R-:W-:Y:S02]  /*3c560*/  ISETP.NE.U32.AND P0, PT, R0, RZ, PT ;  /* 0x000000ff0000720c */ /* 0x008fe40003f05070 */
[----:B----4-:R-:W-:Y:S02]  /*3c570*/  R2UR UR4, R14 ;  /* 0x000000000e0472ca */ /* 0x010fe400000e0000 */
[----:B------:R-:W-:-:S09]  /*3c580*/  R2UR UR5, R15 ;  /* 0x000000000f0572ca */ /* 0x000fd200000e0000 */
[----:B------:R-:W-:-:S05]  /*3c590*/  VOTEU.ANY UP0, P0 ;  /* 0x00000000003f7886 */ /* 0x000fca0000000100 */
[----:B------:R-:W-:Y:S03]  /*3c5a0*/  HGMMA.64x96x16.F32 R24, gdesc[UR4], R24, UP0, gsb0 ;  /* 0x01600000041879f0 */ /* 0x000fe6000b800818 */
        /* <DEDUP_REMOVED lines=226> */
[----:B------:R-:W1:Y:S01]  /*3d3d0*/  S2R R8, SR_TID.X ;  /* 0x0000000000087919 */ /* 0x000e620000002100 */
[----:B------:R-:W-:-:S02]  /*3d3e0*/  R2UR UR4, R4 ;  /* 0x00000000040472ca */ /* 0x000fc400000e0000 */
[----:B------:R-:W-:Y:S01]  /*3d3f0*/  R2UR UR5, R5 ;  /* 0x00000000050572ca */ /* 0x000fe200000e0000 */
[----:B------:R-:W3:Y:S01]  /*3d400*/  LDL.64 R10, [R158] ;  /* 0x000000009e0a7983 */ /* 0x000ee20000100a00 */
[----:B-1----:R-:W-:-:S04]  /*3d410*/  SHF.R.U32.HI R0, RZ, 0x7, R8 ;  /* 0x00000007ff007819 */ /* 0x002fc80000011608 */
[----:B------:R-:W-:-:S05]  /*3d420*/  IADD3 R0, -R0, 0xb, RZ ;  /* 0x0000000b00007810 */ /* 0x000fca0007ffe1ff */
[----:B------:R0:W-:Y:S06]  /*3d430*/  BAR.ARV R0, 0x100 ;  /* 0x000400000000751d */ /* 0x0001ec0000002000 */
[----:B--2---:R-:W2:Y:S01]  /*3d440*/  LD.E R9, desc[UR4][R12.64] ;  /* 0x000000040c097980 */ /* 0x004ea2000c101900 */
[----:B------:R-:W-:Y:S02]  /*3d450*/  R2UR UR4, R4 ;  /* 0x00000000040472ca */ /* 0x000fe400000e0000 */
[----:B------:R-:W-:Y:S01]  /*3d460*/  R2UR UR5, R5 ;  /* 0x00000000050572ca */ /* 0x000fe200000e0000 */
[----:B------:R-:W-:-:S12]  /*3d470*/  BSSY B2, `(.L_x_2472) ;  /* 0x0000006000027945 */ /* 0x000fd80003800000 */
[----:B---3--:R0:W5:Y:S01]  /*3d480*/  LD.E R10, desc[UR4][R10.64] ;  /* 0x000000040a0a7980 */ /* 0x008162000c101900 */
[----:B--2---:R-:W-:-:S04]  /*3d490*/  LOP3.LUT R9, R9, 0x1, RZ, 0xfc, !PT ;  /* 0x0000000109097812 */ /* 0x004fc800078efcff */
[----:B------:R-:W-:-:S13]  /*3d4a0*/  ISETP.NE.AND P0, PT, R9, 0x3, PT ;  /* 0x000000030900780c */ /* 0x000fda0003f05270 */
[----:B0-----:R-:W-:Y:S05]  /*3d4b0*/  @!P0 BRA `(.L_x_2473) ;  /* 0x0000000000048947 */ /* 0x001fea0003800000 */
[----:B------:R-:W-:Y:S01]  /*3d4c0*/  BPT.TRAP 0x1 ;  /* 0x000000040000795c */ /* 0x000fe20000300000 */
.L_x_2473:
[----:B------:R-:W-:Y:S05]  /*3d4d0*/  BSYNC B2 ;  /* 0x0000000000027941 */ /* 0x000fea0003800000 */
.L_x_2472:
[C---:B------:R-:W-:Y:S01]  /*3d4e0*/  R2UR UR6, R4.reuse ;  /* 0x00000000040672ca */ /* 0x040fe200000e0000 */
[----:B------:R-:W2:Y:S01]  /*3d4f0*/  LDL R11, [R1+0x450] ;  /* 0x00045000010b7983 */ /* 0x000ea20000100800 */
[C---:B------:R-:W-:Y:S02]  /*3d500*/  R2UR UR7, R5.reuse ;  /* 0x00000000050772ca */ /* 0x040fe400000e0000 */
[----:B------:R-:W-:Y:S01]  /*3d510*/  R2UR UR4, R4 ;  /* 0x00000000040472ca */ /* 0x000fe200000e0000 */
[----:B------:R-:W3:Y:S01]  /*3d520*/  LDL R9, [R1+0x454] ;  /* 0x0004540001097983 */ /* 0x000ee20000100800 */
[----:B------:R-:W-:-:S09]  /*3d530*/  R2UR UR5, R5 ;  /* 0x00000000050572ca */ /* 0x000fd200000e0000 */
[----:B------:R-:W4:Y:S04]  /*3d540*/  LD.E.64 R6, desc[UR6][R12.64+0x20] ;  /* 0x000020060c067980 */ /* 0x000f28000c101b00 */
[----:B------:R-:W2:Y:S01]  /*3d550*/  LD.E R0, desc[UR4][R12.64+0xc] ;  /* 0x00000c040c007980 */ /* 0x000ea2000c101900 */
[----:B----4-:R-:W-:-:S05]  /*3d560*/  MOV R7, R6 ;  /* 0x0000000600077202 */ /* 0x010fca0000000f00 */
[----:B-----5:R-:W-:-:S05]  /*3d570*/  IMAD R7, R10, 0x8, R7 ;  /* 0x000000080a077824 */ /* 0x020fca00078e0207 */
[----:B--2---:R-:W-:-:S04]  /*3d580*/  PRMT R0, R0, 0x654, R7 ;  /* 0x0000065400007816 */ /* 0x004fc80000000007 */
[----:B------:R0:W-:Y:S01]  /*3d590*/  SYNCS.ARRIVE.TRANS64.RED.A1T0 RZ, [R0+URZ], RZ ;  /* 0x000000ff00ff79a7 */ /* 0x0001e2000810043f */
[----:B------:R-:W2:Y:S04]  /*3d5a0*/  LDL.64 R6, [R158+0x68] ;  /* 0x000068009e067983 */ /* 0x000ea80000100a00 */
[----:B------:R-:W4:Y:S04]  /*3d5b0*/  LD.E R72, desc[UR4][R2.64] ;  /* 0x0000000402487980 */ /* 0x000f28000c101900 */
[----:B0-----:R-:W3:Y:S04]  /*3d5c0*/  LD.E R0, desc[UR4][R2.64+0x24] ;  /* 0x0000240402007980 */ /* 0x001ee8000c101900 */
[----:B--2---:R-:W2:Y:S01]  /*3d5d0*/  LD.E.64 R6, desc[UR4][R6.64] ;  /* 0x0000000406067980 */ /* 0x004ea2000c101b00 */
[----:B---3--:R-:W-:-:S13]  /*3d5e0*/  ISETP.NE.AND P0, PT, R0, 0x1, PT ;  /* 0x000000010000780c */ /* 0x008fda0003f05270 */
[C---:B------:R-:W-:Y:S02]  /*3d5f0*/  @P0 R2UR UR6, R4.reuse ;  /* 0x00000000040602ca */ /* 0x040fe400000e0000 */
[C---:B------:R-:W-:Y:S02]  /*3d600*/  @P0 R2UR UR7, R5.reuse ;  /* 0x00000000050702ca */ /* 0x040fe400000e0000 */
[C---:B------:R-:W-:Y:S02]  /*3d610*/  R2UR UR14, R4.reuse ;  /* 0x00000000040e72ca */ /* 0x040fe400000e0000 */
[----:B------:R-:W-:Y:S02]  /*3d620*/  R2UR UR15, R5 ;  /* 0x00000000050f72ca */ /* 0x000fe400000e0000 */
[----:B------:R-:W-:-:S07]  /*3d630*/  R2UR UR10, R4 ;  /* 0x00000000040a72ca */ /* 0x000fce00000e0000 */
[----:B------:R-:W3:Y:S01]  /*3d640*/  @P0 LD.E R75, desc[UR6][R2.64+0x2c] ;  /* 0x00002c06024b0980 */ /* 0x000ee2000c101900 */
[C---:B------:R-:W-:Y:S02]  /*3d650*/  R2UR UR6, R4.reuse ;  /* 0x00000000040672ca */ /* 0x040fe400000e0000 */
[C---:B------:R-:W-:Y:S02]  /*3d660*/  R2UR UR7, R5.reuse ;  /* 0x00000000050772ca */ /* 0x040fe400000e0000 */
[C---:B------:R-:W-:Y:S02]  /*3d670*/  R2UR UR11, R5.reuse ;  /* 0x00000000050b72ca */ /* 0x040fe400000e0000 */
[C---:B------:R-:W-:Y:S02]  /*3d680*/  R2UR UR8, R4.reuse ;  /* 0x00000000040872ca */ /* 0x040fe400000e0000 */
[----:B------:R-:W-:Y:S02]  /*3d690*/  R2UR UR9, R5 ;  /* 0x00000000050972ca */ /* 0x000fe400000e0000 */
[----:B------:R-:W-:-:S02]  /*3d6a0*/  R2UR UR12, R4 ;  /* 0x00000000040c72ca */ /* 0x000fc400000e0000 */
[----:B------:R-:W-:-:S05]  /*3d6b0*/  R2UR UR13, R5 ;  /* 0x00000000050d72ca */ /* 0x000fca00000e0000 */
[----:B------:R-:W3:Y:S04]  /*3d6c0*/  LD.E R76, desc[UR10][R2.64+0xc] ;  /* 0x00000c0a024c7980 */ /* 0x000ee8000c101900 */
[----:B------:R-:W3:Y:S04]  /*3d6d0*/  LD.E R77, desc[UR8][R2.64+0x10] ;  /* 0x00001008024d7980 */ /* 0x000ee8000c101900 */
[----:B------:R-:W4:Y:S04]  /*3d6e0*/  LD.E R78, desc[UR12][R2.64+0x14] ;  /* 0x0000140c024e7980 */ /* 0x000f28000c101900 */
[----:B--2---:R0:W2:Y:S02]  /*3d6f0*/  LD.E R10, desc[UR4][R6.64] ;  /* 0x00000004060a7980 */ /* 0x0040a4000c101900 */
[----:B0-----:R-:W-:-:S02]  /*3d700*/  IMAD.MOV.U32 R6, RZ, RZ, R9 ;  /* 0x000000ffff067224 */ /* 0x001fc400078e0009 */
[----:B------:R-:W-:-:S05]  /*3d710*/  IMAD.MOV.U32 R7, RZ, RZ, R11 ;  /* 0x000000ffff077224 */ /* 0x000fca00078e000b */
[----:B------:R-:W3:Y:S01]  /*3d720*/  LD.E R73, desc[UR4][R6.64] ;  /* 0x0000000406497980 */ /* 0x000ee2000c101900 */
[C---:B------:R-:W-:Y:S02]  /*3d730*/  @P0 R2UR UR4, R4.reuse ;  /* 0x00000000040402ca */ /* 0x040fe400000e0000 */
[----:B------:R-:W-:Y:S01]  /*3d740*/  @P0 R2UR UR5, R5 ;  /* 0x00000000050502ca */ /* 0x000fe200000e0000 */
[----:B------:R-:W3:Y:S04]  /*3d750*/  LD.E R6, desc[UR14][R2.64+0x18] ;  /* 0x0000180e02067980 */ /* 0x000ee8000c101900 */
[----:B------:R-:W3:Y:S08]  /*3d760*/  LD.E R7, desc[UR6][R2.64+0x4] ;  /* 0x0000040602077980 */ /* 0x000ef0000c101900 */
[----:B------:R-:W3:Y:S01]  /*3d770*/  @P0 LD.E R74, desc[UR4][R2.64+0x28] ;  /* 0x00002804024a0980 */ /* 0x000ee2000c101900 */
[----:B------:R-:W-:-:S02]  /*3d780*/  R2UR UR4, R4 ;  /* 0x00000000040472ca */ /* 0x000fc400000e0000 */
[----:B------:R-:W-:-:S13]  /*3d790*/  R2UR UR5, R5 ;  /* 0x00000000050572ca */ /* 0x000fda00000e0000 */
[----:B------:R-:W3:Y:S01]  /*3d7a0*/  LD.E R12, desc[UR4][R2.64+0x8] ;  /* 0x00000804020c7980 */ /* 0x000ee2000c101900 */
[----:B------:R-:W-:Y:S01]  /*3d7b0*/  BSSY B2, `(.L_x_2474) ;  /* 0x00000af000027945 */ /* 0x000fe20003800000 */
[----:B----4-:R-:W-:Y:S02]  /*3d7c0*/  IMAD R78, R19, -0x60, R78 ;  /* 0xffffffa0134e7824 */ /* 0x010fe400078e024e */
[----:B--2---:R-:W-:-:S04]  /*3d7d0*/  FMUL.FTZ R33, R33, R10 ;  /* 0x0000000a21217220 */ /* 0x004fc80000410000 */
[----:B------:R0:W1:Y:S01]  /*3d7e0*/  MUFU.TANH R83, R33 ;  /* 0x0000002100537308 */ /* 0x0000620000002400 */
[-C--:B------:R-:W-:Y:S01]  /*3d7f0*/  FMUL.FTZ R20, R35, R10.reuse ;  /* 0x0000000a23147220 */ /* 0x080fe20000410000 */
[----:B------:R-:W-:Y:S01]  /*3d800*/  FMUL.FTZ R37, R37, R10 ;  /* 0x0000000a25257220 */ /* 0x000fe20000410000 */
[----:B0-----:R-:W-:-:S05]  /*3d810*/  SHF.R.S32.HI R33, RZ, 0x1f, R72 ;  /* 0x0000001fff217819 */ /* 0x001fca0000011448 */
[----:B------:R0:W2:Y:S01]  /*3d820*/  MUFU.TANH R85, R37 ;  /* 0x0000002500557308 */ /* 0x0000a20000002400 */
[----:B------:R-:W-:Y:S01]  /*3d830*/  LEA.HI R35, R33, R72, RZ, 0x7 ;  /* 0x0000004821237211 */ /* 0x000fe200078f38ff */
[----:B------:R-:W-:-:S03]  /*3d840*/  FMUL.FTZ R40, R40, R10 ;  /* 0x0000000a28287220 */ /* 0x000fc60000410000 */
[----:B0-----:R-:W-:-:S03]  /*3d850*/  LOP3.LUT R37, R35, 0xffffff80, RZ, 0xc0, !PT ;  /* 0xffffff8023257812 */ /* 0x001fc600078ec0ff */
[----:B------:R0:W4:Y:S02]  /*3d860*/  MUFU.TANH R86, R40 ;  /* 0x0000002800567308 */ /* 0x0001240000002400 */
[----:B------:R-:W-:Y:S02]  /*3d870*/  IMAD.IADD R37, R72, 0x1, -R37 ;  /* 0x0000000148257824 */ /* 0x000fe400078e0a25 */
[-C--:B------:R-:W-:Y:S01]  /*3d880*/  FMUL.FTZ R41, R41, R10.reuse ;  /* 0x0000000a29297220 */ /* 0x080fe20000410000 */
[-C--:B------:R-:W-:Y:S02]  /*3d890*/  FMUL.FTZ R36, R36, R10.reuse ;  /* 0x0000000a24247220 */ /* 0x080fe40000410000 */
[----:B0-----:R-:W-:Y:S01]  /*3d8a0*/  SHF.R.S32.HI R40, RZ, 0x1f, R37 ;  /* 0x0000001fff287819 */ /* 0x001fe20000011425 */
[----:B------:R0:W1:Y:S01]  /*3d8b0*/  MUFU.TANH R87, R41 ;  /* 0x0000002900577308 */ /* 0x0000620000002400 */
[-C--:B------:R-:W-:Y:S01]  /*3d8c0*/  FMUL.FTZ R18, R34, R10.reuse ;  /* 0x0000000a22127220 */ /* 0x080fe20000410000 */
[----:B------:R-:W-:Y:S01]  /*3d8d0*/  FMUL.FTZ R34, R39, R10 ;  /* 0x0000000a27227220 */ /* 0x000fe20000410000 */
[----:B------:R-:W-:Y:S01]  /*3d8e0*/  LEA.HI R39, R33, R72, RZ, 0x2 ;  /* 0x0000004821277211 */ /* 0x000fe200078f10ff */
[----:B------:R-:W-:Y:S01]  /*3d8f0*/  FMUL.FTZ R13, R30, R10 ;  /* 0x0000000a1e0d7220 */ /* 0x000fe20000410000 */
[----:B0-----:R-:W-:-:S03]  /*3d900*/  LEA.HI R41, R40, R37, RZ, 0x2 ;  /* 0x0000002528297211 */ /* 0x001fc600078f10ff */
[----:B------:R0:W1:Y:S01]  /*3d910*/  MUFU.TANH R84, R36 ;  /* 0x0000002400547308 */ /* 0x0000620000002400 */
[-C--:B------:R-:W-:Y:S01]  /*3d920*/  FMUL.FTZ R30, R43, R10.reuse ;  /* 0x0000000a2b1e7220 */ /* 0x080fe20000410000 */
[--C-:B------:R-:W-:Y:S02]  /*3d930*/  SHF.R.S32.HI R33, RZ, 0x2, R41.reuse ;  /* 0x00000002ff217819 */ /* 0x100fe40000011429 */
[----:B------:R-:W-:Y:S02]  /*3d940*/  LOP3.LUT R43, R39, 0xfffffffc, RZ, 0xc0, !PT ;  /* 0xfffffffc272b7812 */ /* 0x000fe400078ec0ff */
[----:B0-----:R-:W-:Y:S01]  /*3d950*/  SHF.R.S32.HI R36, RZ, 0x1f, R41 ;  /* 0x0000001fff247819 */ /* 0x001fe20000011429 */
[----:B------:R-:W-:-:S03]  /*3d960*/  FMUL.FTZ R14, R31, R10 ;  /* 0x0000000a1f0e7220 */ /* 0x000fc60000410000 */
[----:B------:R-:W-:Y:S02]  /*3d970*/  LEA.HI R39, R36, R33, RZ, 0x3 ;  /* 0x0000002124277211 */ /* 0x000fe400078f18ff */
[----:B------:R-:W-:Y:S01]  /*3d980*/  SHF.R.S32.HI R36, RZ, 0x7, R35 ;  /* 0x00000007ff247819 */ /* 0x000fe20000011423 */
[----:B------:R-:W-:Y:S01]  /*3d990*/  FMUL.FTZ R31, R42, R10 ;  /* 0x0000000a2a1f7220 */ /* 0x000fe20000410000 */
[----:B------:R-:W-:Y:S01]  /*3d9a0*/  LEA.HI R40, R40, R37, RZ, 0x5 ;  /* 0x0000002528287211 */ /* 0x000fe200078f28ff */
[----:B------:R-:W-:Y:S01]  /*3d9b0*/  IMAD.IADD R43, R72, 0x1, -R43 ;  /* 0x00000001482b7824 */ /* 0x000fe200078e0a2b */
[----:B------:R-:W-:Y:S02]  /*3d9c0*/  LOP3.LUT R42, R39, 0xfffffff8, RZ, 0xc0, !PT ;  /* 0xfffffff8272a7812 */ /* 0x000fe400078ec0ff */
[----:B------:R-:W-:Y:S02]  /*3d9d0*/  LEA.HI R35, R35, R36, RZ, 0x1 ;  /* 0x0000002423237211 */ /* 0x000fe400078f08ff */
[----:B------:R-:W-:Y:S01]  /*3d9e0*/  SHF.R.S32.HI R40, RZ, 0x5, R40 ;  /* 0x00000005ff287819 */ /* 0x000fe20000011428 */
[----:B------:R-:W-:Y:S01]  /*3d9f0*/  IMAD.IADD R42, R33, 0x1, -R42 ;  /* 0x00000001212a7824 */ /* 0x000fe200078e0a2a */
[----:B------:R-:W-:-:S02]  /*3da00*/  LOP3.LUT R35, R35, 0x3fffffe, RZ, 0xc0, !PT ;  /* 0x03fffffe23237812 */ /* 0x000fc400078ec0ff */
[----:B------:R-:W-:Y:S01]  /*3da10*/  LEA.HI R33, R43, R43, RZ, 0x1 ;  /* 0x0000002b2b217211 */ /* 0x000fe200078f08ff */
[----:B---3--:R-:W-:Y:S02]  /*3da20*/  IMAD R73, R73, 0x8, R40 ;  /* 0x0000000849497824 */ /* 0x008fe400078e0228 */
[----:B------:R-:W-:Y:S01]  /*3da30*/  IMAD.IADD R35, R36, 0x1, -R35 ;  /* 0x0000000124237824 */ /* 0x000fe200078e0a23 */
[----:B------:R-:W-:Y:S01]  /*3da40*/  LOP3.LUT R36, R33, 0x1ffffffe, RZ, 0xc0, !PT ;  /* 0x1ffffffe21247812 */ /* 0x000fe200078ec0ff */
[----:B------:R-:W-:-:S04]  /*3da50*/  IMAD.U32 R42, R73, 0x10, R42 ;  /* 0x00000010492a7824 */ /* 0x000fc800078e002a */
[----:B------:R-:W-:Y:S02]  /*3da60*/  IMAD.IADD R36, R43, 0x1, -R36 ;  /* 0x000000012b247824 */ /* 0x000fe400078e0a24 */
[----:B------:R-:W-:-:S04]  /*3da70*/  IMAD R35, R35, 0x40, R42 ;  /* 0x0000004023237824 */ /* 0x000fc800078e022a */
[----:B------:R-:W-:-:S04]  /*3da80*/  IMAD R33, R36, 0x8, R35 ;  /* 0x0000000824217824 */ /* 0x000fc800078e0223 */
[----:B------:R-:W-:-:S04]  /*3da90*/  @P0 IMAD.HI.U32 R74, R33, R74, RZ ;  /* 0x0000004a214a0227 */ /* 0x000fc800078e00ff */
[-C--:B------:R-:W-:Y:S01]  /*3daa0*/  FMUL.FTZ R28, R28, R10.reuse ;  /* 0x0000000a1c1c7220 */ /* 0x080fe20000410000 */
[----:B------:R-:W-:Y:S01]  /*3dab0*/  @P0 SHF.R.U32.HI R33, RZ, R75, R74 ;  /* 0x0000004bff210219 */ /* 0x000fe2000001164a */
[-C--:B------:R-:W-:Y:S01]  /*3dac0*/  FMUL.FTZ R25, R25, R10.reuse ;  /* 0x0000000a19197220 */ /* 0x080fe20000410000 */
[-C--:B------:R-:W-:Y:S01]  /*3dad0*/  FMUL.FTZ R29, R29, R10.reuse ;  /* 0x0000000a1d1d7220 */ /* 0x080fe20000410000 */
[-C--:B------:R-:W-:Y:S01]  /*3dae0*/  FMUL.FTZ R32, R32, R10.reuse ;  /* 0x0000000a20207220 */ /* 0x080fe20000410000 */
[-C--:B------:R-:W-:Y:S01]  /*3daf0*/  FMUL.FTZ R49, R49, R10.reuse ;  /* 0x0000000a31317220 */ /* 0x080fe20000410000 */
[----:B------:R-:W0:Y:S01]  /*3db00*/  SHFL.IDX PT, R40, R33, RZ, 0x1c1f ;  /* 0x001c1fff21287589 */ /* 0x000e2200000e0000 */
[----:B------:R-:W-:Y:S01]  /*3db10*/  LOP3.LUT R36, R41, 0x7ffffffc, RZ, 0xc0, !PT ;  /* 0x7ffffffc29247812 */ /* 0x000fe200078ec0ff */
[----:B------:R-:W-:Y:S01]  /*3db20*/  IMAD.MOV.U32 R42, RZ, RZ, -0x60 ;  /* 0xffffffa0ff2a7424 */ /* 0x000fe200078e00ff */
        /* <DEDUP_REMOVED lines=9> */
[-C--:B---3--:R-:W-:Y:S01]  /*3dbc0*/  FMUL.FTZ R28, R46, R10.reuse ;  /* 0x0000000a2e1c7220 */ /* 0x088fe20000410000 */
        /* <DEDUP_REMOVED lines=13> */
[----:B------:R-:W-:Y:S01]  /*3dca0*/  IMAD.IADD R36, R37, 0x1, -R36 ;  /* 0x0000000125247824 */ /* 0x000fe200078e0a24 */
[----:B------:R2:W0:Y:S01]  /*3dcb0*/  MUFU.TANH R82, R32 ;  /* 0x0000002000527308 */ /* 0x0004220000002400 */
[-C--:B---3--:R-:W-:Y:S01]  /*3dcc0*/  FMUL.FTZ R29, R47, R10.reuse ;  /* 0x0000000a2f1d7220 */ /* 0x088fe20000410000 */
[----:B------:R-:W-:Y:S01]  /*3dcd0*/  FMUL.FTZ R70, R70, R10 ;  /* 0x0000000a46467220 */ /* 0x000fe20000410000 */
[----:B------:R-:W-:-:S02]  /*3dce0*/  IMAD R35, R19, R42, 0x1 ;  /* 0x0000000113237424 */ /* 0x000fc400078e022a */
        /* <DEDUP_REMOVED lines=8> */
[----:B------:R-:W-:Y:S01]  /*3dd70*/  ISETP.GE.AND P1, PT, R6, 0x1, PT ;  /* 0x000000010600780c */ /* 0x000fe20003f26270 */
[-C--:B---3--:R-:W-:Y:S01]  /*3dd80*/  FMUL.FTZ R49, R66, R10.reuse ;  /* 0x0000000a42317220 */ /* 0x088fe20000410000 */
[----:B------:R-:W-:Y:S01]  /*3dd90*/  FMUL.FTZ R10, R71, R10 ;  /* 0x0000000a470a7220 */ /* 0x000fe20000410000 */
[----:B------:R-:W-:Y:S01]  /*3dda0*/  IMAD R35, R36, -0x2, R35 ;  /* 0xfffffffe24237824 */ /* 0x000fe200078e0223 */
[----:B------:R-:W2:Y:S01]  /*3ddb0*/  MUFU.TANH R11, R11 ;  /* 0x0000000b000b7308 */ /* 0x000ea20000002400 */
[----:B------:R-:W-:-:S03]  /*3ddc0*/  LOP3.LUT R37, RZ, R76, RZ, 0x33, !PT ;  /* 0x0000004cff257212 */ /* 0x000fc600078e33ff */
[----:B------:R-:W-:-:S04]  /*3ddd0*/  IADD3 R36, -R7, R35, R12 ;  /* 0x0000002307247210 */ /* 0x000fc80007ffe10c */
        /* <DEDUP_REMOVED lines=34> */
[----:B------:R-:W1:Y:S08]  /*3e000*/  MUFU.TANH R70, R70 ;  /* 0x0000004600467308 */ /* 0x000e700000002400 */
[----:B------:R-:W1:Y:S01]  /*3e010*/  MUFU.TANH R67, R10 ;  /* 0x0000000a00437308 */ /* 0x000e620000002400 */
[----:B------:R-:W-:-:S02]  /*3e020*/  IMAD.IADD R77, R36, 0x1, R77 ;  /* 0x00000001244d7824 */ /* 0x000fc400078e024d */
[----:B------:R-:W-:Y:S02]  /*3e030*/  IMAD.IADD R66, R36, 0x1, R37 ;  /* 0x0000000124427824 */ /* 0x000fe400078e0225 */
[----:B------:R-:W-:Y:S02]  /*3e040*/  VIADD R71, R35, 0xffffffff ;  /* 0xffffffff23477836 */ /* 0x000fe40000000000 */
[--C-:B0-----:R-:W-:Y:S01]  /*3e050*/  IMAD.IADD R41, R77, 0x1, R40.reuse ;  /* 0x000000014d297824 */ /* 0x101fe200078e0228 */
[----:B------:R0:W1:Y:S02]  /*3e060*/  MUFU.TANH R47, R48 ;  /* 0x00000030002f7308 */ /* 0x0000640000002400 */
[----:B0-----:R-:W-:Y:S01]  /*3e070*/  IMAD.IADD R48, R66, 0x1, R40 ;  /* 0x0000000142307824 */ /* 0x001fe200078e0228 */
[----:B--234-:R-:W-:Y:S06]  /*3e080*/  @!P1 BRA `(.L_x_2475) ;  /* 0x0000000000849947 */ /* 0x01cfec0003800000 */
[----:B------:R-:W-:Y:S01]  /*3e090*/  IADD3 R35, -R7, R12, R40 ;  /* 0x0000000c07237210 */ /* 0x000fe20007ffe128 */
[----:B------:R-:W-:Y:S03]  /*3e0a0*/  BSSY B3, `(.L_x_2476) ;  /* 0x000001c000037945 */ /* 0x000fe60003800000 */
[----:B------:R-:W-:-:S13]  /*3e0b0*/  ISETP.GT.AND P0, PT, R35, -0x1, PT ;  /* 0xffffffff2300780c */ /* 0x000fda0003f04270 */
[----:B------:R-:W-:Y:S05]  /*3e0c0*/  @P0 BRA `(.L_x_2477) ;  /* 0x00000000003c0947 */ /* 0x000fea0003800000 */
[----:B------:R-:W-:Y:S01]  /*3e0d0*/  ISETP.NE.AND P0, PT, R6, 0x1, PT ;  /* 0x000000010600780c */ /* 0x000fe20003f05270 */
[----:B------:R-:W-:Y:S01]  /*3e0e0*/  BSSY B4, `(.L_x_2478) ;  /* 0x000000b000047945 */ /* 0x000fe20003800000 */
[----:B------:R-:W-:-:S11]  /*3e0f0*/  LOP3.LUT R35, RZ, R35, RZ, 0x33, !PT ;  /* 0x00000023ff237212 */ /* 0x000fd600078e33ff */
[----:B------:R-:W-:Y:S05]  /*3e100*/  @!P0 BRA `(.L_x_2479) ;  /* 0x0000000000208947 */ /* 0x000fea0003800000 */
[C---:B------:R-:W-:Y:S02]  /*3e110*/  R2UR UR4, R4.reuse ;  /* 0x00000000040472ca */ /* 0x040fe400000e0000 */
[C---:B------:R-:W-:Y:S02]  /*3e120*/  R2UR UR5, R5.reuse ;  /* 0x00000000050572ca */ /* 0x040fe400000e0000 */
[----:B------:R-:W-:Y:S02]  /*3e130*/  R2UR UR6, R4 ;  /* 0x00000000040672ca */ /* 0x000fe400000e0000 */
[----:B------:R-:W-:-:S09]  /*3e140*/  R2UR UR7, R5 ;  /* 0x00000000050772ca */ /* 0x000fd200000e0000 */
[----:B------:R-:W2:Y:S04]  /*3e150*/  LD.E R10, desc[UR4][R2.64+0x1c] ;  /* 0x00001c04020a7980 */ /* 0x000ea8000c101900 */
[----:B------:R-:W3:Y:S01]  /*3e160*/  LD.E R37, desc[UR6][R2.64+0x20] ;  /* 0x0000200602257980 */ /* 0x000ee2000c101900 */
[----:B--2---:R-:W-:-:S05]  /*3e170*/  IMAD.HI.U32 R10, R35, R10, RZ ;  /* 0x0000000a230a7227 */ /* 0x004fca00078e00ff */
[----:B---3--:R-:W-:-:S07]  /*3e180*/  SHF.R.U32.HI R35, RZ, R37, R10 ;  /* 0x00000025ff237219 */ /* 0x008fce000001160a */
.L_x_2479:
[----:B------:R-:W-:Y:S05]  /*3e190*/  BSYNC B4 ;  /* 0x0000000000047941 */ /* 0x000fea0003800000 */
.L_x_2478:
[----:B------:R-:W-:Y:S01]  /*3e1a0*/  LOP3.LUT R35, RZ, R35, RZ, 0x33, !PT ;  /* 0x00000023ff237212 */ /* 0x000fe200078e33ff */
[----:B------:R-:W-:Y:S06]  /*3e1b0*/  BRA `(.L_x_2480) ;  /* 0x0000000000287947 */ /* 0x000fec0003800000 */
.L_x_2477:
[----:B------:R-:W-:-:S13]  /*3e1c0*/  ISETP.NE.AND P0, PT, R6, 0x1, PT ;  /* 0x000000010600780c */ /* 0x000fda0003f05270 */
        /* <DEDUP_REMOVED lines=9> */
.L_x_2480:
[----:B------:R-:W-:Y:S05]  /*3e260*/  BSYNC B3 ;  /* 0x0000000000037941 */ /* 0x000fea0003800000 */
.L_x_2476:
[----:B------:R-:W-:-:S05]  /*3e270*/  IMAD R35, R6, R35, R71 ;  /* 0x0000002306237224 */ /* 0x000fca00078e0247 */
[----:B------:R-:W-:Y:S02]  /*3e280*/  VIMNMX R48, R48, R35, !PT ;  /* 0x0000002330307248 */ /* 0x000fe40007fe0100 */
[----:B------:R-:W-:-:S07]  /*3e290*/  VIADDMNMX R41, R35, R6, R41, PT ;  /* 0x0000000623297246 */ /* 0x000fce0003800129 */
.L_x_2475:
[----:B------:R-:W-:Y:S05]  /*3e2a0*/  BSYNC B2 ;  /* 0x0000000000027941 */ /* 0x000fea0003800000 */
.L_x_2474:
[C---:B------:R-:W-:Y:S01]  /*3e2b0*/  ISETP.GE.AND P1, PT, R78.reuse, 0x9, PT ;  /* 0x000000094e00780c */ /* 0x040fe20003f26270 */
[----:B------:R-:W0:Y:S01]  /*3e2c0*/  SHFL.IDX PT, R33, R33, 0x1, 0x1c1f ;  /* 0x003c1f0021217f89 */ /* 0x000e2200000e0000 */
[----:B------:R-:W-:Y:S01]  /*3e2d0*/  ISETP.GE.AND P0, PT, R78, 0x2, PT ;  /* 0x000000024e00780c */ /* 0x000fe20003f06270 */
[----:B------:R-:W-:Y:S01]  /*3e2e0*/  BSSY B2, `(.L_x_2481) ;  /* 0x0000096000027945 */ /* 0x000fe20003800000 */
[C---:B------:R-:W-:Y:S02]  /*3e2f0*/  ISETP.GT.AND P2, PT, R48.reuse, 0x8, !P1 ;  /* 0x000000083000780c */ /* 0x040fe40004f44270 */
[----:B------:R-:W-:Y:S02]  /*3e300*/  ISETP.GT.AND P3, PT, R48, 0x1, !P0 ;  /* 0x000000013000780c */ /* 0x000fe40004764270 */
[----:B------:R-:W-:Y:S02]  /*3e310*/  ISETP.LT.OR P2, PT, R41, 0x9, P2 ;  /* 0x000000092900780c */ /* 0x000fe40001741670 */
[----:B------:R-:W-:-:S02]  /*3e320*/  ISETP.GE.AND P4, PT, R78, 0x11, PT ;  /* 0x000000114e00780c */ /* 0x000fc40003f86270 */
[----:B------:R-:W-:Y:S02]  /*3e330*/  FSEL R62, R80, -INF , !P2 ;  /* 0xff800000503e7808 */ /* 0x000fe40005000000 */
[----:B------:R-:W-:Y:S02]  /*3e340*/  ISETP.LT.OR P3, PT, R41, 0x2, P3 ;  /* 0x000000022900780c */ /* 0x000fe40001f61670 */
[----:B------:R-:W-:Y:S02]  /*3e350*/  ISETP.GT.AND P2, PT, R48, 0x10, !P4 ;  /* 0x000000103000780c */ /* 0x000fe40006744270 */
[----:B------:R-:W-:Y:S02]  /*3e360*/  ISETP.GE.AND P5, PT, R78, 0xa, PT ;  /* 0x0000000a4e00780c */ /* 0x000fe40003fa6270 */
[----:B------:R-:W-:Y:S02]  /*3e370*/  FSEL R63, R79, -INF , !P3 ;  /* 0xff8000004f3f7808 */ /* 0x000fe40005800000 */
[----:B------:R-:W-:-:S02]  /*3e380*/  P2R R73, PR, RZ, 0x10 ;  /* 0x00000010ff497803 */ /* 0x000fc40000000000 */
[C---:B------:R-:W-:Y:S02]  /*3e390*/  ISETP.LT.OR P2, PT, R41.reuse, 0x11, P2 ;  /* 0x000000112900780c */ /* 0x040fe40001741670 */
[----:B------:R-:W-:Y:S02]  /*3e3a0*/  ISETP.GT.AND P3, PT, R48, 0x9, !P5 ;  /* 0x000000093000780c */ /* 0x000fe40006f64270 */
[----:B------:R-:W-:Y:S02]  /*3e3b0*/  ISETP.GE.AND P4, PT, R78, 0x12, PT ;  /* 0x000000124e00780c */ /* 0x000fe40003f86270 */
[----:B------:R-:W-:Y:S02]  /*3e3c0*/  FSEL R60, R82, -INF , !P2 ;  /* 0xff800000523c7808 */ /* 0x000fe40005000000 */
[----:B------:R-:W-:Y:S02]  /*3e3d0*/  ISETP.LT.OR P3, PT, R41, 0xa, P3 ;  /* 0x0000000a2900780c */ /* 0x000fe40001f61670 */
[----:B------:R-:W-:-:S02]  /*3e3e0*/  ISETP.GT.AND P2, PT, R48, 0x11, !P4 ;  /* 0x000000113000780c */ /* 0x000fc40006744270 */
[----:B------:R-:W-:Y:S02]  /*3e3f0*/  FSEL R61, R81, -INF , !P3 ;  /* 0xff800000513d7808 */ /* 0x000fe40005800000 */
[----:B------:R-:W-:Y:S02]  /*3e400*/  ISETP.LT.OR P2, PT, R41, 0x12, P2 ;  /* 0x000000122900780c */ /* 0x000fe40001741670 */
[----:B------:R-:W-:Y:S02]  /*3e410*/  ISETP.GE.AND P3, PT, R78, 0x19, PT ;  /* 0x000000194e00780c */ /* 0x000fe40003f66270 */
[----:B-1----:R-:W-:Y:S02]  /*3e420*/  FSEL R59, R83, -INF , !P2 ;  /* 0xff800000533b7808 */ /* 0x002fe40005000000 */
        /* <DEDUP_REMOVED lines=49> */
[----:B------:R-:W-:Y:S01]  /*3e740*/  FSEL R44, R53, -INF , !P2 ;  /* 0xff800000352c7808 */ /* 0x000fe20005000000 */
[----:B0-----:R-:W-:Y:S01]  /*3e750*/  IMAD.IADD R53, R66, 0x1, R33 ;  /* 0x0000000142357824 */ /* 0x001fe200078e0221 */
[----:B------:R-:W-:-:S02]  /*3e760*/  ISETP.GT.AND P2, PT, R48, 0x40, !P3 ;  /* 0x000000403000780c */ /* 0x000fc40005f44270 */
[----:B------:R-:W-:Y:S02]  /*3e770*/  P2R R87, PR, RZ, 0x8 ;  /* 0x00000008ff577803 */ /* 0x000fe40000000000 */
        /* <DEDUP_REMOVED lines=25> */
[----:B------:R-:W-:Y:S01]  /*3e910*/  FSEL R35, R65, -INF , !P5 ;  /* 0xff80000041237808 */ /* 0x000fe20006800000 */
[----:B------:R-:W-:Y:S01]  /*3e920*/  IMAD.IADD R65, R77, 0x1, R33 ;  /* 0x000000014d417824 */ /* 0x000fe200078e0221 */
        /* <DEDUP_REMOVED lines=32> */
.L_x_2486:
[----:B------:R-:W-:Y:S05]  /*3eb30*/  BSYNC B4 ;  /* 0x0000000000047941 */ /* 0x000fea0003800000 */
.L_x_2485:
[----:B------:R-:W-:Y:S01]  /*3eb40*/  LOP3.LUT R7, RZ, R7, RZ, 0x33, !PT ;  /* 0x00000007ff077212 */ /* 0x000fe200078e33ff */
[----:B------:R-:W-:Y:S06]  /*3eb50*/  BRA `(.L_x_2487) ;  /* 0x0000000000287947 */ /* 0x000fec0003800000 */
.L_x_2484:
        /* <DEDUP_REMOVED lines=10> */
.L_x_2487:
[----:B------:R-:W-:Y:S05]  /*3ec00*/  BSYNC B3 ;  /* 0x0000000000037941 */ /* 0x000fea0003800000 */
.L_x_2483:
[----:B------:R-:W-:-:S05]  /*3ec10*/  IMAD R2, R6, R7, R71 ;  /* 0x0000000706027224 */ /* 0x000fca00078e0247 */
[----:B------:R-:W-:Y:S02]  /*3ec20*/  VIADDMNMX R65, R2, R6, R65, PT ;  /* 0x0000000602417246 */ /* 0x000fe40003800141 */
[----:B------:R-:W-:-:S07]  /*3ec30*/  VIMNMX R53, R53, R2, !PT ;  /* 0x0000000235357248 */ /* 0x000fce0007fe0100 */
.L_x_2482:
[----:B------:R-:W-:Y:S05]  /*3ec40*/  BSYNC B2 ;  /* 0x0000000000027941 */ /* 0x000fea0003800000 */
.L_x_2481:
[----:B------:R-:W2:Y:S01]  /*3ec50*/  LDL.64 R6, [R158+0x70] ;  /* 0x000070009e067983 */ /* 0x000ea20000100a00 */
[----:B------:R-:W-:Y:S02]  /*3ec60*/  R2UR UR4, R4 ;  /* 0x00000000040472ca */ /* 0x000fe400000e0000 */
[----:B------:R-:W-:Y:S02]  /*3ec70*/  R2UR UR5, R5 ;  /* 0x00000000050572ca */ /* 0x000fe400000e0000 */
[C---:B------:R-:W-:Y:S02]  /*3ec80*/  ISETP.GT.AND P0, PT, R53.reuse, 0x1, !P0 ;  /* 0x000000013500780c */ /* 0x040fe40004704270 */
[----:B------:R-:W-:Y:S02]  /*3ec90*/  ISETP.GT.AND P1, PT, R53, 0x8, !P1 ;  /* 0x000000083500780c */ /* 0x000fe40004f24270 */
[C---:B------:R-:W-:Y:S02]  /*3eca0*/  ISETP.LT.OR P0, PT, R65.reuse, 0x2, P0 ;  /* 0x000000024100780c */ /* 0x040fe40000701670 */
[----:B------:R-:W-:-:S02]  /*3ecb0*/  ISETP.LT.OR P1, PT, R65, 0x9, P1 ;  /* 0x000000094100780c */ /* 0x000fc40000f21670 */
[----:B------:R-:W-:Y:S02]  /*3ecc0*/  FSEL R55, R9, -INF , !P0 ;  /* 0xff80000009377808 */ /* 0x000fe40004000000 */
[----:B------:R-:W-:Y:S02]  /*3ecd0*/  ISETP.NE.AND P0, PT, R72, RZ, PT ;  /* 0x000000ff4800720c */ /* 0x000fe40003f05270 */
[----:B------:R-:W-:Y:S02]  /*3ece0*/  FSEL R52, R13, -INF , !P1 ;  /* 0xff8000000d347808 */ /* 0x000fe40004800000 */
[----:B------:R-:W-:Y:S02]  /*3ecf0*/  ISETP.GT.AND P0, PT, R53, 0x9, !P0 ;  /* 0x000000093500780c */ /* 0x000fe40004704270 */
[----:B------:R-:W-:Y:S02]  /*3ed00*/  ISETP.NE.AND P1, PT, R74, RZ, PT ;  /* 0x000000ff4a00720c */ /* 0x000fe40003f25270 */
[----:B------:R-:W-:-:S02]  /*3ed10*/  ISETP.LT.OR P0, PT, R65, 0xa, P0 ;  /* 0x0000000a4100780c */ /* 0x000fc40000701670 */
[----:B------:R-:W-:Y:S02]  /*3ed20*/  ISETP.NE.AND P6, PT, R75, RZ, PT ;  /* 0x000000ff4b00720c */ /* 0x000fe40003fc5270 */
        /* <DEDUP_REMOVED lines=53> */
[----:B------:R-:W-:Y:S01]  /*3f080*/  ISETP.GT.AND P0, PT, R53, RZ, !P6 ;  /* 0x000000ff3500720c */ /* 0x000fe20007704270 */
[----:B--2---:R-:W2:Y:S03]  /*3f090*/  LD.E.64 R2, desc[UR4][R6.64] ;  /* 0x0000000406027980 */ /* 0x004ea6000c101b00 */
[----:B------:R-:W-:Y:S02]  /*3f0a0*/  ISETP.LT.OR P0, PT, R65, 0x1, P0 ;  /* 0x000000014100780c */ /* 0x000fe40000701670 */
[----:B------:R-:W-:Y:S02]  /*3f0b0*/  ISETP.GT.AND P1, PT, R53, 0x48, !P1 ;  /* 0x000000483500780c */ /* 0x000fe40004f24270 */
[----:B------:R-:W-:-:S02]  /*3f0c0*/  FSEL R0, R0, -INF , !P0 ;  /* 0xff80000000007808 */ /* 0x000fc40004000000 */
[----:B------:R-:W-:Y:S02]  /*3f0d0*/  ISETP.NE.AND P0, PT, R92, RZ, PT ;  /* 0x000000ff5c00720c */ /* 0x000fe40003f05270 */
[C---:B------:R-:W-:Y:S02]  /*3f0e0*/  ISETP.GT.AND P2, PT, R53.reuse, 0x49, !P2 ;  /* 0x000000493500780c */ /* 0x040fe40005744270 */
[----:B------:R-:W-:Y:S02]  /*3f0f0*/  ISETP.GT.AND P0, PT, R53, 0x41, !P0 ;  /* 0x000000413500780c */ /* 0x000fe40004704270 */
[----:B------:R-:W-:Y:S02]  /*3f100*/  ISETP.NE.AND P6, PT, R68, RZ, PT ;  /* 0x000000ff4400720c */ /* 0x000fe40003fc5270 */
[C---:B------:R-:W-:Y:S02]  /*3f110*/  ISETP.LT.OR P0, PT, R65.reuse, 0x42, P0 ;  /* 0x000000424100780c */ /* 0x040fe40000701670 */
[----:B------:R-:W-:-:S02]  /*3f120*/  ISETP.LT.OR P1, PT, R65, 0x49, P1 ;  /* 0x000000494100780c */ /* 0x000fc40000f21670 */
[----:B------:R-:W-:Y:S02]  /*3f130*/  FSEL R64, R15, -INF , !P0 ;  /* 0xff8000000f407808 */ /* 0x000fe40004000000 */
[----:B------:R-:W-:Y:S02]  /*3f140*/  ISETP.GT.AND P3, PT, R53, 0x50, !P3 ;  /* 0x000000503500780c */ /* 0x000fe40005f64270 */
[----:B------:R-:W-:Y:S02]  /*3f150*/  ISETP.LT.OR P2, PT, R65, 0x4a, P2 ;  /* 0x0000004a4100780c */ /* 0x000fe40001741670 */
[----:B------:R-:W-:Y:S02]  /*3f160*/  FSEL R66, R24, -INF , !P1 ;  /* 0xff80000018427808 */ /* 0x000fe40004800000 */
[C---:B------:R-:W-:Y:S02]  /*3f170*/  ISETP.GT.AND P4, PT, R53.reuse, 0x51, !P4 ;  /* 0x000000513500780c */ /* 0x040fe40006784270 */
[----:B------:R-:W-:-:S02]  /*3f180*/  ISETP.GT.AND P5, PT, R53, 0x58, !P5 ;  /* 0x000000583500780c */ /* 0x000fc40006fa4270 */
[----:B------:R-:W-:Y:S02]  /*3f190*/  ISETP.GT.AND P6, PT, R53, 0x59, !P6 ;  /* 0x000000593500780c */ /* 0x000fe400077c4270 */
[C---:B------:R-:W-:Y:S02]  /*3f1a0*/  ISETP.LT.OR P3, PT, R65.reuse, 0x51, P3 ;  /* 0x000000514100780c */ /* 0x040fe40001f61670 */
[----:B------:R-:W-:Y:S02]  /*3f1b0*/  FSEL R53, R32, -INF , !P2 ;  /* 0xff80000020357808 */ /* 0x000fe40005000000 */
[----:B------:R-:W-:Y:S02]  /*3f1c0*/  ISETP.LT.OR P4, PT, R65, 0x52, P4 ;  /* 0x000000524100780c */ /* 0x000fe40002781670 */
[----:B------:R-:W-:Y:S02]  /*3f1d0*/  FSEL R49, R49, -INF , !P3 ;  /* 0xff80000031317808 */ /* 0x000fe40005800000 */
[----:B------:R-:W-:-:S02]  /*3f1e0*/  ISETP.LT.OR P5, PT, R65, 0x59, P5 ;  /* 0x000000594100780c */ /* 0x000fc40002fa1670 */
[----:B------:R-:W-:Y:S02]  /*3f1f0*/  FSEL R39, R39, -INF , !P4 ;  /* 0xff80000027277808 */ /* 0x000fe40006000000 */
[----:B------:R-:W-:Y:S02]  /*3f200*/  ISETP.LT.OR P6, PT, R65, 0x5a, P6 ;  /* 0x0000005a4100780c */ /* 0x000fe400037c1670 */
[----:B------:R-:W-:Y:S02]  /*3f210*/  FSEL R32, R70, -INF , !P5 ;  /* 0xff80000046207808 */ /* 0x000fe40006800000 */
[----:B------:R-:W-:Y:S02]  /*3f220*/  R2UR UR6, R4 ;  /* 0x00000000040672ca */ /* 0x000fe400000e0000 */
[----:B------:R-:W-:Y:S02]  /*3f230*/  R2UR UR7, R5 ;  /* 0x00000000050772ca */ /* 0x000fe400000e0000 */
[----:B------:R-:W-:-:S11]  /*3f240*/  FSEL R33, R67, -INF , !P6 ;  /* 0xff80000043217808 */ /* 0x000fd60007000000 */
[----:B------:R-:W3:Y:S01]  /*3f250*/  LD.E R65, desc[UR6][R6.64+0x14] ;  /* 0x0000140606417980 */ /* 0x000ee2000c101900 */
[----:B--2---:R-:W-:-:S04]  /*3f260*/  FMNMX.FTZ R14, R195, R2, !PT ;  /* 0x00000002c30e7209 */ /* 0x004fc80007810000 */
        /* <DEDUP_REMOVED lines=45> */
[----:B------:R-:W-:Y:S01]  /*3f540*/  FMNMX.FTZ R14, R32, R9, !PT ;  /* 0x00000009200e7209 */ /* 0x000fe20007810000 */
[----:B------:R-:W2:Y:S04]  /*3f550*/  LD.E R18, desc[UR4][R6.64+0x20] ;  /* 0x0000200406127980 */ /* 0x000ea8000c101900 */
[----:B------:R-:W0:Y:S01]  /*3f560*/  SHFL.BFLY PT, R9, R68, 0x2, 0x1f ;  /* 0x0c401f0044097f89 */ /* 0x000e2200000e0000 */
[----:B------:R-:W-:-:S05]  /*3f570*/  FMNMX.FTZ R69, R33, R14, !PT ;  /* 0x0000000e21457209 */ /* 0x000fca0007810000 */
[----:B------:R1:W-:Y:S04]  /*3f580*/  ST.E.64 desc[UR4][R6.64], R68 ;  /* 0x0000004406007985 */ /* 0x0003e8000c101b04 */
[----:B------:R-:W4:Y:S01]  /*3f590*/  LD.E R24, desc[UR6][R6.64+0x4] ;  /* 0x0000040606187980 */ /* 0x000f22000c101900 */
[----:B0-----:R-:W-:-:S03]  /*3f5a0*/  FMNMX.FTZ R9, R68, R9, !PT ;  /* 0x0000000944097209 */ /* 0x001fc60007810000 */
[----:B-1----:R-:W3:Y:S04]  /*3f5b0*/  LD.E R68, desc[UR4][R6.64+0x10] ;  /* 0x0000100406447980 */ /* 0x002ee8000c101900 */
[----:B------:R-:W0:Y:S02]  /*3f5c0*/  SHFL.BFLY PT, R14, R9, 0x1, 0x1f ;  /* 0x0c201f00090e7f89 */ /* 0x000e2400000e0000 */
[----:B0-----:R-:W-:-:S05]  /*3f5d0*/  FMNMX.FTZ R13, R9, R14, !PT ;  /* 0x0000000e090d7209 */ /* 0x001fca0007810000 */
[----:B------:R-:W-:Y:S04]  /*3f5e0*/  ST.E desc[UR4][R6.64], R13 ;  /* 0x0000000d06007985 */ /* 0x000fe8000c101904 */
[----:B------:R-:W2:Y:S01]  /*3f5f0*/  LD.E R15, desc[UR6][R6.64] ;  /* 0x00000006060f7980 */ /* 0x000ea2000c101900 */
[----:B------:R-:W-:Y:S02]  /*3f600*/  R2UR UR8, R4 ;  /* 0x00000000040872ca */ /* 0x000fe400000e0000 */
[----:B------:R-:W-:Y:S01]  /*3f610*/  R2UR UR9, R5 ;  /* 0x00000000050972ca */ /* 0x000fe200000e0000 */
[----:B----4-:R-:W0:Y:S02]  /*3f620*/  SHFL.BFLY PT, R9, R24, 0x2, 0x1f ;  /* 0x0c401f0018097f89 */ /* 0x010e2400000e0000 */
[----:B0-----:R-:W-:-:S05]  /*3f630*/  FMNMX.FTZ R14, R9, R24, !PT ;  /* 0x00000018090e7209 */ /* 0x001fca0007810000 */
[----:B------:R-:W0:Y:S01]  /*3f640*/  SHFL.BFLY PT, R9, R14, 0x1, 0x1f ;  /* 0x0c201f000e097f89 */ /* 0x000e2200000e0000 */
[C---:B--2---:R-:W-:Y:S02]  /*3f650*/  FSETP.NEU.FTZ.AND P0, PT, R15.reuse, -INF , PT ;  /* 0xff8000000f00780b */ /* 0x044fe40003f1d000 */
[----:B0-----:R-:W-:Y:S02]  /*3f660*/  FMNMX.FTZ R13, R14, R9, !PT ;  /* 0x000000090e0d7209 */ /* 0x001fe40007810000 */
[----:B------:R-:W-:Y:S02]  /*3f670*/  FSEL R9, R15, RZ, P0 ;  /* 0x000000ff0f097208 */ /* 0x000fe40000000000 */
[----:B------:R-:W-:-:S03]  /*3f680*/  FSETP.NEU.FTZ.AND P0, PT, R13, -INF , PT ;  /* 0xff8000000d00780b */ /* 0x000fc60003f1d000 */
[----:B------:R-:W-:Y:S01]  /*3f690*/  FADD.FTZ R9, R2, -R9 ;  /* 0x8000000902097221 */ /* 0x000fe20000010000 */
[----:B------:R-:W-:-:S05]  /*3f6a0*/  FSEL R2, R13, RZ, P0 ;  /* 0x000000ff0d027208 */ /* 0x000fca0000000000 */
[----:B------:R-:W-:Y:S01]  /*3f6b0*/  FADD.FTZ R3, R3, -R2 ;  /* 0x8000000203037221 */ /* 0x000fe20000010000 */
[----:B------:R-:W-:-:S03]  /*3f6c0*/  FMUL.FTZ R9, R9, R18 ;  /* 0x0000001209097220 */ /* 0x000fc60000410000 */
[----:B------:R-:W-:-:S03]  /*3f6d0*/  FMUL.FTZ R24, R18, R3 ;  /* 0x0000000312187220 */ /* 0x000fc60000410000 */
[----:B------:R-:W3:Y:S08]  /*3f6e0*/  MUFU.EX2 R9, R9 ;  /* 0x0000000900097308 */ /* 0x000ef00000000800 */
[----:B------:R-:W0:Y:S01]  /*3f6f0*/  MUFU.EX2 R24, R24 ;  /* 0x0000001800187308 */ /* 0x000e220000000800 */
[----:B------:R-:W-:Y:S01]  /*3f700*/  ST.E desc[UR4][R6.64+0x4], R13 ;  /* 0x0000040d06007985 */ /* 0x000fe2000c101904 */
[----:B---3--:R-:W-:Y:S01]  /*3f710*/  FMUL.FTZ R15, R9, R68 ;  /* 0x00000044090f7220 */ /* 0x008fe20000410000 */
[----:B0-----:R-:W-:-:S04]  /*3f720*/  FMUL.FTZ R65, R24, R65 ;  /* 0x0000004118417220 */ /* 0x001fc80000410000 */
[----:B------:R-:W-:Y:S04]  /*3f730*/  ST.E desc[UR6][R6.64+0x10], R15 ;  /* 0x0000100f06007985 */ /* 0x000fe8000c101906 */
[----:B------:R0:W-:Y:S04]  /*3f740*/  ST.E desc[UR8][R6.64+0x14], R65 ;  /* 0x0000144106007985 */ /* 0x0001e8000c101908 */
[----:B------:R-:W2:Y:S04]  /*3f750*/  LDL.64 R2, [R158+0x70] ;  /* 0x000070009e027983 */ /* 0x000ea80000100a00 */
[----:B--2---:R-:W2:Y:S04]  /*3f760*/  LD.E R67, desc[UR6][R2.64+0x20] ;  /* 0x0000200602437980 */ /* 0x004ea8000c101900 */
[----:B------:R-:W2:Y:S04]  /*3f770*/  LD.E R14, desc[UR4][R2.64] ;  /* 0x00000004020e7980 */ /* 0x000ea8000c101900 */
[----:B------:R-:W3:Y:S04]  /*3f780*/  LD.E R68, desc[UR4][R2.64+0x4] ;  /* 0x0000040402447980 */ /* 0x000ee8000c101900 */
[----:B------:R-:W4:Y:S04]  /*3f790*/  LD.E R70, desc[UR4][R2.64+0x10] ;  /* 0x0000100402467980 */ /* 0x000f28000c101900 */
[----:B0-----:R-:W4:Y:S01]  /*3f7a0*/  LD.E R65, desc[UR6][R2.64+0x14] ;  /* 0x0000140602417980 */ /* 0x001f22000c101900 */
[C---:B--2---:R-:W-:Y:S01]  /*3f7b0*/  FMUL.FTZ R6, R14.reuse, R67 ;  /* 0x000000430e067220 */ /* 0x044fe20000410000 */
[----:B------:R-:W-:Y:S01]  /*3f7c0*/  FSETP.NEU.FTZ.AND P0, PT, R14, -INF , PT ;  /* 0xff8000000e00780b */ /* 0x000fe20003f1d000 */
[----:B---3--:R-:W-:-:S03]  /*3f7d0*/  FMUL.FTZ R7, R67, R68 ;  /* 0x0000004443077220 */ /* 0x008fc60000410000 */
[----:B------:R-:W-:Y:S02]  /*3f7e0*/  FSEL R6, R6, RZ, P0 ;  /* 0x000000ff06067208 */ /* 0x000fe40000000000 */
[----:B------:R-:W-:-:S03]  /*3f7f0*/  FSETP.NEU.FTZ.AND P0, PT, R68, -INF , PT ;  /* 0xff8000004400780b */ /* 0x000fc60003f1d000 */
[-CC-:B------:R-:W-:Y:S01]  /*3f800*/  FFMA.FTZ R195, R195, R67.reuse, -R6.reuse ;  /* 0x00000043c3c37223 */ /* 0x180fe20000010806 */
        /* <DEDUP_REMOVED lines=22> */
[----:B------:R-:W-:Y:S01]  /*3f970*/  FFMA.FTZ R186, R11, R67, -R6 ;  /* 0x000000430bba7223 */ /* 0x000fe20000010806 */
[----:B------:R-:W-:-:S05]  /*3f980*/  FSEL R6, R7, RZ, P0 ;  /* 0x000000ff07067208 */ /* 0x000fca0000000000 */
[-CC-:B------:R-:W-:Y:S01]  /*3f990*/  FFMA.FTZ R196, R0, R67.reuse, -R6.reuse ;  /* 0x0000004300c47223 */ /* 0x180fe20000010806 */
[-CC-:B------:R-:W-:Y:S01]  /*3f9a0*/  FFMA.FTZ R193, R55, R67.reuse, -R6.reuse ;  /* 0x0000004337c17223 */ /* 0x180fe20000010806 */
[----:B------:R-:W4:Y:S01]  /*3f9b0*/  MUFU.EX2 R195, R195 ;  /* 0x000000c300c37308 */ /* 0x000f220000000800 */
[-CC-:B------:R-:W-:Y:S01]  /*3f9c0*/  FFMA.FTZ R155, R52, R67.reuse, -R6.reuse ;  /* 0x00000043349b7223 */ /* 0x180fe20000010806 */
[----:B------:R-:W-:-:S06]  /*3f9d0*/  FFMA.FTZ R194, R48, R67, -R6 ;  /* 0x0000004330c27223 */ /* 0x000fcc0000010806 */
[----:B------:R-:W0:Y:S01]  /*3f9e0*/  MUFU.EX2 R196, R196 ;  /* 0x000000c400c47308 */ /* 0x000e220000000800 */
[----:B------:R-:W-:-:S07]  /*3f9f0*/  FFMA.FTZ R12, R12, R67, -R6 ;  /* 0x000000430c0c7223 */ /* 0x000fce0000010806 */
[----:B------:R-:W1:Y:S08]  /*3fa00*/  MUFU.EX2 R152, R152 ;  /* 0x0000009800987308 */ /* 0x000e700000000800 */
[----:B------:R-:W2:Y:S01]  /*3fa10*/  MUFU.EX2 R193, R193 ;  /* 0x000000c100c17308 */ /* 0x000ea20000000800 */
[----:B------:R-:W-:-:S07]  /*3fa20*/  FFMA.FTZ R11, R41, R67, -R6 ;  /* 0x00000043290b7223 */ /* 0x000fce0000010806 */
[----:B------:R-:W3:Y:S08]  /*3fa30*/  MUFU.EX2 R154, R154 ;  /* 0x0000009a009a7308 */ /* 0x000ef00000000800 */
[----:B------:R-:W3:Y:S01]  /*3fa40*/  MUFU.EX2 R155, R155 ;  /* 0x0000009b009b7308 */ /* 0x000ee20000000800 */
[----:B------:R-:W-:Y:S01]  /*3fa50*/  FFMA.FTZ R175, R26, R67, -R6 ;  /* 0x000000431aaf7223 */ /* 0x000fe20000010806 */
[----:B----4-:R-:W-:-:S06]  /*3fa60*/  FADD.FTZ R7, R195, R70 ;  /* 0x00000046c3077221 */ /* 0x010fcc0000010000 */
[----:B------:R-:W4:Y:S01]  /*3fa70*/  MUFU.EX2 R153, R153 ;  /* 0x0000009900997308 */ /* 0x000f220000000800 */
[----:B0-----:R-:W-:Y:S01]  /*3fa80*/  FADD.FTZ R26, R196, R65 ;  /* 0x00000041c41a7221 */ /* 0x001fe20000010000 */
[----:B------:R-:W-:-:S06]  /*3fa90*/  FFMA.FTZ R0, R38, R67, -R6 ;  /* 0x0000004326007223 */ /* 0x000fcc0000010806 */
[----:B------:R-:W0:Y:S01]  /*3faa0*/  MUFU.EX2 R194, R194 ;  /* 0x000000c200c27308 */ /* 0x000e220000000800 */
[----:B-1----:R-:W-:Y:S01]  /*3fab0*/  FADD.FTZ R7, R152, R7 ;  /* 0x0000000798077221 */ /* 0x002fe20000010000 */
[----:B--2---:R-:W-:-:S06]  /*3fac0*/  FADD.FTZ R26, R193, R26 ;  /* 0x0000001ac11a7221 */ /* 0x004fcc0000010000 */
[----:B------:R-:W1:Y:S01]  /*3fad0*/  MUFU.EX2 R18, R18 ;  /* 0x0000001200127308 */ /* 0x000e620000000800 */
[----:B------:R-:W-:-:S07]  /*3fae0*/  FFMA.FTZ R10, R34, R67, -R6 ;  /* 0x00000043220a7223 */ /* 0x000fce0000010806 */
[----:B------:R-:W2:Y:S01]  /*3faf0*/  MUFU.EX2 R12, R12 ;  /* 0x0000000c000c7308 */ /* 0x000ea20000000800 */
[----:B------:R-:W-:Y:S01]  /*3fb00*/  FFMA.FTZ R170, R28, R67, -R6 ;  /* 0x000000431caa7223 */ /* 0x000fe20000010806 */
[----:B---3--:R-:W-:-:S06]  /*3fb10*/  FADD.FTZ R28, R154, R7 ;  /* 0x000000079a1c7221 */ /* 0x008fcc0000010000 */
[----:B------:R-:W3:Y:S01]  /*3fb20*/  MUFU.EX2 R15, R15 ;  /* 0x0000000f000f7308 */ /* 0x000ee20000000800 */
[----:B------:R-:W-:Y:S01]  /*3fb30*/  FADD.FTZ R7, R155, R26 ;  /* 0x0000001a9b077221 */ /* 0x000fe20000010000 */
[----:B------:R-:W-:-:S06]  /*3fb40*/  FFMA.FTZ R168, R31, R67, -R6 ;  /* 0x000000431fa87223 */ /* 0x000fcc0000010806 */
[----:B------:R-:W3:Y:S01]  /*3fb50*/  MUFU.EX2 R11, R11 ;  /* 0x0000000b000b7308 */ /* 0x000ee20000000800 */
[----:B------:R-:W-:Y:S01]  /*3fb60*/  FFMA.FTZ R177, R21, R67, -R6 ;  /* 0x0000004315b17223 */ /* 0x000fe20000010806 */
[----:B----4-:R-:W-:-:S06]  /*3fb70*/  FADD.FTZ R21, R153, R28 ;  /* 0x0000001c99157221 */ /* 0x010fcc0000010000 */
[----:B------:R-:W4:Y:S01]  /*3fb80*/  MUFU.EX2 R14, R14 ;  /* 0x0000000e000e7308 */ /* 0x000f220000000800 */
[----:B0-----:R-:W-:Y:S01]  /*3fb90*/  FADD.FTZ R7, R194, R7 ;  /* 0x00000007c2077221 */ /* 0x001fe20000010000 */
[----:B------:R-:W-:-:S06]  /*3fba0*/  FFMA.FTZ R167, R30, R67, -R6 ;  /* 0x000000431ea77223 */ /* 0x000fcc0000010806 */
[----:B------:R-:W0:Y:S01]  /*3fbb0*/  MUFU.EX2 R0, R0 ;  /* 0x0000000000007308 */ /* 0x000e220000000800 */
[----:B------:R-:W-:Y:S01]  /*3fbc0*/  FFMA.FTZ R185, R20, R67, -R6 ;  /* 0x0000004314b97223 */ /* 0x000fe20000010806 */
[----:B-1----:R-:W-:-:S06]  /*3fbd0*/  FADD.FTZ R20, R18, R21 ;  /* 0x0000001512147221 */ /* 0x002fcc0000010000 */
[----:B------:R-:W1:Y:S01]  /*3fbe0*/  MUFU.EX2 R13, R13 ;  /* 0x0000000d000d7308 */ /* 0x000e620000000800 */
[----:B--2---:R-:W-:-:S07]  /*3fbf0*/  FADD.FTZ R26, R12, R7 ;  /* 0x000000070c1a7221 */ /* 0x004fce0000010000 */
[----:B------:R-:W2:Y:S01]  /*3fc00*/  MUFU.EX2 R10, R10 ;  /* 0x0000000a000a7308 */ /* 0x000ea20000000800 */
[----:B---3--:R-:W-:Y:S01]  /*3fc10*/  FADD.FTZ R7, R15, R20 ;  /* 0x000000140f077221 */ /* 0x008fe20000010000 */
[----:B------:R-:W-:-:S06]  /*3fc20*/  FADD.FTZ R21, R11, R26 ;  /* 0x0000001a0b157221 */ /* 0x000fcc0000010000 */
[----:B------:R-:W3:Y:S01]  /*3fc30*/  MUFU.EX2 R164, R164 ;  /* 0x000000a400a47308 */ /* 0x000ee20000000800 */
[----:B------:R-:W-:-:S07]  /*3fc40*/  FFMA.FTZ R169, R29, R67, -R6 ;  /* 0x000000431da97223 */ /* 0x000fce0000010806 */
[----:B------:R-:W3:Y:S01]  /*3fc50*/  MUFU.EX2 R168, R168 ;  /* 0x000000a800a87308 */ /* 0x000ee20000000800 */
[----:B----4-:R-:W-:Y:S01]  /*3fc60*/  FADD.FTZ R20, R14, R7 ;  /* 0x000000070e147221 */ /* 0x010fe20000010000 */
[----:B0-----:R-:W-:-:S06]  /*3fc70*/  FADD.FTZ R21, R0, R21 ;  /* 0x0000001500157221 */ /* 0x001fcc0000010000 */
[----:B------:R-:W0:Y:S01]  /*3fc80*/  MUFU.EX2 R163, R163 ;  /* 0x000000a300a37308 */ /* 0x000e220000000800 */
[----:B------:R-:W-:-:S07]  /*3fc90*/  FFMA.FTZ R176, R27, R67, -R6 ;  /* 0x000000431bb07223 */ /* 0x000fce0000010806 */
[----:B------:R-:W4:Y:S01]  /*3fca0*/  MUFU.EX2 R167, R167 ;  /* 0x000000a700a77308 */ /* 0x000f220000000800 */
[----:B------:R-:W-:Y:S01]  /*3fcb0*/  FFMA.FTZ R178, R25, R67, -R6 ;  /* 0x0000004319b27223 */ /* 0x000fe20000010806 */
[----:B-1----:R-:W-:-:S06]  /*3fcc0*/  FADD.FTZ R7, R13, R20 ;  /* 0x000000140d077221 */ /* 0x002fcc0000010000 */
[----:B------:R-:W1:Y:S01]  /*3fcd0*/  MUFU.EX2 R166, R166 ;  /* 0x000000a600a67308 */ /* 0x000e620000000800 */
[----:B--2---:R-:W-:-:S07]  /*3fce0*/  FADD.FTZ R25, R10, R21 ;  /* 0x000000150a197221 */ /* 0x004fce0000010000 */
[----:B------:R-:W2:Y:S01]  /*3fcf0*/  MUFU.EX2 R170, R170 ;  /* 0x000000aa00aa7308 */ /* 0x000ea20000000800 */
[----:B---3--:R-:W-:Y:S01]  /*3fd00*/  FADD.FTZ R20, R164, R7 ;  /* 0x00000007a4147221 */ /* 0x008fe20000010000 */
[----:B------:R-:W-:-:S06]  /*3fd10*/  FADD.FTZ R26, R168, R25 ;  /* 0x00000019a81a7221 */ /* 0x000fcc0000010000 */
[----:B------:R-:W3:Y:S08]  /*3fd20*/  MUFU.EX2 R165, R165 ;  /* 0x000000a500a57308 */ /* 0x000ef00000000800 */
[----:B------:R-:W3:Y:S01]  /*3fd30*/  MUFU.EX2 R169, R169 ;  /* 0x000000a900a97308 */ /* 0x000ee20000000800 */
[----:B0-----:R-:W-:Y:S01]  /*3fd40*/  FADD.FTZ R7, R163, R20 ;  /* 0x00000014a3077221 */ /* 0x001fe20000010000 */
[----:B----4-:R-:W-:-:S06]  /*3fd50*/  FADD.FTZ R25, R167, R26 ;  /* 0x0000001aa7197221 */ /* 0x010fcc0000010000 */
[----:B------:R-:W0:Y:S08]  /*3fd60*/  MUFU.EX2 R172, R172 ;  /* 0x000000ac00ac7308 */ /* 0x000e300000000800 */
[----:B------:R-:W4:Y:S01]  /*3fd70*/  MUFU.EX2 R176, R176 ;  /* 0x000000b000b07308 */ /* 0x000f220000000800 */
[----:B-1----:R-:W-:Y:S01]  /*3fd80*/  FADD.FTZ R26, R166, R7 ;  /* 0x00000007a61a7221 */ /* 0x002fe20000010000 */
[----:B--2---:R-:W-:-:S06]  /*3fd90*/  FADD.FTZ R28, R170, R25 ;  /* 0x00000019aa1c7221 */ /* 0x004fcc0000010000 */
[----:B------:R-:W1:Y:S08]  /*3fda0*/  MUFU.EX2 R171, R171 ;  /* 0x000000ab00ab7308 */ /* 0x000e700000000800 */
[----:B------:R-:W2:Y:S01]  /*3fdb0*/  MUFU.EX2 R175, R175 ;  /* 0x000000af00af7308 */ /* 0x000ea20000000800 */
[----:B---3--:R-:W-:Y:S01]  /*3fdc0*/  FADD.FTZ R7, R165, R26 ;  /* 0x0000001aa5077221 */ /* 0x008fe20000010000 */
[----:B------:R-:W-:-:S06]  /*3fdd0*/  FADD.FTZ R25, R169, R28 ;  /* 0x0000001ca9197221 */ /* 0x000fcc0000010000 */
[----:B------:R-:W3:Y:S01]  /*3fde0*/  MUFU.EX2 R174, R174 ;  /* 0x000000ae00ae7308 */ /* 0x000ee20000000800 */
[----:B------:R-:W-:-:S07]  /*3fdf0*/  FFMA.FTZ R156, R64, R67, -R6 ;  /* 0x00000043409c7223 */ /* 0x000fce0000010806 */
[----:B------:R-:W3:Y:S01]  /*3fe00*/  MUFU.EX2 R178, R178 ;  /* 0x000000b200b27308 */ /* 0x000ee20000000800 */
[----:B0-----:R-:W-:Y:S01]  /*3fe10*/  FADD.FTZ R26, R172, R7 ;  /* 0x00000007ac1a7221 */ /* 0x001fe20000010000 */
[----:B----4-:R-:W-:-:S06]  /*3fe20*/  FADD.FTZ R28, R176, R25 ;  /* 0x00000019b01c7221 */ /* 0x010fcc0000010000 */
[----:B------:R-:W0:Y:S01]  /*3fe30*/  MUFU.EX2 R173, R173 ;  /* 0x000000ad00ad7308 */ /* 0x000e220000000800 */
[----:B------:R-:W-:-:S07]  /*3fe40*/  FFMA.FTZ R21, R66, R67, -R6 ;  /* 0x0000004342157223 */ /* 0x000fce0000010806 */
[----:B------:R-:W4:Y:S01]  /*3fe50*/  MUFU.EX2 R177, R177 ;  /* 0x000000b100b17308 */ /* 0x000f220000000800 */
[----:B-1----:R-:W-:Y:S01]  /*3fe60*/  FADD.FTZ R7, R171, R26 ;  /* 0x0000001aab077221 */ /* 0x002fe20000010000 */
[----:B--2---:R-:W-:-:S06]  /*3fe70*/  FADD.FTZ R25, R175, R28 ;  /* 0x0000001caf197221 */ /* 0x004fcc0000010000 */
[----:B------:R-:W1:Y:S01]  /*3fe80*/  MUFU.EX2 R182, R182 ;  /* 0x000000b600b67308 */ /* 0x000e620000000800 */
[----:B------:R-:W-:-:S07]  /*3fe90*/  FFMA.FTZ R20, R53, R67, -R6 ;  /* 0x0000004335147223 */ /* 0x000fce0000010806 */
        /* <DEDUP_REMOVED lines=31> */
[----:B------:R-:W3:Y:S08]  /*40090*/  MUFU.EX2 R186, R186 ;  /* 0x000000ba00ba7308 */ /* 0x000ef00000000800 */
[----:B------:R-:W3:Y:S01]  /*400a0*/  MUFU.EX2 R159, R159 ;  /* 0x0000009f009f7308 */ /* 0x000ee20000000800 */
[----:B0-----:R-:W-:Y:S01]  /*400b0*/  FADD.FTZ R26, R188, R25 ;  /* 0x00000019bc1a7221 */ /* 0x001fe20000010000 */
[----:B----4-:R-:W-:-:S03]  /*400c0*/  FADD.FTZ R7, R161, R6 ;  /* 0x00000006a1077221 */ /* 0x010fc60000010000 */
[----:B-1----:R-:W-:Y:S01]  /*400d0*/  FADD.FTZ R25, R187, R26 ;  /* 0x0000001abb197221 */ /* 0x002fe20000010000 */
[----:B--2---:R-:W-:-:S03]  /*400e0*/  FADD.FTZ R6, R160, R7 ;  /* 0x00000007a0067221 */ /* 0x004fc60000010000 */
[----:B---3--:R-:W-:Y:S01]  /*400f0*/  FADD.FTZ R25, R186, R25 ;  /* 0x00000019ba197221 */ /* 0x008fe20000010000 */
[----:B------:R-:W-:-:S04]  /*40100*/  FADD.FTZ R27, R159, R6 ;  /* 0x000000069f1b7221 */ /* 0x000fc80000010000 */
[----:B------:R-:W-:Y:S04]  /*40110*/  ST.E desc[UR4][R2.64+0x10], R25 ;  /* 0x0000101902007985 */ /* 0x000fe8000c101904 */
[----:B------:R0:W-:Y:S04]  /*40120*/  ST.E desc[UR6][R2.64+0x14], R27 ;  /* 0x0000141b02007985 */ /* 0x0001e8000c101906 */
[----:B------:R-:W2:Y:S01]  /*40130*/  LDL.64 R6, [R158+0x80] ;  /* 0x000080009e067983 */ /* 0x000ea20000100a00 */
[----:B------:R-:W-:Y:S02]  /*40140*/  R2UR UR10, R4 ;  /* 0x00000000040a72ca */ /* 0x000fe400000e0000 */
[----:B------:R-:W-:-:S02]  /*40150*/  R2UR UR11, R5 ;  /* 0x00000000050b72ca */ /* 0x000fc400000e0000 */
[C---:B------:R-:W-:Y:S02]  /*40160*/  R2UR UR12, R4.reuse ;  /* 0x00000000040c72ca */ /* 0x040fe400000e0000 */
[C---:B------:R-:W-:Y:S02]  /*40170*/  R2UR UR13, R5.reuse ;  /* 0x00000000050d72ca */ /* 0x040fe400000e0000 */
[C---:B------:R-:W-:Y:S02]  /*40180*/  R2UR UR14, R4.reuse ;  /* 0x00000000040e72ca */ /* 0x040fe400000e0000 */
[C---:B------:R-:W-:Y:S02]  /*40190*/  R2UR UR15, R5.reuse ;  /* 0x00000000050f72ca */ /* 0x040fe400000e0000 */
[C---:B------:R-:W-:Y:S02]  /*401a0*/  R2UR UR16, R4.reuse ;  /* 0x00000000041072ca */ /* 0x040fe400000e0000 */
[----:B------:R-:W-:Y:S01]  /*401b0*/  R2UR UR17, R5 ;  /* 0x00000000051172ca */ /* 0x000fe200000e0000 */
        /* <DEDUP_REMOVED lines=37> */
[----:B------:R-:W-:-:S03]  /*40410*/  R2UR UR18, R4 ;  /* 0x00000000041272ca */ /* 0x000fc600000e0000 */
[----:B------:R-:W4:Y:S01]  /*40420*/  LD.E R56, desc[UR4][R6.64+0x124] ;  /* 0x0001240406387980 */ /* 0x000f22000c101900 */
[----:B------:R-:W-:-:S03]  /*40430*/  R2UR UR19, R5 ;  /* 0x00000000051372ca */ /* 0x000fc600000e0000 */
[----:B------:R-:W4:Y:S01]  /*40440*/  LD.E R52, desc[UR14][R6.64+0x130] ;  /* 0x0001300e06347980 */ /* 0x000f22000c101900 */
[----:B------:R-:W-:-:S03]  /*40450*/  R2UR UR20, R4 ;  /* 0x00000000041472ca */ /* 0x000fc600000e0000 */
[----:B------:R-:W4:Y:S01]  /*40460*/  LD.E R54, desc[UR16][R6.64+0x134] ;  /* 0x0001341006367980 */ /* 0x000f22000c101900 */
[----:B------:R-:W-:-:S03]  /*40470*/  R2UR UR21, R5 ;  /* 0x00000000051572ca */ /* 0x000fc600000e0000 */
[----:B------:R-:W4:Y:S01]  /*40480*/  LD.E R50, desc[UR6][R6.64+0x140] ;  /* 0x0001400606327980 */ /* 0x000f22000c101900 */
[C---:B------:R-:W-:Y:S02]  /*40490*/  R2UR UR22, R4.reuse ;  /* 0x00000000041672ca */ /* 0x040fe400000e0000 */
[C---:B------:R-:W-:Y:S01]  /*404a0*/  R2UR UR23, R5.reuse ;  /* 0x00000000051772ca */ /* 0x040fe200000e0000 */
[----:B------:R-:W4:Y:S01]  /*404b0*/  LD.E R46, desc[UR8][R6.64+0x144] ;  /* 0x00014408062e7980 */ /* 0x000f22000c101900 */
[C---:B------:R-:W-:Y:S02]  /*404c0*/  R2UR UR24, R4.reuse ;  /* 0x00000000041872ca */ /* 0x040fe400000e0000 */
[----:B------:R-:W-:Y:S01]  /*404d0*/  R2UR UR25, R5 ;  /* 0x00000000051972ca */ /* 0x000fe200000e0000 */
        /* <DEDUP_REMOVED lines=18> */
[----:B------:R-:W-:-:S02]  /*40600*/  R2UR UR26, R4 ;  /* 0x00000000041a72ca */ /* 0x000fc400000e0000 */
        /* <DEDUP_REMOVED lines=16> */
[----:B--2---:R-:W-:-:S03]  /*40710*/  FMUL.FTZ R3, R9, R74 ;  /* 0x0000004a09037220 */ /* 0x004fc60000410000 */
[----:B------:R-:W2:Y:S04]  /*40720*/  LD.E R73, desc[UR22][R6.64+0xd8] ;  /* 0x0000d81606497980 */ /* 0x000ea8000c101900 */
[----:B------:R-:W2:Y:S01]  /*40730*/  LD.E R74, desc[UR20][R6.64+0x1b0] ;  /* 0x0001b014064a7980 */ /* 0x000ea2000c101900 */
[C---:B---3--:R-:W-:Y:S01]  /*40740*/  FMUL.FTZ R25, R9.reuse, R76 ;  /* 0x0000004c09197220 */ /* 0x048fe20000410000 */
[C---:B----4-:R-:W-:Y:S02]  /*40750*/  FMUL.FTZ R27, R9.reuse, R78 ;  /* 0x0000004e091b7220 */ /* 0x050fe40000410000 */
[----:B------:R-:W3:Y:S04]  /*40760*/  LD.E R76, desc[UR18][R6.64+0x1e4] ;  /* 0x0001e412064c7980 */ /* 0x000ee8000c101900 */
[----:B------:R-:W4:Y:S01]  /*40770*/  LD.E R78, desc[UR16][R6.64+0x1e0] ;  /* 0x0001e010064e7980 */ /* 0x000f22000c101900 */
[----:B------:R-:W-:-:S03]  /*40780*/  FMUL.FTZ R29, R9, R90 ;  /* 0x0000005a091d7220 */ /* 0x000fc60000410000 */
[----:B------:R0:W-:Y:S04]  /*40790*/  ST.E desc[UR6][R6.64+0x4], R25 ;  /* 0x0000041906007985 */ /* 0x0001e8000c101906 */
[----:B------:R-:W4:Y:S01]  /*407a0*/  LD.E R90, desc[UR12][R6.64+0x1f4] ;  /* 0x0001f40c065a7980 */ /* 0x000f22000c101900 */
[----:B------:R-:W-:-:S03]  /*407b0*/  FMUL.FTZ R35, R9, R96 ;  /* 0x0000006009237220 */ /* 0x000fc60000410000 */
[----:B------:R1:W-:Y:S04]  /*407c0*/  ST.E desc[UR4][R6.64], R3 ;  /* 0x0000000306007985 */ /* 0x0003e8000c101904 */
[----:B0-----:R-:W4:Y:S01]  /*407d0*/  LD.E R25, desc[UR14][R6.64+0x8] ;  /* 0x0000080e06197980 */ /* 0x001f22000c101900 */
[----:B------:R-:W-:-:S03]  /*407e0*/  FMUL.FTZ R37, R9, R98 ;  /* 0x0000006209257220 */ /* 0x000fc60000410000 */
[----:B------:R0:W-:Y:S04]  /*407f0*/  ST.E desc[UR8][R6.64+0x10], R27 ;  /* 0x0000101b06007985 */ /* 0x0001e8000c101908 */
[----:B-1----:R-:W4:Y:S01]  /*40800*/  LD.E R3, desc[UR22][R6.64+0xc] ;  /* 0x00000c1606037980 */ /* 0x002f22000c101900 */
[----:B------:R-:W-:-:S03]  /*40810*/  FMUL.FTZ R33, R9, R94 ;  /* 0x0000005e09217220 */ /* 0x000fc60000410000 */
[----:B------:R1:W-:Y:S04]  /*40820*/  ST.E desc[UR4][R6.64+0x14], R29 ;  /* 0x0000141d06007985 */ /* 0x0003e8000c101904 */
[----:B0-----:R-:W4:Y:S04]  /*40830*/  LD.E R27, desc[UR18][R6.64+0x1c] ;  /* 0x00001c12061b7980 */ /* 0x001f28000c101900 */
[----:B------:R0:W-:Y:S04]  /*40840*/  ST.E desc[UR8][R6.64+0x24], R35 ;  /* 0x0000242306007985 */ /* 0x0001e8000c101908 */
[----:B-1----:R-:W4:Y:S01]  /*40850*/  LD.E R29, desc[UR24][R6.64+0x28] ;  /* 0x00002818061d7980 */ /* 0x002f22000c101900 */
[----:B------:R-:W-:-:S03]  /*40860*/  FMUL.FTZ R65, R9, R104 ;  /* 0x0000006809417220 */ /* 0x000fc60000410000 */
[----:B------:R1:W-:Y:S04]  /*40870*/  ST.E desc[UR10][R6.64+0x30], R37 ;  /* 0x0000302506007985 */ /* 0x0003e8000c10190a */
[----:B0-----:R-:W4:Y:S01]  /*40880*/  LD.E R35, desc[UR18][R6.64+0x4c] ;  /* 0x00004c1206237980 */ /* 0x001f22000c101900 */
[----:B------:R-:W-:-:S03]  /*40890*/  FMUL.FTZ R61, R9, R100 ;  /* 0x00000064093d7220 */ /* 0x000fc60000410000 */
[----:B------:R0:W-:Y:S04]  /*408a0*/  ST.E desc[UR6][R6.64+0x20], R33 ;  /* 0x0000202106007985 */ /* 0x0001e8000c101906 */
[----:B-1----:R-:W4:Y:S01]  /*408b0*/  LD.E R37, desc[UR22][R6.64+0x5c] ;  /* 0x00005c1606257980 */ /* 0x002f22000c101900 */
[C---:B------:R-:W-:Y:S01]  /*408c0*/  FMUL.FTZ R63, R9.reuse, R102 ;  /* 0x00000066093f7220 */ /* 0x040fe20000410000 */
[C---:B------:R-:W-:Y:S01]  /*408d0*/  FMUL.FTZ R67, R9.reuse, R106 ;  /* 0x0000006a09437220 */ /* 0x040fe20000410000 */
[C---:B------:R-:W-:Y:S01]  /*408e0*/  FMUL.FTZ R89, R9.reuse, R114 ;  /* 0x0000007209597220 */ /* 0x040fe20000410000 */
[C---:B------:R-:W-:Y:S01]  /*408f0*/  FMUL.FTZ R85, R9.reuse, R110 ;  /* 0x0000006e09557220 */ /* 0x040fe20000410000 */
[C---:B------:R-:W-:Y:S01]  /*40900*/  FMUL.FTZ R87, R9.reuse, R112 ;  /* 0x0000007009577220 */ /* 0x040fe20000410000 */
[----:B------:R-:W4:Y:S04]  /*40910*/  LD.E R83, desc[UR24][R6.64+0xdc] ;  /* 0x0000dc1806537980 */ /* 0x000f28000c101900 */
[----:B0-----:R-:W4:Y:S04]  /*40920*/  LD.E R33, desc[UR12][R6.64+0x68] ;  /* 0x0000680c06217980 */ /* 0x001f28000c101900 */
[----:B------:R0:W-:Y:S04]  /*40930*/  ST.E desc[UR8][R6.64+0x44], R65 ;  /* 0x0000444106007985 */ /* 0x0001e8000c101908 */
[----:B------:R1:W-:Y:S04]  /*40940*/  ST.E desc[UR4][R6.64+0x34], R61 ;  /* 0x0000343d06007985 */ /* 0x0003e8000c101904 */
[----:B------:R1:W-:Y:S01]  /*40950*/  ST.E desc[UR6][R6.64+0x40], R63 ;  /* 0x0000403f06007985 */ /* 0x0003e2000c101906 */
[----:B0-----:R-:W-:-:S03]  /*40960*/  FMUL.FTZ R65, R9, R108 ;  /* 0x0000006c09417220 */ /* 0x001fc60000410000 */
[----:B------:R0:W-:Y:S04]  /*40970*/  ST.E desc[UR10][R6.64+0x50], R67 ;  /* 0x0000504306007985 */ /* 0x0001e8000c10190a */
[----:B-1----:R-:W4:Y:S04]  /*40980*/  LD.E R61, desc[UR6][R6.64+0x9c] ;  /* 0x00009c06063d7980 */ /* 0x002f28000c101900 */
[----:B------:R-:W4:Y:S04]  /*40990*/  LD.E R63, desc[UR12][R6.64+0xac] ;  /* 0x0000ac0c063f7980 */ /* 0x000f28000c101900 */
[----:B------:R1:W-:Y:S04]  /*409a0*/  ST.E desc[UR4][R6.64+0x54], R65 ;  /* 0x0000544106007985 */ /* 0x0003e8000c101904 */
[----:B0-----:R-:W4:Y:S04]  /*409b0*/  LD.E R67, desc[UR16][R6.64+0xbc] ;  /* 0x0000bc1006437980 */ /* 0x001f28000c101900 */
[----:B------:R-:W4:Y:S04]  /*409c0*/  LD.E R77, desc[UR10][R6.64+0xe8] ;  /* 0x0000e80a064d7980 */ /* 0x000f28000c101900 */
[----:B-1----:R-:W4:Y:S01]  /*409d0*/  LD.E R65, desc[UR18][R6.64+0xc8] ;  /* 0x0000c81206417980 */ /* 0x002f22000c101900 */
[----:B------:R-:W-:-:S03]  /*409e0*/  FMUL.FTZ R97, R9, R116 ;  /* 0x0000007409617220 */ /* 0x000fc60000410000 */
[----:B------:R-:W4:Y:S04]  /*409f0*/  LD.E R81, desc[UR12][R6.64+0xec] ;  /* 0x0000ec0c06517980 */ /* 0x000f28000c101900 */
[----:B------:R0:W-:Y:S04]  /*40a00*/  ST.E desc[UR8][R6.64+0x70], R89 ;  /* 0x0000705906007985 */ /* 0x0001e8000c101908 */
[----:B------:R-:W4:Y:S04]  /*40a10*/  LD.E R79, desc[UR14][R6.64+0xf8] ;  /* 0x0000f80e064f7980 */ /* 0x000f28000c101900 */
[----:B------:R1:W-:Y:S04]  /*40a20*/  ST.E desc[UR4][R6.64+0x60], R85 ;  /* 0x0000605506007985 */ /* 0x0003e8000c101904 */
[----:B0-----:R-:W4:Y:S01]  /*40a30*/  LD.E R89, desc[UR16][R6.64+0xfc] ;  /* 0x0000fc1006597980 */ /* 0x001f22000c101900 */
[----:B------:R-:W-:-:S03]  /*40a40*/  FMUL.FTZ R107, R9, R120 ;  /* 0x00000078096b7220 */ /* 0x000fc60000410000 */
[----:B------:R0:W-:Y:S04]  /*40a50*/  ST.E desc[UR6][R6.64+0x64], R87 ;  /* 0x0000645706007985 */ /* 0x0001e8000c101906 */
[----:B-1----:R-:W4:Y:S01]  /*40a60*/  LD.E R85, desc[UR18][R6.64+0x108] ;  /* 0x0001081206557980 */ /* 0x002f22000c101900 */
[----:B------:R-:W-:-:S03]  /*40a70*/  FMUL.FTZ R105, R9, R118 ;  /* 0x0000007609697220 */ /* 0x000fc60000410000 */
[----:B------:R-:W4:Y:S04]  /*40a80*/  LD.E R95, desc[UR10][R6.64+0x118] ;  /* 0x0001180a065f7980 */ /* 0x000f28000c101900 */
[----:B0-----:R-:W4:Y:S04]  /*40a90*/  LD.E R87, desc[UR20][R6.64+0x10c] ;  /* 0x00010c1406577980 */ /* 0x001f28000c101900 */
[----:B------:R-:W4:Y:S04]  /*40aa0*/  LD.E R91, desc[UR12][R6.64+0x11c] ;  /* 0x00011c0c065b7980 */ /* 0x000f28000c101900 */
[----:B------:R-:W4:Y:S04]  /*40ab0*/  LD.E R93, desc[UR14][R6.64+0x128] ;  /* 0x0001280e065d7980 */ /* 0x000f28000c101900 */
[----:B------:R0:W-:Y:S04]  /*40ac0*/  ST.E desc[UR4][R6.64+0x74], R97 ;  /* 0x0000746106007985 */ /* 0x0001e8000c101904 */
[----:B------:R-:W4:Y:S01]  /*40ad0*/  LD.E R103, desc[UR16][R6.64+0x12c] ;  /* 0x00012c1006677980 */ /* 0x000f22000c101900 */
[----:B------:R-:W-:-:S03]  /*40ae0*/  FMUL.FTZ R119, R9, R122 ;  /* 0x0000007a09777220 */ /* 0x000fc60000410000 */
[----:B------:R-:W4:Y:S04]  /*40af0*/  LD.E R101, desc[UR20][R6.64+0x13c] ;  /* 0x00013c1406657980 */ /* 0x000f28000c101900 */
[----:B0-----:R-:W4:Y:S04]  /*40b00*/  LD.E R97, desc[UR18][R6.64+0x138] ;  /* 0x0001381206617980 */ /* 0x001f28000c101900 */
[----:B------:R0:W-:Y:S04]  /*40b10*/  ST.E desc[UR8][R6.64+0x84], R107 ;  /* 0x0000846b06007985 */ /* 0x0001e8000c101908 */
[----:B------:R-:W4:Y:S01]  /*40b20*/  LD.E R99, desc[UR22][R6.64+0x148] ;  /* 0x0001481606637980 */ /* 0x000f22000c101900 */
[----:B------:R-:W-:-:S03]  /*40b30*/  FMUL.FTZ R121, R9, R124 ;  /* 0x0000007c09797220 */ /* 0x000fc60000410000 */
[----:B------:R1:W-:Y:S04]  /*40b40*/  ST.E desc[UR6][R6.64+0x80], R105 ;  /* 0x0000806906007985 */ /* 0x0003e8000c101906 */
[----:B0-----:R-:W4:Y:S04]  /*40b50*/  LD.E R107, desc[UR8][R6.64+0x14c] ;  /* 0x00014c08066b7980 */ /* 0x001f28000c101900 */
[----:B------:R-:W4:Y:S04]  /*40b60*/  LD.E R117, desc[UR12][R6.64+0x15c] ;  /* 0x00015c0c06757980 */ /* 0x000f28000c101900 */
[----:B-1----:R-:W4:Y:S01]  /*40b70*/  LD.E R105, desc[UR10][R6.64+0x158] ;  /* 0x0001580a06697980 */ /* 0x002f22000c101900 */
[----:B------:R-:W-:-:S03]  /*40b80*/  FMUL.FTZ R123, R9, R126 ;  /* 0x0000007e097b7220 */ /* 0x000fc60000410000 */
[----:B------:R-:W4:Y:S04]  /*40b90*/  LD.E R109, desc[UR14][R6.64+0x168] ;  /* 0x0001680e066d7980 */ /* 0x000f28000c101900 */
[----:B------:R-:W4:Y:S01]  /*40ba0*/  LD.E R115, desc[UR16][R6.64+0x16c] ;  /* 0x00016c1006737980 */ /* 0x000f22000c101900 */
[----:B------:R-:W-:-:S03]  /*40bb0*/  FMUL.FTZ R131, R9, R128 ;  /* 0x0000008009837220 */ /* 0x000fc60000410000 */
[----:B------:R-:W4:Y:S04]  /*40bc0*/  LD.E R113, desc[UR18][R6.64+0x178] ;  /* 0x0001781206717980 */ /* 0x000f28000c101900 */
[----:B------:R0:W-:Y:S04]  /*40bd0*/  ST.E desc[UR4][R6.64+0x90], R119 ;  /* 0x0000907706007985 */ /* 0x0001e8000c101904 */
        /* <DEDUP_REMOVED lines=8> */
[----:B------:R-:W4:Y:S01]  /*40c60*/  LD.E R125, desc[UR16][R6.64+0x1a8] ;  /* 0x0001a810067d7980 */ /* 0x000f22000c101900 */
[----:B------:R-:W-:-:S03]  /*40c70*/  FMUL.FTZ R143, R9, R132 ;  /* 0x00000084098f7220 */ /* 0x000fc60000410000 */
[----:B------:R1:W-:Y:S04]  /*40c80*/  ST.E desc[UR6][R6.64+0xa4], R131 ;  /* 0x0000a48306007985 */ /* 0x0003e8000c101906 */
[----:B0-----:R-:W4:Y:S04]  /*40c90*/  LD.E R123, desc[UR18][R6.64+0x1ac] ;  /* 0x0001ac12067b7980 */ /* 0x001f28000c101900 */
[----:B------:R-:W4:Y:S04]  /*40ca0*/  LD.E R133, desc[UR20][R6.64+0x1b8] ;  /* 0x0001b81406857980 */ /* 0x000f28000c101900 */
[----:B-1----:R-:W4:Y:S04]  /*40cb0*/  LD.E R131, desc[UR22][R6.64+0x1bc] ;  /* 0x0001bc1606837980 */ /* 0x002f28000c101900 */
[----:B------:R-:W4:Y:S04]  /*40cc0*/  LD.E R139, desc[UR10][R6.64+0x1c8] ;  /* 0x0001c80a068b7980 */ /* 0x000f28000c101900 */
[----:B------:R-:W4:Y:S04]  /*40cd0*/  LD.E R135, desc[UR12][R6.64+0x1cc] ;  /* 0x0001cc0c06877980 */ /* 0x000f28000c101900 */
[----:B------:R-:W4:Y:S04]  /*40ce0*/  LD.E R137, desc[UR14][R6.64+0x1d8] ;  /* 0x0001d80e06897980 */ /* 0x000f28000c101900 */
[----:B------:R0:W-:Y:S04]  /*40cf0*/  ST.E desc[UR4][R6.64+0xb0], R141 ;  /* 0x0000b08d06007985 */ /* 0x0001e8000c101904 */
[----:B------:R-:W4:Y:S04]  /*40d00*/  LD.E R147, desc[UR16][R6.64+0x1dc] ;  /* 0x0001dc1006937980 */ /* 0x000f28000c101900 */
[----:B------:R1:W-:Y:S04]  /*40d10*/  ST.E desc[UR6][R6.64+0xb4], R143 ;  /* 0x0000b48f06007985 */ /* 0x0003e8000c101906 */
[----:B0-----:R-:W4:Y:S04]  /*40d20*/  LD.E R141, desc[UR18][R6.64+0x1e8] ;  /* 0x0001e812068d7980 */ /* 0x001f28000c101900 */
[----:B------:R-:W4:Y:S04]  /*40d30*/  LD.E R145, desc[UR20][R6.64+0x1ec] ;  /* 0x0001ec1406917980 */ /* 0x000f28000c101900 */
[----:B-1----:R-:W4:Y:S04]  /*40d40*/  LD.E R143, desc[UR22][R6.64+0x1f8] ;  /* 0x0001f816068f7980 */ /* 0x002f28000c101900 */
[----:B------:R-:W4:Y:S01]  /*40d50*/  LD.E R149, desc[UR24][R6.64+0x1fc] ;  /* 0x0001fc1806957980 */ /* 0x000f22000c101900 */
[C---:B------:R-:W-:Y:S01]  /*40d60*/  FMUL.FTZ R151, R9.reuse, R134 ;  /* 0x0000008609977220 */ /* 0x040fe20000410000 */
[C---:B------:R-:W-:Y:S01]  /*40d70*/  FMUL.FTZ R197, R9.reuse, R136 ;  /* 0x0000008809c57220 */ /* 0x040fe20000410000 */
[----:B------:R-:W-:-:S03]  /*40d80*/  FMUL.FTZ R199, R9, R140 ;  /* 0x0000008c09c77220 */ /* 0x000fc60000410000 */
[----:B------:R0:W-:Y:S01]  /*40d90*/  ST.E desc[UR8][R6.64+0xc0], R151 ;  /* 0x0000c09706007985 */ /* 0x0001e2000c101908 */
[C---:B------:R-:W-:Y:S01]  /*40da0*/  FMUL.FTZ R201, R9.reuse, R142 ;  /* 0x0000008e09c97220 */ /* 0x040fe20000410000 */
[C---:B------:R-:W-:Y:S01]  /*40db0*/  FMUL.FTZ R203, R9.reuse, R72 ;  /* 0x0000004809cb7220 */ /* 0x040fe20000410000 */
[C---:B------:R-:W-:Y:S01]  /*40dc0*/  FMUL.FTZ R205, R9.reuse, R70 ;  /* 0x0000004609cd7220 */ /* 0x040fe20000410000 */
[----:B------:R1:W-:Y:S01]  /*40dd0*/  ST.E desc[UR4][R6.64+0xc4], R197 ;  /* 0x0000c4c506007985 */ /* 0x0003e2000c101904 */
[C---:B------:R-:W-:Y:S01]  /*40de0*/  FMUL.FTZ R207, R9.reuse, R66 ;  /* 0x0000004209cf7220 */ /* 0x040fe20000410000 */
[C---:B0-----:R-:W-:Y:S02]  /*40df0*/  FMUL.FTZ R151, R9.reuse, R138 ;  /* 0x0000008a09977220 */ /* 0x041fe40000410000 */
[----:B------:R0:W-:Y:S01]  /*40e00*/  ST.E desc[UR8][R6.64+0xd4], R199 ;  /* 0x0000d4c706007985 */ /* 0x0001e2000c101908 */
[----:B-1----:R-:W-:-:S03]  /*40e10*/  FMUL.FTZ R197, R9, R68 ;  /* 0x0000004409c57220 */ /* 0x002fc60000410000 */
[----:B------:R1:W-:Y:S04]  /*40e20*/  ST.E desc[UR6][R6.64+0xd0], R151 ;  /* 0x0000d09706007985 */ /* 0x0003e8000c101906 */
[----:B------:R2:W-:Y:S04]  /*40e30*/  ST.E desc[UR10][R6.64+0xe0], R201 ;  /* 0x0000e0c906007985 */ /* 0x0005e8000c10190a */
[----:B------:R3:W-:Y:S01]  /*40e40*/  ST.E desc[UR12][R6.64+0xe4], R203 ;  /* 0x0000e4cb06007985 */ /* 0x0007e2000c10190c */
[C---:B0-----:R-:W-:Y:S01]  /*40e50*/  FMUL.FTZ R199, R9.reuse, R58 ;  /* 0x0000003a09c77220 */ /* 0x041fe20000410000 */
[----:B-1----:R-:W-:-:S02]  /*40e60*/  FMUL.FTZ R151, R9, R64 ;  /* 0x0000004009977220 */ /* 0x002fc40000410000 */
[----:B------:R0:W-:Y:S01]  /*40e70*/  ST.E desc[UR14][R6.64+0xf0], R205 ;  /* 0x0000f0cd06007985 */ /* 0x0001e2000c10190e */
[----:B--2---:R-:W-:-:S03]  /*40e80*/  FMUL.FTZ R201, R9, R62 ;  /* 0x0000003e09c97220 */ /* 0x004fc60000410000 */
[----:B------:R1:W-:Y:S01]  /*40e90*/  ST.E desc[UR4][R6.64+0xf4], R197 ;  /* 0x0000f4c506007985 */ /* 0x0003e2000c101904 */
[----:B---3--:R-:W-:-:S03]  /*40ea0*/  FMUL.FTZ R203, R9, R60 ;  /* 0x0000003c09cb7220 */ /* 0x008fc60000410000 */
[----:B------:R2:W-:Y:S04]  /*40eb0*/  ST.E desc[UR16][R6.64+0x100], R207 ;  /* 0x000100cf06007985 */ /* 0x0005e8000c101910 */
[----:B------:R3:W-:Y:S01]  /*40ec0*/  ST.E desc[UR6][R6.64+0x104], R151 ;  /* 0x0001049706007985 */ /* 0x0007e2000c101906 */
[C---:B0-----:R-:W-:Y:S01]  /*40ed0*/  FMUL.FTZ R205, R9.reuse, R52 ;  /* 0x0000003409cd7220 */ /* 0x041fe20000410000 */
[C---:B-1----:R-:W-:Y:S02]  /*40ee0*/  FMUL.FTZ R197, R9.reuse, R56 ;  /* 0x0000003809c57220 */ /* 0x042fe40000410000 */
        /* <DEDUP_REMOVED lines=9> */
[----:B--2---:R-:W-:-:S03]  /*40f80*/  FMUL.FTZ R203, R9, R38 ;  /* 0x0000002609cb7220 */ /* 0x004fc60000410000 */
        /* <DEDUP_REMOVED lines=34> */
[----:B------:R-:W-:Y:S01]  /*411b0*/  ST.E desc[UR8][R6.64+0x1c0], R199 ;  /* 0x0001c0c706007985 */ /* 0x000fe2000c101908 */
[----:B----4-:R-:W-:-:S03]  /*411c0*/  FMUL.FTZ R151, R9, R78 ;  /* 0x0000004e09977220 */ /* 0x010fc60000410000 */
[----:B------:R-:W-:Y:S01]  /*411d0*/  ST.E desc[UR10][R6.64+0x1c4], R201 ;  /* 0x0001c4c906007985 */ /* 0x000fe2000c10190a */
[C---:B------:R-:W-:Y:S01]  /*411e0*/  FMUL.FTZ R25, R24.reuse, R25 ;  /* 0x0000001918197220 */ /* 0x040fe20000410000 */
[C---:B0-----:R-:W-:Y:S02]  /*411f0*/  FMUL.FTZ R197, R9.reuse, R92 ;  /* 0x0000005c09c57220 */ /* 0x041fe40000410000 */
[----:B------:R-:W-:Y:S01]  /*41200*/  ST.E desc[UR12][R6.64+0x1d0], R203 ;  /* 0x0001d0cb06007985 */ /* 0x000fe2000c10190c */
[----:B------:R-:W-:Y:S01]  /*41210*/  FMUL.FTZ R9, R9, R90 ;  /* 0x0000005a09097220 */ /* 0x000fe20000410000 */
[C---:B------:R-:W-:Y:S02]  /*41220*/  FMUL.FTZ R3, R24.reuse, R3 ;  /* 0x0000000318037220 */ /* 0x040fe40000410000 */
[----:B------:R-:W-:Y:S01]  /*41230*/  ST.E desc[UR14][R6.64+0x1d4], R205 ;  /* 0x0001d4cd06007985 */ /* 0x000fe2000c10190e */
[C---:B------:R-:W-:Y:S01]  /*41240*/  FMUL.FTZ R31, R24.reuse, R31 ;  /* 0x0000001f181f7220 */ /* 0x040fe20000410000 */
[----:B------:R-:W-:-:S02]  /*41250*/  FMUL.FTZ R27, R24, R27 ;  /* 0x0000001b181b7220 */ /* 0x000fc40000410000 */
[----:B------:R-:W-:Y:S01]  /*41260*/  ST.E desc[UR6][R6.64+0x1e0], R151 ;  /* 0x0001e09706007985 */ /* 0x000fe2000c101906 */
[----:B------:R-:W-:-:S03]  /*41270*/  FMUL.FTZ R29, R24, R29 ;  /* 0x0000001d181d7220 */ /* 0x000fc60000410000 */
        /* <DEDUP_REMOVED lines=8> */
[----:B------:R0:W-:Y:S01]  /*41300*/  ST.E desc[UR12][R6.64+0xc], R3 ;  /* 0x00000c0306007985 */ /* 0x0001e2000c10190c */
[----:B------:R-:W-:-:S03]  /*41310*/  FMUL.FTZ R35, R24, R35 ;  /* 0x0000002318237220 */ /* 0x000fc60000410000 */
[----:B------:R-:W-:Y:S01]  /*41320*/  ST.E desc[UR6][R6.64+0x18], R31 ;  /* 0x0000181f06007985 */ /* 0x000fe2000c101906 */
[----:B------:R-:W-:-:S03]  /*41330*/  FMUL.FTZ R39, R24, R39 ;  /* 0x0000002718277220 */ /* 0x000fc60000410000 */
[----:B------:R1:W-:Y:S01]  /*41340*/  ST.E desc[UR14][R6.64+0x1c], R27 ;  /* 0x00001c1b06007985 */ /* 0x0003e2000c10190e */
[----:B------:R-:W-:-:S03]  /*41350*/  FMUL.FTZ R37, R24, R37 ;  /* 0x0000002518257220 */ /* 0x000fc60000410000 */
[----:B------:R2:W-:Y:S01]  /*41360*/  ST.E desc[UR16][R6.64+0x28], R29 ;  /* 0x0000281d06007985 */ /* 0x0005e2000c101910 */
        /* <DEDUP_REMOVED lines=21> */
[----:B------:R4:W-:Y:S01]  /*414c0*/  ST.E desc[UR10][R6.64+0x7c], R51 ;  /* 0x00007c3306007985 */ /* 0x0009e2000c10190a */
        /* <DEDUP_REMOVED lines=81> */
[----:B------:R-:W-:Y:S04]  /*419e0*/  ST.E desc[UR4][R6.64+0x1c8], R139 ;  /* 0x0001c88b06007985 */ /* 0x000fe8000c101904 */
[----:B------:R4:W-:Y:S04]  /*419f0*/  ST.E desc[UR8][R6.64+0x1cc], R135 ;  /* 0x0001cc8706007985 */ /* 0x0009e8000c101908 */
[----:B------:R4:W-:Y:S04]  /*41a00*/  ST.E desc[UR10][R6.64+0x1d8], R137 ;  /* 0x0001d88906007985 */ /* 0x0009e8000c10190a */
[----:B------:R-:W-:Y:S04]  /*41a10*/  ST.E desc[UR6][R6.64+0x1dc], R147 ;  /* 0x0001dc9306007985 */ /* 0x000fe8000c101906 */
[----:B------:R4:W-:Y:S04]  /*41a20*/  ST.E desc[UR12][R6.64+0x1e8], R141 ;  /* 0x0001e88d06007985 */ /* 0x0009e8000c10190c */
[----:B------:R-:W-:Y:S04]  /*41a30*/  ST.E desc[UR14][R6.64+0x1ec], R145 ;  /* 0x0001ec9106007985 */ /* 0x000fe8000c10190e */
[----:B------:R4:W-:Y:S04]  /*41a40*/  ST.E desc[UR16][R6.64+0x1f8], R143 ;  /* 0x0001f88f06007985 */ /* 0x0009e8000c101910 */
[----:B------:R4:W-:Y:S04]  /*41a50*/  ST.E desc[UR18][R6.64+0x1fc], R149 ;  /* 0x0001fc9506007985 */ /* 0x0009e8000c101912 */
[----:B0-----:R-:W2:Y:S01]  /*41a60*/  LDL.64 R2, [R158+0x80] ;  /* 0x000080009e027983 */ /* 0x001ea20000100a00 */
[----:B------:R-:W-:-:S02]  /*41a70*/  LEA.HI R8, R8, 0x8, RZ, 0x19 ;  /* 0x0000000808087811 */ /* 0x000fc400078fc8ff */
[----:B------:R-:W-:Y:S01]  /*41a80*/  R2UR UR28, R4 ;  /* 0x00000000041c72ca */ /* 0x000fe200000e0000 */
[----:B-1----:R-:W4:Y:S02]  /*41a90*/  LDL.64 R26, [R158] ;  /* 0x000000009e1a7983 */ /* 0x002f240000100a00 */
[----:B------:R0:W-:Y:S01]  /*41aa0*/  BAR.SYNC.DEFER_BLOCKING R8, 0x100 ;  /* 0x000400080000751d */ /* 0x0001e20000010000 */
[----:B------:R-:W-:-:S05]  /*41ab0*/  R2UR UR29, R5 ;  /* 0x00000000051d72ca */ /* 0x000fca00000e0000 */
[----:B------:R-:W4:Y:S04]  /*41ac0*/  LDL.64 R24, [R158+0x98] ;  /* 0x000098009e187983 */ /* 0x000f280000100a00 */
[----:B0-----:R-:W4:Y:S04]  /*41ad0*/  LDL.64 R8, [R158+0x88] ;  /* 0x000088009e087983 */ /* 0x001f280000100a00 */
[----:B--2---:R-:W2:Y:S04]  /*41ae0*/  LD.E R29, desc[UR4][R2.64] ;  /* 0x00000004021d7980 */ /* 0x004ea8000c101900 */
[----:B------:R-:W2:Y:S04]  /*41af0*/  LD.E R31, desc[UR4][R2.64+0x4] ;  /* 0x00000404021f7980 */ /* 0x000ea8000c101900 */
[----:B---3--:R-:W3:Y:S04]  /*41b00*/  LD.E R33, desc[UR6][R2.64+0x8] ;  /* 0x0000080602217980 */ /* 0x008ee8000c101900 */
[----:B------:R-:W3:Y:S04]  /*41b10*/  LD.E R35, desc[UR8][R2.64+0xc] ;  /* 0x00000c0802237980 */ /* 0x000ee8000c101900 */
[----:B------:R-:W3:Y:S04]  /*41b20*/  LD.E R37, desc[UR10][R2.64+0x10] ;  /* 0x0000100a02257980 */ /* 0x000ee8000c101900 */
[----:B------:R-:W3:Y:S04]  /*41b30*/  LD.E R39, desc[UR12][R2.64+0x14] ;  /* 0x0000140c02277980 */ /* 0x000ee8000c101900 */
[----:B------:R-:W3:Y:S04]  /*41b40*/  LD.E R41, desc[UR14][R2.64+0x18] ;  /* 0x0000180e02297980 */ /* 0x000ee8000c101900 */
[----:B------:R-:W3:Y:S04]  /*41b50*/  LD.E R43, desc[UR16][R2.64+0x1c] ;  /* 0x00001c10022b7980 */ /* 0x000ee8000c101900 */
[----:B------:R-:W3:Y:S04]  /*41b60*/  LD.E R45, desc[UR18][R2.64+0x20] ;  /* 0x00002012022d7980 */ /* 0x000ee8000c101900 */
        /* <DEDUP_REMOVED lines=58> */
[----:B--2---:R0:W-:Y:S04]  /*41f10*/  ST.E desc[UR8][R2.64], R29 ;  /* 0x0000001d02007985 */ /* 0x0041e8000c101908 */
[----:B------:R1:W-:Y:S04]  /*41f20*/  ST.E desc[UR4][R2.64+0x4], R31 ;  /* 0x0000041f02007985 */ /* 0x0003e8000c101904 */
[----:B---3--:R2:W-:Y:S04]  /*41f30*/  ST.E desc[UR6][R2.64+0x8], R33 ;  /* 0x0000082102007985 */ /* 0x0085e8000c101906 */
[----:B------:R3:W-:Y:S04]  /*41f40*/  ST.E desc[UR8][R2.64+0xc], R35 ;  /* 0x00000c2302007985 */ /* 0x0007e8000c101908 */
[----:B------:R3:W-:Y:S04]  /*41f50*/  ST.E desc[UR10][R2.64+0x10], R37 ;  /* 0x0000102502007985 */ /* 0x0007e8000c10190a */
[----:B------:R3:W-:Y:S04]  /*41f60*/  ST.E desc[UR12][R2.64+0x14], R39 ;  /* 0x0000142702007985 */ /* 0x0007e8000c10190c */
[----:B------:R3:W-:Y:S04]  /*41f70*/  ST.E desc[UR14][R2.64+0x18], R41 ;  /* 0x0000182902007985 */ /* 0x0007e8000c10190e */
[----:B------:R3:W-:Y:S04]  /*41f80*/  ST.E desc[UR16][R2.64+0x1c], R43 ;  /* 0x00001c2b02007985 */ /* 0x0007e8000c101910 */
[----:B------:R3:W-:Y:S04]  /*41f90*/  ST.E desc[UR18][R2.64+0x20], R45 ;  /* 0x0000202d02007985 */ /* 0x0007e8000c101912 */
        /* <DEDUP_REMOVED lines=56> */
[----:B------:R-:W4:Y:S04]  /*42320*/  LD.E R25, desc[UR28][R2.64+0x104] ;  /* 0x0001041c02197980 */ /* 0x000f28000c101900 */
[----:B----4-:R4:W-:Y:S04]  /*42330*/  ST.E desc[UR4][R2.64+0x104], R25 ;  /* 0x0001041902007985 */ /* 0x0109e8000c101904 */
[----:B------:R-:W4:Y:S04]  /*42340*/  LD.E R27, desc[UR6][R2.64+0x108] ;  /* 0x00010806021b7980 */ /* 0x000f28000c101900 */
[----:B0-----:R-:W4:Y:S04]  /*42350*/  LD.E R29, desc[UR8][R2.64+0x10c] ;  /* 0x00010c08021d7980 */ /* 0x001f28000c101900 */
[----:B-1----:R-:W4:Y:S04]  /*42360*/  LD.E R31, desc[UR10][R2.64+0x110] ;  /* 0x0001100a021f7980 */ /* 0x002f28000c101900 */
[----:B--2---:R-:W2:Y:S04]  /*42370*/  LD.E R33, desc[UR12][R2.64+0x114] ;  /* 0x0001140c02217980 */ /* 0x004ea8000c101900 */
[----:B---3--:R-:W3:Y:S04]  /*42380*/  LD.E R35, desc[UR14][R2.64+0x118] ;  /* 0x0001180e02237980 */ /* 0x008ee8000c101900 */
        /* <DEDUP_REMOVED lines=59> */
[----:B------:R-:W-:Y:S04]  /*42740*/  ST.E desc[UR4][R2.64+0x108], R27 ;  /* 0x0001081b02007985 */ /* 0x000fe8000c101904 */
[----:B------:R-:W-:Y:S04]  /*42750*/  ST.E desc[UR6][R2.64+0x10c], R29 ;  /* 0x00010c1d02007985 */ /* 0x000fe8000c101906 */
[----:B------:R-:W-:Y:S04]  /*42760*/  ST.E desc[UR8][R2.64+0x110], R31 ;  /* 0x0001101f02007985 */ /* 0x000fe8000c101908 */
[----:B--2---:R-:W-:Y:S04]  /*42770*/  ST.E desc[UR10][R2.64+0x114], R33 ;  /* 0x0001142102007985 */ /* 0x004fe8000c10190a */
[----:B---3--:R-:W-:Y:S04]  /*42780*/  ST.E desc[UR12][R2.64+0x118], R35 ;  /* 0x0001182302007985 */ /* 0x008fe8000c10190c */
[----:B------:R-:W-:Y:S04]  /*42790*/  ST.E desc[UR14][R2.64+0x11c], R37 ;  /* 0x00011c2502007985 */ /* 0x000fe8000c10190e */
[----:B------:R-:W-:Y:S04]  /*427a0*/  ST.E desc[UR16][R2.64+0x120], R39 ;  /* 0x0001202702007985 */ /* 0x000fe8000c101910 */
[----:B------:R-:W-:Y:S04]  /*427b0*/  ST.E desc[UR18][R2.64+0x124], R41 ;  /* 0x0001242902007985 */ /* 0x000fe8000c101912 */
[----:B------:R-:W-:Y:S04]  /*427c0*/  ST.E desc[UR20][R2.64+0x128], R43 ;  /* 0x0001282b02007985 */ /* 0x000fe8000c101914 */
[----:B------:R-:W-:Y:S04]  /*427d0*/  ST.E desc[UR22][R2.64+0x12c], R45 ;  /* 0x00012c2d02007985 */ /* 0x000fe8000c101916 */
[----:B----4-:R0:W-:Y:S04]  /*427e0*/  ST.E desc[UR4][R2.64+0x130], R25 ;  /* 0x0001301902007985 */ /* 0x0101e8000c101904 */
        /* <DEDUP_REMOVED lines=47> */
[----:B------:R-:W-:-:S03]  /*42ae0*/  R2UR UR56, R4 ;  /* 0x00000000043872ca */ /* 0x000fc600000e0000 */
[----:B------:R4:W-:Y:S01]  /*42af0*/  ST.E desc[UR22][R2.64+0x1f0], R141 ;  /* 0x0001f08d02007985 */ /* 0x0009e2000c101916 */
[----:B------:R-:W-:-:S03]  /*42b00*/  R2UR UR57, R5 ;  /* 0x00000000053972ca */ /* 0x000fc600000e0000 */
[----:B------:R4:W-:Y:S01]  /*42b10*/  ST.E desc[UR24][R2.64+0x1f4], R143 ;  /* 0x0001f48f02007985 */ /* 0x0009e2000c101918 */
[C---:B------:R-:W-:Y:S02]  /*42b20*/  R2UR UR54, R4.reuse ;  /* 0x00000000043672ca */ /* 0x040fe400000e0000 */
[C---:B------:R-:W-:Y:S01]  /*42b30*/  R2UR UR55, R5.reuse ;  /* 0x00000000053772ca */ /* 0x040fe200000e0000 */
[----:B------:R4:W-:Y:S01]  /*42b40*/  ST.E desc[UR26][R2.64+0x1f8], R145 ;  /* 0x0001f89102007985 */ /* 0x0009e2000c10191a */
[C---:B------:R-:W-:Y:S02]  /*42b50*/  R2UR UR52, R4.reuse ;  /* 0x00000000043472ca */ /* 0x040fe400000e0000 */
[C---:B------:R-:W-:Y:S01]  /*42b60*/  R2UR UR53, R5.reuse ;  /* 0x00000000053572ca */ /* 0x040fe200000e0000 */
[----:B------:R4:W-:Y:S01]  /*42b70*/  ST.E desc[UR28][R2.64+0x1fc], R147 ;  /* 0x0001fc9302007985 */ /* 0x0009e2000c10191c */
[C---:B------:R-:W-:Y:S02]  /*42b80*/  R2UR UR50, R4.reuse ;  /* 0x00000000043272ca */ /* 0x040fe400000e0000 */
[----:B------:R-:W-:Y:S01]  /*42b90*/  R2UR UR51, R5 ;  /* 0x00000000053372ca */ /* 0x000fe200000e0000 */
[----:B------:R-:W4:Y:S01]  /*42ba0*/  LD.E R198, desc[UR34][R8.64] ;  /* 0x0000002208c67980 */ /* 0x000f22000c101900 */
[----:B------:R-:W-:-:S02]  /*42bb0*/  R2UR UR48, R4 ;  /* 0x00000000043072ca */ /* 0x000fc400000e0000 */
[C---:B------:R-:W-:Y:S01]  /*42bc0*/  R2UR UR49, R5.reuse ;  /* 0x00000000053172ca */ /* 0x040fe200000e0000 */
[----:B------:R-:W4:Y:S01]  /*42bd0*/  LD.E R24, desc[UR26][R2.64] ;  /* 0x0000001a02187980 */ /* 0x000f22000c101900 */
[C---:B------:R-:W-:Y:S02]  /*42be0*/  R2UR UR46, R4.reuse ;  /* 0x00000000042e72ca */ /* 0x040fe400000e0000 */
[C---:B------:R-:W-:Y:S01]  /*42bf0*/  R2UR UR47, R5.reuse ;  /* 0x00000000052f72ca */ /* 0x040fe200000e0000 */
[----:B0-----:R-:W4:Y:S01]  /*42c00*/  LD.E R25, desc[UR24][R2.64+0x4] ;  /* 0x0000041802197980 */ /* 0x001f22000c101900 */
        /* <DEDUP_REMOVED lines=8> */
[----:B------:R-:W4:Y:S01]  /*42c90*/  LD.E R28, desc[UR18][R2.64+0x10] ;  /* 0x00001012021c7980 */ /* 0x000f22000c101900 */
[----:B------:R-:W-:Y:S02]  /*42ca0*/  R2UR UR30, R4 ;  /* 0x00000000041e72ca */ /* 0x000fe400000e0000 */
        /* <DEDUP_REMOVED lines=132> */
[----:B------:R-:W-:Y:S01]  /*434f0*/  VOTEU.ANY UP0, P0 ;  /* 0x00000000003f7886 */ /* 0x000fe20000000100 */
[----:B------:R-:W-:-:S02]  /*43500*/  R2UR UR4, R4 ;  /* 0x00000000040472ca */ /* 0x000fc400000e0000 */
[C---:B------:R-:W-:Y:S02]  /*43510*/  R2UR UR5, R5.reuse ;  /* 0x00000000050572ca */ /* 0x040fe400000e0000 */
[C---:B------:R-:W-:Y:S02]  /*43520*/  R2UR UR8, R4.reuse ;  /* 0x00000000040872ca */ /* 0x040fe400000e0000 */
[C---:B------:R-:W-:Y:S02]  /*43530*/  R2UR UR9, R5.reuse ;  /* 0x00000000050972ca */ /* 0x040fe400000e0000 */
[C---:B------:R-:W-:Y:S02]  /*43540*/  R2UR UR10, R4.reuse ;  /* 0x00000000040a72ca */ /* 0x040fe400000e0000 */
[----:B------:R-:W-:Y:S02]  /*43550*/  R2UR UR11, R5 ;  /* 0x00000000050b72ca */ /* 0x000fe400000e0000 */
        /* <DEDUP_REMOVED lines=16> */
[----:B------:R-:W-:Y:S02]  /*43660*/  R2UR UR28, R4 ;  /* 0x00000000041c72ca */ /* 0x000fe400000e0000 */
[----:B------:R-:W-:Y:S01]  /*43670*/  R2UR UR29, R5 ;  /* 0x00000000051d72ca */ /* 0x000fe200000e0000 */
[----:B--2---:R-:W-:-:S06]  /*43680*/  WARPGROUP.ARRIVE ;  /* 0x00000000000079c5 */ /* 0x004fcc0000000000 */
[----:B------:R-:W-:Y:S01]  /*43690*/  HGMMA.64x256x16.F32 R24, R152, gdesc[UR4].tnspB, R24, UP0, gsb0 ;  /* 0x43e0000498187df0 */ /* 0x000fe2000b800818 */
        /* <DEDUP_REMOVED lines=23> */
[----:B------:R-:W-:Y:S01]  /*43810*/  R2UR UR31, R5 ;  /* 0x00000000051f72ca */ /* 0x000fe200000e0000 */
[----:B------:R-:W-:-:S02]  /*43820*/  WARPGROUP.DEPBAR.LE gsb0, 0x0 ;  /* 0x00008000000079c5 */ /* 0x000fc40000010000 */
        /* <DEDUP_REMOVED lines=9> */
[----:B------:R3:W-:Y:S01]  /*438c0*/  ST.E desc[UR10][R2.64+0xc], R27 ;  /* 0x00000c1b02007985 */ /* 0x0007e2000c10190a */
[----:B------:R-:W-:-:S02]  /*438d0*/  R2UR UR10, R4 ;  /* 0x00000000040a72ca */ /* 0x000fc400000e0000 */
        /* <DEDUP_REMOVED lines=324> */
[----:B------:R-:W-:Y:S01]  /*44d20*/  R2UR UR23, R5 ;  /* 0x00000000051772ca */ /* 0x000fe200000e0000 */
        /* <DEDUP_REMOVED lines=11> */
[----:B------:R-:W-:-:S03]  /*44de0*/  R2UR UR26, R4 ;  /* 0x00000000041a72ca */ /* 0x000fc600000e0000 */
[----:B------:R4:W-:Y:S01]  /*44df0*/  ST.E desc[UR16][R2.64+0x1e4], R145 ;  /* 0x0001e49102007985 */ /* 0x0009e2000c101910 */
[----:B------:R-:W-:-:S03]  /*44e00*/  R2UR UR27, R5 ;  /* 0x00000000051b72ca */ /* 0x000fc600000e0000 */
[----:B------:R4:W-:Y:S01]  /*44e10*/  ST.E desc[UR18][R2.64+0x1e8], R146 ;  /* 0x0001e89202007985 */ /* 0x0009e2000c101912 */
[C---:B------:R-:W-:Y:S02]  /*44e20*/  R2UR UR28, R4.reuse ;  /* 0x00000000041c72ca */ /* 0x040fe400000e0000 */
[----:B------:R-:W-:Y:S01]  /*44e30*/  R2UR UR29, R5 ;  /* 0x00000000051d72ca */ /* 0x000fe200000e0000 */
[----:B------:R4:W-:Y:S01]  /*44e40*/  ST.E desc[UR20][R2.64+0x1ec], R147 ;  /* 0x0001ec9302007985 */ /* 0x0009e2000c101914 */
[----:B------:R-:W-:-:S03]  /*44e50*/  R2UR UR20, R4 ;  /* 0x00000000041472ca */ /* 0x000fc600000e0000 */
[----:B------:R4:W-:Y:S01]  /*44e60*/  ST.E desc[UR22][R2.64+0x1f0], R148 ;  /* 0x0001f09402007985 */ /* 0x0009e2000c101916 */
        /* <DEDUP_REMOVED lines=12> */
[----:B------:R-:W-:Y:S01]  /*44f30*/  R2UR UR11, R5 ;  /* 0x00000000050b72ca */ /* 0x000fe200000e0000 */
[----:B------:R4:W-:Y:S04]  /*44f40*/  ST.E desc[UR24][R2.64+0x1f4], R149 ;  /* 0x0001f49502007985 */ /* 0x0009e8000c101918 */
[----:B------:R4:W-:Y:S01]  /*44f50*/  ST.E desc[UR26][R2.64+0x1f8], R150 ;  /* 0x0001f89602007985 */ /* 0x0009e2000c10191a */
[----:B------:R-:W-:-:S03]  /*44f60*/  R2UR UR8, R4 ;  /* 0x00000000040872ca */ /* 0x000fc600000e0000 */
[----:B------:R4:W-:Y:S01]  /*44f70*/  ST.E desc[UR28][R2.64+0x1fc], R151 ;  /* 0x0001fc9702007985 */ /* 0x0009e2000c10191c */
[----:B------:R-:W-:-:S03]  /*44f80*/  R2UR UR9, R5 ;  /* 0x00000000050972ca */ /* 0x000fc600000e0000 */
[----:B------:R-:W-:Y:S01]  /*44f90*/  ST.E desc[UR22][R8.64], R191 ;  /* 0x000000bf08007985 */ /* 0x000fe2000c101916 */
[C---:B------:R-:W-:Y:S02]  /*44fa0*/  R2UR UR6, R4.reuse ;  /* 0x00000000040672ca */ /* 0x040fe400000e0000 */
[C---:B------:R-:W-:Y:S01]  /*44fb0*/  R2UR UR7, R5.reuse ;  /* 0x00000000050772ca */ /* 0x040fe200000e0000 */
[----:B0-----:R-:W4:Y:S01]  /*44fc0*/  LD.E R24, desc[UR20][R2.64] ;  /* 0x0000001402187980 */ /* 0x001f22000c101900 */
[C---:B------:R-:W-:Y:S02]  /*44fd0*/  R2UR UR4, R4.reuse ;  /* 0x00000000040472ca */ /* 0x040fe400000e0000 */
[C---:B------:R-:W-:Y:S01]  /*44fe0*/  R2UR UR5, R5.reuse ;  /* 0x00000000050572ca */ /* 0x040fe200000e0000 */
[----:B-1----:R-:W4:Y:S01]  /*44ff0*/  LD.E R25, desc[UR18][R2.64+0x4] ;  /* 0x0000041202197980 */ /* 0x002f22000c101900 */
[C---:B------:R-:W-:Y:S02]  /*45000*/  R2UR UR28, R4.reuse ;  /* 0x00000000041c72ca */ /* 0x040fe400000e0000 */
[----:B------:R-:W-:Y:S01]  /*45010*/  R2UR UR29, R5 ;  /* 0x00000000051d72ca */ /* 0x000fe200000e0000 */
[----:B--2---:R-:W2:Y:S01]  /*45020*/  LD.E R26, desc[UR16][R2.64+0x8] ;  /* 0x00000810021a7980 */ /* 0x004ea2000c101900 */
[----:B------:R-:W-:-:S02]  /*45030*/  R2UR UR26, R4 ;  /* 0x00000000041a72ca */ /* 0x000fc400000e0000 */
[C---:B------:R-:W-:Y:S01]  /*45040*/  R2UR UR27, R5.reuse ;  /* 0x00000000051b72ca */ /* 0x040fe200000e0000 */
[----:B---3--:R-:W2:Y:S01]  /*45050*/  LD.E R27, desc[UR56][R2.64+0xc] ;  /* 0x00000c38021b7980 */ /* 0x008ea2000c101900 */
[C---:B------:R-:W-:Y:S02]  /*45060*/  R2UR UR24, R4.reuse ;  /* 0x00000000041872ca */ /* 0x040fe400000e0000 */
[C---:B------:R-:W-:Y:S01]  /*45070*/  R2UR UR25, R5.reuse ;  /* 0x00000000051972ca */ /* 0x040fe200000e0000 */
[----:B----4-:R-:W2:Y:S01]  /*45080*/  LD.E R28, desc[UR54][R2.64+0x10] ;  /* 0x00001036021c7980 */ /* 0x010ea2000c101900 */
[C---:B------:R-:W-:Y:S02]  /*45090*/  R2UR UR22, R4.reuse ;  /* 0x00000000041672ca */ /* 0x040fe400000e0000 */
[----:B------:R-:W-:Y:S01]  /*450a0*/  R2UR UR23, R5 ;  /* 0x00000000051772ca */ /* 0x000fe200000e0000 */
[----:B------:R-:W2:Y:S01]  /*450b0*/  LD.E R29, desc[UR14][R2.64+0x14] ;  /* 0x0000140e021d7980 */ /* 0x000ea2000c101900 */
[----:B------:R-:W-:-:S02]  /*450c0*/  R2UR UR20, R4 ;  /* 0x00000000041472ca */ /* 0x000fc400000e0000 */
[C---:B------:R-:W-:Y:S01]  /*450d0*/  R2UR UR21, R5.reuse ;  /* 0x00000000051572ca */ /* 0x040fe200000e0000 */
[----:B------:R-:W2:Y:S01]  /*450e0*/  LD.E R30, desc[UR12][R2.64+0x18] ;  /* 0x0000180c021e7980 */ /* 0x000ea2000c101900 */
[C---:B------:R-:W-:Y:S02]  /*450f0*/  R2UR UR18, R4.reuse ;  /* 0x00000000041272ca */ /* 0x040fe400000e0000 */
[C---:B------:R-:W-:Y:S01]  /*45100*/  R2UR UR19, R5.reuse ;  /* 0x00000000051372ca */ /* 0x040fe200000e0000 */
[----:B------:R-:W2:Y:S01]  /*45110*/  LD.E R31, desc[UR10][R2.64+0x1c] ;  /* 0x00001c0a021f7980 */ /* 0x000ea2000c101900 */
        /* <DEDUP_REMOVED lines=303> */
[----:B------:R-:W-:Y:S02]  /*46410*/  R2UR UR10, R4 ;  /* 0x00000000040a72ca */ /* 0x000fe400000e0000 */
[----:B------:R-:W-:Y:S01]  /*46420*/  R2UR UR11, R5 ;  /* 0x00000000050b72ca */ /* 0x000fe200000e0000 */
        /* <DEDUP_REMOVED lines=19> */
[----:B------:R-:W-:-:S02]  /*46560*/  VIADD R152, R6, 0x80 ;  /* 0x0000008006987836 */ /* 0x000fc40000000000 */
[----:B------:R-:W-:-:S03]  /*46570*/  IMAD.MOV.U32 R153, RZ, RZ, R7 ;  /* 0x000000ffff997224 */ /* 0x000fc600078e0007 */
[----:B------:R-:W-:Y:S02]  /*46580*/  R2UR UR6, R152 ;  /* 0x00000000980672ca */ /* 0x000fe400000e0000 */
[----:B------:R-:W-:Y:S02]  /*46590*/  R2UR UR7, R153 ;  /* 0x00000000990772ca */ /* 0x000fe400000e0000 */
[----:B------:R-:W-:Y:S02]  /*465a0*/  F2FP.F16.F32.PACK_AB R152, R15, R18 ;  /* 0x000000120f98723e */ /* 0x000fe400000000ff */
[----:B------:R-:W-:Y:S02]  /*465b0*/  F2FP.F16.F32.PACK_AB R154, R13, R14 ;  /* 0x0000000e0d9a723e */ /* 0x000fe400000000ff */
[----:B------:R-:W-:Y:S02]  /*465c0*/  F2FP.F16.F32.PACK_AB R153, R11, R12 ;  /* 0x0000000c0b99723e */ /* 0x000fe400000000ff */
[----:B------:R-:W-:-:S02]  /*465d0*/  F2FP.F16.F32.PACK_AB R155, R10, R0 ;  /* 0x000000000a9b723e */ /* 0x000fc400000000ff */
        /* <DEDUP_REMOVED lines=24> */
[----:B--2---:R-:W-:-:S06]  /*46760*/  WARPGROUP.ARRIVE ;  /* 0x00000000000079c5 */ /* 0x004fcc0000000000 */
[----:B------:R-:W-:Y:S01]  /*46770*/  HGMMA.64x256x16.F32 R24, R152, gdesc[UR4].tnspB, R24, gsb0 ;  /* 0x43e0000498187df0 */ /* 0x000fe20008000818 */
        /* <DEDUP_REMOVED lines=2698> */
[----:B------:R4:W-:Y:S04]  /*51020*/  ST.E desc[UR18][R2.64+0x1b4], R133 ;  /* 0x0001b48502007985 */ /* 0x0009e8000c101912 */
        /* <DEDUP_REMOVED lines=17> */
[----:B------:R-:W-:Y:S01]  /*51140*/  R2UR UR19, R5 ;  /* 0x00000000051372ca */ /* 0x000fe200000e0000 */
[----:B------:R4:W-:Y:S04]  /*51150*/  ST.E desc[UR6][R2.64+0x1d0], R140 ;  /* 0x0001d08c02007985 */ /* 0x0009e8000c101906 */
[----:B------:R4:W-:Y:S04]  /*51160*/  ST.E desc[UR8][R2.64+0x1d4], R141 ;  /* 0x0001d48d02007985 */ /* 0x0009e8000c101908 */
[----:B------:R4:W-:Y:S04]  /*51170*/  ST.E desc[UR10][R2.64+0x1d8], R142 ;  /* 0x0001d88e02007985 */ /* 0x0009e8000c10190a */
[----:B------:R4:W-:Y:S04]  /*51180*/  ST.E desc[UR12][R2.64+0x1dc], R143 ;  /* 0x0001dc8f02007985 */ /* 0x0009e8000c10190c */
[----:B------:R4:W-:Y:S04]  /*51190*/  ST.E desc[UR14][R2.64+0x1e0], R144 ;  /* 0x0001e09002007985 */ /* 0x0009e8000c10190e */
[----:B------:R4:W-:Y:S04]  /*511a0*/  ST.E desc[UR16][R2.64+0x1e4], R145 ;  /* 0x0001e49102007985 */ /* 0x0009e8000c101910 */
[----:B------:R-:W-:Y:S04]  /*511b0*/  ST.E desc[UR20][R2.64+0x1ec], R147 ;  /* 0x0001ec9302007985 */ /* 0x000fe8000c101914 */
[----:B------:R-:W-:Y:S01]  /*511c0*/  ST.E desc[UR22][R2.64+0x1f0], R148 ;  /* 0x0001f09402007985 */ /* 0x000fe2000c101916 */
[----:B------:R-:W-:-:S03]  /*511d0*/  R2UR UR22, R4 ;  /* 0x00000000041672ca */ /* 0x000fc600000e0000 */
[----:B------:R-:W-:Y:S01]  /*511e0*/  ST.E desc[UR24][R2.64+0x1f4], R149 ;  /* 0x0001f49502007985 */ /* 0x000fe2000c101918 */
[----:B------:R-:W-:-:S03]  /*511f0*/  R2UR UR23, R5 ;  /* 0x00000000051772ca */ /* 0x000fc600000e0000 */
[----:B------:R-:W-:Y:S01]  /*51200*/  ST.E desc[UR26][R2.64+0x1f8], R150 ;  /* 0x0001f89602007985 */ /* 0x000fe2000c10191a */
[----:B------:R-:W-:-:S03]  /*51210*/  R2UR UR20, R4 ;  /* 0x00000000041472ca */ /* 0x000fc600000e0000 */
[----:B------:R-:W-:Y:S01]  /*51220*/  ST.E desc[UR28][R2.64+0x1fc], R151 ;  /* 0x0001fc9702007985 */ /* 0x000fe2000c10191c */
[C---:B------:R-:W-:Y:S02]  /*51230*/  R2UR UR21, R5.reuse ;  /* 0x00000000051572ca */ /* 0x040fe400000e0000 */
[C---:B------:R-:W-:Y:S01]  /*51240*/  R2UR UR16, R4.reuse ;  /* 0x00000000041072ca */ /* 0x040fe200000e0000 */
[----:B------:R4:W-:Y:S01]  /*51250*/  ST.E desc[UR18][R2.64+0x1e8], R146 ;  /* 0x0001e89202007985 */ /* 0x0009e2000c101912 */
        /* <DEDUP_REMOVED lines=8> */
[----:B------:R-:W-:Y:S01]  /*512e0*/  R2UR UR11, R5 ;  /* 0x00000000050b72ca */ /* 0x000fe200000e0000 */
[----:B------:R-:W-:Y:S01]  /*512f0*/  ST.E desc[UR22][R8.64], R191 ;  /* 0x000000bf08007985 */ /* 0x000fe2000c101916 */
[----:B------:R-:W-:-:S02]  /*51300*/  R2UR UR8, R4 ;  /* 0x00000000040872ca */ /* 0x000fc400000e0000 */
        /* <DEDUP_REMOVED lines=349> */
[----:B------:R-:W-:Y:S01]  /*528e0*/  VIADD R6, R6, 0x280 ;  /* 0x0000028006067836 */ /* 0x000fe20000000000 */
[----:B------:R-:W-:-:S02]  /*528f0*/  R2UR UR7, R7 ;  /* 0x00000000070772ca */ /* 0x000fc400000e0000 */
[----:B------:R-:W-:Y:S02]  /*52900*/  F2FP.F16.F32.PACK_AB R186, R186, R187 ;  /* 0x000000bbbaba723e */ /* 0x000fe400000000ff */
[----:B------:R-:W-:Y:S02]  /*52910*/  R2UR UR6, R6 ;  /* 0x00000000060672ca */ /* 0x000fe400000e0000 */
[----:B------:R-:W-:Y:S02]  /*52920*/  F2FP.F16.F32.PACK_AB R184, R188, R189 ;  /* 0x000000bdbcb8723e */ /* 0x000fe400000000ff */
[----:B------:R-:W-:Y:S02]  /*52930*/  F2FP.F16.F32.PACK_AB R185, R161, R162 ;  /* 0x000000a2a1b9723e */ /* 0x000fe400000000ff */
[----:B------:R-:W-:Y:S02]  /*52940*/  F2FP.F16.F32.PACK_AB R187, R159, R160 ;  /* 0x000000a09fbb723e */ /* 0x000fe400000000ff */
        /* <DEDUP_REMOVED lines=27> */
[C---:B------:R-:W-:Y:S01]  /*52b00*/  R2UR UR7, R5.reuse ;  /* 0x00000000050772ca */ /* 0x040fe200000e0000 */
[----:B------:R-:W-:Y:S02]  /*52b10*/  WARPGROUP.DEPBAR.LE gsb0, 0x0 ;  /* 0x00008000000079c5 */ /* 0x000fe40000010000 */
[----:B------:R-:W-:Y:S01]  /*52b20*/  ST.E desc[UR4][R2.64], R24 ;  /* 0x0000001802007985 */ /* 0x000fe2000c101904 */
[----:B------:R-:W-:Y:S02]  /*52b30*/  R2UR UR4, R4 ;  /* 0x00000000040472ca */ /* 0x000fe400000e0000 */
[----:B------:R-:W-:-:S07]  /*52b40*/  R2UR UR5, R5 ;  /* 0x00000000050572ca */ /* 0x000fce00000e0000 */
[----:B------:R0:W-:Y:S01]  /*52b50*/  ST.E desc[UR6][R2.64+0x4], R25 ;  /* 0x0000041902007985 */ /* 0x0001e2000c101906 */
[C---:B------:R-:W-:Y:S02]  /*52b60*/  R2UR UR6, R4.reuse ;  /* 0x00000000040672ca */ /* 0x040fe400000e0000 */
[C---:B------:R-:W-:Y:S01]  /*52b70*/  R2UR UR7, R5.reuse ;  /* 0x00000000050772ca */ /* 0x040fe200000e0000 */
[----:B------:R-:W-:Y:S01]  /*52b80*/  ST.E desc[UR8][R2.64+0x8], R26 ;  /* 0x0000081a02007985 */ /* 0x000fe2000c101908 */
[C---:B------:R-:W-:Y:S02]  /*52b90*/  R2UR UR8, R4.reuse ;  /* 0x00000000040872ca */ /* 0x040fe400000e0000 */
[C---:B------:R-:W-:Y:S01]  /*52ba0*/  R2UR UR9, R5.reuse ;  /* 0x00000000050972ca */ /* 0x040fe200000e0000 */
[----:B------:R1:W-:Y:S01]  /*52bb0*/  ST.E desc[UR10][R2.64+0xc], R27 ;  /* 0x00000c1b02007985 */ /* 0x0003e2000c10190a */
[C---:B------:R-:W-:Y:S02]  /*52bc0*/  R2UR UR10, R4.reuse ;  /* 0x00000000040a72ca */ /* 0x040fe400000e0000 */
[----:B------:R-:W-:Y:S01]  /*52bd0*/  R2UR UR11, R5 ;  /* 0x00000000050b72ca */ /* 0x000fe200000e0000 */
[----:B------:R-:W-:Y:S01]  /*52be0*/  ST.E desc[UR12][R2.64+0x10], R28 ;  /* 0x0000101c02007985 */ /* 0x000fe2000c10190c */
[----:B------:R-:W-:-:S02]  /*52bf0*/  R2UR UR12, R4 ;  /* 0x00000000040c72ca */ /* 0x000fc400000e0000 */
[C---:B------:R-:W-:Y:S01]  /*52c00*/  R2UR UR13, R5.reuse ;  /* 0x00000000050d72ca */ /* 0x040fe200000e0000 */
[----:B------:R2:W-:Y:S01]  /*52c10*/  ST.E desc[UR14][R2.64+0x14], R29 ;  /* 0x0000141d02007985 */ /* 0x0005e2000c10190e */
[C---:B------:R-:W-:Y:S02]  /*52c20*/  R2UR UR14, R4.reuse ;  /* 0x00000000040e72ca */ /* 0x040fe400000e0000 */
[C---:B------:R-:W-:Y:S01]  /*52c30*/  R2UR UR15, R5.reuse ;  /* 0x00000000050f72ca */ /* 0x040fe200000e0000 */
[----:B------:R-:W-:Y:S01]  /*52c40*/  ST.E desc[UR16][R2.64+0x18], R30 ;  /* 0x0000181e02007985 */ /* 0x000fe2000c101910 */
[C---:B------:R-:W-:Y:S02]  /*52c50*/  R2UR UR16, R4.reuse ;  /* 0x00000000041072ca */ /* 0x040fe400000e0000 */
[----:B------:R-:W-:Y:S01]  /*52c60*/  R2UR UR17, R5 ;  /* 0x00000000051172ca */ /* 0x000fe200000e0000 */
[----:B------:R3:W-:Y:S01]  /*52c70*/  ST.E desc[UR18][R2.64+0x1c], R31 ;  /* 0x00001c1f02007985 */ /* 0x0007e2000c101912 */
[----:B------:R-:W-:-:S02]  /*52c80*/  R2UR UR18, R4 ;  /* 0x00000000041272ca */ /* 0x000fc400000e0000 */
        /* <DEDUP_REMOVED lines=10> */
[----:B------:R-:W-:Y:S01]  /*52d30*/  ST.E desc[UR6][R2.64+0x2c], R35 ;  /* 0x00002c2302007985 */ /* 0x000fe2000c101906 */
[C---:B------:R-:W-:Y:S02]  /*52d40*/  R2UR UR6, R4.reuse ;  /* 0x00000000040672ca */ /* 0x040fe400000e0000 */
[C---:B------:R-:W-:Y:S01]  /*52d50*/  R2UR UR7, R5.reuse ;  /* 0x00000000050772ca */ /* 0x040fe200000e0000 */
[----:B------:R-:W-:Y:S01]  /*52d60*/  ST.E desc[UR8][R2.64+0x30], R36 ;  /* 0x0000302402007985 */ /* 0x000fe2000c101908 */
        /* <DEDUP_REMOVED lines=345> */
[----:B------:R-:W-:-:S03]  /*54300*/  R2UR UR4, R4 ;  /* 0x00000000040472ca */ /* 0x000fc600000e0000 */
[----:B------:R4:W-:Y:S01]  /*54310*/  ST.E desc[UR6][R8.64], R191 ;  /* 0x000000bf08007985 */ /* 0x0009e2000c101906 */
[----:B------:R-:W-:-:S03]  /*54320*/  R2UR UR5, R5 ;  /* 0x00000000050572ca */ /* 0x000fc600000e0000 */
[----:B------:R-:W4:Y:S01]  /*54330*/  LD.E R7, desc[UR8][R2.64] ;  /* 0x0000000802077980 */ /* 0x000f22000c101900 */
[C---:B------:R-:W-:Y:S02]  /*54340*/  R2UR UR6, R4.reuse ;  /* 0x00000000040672ca */ /* 0x040fe400000e0000 */
[C---:B------:R-:W-:Y:S01]  /*54350*/  R2UR UR7, R5.reuse ;  /* 0x00000000050772ca */ /* 0x040fe200000e0000 */
[----:B------:R-:W4:Y:S01]  /*54360*/  LD.E R11, desc[UR10][R2.64+0x4] ;  /* 0x0000040a020b7980 */ /* 0x000f22000c101900 */
[C---:B------:R-:W-:Y:S02]  /*54370*/  R2UR UR8, R4.reuse ;  /* 0x00000000040872ca */ /* 0x040fe400000e0000 */
[C---:B------:R-:W-:Y:S01]  /*54380*/  R2UR UR9, R5.reuse ;  /* 0x00000000050972ca */ /* 0x040fe200000e0000 */
[----:B------:R-:W4:Y:S01]  /*54390*/  LD.E R13, desc[UR12][R2.64+0x8] ;  /* 0x0000080c020d7980 */ /* 0x000f22000c101900 */
        /* <DEDUP_REMOVED lines=11> */
[----:B-1----:R-:W4:Y:S01]  /*54450*/  LD.E R27, desc[UR20][R2.64+0x18] ;  /* 0x00001814021b7980 */ /* 0x002f22000c101900 */
[----:B------:R-:W-:-:S02]  /*54460*/  R2UR UR18, R4 ;  /* 0x00000000041272ca */ /* 0x000fc400000e0000 */
[C---:B------:R-:W-:Y:S01]  /*54470*/  R2UR UR19, R5.reuse ;  /* 0x00000000051372ca */ /* 0x040fe200000e0000 */
[----:B--2---:R-:W2:Y:S01]  /*54480*/  LD.E R29, desc[UR22][R2.64+0x1c] ;  /* 0x00001c16021d7980 */ /* 0x004ea2000c101900 */
[C---:B------:R-:W-:Y:S02]  /*54490*/  R2UR UR20, R4.reuse ;  /* 0x00000000041472ca */ /* 0x040fe400000e0000 */
[C---:B------:R-:W-:Y:S01]  /*544a0*/  R2UR UR21, R5.reuse ;  /* 0x00000000051572ca */ /* 0x040fe200000e0000 */
[----:B---3--:R-:W3:Y:S01]  /*544b0*/  LD.E R31, desc[UR24][R2.64+0x20] ;  /* 0x00002018021f7980 */ /* 0x008ee2000c101900 */
[C---:B------:R-:W-:Y:S02]  /*544c0*/  R2UR UR22, R4.reuse ;  /* 0x00000000041672ca */ /* 0x040fe400000e0000 */
[----:B------:R-:W-:Y:S01]  /*544d0*/  R2UR UR23, R5 ;  /* 0x00000000051772ca */ /* 0x000fe200000e0000 */
[----:B----4-:R-:W4:Y:S01]  /*544e0*/  LD.E R33, desc[UR26][R2.64+0x24] ;  /* 0x0000241a02217980 */ /* 0x010f22000c101900 */
[----:B------:R-:W-:-:S02]  /*544f0*/  R2UR UR24, R4 ;  /* 0x00000000041872ca */ /* 0x000fc400000e0000 */
        /* <DEDUP_REMOVED lines=374> */
[----:B--2---:R-:W-:Y:S01]  /*55c60*/  ST.E desc[UR18][R2.64+0x1c], R29 ;  /* 0x00001c1d02007985 */ /* 0x004fe2000c101912 */
[----:B------:R-:W-:-:S02]  /*55c70*/  R2UR UR18, R4 ;  /* 0x00000000041272ca */ /* 0x000fc400000e0000 */
[C---:B------:R-:W-:Y:S01]  /*55c80*/  R2UR UR19, R5.reuse ;  /* 0x00000000051372ca */ /* 0x040fe200000e0000 */
[----:B---3--:R-:W-:Y:S01]  /*55c90*/  ST.E desc[UR20][R2.64+0x20], R31 ;  /* 0x0000201f02007985 */ /* 0x008fe2000c101914 */
[C---:B------:R-:W-:Y:S02]  /*55ca0*/  R2UR UR20, R4.reuse ;  /* 0x00000000041472ca */ /* 0x040fe400000e0000 */
[C---:B------:R-:W-:Y:S01]  /*55cb0*/  R2UR UR21, R5.reuse ;  /* 0x00000000051572ca */ /* 0x040fe200000e0000 */
[----:B----4-:R-:W-:Y:S01]  /*55cc0*/  ST.E desc[UR22][R2.64+0x24], R33 ;  /* 0x0000242102007985 */ /* 0x010fe2000c101916 */
[C---:B------:R-:W-:Y:S02]  /*55cd0*/  R2UR UR22, R4.reuse ;  /* 0x00000000041672ca */ /* 0x040fe400000e0000 */
[----:B------:R-:W-:Y:S01]  /*55ce0*/  R2UR UR23, R5 ;  /* 0x00000000051772ca */ /* 0x000fe200000e0000 */
[----:B------:R-:W-:Y:S01]  /*55cf0*/  ST.E desc[UR24][R2.64+0x28], R9 ;  /* 0x0000280902007985 */ /* 0x000fe2000c101918 */
        /* <DEDUP_REMOVED lines=331> */
[----:B0-----:R-:W2:Y:S01]  /*571b0*/  LDL.64 R8, [R158+0x40] ;  /* 0x000040009e087983 */ /* 0x001ea20000100a00 */
[----:B------:R-:W-:-:S02]  /*571c0*/  R2UR UR4, R4 ;  /* 0x00000000040472ca */ /* 0x000fc400000e0000 */
[----:B------:R-:W-:Y:S01]  /*571d0*/  R2UR UR5, R5 ;  /* 0x00000000050572ca */ /* 0x000fe200000e0000 */
[----:B------:R-:W3:-:S12]  /*571e0*/  LDL.64 R6, [R158] ;  /* 0x000000009e067983 */ /* 0x000ed80000100a00 */
[----:B--2---:R-:W2:Y:S01]  /*571f0*/  LD.E R0, desc[UR4][R8.64] ;  /* 0x0000000408007980 */ /* 0x004ea2000c101900 */
[----:B------:R-:W-:Y:S02]  /*57200*/  R2UR UR4, R4 ;  /* 0x00000000040472ca */ /* 0x000fe400000e0000 */
[----:B------:R-:W-:Y:S01]  /*57210*/  R2UR UR5, R5 ;  /* 0x00000000050572ca */ /* 0x000fe200000e0000 */
[----:B------:R-:W-:-:S12]  /*57220*/  BSSY B2, `(.L_x_2488) ;  /* 0x0000006000027945 */ /* 0x000fd80003800000 */
[----:B---3--:R1:W5:Y:S01]  /*57230*/  LD.E R6, desc[UR4][R6.64] ;  /* 0x0000000406067980 */ /* 0x008362000c101900 */
[----:B--2---:R-:W-:-:S04]  /*57240*/  LOP3.LUT R0, R0, 0x1, RZ, 0xfc, !PT ;  /* 0x0000000100007812 */ /* 0x004fc800078efcff */
[----:B------:R-:W-:-:S13]  /*57250*/  ISETP.NE.AND P0, PT, R0, 0x3, PT ;  /* 0x000000030000780c */ /* 0x000fda0003f05270 */
[----:B-1----:R-:W-:Y:S05]  /*57260*/  @!P0 BRA `(.L_x_2489) ;  /* 0x0000000000048947 */ /* 0x002fea0003800000 */
[----:B------:R-:W-:Y:S01]  /*57270*/  BPT.TRAP 0x1 ;  /* 0x000000040000795c */ /* 0x000fe20000300000 */
.L_x_2489:
[----:B------:R-:W-:Y:S05]  /*57280*/  BSYNC B2 ;  /* 0x0000000000027941 */ /* 0x000fea0003800000 */
.L_x_2488:
[C---:B------:R-:W-:Y:S02]  /*57290*/  R2UR UR6, R4.reuse ;  /* 0x00000000040672ca */ /* 0x040fe400000e0000 */
[C---:B------:R-:W-:Y:S02]  /*572a0*/  R2UR UR7, R5.reuse ;  /* 0x00000000050772ca */ /* 0x040fe400000e0000 */
[----:B------:R-:W-:Y:S02]  /*572b0*/  R2UR UR4, R4 ;  /* 0x00000000040472ca */ /* 0x000fe400000e0000 */
[----:B------:R-:W-:-:S09]  /*572c0*/  R2UR UR5, R5 ;  /* 0x00000000050572ca */ /* 0x000fd200000e0000 */
[----:B------:R-:W2:Y:S04]  /*572d0*/  LD.E.64 R2, desc[UR6][R8.64+0x20] ;  /* 0x0000200608027980 */ /* 0x000ea8000c101b00 */
[----:B------:R-:W3:Y:S01]  /*572e0*/  LD.E R0, desc[UR4][R8.64+0xc] ;  /* 0x00000c0408007980 */ /* 0x000ee2000c101900 */
[----:B------:R-:W-:Y:S01]  /*572f0*/  IMAD.MOV.U32 R193, RZ, RZ, 0x0 ;  /* 0x00000000ffc17424 */ /* 0x000fe200078e00ff */
[----:B--2---:R-:W-:-:S05]  /*57300*/  MOV R3, R2 ;  /* 0x0000000200037202 */ /* 0x004fca0000000f00 */
[----:B-----5:R-:W-:-:S05]  /*57310*/  IMAD R3, R6, 0x8, R3 ;  /* 0x0000000806037824 */ /* 0x020fca00078e0203 */
[----:B---3--:R-:W-:-:S04]  /*57320*/  PRMT R0, R0, 0x654, R3 ;  /* 0x0000065400007816 */ /* 0x008fc80000000003 */
[----:B------:R0:W-:Y:S02]  /*57330*/  SYNCS.ARRIVE.TRANS64.RED.A1T0 RZ, [R0+URZ], RZ ;  /* 0x000000ff00ff79a7 */ /* 0x0001e4000810043f */
[----:B0-----:R-:W-:Y:S05]  /*57340*/  RET.REL.NODEC R192 `(_ZN7cutlass13device_kernelIN5flash11enable_sm90INS1_16FlashAttnFwdSm90INS1_25CollectiveMainloopFwdSm90ILi2EN4cute5tupleIJNS5_1CILi1EEES8_S8_EEENS6_IJNS7_ILi128EEENS7_ILi96EEENS7_ILi64EEEEEELi256ENS_6half_tEfNS_4arch4Sm90ELb0ELb1ELb1ELb0ELb1ELb0ELb1ELb1ELb0ELb1ELb1ELb0EEENS1_21CollectiveEpilogueFwdINS6_IJSA_NS7_ILi256EEESB_EEES9_SE_SG_Li256ELb0ELb1ELb1ELb0EEENS1_19SingleTileSchedulerILb0ELb1ELb1ELi128EEEEEEEEEvNT_6ParamsE) ;  /* 0xfffffa8cc02c7950 */ /* 0x001fea0003c3ffff */
.L_x_2464:
[----:B0-----:R0:W1:Y:S02]  /*57350*/  SYNCS.PHASECHK.TRANS64.TRYWAIT P0, [R10+URZ], R11 ;  /* 0x0000000b0a0075a7 */ /* 0x001064000800017f */
[----:B-1----:R-:W-:Y:S05]  /*57360*/  @!P0 NANOSLEEP.SYNCS 0x989680 ;  /* 0x009896800000895d */ /* 0x002fea0003900000 */
[----:B------:R-:W1:Y:S02]  /*57370*/  @!P0 SYNCS.PHASECHK.TRANS64 P0, [R10+URZ], R11 ;  /* 0x0000000b0a0085a7 */ /* 0x000e64000800007f */
[----:B-1----:R-:W-:Y:S05]  /*57380*/  @!P0 BRA `(.L_x_2464) ;  /* 0xfffffffc00f08947 */ /* 0x002fea000383ffff */
[----:B------:R-:W-:Y:S05]  /*57390*/  BRA `(.L_x_2463) ;  /* 0xfffffe48001c7947 */ /* 0x000fea000383ffff */
.L_x_2471:
[----:B0-----:R0:W1:Y:S02]  /*573a0*/  SYNCS.PHASECHK.TRANS64.TRYWAIT P0, [R10+URZ], R11 ;  /* 0x0000000b0a0075a7 */ /* 0x001064000800017f */
[----:B-1----:R-:W-:Y:S05]  /*573b0*/  @!P0 NANOSLEEP.SYNCS 0x989680 ;  /* 0x009896800000895d */ /* 0x002fea0003900000 */
[----:B------:R-:W1:Y:S02]  /*573c0*/  @!P0 SYNCS.PHASECHK.TRANS64 P0, [R10+URZ], R11 ;  /* 0x0000000b0a0085a7 */ /* 0x000e64000800007f */
[----:B-1----:R-:W-:Y:S05]  /*573d0*/  @!P0 BRA `(.L_x_2471) ;  /* 0xfffffffc00f08947 */ /* 0x002fea000383ffff */
[----:B------:R-:W-:Y:S05]  /*573e0*/  BRA `(.L_x_2470) ;  /* 0xfffffe4c00f07947 */ /* 0x000fea000383ffff */
.L_x_2490:
        /* <DEDUP_REMOVED lines=9> */
.L_x_6563:


//--------------------- .text._ZN7cutlass13device_kernelIN5flash11enable_sm90INS1_16FlashAttnFwdSm90INS1_25CollectiveMainloopFwdSm90ILi2EN4cute5tupleIJNS5_1CILi1EEES8_S8_EEENS6_IJNS7_ILi128EEENS7_ILi96EEENS7_ILi64EEEEEELi256ENS_6half_tEfNS_4arch4Sm90ELb0ELb1ELb1ELb1ELb1ELb0ELb0ELb1ELb0ELb1ELb1ELb0EEENS1_21CollectiveEpilogueFwdINS6_IJSA_NS7_ILi256EEESB_EEES9_SE_SG_Li256ELb1ELb1ELb1ELb0EEENS1_36VarlenDynamicPersistentTileSchedulerILi128ELi96ELi256ELi128ELb1ELb1ELb1ELb1ELb0ELb1EEEEEEEEEvNT_6ParamsE --------------------------
	.section	.text._ZN7cutlass13device_kernelIN5flash11enable_sm90INS1_16FlashAttnFwdSm90INS1_25CollectiveMainloopFwdSm90ILi2EN4cute5tupleIJNS5_1CILi1EEES8_S8_EEENS6_IJNS7_ILi128EEENS7_ILi96EEENS7_ILi64EEEEEELi256ENS_6half_tEfNS_4arch4Sm90ELb0ELb1ELb1ELb1ELb1ELb0ELb0ELb1ELb0ELb1ELb1ELb0EEENS1_21CollectiveEpilogueFwdINS6_IJSA_NS7_ILi256EEESB_EEES9_SE_SG_Li256ELb1ELb1ELb1ELb0EEENS1_36VarlenDynamicPersistentTileSchedulerILi128ELi96ELi256ELi128ELb1ELb1ELb1ELb1ELb0ELb1EEEEEEEEEvNT_6ParamsE,"ax",@progbits
	.align	128
.text._ZN7cutlass13device_kernelIN5flash11enable_sm90INS1_16FlashAttnFwdSm90INS1_25CollectiveMainloopFwdSm90ILi2EN4cute5tupleIJNS5_1CILi1EEES8_S8_EEENS6_IJNS7_ILi128EEENS7_ILi96EEENS7_ILi64EEEEEELi256ENS_6half_tEfNS_4arch4Sm90ELb0ELb1ELb1ELb1ELb1ELb0ELb0ELb1ELb0ELb1ELb1ELb0EEENS1_21CollectiveEpilogueFwdINS6_IJSA_NS7_ILi256EEESB_EEES9_SE_SG_Li256ELb1ELb1ELb1ELb0EEENS1_36VarlenDynamicPersistentTileSchedulerILi128ELi96ELi256ELi128ELb1ELb1ELb1ELb1ELb0ELb1EEEEEEEEEvNT_6ParamsE:
        .type           _ZN7cutlass13device_kernelIN5flash11enable_sm90INS1_16FlashAttnFwdSm90INS1_25CollectiveMainloopFwdSm90ILi2EN4cute5tupleIJNS5_1CILi1EEES8_S8_EEENS6_IJNS7_ILi128EEENS7_ILi96EEENS7_ILi64EEEEEELi256ENS_6half_tEfNS_4arch4Sm90ELb0ELb1ELb1ELb1ELb1ELb0ELb0ELb1ELb0ELb1ELb1ELb0EEENS1_21CollectiveEpilogueFwdINS6_IJSA_NS7_ILi256EEESB_EEES9_SE_SG_Li256ELb1ELb1ELb1ELb0EEENS1_36VarlenDynamicPersistentTileSchedulerILi128ELi96ELi256ELi128ELb1ELb1ELb1ELb1ELb0ELb1EEEEEEEEEvNT_6ParamsE,@function
        .size           _ZN7cutlass13device_kernelIN5flash11enable_sm90INS1_16FlashAttnFwdSm90INS1_25CollectiveMainloopFwdSm90ILi2EN4cute5tupleIJNS5_1CILi1EEES8_S8_EEENS6_IJNS7_ILi128EEENS7_ILi96EEENS7_ILi64EEEEEELi256ENS_6half_tEfNS_4arch4Sm90ELb0ELb1ELb1ELb1ELb1ELb0ELb0ELb1ELb0ELb1ELb1ELb0EEENS1_21CollectiveEpilogueFwdINS6_IJSA_NS7_ILi256EEESB_EEES9_SE_SG_Li256ELb1ELb1ELb1ELb0EEENS1_36VarlenDynamicPersistentTileSchedulerILi128ELi96ELi256ELi128ELb1ELb1ELb1ELb1ELb0ELb1EEEEEEEEEvNT_6ParamsE,(.L_x_6565 - _ZN7cutlass13device_kernelIN5flash11enable_sm90INS1_16FlashAttnFwdSm90INS1_25CollectiveMainloopFwdSm90ILi2EN4cute5tupleIJNS5_1CILi1EEES8_S8_EEENS6_IJNS7_ILi128EEENS7_ILi96EEENS7_ILi64EEEEEELi256ENS_6half_tEfNS_4arch4Sm90ELb0ELb1ELb1ELb1ELb1ELb0ELb0ELb1ELb0ELb1ELb1ELb0EEENS1_21CollectiveEpilogueFwdINS6_IJSA_NS7_ILi256EEESB_EEES9_SE_SG_Li256ELb1ELb1ELb1ELb0EEENS1_36VarlenDynamicPersistentTileSchedulerILi128ELi96ELi256ELi128ELb1ELb1ELb1ELb1ELb0ELb1EEEEEEEEEvNT_6ParamsE)
        .other          _ZN7cutlass13device_kernelIN5flash11enable_sm90INS1_16FlashAttnFwdSm90INS1_25CollectiveMainloopFwdSm90ILi2EN4cute5tupleIJNS5_1CILi1EEES8_S8_EEENS6_IJNS7_ILi128EEENS7_ILi96EEENS7_ILi64EEEEEELi256ENS_6half_tEfNS_4arch4Sm90ELb0ELb1ELb1ELb1ELb1ELb0ELb0ELb1ELb0ELb1ELb1ELb0EEENS1_21CollectiveEpilogueFwdINS6_IJSA_NS7_ILi256EEESB_EEES9_SE_SG_Li256ELb1ELb1ELb1ELb0EEENS1_36VarlenDynamicPersistentTileSchedulerILi128ELi96ELi256ELi128ELb1ELb1ELb1ELb1ELb0ELb1EEEEEEEEEvNT_6ParamsE,@"STO_CUDA_ENTRY STV_DEFAULT"
_ZN7cutlass13device_kernelIN5flash11enable_sm90INS1_16FlashAttnFwdSm90INS1_25CollectiveMainloopFwdSm90ILi2EN4cute5tupleIJNS5_1CILi1EEES8_S8_EEENS6_IJNS7_ILi128EEENS7_ILi96EEENS7_ILi64EEEEEELi256ENS_6half_tEfNS_4arch4Sm90ELb0ELb1ELb1ELb1ELb1ELb0ELb0ELb1ELb0ELb1ELb1ELb0EEENS1_21CollectiveEpilogueFwdINS6_IJSA_NS7_ILi256EEESB_EEES9_SE_SG_Li256ELb1ELb1ELb1ELb0EEENS1_36VarlenDynamicPersistentTileSchedulerILi128ELi96ELi256ELi128ELb1ELb1ELb1ELb1ELb0ELb1EEEEEEEEEvNT_6ParamsE:
        /* <DEDUP_REMOVED lines=45> */
.L_x_2491:
        /* <DEDUP_REMOVED lines=22> */
.L_x_2492:
        /* <DEDUP_REMOVED lines=18> */
.L_x_2493:
        /* <DEDUP_REMOVED lines=22> */
.L_x_2494:
        /* <DEDUP_REMOVED lines=23> */
.L_x_2495:
        /* <DEDUP_REMOVED lines=8> */
.L_x_2497:
        /* <DEDUP_REMOVED lines=28> */
[----:B------:R-:W-:-:S03]  /*0a60*/  LOP3.LUT R5, R2, 0xffffff80, RZ, 0xc0, !PT ;  /* 0xffffff8002057812 */ /* 0x000fc600078ec0ff */
[----:B------:R-:W-:Y:S02]  /*0a70*/  IMAD.SHL.U32 R6, R4, 0x20, RZ ;  /* 0x0000002004067824 */ /* 0x000fe400078e00ff */
[----:B------:R-:W-:Y:S01]  /*0a80*/  IMAD.IADD R226, R0, 0x1, -R5 ;  /* 0x0000000100e27824 */ /* 0x000fe200078e0a05 */
[CC--:B------:R-:W-:Y:S02]  /*0a90*/  LEA.HI R5, R3.reuse, R0.reuse, RZ, 0x2 ;  /* 0x0000000003057211 */ /* 0x0c0fe400078f10ff */
[----:B------:R-:W-:Y:S02]  /*0aa0*/  LEA.HI R3, R3, R0, RZ, 0x4 ;  /* 0x0000000003037211 */ /* 0x000fe400078f20ff */
[----:B------:R-:W-:Y:S02]  /*0ab0*/  SHF.R.S32.HI R9, RZ, 0x1f, R226 ;  /* 0x0000001fff097819 */ /* 0x000fe400000114e2 */
[----:B------:R-:W-:Y:S02]  /*0ac0*/  LOP3.LUT R11, R5, 0xfffffffc, RZ, 0xc0, !PT ;  /* 0xfffffffc050b7812 */ /* 0x000fe400078ec0ff */
[----:B------:R-:W-:-:S02]  /*0ad0*/  LOP3.LUT R5, R3, 0x3fffff0, RZ, 0xc0, !PT ;  /* 0x03fffff003057812 */ /* 0x000fc400078ec0ff */
[----:B------:R-:W-:Y:S01]  /*0ae0*/  SHF.R.S32.HI R4, RZ, 0x4, R3 ;  /* 0x00000004ff047819 */ /* 0x000fe20000011403 */
[C---:B------:R-:W-:Y:S01]  /*0af0*/  IMAD.IADD R12, R0.reuse, 0x1, -R11 ;  /* 0x00000001000c7824 */ /* 0x040fe200078e0a0b */
[----:B------:R-:W-:Y:S01]  /*0b00*/  LEA.HI R8, R9, R226, RZ, 0x2 ;  /* 0x000000e209087211 */ /* 0x000fe200078f10ff */
[----:B------:R-:W-:Y:S01]  /*0b10*/  IMAD.IADD R5, R0, 0x1, -R5 ;  /* 0x0000000100057824 */ /* 0x000fe200078e0a05 */
[----:B------:R-:W-:Y:S02]  /*0b20*/  LEA.HI R0, R3, R4, RZ, 0x1 ;  /* 0x0000000403007211 */ /* 0x000fe400078f08ff */
[--C-:B------:R-:W-:Y:S02]  /*0b30*/  SHF.R.S32.HI R10, RZ, 0x2, R8.reuse ;  /* 0x00000002ff0a7819 */ /* 0x100fe40000011408 */
[----:B------:R-:W-:Y:S02]  /*0b40*/  SHF.R.S32.HI R7, RZ, 0x1f, R8 ;  /* 0x0000001fff077819 */ /* 0x000fe40000011408 */
[----:B------:R-:W-:-:S02]  /*0b50*/  SHF.R.S32.HI R3, RZ, 0x7, R2 ;  /* 0x00000007ff037819 */ /* 0x000fc40000011402 */
[----:B------:R-:W-:Y:S02]  /*0b60*/  LEA.HI R11, R7, R10, RZ, 0x3 ;  /* 0x0000000a070b7211 */ /* 0x000fe400078f18ff */
[----:B------:R-:W-:Y:S02]  /*0b70*/  LEA.HI R2, R2, R3, RZ, 0x1 ;  /* 0x0000000302027211 */ /* 0x000fe400078f08ff */
[----:B------:R-:W-:Y:S02]  /*0b80*/  LOP3.LUT R6, R6, 0xfffffc00, RZ, 0xc0, !PT ;  /* 0xfffffc0006067812 */ /* 0x000fe400078ec0ff */
[----:B------:R-:W-:Y:S02]  /*0b90*/  LOP3.LUT R7, R0, 0x1ffffffe, RZ, 0xc0, !PT ;  /* 0x1ffffffe00077812 */ /* 0x000fe400078ec0ff */
[----:B------:R-:W-:Y:S01]  /*0ba0*/  LOP3.LUT R11, R11, 0xfffffff8, RZ, 0xc0, !PT ;  /* 0xfffffff80b0b7812 */ /* 0x000fe200078ec0ff */
[----:B------:R-:W-:Y:S01]  /*0bb0*/  IMAD R6, R5, 0x40, R6 ;  /* 0x0000004005067824 */ /* 0x000fe200078e0206 */
[----:B------:R-:W-:Y:S01]  /*0bc0*/  LEA.HI R9, R9, R226, RZ, 0x5 ;  /* 0x000000e209097211 */ /* 0x000fe200078f28ff */
[----:B------:R-:W-:Y:S01]  /*0bd0*/  IMAD.IADD R7, R4, 0x1, -R7 ;  /* 0x0000000104077824 */ /* 0x000fe200078e0a07 */
[----:B------:R-:W-:Y:S01]  /*0be0*/  LOP3.LUT R2, R2, 0x3fffffe, RZ, 0xc0, !PT ;  /* 0x03fffffe02027812 */ /* 0x000fe200078ec0ff */
[----:B------:R-:W-:Y:S01]  /*0bf0*/  IMAD.IADD R10, R10, 0x1, -R11 ;  /* 0x000000010a0a7824 */ /* 0x000fe200078e0a0b */
[----:B------:R-:W-:-:S02]  /*0c00*/  LEA.HI R0, R12, R12, RZ, 0x1 ;  /* 0x0000000c0c007211 */ /* 0x000fc400078f08ff */
[----:B------:R-:W-:Y:S01]  /*0c10*/  SHF.R.S32.HI R9, RZ, 0x5, R9 ;  /* 0x00000005ff097819 */ /* 0x000fe20000011409 */
[----:B------:R-:W-:Y:S01]  /*0c20*/  IMAD.IADD R2, R3, 0x1, -R2 ;  /* 0x0000000103027824 */ /* 0x000fe200078e0a02 */
[----:B------:R-:W-:Y:S01]  /*0c30*/  LOP3.LUT R3, R0, 0x1ffffffe, RZ, 0xc0, !PT ;  /* 0x1ffffffe00037812 */ /* 0x000fe200078ec0ff */
[----:B------:R-:W-:Y:S01]  /*0c40*/  IMAD R0, R7, 0x8, R6 ;  /* 0x0000000807007824 */ /* 0x000fe200078e0206 */
[----:B------:R-:W-:Y:S01]  /*0c50*/  LOP3.LUT R5, R8, 0x7ffffffc, RZ, 0xc0, !PT ;  /* 0x7ffffffc08057812 */ /* 0x000fe200078ec0ff */
[----:B------:R-:W-:Y:S02]  /*0c60*/  IMAD R9, R9, 0x10, R10 ;  /* 0x0000001009097824 */ /* 0x000fe400078e020a */
[----:B------:R-:W-:Y:S01]  /*0c70*/  IMAD.IADD R3, R12, 0x1, -R3 ;  /* 0x000000010c037824 */ /* 0x000fe200078e0a03 */
[----:B------:R0:W-:Y:S01]  /*0c80*/  STL [R1+0x18], R0 ;  /* 0x0000180001007387 */ /* 0x0001e20000100800 */
[----:B------:R-:W-:-:S04]  /*0c90*/  IMAD.IADD R5, R226, 0x1, -R5 ;  /* 0x00000001e2057824 */ /* 0x000fc800078e0a05 */
[----:B------:R-:W-:-:S04]  /*0ca0*/  IMAD.SHL.U32 R17, R5, 0x2, RZ ;  /* 0x0000000205117824 */ /* 0x000fc800078e00ff */
[C---:B------:R-:W-:Y:S02]  /*0cb0*/  VIADD R225, R17.reuse, 0x8 ;  /* 0x0000000811e17836 */ /* 0x040fe40000000000 */
[----:B0-----:R-:W-:Y:S02]  /*0cc0*/  IMAD R0, R2, 0x40, R9 ;  /* 0x0000004002007824 */ /* 0x001fe400078e0209 */
        /* <DEDUP_REMOVED lines=52> */
[----:B------:R-:W-:Y:S01]  /*1010*/  IMAD R22, R3, 0x8, R0 ;  /* 0x0000000803167824 */ /* 0x000fe200078e0200 */
[----:B0-----:R-:W-:-:S07]  /*1020*/  SHF.R.S32.HI R227, RZ, 0x1f, R200 ;  /* 0x0000001fffe37819 */ /* 0x001fce00000114c8 */
.L_x_2609:
[----:B------:R-:W-:Y:S01]  /*1030*/  ULDC.64 UR8, c[0x0][0xa28] ;  /* 0x00028a0000087ab9 */ /* 0x000fe20000000a00 */
[----:B0---4-:R-:W0:Y:S01]  /*1040*/  LDC.64 R6, c[0x0][0x418] ;  /* 0x00010600ff067b82 */ /* 0x011e220000000a00 */
[----:B------:R-:W-:Y:S01]  /*1050*/  UISETP.NE.U32.AND UP0, UPT, UR8, URZ, UPT ;  /* 0x0000003f0800728c */ /* 0x000fe2000bf05070 */
[----:B------:R-:W-:-:S03]  /*1060*/  IMAD.MOV.U32 R4, RZ, RZ, RZ ;  /* 0x000000ffff047224 */ /* 0x000fc600078e00ff */
[----:B------:R-:W-:-:S03]  /*1070*/  UISETP.NE.AND.EX UP0, UPT, UR9, URZ, UPT, UP0 ;  /* 0x0000003f0900728c */ /* 0x000fc6000bf05300 */
[----:B------:R-:W-:Y:S01]  /*1080*/  ULDC.64 UR8, c[0x0][0xa18] ;  /* 0x0002860000087ab9 */ /* 0x000fe20000000a00 */
[----:B-12---:R-:W1:Y:S01]  /*1090*/  LDC R0, c[0x0][0x424] ;  /* 0x00010900ff007b82 */ /* 0x006e620000000800 */
[----:B------:R-:W-:Y:S01]  /*10a0*/  UISETP.NE.U32.AND UP1, UPT, UR8, URZ, UPT ;  /* 0x0000003f0800728c */ /* 0x000fe2000bf25070 */
[----:B------:R-:W-:-:S03]  /*10b0*/  PLOP3.LUT P0, PT, PT, PT, UP0, 0x80, 0x0 ;  /* 0x000000000000781c */ /* 0x000fc60003f0f008 */
[----:B------:R-:W-:-:S03]  /*10c0*/  UISETP.NE.AND.EX UP1, UPT, UR9, URZ, UPT, UP1 ;  /* 0x0000003f0900728c */ /* 0x000fc6000bf25310 */
[----:B------:R-:W-:Y:S01]  /*10d0*/  @UP0 ULDC.64 UR8, c[0x0][0xa28] ;  /* 0x00028a0000080ab9 */ /* 0x000fe20000000a00 */
[----:B------:R-:W2:Y:S01]  /*10e0*/  LDC R9, c[0x0][0x2f0] ;  /* 0x0000bc00ff097b82 */ /* 0x000ea20000000800 */
[----:B------:R-:W-:Y:S01]  /*10f0*/  @UP0 UIMAD.WIDE UR8, UR7, 0x4, UR8 ;  /* 0x00000004070808a5 */ /* 0x000fe2000f8e0208 */
[----:B------:R-:W-:-:S05]  /*1100*/  PLOP3.LUT P2, PT, PT, PT, UP1, 0x80, 0x0 ;  /* 0x000000000000781c */ /* 0x000fca0003f4f018 */
[----:B------:R-:W-:Y:S01]  /*1110*/  @UP1 ULDC.64 UR10, c[0x0][0xa18] ;  /* 0x00028600000a1ab9 */ /* 0x000fe20000000a00 */
[----:B------:R-:W-:Y:S02]  /*1120*/  IMAD.U32 R2, RZ, RZ, UR8 ;  /* 0x00000008ff027e24 */ /* 0x000fe4000f8e00ff */
[----:B---3--:R-:W-:Y:S01]  /*1130*/  IMAD.U32 R3, RZ, RZ, UR9 ;  /* 0x00000009ff037e24 */ /* 0x008fe2000f8e00ff */
[----:B------:R-:W-:-:S04]  /*1140*/  @UP1 UIMAD.WIDE UR8, UR7, 0x4, UR10 ;  /* 0x00000004070818a5 */ /* 0x000fc8000f8e020a */
[----:B------:R3:W5:Y:S02]  /*1150*/  @P0 LDG.E R4, desc[UR48][R2.64] ;  /* 0x0000003002040981 */ /* 0x000764000c1e1900 */
[----:B------:R-:W-:Y:S02]  /*1160*/  IMAD.U32 R18, RZ, RZ, UR8 ;  /* 0x00000008ff127e24 */ /* 0x000fe4000f8e00ff */
[----:B------:R-:W-:Y:S01]  /*1170*/  IMAD.U32 R19, RZ, RZ, UR9 ;  /* 0x00000009ff137e24 */ /* 0x000fe2000f8e00ff */
[----:B------:R-:W-:-:S04]  /*1180*/  ULDC.64 UR8, c[0x0][0xa20] ;  /* 0x0002880000087ab9 */ /* 0x000fc80000000a00 */
[----:B------:R3:W5:Y:S01]  /*1190*/  @P2 LDG.E R18, desc[UR48][R18.64] ;  /* 0x0000003012122981 */ /* 0x000762000c1e1900 */
[----:B0-----:R-:W-:Y:S01]  /*11a0*/  ISETP.NE.U32.AND P0, PT, R6, RZ, PT ;  /* 0x000000ff0600720c */ /* 0x001fe20003f05070 */
[----:B------:R-:W-:Y:S01]  /*11b0*/  ULOP3.LUT UR40, UR5, 0xffff, URZ, 0xc0, !UPT ;  /* 0x0000ffff05287892 */ /* 0x000fe2000f8ec03f */
[----:B------:R-:W-:Y:S02]  /*11c0*/  ISETP.NE.U32.AND P1, PT, RZ, UR8, PT ;  /* 0x00000008ff007c0c */ /* 0x000fe4000bf25070 */
[----:B------:R-:W-:Y:S02]  /*11d0*/  ISETP.NE.AND.EX P0, PT, R7, RZ, PT, P0 ;  /* 0x000000ff0700720c */ /* 0x000fe40003f05300 */
[----:B------:R-:W-:Y:S02]  /*11e0*/  ISETP.NE.AND.EX P1, PT, RZ, UR9, PT, P1 ;  /* 0x00000009ff007c0c */ /* 0x000fe4000bf25310 */
[----:B-1----:R-:W-:Y:S01]  /*11f0*/  SEL R0, R0, 0x1, P0 ;  /* 0x0000000100007807 */ /* 0x002fe20000000000 */
[----:B---3--:R-:W-:Y:S10]  /*1200*/  @P2 BRA `(.L_x_2498) ;  /* 0x0000000000302947 */ /* 0x008ff40003800000 */
[----:B------:R-:W-:Y:S01]  /*1210*/  ULDC.64 UR8, c[0x0][0xa00] ;  /* 0x0002800000087ab9 */ /* 0x000fe20000000a00 */
[----:B-----5:R-:W0:Y:S01]  /*1220*/  LDC R18, c[0x0][0x288] ;  /* 0x0000a200ff127b82 */ /* 0x020e220000000800 */
[----:B------:R-:W-:-:S04]  /*1230*/  ISETP.NE.U32.AND P0, PT, RZ, UR8, PT ;  /* 0x00000008ff007c0c */ /* 0x000fc8000bf05070 */
[----:B------:R-:W-:-:S13]  /*1240*/  ISETP.NE.AND.EX P0, PT, RZ, UR9, PT, P0 ;  /* 0x00000009ff007c0c */ /* 0x000fda000bf05300 */
[----:B------:R-:W-:Y:S05]  /*1250*/  @!P0 BRA `(.L_x_2498) ;  /* 0x00000000001c8947 */ /* 0x000fea0003800000 */
[----:B------:R-:W-:Y:S02]  /*1260*/  ULDC.64 UR8, c[0x0][0xa00] ;  /* 0x0002800000087ab9 */ /* 0x000fe40000000a00 */
[----:B------:R-:W-:-:S06]  /*1270*/  UIMAD.WIDE UR8, UR7, 0x4, UR8 ;  /* 0x00000004070878a5 */ /* 0x000fcc000f8e0208 */
[----:B------:R-:W-:Y:S02]  /*1280*/  IMAD.U32 R2, RZ, RZ, UR8 ;  /* 0x00000008ff027e24 */ /* 0x000fe4000f8e00ff */
[----:B------:R-:W-:-:S05]  /*1290*/  IMAD.U32 R3, RZ, RZ, UR9 ;  /* 0x00000009ff037e24 */ /* 0x000fca000f8e00ff */
[----:B0-----:R-:W3:Y:S04]  /*12a0*/  LDG.E R18, desc[UR48][R2.64] ;  /* 0x0000003002127981 */ /* 0x001ee8000c1e1900 */
[----:B------:R-:W3:Y:S02]  /*12b0*/  LDG.E R5, desc[UR48][R2.64+0x4] ;  /* 0x0000043002057981 */ /* 0x000ee4000c1e1900 */
[----:B---3--:R-:W-:-:S07]  /*12c0*/  IMAD.IADD R18, R5, 0x1, -R18 ;  /* 0x0000000105127824 */ /* 0x008fce00078e0a12 */
.L_x_2498:
[----:B------:R-:W-:Y:S01]  /*12d0*/  UMOV UR41, UR7 ;  /* 0x0000000700297c82 */ /* 0x000fe20008000000 */
[----:B--2---:R-:W-:Y:S01]  /*12e0*/  IMAD R19, R0, R9, RZ ;  /* 0x0000000900137224 */ /* 0x004fe200078e02ff */
[----:B------:R-:W-:Y:S06]  /*12f0*/  @!P1 BRA `(.L_x_2499) ;  /* 0x0000000000189947 */ /* 0x000fec0003800000 */
[----:B------:R-:W-:Y:S02]  /*1300*/  ULDC.64 UR8, c[0x0][0xa20] ;  /* 0x0002880000087ab9 */ /* 0x000fe40000000a00 */
[----:B------:R-:W-:-:S06]  /*1310*/  UIMAD.WIDE UR8, UR7, 0x4, UR8 ;  /* 0x00000004070878a5 */ /* 0x000fcc000f8e0208 */
[----:B------:R-:W-:Y:S02]  /*1320*/  IMAD.U32 R2, RZ, RZ, UR8 ;  /* 0x00000008ff027e24 */ /* 0x000fe4000f8e00ff */
[----:B------:R-:W-:-:S05]  /*1330*/  IMAD.U32 R3, RZ, RZ, UR9 ;  /* 0x00000009ff037e24 */ /* 0x000fca000f8e00ff */
[----:B------:R1:W5:Y:S01]  /*1340*/  LDG.E R19, desc[UR48][R2.64] ;  /* 0x0000003002137981 */ /* 0x000362000c1e1900 */
[----:B------:R-:W-:Y:S05]  /*1350*/  BRA `(.L_x_2500) ;  /* 0x00000000002c7947 */ /* 0x000fea0003800000 */
.L_x_2499:
        /* <DEDUP_REMOVED lines=9> */
[----:B------:R-:W2:Y:S02]  /*13f0*/  LDG.E R0, desc[UR48][R2.64+0x4] ;  /* 0x0000043002007981 */ /* 0x000ea4000c1e1900 */
[----:B--2---:R-:W-:-:S07]  /*1400*/  IMAD.IADD R19, R0, 0x1, -R19 ;  /* 0x0000000100137824 */ /* 0x004fce00078e0a13 */
.L_x_2500:
[----:B------:R-:W2:Y:S01]  /*1410*/  LDC R0, c[0x0][0x448] ;  /* 0x00011200ff007b82 */ /* 0x000ea20000000800 */
[----:B------:R-:W-:Y:S01]  /*1420*/  USHF.L.U32 UR42, UR6, 0x7, URZ ;  /* 0x00000007062a7899 */ /* 0x000fe2000800063f */
[----:B-----5:R-:W-:Y:S01]  /*1430*/  IMAD.IADD R19, R19, 0x1, -R4 ;  /* 0x0000000113137824 */ /* 0x020fe200078e0a04 */
[----:B------:R-:W-:Y:S01]  /*1440*/  ULDC.64 UR12, c[0x0][0x9e0] ;  /* 0x00027800000c7ab9 */ /* 0x000fe20000000a00 */
[----:B------:R-:W-:Y:S01]  /*1450*/  LOP3.LUT R16, R16, 0xfff7ffff, RZ, 0xc0, !PT ;  /* 0xfff7ffff10107812 */ /* 0x000fe200078ec0ff */
[----:B------:R-:W-:Y:S02]  /*1460*/  UIADD3 UR4, UR42, 0x7f, URZ ;  /* 0x0000007f2a047890 */ /* 0x000fe4000fffe03f */
[----:B------:R-:W-:Y:S01]  /*1470*/  UISETP.GE.AND UP0, UPT, UR13, 0x1, UPT ;  /* 0x000000010d00788c */ /* 0x000fe2000bf06270 */
[----:B01----:R-:W-:-:S03]  /*1480*/  IADD3 R3, R19, 0x1, -R18 ;  /* 0x0000000113037810 */ /* 0x003fc60007ffe812 */
[----:B------:R-:W-:Y:S02]  /*1490*/  UP2UR UR47, UPR, URZ, 0x1 ;  /* 0x000000013f2f7883 */ /* 0x000fe40008000000 */
[----:B------:R-:W-:Y:S02]  /*14a0*/  PLOP3.LUT P0, PT, PT, PT, UP0, 0x40, 0x0 ;  /* 0x000000000000781c */ /* 0x000fe40003f0e808 */
[----:B--2---:R-:W-:Y:S01]  /*14b0*/  ISETP.NE.AND P1, PT, R0, 0x1, PT ;  /* 0x000000010000780c */ /* 0x004fe20003f25270 */
[----:B------:R-:W-:-:S12]  /*14c0*/  IMAD.U32 R0, RZ, RZ, UR4 ;  /* 0x00000004ff007e24 */ /* 0x000fd8000f8e00ff */
[----:B------:R-:W0:Y:S01]  /*14d0*/  @P1 LDC R2, c[0x0][0x44c] ;  /* 0x00011300ff021b82 */ /* 0x000e220000000800 */
[----:B------:R-:W-:-:S07]  /*14e0*/  @P1 LOP3.LUT R16, R16, 0x80000, RZ, 0xfc, !PT ;  /* 0x0008000010101812 */ /* 0x000fce00078efcff */
[----:B------:R-:W1:Y:S01]  /*14f0*/  @P1 LDC R5, c[0x0][0x450] ;  /* 0x00011400ff051b82 */ /* 0x000e620000000800 */
[----:B0-----:R-:W-:-:S05]  /*1500*/  @P1 IMAD.HI.U32 R2, R2, UR4, RZ ;  /* 0x0000000402021c27 */ /* 0x001fca000f8e00ff */
[----:B-1----:R-:W-:-:S05]  /*1510*/  @P1 SHF.R.U32.HI R0, RZ, R5, R2 ;  /* 0x00000005ff001219 */ /* 0x002fca0000011602 */
[----:B------:R-:W-:-:S04]  /*1520*/  IMAD.IADD R3, R3, 0x1, R0 ;  /* 0x0000000103037824 */ /* 0x000fc800078e0200 */
[----:B------:R-:W-:Y:S01]  /*1530*/  VIADD R0, R3, UR12 ;  /* 0x0000000c03007c36 */ /* 0x000fe20008000000 */
[----:B------:R-:W-:Y:S06]  /*1540*/  @P0 BRA `(.L_x_2501) ;  /* 0x0000000000480947 */ /* 0x000fec0003800000 */
[C---:B------:R-:W-:Y:S01]  /*1550*/  ISETP.GT.AND P0, PT, R3.reuse, RZ, PT ;  /* 0x000000ff0300720c */ /* 0x040fe20003f04270 */
[----:B------:R-:W-:-:S05]  /*1560*/  VIADD R2, R3, 0xffffffff ;  /* 0xffffffff03027836 */ /* 0x000fca0000000000 */
[----:B------:R-:W-:-:S07]  /*1570*/  R2UR UR4, R2 ;  /* 0x00000000020472ca */ /* 0x000fce00000e0000 */
[----:B------:R-:W-:Y:S08]  /*1580*/  @P0 BRA `(.L_x_2502) ;  /* 0x0000000000200947 */ /* 0x000ff00003800000 */
[----:B------:R-:W-:Y:S01]  /*1590*/  R2UR UR4, R3 ;  /* 0x00000000030472ca */ /* 0x000fe200000e0000 */
[----:B------:R-:W-:-:S11]  /*15a0*/  UISETP.NE.AND UP0, UPT, UR13, 0x1, UPT ;  /* 0x000000010d00788c */ /* 0x000fd6000bf05270 */
[----:B------:R-:W-:Y:S01]  /*15b0*/  @UP0 ULDC.64 UR8, c[0x0][0x9e8] ;  /* 0x00027a0000080ab9 */ /* 0x000fe20000000a00 */
[----:B------:R-:W-:-:S04]  /*15c0*/  UIADD3 UR4, -UR4, URZ, URZ ;  /* 0x0000003f04047290 */ /* 0x000fc8000fffe13f */
[----:B------:R-:W-:-:S04]  /*15d0*/  UIMAD.WIDE.U32 UR6, UR4, UR8, URZ ;  /* 0x00000008040672a5 */ /* 0x000fc8000f8e003f */
[----:B------:R-:W-:-:S04]  /*15e0*/  @UP0 USHF.R.U32.HI UR4, URZ, UR9, UR7 ;  /* 0x000000093f040299 */ /* 0x000fc80008011607 */
[----:B------:R-:W-:Y:S01]  /*15f0*/  ULOP3.LUT UR4, URZ, UR4, URZ, 0x33, !UPT ;  /* 0x000000043f047292 */ /* 0x000fe2000f8e333f */
[----:B------:R-:W-:Y:S11]  /*1600*/  BRA `(.L_x_2503) ;  /* 0x0000000000107947 */ /* 0x000ff60003800000 */
.L_x_2502:
[----:B------:R-:W-:-:S11]  /*1610*/  UISETP.NE.AND UP0, UPT, UR13, 0x1, UPT ;  /* 0x000000010d00788c */ /* 0x000fd6000bf05270 */
[----:B------:R-:W-:Y:S02]  /*1620*/  @UP0 ULDC.64 UR8, c[0x0][0x9e8] ;  /* 0x00027a0000080ab9 */ /* 0x000fe40000000a00 */
[----:B------:R-:W-:-:S04]  /*1630*/  UIMAD.WIDE.U32 UR6, UR4, UR8, URZ ;  /* 0x00000008040672a5 */ /* 0x000fc8000f8e003f */
[----:B------:R-:W-:-:S12]  /*1640*/  @UP0 USHF.R.U32.HI UR4, URZ, UR9, UR7 ;  /* 0x000000093f040299 */ /* 0x000fd80008011607 */
.L_x_2503:
[----:B------:R-:W-:-:S06]  /*1650*/  UIMAD UR4, UR4, UR13, UR13 ;  /* 0x0000000d040472a4 */ /* 0x000fcc000f8e020d */
[----:B------:R-:W-:-:S07]  /*1660*/  VIMNMX R0, R0, UR4, PT ;  /* 0x0000000400007c48 */ /* 0x000fce000bfe0100 */
.L_x_2501:
[----:B------:R-:W0:Y:S01]  /*1670*/  @P1 LDC R4, c[0x0][0x44c] ;  /* 0x00011300ff041b82 */ /* 0x000e220000000800 */
[----:B------:R-:W-:Y:S01]  /*1680*/  UISETP.GE.AND UP0, UPT, UR13, 0x1, UPT ;  /* 0x000000010d00788c */ /* 0x000fe2000bf06270 */
[----:B------:R-:W-:Y:S01]  /*1690*/  IMAD.U32 R3, RZ, RZ, UR42 ;  /* 0x0000002aff037e24 */ /* 0x000fe2000f8e00ff */
[----:B------:R-:W-:Y:S01]  /*16a0*/  ULDC UR4, c[0x0][0x9dc] ;  /* 0x0002770000047ab9 */ /* 0x000fe20000000800 */
[----:B------:R-:W-:Y:S02]  /*16b0*/  VIADD R2, R0, 0x5f ;  /* 0x0000005f00027836 */ /* 0x000fe40000000000 */
[----:B------:R-:W-:Y:S01]  /*16c0*/  VIADD R0, R19, 0x5f ;  /* 0x0000005f13007836 */ /* 0x000fe20000000000 */
[----:B------:R-:W-:Y:S01]  /*16d0*/  PLOP3.LUT P0, PT, PT, PT, UP0, 0x40, 0x0 ;  /* 0x000000000000781c */ /* 0x000fe20003f0e808 */
[----:B------:R-:W1:Y:S01]  /*16e0*/  @P1 LDC R5, c[0x0][0x450] ;  /* 0x00011400ff051b82 */ /* 0x000e620000000800 */
[----:B------:R-:W-:-:S04]  /*16f0*/  IMAD.HI R2, R2, 0x2aaaaaab, RZ ;  /* 0x2aaaaaab02027827 */ /* 0x000fc800078e02ff */
[----:B------:R-:W-:-:S04]  /*1700*/  IMAD.HI R0, R0, 0x2aaaaaab, RZ ;  /* 0x2aaaaaab00007827 */ /* 0x000fc800078e02ff */
[----:B0-----:R-:W-:-:S05]  /*1710*/  @P1 IMAD.HI.U32 R4, R4, UR42, RZ ;  /* 0x0000002a04041c27 */ /* 0x001fca000f8e00ff */
[----:B-1----:R-:W-:Y:S02]  /*1720*/  @P1 SHF.R.U32.HI R3, RZ, R5, R4 ;  /* 0x00000005ff031219 */ /* 0x002fe40000011604 */
[----:B------:R-:W-:Y:S02]  /*1730*/  SHF.R.U32.HI R5, RZ, 0x1f, R2 ;  /* 0x0000001fff057819 */ /* 0x000fe40000011602 */
[----:B------:R-:W-:Y:S02]  /*1740*/  IADD3 R4, R3, R19, -R18 ;  /* 0x0000001303047210 */ /* 0x000fe40007ffe812 */
[----:B------:R-:W-:Y:S02]  /*1750*/  SHF.R.U32.HI R3, RZ, 0x1f, R0 ;  /* 0x0000001fff037819 */ /* 0x000fe40000011600 */
[----:B------:R-:W-:Y:S01]  /*1760*/  LEA.HI.SX32 R2, R2, R5, 0x1c ;  /* 0x0000000502027211 */ /* 0x000fe200078fe2ff */
[----:B------:R-:W-:Y:S01]  /*1770*/  VIADD R6, R4, -UR4 ;  /* 0x8000000404067c36 */ /* 0x000fe20008000000 */
[----:B------:R-:W-:-:S04]  /*1780*/  LEA.HI.SX32 R3, R0, R3, 0x1c ;  /* 0x0000000300037211 */ /* 0x000fc800078fe2ff */
[----:B------:R-:W-:Y:S02]  /*1790*/  R2UR UR8, R6 ;  /* 0x00000000060872ca */ /* 0x000fe400000e0000 */
[----:B------:R-:W-:Y:S01]  /*17a0*/  VIMNMX R152, R3, R2, PT ;  /* 0x0000000203987248 */ /* 0x000fe20003fe0100 */
[----:B------:R-:W-:-:S12]  /*17b0*/  @P0 BRA `(.L_x_2504) ;  /* 0x0000000000480947 */ /* 0x000fd80003800000 */
[----:B------:R-:W-:-:S13]  /*17c0*/  R2UR UR4, R4 ;  /* 0x00000000040472ca */ /* 0x000fda00000e0000 */
        /* <DEDUP_REMOVED lines=10> */
.L_x_2505:
[----:B------:R-:W-:-:S11]  /*1870*/  UISETP.NE.AND UP0, UPT, UR13, 0x1, UPT ;  /* 0x000000010d00788c */ /* 0x000fd6000bf05270 */
[----:B------:R-:W-:Y:S02]  /*1880*/  @UP0 ULDC.64 UR10, c[0x0][0x9e8] ;  /* 0x00027a00000a0ab9 */ /* 0x000fe40000000a00 */
[----:B------:R-:W-:-:S04]  /*1890*/  UIMAD.WIDE.U32 UR6, UR4, UR10, URZ ;  /* 0x0000000a040672a5 */ /* 0x000fc8000f8e003f */
[----:B------:R-:W-:-:S12]  /*18a0*/  @UP0 USHF.R.U32.HI UR4, URZ, UR11, UR7 ;  /* 0x0000000b3f040299 */ /* 0x000fd80008011607 */
.L_x_2506:
[----:B------:R-:W-:-:S04]  /*18b0*/  UIMAD UR4, UR4, UR13, URZ ;  /* 0x0000000d040472a4 */ /* 0x000fc8000f8e023f */
[----:B------:R-:W-:-:S04]  /*18c0*/  UISETP.LT.AND UP0, UPT, UR8, UR4, UPT ;  /* 0x000000040800728c */ /* 0x000fc8000bf01270 */
[----:B------:R-:W-:-:S12]  /*18d0*/  USEL UR8, UR8, UR4, !UP0 ;  /* 0x0000000408087287 */ /* 0x000fd8000c000000 */
.L_x_2504:
[----:B------:R-:W-:-:S04]  /*18e0*/  UIMAD.WIDE UR6, UR8, 0x2aaaaaab, URZ ;  /* 0x2aaaaaab080678a5 */ /* 0x000fc8000f8e023f */
[----:B------:R-:W-:-:S04]  /*18f0*/  USHF.R.U32.HI UR4, URZ, 0x1f, UR7 ;  /* 0x0000001f3f047899 */ /* 0x000fc80008011607 */
[----:B------:R-:W-:Y:S02]  /*1900*/  ULEA.HI.SX32 UR7, UR7, UR4, 0x1c ;  /* 0x0000000407077291 */ /* 0x000fe4000f8fe23f */
[----:B------:R-:W-:Y:S02]  /*1910*/  ULOP3.LUT UR4, UR5, 0xff000000, URZ, 0xc0, !UPT ;  /* 0xff00000005047892 */ /* 0x000fe4000f8ec03f */
[----:B------:R-:W-:Y:S02]  /*1920*/  UISETP.LT.AND UP0, UPT, URZ, UR7, UPT ;  /* 0x000000073f00728c */ /* 0x000fe4000bf01270 */
[----:B------:R-:W-:Y:S02]  /*1930*/  ULOP3.LUT UR5, UR5, 0xff0000, URZ, 0xc0, !UPT ;  /* 0x00ff000005057892 */ /* 0x000fe4000f8ec03f */
[----:B------:R-:W-:Y:S02]  /*1940*/  USEL UR45, URZ, UR7, !UP0 ;  /* 0x000000073f2d7287 */ /* 0x000fe4000c000000 */
[----:B------:R-:W-:-:S04]  /*1950*/  USHF.R.U32.HI UR4, URZ, 0x8, UR4 ;  /* 0x000000083f047899 */ /* 0x000fc80008011604 */
[----:B------:R-:W-:Y:S01]  /*1960*/  ISETP.GT.AND P0, PT, R152, UR45, PT ;  /* 0x0000002d98007c0c */ /* 0x000fe2000bf04270 */
[----:B------:R-:W-:-:S03]  /*1970*/  ULEA.HI UR5, UR5, UR4, URZ, 0x10 ;  /* 0x0000000405057291 */ /* 0x000fc6000f8f803f */
[----:B------:R-:W-:Y:S01]  /*1980*/  UMOV UR4, URZ ;  /* 0x0000003f00047c82 */ /* 0x000fe20008000000 */
[----:B------:R-:W-:Y:S02]  /*1990*/  ULOP3.LUT UR43, UR5, 0xff, URZ, 0xc0, !UPT ;  /* 0x000000ff052b7892 */ /* 0x000fe4000f8ec03f */
[----:B------:R-:W-:-:S06]  /*19a0*/  USHF.R.U32.HI UR44, URZ, 0x10, UR5 ;  /* 0x000000103f2c7899 */ /* 0x000fcc0008011605 */
[----:B------:R-:W-:Y:S06]  /*19b0*/  @!P0 BRA `(.L_x_2507) ;  /* 0x0000000000988947 */ /* 0x000fec0003800000 */
[----:B------:R-:W-:Y:S01]  /*19c0*/  UISETP.NE.AND UP0, UPT, UR44, URZ, UPT ;  /* 0x0000003f2c00728c */ /* 0x000fe2000bf05270 */
[----:B------:R-:W-:-:S03]  /*19d0*/  ULDC UR4, c[0x0][0x9f0] ;  /* 0x00027c0000047ab9 */ /* 0x000fc60000000800 */
[----:B------:R-:W-:-:S03]  /*19e0*/  USEL UR9, UR44, UR4, UP0 ;  /* 0x000000042c097287 */ /* 0x000fc60008000000 */
[----:B------:R-:W-:-:S03]  /*19f0*/  UMOV UR4, URZ ;  /* 0x0000003f00047c82 */ /* 0x000fc60008000000 */
[----:B------:R-:W-:-:S05]  /*1a00*/  IMAD.U32 R5, RZ, RZ, UR9 ;  /* 0x00000009ff057e24 */ /* 0x000fca000f8e00ff */
        /* <DEDUP_REMOVED lines=33> */
.L_x_2507:
        /* <DEDUP_REMOVED lines=107> */
.L_x_2509:
        /* <DEDUP_REMOVED lines=13> */
.L_x_2704:
[----:B------:R-:W-:Y:S01]  /*23a0*/  IMAD.U32 R0, RZ, RZ, UR46 ;  /* 0x0000002eff007e24 */ /* 0x000fe2000f8e00ff */
[----:B------:R-:W-:Y:S05]  /*23b0*/  WARPSYNC.ALL ;  /* 0x0000000000007948 */ /* 0x000fea0003800000 */
[----:B------:R1:W-:Y:S01]  /*23c0*/  BAR.SYNC.DEFER_BLOCKING R7, 0x100 ;  /* 0x000400070000751d */ /* 0x0003e20000010000 */
[----:B------:R-:W-:-:S13]  /*23d0*/  ISETP.NE.AND P0, PT, R0, 0x3, PT ;  /* 0x000000030000780c */ /* 0x000fda0003f05270 */
[----:B-1----:R-:W-:Y:S05]  /*23e0*/  @!P0 BRA `(.L_x_2511) ;  /* 0x0000000000048947 */ /* 0x002fea0003800000 */
[----:B------:R-:W-:Y:S01]  /*23f0*/  BPT.TRAP 0x1 ;  /* 0x000000040000795c */ /* 0x000fe20000300000 */
.L_x_2511:
[----:B------:R-:W-:Y:S01]  /*2400*/  R2UR UR22, R8 ;  /* 0x00000000081672ca */ /* 0x000fe200000e0000 */
[----:B------:R-:W-:-:S05]  /*2410*/  IMAD.U32 R6, RZ, RZ, UR37 ;  /* 0x00000025ff067e24 */ /* 0x000fca000f8e00ff */
[----:B------:R-:W-:-:S07]  /*2420*/  SHF.L.U32 R6, R6, 0x1f, RZ ;  /* 0x0000001f06067819 */ /* 0x000fce00000006ff */
[----:B------:R-:W-:-:S09]  /*2430*/  ULEA UR22, UR38, UR22, 0x3 ;  /* 0x0000001626167291 */ /* 0x000fd2000f8e183f */
[----:B------:R1:W2:Y:S01]  /*2440*/  SYNCS.PHASECHK.TRANS64.TRYWAIT P1, [UR22+0x22830], R6 ;  /* 0x02283006ff0075a7 */ /* 0x0002a20008020156 */
[----:B------:R-:W-:Y:S05]  /*2450*/  @!P0 BRA `(.L_x_2512) ;  /* 0x0000000000048947 */ /* 0x000fea0003800000 */
[----:B------:R-:W-:Y:S01]  /*2460*/  BPT.TRAP 0x1 ;  /* 0x000000040000795c */ /* 0x000fe20000300000 */
.L_x_2512:
[----:B--2---:R-:W-:Y:S05]  /*2470*/  @P1 BRA `(.L_x_2513) ;  /* 0x0000000000081947 */ /* 0x004fea0003800000 */
[----:B------:R-:W2:Y:S02]  /*2480*/  SYNCS.PHASECHK.TRANS64.TRYWAIT P1, [UR22+0x22830], R6 ;  /* 0x02283006ff0075a7 */ /* 0x000ea40008020156 */
[----:B--2---:R-:W-:Y:S05]  /*2490*/  @!P1 BRA `(.L_x_2514) ;  /* 0x0000017800409947 */ /* 0x004fea0003800000 */
.L_x_2513:
        /* <DEDUP_REMOVED lines=8> */
[----:B------:R-:W2:Y:S01]  /*2520*/  S2R R0, SR_TID.X ;  /* 0x0000000000007919 */ /* 0x000ea20000002100 */
        /* <DEDUP_REMOVED lines=15> */
[----:B--2---:R-:W-:-:S04]  /*2620*/  SHF.R.U32.HI R0, RZ, 0x7, R0 ;  /* 0x00000007ff007819 */ /* 0x004fc80000011600 */
[----:B0-----:R-:W-:Y:S01]  /*2630*/  IADD3 R3, -R0, 0xb, RZ ;  /* 0x0000000b00037810 */ /* 0x001fe20007ffe1ff */
        /* <DEDUP_REMOVED lines=13> */
.L_x_2515:
[----:B------:R-:W2:Y:S01]  /*2710*/  LDC R12, c[0x0][0x448] ;  /* 0x00011200ff0c7b82 */ /* 0x000ea20000000800 */
[----:B------:R-:W-:Y:S01]  /*2720*/  ULDC UR10, c[0x0][0x9d8] ;  /* 0x00027600000a7ab9 */ /* 0x000fe20000000800 */
[----:B------:R-:W-:Y:S02]  /*2730*/  VIADD R13, R22, UR42 ;  /* 0x0000002a160d7c36 */ /* 0x000fe40008000000 */
[----:B------:R-:W-:Y:S01]  /*2740*/  FMUL.FTZ R48, R48, UR10 ;  /* 0x0000000a30307c20 */ /* 0x000fe20008410000 */
[----:B------:R-:W-:Y:S01]  /*2750*/  FMUL.FTZ R33, R33, UR10 ;  /* 0x0000000a21217c20 */ /* 0x000fe20008410000 */
[----:B------:R-:W-:Y:S01]  /*2760*/  FMUL.FTZ R0, R26, UR10 ;  /* 0x0000000a1a007c20 */ /* 0x000fe20008410000 */
[----:B------:R-:W-:Y:S01]  /*2770*/  FMUL.FTZ R11, R37, UR10 ;  /* 0x0000000a250b7c20 */ /* 0x000fe20008410000 */
[----:B------:R-:W3:Y:S01]  /*2780*/  MUFU.TANH R75, R48 ;  /* 0x00000030004b7308 */ /* 0x000ee20000002400 */
[----:B------:R-:W4:Y:S01]  /*2790*/  S2UR UR7, SR_CgaCtaId ;  /* 0x00000000000779c3 */ /* 0x000f220000008800 */
[----:B------:R-:W-:Y:S01]  /*27a0*/  FMUL.FTZ R37, R39, UR10 ;  /* 0x0000000a27257c20 */ /* 0x000fe20008410000 */
[----:B------:R-:W-:Y:S01]  /*27b0*/  FMUL.FTZ R39, R43, UR10 ;  /* 0x0000000a2b277c20 */ /* 0x000fe20008410000 */
[----:B------:R-:W-:Y:S01]  /*27c0*/  FMUL.FTZ R43, R51, UR10 ;  /* 0x0000000a332b7c20 */ /* 0x000fe20008410000 */
[----:B------:R-:W-:Y:S01]  /*27d0*/  FMUL.FTZ R40, R40, UR10 ;  /* 0x0000000a28287c20 */ /* 0x000fe20008410000 */
[----:B------:R-:W-:Y:S01]  /*27e0*/  FMUL.FTZ R41, R41, UR10 ;  /* 0x0000000a29297c20 */ /* 0x000fe20008410000 */
[----:B------:R-:W-:Y:S01]  /*27f0*/  UIADD3 UR6, UR22, 0x22840, URZ ;  /* 0x0002284016067890 */ /* 0x000fe2000fffe03f */
[----:B------:R5:W0:Y:S01]  /*2800*/  MUFU.TANH R26, R33 ;  /* 0x00000021001a7308 */ /* 0x000a220000002400 */
[----:B------:R-:W-:Y:S01]  /*2810*/  FMUL.FTZ R10, R36, UR10 ;  /* 0x0000000a240a7c20 */ /* 0x000fe20008410000 */
[----:B------:R-:W-:Y:S01]  /*2820*/  FMUL.FTZ R44, R44, UR10 ;  /* 0x0000000a2c2c7c20 */ /* 0x000fe20008410000 */
[----:B------:R-:W-:Y:S01]  /*2830*/  FMUL.FTZ R45, R45, UR10 ;  /* 0x0000000a2d2d7c20 */ /* 0x000fe20008410000 */
[----:B------:R-:W-:Y:S01]  /*2840*/  FMUL.FTZ R49, R49, UR10 ;  /* 0x0000000a31317c20 */ /* 0x000fe20008410000 */
[----:B------:R-:W-:Y:S01]  /*2850*/  UISETP.NE.AND UP0, UPT, UR47, URZ, UPT ;  /* 0x0000003f2f00728c */ /* 0x000fe2000bf05270 */
[----:B------:R-:W-:Y:S01]  /*2860*/  FMUL.FTZ R4, R24, UR10 ;  /* 0x0000000a18047c20 */ /* 0x000fe20008410000 */
[----:B------:R-:W-:Y:S01]  /*2870*/  FMUL.FTZ R9, R30, UR10 ;  /* 0x0000000a1e097c20 */ /* 0x000fe20008410000 */
[----:B------:R-:W-:Y:S01]  /*2880*/  FMUL.FTZ R72, R31, UR10 ;  /* 0x0000000a1f487c20 */ /* 0x000fe20008410000 */
[----:B--2---:R-:W-:Y:S01]  /*2890*/  ISETP.NE.AND P1, PT, R12, 0x1, PT ;  /* 0x000000010c00780c */ /* 0x004fe20003f25270 */
[----:B-----5:R-:W-:-:S02]  /*28a0*/  IMAD.MOV.U32 R33, RZ, RZ, R13 ;  /* 0x000000ffff217224 */ /* 0x020fc400078e000d */
[----:B------:R-:W-:Y:S01]  /*28b0*/  FMUL.FTZ R14, R28, UR10 ;  /* 0x0000000a1c0e7c20 */ /* 0x000fe20008410000 */
[----:B------:R-:W-:Y:S01]  /*28c0*/  FMUL.FTZ R24, R29, UR10 ;  /* 0x0000000a1d187c20 */ /* 0x000fe20008410000 */
[----:B------:R-:W-:Y:S01]  /*28d0*/  FMUL.FTZ R36, R38, UR10 ;  /* 0x0000000a26247c20 */ /* 0x000fe20008410000 */
[----:B------:R2:W0:Y:S01]  /*28e0*/  MUFU.TANH R30, R40 ;  /* 0x00000028001e7308 */ /* 0x0004220000002400 */
[----:B------:R-:W-:Y:S01]  /*28f0*/  FMUL.FTZ R38, R42, UR10 ;  /* 0x0000000a2a267c20 */ /* 0x000fe20008410000 */
[----:B------:R-:W-:Y:S01]  /*2900*/  FMUL.FTZ R5, R25, UR10 ;  /* 0x0000000a19057c20 */ /* 0x000fe20008410000 */
[----:B----4-:R-:W-:Y:S01]  /*2910*/  UPRMT UR6, UR7, 0x654, UR6 ;  /* 0x0000065407067896 */ /* 0x010fe20008000006 */
[----:B------:R-:W-:Y:S01]  /*2920*/  FMUL.FTZ R2, R27, UR10 ;  /* 0x0000000a1b027c20 */ /* 0x000fe20008410000 */
[----:B------:R-:W-:Y:S01]  /*2930*/  FMUL.FTZ R32, R32, UR10 ;  /* 0x0000000a20207c20 */ /* 0x000fe20008410000 */
[----:B------:R-:W-:Y:S01]  /*2940*/  FMUL.FTZ R34, R34, UR10 ;  /* 0x0000000a22227c20 */ /* 0x000fe20008410000 */
[----:B------:R-:W-:Y:S01]  /*2950*/  FMUL.FTZ R35, R35, UR10 ;  /* 0x0000000a23237c20 */ /* 0x000fe20008410000 */
[----:B------:R-:W4:Y:S01]  /*2960*/  @P1 LDC R20, c[0x0][0x44c] ;  /* 0x00011300ff141b82 */ /* 0x000f220000000800 */
[----:B------:R5:W0:Y:S01]  /*2970*/  MUFU.TANH R31, R41 ;  /* 0x00000029001f7308 */ /* 0x000a220000002400 */
[----:B--2---:R-:W-:Y:S01]  /*2980*/  FMUL.FTZ R40, R46, UR10 ;  /* 0x0000000a2e287c20 */ /* 0x004fe20008410000 */
[----:B------:R-:W-:Y:S01]  /*2990*/  FMUL.FTZ R42, R50, UR10 ;  /* 0x0000000a322a7c20 */ /* 0x000fe20008410000 */
[----:B------:R-:W-:Y:S01]  /*29a0*/  FMUL.FTZ R46, R58, UR10 ;  /* 0x0000000a3a2e7c20 */ /* 0x000fe20008410000 */
[----:B------:R-:W-:Y:S01]  /*29b0*/  FMUL.FTZ R64, R64, UR10 ;  /* 0x0000000a40407c20 */ /* 0x000fe20008410000 */
[----:B------:R-:W-:Y:S01]  /*29c0*/  FMUL.FTZ R65, R65, UR10 ;  /* 0x0000000a41417c20 */ /* 0x000fe20008410000 */
[----:B------:R-:W-:Y:S01]  /*29d0*/  FMUL.FTZ R12, R66, UR10 ;  /* 0x0000000a420c7c20 */ /* 0x000fe20008410000 */
[----:B------:R-:W2:Y:S01]  /*29e0*/  @P1 LDC R48, c[0x0][0x450] ;  /* 0x00011400ff301b82 */ /* 0x000ea20000000800 */
[----:B------:R1:W0:Y:S01]  /*29f0*/  MUFU.TANH R28, R10 ;  /* 0x0000000a001c7308 */ /* 0x0002220000002400 */
[----:B-----5:R-:W-:Y:S01]  /*2a00*/  FMUL.FTZ R41, R47, UR10 ;  /* 0x0000000a2f297c20 */ /* 0x020fe20008410000 */
[----:B------:R-:W-:Y:S01]  /*2a10*/  FMUL.FTZ R47, R59, UR10 ;  /* 0x0000000a3b2f7c20 */ /* 0x000fe20008410000 */
[----:B------:R-:W-:Y:S01]  /*2a20*/  FMUL.FTZ R68, R68, UR10 ;  /* 0x0000000a44447c20 */ /* 0x000fe20008410000 */
[----:B------:R-:W-:Y:S01]  /*2a30*/  FMUL.FTZ R69, R69, UR10 ;  /* 0x0000000a45457c20 */ /* 0x000fe20008410000 */
[----:B------:R-:W-:Y:S01]  /*2a40*/  FMUL.FTZ R52, R52, UR10 ;  /* 0x0000000a34347c20 */ /* 0x000fe20008410000 */
[----:B------:R-:W-:Y:S01]  /*2a50*/  FMUL.FTZ R53, R53, UR10 ;  /* 0x0000000a35357c20 */ /* 0x000fe20008410000 */
[----:B------:R-:W-:Y:S01]  /*2a60*/  FMUL.FTZ R56, R56, UR10 ;  /* 0x0000000a38387c20 */ /* 0x000fe20008410000 */
[----:B------:R5:W0:Y:S01]  /*2a70*/  MUFU.TANH R29, R11 ;  /* 0x0000000b001d7308 */ /* 0x000a220000002400 */
[----:B-1----:R-:W-:Y:S01]  /*2a80*/  FMUL.FTZ R10, R63, UR10 ;  /* 0x0000000a3f0a7c20 */ /* 0x002fe20008410000 */
[----:B------:R-:W-:Y:S01]  /*2a90*/  FMUL.FTZ R60, R60, UR10 ;  /* 0x0000000a3c3c7c20 */ /* 0x000fe20008410000 */
[----:B------:R-:W-:Y:S01]  /*2aa0*/  FMUL.FTZ R61, R61, UR10 ;  /* 0x0000000a3d3d7c20 */ /* 0x000fe20008410000 */
[----:B------:R-:W-:Y:S01]  /*2ab0*/  ULDC UR24, c[0x0][0x9dc] ;  /* 0x0002770000187ab9 */ /* 0x000fe20000000800 */
[----:B------:R-:W-:Y:S01]  /*2ac0*/  SYNCS.ARRIVE.TRANS64.RED.A1T0 RZ, [UR6], RZ ;  /* 0x000000ffffff79a7 */ /* 0x000fe20008100406 */
[----:B------:R-:W-:Y:S01]  /*2ad0*/  ULOP3.LUT UR6, URZ, UR24, URZ, 0x33, !UPT ;  /* 0x000000183f067292 */ /* 0x000fe2000f8e333f */
[----:B----4-:R-:W-:Y:S01]  /*2ae0*/  @P1 IMAD.HI.U32 R15, R13, R20, RZ ;  /* 0x000000140d0f1227 */ /* 0x010fe200078e00ff */
[----:B------:R1:W4:Y:S03]  /*2af0*/  MUFU.TANH R73, R44 ;  /* 0x0000002c00497308 */ /* 0x0003260000002400 */
[----:B-----5:R-:W-:Y:S01]  /*2b00*/  FMUL.FTZ R11, R67, UR10 ;  /* 0x0000000a430b7c20 */ /* 0x020fe20008410000 */
[----:B------:R-:W-:Y:S01]  /*2b10*/  FMUL.FTZ R13, R71, UR10 ;  /* 0x0000000a470d7c20 */ /* 0x000fe20008410000 */
[----:B------:R-:W-:Y:S01]  /*2b20*/  IMAD R20, R152, -0x60, R19 ;  /* 0xffffffa098147824 */ /* 0x000fe200078e0213 */
[----:B------:R-:W-:Y:S01]  /*2b30*/  ULDC UR14, c[0x0][0x9e0] ;  /* 0x00027800000e7ab9 */ /* 0x000fe20000000800 */
[----:B------:R-:W-:-:S02]  /*2b40*/  IMAD.MOV.U32 R25, RZ, RZ, -0x60 ;  /* 0xffffffa0ff197424 */ /* 0x000fc400078e00ff */
[----:B------:R-:W-:Y:S01]  /*2b50*/  FMUL.FTZ R57, R57, UR10 ;  /* 0x0000000a39397c20 */ /* 0x000fe20008410000 */
[----:B--2---:R-:W-:Y:S01]  /*2b60*/  @P1 SHF.R.U32.HI R33, RZ, R48, R15 ;  /* 0x00000030ff211219 */ /* 0x004fe2000001160f */
[----:B------:R2:W0:Y:S01]  /*2b70*/  MUFU.TANH R74, R45 ;  /* 0x0000002d004a7308 */ /* 0x0004220000002400 */
[----:B-1----:R-:W-:Y:S01]  /*2b80*/  FMUL.FTZ R44, R54, UR10 ;  /* 0x0000000a362c7c20 */ /* 0x002fe20008410000 */
[----:B------:R-:W-:Y:S01]  /*2b90*/  FMUL.FTZ R15, R70, UR10 ;  /* 0x0000000a460f7c20 */ /* 0x000fe20008410000 */
[----:B------:R-:W-:Y:S01]  /*2ba0*/  PLOP3.LUT P1, PT, PT, PT, UP0, 0x40, 0x0 ;  /* 0x000000000000781c */ /* 0x000fe20003f2e808 */
[----:B------:R-:W1:Y:S01]  /*2bb0*/  SHFL.IDX PT, R51, R33, RZ, 0x1c1f ;  /* 0x001c1fff21337589 */ /* 0x000e6200000e0000 */
[----:B------:R-:W-:Y:S01]  /*2bc0*/  IADD3 R21, -R17, 0x61, R20 ;  /* 0x0000006111157810 */ /* 0x000fe20007ffe114 */
[----:B------:R-:W-:Y:S02]  /*2bd0*/  IMAD R70, R152, R25, 0x60 ;  /* 0x0000006098467424 */ /* 0x000fe400078e0219 */
[----:B------:R5:W0:Y:S01]  /*2be0*/  MUFU.TANH R76, R49 ;  /* 0x00000031004c7308 */ /* 0x000a220000002400 */
[----:B--2---:R-:W-:Y:S01]  /*2bf0*/  FMUL.FTZ R45, R55, UR10 ;  /* 0x0000000a372d7c20 */ /* 0x004fe20008410000 */
[----:B------:R-:W-:-:S02]  /*2c00*/  IMAD.IADD R21, R21, 0x1, -R18 ;  /* 0x0000000115157824 */ /* 0x000fc400078e0a12 */
[----:B------:R-:W-:Y:S02]  /*2c10*/  IMAD.IADD R82, R70, 0x1, -R17 ;  /* 0x0000000146527824 */ /* 0x000fe400078e0a11 */
[----:B------:R-:W-:Y:S02]  /*2c20*/  VIADD R63, R21, UR14 ;  /* 0x0000000e153f7c36 */ /* 0x000fe40008000000 */
[----:B------:R-:W2:Y:S01]  /*2c30*/  MUFU.TANH R4, R4 ;  /* 0x0000000400047308 */ /* 0x000ea20000002400 */
[----:B-----5:R-:W-:Y:S01]  /*2c40*/  FMUL.FTZ R49, R62, UR10 ;  /* 0x0000000a3e317c20 */ /* 0x020fe20008410000 */
[----:B------:R-:W-:Y:S01]  /*2c50*/  IADD3 R62, -R17, 0x60, R20 ;  /* 0x00000060113e7810 */ /* 0x000fe20007ffe114 */
[----:B------:R-:W-:-:S05]  /*2c60*/  VIADD R66, R21, UR6 ;  /* 0x0000000615427c36 */ /* 0x000fca0008000000 */
[----:B------:R-:W0:Y:S01]  /*2c70*/  MUFU.TANH R5, R5 ;  /* 0x0000000500057308 */ /* 0x000e220000002400 */
[----:B-1----:R-:W-:-:S07]  /*2c80*/  VIADDMNMX R27, R51, R63, R62, PT ;  /* 0x0000003f331b7246 */ /* 0x002fce000380013e */
        /* <DEDUP_REMOVED lines=37> */
[----:B-----5:R-:W-:Y:S01]  /*2ee0*/  IMAD.IADD R57, R66, 0x1, R51 ;  /* 0x0000000142397824 */ /* 0x020fe200078e0233 */
[----:B-1234-:R-:W-:Y:S06]  /*2ef0*/  @P1 BRA `(.L_x_2516) ;  /* 0x00000000005c1947 */ /* 0x01efec0003800000 */
[----:B------:R-:W-:Y:S01]  /*2f00*/  IADD3 R25, -R18, R19, R51 ;  /* 0x0000001312197210 */ /* 0x000fe20007ffe133 */
        /* <DEDUP_REMOVED lines=12> */
.L_x_2518:
[----:B------:R-:W-:Y:S02]  /*2fd0*/  ULDC UR6, c[0x0][0x9e4] ;  /* 0x0002790000067ab9 */ /* 0x000fe40000000800 */
[----:B------:R-:W-:-:S05]  /*2fe0*/  IMAD.U32 R48, RZ, RZ, UR6 ;  /* 0x00000006ff307e24 */ /* 0x000fca000f8e00ff */
[----:B------:R-:W-:-:S13]  /*2ff0*/  ISETP.NE.AND P1, PT, R48, 0x1, PT ;  /* 0x000000013000780c */ /* 0x000fda0003f25270 */
[----:B------:R-:W1:Y:S02]  /*3000*/  @P1 LDC.64 R20, c[0x0][0x9e8] ;  /* 0x00027a00ff141b82 */ /* 0x000e640000000a00 */
[----:B-1----:R-:W-:-:S05]  /*3010*/  @P1 IMAD.HI.U32 R20, R25, R20, RZ ;  /* 0x0000001419141227 */ /* 0x002fca00078e00ff */
[----:B------:R-:W-:-:S07]  /*3020*/  @P1 SHF.R.U32.HI R25, RZ, R21, R20 ;  /* 0x00000015ff191219 */ /* 0x000fce0000011614 */
.L_x_2519:
[----:B------:R-:W-:Y:S05]  /*3030*/  BSYNC B0 ;  /* 0x0000000000007941 */ /* 0x000fea0003800000 */
.L_x_2517:
[----:B------:R-:W-:-:S05]  /*3040*/  IMAD R20, R25, R48, R82 ;  /* 0x0000003019147224 */ /* 0x000fca00078e0252 */
[----:B------:R-:W-:Y:S02]  /*3050*/  VIADDMNMX R27, R20, R48, R27, PT ;  /* 0x00000030141b7246 */ /* 0x000fe4000380011b */
[----:B------:R-:W-:-:S07]  /*3060*/  VIMNMX R57, R57, R20, !PT ;  /* 0x0000001439397248 */ /* 0x000fce0007fe0100 */
.L_x_2516:
[C---:B------:R-:W-:Y:S01]  /*3070*/  ISETP.GE.AND P1, PT, R70.reuse, 0x2, PT ;  /* 0x000000024600780c */ /* 0x040fe20003f26270 */
[----:B------:R-:W1:Y:S01]  /*3080*/  SHFL.IDX PT, R33, R33, 0x1, 0x1c1f ;  /* 0x003c1f0021217f89 */ /* 0x000e6200000e0000 */
[C---:B------:R-:W-:Y:S01]  /*3090*/  ISETP.GE.AND P5, PT, R70.reuse, 0xa, PT ;  /* 0x0000000a4600780c */ /* 0x040fe20003fa6270 */
[----:B------:R-:W-:Y:S01]  /*30a0*/  UISETP.NE.AND UP0, UPT, UR47, URZ, UPT ;  /* 0x0000003f2f00728c */ /* 0x000fe2000bf05270 */
[----:B------:R-:W-:Y:S02]  /*30b0*/  ISETP.GT.AND P3, PT, R57, 0x1, !P1 ;  /* 0x000000013900780c */ /* 0x000fe40004f64270 */
[----:B------:R-:W-:Y:S02]  /*30c0*/  ISETP.GE.AND P2, PT, R70, 0x9, PT ;  /* 0x000000094600780c */ /* 0x000fe40003f46270 */
[----:B------:R-:W-:Y:S02]  /*30d0*/  ISETP.LT.OR P3, PT, R27, 0x2, P3 ;  /* 0x000000021b00780c */ /* 0x000fe40001f61670 */
[----:B------:R-:W-:-:S02]  /*30e0*/  P2R R67, PR, RZ, 0x20 ;  /* 0x00000020ff437803 */ /* 0x000fc40000000000 */
[----:B0-----:R-:W-:Y:S02]  /*30f0*/  FSEL R61, R5, -INF , !P3 ;  /* 0xff800000053d7808 */ /* 0x001fe40005800000 */
[C---:B------:R-:W-:Y:S02]  /*3100*/  ISETP.GT.AND P3, PT, R57.reuse, 0x9, !P5 ;  /* 0x000000093900780c */ /* 0x040fe40006f64270 */
[----:B------:R-:W-:Y:S02]  /*3110*/  ISETP.GT.AND P4, PT, R57, 0x8, !P2 ;  /* 0x000000083900780c */ /* 0x000fe40005784270 */
[----:B------:R-:W-:Y:S02]  /*3120*/  ISETP.LT.OR P3, PT, R27, 0xa, P3 ;  /* 0x0000000a1b00780c */ /* 0x000fe40001f61670 */
[----:B------:R-:W-:Y:S02]  /*3130*/  ISETP.GE.AND P5, PT, R70, 0x11, PT ;  /* 0x000000114600780c */ /* 0x000fe40003fa6270 */
[----:B------:R-:W-:-:S02]  /*3140*/  FSEL R51, R24, -INF , !P3 ;  /* 0xff80000018337808 */ /* 0x000fc40005800000 */
[----:B------:R-:W-:Y:S02]  /*3150*/  ISETP.LT.OR P4, PT, R27, 0x9, P4 ;  /* 0x000000091b00780c */ /* 0x000fe40002781670 */
[----:B------:R-:W-:Y:S02]  /*3160*/  ISETP.GT.AND P3, PT, R57, 0x10, !P5 ;  /* 0x000000103900780c */ /* 0x000fe40006f64270 */
[----:B------:R-:W-:Y:S02]  /*3170*/  FSEL R60, R14, -INF , !P4 ;  /* 0xff8000000e3c7808 */ /* 0x000fe40006000000 */
        /* <DEDUP_REMOVED lines=51> */
[C---:B------:R-:W-:Y:S02]  /*34b0*/  ISETP.GE.AND P4, PT, R70.reuse, 0x3a, PT ;  /* 0x0000003a4600780c */ /* 0x040fe40003f86270 */
        /* <DEDUP_REMOVED lines=29> */
[----:B------:R-:W-:Y:S02]  /*3690*/  P2R R71, PR, RZ, 0x20 ;  /* 0x00000020ff477803 */ /* 0x000fe40000000000 */
[----:B------:R-:W-:Y:S02]  /*36a0*/  FSEL R20, R64, -INF , !P3 ;  /* 0xff80000040147808 */ /* 0x000fe40005800000 */
[C---:B------:R-:W-:Y:S02]  /*36b0*/  ISETP.GE.AND P3, PT, R70.reuse, 0x52, PT ;  /* 0x000000524600780c */ /* 0x040fe40003f66270 */
[----:B------:R-:W-:Y:S02]  /*36c0*/  ISETP.GE.AND P6, PT, R70, 0x1, PT ;  /* 0x000000014600780c */ /* 0x000fe40003fc6270 */
[----:B------:R-:W-:Y:S02]  /*36d0*/  ISETP.GT.AND P4, PT, R57, 0x51, !P3 ;  /* 0x000000513900780c */ /* 0x000fe40005f84270 */
[----:B-1----:R-:W-:Y:S01]  /*36e0*/  VIADDMNMX R59, R33, R63, R62, PT ;  /* 0x0000003f213b7246 */ /* 0x002fe2000380013e */
[----:B------:R-:W-:Y:S01]  /*36f0*/  IMAD.IADD R62, R66, 0x1, R33 ;  /* 0x00000001423e7824 */ /* 0x000fe200078e0221 */
[----:B------:R-:W-:-:S04]  /*3700*/  ISETP.LT.OR P4, PT, R27, 0x52, P4 ;  /* 0x000000521b00780c */ /* 0x000fc80002781670 */
[----:B------:R-:W-:Y:S02]  /*3710*/  FSEL R24, R65, -INF , !P4 ;  /* 0xff80000041187808 */ /* 0x000fe40006000000 */
[----:B------:R-:W-:Y:S02]  /*3720*/  ISETP.GE.AND P4, PT, R70, 0x59, PT ;  /* 0x000000594600780c */ /* 0x000fe40003f86270 */
[----:B------:R-:W-:Y:S02]  /*3730*/  P2R R65, PR, RZ, 0x40 ;  /* 0x00000040ff417803 */ /* 0x000fe40000000000 */
[----:B------:R-:W-:-:S04]  /*3740*/  ISETP.GT.AND P5, PT, R57, 0x58, !P4 ;  /* 0x000000583900780c */ /* 0x000fc800067a4270 */
[----:B------:R-:W-:-:S04]  /*3750*/  ISETP.LT.OR P5, PT, R27, 0x59, P5 ;  /* 0x000000591b00780c */ /* 0x000fc80002fa1670 */
[----:B------:R-:W-:Y:S02]  /*3760*/  FSEL R14, R68, -INF , !P5 ;  /* 0xff800000440e7808 */ /* 0x000fe40006800000 */
[----:B------:R-:W-:-:S04]  /*3770*/  ISETP.GT.AND P5, PT, R57, RZ, !P6 ;  /* 0x000000ff3900720c */ /* 0x000fc800077a4270 */
[----:B------:R-:W-:-:S04]  /*3780*/  ISETP.LT.OR P5, PT, R27, 0x1, P5 ;  /* 0x000000011b00780c */ /* 0x000fc80002fa1670 */
[----:B------:R-:W-:Y:S02]  /*3790*/  FSEL R156, R4, -INF , !P5 ;  /* 0xff800000049c7808 */ /* 0x000fe40006800000 */
[----:B------:R-:W-:-:S04]  /*37a0*/  ISETP.GE.AND P5, PT, R70, 0x5a, PT ;  /* 0x0000005a4600780c */ /* 0x000fc80003fa6270 */
[----:B------:R-:W-:-:S04]  /*37b0*/  ISETP.GT.AND P6, PT, R57, 0x59, !P5 ;  /* 0x000000593900780c */ /* 0x000fc80006fc4270 */
[----:B------:R-:W-:-:S04]  /*37c0*/  ISETP.LT.OR P6, PT, R27, 0x5a, P6 ;  /* 0x0000005a1b00780c */ /* 0x000fc800037c1670 */
[----:B------:R-:W-:Y:S02]  /*37d0*/  FSEL R27, R69, -INF , !P6 ;  /* 0xff800000451b7808 */ /* 0x000fe40007000000 */
[----:B------:R-:W-:-:S13]  /*37e0*/  PLOP3.LUT P6, PT, PT, PT, UP0, 0x40, 0x0 ;  /* 0x000000000000781c */ /* 0x000fda0003fce808 */
[----:B------:R-:W-:Y:S05]  /*37f0*/  @P6 BRA `(.L_x_2520) ;  /* 0x00000000005c6947 */ /* 0x000fea0003800000 */
        /* <DEDUP_REMOVED lines=13> */
.L_x_2522:
[----:B------:R-:W-:Y:S02]  /*38d0*/  ULDC UR6, c[0x0][0x9e4] ;  /* 0x0002790000067ab9 */ /* 0x000fe40000000800 */
[----:B------:R-:W-:-:S05]  /*38e0*/  IMAD.U32 R64, RZ, RZ, UR6 ;  /* 0x00000006ff407e24 */ /* 0x000fca000f8e00ff */
[----:B------:R-:W-:-:S13]  /*38f0*/  ISETP.NE.AND P6, PT, R64, 0x1, PT ;  /* 0x000000014000780c */ /* 0x000fda0003fc5270 */
[----:B------:R-:W0:Y:S02]  /*3900*/  @P6 LDC.64 R4, c[0x0][0x9e8] ;  /* 0x00027a00ff046b82 */ /* 0x000e240000000a00 */
[----:B0-----:R-:W-:-:S05]  /*3910*/  @P6 IMAD.HI.U32 R4, R33, R4, RZ ;  /* 0x0000000421046227 */ /* 0x001fca00078e00ff */
[----:B------:R-:W-:-:S07]  /*3920*/  @P6 SHF.R.U32.HI R33, RZ, R5, R4 ;  /* 0x00000005ff216219 */ /* 0x000fce0000011604 */
.L_x_2523:
[----:B------:R-:W-:Y:S05]  /*3930*/  BSYNC B0 ;  /* 0x0000000000007941 */ /* 0x000fea0003800000 */
.L_x_2521:
[----:B------:R-:W-:-:S05]  /*3940*/  IMAD R33, R33, R64, R82 ;  /* 0x0000004021217224 */ /* 0x000fca00078e0252 */
[----:B------:R-:W-:Y:S02]  /*3950*/  VIADDMNMX R59, R33, R64, R59, PT ;  /* 0x00000040213b7246 */ /* 0x000fe4000380013b */
[----:B------:R-:W-:-:S07]  /*3960*/  VIMNMX R62, R62, R33, !PT ;  /* 0x000000213e3e7248 */ /* 0x000fce0007fe0100 */
.L_x_2520:
[C---:B------:R-:W-:Y:S01]  /*3970*/  ISETP.GT.AND P1, PT, R62.reuse, 0x1, !P1 ;  /* 0x000000013e00780c */ /* 0x040fe20004f24270 */
[----:B------:R-:W-:Y:S01]  /*3980*/  ULDC UR10, c[0x0][0x988] ;  /* 0x00026200000a7ab9 */ /* 0x000fe20000000800 */
        /* <DEDUP_REMOVED lines=11> */
[----:B------:R-:W-:Y:S02]  /*3a40*/  ISETP.NE.AND P1, PT, R71, RZ, PT ;  /* 0x000000ff4700720c */ /* 0x000fe40003f25270 */
[----:B------:R-:W-:Y:S02]  /*3a50*/  FMNMX.FTZ R5, R156, R61, !PT ;  /* 0x0000003d9c057209 */ /* 0x000fe40007810000 */
[C---:B------:R-:W-:Y:S02]  /*3a60*/  ISETP.GT.AND P1, PT, R62.reuse, 0x10, !P1 ;  /* 0x000000103e00780c */ /* 0x040fe40004f24270 */
[C---:B------:R-:W-:Y:S02]  /*3a70*/  ISETP.GT.AND P3, PT, R62.reuse, 0x51, !P3 ;  /* 0x000000513e00780c */ /* 0x040fe40005f64270 */
[----:B------:R-:W-:Y:S02]  /*3a80*/  ISETP.LT.OR P1, PT, R59, 0x11, P1 ;  /* 0x000000113b00780c */ /* 0x000fe40000f21670 */
[----:B------:R-:W-:-:S02]  /*3a90*/  ISETP.GT.AND P4, PT, R62, 0x58, !P4 ;  /* 0x000000583e00780c */ /* 0x000fc40006784270 */
[----:B------:R-:W-:Y:S02]  /*3aa0*/  FSEL R34, R34, -INF , !P1 ;  /* 0xff80000022227808 */ /* 0x000fe40004800000 */
[----:B------:R-:W-:Y:S02]  /*3ab0*/  ISETP.NE.AND P1, PT, R83, RZ, PT ;  /* 0x000000ff5300720c */ /* 0x000fe40003f25270 */
[C---:B------:R-:W-:Y:S02]  /*3ac0*/  ISETP.LT.OR P3, PT, R59.reuse, 0x52, P3 ;  /* 0x000000523b00780c */ /* 0x040fe40001f61670 */
[C---:B------:R-:W-:Y:S02]  /*3ad0*/  ISETP.GT.AND P1, PT, R62.reuse, 0x11, !P1 ;  /* 0x000000113e00780c */ /* 0x040fe40004f24270 */
[----:B------:R-:W-:Y:S02]  /*3ae0*/  ISETP.GT.AND P5, PT, R62, 0x59, !P5 ;  /* 0x000000593e00780c */ /* 0x000fe40006fa4270 */
[----:B------:R-:W-:-:S02]  /*3af0*/  ISETP.LT.OR P1, PT, R59, 0x12, P1 ;  /* 0x000000123b00780c */ /* 0x000fc40000f21670 */
[----:B------:R-:W-:Y:S02]  /*3b00*/  ISETP.LT.OR P4, PT, R59, 0x59, P4 ;  /* 0x000000593b00780c */ /* 0x000fe40002781670 */
[----:B------:R-:W-:Y:S02]  /*3b10*/  FSEL R35, R35, -INF , !P1 ;  /* 0xff80000023237808 */ /* 0x000fe40004800000 */
[----:B------:R-:W-:Y:S02]  /*3b20*/  ISETP.GT.AND P1, PT, R62, 0x18, !P2 ;  /* 0x000000183e00780c */ /* 0x000fe40005724270 */
[----:B------:R-:W-:Y:S02]  /*3b30*/  ISETP.NE.AND P2, PT, R79, RZ, PT ;  /* 0x000000ff4f00720c */ /* 0x000fe40003f45270 */
[C---:B------:R-:W-:Y:S02]  /*3b40*/  ISETP.LT.OR P1, PT, R59.reuse, 0x19, P1 ;  /* 0x000000193b00780c */ /* 0x040fe40000f21670 */
[----:B------:R-:W-:-:S02]  /*3b50*/  ISETP.LT.OR P5, PT, R59, 0x5a, P5 ;  /* 0x0000005a3b00780c */ /* 0x000fc40002fa1670 */
        /* <DEDUP_REMOVED lines=46> */
[----:B------:R-:W-:Y:S02]  /*3e40*/  ISETP.NE.AND P6, PT, R80, RZ, PT ;  /* 0x000000ff5000720c */ /* 0x000fe40003fc5270 */
[----:B------:R-:W-:-:S04]  /*3e50*/  ISETP.LT.OR P1, PT, R59, 0x1, P1 ;  /* 0x000000013b00780c */ /* 0x000fc80000f21670 */
[----:B------:R-:W-:Y:S02]  /*3e60*/  FSEL R57, R0, -INF , !P1 ;  /* 0xff80000000397808 */ /* 0x000fe40004800000 */
[----:B------:R-:W-:Y:S02]  /*3e70*/  FMNMX.FTZ R0, R60, R5, !PT ;  /* 0x000000053c007209 */ /* 0x000fe40007810000 */
[----:B------:R-:W-:Y:S02]  /*3e80*/  FMNMX.FTZ R64, R57, R2, !PT ;  /* 0x0000000239407209 */ /* 0x000fe40007810000 */
[----:B------:R-:W-:Y:S02]  /*3e90*/  FMNMX.FTZ R5, R51, R0, !PT ;  /* 0x0000000033057209 */ /* 0x000fe40007810000 */
[----:B------:R-:W-:Y:S02]  /*3ea0*/  FMNMX.FTZ R64, R9, R64, !PT ;  /* 0x0000004009407209 */ /* 0x000fe40007810000 */
[----:B------:R-:W-:-:S04]  /*3eb0*/  FMNMX.FTZ R0, R58, R5, !PT ;  /* 0x000000053a007209 */ /* 0x000fc80007810000 */
        /* <DEDUP_REMOVED lines=18> */
[----:B------:R-:W-:-:S05]  /*3fe0*/  FMNMX.FTZ R5, R27, R0, !PT ;  /* 0x000000001b057209 */ /* 0x000fca0007810000 */
[----:B------:R-:W0:Y:S02]  /*3ff0*/  SHFL.BFLY PT, R0, R5, 0x2, 0x1f ;  /* 0x0c401f0005007f89 */ /* 0x000e2400000e0000 */
[----:B0-----:R-:W-:Y:S02]  /*4000*/  FMNMX.FTZ R63, R5, R0, !PT ;  /* 0x00000000053f7209 */ /* 0x001fe40007810000 */
[----:B------:R-:W-:-:S03]  /*4010*/  FMNMX.FTZ R5, R33, R64, !PT ;  /* 0x0000004021057209 */ /* 0x000fc60007810000 */
[----:B------:R-:W0:Y:S01]  /*4020*/  SHFL.BFLY PT, R4, R63, 0x1, 0x1f ;  /* 0x0c201f003f047f89 */ /* 0x000e2200000e0000 */
[----:B------:R-:W-:-:S04]  /*4030*/  FMNMX.FTZ R64, R34, R5, !PT ;  /* 0x0000000522407209 */ /* 0x000fc80007810000 */
[----:B------:R-:W-:Y:S02]  /*4040*/  FMNMX.FTZ R5, R35, R64, !PT ;  /* 0x0000004023057209 */ /* 0x000fe40007810000 */
[----:B0-----:R-:W-:-:S04]  /*4050*/  FMNMX.FTZ R4, R63, R4, !PT ;  /* 0x000000043f047209 */ /* 0x001fc80007810000 */
[C---:B------:R-:W-:Y:S01]  /*4060*/  FSETP.NEU.FTZ.AND P1, PT, R4.reuse, -INF , PT ;  /* 0xff8000000400780b */ /* 0x040fe20003f3d000 */
[----:B------:R-:W-:-:S05]  /*4070*/  FMUL.FTZ R0, R4, UR10 ;  /* 0x0000000a04007c20 */ /* 0x000fca0008410000 */
[----:B------:R-:W-:Y:S02]  /*4080*/  FSEL R65, R0, RZ, P1 ;  /* 0x000000ff00417208 */ /* 0x000fe40000800000 */
[----:B------:R-:W-:Y:S02]  /*4090*/  ISETP.GT.AND P1, PT, R62, 0x48, !P6 ;  /* 0x000000483e00780c */ /* 0x000fe40007724270 */
[----:B------:R-:W-:Y:S01]  /*40a0*/  ISETP.NE.AND P6, PT, R81, RZ, PT ;  /* 0x000000ff5100720c */ /* 0x000fe20003fc5270 */
[--C-:B------:R-:W-:Y:S01]  /*40b0*/  FFMA.FTZ R158, R60, UR10, -R65.reuse ;  /* 0x0000000a3c9e7c23 */ /* 0x100fe20008010841 */
[----:B------:R-:W-:Y:S01]  /*40c0*/  FMNMX.FTZ R60, R36, R5, !PT ;  /* 0x00000005243c7209 */ /* 0x000fe20007810000 */
[--C-:B------:R-:W-:Y:S01]  /*40d0*/  FFMA.FTZ R160, R58, UR10, -R65.reuse ;  /* 0x0000000a3aa07c23 */ /* 0x100fe20008010841 */
[--C-:B------:R-:W-:Y:S01]  /*40e0*/  FFMA.FTZ R162, R56, UR10, -R65.reuse ;  /* 0x0000000a38a27c23 */ /* 0x100fe20008010841 */
        /* <DEDUP_REMOVED lines=8> */
[C---:B------:R-:W-:Y:S01]  /*4170*/  ISETP.GT.AND P1, PT, R62.reuse, 0x49, !P2 ;  /* 0x000000493e00780c */ /* 0x040fe20005724270 */
[--C-:B------:R-:W-:Y:S01]  /*4180*/  FFMA.FTZ R25, R25, UR10, -R65.reuse ;  /* 0x0000000a19197c23 */ /* 0x100fe20008010841 */
[----:B------:R-:W-:Y:S01]  /*4190*/  FMNMX.FTZ R5, R39, R60, !PT ;  /* 0x0000003c27057209 */ /* 0x000fe20007810000 */
[----:B------:R-:W-:Y:S01]  /*41a0*/  MUFU.EX2 R156, R156 ;  /* 0x0000009c009c7308 */ /* 0x000fe20000000800 */
[----:B------:R-:W-:Y:S01]  /*41b0*/  ISETP.GT.AND P2, PT, R62, 0x50, !P6 ;  /* 0x000000503e00780c */ /* 0x000fe20007744270 */
[--C-:B------:R-:W-:Y:S01]  /*41c0*/  FFMA.FTZ R51, R51, UR10, -R65.reuse ;  /* 0x0000000a33337c23 */ /* 0x100fe20008010841 */
[----:B------:R-:W-:Y:S01]  /*41d0*/  FMNMX.FTZ R58, R40, R5, !PT ;  /* 0x00000005283a7209 */ /* 0x000fe20007810000 */
[--C-:B------:R-:W-:Y:S01]  /*41e0*/  FFMA.FTZ R24, R24, UR10, -R65.reuse ;  /* 0x0000000a18187c23 */ /* 0x100fe20008010841 */
[----:B------:R-:W-:Y:S01]  /*41f0*/  ISETP.LT.OR P1, PT, R59, 0x4a, P1 ;  /* 0x0000004a3b00780c */ /* 0x000fe20000f21670 */
[--C-:B------:R-:W-:Y:S01]  /*4200*/  FFMA.FTZ R53, R53, UR10, -R65.reuse ;  /* 0x0000000a35357c23 */ /* 0x100fe20008010841 */
[----:B------:R-:W-:Y:S01]  /*4210*/  FMNMX.FTZ R5, R41, R58, !PT ;  /* 0x0000003a29057209 */ /* 0x000fe20007810000 */
[----:B------:R-:W0:Y:S01]  /*4220*/  MUFU.EX2 R49, R49 ;  /* 0x0000003100317308 */ /* 0x000e220000000800 */
[----:B------:R-:W-:Y:S01]  /*4230*/  ISETP.LT.OR P2, PT, R59, 0x51, P2 ;  /* 0x000000513b00780c */ /* 0x000fe20001741670 */
[--C-:B------:R-:W-:Y:S01]  /*4240*/  FFMA.FTZ R55, R55, UR10, -R65.reuse ;  /* 0x0000000a37377c23 */ /* 0x100fe20008010841 */
[----:B------:R-:W-:Y:S01]  /*4250*/  FMNMX.FTZ R58, R42, R5, !PT ;  /* 0x000000052a3a7209 */ /* 0x000fe20007810000 */
[--C-:B------:R-:W-:Y:S01]  /*4260*/  FFMA.FTZ R172, R28, UR10, -R65.reuse ;  /* 0x0000000a1cac7c23 */ /* 0x100fe20008010841 */
[----:B------:R-:W-:Y:S01]  /*4270*/  FSEL R10, R10, -INF , !P1 ;  /* 0xff8000000a0a7808 */ /* 0x000fe20004800000 */
[--C-:B------:R-:W-:Y:S01]  /*4280*/  FFMA.FTZ R166, R50, UR10, -R65.reuse ;  /* 0x0000000a32a67c23 */ /* 0x100fe20008010841 */
[----:B------:R-:W-:Y:S01]  /*4290*/  FMNMX.FTZ R5, R43, R58, !PT ;  /* 0x0000003a2b057209 */ /* 0x000fe20007810000 */
[----:B------:R-:W-:Y:S01]  /*42a0*/  MUFU.EX2 R174, R25 ;  /* 0x0000001900ae7308 */ /* 0x000fe20000000800 */
[----:B------:R-:W-:Y:S01]  /*42b0*/  FSEL R12, R12, -INF , !P2 ;  /* 0xff8000000c0c7808 */ /* 0x000fe20005000000 */
        /* <DEDUP_REMOVED lines=11> */
[--C-:B------:R-:W-:Y:S01]  /*4370*/  FFMA.FTZ R21, R21, UR10, -R65.reuse ;  /* 0x0000000a15157c23 */ /* 0x100fe20008010841 */
[--C-:B------:R-:W-:Y:S01]  /*4380*/  FFMA.FTZ R20, R20, UR10, -R65.reuse ;  /* 0x0000000a14147c23 */ /* 0x100fe20008010841 */
[----:B------:R-:W-:Y:S01]  /*4390*/  FMNMX.FTZ R5, R47, R56, !PT ;  /* 0x000000382f057209 */ /* 0x000fe20007810000 */
[----:B------:R1:W-:Y:S01]  /*43a0*/  MUFU.EX2 R31, R26 ;  /* 0x0000001a001f7308 */ /* 0x0003e20000000800 */
[----:B------:R-:W-:Y:S01]  /*43b0*/  FSEL R56, R13, -INF , !P5 ;  /* 0xff8000000d387808 */ /* 0x000fe20006800000 */
[--C-:B------:R-:W-:Y:S01]  /*43c0*/  FFMA.FTZ R13, R48, UR10, -R65.reuse ;  /* 0x0000000a300d7c23 */ /* 0x100fe20008010841 */
[----:B------:R-:W-:Y:S01]  /*43d0*/  FMNMX.FTZ R5, R0, R5, !PT ;  /* 0x0000000500057209 */ /* 0x000fe20007810000 */
[--C-:B------:R-:W-:Y:S01]  /*43e0*/  FFMA.FTZ R14, R14, UR10, -R65.reuse ;  /* 0x0000000a0e0e7c23 */ /* 0x100fe20008010841 */
[----:B------:R-:W-:-:S02]  /*43f0*/  FFMA.FTZ R27, R27, UR10, -R65 ;  /* 0x0000000a1b1b7c23 */ /* 0x000fc40008010841 */
[----:B------:R-:W-:Y:S01]  /*4400*/  FMNMX.FTZ R5, R10, R5, !PT ;  /* 0x000000050a057209 */ /* 0x000fe20007810000 */
[----:B------:R-:W-:Y:S03]  /*4410*/  MUFU.EX2 R51, R51 ;  /* 0x0000003300337308 */ /* 0x000fe60000000800 */
[----:B------:R-:W-:-:S04]  /*4420*/  FMNMX.FTZ R5, R12, R5, !PT ;  /* 0x000000050c057209 */ /* 0x000fc80007810000 */
[----:B------:R-:W-:Y:S01]  /*4430*/  FMNMX.FTZ R5, R54, R5, !PT ;  /* 0x0000000536057209 */ /* 0x000fe20007810000 */
[----:B------:R-:W-:Y:S03]  /*4440*/  MUFU.EX2 R160, R160 ;  /* 0x000000a000a07308 */ /* 0x000fe60000000800 */
[----:B------:R-:W-:-:S04]  /*4450*/  FMNMX.FTZ R5, R52, R5, !PT ;  /* 0x0000000534057209 */ /* 0x000fc80007810000 */
[----:B------:R-:W-:Y:S01]  /*4460*/  FMNMX.FTZ R5, R56, R5, !PT ;  /* 0x0000000538057209 */ /* 0x000fe20007810000 */
[----:B------:R-:W-:Y:S04]  /*4470*/  MUFU.EX2 R59, R24 ;  /* 0x00000018003b7308 */ /* 0x000fe80000000800 */
[----:B------:R-:W2:Y:S04]  /*4480*/  SHFL.BFLY PT, R48, R5, 0x2, 0x1f ;  /* 0x0c401f0005307f89 */ /* 0x000ea800000e0000 */
[----:B------:R-:W-:Y:S08]  /*4490*/  MUFU.EX2 R53, R53 ;  /* 0x0000003500357308 */ /* 0x000ff00000000800 */
[----:B------:R-:W-:Y:S08]  /*44a0*/  MUFU.EX2 R162, R162 ;  /* 0x000000a200a27308 */ /* 0x000ff00000000800 */
[----:B------:R-:W-:Y:S01]  /*44b0*/  MUFU.EX2 R55, R55 ;  /* 0x0000003700377308 */ /* 0x000fe20000000800 */
[----:B--2---:R-:W-:-:S07]  /*44c0*/  FMNMX.FTZ R48, R5, R48, !PT ;  /* 0x0000003005307209 */ /* 0x004fce0007810000 */
[----:B------:R-:W-:Y:S01]  /*44d0*/  MUFU.EX2 R164, R164 ;  /* 0x000000a400a47308 */ /* 0x000fe20000000800 */
[----:B------:R-:W2:Y:S07]  /*44e0*/  SHFL.BFLY PT, R5, R48, 0x1, 0x1f ;  /* 0x0c201f0030057f89 */ /* 0x000eae00000e0000 */
[----:B------:R-:W-:Y:S08]  /*44f0*/  MUFU.EX2 R11, R11 ;  /* 0x0000000b000b7308 */ /* 0x000ff00000000800 */
[----:B------:R-:W-:Y:S08]  /*4500*/  MUFU.EX2 R166, R166 ;  /* 0x000000a600a67308 */ /* 0x000ff00000000800 */
[----:B------:R-:W-:Y:S01]  /*4510*/  MUFU.EX2 R13, R13 ;  /* 0x0000000d000d7308 */ /* 0x000fe20000000800 */
[----:B--2---:R-:W-:-:S04]  /*4520*/  FMNMX.FTZ R5, R48, R5, !PT ;  /* 0x0000000530057209 */ /* 0x004fc80007810000 */
[C---:B------:R-:W-:Y:S01]  /*4530*/  FSETP.NEU.FTZ.AND P1, PT, R5.reuse, -INF , PT ;  /* 0xff8000000500780b */ /* 0x040fe20003f3d000 */
[----:B-1----:R-:W-:Y:S02]  /*4540*/  FMUL.FTZ R26, R5, UR10 ;  /* 0x0000000a051a7c20 */ /* 0x002fe40008410000 */
[----:B------:R-:W-:Y:S03]  /*4550*/  MUFU.EX2 R168, R168 ;  /* 0x000000a800a87308 */ /* 0x000fe60000000800 */
[----:B------:R-:W-:-:S05]  /*4560*/  FSEL R25, R26, RZ, P1 ;  /* 0x000000ff1a197208 */ /* 0x000fca0000800000 */
        /* <DEDUP_REMOVED lines=26> */
[----:B------:R-:W-:-:S03]  /*4710*/  FFMA.FTZ R25, R56, UR10, -R25 ;  /* 0x0000000a38197c23 */ /* 0x000fc60008010819 */
[----:B------:R-:W2:Y:S01]  /*4720*/  MUFU.EX2 R9, R9 ;  /* 0x0000000900097308 */ /* 0x000ea20000000800 */
[----:B0-----:R-:W-:Y:S01]  /*4730*/  FADD.FTZ R33, R156, R49 ;  /* 0x000000319c217221 */ /* 0x001fe20000010000 */
[----:B------:R-:W-:Y:S02]  /*4740*/  F2FP.F16.F32.PACK_AB R156, R49, R156 ;  /* 0x0000009c319c723e */ /* 0x000fe400000000ff */
[----:B-1----:R-:W-:Y:S01]  /*4750*/  F2FP.F16.F32.PACK_AB R157, R24, R57 ;  /* 0x00000039189d723e */ /* 0x002fe200000000ff */
[----:B------:R-:W-:Y:S01]  /*4760*/  FADD.FTZ R2, R158, R33 ;  /* 0x000000219e027221 */ /* 0x000fe20000010000 */
[C---:B------:R-:W-:Y:S02]  /*4770*/  F2FP.F16.F32.PACK_AB R158, R51.reuse, R158 ;  /* 0x0000009e339e723e */ /* 0x040fe400000000ff */
[----:B------:R-:W0:Y:S01]  /*4780*/  MUFU.EX2 R34, R34 ;  /* 0x0000002200227308 */ /* 0x000e220000000800 */
[----:B------:R-:W-:Y:S01]  /*4790*/  FADD.FTZ R33, R51, R2 ;  /* 0x0000000233217221 */ /* 0x000fe20000010000 */
[----:B------:R-:W-:-:S03]  /*47a0*/  FADD.FTZ R2, R57, R24 ;  /* 0x0000001839027221 */ /* 0x000fc60000010000 */
[----:B------:R-:W-:Y:S01]  /*47b0*/  FADD.FTZ R28, R160, R33 ;  /* 0x00000021a01c7221 */ /* 0x000fe20000010000 */
[C---:B------:R-:W-:Y:S02]  /*47c0*/  F2FP.F16.F32.PACK_AB R160, R53.reuse, R160 ;  /* 0x000000a035a0723e */ /* 0x040fe400000000ff */
[----:B------:R-:W1:Y:S01]  /*47d0*/  MUFU.EX2 R35, R35 ;  /* 0x0000002300237308 */ /* 0x000e620000000800 */
[----:B------:R-:W-:Y:S01]  /*47e0*/  FADD.FTZ R61, R53, R28 ;  /* 0x0000001c353d7221 */ /* 0x000fe20000010000 */
[----:B--2---:R-:W-:Y:S01]  /*47f0*/  FADD.FTZ R33, R9, R2 ;  /* 0x0000000209217221 */ /* 0x004fe20000010000 */
[----:B------:R-:W-:Y:S02]  /*4800*/  F2FP.F16.F32.PACK_AB R159, R26, R9 ;  /* 0x000000091a9f723e */ /* 0x000fe400000000ff */
[----:B------:R-:W-:Y:S01]  /*4810*/  FADD.FTZ R2, R162, R61 ;  /* 0x0000003da2027221 */ /* 0x000fe20000010000 */
[----:B------:R-:W-:Y:S01]  /*4820*/  FADD.FTZ R33, R26, R33 ;  /* 0x000000211a217221 */ /* 0x000fe20000010000 */
[C---:B------:R-:W-:Y:S01]  /*4830*/  F2FP.F16.F32.PACK_AB R162, R55.reuse, R162 ;  /* 0x000000a237a2723e */ /* 0x040fe200000000ff */
[----:B------:R-:W2:Y:S01]  /*4840*/  MUFU.EX2 R36, R36 ;  /* 0x0000002400247308 */ /* 0x000ea20000000800 */
[----:B------:R-:W-:Y:S01]  /*4850*/  FADD.FTZ R61, R55, R2 ;  /* 0x00000002373d7221 */ /* 0x000fe20000010000 */
[----:B0-----:R-:W-:-:S03]  /*4860*/  FADD.FTZ R2, R34, R33 ;  /* 0x0000002122027221 */ /* 0x001fc60000010000 */
[----:B------:R-:W-:Y:S01]  /*4870*/  FADD.FTZ R28, R164, R61 ;  /* 0x0000003da41c7221 */ /* 0x000fe20000010000 */
[----:B------:R-:W-:Y:S02]  /*4880*/  F2FP.F16.F32.PACK_AB R164, R11, R164 ;  /* 0x000000a40ba4723e */ /* 0x000fe400000000ff */
[----:B------:R-:W0:Y:S01]  /*4890*/  MUFU.EX2 R37, R37 ;  /* 0x0000002500257308 */ /* 0x000e220000000800 */
[----:B-1----:R-:W-:Y:S01]  /*48a0*/  FADD.FTZ R33, R35, R2 ;  /* 0x0000000223217221 */ /* 0x002fe20000010000 */
[----:B------:R-:W-:Y:S01]  /*48b0*/  FADD.FTZ R61, R11, R28 ;  /* 0x0000001c0b3d7221 */ /* 0x000fe20000010000 */
[----:B------:R-:W-:-:S03]  /*48c0*/  F2FP.F16.F32.PACK_AB R161, R35, R34 ;  /* 0x0000002223a1723e */ /* 0x000fc600000000ff */
[----:B------:R-:W-:Y:S01]  /*48d0*/  FADD.FTZ R28, R166, R61 ;  /* 0x0000003da61c7221 */ /* 0x000fe20000010000 */
[C---:B------:R-:W-:Y:S01]  /*48e0*/  F2FP.F16.F32.PACK_AB R166, R13.reuse, R166 ;  /* 0x000000a60da6723e */ /* 0x040fe200000000ff */
[----:B------:R-:W1:Y:S01]  /*48f0*/  MUFU.EX2 R38, R38 ;  /* 0x0000002600267308 */ /* 0x000e620000000800 */
[----:B--2---:R-:W-:Y:S01]  /*4900*/  FADD.FTZ R2, R36, R33 ;  /* 0x0000002124027221 */ /* 0x004fe20000010000 */
[----:B------:R-:W-:-:S04]  /*4910*/  FADD.FTZ R61, R13, R28 ;  /* 0x0000001c0d3d7221 */ /* 0x000fc80000010000 */
[----:B------:R-:W-:Y:S02]  /*4920*/  FADD.FTZ R28, R168, R61 ;  /* 0x0000003da81c7221 */ /* 0x000fe40000010000 */
        /* <DEDUP_REMOVED lines=25> */
[----:B------:R-:W-:-:S03]  /*4ac0*/  F2FP.F16.F32.PACK_AB R172, R31, R172 ;  /* 0x000000ac1fac723e */ /* 0x000fc600000000ff */
[----:B------:R-:W-:-:S03]  /*4ad0*/  FADD.FTZ R28, R31, R28 ;  /* 0x0000001c1f1c7221 */ /* 0x000fc60000010000 */
[----:B------:R-:W0:Y:S01]  /*4ae0*/  MUFU.EX2 R21, R21 ;  /* 0x0000001500157308 */ /* 0x000e220000000800 */
[C---:B-1----:R-:W-:Y:S01]  /*4af0*/  FADD.FTZ R33, R43.reuse, R2 ;  /* 0x000000022b217221 */ /* 0x042fe20000010000 */
[----:B------:R-:W-:-:S06]  /*4b00*/  F2FP.F16.F32.PACK_AB R169, R43, R42 ;  /* 0x0000002a2ba9723e */ /* 0x000fcc00000000ff */
[----:B------:R-:W1:Y:S01]  /*4b10*/  MUFU.EX2 R45, R45 ;  /* 0x0000002d002d7308 */ /* 0x000e620000000800 */
[----:B--2---:R-:W-:-:S07]  /*4b20*/  FADD.FTZ R2, R44, R33 ;  /* 0x000000212c027221 */ /* 0x004fce0000010000 */
        /* <DEDUP_REMOVED lines=8> */
[----:B--2---:R-:W-:-:S07]  /*4bb0*/  FADD.FTZ R2, R46, R11 ;  /* 0x0000000b2e027221 */ /* 0x004fce0000010000 */
[----:B------:R-:W2:Y:S01]  /*4bc0*/  MUFU.EX2 R0, R0 ;  /* 0x0000000000007308 */ /* 0x000ea20000000800 */
[----:B0-----:R-:W-:-:S07]  /*4bd0*/  F2FP.F16.F32.PACK_AB R176, R59, R20 ;  /* 0x000000143bb0723e */ /* 0x001fce00000000ff */
[----:B------:R-:W0:Y:S01]  /*4be0*/  MUFU.EX2 R14, R14 ;  /* 0x0000000e000e7308 */ /* 0x000e220000000800 */
[C---:B-1----:R-:W-:Y:S01]  /*4bf0*/  FADD.FTZ R11, R47.reuse, R2 ;  /* 0x000000022f0b7221 */ /* 0x042fe20000010000 */
[----:B------:R-:W-:-:S06]  /*4c00*/  F2FP.F16.F32.PACK_AB R173, R47, R46 ;  /* 0x0000002e2fad723e */ /* 0x000fcc00000000ff */
[----:B------:R1:W3:Y:S01]  /*4c10*/  MUFU.EX2 R175, R10 ;  /* 0x0000000a00af7308 */ /* 0x0002e20000000800 */
[----:B--2---:R-:W-:-:S07]  /*4c20*/  FADD.FTZ R2, R0, R11 ;  /* 0x0000000b00027221 */ /* 0x004fce0000010000 */
[----:B------:R-:W2:Y:S01]  /*4c30*/  MUFU.EX2 R27, R27 ;  /* 0x0000001b001b7308 */ /* 0x000ea20000000800 */
[----:B-1----:R-:W-:-:S04]  /*4c40*/  FADD.FTZ R10, R20, R33 ;  /* 0x00000021140a7221 */ /* 0x002fc80000010000 */
[----:B------:R-:W-:-:S03]  /*4c50*/  FADD.FTZ R13, R59, R10 ;  /* 0x0000000a3b0d7221 */ /* 0x000fc60000010000 */
[----:B------:R-:W1:Y:S01]  /*4c60*/  MUFU.EX2 R12, R12 ;  /* 0x0000000c000c7308 */ /* 0x000e620000000800 */
[----:B0-----:R-:W-:Y:S01]  /*4c70*/  FADD.FTZ R10, R14, R13 ;  /* 0x0000000d0e0a7221 */ /* 0x001fe20000010000 */
[C---:B---3--:R-:W-:Y:S01]  /*4c80*/  FADD.FTZ R11, R175.reuse, R2 ;  /* 0x00000002af0b7221 */ /* 0x048fe20000010000 */
[----:B------:R-:W-:-:S05]  /*4c90*/  F2FP.F16.F32.PACK_AB R175, R175, R0 ;  /* 0x00000000afaf723e */ /* 0x000fca00000000ff */
[----:B------:R-:W0:Y:S01]  /*4ca0*/  MUFU.EX2 R177, R54 ;  /* 0x0000003600b17308 */ /* 0x000e220000000800 */
[C---:B--2---:R-:W-:Y:S01]  /*4cb0*/  FADD.FTZ R2, R27.reuse, R10 ;  /* 0x0000000a1b027221 */ /* 0x044fe20000010000 */
[----:B------:R-:W-:-:S06]  /*4cc0*/  F2FP.F16.F32.PACK_AB R178, R27, R14 ;  /* 0x0000000e1bb2723e */ /* 0x000fcc00000000ff */
[----:B------:R-:W2:Y:S01]  /*4cd0*/  MUFU.EX2 R52, R52 ;  /* 0x0000003400347308 */ /* 0x000ea20000000800 */
[----:B-1----:R-:W-:-:S07]  /*4ce0*/  FADD.FTZ R10, R12, R11 ;  /* 0x0000000b0c0a7221 */ /* 0x002fce0000010000 */
[----:B------:R-:W1:Y:S01]  /*4cf0*/  MUFU.EX2 R25, R25 ;  /* 0x0000001900197308 */ /* 0x000e620000000800 */
[C---:B0-----:R-:W-:Y:S01]  /*4d00*/  FADD.FTZ R9, R177.reuse, R10 ;  /* 0x0000000ab1097221 */ /* 0x041fe20000010000 */
[----:B------:R-:W-:-:S03]  /*4d10*/  F2FP.F16.F32.PACK_AB R177, R177, R12 ;  /* 0x0000000cb1b1723e */ /* 0x000fc600000000ff */
[----:B--2---:R-:W-:-:S04]  /*4d20*/  FADD.FTZ R10, R52, R9 ;  /* 0x00000009340a7221 */ /* 0x004fc80000010000 */
[C---:B-1----:R-:W-:Y:S01]  /*4d30*/  FADD.FTZ R0, R25.reuse, R10 ;  /* 0x0000000a19007221 */ /* 0x042fe20000010000 */
[----:B------:R-:W-:Y:S01]  /*4d40*/  F2FP.F16.F32.PACK_AB R179, R25, R52 ;  /* 0x0000003419b3723e */ /* 0x000fe200000000ff */
[----:B------:R-:W-:Y:S06]  /*4d50*/  @!P0 BRA `(.L_x_2524) ;  /* 0x0000000000048947 */ /* 0x000fec0003800000 */
[----:B------:R-:W-:Y:S01]  /*4d60*/  BPT.TRAP 0x1 ;  /* 0x000000040000795c */ /* 0x000fe20000300000 */
.L_x_2524:
[----:B------:R0:W1:Y:S01]  /*4d70*/  SYNCS.PHASECHK.TRANS64.TRYWAIT P1, [UR22+0x22850], R6 ;  /* 0x02285006ff0075a7 */ /* 0x0000620008020156 */
[----:B------:R-:W-:Y:S05]  /*4d80*/  @!P0 BRA `(.L_x_2525) ;  /* 0x0000000000048947 */ /* 0x000fea0003800000 */
[----:B------:R-:W-:Y:S01]  /*4d90*/  BPT.TRAP 0x1 ;  /* 0x000000040000795c */ /* 0x000fe20000300000 */
.L_x_2525:
[----:B-1----:R-:W-:Y:S05]  /*4da0*/  @P1 BRA `(.L_x_2526) ;  /* 0x0000000000081947 */ /* 0x002fea0003800000 */
[----:B------:R-:W1:Y:S02]  /*4db0*/  SYNCS.PHASECHK.TRANS64.TRYWAIT P1, [UR22+0x22850], R6 ;  /* 0x02285006ff0075a7 */ /* 0x000e640008020156 */
[----:B-1----:R-:W-:Y:S05]  /*4dc0*/  @!P1 BRA `(.L_x_2527) ;  /* 0x00000150000c9947 */ /* 0x002fea0003800000 */
.L_x_2526:
        /* <DEDUP_REMOVED lines=42> */
[----:B--2---:R-:W-:Y:S05]  /*5070*/  @!P0 BRA `(.L_x_2528) ;  /* 0x0000000000048947 */ /* 0x004fea0003800000 */
[----:B------:R-:W-:Y:S01]  /*5080*/  BPT.TRAP 0x1 ;  /* 0x000000040000795c */ /* 0x000fe20000300000 */
.L_x_2528:
[----:B01----:R-:W0:Y:S01]  /*5090*/  LDC R6, c[0x0][0x448] ;  /* 0x00011200ff067b82 */ /* 0x003e220000000800 */
[----:B------:R-:W-:Y:S02]  /*50a0*/  UISETP.NE.AND UP0, UPT, UR47, URZ, UPT ;  /* 0x0000003f2f00728c */ /* 0x000fe4000bf05270 */
[----:B------:R-:W-:-:S05]  /*50b0*/  UIADD3 UR22, UR22, 0x22860, URZ ;  /* 0x0002286016167890 */ /* 0x000fca000fffe03f */
[----:B------:R-:W1:Y:S01]  /*50c0*/  S2UR UR6, SR_CgaCtaId ;  /* 0x00000000000679c3 */ /* 0x000e620000008800 */
[----:B0-----:R-:W-:Y:S01]  /*50d0*/  ISETP.NE.AND P1, PT, R6, 0x1, PT ;  /* 0x000000010600780c */ /* 0x001fe20003f25270 */
[----:B-1----:R-:W-:-:S12]  /*50e0*/  UPRMT UR22, UR6, 0x654, UR22 ;  /* 0x0000065406167896 */ /* 0x002fd80008000016 */
[----:B------:R-:W0:Y:S08]  /*50f0*/  @P1 LDC R6, c[0x0][0x44c] ;  /* 0x00011300ff061b82 */ /* 0x000e300000000800 */
[----:B------:R-:W1:Y:S01]  /*5100*/  @P1 LDC R8, c[0x0][0x450] ;  /* 0x00011400ff081b82 */ /* 0x000e620000000800 */
[----:B------:R-:W-:Y:S01]  /*5110*/  SYNCS.ARRIVE.TRANS64.RED.A1T0 RZ, [UR22], RZ ;  /* 0x000000ffffff79a7 */ /* 0x000fe20008100416 */
[----:B0-----:R-:W-:-:S04]  /*5120*/  @P1 IMAD.HI.U32 R7, R6, UR42, RZ ;  /* 0x0000002a06071c27 */ /* 0x001fc8000f8e00ff */
[----:B------:R-:W-:Y:S01]  /*5130*/  IMAD.U32 R6, RZ, RZ, UR42 ;  /* 0x0000002aff067e24 */ /* 0x000fe2000f8e00ff */
[----:B-1----:R-:W-:Y:S02]  /*5140*/  @P1 SHF.R.U32.HI R6, RZ, R8, R7 ;  /* 0x00000008ff061219 */ /* 0x002fe40000011607 */
[----:B------:R-:W-:Y:S02]  /*5150*/  PLOP3.LUT P1, PT, PT, PT, UP0, 0x40, 0x0 ;  /* 0x000000000000781c */ /* 0x000fe40003f2e808 */
[----:B------:R-:W-:-:S05]  /*5160*/  IADD3 R6, R6, R19, -R18 ;  /* 0x0000001306067210 */ /* 0x000fca0007ffe812 */
[----:B------:R-:W-:-:S05]  /*5170*/  VIADD R7, R6, UR14 ;  /* 0x0000000e06077c36 */ /* 0x000fca0008000000 */
[----:B------:R-:W-:Y:S01]  /*5180*/  R2UR UR11, R7 ;  /* 0x00000000070b72ca */ /* 0x000fe200000e0000 */
[----:B------:R-:W-:Y:S01]  /*5190*/  VIADD R7, R152, 0xfffffffe ;  /* 0xfffffffe98077836 */ /* 0x000fe20000000000 */
[----:B------:R-:W-:-:S13]  /*51a0*/  @P1 BRA `(.L_x_2529) ;  /* 0x0000000000541947 */ /* 0x000fda0003800000 */
[C---:B------:R-:W-:Y:S01]  /*51b0*/  ISETP.GT.AND P1, PT, R6.reuse, RZ, PT ;  /* 0x000000ff0600720c */ /* 0x040fe20003f24270 */
[----:B------:R-:W-:-:S05]  /*51c0*/  VIADD R8, R6, 0xffffffff ;  /* 0xffffffff06087836 */ /* 0x000fca0000000000 */
[----:B------:R-:W-:-:S07]  /*51d0*/  R2UR UR14, R8 ;  /* 0x00000000080e72ca */ /* 0x000fce00000e0000 */
[----:B------:R-:W-:Y:S08]  /*51e0*/  @P1 BRA `(.L_x_2530) ;  /* 0x0000000000241947 */ /* 0x000ff00003800000 */
[----:B------:R-:W-:Y:S01]  /*51f0*/  R2UR UR14, R6 ;  /* 0x00000000060e72ca */ /* 0x000fe200000e0000 */
[----:B------:R-:W-:Y:S02]  /*5200*/  ULDC UR15, c[0x0][0x9e4] ;  /* 0x00027900000f7ab9 */ /* 0x000fe40000000800 */
[----:B------:R-:W-:-:S10]  /*5210*/  UISETP.NE.AND UP0, UPT, UR15, 0x1, UPT ;  /* 0x000000010f00788c */ /* 0x000fd4000bf05270 */
[----:B------:R-:W-:Y:S01]  /*5220*/  UIADD3 UR14, -UR14, URZ, URZ ;  /* 0x0000003f0e0e7290 */ /* 0x000fe2000fffe13f */
[----:B------:R-:W-:-:S03]  /*5230*/  @UP0 ULDC.64 UR18, c[0x0][0x9e8] ;  /* 0x00027a0000120ab9 */ /* 0x000fc60000000a00 */
[----:B------:R-:W-:-:S04]  /*5240*/  UIMAD.WIDE.U32 UR6, UR14, UR18, URZ ;  /* 0x000000120e0672a5 */ /* 0x000fc8000f8e003f */
[----:B------:R-:W-:-:S04]  /*5250*/  @UP0 USHF.R.U32.HI UR14, URZ, UR19, UR7 ;  /* 0x000000133f0e0299 */ /* 0x000fc80008011607 */
[----:B------:R-:W-:Y:S01]  /*5260*/  ULOP3.LUT UR14, URZ, UR14, URZ, 0x33, !UPT ;  /* 0x0000000e3f0e7292 */ /* 0x000fe2000f8e333f */
[----:B------:R-:W-:Y:S11]  /*5270*/  BRA `(.L_x_2531) ;  /* 0x0000000000147947 */ /* 0x000ff60003800000 */
.L_x_2530:
[----:B------:R-:W-:Y:S02]  /*5280*/  ULDC UR15, c[0x0][0x9e4] ;  /* 0x00027900000f7ab9 */ /* 0x000fe40000000800 */
[----:B------:R-:W-:-:S11]  /*5290*/  UISETP.NE.AND UP0, UPT, UR15, 0x1, UPT ;  /* 0x000000010f00788c */ /* 0x000fd6000bf05270 */
[----:B------:R-:W-:Y:S02]  /*52a0*/  @UP0 ULDC.64 UR18, c[0x0][0x9e8] ;  /* 0x00027a0000120ab9 */ /* 0x000fe40000000a00 */
[----:B------:R-:W-:-:S04]  /*52b0*/  UIMAD.WIDE.U32 UR6, UR14, UR18, URZ ;  /* 0x000000120e0672a5 */ /* 0x000fc8000f8e003f */
[----:B------:R-:W-:-:S12]  /*52c0*/  @UP0 USHF.R.U32.HI UR14, URZ, UR19, UR7 ;  /* 0x000000133f0e0299 */ /* 0x000fd80008011607 */
.L_x_2531:
[----:B------:R-:W-:-:S04]  /*52d0*/  UIMAD UR14, UR14, UR15, UR15 ;  /* 0x0000000f0e0e72a4 */ /* 0x000fc8000f8e020f */
[----:B------:R-:W-:-:S04]  /*52e0*/  UISETP.LT.AND UP0, UPT, UR11, UR14, UPT ;  /* 0x0000000e0b00728c */ /* 0x000fc8000bf01270 */
[----:B------:R-:W-:-:S12]  /*52f0*/  USEL UR11, UR11, UR14, UP0 ;  /* 0x0000000e0b0b7287 */ /* 0x000fd80008000000 */
.L_x_2529:
        /* <DEDUP_REMOVED lines=10> */
[----:B------:R-:W-:Y:S01]  /*53a0*/  ULDC UR24, c[0x0][0x9dc] ;  /* 0x0002770000187ab9 */ /* 0x000fe20000000800 */
[----:B------:R-:W-:Y:S01]  /*53b0*/  IMAD.MOV.U32 R6, RZ, RZ, R7 ;  /* 0x000000ffff067224 */ /* 0x000fe200078e0007 */
[----:B------:R-:W-:Y:S01]  /*53c0*/  ULDC UR23, c[0x0][0x9d8] ;  /* 0x0002760000177ab9 */ /* 0x000fe20000000800 */
[----:B------:R-:W-:Y:S01]  /*53d0*/  ULDC UR29, c[0x0][0x988] ;  /* 0x00026200001d7ab9 */ /* 0x000fe20000000800 */
[----:B------:R-:W-:-:S05]  /*53e0*/  ULDC UR22, c[0x0][0x9e0] ;  /* 0x0002780000167ab9 */ /* 0x000fca0000000800 */
.L_x_2551:
[----:B------:R-:W-:-:S04]  /*53f0*/  UIADD3 UR38, UR38, 0x1, URZ ;  /* 0x0000000126267890 */ /* 0x000fc8000fffe03f */
[----:B------:R-:W-:-:S04]  /*5400*/  UISETP.NE.AND UP0, UPT, UR38, 0x2, UPT ;  /* 0x000000022600788c */ /* 0x000fc8000bf05270 */
[----:B------:R-:W-:Y:S02]  /*5410*/  USEL UR6, URZ, 0x1, UP0 ;  /* 0x000000013f067887 */ /* 0x000fe40008000000 */
[----:B------:R-:W-:Y:S02]  /*5420*/  USEL UR38, UR38, URZ, UP0 ;  /* 0x0000003f26267287 */ /* 0x000fe40008000000 */
[----:B------:R-:W-:Y:S01]  /*5430*/  ULOP3.LUT UR37, UR37, UR6, URZ, 0x3c, !UPT ;  /* 0x0000000625257292 */ /* 0x000fe2000f8e3c3f */
[----:B--2---:R-:W-:Y:S11]  /*5440*/  @!P0 BRA `(.L_x_2533) ;  /* 0x0000000000048947 */ /* 0x004ff60003800000 */
[----:B------:R-:W-:Y:S01]  /*5450*/  BPT.TRAP 0x1 ;  /* 0x000000040000795c */ /* 0x000fe20000300000 */
.L_x_2533:
[----:B------:R-:W0:Y:S01]  /*5460*/  S2UR UR27, SR_CgaCtaId ;  /* 0x00000000001b79c3 */ /* 0x000e220000008800 */
[----:B------:R-:W-:Y:S01]  /*5470*/  UMOV UR6, 0x400 ;  /* 0x0000040000067882 */ /* 0x000fe20000000000 */
[----:B------:R-:W-:-:S05]  /*5480*/  IMAD.U32 R7, RZ, RZ, UR37 ;  /* 0x00000025ff077e24 */ /* 0x000fca000f8e00ff */
[----:B------:R-:W-:Y:S01]  /*5490*/  SHF.L.U32 R7, R7, 0x1f, RZ ;  /* 0x0000001f07077819 */ /* 0x000fe200000006ff */
[----:B0-----:R-:W-:-:S04]  /*54a0*/  ULEA UR6, UR27, UR6, 0x18 ;  /* 0x000000061b067291 */ /* 0x001fc8000f8ec03f */
[----:B------:R-:W-:-:S09]  /*54b0*/  ULEA UR26, UR38, UR6, 0x3 ;  /* 0x00000006261a7291 */ /* 0x000fd2000f8e183f */
[----:B------:R0:W1:Y:S01]  /*54c0*/  SYNCS.PHASECHK.TRANS64.TRYWAIT P1, [UR26+0x22830], R7 ;  /* 0x02283007ff0075a7 */ /* 0x000062000802015a */
[----:B------:R-:W-:Y:S05]  /*54d0*/  @!P0 BRA `(.L_x_2534) ;  /* 0x0000000000048947 */ /* 0x000fea0003800000 */
[----:B------:R-:W-:Y:S01]  /*54e0*/  BPT.TRAP 0x1 ;  /* 0x000000040000795c */ /* 0x000fe20000300000 */
.L_x_2534:
[----:B-1----:R-:W-:Y:S05]  /*54f0*/  @P1 BRA `(.L_x_2535) ;  /* 0x0000000000081947 */ /* 0x002fea0003800000 */
[----:B------:R-:W1:Y:S02]  /*5500*/  SYNCS.PHASECHK.TRANS64.TRYWAIT P1, [UR26+0x22830], R7 ;  /* 0x02283007ff0075a7 */ /* 0x000e64000802015a */
[----:B-1----:R-:W-:Y:S05]  /*5510*/  @!P1 BRA `(.L_x_2536) ;  /* 0x0000014800509947 */ /* 0x002fea0003800000 */
.L_x_2535:
[----:B------:R-:W-:Y:S01]  /*5520*/  UIMAD UR18, UR38, 0x300, UR20 ;  /* 0x00000300261278a4 */ /* 0x000fe2000f8e0214 */
[----:B------:R-:W-:Y:S01]  /*5530*/  WARPGROUP.ARRIVE ;  /* 0x00000000000079c5 */ /* 0x000fe20000000000 */
[----:B------:R-:W-:Y:S01]  /*5540*/  UMOV UR19, 0x40000040 ;  /* 0x4000004000137882 */ /* 0x000fe20000000000 */
[----:B------:R-:W-:Y:S01]  /*5550*/  UMOV UR7, 0x40000040 ;  /* 0x4000004000077882 */ /* 0x000fe20000000000 */
[----:B------:R-:W-:-:S03]  /*5560*/  UIADD3 UR6, UR18, 0x2, URZ ;  /* 0x0000000212067890 */ /* 0x000fc6000fffe03f */
[----:B------:R-:W2:Y:S01]  /*5570*/  S2R R3, SR_TID.X ;  /* 0x0000000000037919 */ /* 0x000ea20000002100 */
[----:B------:R-:W-:Y:S01]  /*5580*/  UIADD3 UR10, UR18, 0x4, URZ ;  /* 0x00000004120a7890 */ /* 0x000fe2000fffe03f */
[----:B------:R-:W-:Y:S01]  /*5590*/  UMOV UR11, 0x40000040 ;  /* 0x40000040000b7882 */ /* 0x000fe20000000000 */
[----:B------:R-:W-:Y:S01]  /*55a0*/  HGMMA.64x96x16.F32 R152, gdesc[UR16], RZ, !UPT, gsb0 ;  /* 0x01600000109879f0 */ /* 0x000fe2000c0008ff */
[----:B------:R-:W-:Y:S01]  /*55b0*/  UIADD3 UR14, UR18, 0x6, URZ ;  /* 0x00000006120e7890 */ /* 0x000fe2000fffe03f */
[----:B------:R-:W-:Y:S01]  /*55c0*/  UMOV UR15, 0x40000040 ;  /* 0x40000040000f7882 */ /* 0x000fe20000000000 */
        /* <DEDUP_REMOVED lines=15> */
.L_x_2537:
[----:B-1----:R-:W1:Y:S01]  /*56c0*/  LDC R4, c[0x0][0x448] ;  /* 0x00011200ff047b82 */ /* 0x002e620000000800 */
        /* <DEDUP_REMOVED lines=22> */
[----:B------:R-:W-:Y:S01]  /*5830*/  UISETP.NE.AND UP0, UPT, UR47, URZ, UPT ;  /* 0x0000003f2f00728c */ /* 0x000fe2000bf05270 */
[----:B-1----:R-:W-:Y:S01]  /*5840*/  ISETP.NE.AND P1, PT, R4, 0x1, PT ;  /* 0x000000010400780c */ /* 0x002fe20003f25270 */
[----:B------:R-:W-:-:S02]  /*5850*/  VIADD R4, R22, UR42 ;  /* 0x0000002a16047c36 */ /* 0x000fc40008000000 */
        /* <DEDUP_REMOVED lines=10> */
[----:B------:R-:W-:Y:S01]  /*5900*/  UPRMT UR6, UR27, 0x654, UR6 ;  /* 0x000006541b067896 */ /* 0x000fe20008000006 */
[----:B------:R-:W1:Y:S01]  /*5910*/  @P1 LDC R10, c[0x0][0x44c] ;  /* 0x00011300ff0a1b82 */ /* 0x000e620000000800 */
[----:B------:R-:W-:Y:S01]  /*5920*/  FMUL.FTZ R174, R183, UR23 ;  /* 0x00000017b7ae7c20 */ /* 0x000fe20008410000 */
[----:B------:R-:W-:Y:S01]  /*5930*/  FMUL.FTZ R186, R189, UR23 ;  /* 0x00000017bdba7c20 */ /* 0x000fe20008410000 */
[----:B------:R-:W-:Y:S01]  /*5940*/  FMUL.FTZ R188, R192, UR23 ;  /* 0x00000017c0bc7c20 */ /* 0x000fe20008410000 */
[----:B------:R-:W-:Y:S01]  /*5950*/  FMUL.FTZ R190, R193, UR23 ;  /* 0x00000017c1be7c20 */ /* 0x000fe20008410000 */
[----:B------:R-:W-:-:S02]  /*5960*/  IMAD R191, R6, -0x60, RZ ;  /* 0xffffffa006bf7824 */ /* 0x000fc400078e02ff */
[----:B------:R-:W-:Y:S01]  /*5970*/  FMUL.FTZ R12, R155, UR23 ;  /* 0x000000179b0c7c20 */ /* 0x000fe20008410000 */
[----:B------:R-:W-:Y:S01]  /*5980*/  FMUL.FTZ R183, R194, UR23 ;  /* 0x00000017c2b77c20 */ /* 0x000fe20008410000 */
[----:B------:R-:W3:Y:S01]  /*5990*/  @P1 LDC R5, c[0x0][0x450] ;  /* 0x00011400ff051b82 */ /* 0x000ee20000000800 */
[----:B------:R-:W-:Y:S01]  /*59a0*/  FMUL.FTZ R192, R196, UR23 ;  /* 0x00000017c4c07c20 */ /* 0x000fe20008410000 */
[----:B------:R-:W-:Y:S01]  /*59b0*/  FMUL.FTZ R193, R197, UR23 ;  /* 0x00000017c5c17c20 */ /* 0x000fe20008410000 */
[----:B------:R-:W-:Y:S01]  /*59c0*/  FMUL.FTZ R189, R199, UR23 ;  /* 0x00000017c7bd7c20 */ /* 0x000fe20008410000 */
[----:B------:R-:W-:Y:S01]  /*59d0*/  IADD3 R196, -R17, 0x1, R191 ;  /* 0x0000000111c47810 */ /* 0x000fe20007ffe1bf */
[----:B------:R-:W4:Y:S01]  /*59e0*/  MUFU.TANH R11, R11 ;  /* 0x0000000b000b7308 */ /* 0x000f220000002400 */
[----:B------:R-:W-:Y:S01]  /*59f0*/  SYNCS.ARRIVE.TRANS64.RED.A1T0 RZ, [UR6], RZ ;  /* 0x000000ffffff79a7 */ /* 0x000fe20008100406 */
[----:B------:R-:W-:Y:S01]  /*5a00*/  ULOP3.LUT UR6, URZ, UR24, URZ, 0x33, !UPT ;  /* 0x000000183f067292 */ /* 0x000fe2000f8e333f */
[----:B------:R-:W-:-:S05]  /*5a10*/  IADD3 R196, -R18, R196, R19 ;  /* 0x000000c412c47210 */ /* 0x000fca0007ffe113 */
[----:B------:R-:W0:Y:S01]  /*5a20*/  MUFU.TANH R12, R12 ;  /* 0x0000000c000c7308 */ /* 0x000e220000002400 */
[----:B------:R-:W-:Y:S02]  /*5a30*/  VIADD R197, R196, UR22 ;  /* 0x00000016c4c57c36 */ /* 0x000fe40008000000 */
[----:B-1----:R-:W-:-:S05]  /*5a40*/  @P1 IMAD.HI.U32 R10, R4, R10, RZ ;  /* 0x0000000a040a1227 */ /* 0x002fca00078e00ff */
[----:B------:R-:W1:Y:S01]  /*5a50*/  MUFU.TANH R13, R13 ;  /* 0x0000000d000d7308 */ /* 0x000e620000002400 */
[----:B------:R-:W-:Y:S01]  /*5a60*/  VIADD R196, R196, UR6 ;  /* 0x00000006c4c47c36 */ /* 0x000fe20008000000 */
[----:B---3--:R-:W-:Y:S01]  /*5a70*/  @P1 SHF.R.U32.HI R4, RZ, R5, R10 ;  /* 0x00000005ff041219 */ /* 0x008fe2000001160a */
[----:B------:R-:W-:Y:S01]  /*5a80*/  FMUL.FTZ R5, R152, UR23 ;  /* 0x0000001798057c20 */ /* 0x000fe20008410000 */
[----:B------:R-:W-:Y:S01]  /*5a90*/  FMUL.FTZ R152, R161, UR23 ;  /* 0x00000017a1987c20 */ /* 0x000fe20008410000 */
[----:B------:R-:W-:Y:S01]  /*5aa0*/  FMUL.FTZ R161, R168, UR23 ;  /* 0x00000017a8a17c20 */ /* 0x000fe20008410000 */
[----:B------:R-:W-:Y:S01]  /*5ab0*/  FMUL.FTZ R168, R173, UR23 ;  /* 0x00000017ada87c20 */ /* 0x000fe20008410000 */
[----:B------:R-:W3:Y:S01]  /*5ac0*/  SHFL.IDX PT, R198, R4, RZ, 0x1c1f ;  /* 0x001c1fff04c67589 */ /* 0x000ee200000e0000 */
[----:B------:R-:W-:Y:S01]  /*5ad0*/  FMUL.FTZ R173, R182, UR23 ;  /* 0x00000017b6ad7c20 */ /* 0x000fe20008410000 */
[----:B------:R-:W-:Y:S01]  /*5ae0*/  FMUL.FTZ R182, R185, UR23 ;  /* 0x00000017b9b67c20 */ /* 0x000fe20008410000 */
[----:B------:R-:W-:Y:S01]  /*5af0*/  FMUL.FTZ R10, R154, UR23 ;  /* 0x000000179a0a7c20 */ /* 0x000fe20008410000 */
[----:B------:R-:W-:Y:S01]  /*5b00*/  FMUL.FTZ R185, R195, UR23 ;  /* 0x00000017c3b97c20 */ /* 0x000fe20008410000 */
[----:B------:R-:W-:Y:S01]  /*5b10*/  PLOP3.LUT P1, PT, PT, PT, UP0, 0x40, 0x0 ;  /* 0x000000000000781c */ /* 0x000fe20003f2e808 */
[----:B------:R-:W0:Y:S08]  /*5b20*/  MUFU.TANH R5, R5 ;  /* 0x0000000500057308 */ /* 0x000e300000002400 */
[----:B------:R-:W0:Y:S08]  /*5b30*/  MUFU.TANH R10, R10 ;  /* 0x0000000a000a7308 */ /* 0x000e300000002400 */
[----:B------:R-:W0:Y:S01]  /*5b40*/  MUFU.TANH R14, R14 ;  /* 0x0000000e000e7308 */ /* 0x000e220000002400 */
[----:B---3--:R-:W-:-:S02]  /*5b50*/  IMAD.IADD R195, R197, 0x1, R198 ;  /* 0x00000001c5c37824 */ /* 0x008fc400078e02c6 */
[----:B------:R-:W-:-:S05]  /*5b60*/  IMAD.IADD R194, R198, 0x1, R196 ;  /* 0x00000001c6c27824 */ /* 0x000fca00078e02c4 */
        /* <DEDUP_REMOVED lines=43> */
[----:B------:R-:W-:Y:S01]  /*5e20*/  IADD3 R198, -R18, R19, R198 ;  /* 0x0000001312c67210 */ /* 0x000fe20007ffe1c6 */
[----:B------:R-:W-:Y:S03]  /*5e30*/  BSSY B0, `(.L_x_2539) ;  /* 0x0000010000007945 */ /* 0x000fe60003800000 */
        /* <DEDUP_REMOVED lines=10> */
.L_x_2540:
[----:B------:R-:W-:-:S05]  /*5ee0*/  IMAD.U32 R199, RZ, RZ, UR25 ;  /* 0x00000019ffc77e24 */ /* 0x000fca000f8e00ff */
[----:B------:R-:W-:-:S13]  /*5ef0*/  ISETP.NE.AND P1, PT, R199, 0x1, PT ;  /* 0x00000001c700780c */ /* 0x000fda0003f25270 */
[----:B------:R-:W1:Y:S02]  /*5f00*/  @P1 LDC.64 R154, c[0x0][0x9e8] ;  /* 0x00027a00ff9a1b82 */ /* 0x000e640000000a00 */
[----:B-1----:R-:W-:-:S05]  /*5f10*/  @P1 IMAD.HI.U32 R154, R198, R154, RZ ;  /* 0x0000009ac69a1227 */ /* 0x002fca00078e00ff */
[----:B------:R-:W-:-:S07]  /*5f20*/  @P1 SHF.R.U32.HI R198, RZ, R155, R154 ;  /* 0x0000009bffc61219 */ /* 0x000fce000001169a */
.L_x_2541:
[----:B------:R-:W-:Y:S05]  /*5f30*/  BSYNC B0 ;  /* 0x0000000000007941 */ /* 0x000fea0003800000 */
.L_x_2539:
[----:B------:R-:W-:-:S04]  /*5f40*/  IMAD.IADD R154, R191, 0x1, -R17 ;  /* 0x00000001bf9a7824 */ /* 0x000fc800078e0a11 */
[----:B------:R-:W-:-:S05]  /*5f50*/  IMAD R154, R198, R199, R154 ;  /* 0x000000c7c69a7224 */ /* 0x000fca00078e029a */
[----:B------:R-:W-:Y:S02]  /*5f60*/  VIMNMX R194, R194, R154, !PT ;  /* 0x0000009ac2c27248 */ /* 0x000fe40007fe0100 */
[----:B------:R-:W-:-:S07]  /*5f70*/  VIADDMNMX R195, R154, R199, R195, PT ;  /* 0x000000c79ac37246 */ /* 0x000fce00038001c3 */
.L_x_2538:
[C---:B------:R-:W-:Y:S01]  /*5f80*/  ISETP.GE.AND P1, PT, R191.reuse, 0x1, PT ;  /* 0x00000001bf00780c */ /* 0x040fe20003f26270 */
[----:B------:R-:W1:Y:S01]  /*5f90*/  SHFL.IDX PT, R4, R4, 0x1, 0x1c1f ;  /* 0x003c1f0004047f89 */ /* 0x000e6200000e0000 */
[----:B------:R-:W-:Y:S01]  /*5fa0*/  ISETP.GE.AND P4, PT, R191, 0x9, PT ;  /* 0x00000009bf00780c */ /* 0x000fe20003f86270 */
[----:B------:R-:W-:Y:S01]  /*5fb0*/  UISETP.NE.AND UP0, UPT, UR47, URZ, UPT ;  /* 0x0000003f2f00728c */ /* 0x000fe2000bf05270 */
[----:B------:R-:W-:Y:S02]  /*5fc0*/  LOP3.LUT R16, R16, 0xfffbffff, RZ, 0xc0, !PT ;  /* 0xfffbffff10107812 */ /* 0x000fe400078ec0ff */
[----:B------:R-:W-:-:S04]  /*5fd0*/  ISETP.GT.AND P2, PT, R194, RZ, !P1 ;  /* 0x000000ffc200720c */ /* 0x000fc80004f44270 */
[----:B------:R-:W-:-:S03]  /*5fe0*/  ISETP.LT.OR P2, PT, R195, 0x1, P2 ;  /* 0x00000001c300780c */ /* 0x000fc60001741670 */
[----:B------:R-:W-:Y:S02]  /*5ff0*/  @P1 LOP3.LUT R16, R16, 0x40000, RZ, 0xfc, !PT ;  /* 0x0004000010101812 */ /* 0x000fe400078efcff */
[----:B------:R-:W-:Y:S02]  /*6000*/  ISETP.GE.AND P1, PT, R191, 0x2, PT ;  /* 0x00000002bf00780c */ /* 0x000fe40003f26270 */
[----:B------:R-:W-:Y:S02]  /*6010*/  LOP3.LUT R16, R16, 0xfffffffd, RZ, 0xc0, !PT ;  /* 0xfffffffd10107812 */ /* 0x000fe400078ec0ff */
[----:B0-----:R-:W-:Y:S02]  /*6020*/  FSEL R154, R5, -INF , !P2 ;  /* 0xff800000059a7808 */ /* 0x001fe40005000000 */
[----:B------:R-:W-:Y:S02]  /*6030*/  ISETP.GT.AND P3, PT, R194, 0x1, !P1 ;  /* 0x00000001c200780c */ /* 0x000fe40004f64270 */
[----:B------:R-:W-:-:S02]  /*6040*/  @P4 LOP3.LUT R16, R16, 0x2, RZ, 0xfc, !PT ;  /* 0x0000000210104812 */ /* 0x000fc400078efcff */
[----:B------:R-:W-:Y:S01]  /*6050*/  ISETP.GT.AND P2, PT, R194, 0x8, !P4 ;  /* 0x00000008c200780c */ /* 0x000fe20006744270 */
[--C-:B-1----:R-:W-:Y:S01]  /*6060*/  IMAD.IADD R197, R197, 0x1, R4.reuse ;  /* 0x00000001c5c57824 */ /* 0x102fe200078e0204 */
[----:B------:R-:W-:Y:S01]  /*6070*/  ISETP.GE.AND P4, PT, R191, 0xa, PT ;  /* 0x0000000abf00780c */ /* 0x000fe20003f86270 */
[----:B------:R-:W-:Y:S01]  /*6080*/  IMAD.IADD R196, R196, 0x1, R4 ;  /* 0x00000001c4c47824 */ /* 0x000fe200078e0204 */
[C---:B------:R-:W-:Y:S02]  /*6090*/  ISETP.LT.OR P3, PT, R195.reuse, 0x2, P3 ;  /* 0x00000002c300780c */ /* 0x040fe40001f61670 */
[----:B------:R-:W-:Y:S02]  /*60a0*/  ISETP.LT.OR P2, PT, R195, 0x9, P2 ;  /* 0x00000009c300780c */ /* 0x000fe40001741670 */
[----:B------:R-:W-:Y:S02]  /*60b0*/  FSEL R11, R11, -INF , !P3 ;  /* 0xff8000000b0b7808 */ /* 0x000fe40005800000 */
[----:B------:R-:W-:-:S02]  /*60c0*/  ISETP.GE.AND P3, PT, R191, 0x11, PT ;  /* 0x00000011bf00780c */ /* 0x000fc40003f66270 */
[----:B------:R-:W-:Y:S02]  /*60d0*/  LOP3.LUT R16, R16, 0xfffffffb, RZ, 0xc0, !PT ;  /* 0xfffffffb10107812 */ /* 0x000fe400078ec0ff */
[----:B------:R-:W-:Y:S02]  /*60e0*/  FSEL R13, R13, -INF , !P2 ;  /* 0xff8000000d0d7808 */ /* 0x000fe40005000000 */
[----:B------:R-:W-:Y:S02]  /*60f0*/  ISETP.GT.AND P2, PT, R194, 0x9, !P4 ;  /* 0x00000009c200780c */ /* 0x000fe40006744270 */
[----:B------:R-:W-:Y:S02]  /*6100*/  @P4 LOP3.LUT R16, R16, 0x4, RZ, 0xfc, !PT ;  /* 0x0000000410104812 */ /* 0x000fe400078efcff */
[----:B------:R-:W-:Y:S02]  /*6110*/  ISETP.LT.OR P2, PT, R195, 0xa, P2 ;  /* 0x0000000ac300780c */ /* 0x000fe40001741670 */
[----:B------:R-:W-:-:S02]  /*6120*/  LOP3.LUT R16, R16, 0xfffffff7, RZ, 0xc0, !PT ;  /* 0xfffffff710107812 */ /* 0x000fc400078ec0ff */
[----:B------:R-:W-:Y:S02]  /*6130*/  FSEL R14, R14, -INF , !P2 ;  /* 0xff8000000e0e7808 */ /* 0x000fe40005000000 */
[----:B------:R-:W-:Y:S02]  /*6140*/  @P3 LOP3.LUT R16, R16, 0x8, RZ, 0xfc, !PT ;  /* 0x0000000810103812 */ /* 0x000fe400078efcff */
[----:B------:R-:W-:Y:S02]  /*6150*/  ISETP.GT.AND P2, PT, R194, 0x10, !P3 ;  /* 0x00000010c200780c */ /* 0x000fe40005f44270 */
[----:B------:R-:W-:Y:S02]  /*6160*/  ISETP.GE.AND P3, PT, R191, 0x12, PT ;  /* 0x00000012bf00780c */ /* 0x000fe40003f66270 */
[----:B------:R-:W-:Y:S02]  /*6170*/  ISETP.LT.OR P2, PT, R195, 0x11, P2 ;  /* 0x00000011c300780c */ /* 0x000fe40001741670 */
[----:B------:R-:W-:-:S02]  /*6180*/  LOP3.LUT R16, R16, 0xffffffef, RZ, 0xc0, !PT ;  /* 0xffffffef10107812 */ /* 0x000fc400078ec0ff */
[----:B------:R-:W-:Y:S02]  /*6190*/  FSEL R21, R21, -INF , !P2 ;  /* 0xff80000015157808 */ /* 0x000fe40005000000 */
        /* <DEDUP_REMOVED lines=118> */
.L_x_2544:
[----:B------:R-:W-:-:S05]  /*6900*/  IMAD.U32 R194, RZ, RZ, UR25 ;  /* 0x00000019ffc27e24 */ /* 0x000fca000f8e00ff */
[----:B------:R-:W-:-:S13]  /*6910*/  ISETP.NE.AND P6, PT, R194, 0x1, PT ;  /* 0x00000001c200780c */ /* 0x000fda0003fc5270 */
[----:B------:R-:W0:Y:S02]  /*6920*/  @P6 LDC.64 R4, c[0x0][0x9e8] ;  /* 0x00027a00ff046b82 */ /* 0x000e240000000a00 */
[----:B0-----:R-:W-:-:S05]  /*6930*/  @P6 IMAD.HI.U32 R4, R155, R4, RZ ;  /* 0x000000049b046227 */ /* 0x001fca00078e00ff */
[----:B------:R-:W-:-:S07]  /*6940*/  @P6 SHF.R.U32.HI R155, RZ, R5, R4 ;  /* 0x00000005ff9b6219 */ /* 0x000fce0000011604 */
.L_x_2545:
[----:B------:R-:W-:Y:S05]  /*6950*/  BSYNC B0 ;  /* 0x0000000000007941 */ /* 0x000fea0003800000 */
.L_x_2543:
[----:B------:R-:W-:-:S04]  /*6960*/  IMAD.IADD R191, R191, 0x1, -R17 ;  /* 0x00000001bfbf7824 */ /* 0x000fc800078e0a11 */
[----:B------:R-:W-:-:S05]  /*6970*/  IMAD R191, R155, R194, R191 ;  /* 0x000000c29bbf7224 */ /* 0x000fca00078e02bf */
[----:B------:R-:W-:Y:S02]  /*6980*/  VIMNMX R196, R196, R191, !PT ;  /* 0x000000bfc4c47248 */ /* 0x000fe40007fe0100 */
[----:B------:R-:W-:-:S07]  /*6990*/  VIADDMNMX R197, R191, R194, R197, PT ;  /* 0x000000c2bfc57246 */ /* 0x000fce00038001c5 */
.L_x_2542:
[----:B------:R-:W-:Y:S01]  /*69a0*/  ISETP.GT.AND P1, PT, R196, 0x1, !P1 ;  /* 0x00000001c400780c */ /* 0x000fe20004f24270 */
[----:B------:R-:W-:Y:S01]  /*69b0*/  UMOV UR10, UR29 ;  /* 0x0000001d000a7c82 */ /* 0x000fe20008000000 */
[----:B------:R-:W-:Y:S02]  /*69c0*/  FMNMX.FTZ R4, R154, R9, !PT ;  /* 0x000000099a047209 */ /* 0x000fe40007810000 */
[----:B------:R-:W-:Y:S02]  /*69d0*/  ISETP.LT.OR P1, PT, R197, 0x2, P1 ;  /* 0x00000002c500780c */ /* 0x000fe40000f21670 */
[----:B------:R-:W-:Y:S02]  /*69e0*/  LOP3.LUT P6, RZ, R16, 0x10000, RZ, 0xc0, !PT ;  /* 0x0001000010ff7812 */ /* 0x000fe400078cc0ff */
        /* <DEDUP_REMOVED lines=72> */
[----:B------:R-:W-:Y:S02]  /*6e70*/  ISETP.GT.AND P1, PT, R196, 0x30, !P1 ;  /* 0x00000030c400780c */ /* 0x000fe40004f24270 */
[----:B------:R-:W-:Y:S01]  /*6e80*/  FSEL R180, R180, -INF , !P2 ;  /* 0xff800000b4b47808 */ /* 0x000fe20005000000 */
[----:B------:R-:W0:Y:S01]  /*6e90*/  SHFL.BFLY PT, R5, R4, 0x1, 0x1f ;  /* 0x0c201f0004057f89 */ /* 0x000e2200000e0000 */
[----:B------:R-:W-:Y:S02]  /*6ea0*/  ISETP.LT.OR P1, PT, R197, 0x31, P1 ;  /* 0x00000031c500780c */ /* 0x000fe40000f21670 */
[----:B------:R-:W-:-:S02]  /*6eb0*/  ISETP.GT.AND P5, PT, R196, 0x58, !P5 ;  /* 0x00000058c400780c */ /* 0x000fc40006fa4270 */
[----:B------:R-:W-:Y:S02]  /*6ec0*/  FSEL R169, R169, -INF , !P1 ;  /* 0xff800000a9a97808 */ /* 0x000fe40004800000 */
[----:B------:R-:W-:Y:S02]  /*6ed0*/  LOP3.LUT P1, RZ, R16, 0x200, RZ, 0xc0, !PT ;  /* 0x0000020010ff7812 */ /* 0x000fe4000782c0ff */
[----:B------:R-:W-:Y:S02]  /*6ee0*/  ISETP.LT.OR P4, PT, R197, 0x52, P4 ;  /* 0x00000052c500780c */ /* 0x000fe40002781670 */
[----:B------:R-:W-:Y:S02]  /*6ef0*/  ISETP.GT.AND P1, PT, R196, 0x31, !P1 ;  /* 0x00000031c400780c */ /* 0x000fe40004f24270 */
[----:B------:R-:W-:Y:S02]  /*6f00*/  FSEL R183, R183, -INF , !P3 ;  /* 0xff800000b7b77808 */ /* 0x000fe40005800000 */
[----:B------:R-:W-:-:S02]  /*6f10*/  ISETP.LT.OR P1, PT, R197, 0x32, P1 ;  /* 0x00000032c500780c */ /* 0x000fc40000f21670 */
[----:B------:R-:W-:Y:S02]  /*6f20*/  ISETP.LT.OR P5, PT, R197, 0x59, P5 ;  /* 0x00000059c500780c */ /* 0x000fe40002fa1670 */
[----:B------:R-:W-:Y:S02]  /*6f30*/  FSEL R170, R170, -INF , !P1 ;  /* 0xff800000aaaa7808 */ /* 0x000fe40004800000 */
[----:B------:R-:W-:Y:S02]  /*6f40*/  LOP3.LUT P1, RZ, R16, 0x100, RZ, 0xc0, !PT ;  /* 0x0000010010ff7812 */ /* 0x000fe4000782c0ff */
[----:B------:R-:W-:Y:S02]  /*6f50*/  FSEL R185, R185, -INF , !P4 ;  /* 0xff800000b9b97808 */ /* 0x000fe40006000000 */
[----:B------:R-:W-:Y:S02]  /*6f60*/  ISETP.GT.AND P1, PT, R196, 0x38, !P1 ;  /* 0x00000038c400780c */ /* 0x000fe40004f24270 */
[----:B0-----:R-:W-:-:S02]  /*6f70*/  FMNMX.FTZ R4, R4, R5, !PT ;  /* 0x0000000504047209 */ /* 0x001fc40007810000 */
[----:B------:R-:W-:Y:S02]  /*6f80*/  ISETP.LT.OR P1, PT, R197, 0x39, P1 ;  /* 0x00000039c500780c */ /* 0x000fe40000f21670 */
[----:B------:R-:W-:Y:S02]  /*6f90*/  FSEL R187, R187, -INF , !P5 ;  /* 0xff800000bbbb7808 */ /* 0x000fe40006800000 */
[----:B------:R-:W-:Y:S02]  /*6fa0*/  FSEL R173, R173, -INF , !P1 ;  /* 0xff800000adad7808 */ /* 0x000fe40004800000 */
[----:B------:R-:W-:-:S04]  /*6fb0*/  LOP3.LUT P1, RZ, R16, 0x80, RZ, 0xc0, !PT ;  /* 0x0000008010ff7812 */ /* 0x000fc8000782c0ff */
[----:B------:R-:W-:-:S04]  /*6fc0*/  ISETP.GT.AND P1, PT, R196, 0x39, !P1 ;  /* 0x00000039c400780c */ /* 0x000fc80004f24270 */
[----:B------:R-:W-:-:S04]  /*6fd0*/  ISETP.LT.OR P1, PT, R197, 0x3a, P1 ;  /* 0x0000003ac500780c */ /* 0x000fc80000f21670 */
[----:B------:R-:W-:Y:S02]  /*6fe0*/  FSEL R174, R174, -INF , !P1 ;  /* 0xff800000aeae7808 */ /* 0x000fe40004800000 */
[----:B------:R-:W-:-:S04]  /*6ff0*/  LOP3.LUT P1, RZ, R16, 0x40, RZ, 0xc0, !PT ;  /* 0x0000004010ff7812 */ /* 0x000fc8000782c0ff */
[----:B------:R-:W-:-:S04]  /*7000*/  ISETP.GT.AND P1, PT, R196, 0x40, !P1 ;  /* 0x00000040c400780c */ /* 0x000fc80004f24270 */
[----:B------:R-:W-:-:S04]  /*7010*/  ISETP.LT.OR P1, PT, R197, 0x41, P1 ;  /* 0x00000041c500780c */ /* 0x000fc80000f21670 */
[----:B------:R-:W-:Y:S02]  /*7020*/  FSEL R177, R177, -INF , !P1 ;  /* 0xff800000b1b17808 */ /* 0x000fe40004800000 */
[----:B------:R-:W-:Y:S02]  /*7030*/  ISETP.GT.AND P1, PT, R196, 0x41, !P6 ;  /* 0x00000041c400780c */ /* 0x000fe40007724270 */
[----:B------:R-:W-:Y:S02]  /*7040*/  LOP3.LUT P6, RZ, R16, 0x20000, RZ, 0xc0, !PT ;  /* 0x0002000010ff7812 */ /* 0x000fe400078cc0ff */
[----:B------:R-:W-:-:S04]  /*7050*/  ISETP.LT.OR P1, PT, R197, 0x42, P1 ;  /* 0x00000042c500780c */ /* 0x000fc80000f21670 */
[----:B------:R-:W-:Y:S02]  /*7060*/  FSEL R178, R178, -INF , !P1 ;  /* 0xff800000b2b27808 */ /* 0x000fe40004800000 */
[----:B------:R-:W-:-:S04]  /*7070*/  FSETP.NEU.FTZ.AND P1, PT, R4, -INF , PT ;  /* 0xff8000000400780b */ /* 0x000fc80003f3d000 */
[----:B------:R-:W-:-:S05]  /*7080*/  FSEL R5, R4, RZ, P1 ;  /* 0x000000ff04057208 */ /* 0x000fca0000800000 */
[----:B------:R-:W-:Y:S01]  /*7090*/  FADD.FTZ R9, -R5, R9 ;  /* 0x0000000905097221 */ /* 0x000fe20000010100 */
[----:B------:R-:W-:-:S03]  /*70a0*/  FMUL.FTZ R5, R4, UR10 ;  /* 0x0000000a04057c20 */ /* 0x000fc60008410000 */
[----:B------:R-:W-:Y:S02]  /*70b0*/  FMUL.FTZ R9, R9, UR10 ;  /* 0x0000000a09097c20 */ /* 0x000fe40008410000 */
[----:B------:R-:W-:Y:S02]  /*70c0*/  FSEL R5, R5, RZ, P1 ;  /* 0x000000ff05057208 */ /* 0x000fe40000800000 */
[----:B------:R-:W-:Y:S02]  /*70d0*/  ISETP.GT.AND P1, PT, R196, 0x48, !P6 ;  /* 0x00000048c400780c */ /* 0x000fe40007724270 */
[----:B------:R-:W0:Y:S01]  /*70e0*/  MUFU.EX2 R9, R9 ;  /* 0x0000000900097308 */ /* 0x000e220000000800 */
[--C-:B------:R-:W-:Y:S01]  /*70f0*/  FFMA.FTZ R154, R154, UR10, -R5.reuse ;  /* 0x0000000a9a9a7c23 */ /* 0x100fe20008010805 */
[----:B------:R-:W-:Y:S01]  /*7100*/  ISETP.LT.OR P1, PT, R197, 0x49, P1 ;  /* 0x00000049c500780c */ /* 0x000fe20000f21670 */
[--C-:B------:R-:W-:Y:S01]  /*7110*/  FFMA.FTZ R11, R11, UR10, -R5.reuse ;  /* 0x0000000a0b0b7c23 */ /* 0x100fe20008010805 */
[--C-:B------:R-:W-:Y:S01]  /*7120*/  FFMA.FTZ R13, R13, UR10, -R5.reuse ;  /* 0x0000000a0d0d7c23 */ /* 0x100fe20008010805 */
[--C-:B------:R-:W-:Y:S01]  /*7130*/  FFMA.FTZ R14, R14, UR10, -R5.reuse ;  /* 0x0000000a0e0e7c23 */ /* 0x100fe20008010805 */
[----:B------:R-:W-:Y:S01]  /*7140*/  FSEL R181, R181, -INF , !P1 ;  /* 0xff800000b5b57808 */ /* 0x000fe20004800000 */
[--C-:B------:R-:W-:Y:S01]  /*7150*/  FFMA.FTZ R21, R21, UR10, -R5.reuse ;  /* 0x0000000a15157c23 */ /* 0x100fe20008010805 */
[----:B------:R-:W-:Y:S01]  /*7160*/  LOP3.LUT P1, RZ, R16, 0x40000, RZ, 0xc0, !PT ;  /* 0x0004000010ff7812 */ /* 0x000fe2000782c0ff */
[--C-:B------:R-:W-:Y:S01]  /*7170*/  FFMA.FTZ R155, R152, UR10, -R5.reuse ;  /* 0x0000000a989b7c23 */ /* 0x100fe20008010805 */
[--C-:B------:R-:W-:Y:S01]  /*7180*/  FFMA.FTZ R157, R157, UR10, -R5.reuse ;  /* 0x0000000a9d9d7c23 */ /* 0x100fe20008010805 */
[--C-:B------:R-:W-:Y:S01]  /*7190*/  FFMA.FTZ R158, R158, UR10, -R5.reuse ;  /* 0x0000000a9e9e7c23 */ /* 0x100fe20008010805 */
[----:B------:R-:W-:Y:S01]  /*71a0*/  ISETP.GT.AND P1, PT, R196, RZ, !P1 ;  /* 0x000000ffc400720c */ /* 0x000fe20004f24270 */
[--C-:B------:R-:W-:Y:S01]  /*71b0*/  FFMA.FTZ R161, R161, UR10, -R5.reuse ;  /* 0x0000000aa1a17c23 */ /* 0x100fe20008010805 */
[--C-:B------:R-:W-:Y:S01]  /*71c0*/  FFMA.FTZ R162, R162, UR10, -R5.reuse ;  /* 0x0000000aa2a27c23 */ /* 0x100fe20008010805 */
[--C-:B------:R-:W-:Y:S01]  /*71d0*/  FFMA.FTZ R167, R167, UR10, -R5.reuse ;  /* 0x0000000aa7a77c23 */ /* 0x100fe20008010805 */
[----:B------:R-:W-:Y:S01]  /*71e0*/  ISETP.LT.OR P1, PT, R197, 0x1, P1 ;  /* 0x00000001c500780c */ /* 0x000fe20000f21670 */
[--C-:B------:R-:W-:Y:S01]  /*71f0*/  FFMA.FTZ R168, R168, UR10, -R5.reuse ;  /* 0x0000000aa8a87c23 */ /* 0x100fe20008010805 */
[--C-:B------:R-:W-:Y:S01]  /*7200*/  FFMA.FTZ R171, R171, UR10, -R5.reuse ;  /* 0x0000000aabab7c23 */ /* 0x100fe20008010805 */
[--C-:B------:R-:W-:Y:S01]  /*7210*/  FFMA.FTZ R172, R172, UR10, -R5.reuse ;  /* 0x0000000aacac7c23 */ /* 0x100fe20008010805 */
[----:B------:R-:W-:Y:S01]  /*7220*/  FSEL R10, R10, -INF , !P1 ;  /* 0xff8000000a0a7808 */ /* 0x000fe20004800000 */
        /* <DEDUP_REMOVED lines=10> */
[----:B------:R-:W-:Y:S01]  /*72d0*/  FMNMX.FTZ R5, R10, R8, !PT ;  /* 0x000000080a057209 */ /* 0x000fe20007810000 */
[----:B------:R-:W1:Y:S01]  /*72e0*/  MUFU.EX2 R152, R154 ;  /* 0x0000009a00987308 */ /* 0x000e620000000800 */
[----:B------:R-:W-:Y:S01]  /*72f0*/  LOP3.LUT P6, RZ, R16, 0x1, RZ, 0xc0, !PT ;  /* 0x0000000110ff7812 */ /* 0x000fe200078cc0ff */
[----:B0-----:R-:W-:Y:S01]  /*7300*/  FMUL.FTZ R24, R24, R9 ;  /* 0x0000000918187220 */ /* 0x001fe20000410000 */
[----:B------:R-:W-:Y:S01]  /*7310*/  FMNMX.FTZ R5, R12, R5, !PT ;  /* 0x000000050c057209 */ /* 0x000fe20007810000 */
[-C--:B------:R-:W-:Y:S01]  /*7320*/  FMUL.FTZ R25, R25, R9.reuse ;  /* 0x0000000919197220 */ /* 0x080fe20000410000 */
[----:B------:R-:W-:Y:S01]  /*7330*/  ISETP.GT.AND P1, PT, R196, 0x59, !P6 ;  /* 0x00000059c400780c */ /* 0x000fe20007724270 */
[----:B------:R-:W-:Y:S01]  /*7340*/  FMUL.FTZ R28, R28, R9 ;  /* 0x000000091c1c7220 */ /* 0x000fe20000410000 */
[----:B------:R-:W-:Y:S01]  /*7350*/  FMNMX.FTZ R5, R15, R5, !PT ;  /* 0x000000050f057209 */ /* 0x000fe20007810000 */
[----:B------:R-:W0:Y:S01]  /*7360*/  MUFU.EX2 R11, R11 ;  /* 0x0000000b000b7308 */ /* 0x000e220000000800 */
[----:B------:R-:W-:Y:S01]  /*7370*/  ISETP.LT.OR P1, PT, R197, 0x5a, P1 ;  /* 0x0000005ac500780c */ /* 0x000fe20000f21670 */
[----:B------:R-:W-:Y:S01]  /*7380*/  FMUL.FTZ R29, R29, R9 ;  /* 0x000000091d1d7220 */ /* 0x000fe20000410000 */
[----:B------:R-:W-:Y:S01]  /*7390*/  FMNMX.FTZ R5, R20, R5, !PT ;  /* 0x0000000514057209 */ /* 0x000fe20007810000 */
[-C--:B------:R-:W-:Y:S01]  /*73a0*/  FMUL.FTZ R32, R32, R9.reuse ;  /* 0x0000000920207220 */ /* 0x080fe20000410000 */
[----:B------:R-:W-:Y:S01]  /*73b0*/  FSEL R189, R189, -INF , !P1 ;  /* 0xff800000bdbd7808 */ /* 0x000fe20004800000 */
[----:B------:R-:W-:Y:S01]  /*73c0*/  FMUL.FTZ R33, R33, R9 ;  /* 0x0000000921217220 */ /* 0x000fe20000410000 */
[----:B------:R-:W-:Y:S01]  /*73d0*/  FMNMX.FTZ R5, R153, R5, !PT ;  /* 0x0000000599057209 */ /* 0x000fe20007810000 */
[----:B------:R-:W3:Y:S01]  /*73e0*/  MUFU.EX2 R13, R13 ;  /* 0x0000000d000d7308 */ /* 0x000ee20000000800 */
[----:B-1----:R-:W-:Y:S01]  /*73f0*/  FFMA.FTZ R2, R9, R2, R152 ;  /* 0x0000000209027223 */ /* 0x002fe20000010098 */
[----:B------:R-:W-:Y:S01]  /*7400*/  FMUL.FTZ R36, R36, R9 ;  /* 0x0000000924247220 */ /* 0x000fe20000410000 */
[----:B------:R-:W-:Y:S01]  /*7410*/  FMNMX.FTZ R5, R156, R5, !PT ;  /* 0x000000059c057209 */ /* 0x000fe20007810000 */
[-C--:B------:R-:W-:Y:S01]  /*7420*/  FMUL.FTZ R37, R37, R9.reuse ;  /* 0x0000000925257220 */ /* 0x080fe20000410000 */
[-C--:B------:R-:W-:Y:S01]  /*7430*/  FMUL.FTZ R40, R40, R9.reuse ;  /* 0x0000000928287220 */ /* 0x080fe20000410000 */
[----:B------:R-:W-:Y:S01]  /*7440*/  FMUL.FTZ R41, R41, R9 ;  /* 0x0000000929297220 */ /* 0x000fe20000410000 */
[----:B------:R-:W-:Y:S01]  /*7450*/  FMNMX.FTZ R5, R159, R5, !PT ;  /* 0x000000059f057209 */ /* 0x000fe20007810000 */
[----:B------:R-:W1:Y:S01]  /*7460*/  MUFU.EX2 R14, R14 ;  /* 0x0000000e000e7308 */ /* 0x000e620000000800 */
[C---:B0-----:R-:W-:Y:S01]  /*7470*/  FADD.FTZ R2, R11.reuse, R2 ;  /* 0x000000020b027221 */ /* 0x041fe20000010000 */
[----:B------:R-:W-:Y:S01]  /*7480*/  F2FP.F16.F32.PACK_AB R152, R11, R152 ;  /* 0x000000980b98723e */ /* 0x000fe200000000ff */
[----:B------:R-:W-:Y:S01]  /*7490*/  FMUL.FTZ R44, R44, R9 ;  /* 0x000000092c2c7220 */ /* 0x000fe20000410000 */
[----:B------:R-:W-:Y:S01]  /*74a0*/  FMNMX.FTZ R5, R160, R5, !PT ;  /* 0x00000005a0057209 */ /* 0x000fe20007810000 */
[-C--:B------:R-:W-:Y:S01]  /*74b0*/  FMUL.FTZ R45, R45, R9.reuse ;  /* 0x000000092d2d7220 */ /* 0x080fe20000410000 */
[-C--:B------:R-:W-:Y:S01]  /*74c0*/  FMUL.FTZ R48, R48, R9.reuse ;  /* 0x0000000930307220 */ /* 0x080fe20000410000 */
[----:B------:R-:W-:Y:S01]  /*74d0*/  FMUL.FTZ R49, R49, R9 ;  /* 0x0000000931317220 */ /* 0x000fe20000410000 */
[----:B------:R-:W-:Y:S01]  /*74e0*/  FMNMX.FTZ R5, R163, R5, !PT ;  /* 0x00000005a3057209 */ /* 0x000fe20007810000 */
[----:B---3--:R-:W-:Y:S01]  /*74f0*/  FADD.FTZ R2, R13, R2 ;  /* 0x000000020d027221 */ /* 0x008fe20000010000 */
[----:B------:R-:W0:Y:S01]  /*7500*/  MUFU.EX2 R21, R21 ;  /* 0x0000001500157308 */ /* 0x000e220000000800 */
[----:B------:R-:W-:Y:S01]  /*7510*/  FMUL.FTZ R52, R52, R9 ;  /* 0x0000000934347220 */ /* 0x000fe20000410000 */
[----:B------:R-:W-:Y:S01]  /*7520*/  FMNMX.FTZ R5, R164, R5, !PT ;  /* 0x00000005a4057209 */ /* 0x000fe20007810000 */
[-C--:B------:R-:W-:Y:S01]  /*7530*/  FMUL.FTZ R53, R53, R9.reuse ;  /* 0x0000000935357220 */ /* 0x080fe20000410000 */
[-C--:B------:R-:W-:Y:S01]  /*7540*/  FMUL.FTZ R56, R56, R9.reuse ;  /* 0x0000000938387220 */ /* 0x080fe20000410000 */
[----:B------:R-:W-:Y:S01]  /*7550*/  FMUL.FTZ R57, R57, R9 ;  /* 0x0000000939397220 */ /* 0x000fe20000410000 */
[----:B------:R-:W-:Y:S01]  /*7560*/  FMNMX.FTZ R5, R165, R5, !PT ;  /* 0x00000005a5057209 */ /* 0x000fe20007810000 */
[C---:B-1----:R-:W-:Y:S01]  /*7570*/  FADD.FTZ R2, R14.reuse, R2 ;  /* 0x000000020e027221 */ /* 0x042fe20000010000 */
[----:B------:R-:W-:Y:S01]  /*7580*/  F2FP.F16.F32.PACK_AB R154, R14, R13 ;  /* 0x0000000d0e9a723e */ /* 0x000fe200000000ff */
[----:B------:R-:W1:Y:S01]  /*7590*/  MUFU.EX2 R155, R155 ;  /* 0x0000009b009b7308 */ /* 0x000e620000000800 */
[----:B------:R-:W-:Y:S01]  /*75a0*/  FMNMX.FTZ R5, R166, R5, !PT ;  /* 0x00000005a6057209 */ /* 0x000fe20007810000 */
[-C--:B------:R-:W-:Y:S01]  /*75b0*/  FMUL.FTZ R60, R60, R9.reuse ;  /* 0x000000093c3c7220 */ /* 0x080fe20000410000 */
[-C--:B------:R-:W-:Y:S01]  /*75c0*/  FMUL.FTZ R61, R61, R9.reuse ;  /* 0x000000093d3d7220 */ /* 0x080fe20000410000 */
[----:B------:R-:W-:Y:S01]  /*75d0*/  FMUL.FTZ R64, R64, R9 ;  /* 0x0000000940407220 */ /* 0x000fe20000410000 */
[----:B------:R-:W-:Y:S01]  /*75e0*/  FMNMX.FTZ R5, R169, R5, !PT ;  /* 0x00000005a9057209 */ /* 0x000fe20007810000 */
[-C--:B------:R-:W-:Y:S01]  /*75f0*/  FMUL.FTZ R65, R65, R9.reuse ;  /* 0x0000000941417220 */ /* 0x080fe20000410000 */
[----:B------:R-:W-:Y:S01]  /*7600*/  FMUL.FTZ R68, R68, R9 ;  /* 0x0000000944447220 */ /* 0x000fe20000410000 */
[----:B------:R-:W3:Y:S01]  /*7610*/  MUFU.EX2 R157, R157 ;  /* 0x0000009d009d7308 */ /* 0x000ee20000000800 */
[----:B------:R-:W-:Y:S01]  /*7620*/  FMNMX.FTZ R5, R170, R5, !PT ;  /* 0x00000005aa057209 */ /* 0x000fe20007810000 */
[----:B0-----:R-:W-:Y:S01]  /*7630*/  FADD.FTZ R2, R21, R2 ;  /* 0x0000000215027221 */ /* 0x001fe20000010000 */
[-C--:B------:R-:W-:Y:S01]  /*7640*/  FMUL.FTZ R69, R69, R9.reuse ;  /* 0x0000000945457220 */ /* 0x080fe20000410000 */
[----:B------:R-:W-:Y:S01]  /*7650*/  FMUL.FTZ R72, R72, R9 ;  /* 0x0000000948487220 */ /* 0x000fe20000410000 */
[----:B------:R-:W-:Y:S01]  /*7660*/  FMNMX.FTZ R5, R173, R5, !PT ;  /* 0x00000005ad057209 */ /* 0x000fe20007810000 */
[-C--:B------:R-:W-:Y:S01]  /*7670*/  FMUL.FTZ R73, R73, R9.reuse ;  /* 0x0000000949497220 */ /* 0x080fe20000410000 */
[----:B------:R-:W-:Y:S01]  /*7680*/  FMUL.FTZ R76, R76, R9 ;  /* 0x000000094c4c7220 */ /* 0x000fe20000410000 */
[----:B------:R-:W0:Y:S01]  /*7690*/  MUFU.EX2 R158, R158 ;  /* 0x0000009e009e7308 */ /* 0x000e220000000800 */
[----:B------:R-:W-:Y:S01]  /*76a0*/  FMNMX.FTZ R5, R174, R5, !PT ;  /* 0x00000005ae057209 */ /* 0x000fe20007810000 */
[----:B-1----:R-:W-:Y:S01]  /*76b0*/  FADD.FTZ R2, R155, R2 ;  /* 0x000000029b027221 */ /* 0x002fe20000010000 */
[-C--:B------:R-:W-:Y:S01]  /*76c0*/  FMUL.FTZ R77, R77, R9.reuse ;  /* 0x000000094d4d7220 */ /* 0x080fe20000410000 */
[----:B------:R-:W-:Y:S01]  /*76d0*/  FMUL.FTZ R80, R80, R9 ;  /* 0x0000000950507220 */ /* 0x000fe20000410000 */
[----:B------:R-:W-:Y:S01]  /*76e0*/  FMNMX.FTZ R5, R177, R5, !PT ;  /* 0x00000005b1057209 */ /* 0x000fe20007810000 */
[-C--:B------:R-:W-:Y:S01]  /*76f0*/  FMUL.FTZ R81, R81, R9.reuse ;  /* 0x0000000951517220 */ /* 0x080fe20000410000 */
[----:B------:R-:W-:Y:S01]  /*7700*/  FMUL.FTZ R84, R84, R9 ;  /* 0x0000000954547220 */ /* 0x000fe20000410000 */
[----:B------:R-:W1:Y:S01]  /*7710*/  MUFU.EX2 R161, R161 ;  /* 0x000000a100a17308 */ /* 0x000e620000000800 */
[----:B------:R-:W-:Y:S01]  /*7720*/  FMNMX.FTZ R5, R178, R5, !PT ;  /* 0x00000005b2057209 */ /* 0x000fe20007810000 */
[----:B---3--:R-:W-:Y:S01]  /*7730*/  FADD.FTZ R2, R157, R2 ;  /* 0x000000029d027221 */ /* 0x008fe20000010000 */
[-C--:B------:R-:W-:Y:S01]  /*7740*/  FMUL.FTZ R85, R85, R9.reuse ;  /* 0x0000000955557220 */ /* 0x080fe20000410000 */
[----:B------:R-:W-:Y:S01]  /*7750*/  FMUL.FTZ R88, R88, R9 ;  /* 0x0000000958587220 */ /* 0x000fe20000410000 */
[----:B------:R-:W-:Y:S01]  /*7760*/  FMNMX.FTZ R5, R181, R5, !PT ;  /* 0x00000005b5057209 */ /* 0x000fe20007810000 */
[-C--:B------:R-:W-:Y:S01]  /*7770*/  FMUL.FTZ R89, R89, R9.reuse ;  /* 0x0000000959597220 */ /* 0x080fe20000410000 */
[----:B------:R-:W-:Y:S01]  /*7780*/  FMUL.FTZ R92, R92, R9 ;  /* 0x000000095c5c7220 */ /* 0x000fe20000410000 */
[----:B------:R-:W3:Y:S01]  /*7790*/  MUFU.EX2 R162, R162 ;  /* 0x000000a200a27308 */ /* 0x000ee20000000800 */
[----:B------:R-:W-:Y:S01]  /*77a0*/  FMNMX.FTZ R5, R180, R5, !PT ;  /* 0x00000005b4057209 */ /* 0x000fe20007810000 */
[C---:B0-----:R-:W-:Y:S01]  /*77b0*/  FADD.FTZ R2, R158.reuse, R2 ;  /* 0x000000029e027221 */ /* 0x041fe20000010000 */
[----:B------:R-:W-:Y:S01]  /*77c0*/  F2FP.F16.F32.PACK_AB R158, R158, R157 ;  /* 0x0000009d9e9e723e */ /* 0x000fe200000000ff */
        /* <DEDUP_REMOVED lines=16> */
[-C--:B------:R-:W-:Y:S01]  /*78d0*/  FMUL.FTZ R109, R109, R9.reuse ;  /* 0x000000096d6d7220 */ /* 0x080fe20000410000 */
[-C--:B------:R-:W-:Y:S01]  /*78e0*/  FMUL.FTZ R112, R112, R9.reuse ;  /* 0x0000000970707220 */ /* 0x080fe20000410000 */
[----:B------:R-:W3:Y:S01]  /*78f0*/  SHFL.BFLY PT, R11, R5, 0x2, 0x1f ;  /* 0x0c401f00050b7f89 */ /* 0x000ee200000e0000 */
[-C--:B------:R-:W-:Y:S01]  /*7900*/  FMUL.FTZ R113, R113, R9.reuse ;  /* 0x0000000971717220 */ /* 0x080fe20000410000 */
[----:B------:R-:W4:Y:S01]  /*7910*/  MUFU.EX2 R171, R171 ;  /* 0x000000ab00ab7308 */ /* 0x000f220000000800 */
        /* <DEDUP_REMOVED lines=16> */
[----:B----4-:R-:W-:Y:S01]  /*7a20*/  FADD.FTZ R2, R171, R2 ;  /* 0x00000002ab027221 */ /* 0x010fe20000010000 */
[-C--:B------:R-:W-:Y:S01]  /*7a30*/  FMUL.FTZ R140, R140, R9.reuse ;  /* 0x000000098c8c7220 */ /* 0x080fe20000410000 */
[-C--:B------:R-:W-:Y:S01]  /*7a40*/  FMUL.FTZ R141, R141, R9.reuse ;  /* 0x000000098d8d7220 */ /* 0x080fe20000410000 */
[-C--:B------:R-:W-:Y:S01]  /*7a50*/  FMUL.FTZ R144, R144, R9.reuse ;  /* 0x0000000990907220 */ /* 0x080fe20000410000 */
[----:B------:R-:W-:Y:S01]  /*7a60*/  FMUL.FTZ R145, R145, R9 ;  /* 0x0000000991917220 */ /* 0x000fe20000410000 */
[----:B---3--:R-:W-:Y:S01]  /*7a70*/  FMNMX.FTZ R5, R5, R11, !PT ;  /* 0x0000000b05057209 */ /* 0x008fe20007810000 */
[-C--:B------:R-:W-:Y:S01]  /*7a80*/  FMUL.FTZ R148, R148, R9.reuse ;  /* 0x0000000994947220 */ /* 0x080fe20000410000 */
[----:B------:R-:W3:Y:S01]  /*7a90*/  MUFU.EX2 R176, R176 ;  /* 0x000000b000b07308 */ /* 0x000ee20000000800 */
[----:B0-----:R-:W-:Y:S01]  /*7aa0*/  FADD.FTZ R2, R172, R2 ;  /* 0x00000002ac027221 */ /* 0x001fe20000010000 */
[----:B------:R-:W-:Y:S01]  /*7ab0*/  FMUL.FTZ R149, R149, R9 ;  /* 0x0000000995957220 */ /* 0x000fe20000410000 */
[----:B------:R-:W0:Y:S05]  /*7ac0*/  SHFL.BFLY PT, R11, R5, 0x1, 0x1f ;  /* 0x0c201f00050b7f89 */ /* 0x000e2a00000e0000 */
[----:B------:R-:W4:Y:S01]  /*7ad0*/  MUFU.EX2 R179, R179 ;  /* 0x000000b300b37308 */ /* 0x000f220000000800 */
[----:B-1----:R-:W-:-:S07]  /*7ae0*/  FADD.FTZ R2, R175, R2 ;  /* 0x00000002af027221 */ /* 0x002fce0000010000 */
[----:B------:R-:W1:Y:S01]  /*7af0*/  MUFU.EX2 R182, R182 ;  /* 0x000000b600b67308 */ /* 0x000e620000000800 */
[----:B---3--:R-:W-:-:S07]  /*7b00*/  FADD.FTZ R2, R176, R2 ;  /* 0x00000002b0027221 */ /* 0x008fce0000010000 */
[----:B------:R-:W-:Y:S01]  /*7b10*/  MUFU.EX2 R184, R184 ;  /* 0x000000b800b87308 */ /* 0x000fe20000000800 */
[----:B----4-:R-:W-:Y:S01]  /*7b20*/  FADD.FTZ R2, R179, R2 ;  /* 0x00000002b3027221 */ /* 0x010fe20000010000 */
[----:B0-----:R-:W-:-:S04]  /*7b30*/  FMNMX.FTZ R5, R5, R11, !PT ;  /* 0x0000000b05057209 */ /* 0x001fc80007810000 */
[C---:B------:R-:W-:Y:S01]  /*7b40*/  FSETP.NEU.FTZ.AND P1, PT, R5.reuse, -INF , PT ;  /* 0xff8000000500780b */ /* 0x040fe20003f3d000 */
[C---:B------:R-:W-:Y:S01]  /*7b50*/  FMUL.FTZ R11, R5.reuse, UR10 ;  /* 0x0000000a050b7c20 */ /* 0x040fe20008410000 */
[----:B------:R-:W-:Y:S01]  /*7b60*/  MUFU.EX2 R186, R186 ;  /* 0x000000ba00ba7308 */ /* 0x000fe20000000800 */
[----:B-1----:R-:W-:Y:S01]  /*7b70*/  FADD.FTZ R2, R182, R2 ;  /* 0x00000002b6027221 */ /* 0x002fe20000010000 */
[----:B------:R-:W-:Y:S02]  /*7b80*/  FSEL R14, R5, RZ, P1 ;  /* 0x000000ff050e7208 */ /* 0x000fe40000800000 */
[----:B------:R-:W-:-:S03]  /*7b90*/  FSEL R11, R11, RZ, P1 ;  /* 0x000000ff0b0b7208 */ /* 0x000fc60000800000 */
[----:B------:R-:W-:Y:S01]  /*7ba0*/  FADD.FTZ R14, -R14, R8 ;  /* 0x000000080e0e7221 */ /* 0x000fe20000010100 */
[----:B------:R-:W-:Y:S01]  /*7bb0*/  MUFU.EX2 R188, R188 ;  /* 0x000000bc00bc7308 */ /* 0x000fe20000000800 */
[--C-:B------:R-:W-:Y:S01]  /*7bc0*/  FFMA.FTZ R196, R10, UR10, -R11.reuse ;  /* 0x0000000a0ac47c23 */ /* 0x100fe2000801080b */
[--C-:B------:R-:W-:Y:S01]  /*7bd0*/  FFMA.FTZ R12, R12, UR10, -R11.reuse ;  /* 0x0000000a0c0c7c23 */ /* 0x100fe2000801080b */
[----:B------:R-:W-:Y:S01]  /*7be0*/  FMUL.FTZ R8, R14, UR10 ;  /* 0x0000000a0e087c20 */ /* 0x000fe20008410000 */
[--C-:B------:R-:W-:Y:S01]  /*7bf0*/  FFMA.FTZ R195, R15, UR10, -R11.reuse ;  /* 0x0000000a0fc37c23 */ /* 0x100fe2000801080b */
[--C-:B------:R-:W-:Y:S01]  /*7c00*/  FFMA.FTZ R20, R20, UR10, -R11.reuse ;  /* 0x0000000a14147c23 */ /* 0x100fe2000801080b */
[--C-:B------:R-:W-:Y:S01]  /*7c10*/  FFMA.FTZ R15, R156, UR10, -R11.reuse ;  /* 0x0000000a9c0f7c23 */ /* 0x100fe2000801080b */
[----:B------:R-:W-:Y:S01]  /*7c20*/  F2FP.F16.F32.PACK_AB R156, R155, R21 ;  /* 0x000000159b9c723e */ /* 0x000fe200000000ff */
[----:B------:R-:W-:Y:S01]  /*7c30*/  MUFU.EX2 R196, R196 ;  /* 0x000000c400c47308 */ /* 0x000fe20000000800 */
[--C-:B------:R-:W-:Y:S01]  /*7c40*/  FFMA.FTZ R194, R153, UR10, -R11.reuse ;  /* 0x0000000a99c27c23 */ /* 0x100fe2000801080b */
[--C-:B------:R-:W-:Y:S01]  /*7c50*/  FFMA.FTZ R191, R159, UR10, -R11.reuse ;  /* 0x0000000a9fbf7c23 */ /* 0x100fe2000801080b */
[--C-:B------:R-:W-:Y:S01]  /*7c60*/  FFMA.FTZ R159, R160, UR10, -R11.reuse ;  /* 0x0000000aa09f7c23 */ /* 0x100fe2000801080b */
[--C-:B------:R-:W-:Y:S01]  /*7c70*/  FFMA.FTZ R163, R163, UR10, -R11.reuse ;  /* 0x0000000aa3a37c23 */ /* 0x100fe2000801080b */
[----:B------:R-:W-:Y:S01]  /*7c80*/  F2FP.F16.F32.PACK_AB R160, R162, R161 ;  /* 0x000000a1a2a0723e */ /* 0x000fe200000000ff */
        /* <DEDUP_REMOVED lines=8> */
[----:B------:R-:W-:Y:S01]  /*7d10*/  F2FP.F16.F32.PACK_AB R162, R168, R167 ;  /* 0x000000a7a8a2723e */ /* 0x000fe200000000ff */
[--C-:B------:R-:W-:Y:S01]  /*7d20*/  FFMA.FTZ R177, R177, UR10, -R11.reuse ;  /* 0x0000000ab1b17c23 */ /* 0x100fe2000801080b */
[----:B------:R-:W1:Y:S01]  /*7d30*/  MUFU.EX2 R12, R12 ;  /* 0x0000000c000c7308 */ /* 0x000e620000000800 */
[--C-:B------:R-:W-:Y:S01]  /*7d40*/  FFMA.FTZ R178, R178, UR10, -R11.reuse ;  /* 0x0000000ab2b27c23 */ /* 0x100fe2000801080b */
[--C-:B------:R-:W-:Y:S01]  /*7d50*/  FFMA.FTZ R181, R181, UR10, -R11.reuse ;  /* 0x0000000ab5b57c23 */ /* 0x100fe2000801080b */
[--C-:B------:R-:W-:Y:S01]  /*7d60*/  FFMA.FTZ R180, R180, UR10, -R11.reuse ;  /* 0x0000000ab4b47c23 */ /* 0x100fe2000801080b */
[----:B------:R-:W-:Y:S01]  /*7d70*/  F2FP.F16.F32.PACK_AB R164, R172, R171 ;  /* 0x000000abaca4723e */ /* 0x000fe200000000ff */
[--C-:B------:R-:W-:Y:S01]  /*7d80*/  FFMA.FTZ R183, R183, UR10, -R11.reuse ;  /* 0x0000000ab7b77c23 */ /* 0x100fe2000801080b */
[--C-:B------:R-:W-:Y:S01]  /*7d90*/  FFMA.FTZ R185, R185, UR10, -R11.reuse ;  /* 0x0000000ab9b97c23 */ /* 0x100fe2000801080b */
[--C-:B------:R-:W-:Y:S01]  /*7da0*/  FFMA.FTZ R187, R187, UR10, -R11.reuse ;  /* 0x0000000abbbb7c23 */ /* 0x100fe2000801080b */
[----:B------:R-:W3:Y:S01]  /*7db0*/  MUFU.EX2 R155, R195 ;  /* 0x000000c3009b7308 */ /* 0x000ee20000000800 */
[----:B0-----:R-:W-:Y:S01]  /*7dc0*/  FFMA.FTZ R0, R8, R0, R196 ;  /* 0x0000000008007223 */ /* 0x001fe200000100c4 */
[----:B------:R-:W-:Y:S01]  /*7dd0*/  FFMA.FTZ R11, R189, UR10, -R11 ;  /* 0x0000000abd0b7c23 */ /* 0x000fe2000801080b */
[----:B------:R-:W-:Y:S01]  /*7de0*/  F2FP.F16.F32.PACK_AB R166, R176, R175 ;  /* 0x000000afb0a6723e */ /* 0x000fe200000000ff */
[----:B------:R-:W-:Y:S01]  /*7df0*/  FADD.FTZ R2, R184, R2 ;  /* 0x00000002b8027221 */ /* 0x000fe20000010000 */
[----:B------:R-:W-:Y:S01]  /*7e00*/  F2FP.F16.F32.PACK_AB R168, R182, R179 ;  /* 0x000000b3b6a8723e */ /* 0x000fe200000000ff */
[----:B------:R-:W-:Y:S01]  /*7e10*/  FMUL.FTZ R26, R26, R8 ;  /* 0x000000081a1a7220 */ /* 0x000fe20000410000 */
[----:B------:R-:W-:Y:S01]  /*7e20*/  F2FP.F16.F32.PACK_AB R170, R186, R184 ;  /* 0x000000b8baaa723e */ /* 0x000fe200000000ff */
        /* <DEDUP_REMOVED lines=9> */
[----:B---3--:R-:W-:Y:S01]  /*7ec0*/  FADD.FTZ R0, R155, R0 ;  /* 0x000000009b007221 */ /* 0x008fe20000010000 */
[-C--:B------:R-:W-:Y:S01]  /*7ed0*/  FMUL.FTZ R35, R35, R8.reuse ;  /* 0x0000000823237220 */ /* 0x080fe20000410000 */
[-C--:B------:R-:W-:Y:S01]  /*7ee0*/  FMUL.FTZ R38, R38, R8.reuse ;  /* 0x0000000826267220 */ /* 0x080fe20000410000 */
[-C--:B------:R-:W-:Y:S01]  /*7ef0*/  FMUL.FTZ R39, R39, R8.reuse ;  /* 0x0000000827277220 */ /* 0x080fe20000410000 */
[-C--:B------:R-:W-:Y:S01]  /*7f00*/  FMUL.FTZ R42, R42, R8.reuse ;  /* 0x000000082a2a7220 */ /* 0x080fe20000410000 */
[-C--:B------:R-:W-:Y:S01]  /*7f10*/  FMUL.FTZ R43, R43, R8.reuse ;  /* 0x000000082b2b7220 */ /* 0x080fe20000410000 */
[-C--:B------:R-:W-:Y:S01]  /*7f20*/  FMUL.FTZ R46, R46, R8.reuse ;  /* 0x000000082e2e7220 */ /* 0x080fe20000410000 */
[----:B------:R-:W3:Y:S01]  /*7f30*/  MUFU.EX2 R15, R15 ;  /* 0x0000000f000f7308 */ /* 0x000ee20000000800 */
        /* <DEDUP_REMOVED lines=16> */
[C---:B---3--:R-:W-:Y:S01]  /*8040*/  FADD.FTZ R0, R15.reuse, R0 ;  /* 0x000000000f007221 */ /* 0x048fe20000010000 */
[----:B------:R-:W-:Y:S01]  /*8050*/  F2FP.F16.F32.PACK_AB R157, R15, R157 ;  /* 0x0000009d0f9d723e */ /* 0x000fe200000000ff */
[-C--:B------:R-:W-:Y:S01]  /*8060*/  FMUL.FTZ R70, R70, R8.reuse ;  /* 0x0000000846467220 */ /* 0x080fe20000410000 */
[-C--:B------:R-:W-:Y:S01]  /*8070*/  FMUL.FTZ R71, R71, R8.reuse ;  /* 0x0000000847477220 */ /* 0x080fe20000410000 */
[-C--:B------:R-:W-:Y:S01]  /*8080*/  FMUL.FTZ R74, R74, R8.reuse ;  /* 0x000000084a4a7220 */ /* 0x080fe20000410000 */
[-C--:B------:R-:W-:Y:S01]  /*8090*/  FMUL.FTZ R75, R75, R8.reuse ;  /* 0x000000084b4b7220 */ /* 0x080fe20000410000 */
[-C--:B------:R-:W-:Y:S01]  /*80a0*/  FMUL.FTZ R78, R78, R8.reuse ;  /* 0x000000084e4e7220 */ /* 0x080fe20000410000 */
[----:B------:R-:W3:Y:S01]  /*80b0*/  MUFU.EX2 R161, R163 ;  /* 0x000000a300a17308 */ /* 0x000ee20000000800 */
[----:B0-----:R-:W-:Y:S01]  /*80c0*/  FADD.FTZ R0, R191, R0 ;  /* 0x00000000bf007221 */ /* 0x001fe20000010000 */
[-C--:B------:R-:W-:Y:S01]  /*80d0*/  FMUL.FTZ R79, R79, R8.reuse ;  /* 0x000000084f4f7220 */ /* 0x080fe20000410000 */
[-C--:B------:R-:W-:Y:S01]  /*80e0*/  FMUL.FTZ R82, R82, R8.reuse ;  /* 0x0000000852527220 */ /* 0x080fe20000410000 */
[-C--:B------:R-:W-:Y:S01]  /*80f0*/  FMUL.FTZ R83, R83, R8.reuse ;  /* 0x0000000853537220 */ /* 0x080fe20000410000 */
[-C--:B------:R-:W-:Y:S01]  /*8100*/  FMUL.FTZ R86, R86, R8.reuse ;  /* 0x0000000856567220 */ /* 0x080fe20000410000 */
[-C--:B------:R-:W-:Y:S01]  /*8110*/  FMUL.FTZ R87, R87, R8.reuse ;  /* 0x0000000857577220 */ /* 0x080fe20000410000 */
[-C--:B------:R-:W-:Y:S01]  /*8120*/  FMUL.FTZ R90, R90, R8.reuse ;  /* 0x000000085a5a7220 */ /* 0x080fe20000410000 */
[----:B------:R0:W4:Y:S01]  /*8130*/  MUFU.EX2 R13, R153 ;  /* 0x00000099000d7308 */ /* 0x0001220000000800 */
[C---:B-1----:R-:W-:Y:S01]  /*8140*/  FADD.FTZ R0, R159.reuse, R0 ;  /* 0x000000009f007221 */ /* 0x042fe20000010000 */
[----:B------:R-:W-:Y:S01]  /*8150*/  F2FP.F16.F32.PACK_AB R159, R159, R191 ;  /* 0x000000bf9f9f723e */ /* 0x000fe200000000ff */
[-C--:B------:R-:W-:Y:S01]  /*8160*/  FMUL.FTZ R91, R91, R8.reuse ;  /* 0x000000085b5b7220 */ /* 0x080fe20000410000 */
[-C--:B------:R-:W-:Y:S01]  /*8170*/  FMUL.FTZ R94, R94, R8.reuse ;  /* 0x000000085e5e7220 */ /* 0x080fe20000410000 */
[-C--:B------:R-:W-:Y:S01]  /*8180*/  FMUL.FTZ R95, R95, R8.reuse ;  /* 0x000000085f5f7220 */ /* 0x080fe20000410000 */
[-C--:B------:R-:W-:Y:S01]  /*8190*/  FMUL.FTZ R98, R98, R8.reuse ;  /* 0x0000000862627220 */ /* 0x080fe20000410000 */
[----:B------:R-:W-:Y:S01]  /*81a0*/  FMUL.FTZ R99, R99, R8 ;  /* 0x0000000863637220 */ /* 0x000fe20000410000 */
[----:B------:R-:W1:Y:S01]  /*81b0*/  MUFU.EX2 R163, R165 ;  /* 0x000000a500a37308 */ /* 0x000e620000000800 */
[----:B---3--:R-:W-:Y:S01]  /*81c0*/  FADD.FTZ R0, R161, R0 ;  /* 0x00000000a1007221 */ /* 0x008fe20000010000 */
[----:B0-----:R-:W-:Y:S01]  /*81d0*/  F2FP.F16.F32.PACK_AB R153, R12, R196 ;  /* 0x000000c40c99723e */ /* 0x001fe200000000ff */
[-C--:B------:R-:W-:Y:S01]  /*81e0*/  FMUL.FTZ R102, R102, R8.reuse ;  /* 0x0000000866667220 */ /* 0x080fe20000410000 */
[-C--:B------:R-:W-:Y:S01]  /*81f0*/  FMUL.FTZ R103, R103, R8.reuse ;  /* 0x0000000867677220 */ /* 0x080fe20000410000 */
[-C--:B------:R-:W-:Y:S01]  /*8200*/  FMUL.FTZ R106, R106, R8.reuse ;  /* 0x000000086a6a7220 */ /* 0x080fe20000410000 */
[-C--:B------:R-:W-:Y:S01]  /*8210*/  FMUL.FTZ R107, R107, R8.reuse ;  /* 0x000000086b6b7220 */ /* 0x080fe20000410000 */
[-C--:B------:R-:W-:Y:S01]  /*8220*/  FMUL.FTZ R110, R110, R8.reuse ;  /* 0x000000086e6e7220 */ /* 0x080fe20000410000 */
[----:B------:R-:W0:Y:S01]  /*8230*/  MUFU.EX2 R10, R10 ;  /* 0x0000000a000a7308 */ /* 0x000e220000000800 */
[C---:B----4-:R-:W-:Y:S01]  /*8240*/  FADD.FTZ R0, R13.reuse, R0 ;  /* 0x000000000d007221 */ /* 0x050fe20000010000 */
[----:B------:R-:W-:Y:S01]  /*8250*/  F2FP.F16.F32.PACK_AB R161, R13, R161 ;  /* 0x000000a10da1723e */ /* 0x000fe200000000ff */
[-C--:B------:R-:W-:Y:S01]  /*8260*/  FMUL.FTZ R111, R111, R8.reuse ;  /* 0x000000086f6f7220 */ /* 0x080fe20000410000 */
[-C--:B------:R-:W-:Y:S01]  /*8270*/  FMUL.FTZ R114, R114, R8.reuse ;  /* 0x0000000872727220 */ /* 0x080fe20000410000 */
[-C--:B------:R-:W-:Y:S01]  /*8280*/  FMUL.FTZ R115, R115, R8.reuse ;  /* 0x0000000873737220 */ /* 0x080fe20000410000 */
[-C--:B------:R-:W-:Y:S01]  /*8290*/  FMUL.FTZ R118, R118, R8.reuse ;  /* 0x0000000876767220 */ /* 0x080fe20000410000 */
[-C--:B------:R-:W-:Y:S01]  /*82a0*/  FMUL.FTZ R119, R119, R8.reuse ;  /* 0x0000000877777220 */ /* 0x080fe20000410000 */
[----:B------:R-:W3:Y:S01]  /*82b0*/  MUFU.EX2 R165, R169 ;  /* 0x000000a900a57308 */ /* 0x000ee20000000800 */
        /* <DEDUP_REMOVED lines=21> */
[----:B------:R-:W-:-:S02]  /*8410*/  FMUL.FTZ R151, R151, R8 ;  /* 0x0000000897977220 */ /* 0x000fc40000410000 */
[----:B------:R-:W3:Y:S01]  /*8420*/  MUFU.EX2 R198, R198 ;  /* 0x000000c600c67308 */ /* 0x000ee20000000800 */
[C---:B-1----:R-:W-:Y:S01]  /*8430*/  FADD.FTZ R0, R197.reuse, R0 ;  /* 0x00000000c5007221 */ /* 0x042fe20000010000 */
[----:B------:R-:W-:-:S06]  /*8440*/  F2FP.F16.F32.PACK_AB R165, R197, R165 ;  /* 0x000000a5c5a5723e */ /* 0x000fcc00000000ff */
[----:B------:R-:W1:Y:S01]  /*8450*/  MUFU.EX2 R169, R177 ;  /* 0x000000b100a97308 */ /* 0x000e620000000800 */
[----:B0-----:R-:W-:-:S07]  /*8460*/  FADD.FTZ R0, R167, R0 ;  /* 0x00000000a7007221 */ /* 0x001fce0000010000 */
[----:B------:R-:W0:Y:S01]  /*8470*/  MUFU.EX2 R178, R178 ;  /* 0x000000b200b27308 */ /* 0x000e220000000800 */
[C---:B---3--:R-:W-:Y:S01]  /*8480*/  FADD.FTZ R0, R198.reuse, R0 ;  /* 0x00000000c6007221 */ /* 0x048fe20000010000 */
[----:B------:R-:W-:-:S06]  /*8490*/  F2FP.F16.F32.PACK_AB R167, R198, R167 ;  /* 0x000000a7c6a7723e */ /* 0x000fcc00000000ff */
[----:B------:R-:W3:Y:S01]  /*84a0*/  MUFU.EX2 R171, R181 ;  /* 0x000000b500ab7308 */ /* 0x000ee20000000800 */
[----:B-1----:R-:W-:-:S07]  /*84b0*/  FADD.FTZ R0, R169, R0 ;  /* 0x00000000a9007221 */ /* 0x002fce0000010000 */
[----:B------:R-:W1:Y:S01]  /*84c0*/  MUFU.EX2 R180, R180 ;  /* 0x000000b400b47308 */ /* 0x000e620000000800 */
[C---:B0-----:R-:W-:Y:S01]  /*84d0*/  FADD.FTZ R0, R178.reuse, R0 ;  /* 0x00000000b2007221 */ /* 0x041fe20000010000 */
[----:B------:R-:W-:-:S06]  /*84e0*/  F2FP.F16.F32.PACK_AB R169, R178, R169 ;  /* 0x000000a9b2a9723e */ /* 0x000fcc00000000ff */
[----:B------:R-:W0:Y:S01]  /*84f0*/  MUFU.EX2 R173, R183 ;  /* 0x000000b700ad7308 */ /* 0x000e220000000800 */
[----:B---3--:R-:W-:-:S07]  /*8500*/  FADD.FTZ R0, R171, R0 ;  /* 0x00000000ab007221 */ /* 0x008fce0000010000 */
        /* <DEDUP_REMOVED lines=9> */
[C---:B-1----:R-:W-:Y:S01]  /*85a0*/  FADD.FTZ R0, R185.reuse, R0 ;  /* 0x00000000b9007221 */ /* 0x042fe20000010000 */
[----:B------:R-:W-:-:S06]  /*85b0*/  F2FP.F16.F32.PACK_AB R173, R185, R173 ;  /* 0x000000adb9ad723e */ /* 0x000fcc00000000ff */
[----:B------:R-:W1:Y:S01]  /*85c0*/  MUFU.EX2 R174, R193 ;  /* 0x000000c100ae7308 */ /* 0x000e620000000800 */
[----:B0-----:R-:W-:-:S07]  /*85d0*/  FADD.FTZ R2, R192, R2 ;  /* 0x00000002c0027221 */ /* 0x001fce0000010000 */
[----:B------:R-:W0:Y:S01]  /*85e0*/  MUFU.EX2 R11, R11 ;  /* 0x0000000b000b7308 */ /* 0x000e220000000800 */
[----:B---3--:R-:W-:Y:S01]  /*85f0*/  FADD.FTZ R0, R175, R0 ;  /* 0x00000000af007221 */ /* 0x008fe20000010000 */
[C---:B-1----:R-:W-:Y:S01]  /*8600*/  FADD.FTZ R2, R174.reuse, R2 ;  /* 0x00000002ae027221 */ /* 0x042fe20000010000 */
[----:B------:R-:W-:Y:S02]  /*8610*/  F2FP.F16.F32.PACK_AB R174, R174, R192 ;  /* 0x000000c0aeae723e */ /* 0x000fe400000000ff */
[C---:B0-----:R-:W-:Y:S01]  /*8620*/  FADD.FTZ R0, R11.reuse, R0 ;  /* 0x000000000b007221 */ /* 0x041fe20000010000 */
[----:B------:R-:W-:Y:S01]  /*8630*/  F2FP.F16.F32.PACK_AB R175, R11, R175 ;  /* 0x000000af0baf723e */ /* 0x000fe200000000ff */
[----:B------:R-:W-:Y:S06]  /*8640*/  @!P0 BRA `(.L_x_2546) ;  /* 0x0000000000048947 */ /* 0x000fec0003800000 */
[----:B------:R-:W-:Y:S01]  /*8650*/  BPT.TRAP 0x1 ;  /* 0x000000040000795c */ /* 0x000fe20000300000 */
.L_x_2546:
[----:B------:R0:W1:Y:S01]  /*8660*/  SYNCS.PHASECHK.TRANS64.TRYWAIT P1, [UR26+0x22850], R7 ;  /* 0x02285007ff0075a7 */ /* 0x000062000802015a */
[----:B------:R-:W-:Y:S05]  /*8670*/  @!P0 BRA `(.L_x_2547) ;  /* 0x0000000000048947 */ /* 0x000fea0003800000 */
[----:B------:R-:W-:Y:S01]  /*8680*/  BPT.TRAP 0x1 ;  /* 0x000000040000795c */ /* 0x000fe20000300000 */
.L_x_2547:
[----:B-1----:R-:W-:Y:S05]  /*8690*/  @P1 BRA `(.L_x_2548) ;  /* 0x0000000000081947 */ /* 0x002fea0003800000 */
[----:B------:R-:W1:Y:S02]  /*86a0*/  SYNCS.PHASECHK.TRANS64.TRYWAIT P1, [UR26+0x22850], R7 ;  /* 0x02285007ff0075a7 */ /* 0x000e64000802015a */
[----:B-1----:R-:W-:Y:S05]  /*86b0*/  @!P1 BRA `(.L_x_2549) ;  /* 0x0000011800009947 */ /* 0x002fea0003800000 */
.L_x_2548:
        /* <DEDUP_REMOVED lines=42> */
.L_x_2550:
[----:B------:R-:W-:Y:S01]  /*8960*/  UIADD3 UR26, UR26, 0x22860, URZ ;  /* 0x000228601a1a7890 */ /* 0x000fe2000fffe03f */
[C---:B------:R-:W-:Y:S01]  /*8970*/  ISETP.GT.AND P1, PT, R6.reuse, UR28, PT ;  /* 0x0000001c06007c0c */ /* 0x040fe2000bf24270 */
[----:B------:R-:W-:Y:S02]  /*8980*/  VIADD R6, R6, 0xffffffff ;  /* 0xffffffff06067836 */ /* 0x000fe40000000000 */
[----:B------:R-:W-:Y:S01]  /*8990*/  UPRMT UR26, UR27, 0x654, UR26 ;  /* 0x000006541b1a7896 */ /* 0x000fe2000800001a */
[----:B------:R-:W-:Y:S02]  /*89a0*/  IMAD.MOV.U32 R8, RZ, RZ, R5 ;  /* 0x000000ffff087224 */ /* 0x000fe400078e0005 */
[----:B------:R-:W-:-:S06]  /*89b0*/  IMAD.MOV.U32 R9, RZ, RZ, R4 ;  /* 0x000000ffff097224 */ /* 0x000fcc00078e0004 */
[----:B------:R-:W-:Y:S01]  /*89c0*/  SYNCS.ARRIVE.TRANS64.RED.A1T0 RZ, [UR26], RZ ;  /* 0x000000ffffff79a7 */ /* 0x000fe2000810041a */
[----:B------:R-:W-:Y:S05]  /*89d0*/  @P1 BRA `(.L_x_2551) ;  /* 0xffffffc800841947 */ /* 0x000fea000383ffff */
[----:B------:R-:W-:-:S07]  /*89e0*/  IMAD.MOV.U32 R7, RZ, RZ, R6 ;  /* 0x000000ffff077224 */ /* 0x000fce00078e0006 */
.L_x_2532:
[----:B------:R-:W0:Y:S01]  /*89f0*/  LDC R6, c[0x0][0x448] ;  /* 0x00011200ff067b82 */ /* 0x000e220000000800 */
[----:B------:R-:W-:Y:S01]  /*8a00*/  UIADD3 UR6, UR42, 0x7f, URZ ;  /* 0x0000007f2a067890 */ /* 0x000fe2000fffe03f */
[----:B------:R-:W-:Y:S01]  /*8a10*/  IADD3 R11, R19, 0x1, -R18 ;  /* 0x00000001130b7810 */ /* 0x000fe20007ffe812 */
[----:B------:R-:W-:Y:S01]  /*8a20*/  UISETP.NE.AND UP0, UPT, UR47, URZ, UPT ;  /* 0x0000003f2f00728c */ /* 0x000fe2000bf05270 */
[----:B0-----:R-:W-:-:S13]  /*8a30*/  ISETP.NE.AND P1, PT, R6, 0x1, PT ;  /* 0x000000010600780c */ /* 0x001fda0003f25270 */
[----:B------:R-:W0:Y:S08]  /*8a40*/  @P1 LDC R6, c[0x0][0x44c] ;  /* 0x00011300ff061b82 */ /* 0x000e300000000800 */
[----:B------:R-:W1:Y:S01]  /*8a50*/  @P1 LDC R9, c[0x0][0x450] ;  /* 0x00011400ff091b82 */ /* 0x000e620000000800 */
[----:B0-----:R-:W-:-:S04]  /*8a60*/  @P1 IMAD.HI.U32 R8, R6, UR6, RZ ;  /* 0x0000000606081c27 */ /* 0x001fc8000f8e00ff */
[----:B------:R-:W-:Y:S01]  /*8a70*/  IMAD.U32 R6, RZ, RZ, UR6 ;  /* 0x00000006ff067e24 */ /* 0x000fe2000f8e00ff */
[----:B-1----:R-:W-:Y:S02]  /*8a80*/  @P1 SHF.R.U32.HI R6, RZ, R9, R8 ;  /* 0x00000009ff061219 */ /* 0x002fe40000011608 */
[----:B------:R-:W-:-:S03]  /*8a90*/  PLOP3.LUT P1, PT, PT, PT, UP0, 0x40, 0x0 ;  /* 0x000000000000781c */ /* 0x000fc60003f2e808 */
[----:B------:R-:W-:-:S04]  /*8aa0*/  IMAD.IADD R6, R11, 0x1, R6 ;  /* 0x000000010b067824 */ /* 0x000fc800078e0206 */
[----:B------:R-:W-:-:S05]  /*8ab0*/  VIADD R8, R6, -UR24 ;  /* 0x8000001806087c36 */ /* 0x000fca0008000000 */
[----:B------:R-:W-:Y:S01]  /*8ac0*/  R2UR UR14, R8 ;  /* 0x00000000080e72ca */ /* 0x000fe200000e0000 */
[----:B------:R-:W-:-:S14]  /*8ad0*/  @P1 BRA `(.L_x_2552) ;  /* 0x0000000000501947 */ /* 0x000fdc0003800000 */
[----:B------:R-:W-:-:S13]  /*8ae0*/  R2UR UR11, R6 ;  /* 0x00000000060b72ca */ /* 0x000fda00000e0000 */
        /* <DEDUP_REMOVED lines=11> */
.L_x_2553:
[----:B------:R-:W-:Y:S02]  /*8ba0*/  ULDC UR15, c[0x0][0x9e4] ;  /* 0x00027900000f7ab9 */ /* 0x000fe40000000800 */
[----:B------:R-:W-:-:S11]  /*8bb0*/  UISETP.NE.AND UP0, UPT, UR15, 0x1, UPT ;  /* 0x000000010f00788c */ /* 0x000fd6000bf05270 */
[----:B------:R-:W-:Y:S02]  /*8bc0*/  @UP0 ULDC.64 UR18, c[0x0][0x9e8] ;  /* 0x00027a0000120ab9 */ /* 0x000fe40000000a00 */
[----:B------:R-:W-:-:S04]  /*8bd0*/  UIMAD.WIDE.U32 UR6, UR11, UR18, URZ ;  /* 0x000000120b0672a5 */ /* 0x000fc8000f8e003f */
[----:B------:R-:W-:-:S12]  /*8be0*/  @UP0 USHF.R.U32.HI UR11, URZ, UR19, UR7 ;  /* 0x000000133f0b0299 */ /* 0x000fd80008011607 */
.L_x_2554:
[----:B------:R-:W-:-:S04]  /*8bf0*/  UIMAD UR11, UR11, UR15, URZ ;  /* 0x0000000f0b0b72a4 */ /* 0x000fc8000f8e023f */
[----:B------:R-:W-:-:S04]  /*8c00*/  UISETP.LT.AND UP0, UPT, UR14, UR11, UPT ;  /* 0x0000000b0e00728c */ /* 0x000fc8000bf01270 */
[----:B------:R-:W-:-:S12]  /*8c10*/  USEL UR14, UR14, UR11, !UP0 ;  /* 0x0000000b0e0e7287 */ /* 0x000fd8000c000000 */
.L_x_2552:
        /* <DEDUP_REMOVED lines=12> */
.L_x_2566:
[----:B------:R-:W-:Y:S01]  /*8ce0*/  UIADD3 UR38, UR38, 0x1, URZ ;  /* 0x0000000126267890 */ /* 0x000fe2000fffe03f */
[C---:B------:R-:W-:Y:S01]  /*8cf0*/  ISETP.GT.AND P1, PT, R7.reuse, UR22, PT ;  /* 0x0000001607007c0c */ /* 0x040fe2000bf24270 */
[----:B------:R-:W-:Y:S02]  /*8d00*/  VIADD R7, R7, 0xffffffff ;  /* 0xffffffff07077836 */ /* 0x000fe40000000000 */
[----:B------:R-:W-:-:S04]  /*8d10*/  UISETP.NE.AND UP0, UPT, UR38, 0x2, UPT ;  /* 0x000000022600788c */ /* 0x000fc8000bf05270 */
[----:B------:R-:W-:Y:S02]  /*8d20*/  USEL UR6, URZ, 0x1, UP0 ;  /* 0x000000013f067887 */ /* 0x000fe40008000000 */
[----:B------:R-:W-:Y:S02]  /*8d30*/  USEL UR38, UR38, URZ, UP0 ;  /* 0x0000003f26267287 */ /* 0x000fe40008000000 */
[----:B------:R-:W-:Y:S01]  /*8d40*/  ULOP3.LUT UR37, UR37, UR6, URZ, 0x3c, !UPT ;  /* 0x0000000625257292 */ /* 0x000fe2000f8e3c3f */
[----:B------:R-:W-:Y:S11]  /*8d50*/  @!P0 BRA `(.L_x_2556) ;  /* 0x0000000000048947 */ /* 0x000ff60003800000 */
[----:B------:R-:W-:Y:S01]  /*8d60*/  BPT.TRAP 0x1 ;  /* 0x000000040000795c */ /* 0x000fe20000300000 */
.L_x_2556:
        /* <DEDUP_REMOVED lines=9> */
.L_x_2557:
[----:B-1----:R-:W-:Y:S05]  /*8e00*/  @P2 BRA `(.L_x_2558) ;  /* 0x0000000000082947 */ /* 0x002fea0003800000 */
[----:B------:R-:W1:Y:S02]  /*8e10*/  SYNCS.PHASECHK.TRANS64.TRYWAIT P2, [UR24+0x22830], R6 ;  /* 0x02283006ff0075a7 */ /* 0x000e640008040158 */
[----:B-1----:R-:W-:Y:S05]  /*8e20*/  @!P2 BRA `(.L_x_2559) ;  /* 0x00000110003ca947 */ /* 0x002fea0003800000 */
.L_x_2558:
[----:B------:R-:W-:Y:S01]  /*8e30*/  UIMAD UR18, UR38, 0x300, UR20 ;  /* 0x00000300261278a4 */ /* 0x000fe2000f8e0214 */
[----:B------:R-:W-:Y:S01]  /*8e40*/  WARPGROUP.ARRIVE ;  /* 0x00000000000079c5 */ /* 0x000fe20000000000 */
[----:B------:R-:W-:Y:S01]  /*8e50*/  UMOV UR19, 0x40000040 ;  /* 0x4000004000137882 */ /* 0x000fe20000000000 */
[----:B------:R-:W-:Y:S01]  /*8e60*/  UMOV UR7, 0x40000040 ;  /* 0x4000004000077882 */ /* 0x000fe20000000000 */
[----:B------:R-:W-:-:S03]  /*8e70*/  UIADD3 UR6, UR18, 0x2, URZ ;  /* 0x0000000212067890 */ /* 0x000fc6000fffe03f */
[----:B-12---:R-:W1:Y:S01]  /*8e80*/  S2R R3, SR_TID.X ;  /* 0x0000000000037919 */ /* 0x006e620000002100 */
        /* <DEDUP_REMOVED lines=20> */
.L_x_2560:
        /* <DEDUP_REMOVED lines=163> */
[----:B------:R-:W-:Y:S01]  /*9a00*/  FMUL.FTZ R49, R49, R9 ;  /* 0x0000000931317220 */ /* 0x000fe20000410000 */
[----:B------:R-:W4:Y:S01]  /*9a10*/  MUFU.TANH R2, R2 ;  /* 0x0000000200027308 */ /* 0x000f220000002400 */
[----:B--2---:R-:W-:Y:S01]  /*9a20*/  FADD.FTZ R11, R5, R154 ;  /* 0x0000009a050b7221 */ /* 0x004fe20000010000 */
[C---:B------:R-:W-:Y:S01]  /*9a30*/  F2FP.F16.F32.PACK_AB R154, R185.reuse, R5 ;  /* 0x00000005b99a723e */ /* 0x040fe200000000ff */
[-C--:B------:R-:W-:Y:S01]  /*9a40*/  FMUL.FTZ R52, R52, R9.reuse ;  /* 0x0000000934347220 */ /* 0x080fe20000410000 */
[----:B------:R-:W-:Y:S01]  /*9a50*/  FMNMX.FTZ R5, R176, R8, !PT ;  /* 0x00000008b0057209 */ /* 0x000fe20007810000 */
[----:B------:R-:W-:Y:S01]  /*9a60*/  FADD.FTZ R11, R185, R11 ;  /* 0x0000000bb90b7221 */ /* 0x000fe20000010000 */
[----:B------:R-:W-:Y:S01]  /*9a70*/  FMUL.FTZ R185, R191, UR26 ;  /* 0x0000001abfb97c20 */ /* 0x000fe20008410000 */
[----:B------:R-:W-:Y:S01]  /*9a80*/  FMUL.FTZ R53, R53, R9 ;  /* 0x0000000935357220 */ /* 0x000fe20000410000 */
[----:B------:R-:W-:Y:S01]  /*9a90*/  FMNMX.FTZ R5, R155, R5, !PT ;  /* 0x000000059b057209 */ /* 0x000fe20007810000 */
[----:B------:R-:W2:Y:S01]  /*9aa0*/  MUFU.TANH R12, R12 ;  /* 0x0000000c000c7308 */ /* 0x000ea20000002400 */
[-C--:B------:R-:W-:Y:S01]  /*9ab0*/  FMUL.FTZ R56, R56, R9.reuse ;  /* 0x0000000938387220 */ /* 0x080fe20000410000 */
[----:B------:R-:W-:Y:S01]  /*9ac0*/  FMUL.FTZ R57, R57, R9 ;  /* 0x0000000939397220 */ /* 0x000fe20000410000 */
[----:B------:R-:W-:Y:S01]  /*9ad0*/  FMNMX.FTZ R5, R158, R5, !PT ;  /* 0x000000059e057209 */ /* 0x000fe20007810000 */
[-C--:B------:R-:W-:Y:S01]  /*9ae0*/  FMUL.FTZ R60, R60, R9.reuse ;  /* 0x000000093c3c7220 */ /* 0x080fe20000410000 */
[-C--:B------:R-:W-:Y:S01]  /*9af0*/  FMUL.FTZ R61, R61, R9.reuse ;  /* 0x000000093d3d7220 */ /* 0x080fe20000410000 */
[----:B------:R-:W-:Y:S01]  /*9b00*/  FMUL.FTZ R64, R64, R9 ;  /* 0x0000000940407220 */ /* 0x000fe20000410000 */
[----:B------:R-:W-:Y:S01]  /*9b10*/  FMNMX.FTZ R5, R159, R5, !PT ;  /* 0x000000059f057209 */ /* 0x000fe20007810000 */
[----:B------:R-:W5:Y:S01]  /*9b20*/  MUFU.TANH R174, R174 ;  /* 0x000000ae00ae7308 */ /* 0x000f620000002400 */
[-C--:B------:R-:W-:Y:S01]  /*9b30*/  FMUL.FTZ R65, R65, R9.reuse ;  /* 0x0000000941417220 */ /* 0x080fe20000410000 */
[----:B------:R-:W-:Y:S01]  /*9b40*/  FMUL.FTZ R68, R68, R9 ;  /* 0x0000000944447220 */ /* 0x000fe20000410000 */
[----:B------:R-:W-:Y:S01]  /*9b50*/  FMNMX.FTZ R5, R162, R5, !PT ;  /* 0x00000005a2057209 */ /* 0x000fe20007810000 */
[-C--:B------:R-:W-:Y:S01]  /*9b60*/  FMUL.FTZ R69, R69, R9.reuse ;  /* 0x0000000945457220 */ /* 0x080fe20000410000 */
[-C--:B------:R-:W-:Y:S01]  /*9b70*/  FMUL.FTZ R72, R72, R9.reuse ;  /* 0x0000000948487220 */ /* 0x080fe20000410000 */
[----:B------:R-:W-:Y:S01]  /*9b80*/  FMUL.FTZ R73, R73, R9 ;  /* 0x0000000949497220 */ /* 0x000fe20000410000 */
[----:B------:R-:W-:Y:S01]  /*9b90*/  FMNMX.FTZ R5, R163, R5, !PT ;  /* 0x00000005a3057209 */ /* 0x000fe20007810000 */
[----:B------:R-:W0:Y:S01]  /*9ba0*/  MUFU.TANH R175, R175 ;  /* 0x000000af00af7308 */ /* 0x000e220000002400 */
[-C--:B------:R-:W-:Y:S01]  /*9bb0*/  FMUL.FTZ R76, R76, R9.reuse ;  /* 0x000000094c4c7220 */ /* 0x080fe20000410000 */
[----:B------:R-:W-:Y:S01]  /*9bc0*/  FMUL.FTZ R77, R77, R9 ;  /* 0x000000094d4d7220 */ /* 0x000fe20000410000 */
[----:B------:R-:W-:Y:S01]  /*9bd0*/  FMNMX.FTZ R5, R166, R5, !PT ;  /* 0x00000005a6057209 */ /* 0x000fe20007810000 */
[-C--:B------:R-:W-:Y:S01]  /*9be0*/  FMUL.FTZ R80, R80, R9.reuse ;  /* 0x0000000950507220 */ /* 0x080fe20000410000 */
[-C--:B------:R-:W-:Y:S01]  /*9bf0*/  FMUL.FTZ R81, R81, R9.reuse ;  /* 0x0000000951517220 */ /* 0x080fe20000410000 */
[----:B------:R-:W-:Y:S01]  /*9c00*/  FMUL.FTZ R84, R84, R9 ;  /* 0x0000000954547220 */ /* 0x000fe20000410000 */
[----:B------:R-:W-:Y:S01]  /*9c10*/  FMNMX.FTZ R5, R167, R5, !PT ;  /* 0x00000005a7057209 */ /* 0x000fe20007810000 */
[----:B------:R-:W1:Y:S01]  /*9c20*/  MUFU.TANH R178, R178 ;  /* 0x000000b200b27308 */ /* 0x000e620000002400 */
        /* <DEDUP_REMOVED lines=10> */
[----:B---3--:R-:W-:Y:S01]  /*9cd0*/  FMNMX.FTZ R5, R171, R5, !PT ;  /* 0x00000005ab057209 */ /* 0x008fe20007810000 */
[-C--:B------:R-:W-:Y:S01]  /*9ce0*/  FMUL.FTZ R100, R100, R9.reuse ;  /* 0x0000000964647220 */ /* 0x080fe20000410000 */
[-C--:B------:R-:W-:Y:S01]  /*9cf0*/  FMUL.FTZ R101, R101, R9.reuse ;  /* 0x0000000965657220 */ /* 0x080fe20000410000 */
[----:B------:R-:W-:Y:S01]  /*9d00*/  FMUL.FTZ R104, R104, R9 ;  /* 0x0000000968687220 */ /* 0x000fe20000410000 */
[----:B----4-:R-:W-:Y:S01]  /*9d10*/  FMNMX.FTZ R5, R2, R5, !PT ;  /* 0x0000000502057209 */ /* 0x010fe20007810000 */
[----:B------:R-:W3:Y:S01]  /*9d20*/  MUFU.TANH R182, R182 ;  /* 0x000000b600b67308 */ /* 0x000ee20000002400 */
[-C--:B------:R-:W-:Y:S01]  /*9d30*/  FMUL.FTZ R105, R105, R9.reuse ;  /* 0x0000000969697220 */ /* 0x080fe20000410000 */
[----:B------:R-:W-:Y:S01]  /*9d40*/  FMUL.FTZ R108, R108, R9 ;  /* 0x000000096c6c7220 */ /* 0x000fe20000410000 */
[----:B--2---:R-:W-:Y:S01]  /*9d50*/  FMNMX.FTZ R5, R12, R5, !PT ;  /* 0x000000050c057209 */ /* 0x004fe20007810000 */
[-C--:B------:R-:W-:Y:S01]  /*9d60*/  FMUL.FTZ R109, R109, R9.reuse ;  /* 0x000000096d6d7220 */ /* 0x080fe20000410000 */
[-C--:B------:R-:W-:Y:S01]  /*9d70*/  FMUL.FTZ R112, R112, R9.reuse ;  /* 0x0000000970707220 */ /* 0x080fe20000410000 */
[----:B------:R-:W-:Y:S01]  /*9d80*/  FMUL.FTZ R113, R113, R9 ;  /* 0x0000000971717220 */ /* 0x000fe20000410000 */
[----:B-----5:R-:W-:Y:S01]  /*9d90*/  FMNMX.FTZ R5, R174, R5, !PT ;  /* 0x00000005ae057209 */ /* 0x020fe20007810000 */
[----:B------:R-:W2:Y:S01]  /*9da0*/  MUFU.TANH R183, R183 ;  /* 0x000000b700b77308 */ /* 0x000ea20000002400 */
[-C--:B------:R-:W-:Y:S01]  /*9db0*/  FMUL.FTZ R116, R116, R9.reuse ;  /* 0x0000000974747220 */ /* 0x080fe20000410000 */
[----:B------:R-:W-:Y:S01]  /*9dc0*/  FMUL.FTZ R117, R117, R9 ;  /* 0x0000000975757220 */ /* 0x000fe20000410000 */
[----:B0-----:R-:W-:Y:S01]  /*9dd0*/  FMNMX.FTZ R5, R175, R5, !PT ;  /* 0x00000005af057209 */ /* 0x001fe20007810000 */
[-C--:B------:R-:W-:Y:S01]  /*9de0*/  FMUL.FTZ R120, R120, R9.reuse ;  /* 0x0000000978787220 */ /* 0x080fe20000410000 */
[-C--:B------:R-:W-:Y:S01]  /*9df0*/  FMUL.FTZ R121, R121, R9.reuse ;  /* 0x0000000979797220 */ /* 0x080fe20000410000 */
[----:B------:R-:W-:Y:S01]  /*9e00*/  FMUL.FTZ R124, R124, R9 ;  /* 0x000000097c7c7220 */ /* 0x000fe20000410000 */
[----:B-1----:R-:W-:Y:S01]  /*9e10*/  FMNMX.FTZ R5, R178, R5, !PT ;  /* 0x00000005b2057209 */ /* 0x002fe20007810000 */
[----:B------:R-:W0:Y:S01]  /*9e20*/  MUFU.TANH R185, R185 ;  /* 0x000000b900b97308 */ /* 0x000e220000002400 */
[-C--:B------:R-:W-:Y:S01]  /*9e30*/  FMUL.FTZ R125, R125, R9.reuse ;  /* 0x000000097d7d7220 */ /* 0x080fe20000410000 */
[----:B------:R-:W-:Y:S01]  /*9e40*/  FMUL.FTZ R128, R128, R9 ;  /* 0x0000000980807220 */ /* 0x000fe20000410000 */
[----:B------:R-:W-:Y:S01]  /*9e50*/  FMNMX.FTZ R5, R179, R5, !PT ;  /* 0x00000005b3057209 */ /* 0x000fe20007810000 */
[-C--:B------:R-:W-:Y:S01]  /*9e60*/  FMUL.FTZ R129, R129, R9.reuse ;  /* 0x0000000981817220 */ /* 0x080fe20000410000 */
[-C--:B------:R-:W-:Y:S01]  /*9e70*/  FMUL.FTZ R132, R132, R9.reuse ;  /* 0x0000000984847220 */ /* 0x080fe20000410000 */
[----:B------:R-:W-:Y:S01]  /*9e80*/  FMUL.FTZ R133, R133, R9 ;  /* 0x0000000985857220 */ /* 0x000fe20000410000 */
[----:B---3--:R-:W-:Y:S01]  /*9e90*/  FMNMX.FTZ R5, R182, R5, !PT ;  /* 0x00000005b6057209 */ /* 0x008fe20007810000 */
[----:B------:R-:W1:Y:S01]  /*9ea0*/  MUFU.TANH R186, R186 ;  /* 0x000000ba00ba7308 */ /* 0x000e620000002400 */
[-C--:B------:R-:W-:Y:S01]  /*9eb0*/  FMUL.FTZ R136, R136, R9.reuse ;  /* 0x0000000988887220 */ /* 0x080fe20000410000 */
[----:B------:R-:W-:Y:S01]  /*9ec0*/  FMUL.FTZ R137, R137, R9 ;  /* 0x0000000989897220 */ /* 0x000fe20000410000 */
[----:B--2---:R-:W-:Y:S01]  /*9ed0*/  FMNMX.FTZ R5, R183, R5, !PT ;  /* 0x00000005b7057209 */ /* 0x004fe20007810000 */
[-C--:B------:R-:W-:Y:S01]  /*9ee0*/  FMUL.FTZ R140, R140, R9.reuse ;  /* 0x000000098c8c7220 */ /* 0x080fe20000410000 */
[-C--:B------:R-:W-:Y:S01]  /*9ef0*/  FMUL.FTZ R141, R141, R9.reuse ;  /* 0x000000098d8d7220 */ /* 0x080fe20000410000 */
[-C--:B------:R-:W-:Y:S01]  /*9f00*/  FMUL.FTZ R144, R144, R9.reuse ;  /* 0x0000000990907220 */ /* 0x080fe20000410000 */
[----:B------:R-:W-:Y:S01]  /*9f10*/  FMUL.FTZ R145, R145, R9 ;  /* 0x0000000991917220 */ /* 0x000fe20000410000 */
        /* <DEDUP_REMOVED lines=35> */
[--C-:B---3--:R-:W-:Y:S01]  /*a150*/  FFMA.FTZ R160, R10, UR10, -R153.reuse ;  /* 0x0000000a0aa07c23 */ /* 0x108fe20008010899 */
[--C-:B------:R-:W-:Y:S01]  /*a160*/  FFMA.FTZ R171, R171, UR10, -R153.reuse ;  /* 0x0000000aabab7c23 */ /* 0x100fe20008010899 */
[--C-:B------:R-:W-:Y:S01]  /*a170*/  FFMA.FTZ R2, R2, UR10, -R153.reuse ;  /* 0x0000000a02027c23 */ /* 0x100fe20008010899 */
[--C-:B------:R-:W-:Y:S01]  /*a180*/  FFMA.FTZ R12, R12, UR10, -R153.reuse ;  /* 0x0000000a0c0c7c23 */ /* 0x100fe20008010899 */
[--C-:B----4-:R-:W-:Y:S01]  /*a190*/  FFMA.FTZ R161, R174, UR10, -R153.reuse ;  /* 0x0000000aaea17c23 */ /* 0x110fe20008010899 */
[--C-:B0-----:R-:W-:Y:S01]  /*a1a0*/  FFMA.FTZ R164, R175, UR10, -R153.reuse ;  /* 0x0000000aafa47c23 */ /* 0x101fe20008010899 */
        /* <DEDUP_REMOVED lines=92> */
[C---:B--2---:R-:W-:Y:S01]  /*a770*/  FADD.FTZ R11, R166.reuse, R11 ;  /* 0x0000000ba60b7221 */ /* 0x044fe20000010000 */
[----:B------:R-:W-:Y:S01]  /*a780*/  F2FP.F16.F32.PACK_AB R159, R166, R159 ;  /* 0x0000009fa69f723e */ /* 0x000fe200000000ff */
[-C--:B------:R-:W-:Y:S01]  /*a790*/  FMUL.FTZ R138, R138, R10.reuse ;  /* 0x0000000a8a8a7220 */ /* 0x080fe20000410000 */
[----:B------:R-:W-:Y:S01]  /*a7a0*/  F2FP.F16.F32.PACK_AB R166, R191, R13 ;  /* 0x0000000dbfa6723e */ /* 0x000fe200000000ff */
[-C--:B------:R-:W-:Y:S01]  /*a7b0*/  FMUL.FTZ R139, R139, R10.reuse ;  /* 0x0000000a8b8b7220 */ /* 0x080fe20000410000 */
[-C--:B------:R-:W-:Y:S01]  /*a7c0*/  FMUL.FTZ R142, R142, R10.reuse ;  /* 0x0000000a8e8e7220 */ /* 0x080fe20000410000 */
[----:B------:R-:W-:Y:S01]  /*a7d0*/  FMUL.FTZ R143, R143, R10 ;  /* 0x0000000a8f8f7220 */ /* 0x000fe20000410000 */
[----:B------:R-:W-:Y:S01]  /*a7e0*/  MUFU.EX2 R170, R169 ;  /* 0x000000a900aa7308 */ /* 0x000fe20000000800 */
[----:B0-----:R-:W-:Y:S01]  /*a7f0*/  FADD.FTZ R0, R21, R0 ;  /* 0x0000000015007221 */ /* 0x001fe20000010000 */
[----:B-1----:R-:W-:Y:S01]  /*a800*/  F2FP.F16.F32.PACK_AB R157, R165, R158 ;  /* 0x0000009ea59d723e */ /* 0x002fe200000000ff */
        /* <DEDUP_REMOVED lines=8> */
[----:B------:R-:W-:-:S03]  /*a890*/  FMUL.FTZ R151, R151, R10 ;  /* 0x0000000a97977220 */ /* 0x000fc60000410000 */
[----:B------:R-:W-:Y:S02]  /*a8a0*/  FADD.FTZ R0, R184, R0 ;  /* 0x00000000b8007221 */ /* 0x000fe40000010000 */
[----:B------:R-:W2:Y:S01]  /*a8b0*/  MUFU.EX2 R163, R171 ;  /* 0x000000ab00a37308 */ /* 0x000ea20000000800 */
[----:B0-----:R-:W-:Y:S01]  /*a8c0*/  F2FP.F16.F32.PACK_AB R160, R193, R21 ;  /* 0x00000015c1a0723e */ /* 0x001fe200000000ff */
[----:B------:R-:W-:-:S04]  /*a8d0*/  FADD.FTZ R0, R14, R0 ;  /* 0x000000000e007221 */ /* 0x000fc80000010000 */
[----:B------:R-:W-:Y:S02]  /*a8e0*/  FADD.FTZ R0, R192, R0 ;  /* 0x00000000c0007221 */ /* 0x000fe40000010000 */
[----:B------:R-:W0:Y:S01]  /*a8f0*/  MUFU.EX2 R2, R2 ;  /* 0x0000000200027308 */ /* 0x000e220000000800 */
[----:B-1----:R-:W-:Y:S01]  /*a900*/  FADD.FTZ R11, R169, R11 ;  /* 0x0000000ba90b7221 */ /* 0x002fe20000010000 */
[----:B------:R-:W-:-:S04]  /*a910*/  FADD.FTZ R0, R13, R0 ;  /* 0x000000000d007221 */ /* 0x000fc80000010000 */
[----:B------:R-:W-:Y:S02]  /*a920*/  FADD.FTZ R0, R191, R0 ;  /* 0x00000000bf007221 */ /* 0x000fe40000010000 */
[----:B------:R-:W1:Y:S01]  /*a930*/  MUFU.EX2 R12, R12 ;  /* 0x0000000c000c7308 */ /* 0x000e620000000800 */
[----:B--2---:R-:W-:Y:S01]  /*a940*/  FADD.FTZ R11, R163, R11 ;  /* 0x0000000ba30b7221 */ /* 0x004fe20000010000 */
[----:B------:R-:W-:-:S06]  /*a950*/  FADD.FTZ R0, R8, R0 ;  /* 0x0000000008007221 */ /* 0x000fcc0000010000 */
[----:B------:R2:W3:Y:S01]  /*a960*/  MUFU.EX2 R171, R161 ;  /* 0x000000a100ab7308 */ /* 0x0004e20000000800 */
[C---:B0-----:R-:W-:Y:S01]  /*a970*/  FADD.FTZ R11, R2.reuse, R11 ;  /* 0x0000000b020b7221 */ /* 0x041fe20000010000 */
[----:B------:R-:W-:-:S06]  /*a980*/  F2FP.F16.F32.PACK_AB R163, R2, R163 ;  /* 0x000000a302a3723e */ /* 0x000fcc00000000ff */
[----:B------:R0:W4:Y:S01]  /*a990*/  MUFU.EX2 R167, R164 ;  /* 0x000000a400a77308 */ /* 0x0001220000000800 */
[----:B-1----:R-:W-:Y:S01]  /*a9a0*/  FADD.FTZ R11, R12, R11 ;  /* 0x0000000b0c0b7221 */ /* 0x002fe20000010000 */
[----:B--2---:R-:W-:Y:S02]  /*a9b0*/  F2FP.F16.F32.PACK_AB R161, R169, R162 ;  /* 0x000000a2a9a1723e */ /* 0x004fe400000000ff */
[----:B------:R-:W-:-:S04]  /*a9c0*/  F2FP.F16.F32.PACK_AB R162, R184, R15 ;  /* 0x0000000fb8a2723e */ /* 0x000fc800000000ff */
[----:B------:R-:W1:Y:S01]  /*a9d0*/  MUFU.EX2 R178, R178 ;  /* 0x000000b200b27308 */ /* 0x000e620000000800 */
[C---:B---3--:R-:W-:Y:S01]  /*a9e0*/  FADD.FTZ R11, R171.reuse, R11 ;  /* 0x0000000bab0b7221 */ /* 0x048fe20000010000 */
[----:B------:R-:W-:Y:S02]  /*a9f0*/  F2FP.F16.F32.PACK_AB R165, R171, R12 ;  /* 0x0000000caba5723e */ /* 0x000fe400000000ff */
        /* <DEDUP_REMOVED lines=43> */
.L_x_2561:
[----:B------:R0:W1:Y:S01]  /*acb0*/  SYNCS.PHASECHK.TRANS64.TRYWAIT P2, [UR24+0x22850], R6 ;  /* 0x02285006ff0075a7 */ /* 0x0000620008040158 */
[----:B------:R-:W-:Y:S05]  /*acc0*/  @!P0 BRA `(.L_x_2562) ;  /* 0x0000000000048947 */ /* 0x000fea0003800000 */
[----:B------:R-:W-:Y:S01]  /*acd0*/  BPT.TRAP 0x1 ;  /* 0x000000040000795c */ /* 0x000fe20000300000 */
.L_x_2562:
[----:B-1----:R-:W-:Y:S05]  /*ace0*/  @P2 BRA `(.L_x_2563) ;  /* 0x0000000000082947 */ /* 0x002fea0003800000 */
[----:B------:R-:W1:Y:S02]  /*acf0*/  SYNCS.PHASECHK.TRANS64.TRYWAIT P2, [UR24+0x22850], R6 ;  /* 0x02285006ff0075a7 */ /* 0x000e640008040158 */
[----:B-1----:R-:W-:Y:S05]  /*ad00*/  @!P2 BRA `(.L_x_2564) ;  /* 0x000000f0009ca947 */ /* 0x002fea0003800000 */
.L_x_2563:
[----:B------:R-:W2:Y:S01]  /*ad10*/  S2R R8, SR_TID.X ;  /* 0x0000000000087919 */ /* 0x000ea20000002100 */
[----:B------:R-:W-:Y:S01]  /*ad20*/  UIMAD UR11, UR38, 0xc00, UR21 ;  /* 0x00000c00260b78a4 */ /* 0x000fe2000f8e0215 */
[----:B------:R-:W-:-:S06]  /*ad30*/  UMOV UR7, 0x40000040 ;  /* 0x4000004000077882 */ /* 0x000fcc0000000000 */
[----:B------:R-:W-:Y:S01]  /*ad40*/  UMOV UR6, UR11 ;  /* 0x0000000b00067c82 */ /* 0x000fe20008000000 */
[----:B--2---:R-:W-:-:S05]  /*ad50*/  SHF.R.U32.HI R8, RZ, 0x7, R8 ;  /* 0x00000007ff087819 */ /* 0x004fca0000011608 */
[----:B01----:R-:W-:-:S05]  /*ad60*/  VIADD R6, R8, 0x8 ;  /* 0x0000000808067836 */ /* 0x003fca0000000000 */
        /* <DEDUP_REMOVED lines=36> */
.L_x_2565:
[----:B------:R-:W-:Y:S01]  /*afb0*/  UIADD3 UR24, UR24, 0x22860, URZ ;  /* 0x0002286018187890 */ /* 0x000fe2000fffe03f */
[----:B------:R-:W-:Y:S02]  /*afc0*/  IMAD.MOV.U32 R8, RZ, RZ, R5 ;  /* 0x000000ffff087224 */ /* 0x000fe400078e0005 */
[----:B------:R-:W-:Y:S01]  /*afd0*/  IMAD.MOV.U32 R9, RZ, RZ, R4 ;  /* 0x000000ffff097224 */ /* 0x000fe200078e0004 */
[----:B------:R-:W-:-:S09]  /*afe0*/  UPRMT UR24, UR23, 0x654, UR24 ;  /* 0x0000065417187896 */ /* 0x000fd20008000018 */
[----:B------:R-:W-:Y:S01]  /*aff0*/  SYNCS.ARRIVE.TRANS64.RED.A1T0 RZ, [UR24], RZ ;  /* 0x000000ffffff79a7 */ /* 0x000fe20008100418 */
[----:B------:R-:W-:Y:S05]  /*b000*/  @P1 BRA `(.L_x_2566) ;  /* 0xffffffdc00341947 */ /* 0x000fea000383ffff */
.L_x_2555:
        /* <DEDUP_REMOVED lines=8> */
[----:B------:R-:W-:-:S05]  /*b090*/  ULDC UR22, c[0x0][0x9e0] ;  /* 0x0002780000167ab9 */ /* 0x000fca0000000800 */
.L_x_2586:
[----:B------:R-:W-:-:S04]  /*b0a0*/  UIADD3 UR38, UR38, 0x1, URZ ;  /* 0x0000000126267890 */ /* 0x000fc8000fffe03f */
[----:B------:R-:W-:-:S04]  /*b0b0*/  UISETP.NE.AND UP0, UPT, UR38, 0x2, UPT ;  /* 0x000000022600788c */ /* 0x000fc8000bf05270 */
[----:B------:R-:W-:Y:S02]  /*b0c0*/  USEL UR6, URZ, 0x1, UP0 ;  /* 0x000000013f067887 */ /* 0x000fe40008000000 */
[----:B------:R-:W-:Y:S02]  /*b0d0*/  USEL UR38, UR38, URZ, UP0 ;  /* 0x0000003f26267287 */ /* 0x000fe40008000000 */
[----:B------:R-:W-:Y:S01]  /*b0e0*/  ULOP3.LUT UR37, UR37, UR6, URZ, 0x3c, !UPT ;  /* 0x0000000625257292 */ /* 0x000fe2000f8e3c3f */
[----:B-1----:R-:W-:Y:S11]  /*b0f0*/  @!P0 BRA `(.L_x_2568) ;  /* 0x0000000000048947 */ /* 0x002ff60003800000 */
[----:B------:R-:W-:Y:S01]  /*b100*/  BPT.TRAP 0x1 ;  /* 0x000000040000795c */ /* 0x000fe20000300000 */
.L_x_2568:
        /* <DEDUP_REMOVED lines=9> */
.L_x_2569:
[----:B-1----:R-:W-:Y:S05]  /*b1a0*/  @P1 BRA `(.L_x_2570) ;  /* 0x0000000000081947 */ /* 0x002fea0003800000 */
[----:B------:R-:W1:Y:S02]  /*b1b0*/  SYNCS.PHASECHK.TRANS64.TRYWAIT P1, [UR26+0x22830], R6 ;  /* 0x02283006ff0075a7 */ /* 0x000e64000802015a */
[----:B-1----:R-:W-:Y:S05]  /*b1c0*/  @!P1 BRA `(.L_x_2571) ;  /* 0x000000ec00849947 */ /* 0x002fea0003800000 */
.L_x_2570:
        /* <DEDUP_REMOVED lines=26> */
.L_x_2572:
[----:B------:R-:W2:Y:S01]  /*b370*/  LDC R4, c[0x0][0x448] ;  /* 0x00011200ff047b82 */ /* 0x000ea20000000800 */
        /* <DEDUP_REMOVED lines=23> */
[----:B--2---:R-:W-:Y:S01]  /*b4f0*/  ISETP.NE.AND P1, PT, R4, 0x1, PT ;  /* 0x000000010400780c */ /* 0x004fe20003f25270 */
        /* <DEDUP_REMOVED lines=12> */
[----:B------:R-:W2:Y:S01]  /*b5c0*/  @P1 LDC R10, c[0x0][0x44c] ;  /* 0x00011300ff0a1b82 */ /* 0x000ea20000000800 */
        /* <DEDUP_REMOVED lines=18> */
[----:B--2---:R-:W-:-:S05]  /*b6f0*/  @P1 IMAD.HI.U32 R10, R4, R10, RZ ;  /* 0x0000000a040a1227 */ /* 0x004fca00078e00ff */
[----:B------:R-:W2:Y:S01]  /*b700*/  MUFU.TANH R13, R13 ;  /* 0x0000000d000d7308 */ /* 0x000ea20000002400 */
        /* <DEDUP_REMOVED lines=59> */
[----:B--234-:R-:W-:Y:S05]  /*bac0*/  @P1 BRA `(.L_x_2573) ;  /* 0x0000000000581947 */ /* 0x01cfea0003800000 */
[----:B------:R-:W-:Y:S01]  /*bad0*/  IADD3 R198, -R18, R19, R198 ;  /* 0x0000001312c67210 */ /* 0x000fe20007ffe1c6 */
[----:B------:R-:W-:Y:S03]  /*bae0*/  BSSY B0, `(.L_x_2574) ;  /* 0x0000010000007945 */ /* 0x000fe60003800000 */
[----:B------:R-:W-:-:S13]  /*baf0*/  ISETP.GT.AND P1, PT, R198, -0x1, PT ;  /* 0xffffffffc600780c */ /* 0x000fda0003f24270 */
[----:B------:R-:W-:Y:S05]  /*bb00*/  @P1 BRA `(.L_x_2575) ;  /* 0x0000000000201947 */ /* 0x000fea0003800000 */
[----:B------:R-:W-:Y:S01]  /*bb10*/  IMAD.U32 R199, RZ, RZ, UR25 ;  /* 0x00000019ffc77e24 */ /* 0x000fe2000f8e00ff */
[----:B------:R-:W-:-:S04]  /*bb20*/  LOP3.LUT R198, RZ, R198, RZ, 0x33, !PT ;  /* 0x000000c6ffc67212 */ /* 0x000fc800078e33ff */
[----:B------:R-:W-:-:S13]  /*bb30*/  ISETP.NE.AND P1, PT, R199, 0x1, PT ;  /* 0x00000001c700780c */ /* 0x000fda0003f25270 */
[----:B------:R-:W2:Y:S02]  /*bb40*/  @P1 LDC.64 R154, c[0x0][0x9e8] ;  /* 0x00027a00ff9a1b82 */ /* 0x000ea40000000a00 */
[----:B--2---:R-:W-:-:S05]  /*bb50*/  @P1 IMAD.HI.U32 R154, R198, R154, RZ ;  /* 0x0000009ac69a1227 */ /* 0x004fca00078e00ff */
[----:B------:R-:W-:-:S04]  /*bb60*/  @P1 SHF.R.U32.HI R198, RZ, R155, R154 ;  /* 0x0000009bffc61219 */ /* 0x000fc8000001169a */
[----:B------:R-:W-:Y:S01]  /*bb70*/  LOP3.LUT R198, RZ, R198, RZ, 0x33, !PT ;  /* 0x000000c6ffc67212 */ /* 0x000fe200078e33ff */
[----:B------:R-:W-:Y:S06]  /*bb80*/  BRA `(.L_x_2576) ;  /* 0x0000000000147947 */ /* 0x000fec0003800000 */
.L_x_2575:
[----:B------:R-:W-:-:S05]  /*bb90*/  IMAD.U32 R199, RZ, RZ, UR25 ;  /* 0x00000019ffc77e24 */ /* 0x000fca000f8e00ff */
[----:B------:R-:W-:-:S13]  /*bba0*/  ISETP.NE.AND P1, PT, R199, 0x1, PT ;  /* 0x00000001c700780c */ /* 0x000fda0003f25270 */
[----:B------:R-:W2:Y:S02]  /*bbb0*/  @P1 LDC.64 R154, c[0x0][0x9e8] ;  /* 0x00027a00ff9a1b82 */ /* 0x000ea40000000a00 */
[----:B--2---:R-:W-:-:S05]  /*bbc0*/  @P1 IMAD.HI.U32 R154, R198, R154, RZ ;  /* 0x0000009ac69a1227 */ /* 0x004fca00078e00ff */
[----:B------:R-:W-:-:S07]  /*bbd0*/  @P1 SHF.R.U32.HI R198, RZ, R155, R154 ;  /* 0x0000009bffc61219 */ /* 0x000fce000001169a */
.L_x_2576:
[----:B------:R-:W-:Y:S05]  /*bbe0*/  BSYNC B0 ;  /* 0x0000000000007941 */ /* 0x000fea0003800000 */
.L_x_2574:
[----:B------:R-:W-:-:S04]  /*bbf0*/  IMAD.IADD R154, R191, 0x1, -R17 ;  /* 0x00000001bf9a7824 */ /* 0x000fc800078e0a11 */
[----:B------:R-:W-:-:S05]  /*bc00*/  IMAD R154, R198, R199, R154 ;  /* 0x000000c7c69a7224 */ /* 0x000fca00078e029a */
[----:B------:R-:W-:Y:S02]  /*bc10*/  VIMNMX R194, R194, R154, !PT ;  /* 0x0000009ac2c27248 */ /* 0x000fe40007fe0100 */
[----:B------:R-:W-:-:S07]  /*bc20*/  VIADDMNMX R195, R154, R199, R195, PT ;  /* 0x000000c79ac37246 */ /* 0x000fce00038001c3 */
.L_x_2573:
[C---:B------:R-:W-:Y:S01]  /*bc30*/  ISETP.GE.AND P1, PT, R191.reuse, 0x1, PT ;  /* 0x00000001bf00780c */ /* 0x040fe20003f26270 */
[----:B------:R-:W2:Y:S01]  /*bc40*/  SHFL.IDX PT, R4, R4, 0x1, 0x1c1f ;  /* 0x003c1f0004047f89 */ /* 0x000ea200000e0000 */
        /* <DEDUP_REMOVED lines=12> */
[--C-:B--2---:R-:W-:Y:S01]  /*bd10*/  IMAD.IADD R197, R197, 0x1, R4.reuse ;  /* 0x00000001c5c57824 */ /* 0x104fe200078e0204 */
        /* <DEDUP_REMOVED lines=137> */
.L_x_2579:
[----:B------:R-:W-:-:S05]  /*c5b0*/  IMAD.U32 R194, RZ, RZ, UR25 ;  /* 0x00000019ffc27e24 */ /* 0x000fca000f8e00ff */
[----:B------:R-:W-:-:S13]  /*c5c0*/  ISETP.NE.AND P6, PT, R194, 0x1, PT ;  /* 0x00000001c200780c */ /* 0x000fda0003fc5270 */
[----:B------:R-:W0:Y:S02]  /*c5d0*/  @P6 LDC.64 R4, c[0x0][0x9e8] ;  /* 0x00027a00ff046b82 */ /* 0x000e240000000a00 */
[----:B0-----:R-:W-:-:S05]  /*c5e0*/  @P6 IMAD.HI.U32 R4, R155, R4, RZ ;  /* 0x000000049b046227 */ /* 0x001fca00078e00ff */
[----:B------:R-:W-:-:S07]  /*c5f0*/  @P6 SHF.R.U32.HI R155, RZ, R5, R4 ;  /* 0x00000005ff9b6219 */ /* 0x000fce0000011604 */
.L_x_2580:
[----:B------:R-:W-:Y:S05]  /*c600*/  BSYNC B0 ;  /* 0x0000000000007941 */ /* 0x000fea0003800000 */
.L_x_2578:
[----:B------:R-:W-:-:S04]  /*c610*/  IMAD.IADD R191, R191, 0x1, -R17 ;  /* 0x00000001bfbf7824 */ /* 0x000fc800078e0a11 */
[----:B------:R-:W-:-:S05]  /*c620*/  IMAD R191, R155, R194, R191 ;  /* 0x000000c29bbf7224 */ /* 0x000fca00078e02bf */
[----:B------:R-:W-:Y:S02]  /*c630*/  VIMNMX R196, R196, R191, !PT ;  /* 0x000000bfc4c47248 */ /* 0x000fe40007fe0100 */
[----:B------:R-:W-:-:S07]  /*c640*/  VIADDMNMX R197, R191, R194, R197, PT ;  /* 0x000000c2bfc57246 */ /* 0x000fce00038001c5 */
.L_x_2577:
        /* <DEDUP_REMOVED lines=148> */
[----:B------:R-:W2:Y:S01]  /*cf90*/  MUFU.EX2 R154, R154 ;  /* 0x0000009a009a7308 */ /* 0x000ea20000000800 */
        /* <DEDUP_REMOVED lines=16> */
[----:B--2---:R-:W-:Y:S01]  /*d0a0*/  FFMA.FTZ R2, R9, R2, R154 ;  /* 0x0000000209027223 */ /* 0x004fe2000001009a */
[----:B------:R-:W-:Y:S01]  /*d0b0*/  FMUL.FTZ R36, R36, R9 ;  /* 0x0000000924247220 */ /* 0x000fe20000410000 */
[----:B------:R-:W-:Y:S01]  /*d0c0*/  FMNMX.FTZ R5, R155, R5, !PT ;  /* 0x000000059b057209 */ /* 0x000fe20007810000 */
[-C--:B------:R-:W-:Y:S01]  /*d0d0*/  FMUL.FTZ R37, R37, R9.reuse ;  /* 0x0000000925257220 */ /* 0x080fe20000410000 */
[-C--:B------:R-:W-:Y:S01]  /*d0e0*/  FMUL.FTZ R40, R40, R9.reuse ;  /* 0x0000000928287220 */ /* 0x080fe20000410000 */
[----:B------:R-:W-:Y:S01]  /*d0f0*/  FMUL.FTZ R41, R41, R9 ;  /* 0x0000000929297220 */ /* 0x000fe20000410000 */
[----:B------:R-:W-:Y:S01]  /*d100*/  FMNMX.FTZ R5, R159, R5, !PT ;  /* 0x000000059f057209 */ /* 0x000fe20007810000 */
[----:B------:R-:W2:Y:S01]  /*d110*/  MUFU.EX2 R14, R14 ;  /* 0x0000000e000e7308 */ /* 0x000ea20000000800 */
        /* <DEDUP_REMOVED lines=8> */
[----:B------:R-:W0:Y:S01]  /*d1a0*/  MUFU.EX2 R21, R21 ;  /* 0x0000001500157308 */ /* 0x000e220000000800 */
[----:B---3--:R-:W-:Y:S01]  /*d1b0*/  FADD.FTZ R2, R13, R2 ;  /* 0x000000020d027221 */ /* 0x008fe20000010000 */
[----:B------:R-:W-:Y:S01]  /*d1c0*/  FMUL.FTZ R52, R52, R9 ;  /* 0x0000000934347220 */ /* 0x000fe20000410000 */
[----:B------:R-:W-:Y:S01]  /*d1d0*/  FMNMX.FTZ R5, R164, R5, !PT ;  /* 0x00000005a4057209 */ /* 0x000fe20007810000 */
[-C--:B------:R-:W-:Y:S01]  /*d1e0*/  FMUL.FTZ R53, R53, R9.reuse ;  /* 0x0000000935357220 */ /* 0x080fe20000410000 */
[-C--:B------:R-:W-:Y:S01]  /*d1f0*/  FMUL.FTZ R56, R56, R9.reuse ;  /* 0x0000000938387220 */ /* 0x080fe20000410000 */
[----:B------:R-:W-:Y:S01]  /*d200*/  FMUL.FTZ R57, R57, R9 ;  /* 0x0000000939397220 */ /* 0x000fe20000410000 */
[----:B------:R-:W-:Y:S01]  /*d210*/  FMNMX.FTZ R5, R165, R5, !PT ;  /* 0x00000005a5057209 */ /* 0x000fe20007810000 */
[----:B------:R-:W3:Y:S01]  /*d220*/  MUFU.EX2 R152, R152 ;  /* 0x0000009800987308 */ /* 0x000ee20000000800 */
[----:B--2---:R-:W-:Y:S01]  /*d230*/  FADD.FTZ R2, R14, R2 ;  /* 0x000000020e027221 */ /* 0x004fe20000010000 */
[----:B------:R-:W-:Y:S01]  /*d240*/  FMUL.FTZ R60, R60, R9 ;  /* 0x000000093c3c7220 */ /* 0x000fe20000410000 */
[----:B------:R-:W-:Y:S01]  /*d250*/  FMNMX.FTZ R5, R166, R5, !PT ;  /* 0x00000005a6057209 */ /* 0x000fe20007810000 */
[-C--:B------:R-:W-:Y:S01]  /*d260*/  FMUL.FTZ R61, R61, R9.reuse ;  /* 0x000000093d3d7220 */ /* 0x080fe20000410000 */
[-C--:B------:R-:W-:Y:S01]  /*d270*/  FMUL.FTZ R64, R64, R9.reuse ;  /* 0x0000000940407220 */ /* 0x080fe20000410000 */
[----:B------:R-:W-:Y:S01]  /*d280*/  FMUL.FTZ R65, R65, R9 ;  /* 0x0000000941417220 */ /* 0x000fe20000410000 */
[----:B------:R-:W-:Y:S01]  /*d290*/  FMNMX.FTZ R5, R169, R5, !PT ;  /* 0x00000005a9057209 */ /* 0x000fe20007810000 */
[----:B------:R-:W2:Y:S01]  /*d2a0*/  MUFU.EX2 R157, R157 ;  /* 0x0000009d009d7308 */ /* 0x000ea20000000800 */
[----:B0-----:R-:W-:Y:S01]  /*d2b0*/  FADD.FTZ R2, R21, R2 ;  /* 0x0000000215027221 */ /* 0x001fe20000010000 */
[----:B------:R-:W-:Y:S01]  /*d2c0*/  FMUL.FTZ R68, R68, R9 ;  /* 0x0000000944447220 */ /* 0x000fe20000410000 */
[----:B------:R-:W-:Y:S01]  /*d2d0*/  FMNMX.FTZ R5, R170, R5, !PT ;  /* 0x00000005aa057209 */ /* 0x000fe20007810000 */
[-C--:B------:R-:W-:Y:S01]  /*d2e0*/  FMUL.FTZ R69, R69, R9.reuse ;  /* 0x0000000945457220 */ /* 0x080fe20000410000 */
[-C--:B------:R-:W-:Y:S01]  /*d2f0*/  FMUL.FTZ R72, R72, R9.reuse ;  /* 0x0000000948487220 */ /* 0x080fe20000410000 */
[----:B------:R-:W-:Y:S01]  /*d300*/  FMUL.FTZ R73, R73, R9 ;  /* 0x0000000949497220 */ /* 0x000fe20000410000 */
[----:B------:R-:W-:Y:S01]  /*d310*/  FMNMX.FTZ R5, R173, R5, !PT ;  /* 0x00000005ad057209 */ /* 0x000fe20007810000 */
[----:B------:R-:W-:Y:S01]  /*d320*/  MUFU.EX2 R154, R162 ;  /* 0x000000a2009a7308 */ /* 0x000fe20000000800 */
[----:B---3--:R-:W-:Y:S01]  /*d330*/  FADD.FTZ R2, R152, R2 ;  /* 0x0000000298027221 */ /* 0x008fe20000010000 */
[----:B------:R-:W-:Y:S01]  /*d340*/  FMUL.FTZ R76, R76, R9 ;  /* 0x000000094c4c7220 */ /* 0x000fe20000410000 */
[----:B------:R-:W-:Y:S01]  /*d350*/  FMNMX.FTZ R5, R174, R5, !PT ;  /* 0x00000005ae057209 */ /* 0x000fe20007810000 */
[-C--:B------:R-:W-:Y:S01]  /*d360*/  FMUL.FTZ R77, R77, R9.reuse ;  /* 0x000000094d4d7220 */ /* 0x080fe20000410000 */
[-C--:B------:R-:W-:Y:S01]  /*d370*/  FMUL.FTZ R80, R80, R9.reuse ;  /* 0x0000000950507220 */ /* 0x080fe20000410000 */
[----:B------:R-:W-:Y:S01]  /*d380*/  FMUL.FTZ R81, R81, R9 ;  /* 0x0000000951517220 */ /* 0x000fe20000410000 */
[----:B------:R-:W-:Y:S01]  /*d390*/  FMNMX.FTZ R5, R177, R5, !PT ;  /* 0x00000005b1057209 */ /* 0x000fe20007810000 */
[----:B------:R-:W-:Y:S01]  /*d3a0*/  MUFU.EX2 R161, R161 ;  /* 0x000000a100a17308 */ /* 0x000fe20000000800 */
[----:B--2---:R-:W-:Y:S01]  /*d3b0*/  FADD.FTZ R2, R157, R2 ;  /* 0x000000029d027221 */ /* 0x004fe20000010000 */
[----:B------:R-:W-:Y:S01]  /*d3c0*/  FMUL.FTZ R84, R84, R9 ;  /* 0x0000000954547220 */ /* 0x000fe20000410000 */
[----:B------:R-:W-:Y:S01]  /*d3d0*/  FMNMX.FTZ R5, R178, R5, !PT ;  /* 0x00000005b2057209 */ /* 0x000fe20007810000 */
[-C--:B------:R-:W-:Y:S01]  /*d3e0*/  FMUL.FTZ R85, R85, R9.reuse ;  /* 0x0000000955557220 */ /* 0x080fe20000410000 */
[-C--:B------:R-:W-:Y:S01]  /*d3f0*/  FMUL.FTZ R88, R88, R9.reuse ;  /* 0x0000000958587220 */ /* 0x080fe20000410000 */
[----:B------:R-:W-:Y:S01]  /*d400*/  FMUL.FTZ R89, R89, R9 ;  /* 0x0000000959597220 */ /* 0x000fe20000410000 */
[----:B------:R-:W-:Y:S01]  /*d410*/  FMNMX.FTZ R5, R181, R5, !PT ;  /* 0x00000005b5057209 */ /* 0x000fe20007810000 */
[----:B------:R-:W-:Y:S01]  /*d420*/  MUFU.EX2 R167, R167 ;  /* 0x000000a700a77308 */ /* 0x000fe20000000800 */
[-C--:B------:R-:W-:Y:S01]  /*d430*/  FMUL.FTZ R92, R92, R9.reuse ;  /* 0x000000095c5c7220 */ /* 0x080fe20000410000 */
        /* <DEDUP_REMOVED lines=20> */
[-C--:B------:R-:W-:Y:S01]  /*d580*/  FMUL.FTZ R120, R120, R9.reuse ;  /* 0x0000000978787220 */ /* 0x080fe20000410000 */
[-C--:B------:R-:W-:Y:S01]  /*d590*/  FMUL.FTZ R121, R121, R9.reuse ;  /* 0x0000000979797220 */ /* 0x080fe20000410000 */
[----:B------:R-:W0:Y:S01]  /*d5a0*/  SHFL.BFLY PT, R11, R5, 0x2, 0x1f ;  /* 0x0c401f00050b7f89 */ /* 0x000e2200000e0000 */
        /* <DEDUP_REMOVED lines=15> */
[----:B------:R-:W-:Y:S01]  /*d6a0*/  FMUL.FTZ R149, R149, R9 ;  /* 0x0000000995957220 */ /* 0x000fe20000410000 */
[----:B------:R-:W-:Y:S01]  /*d6b0*/  MUFU.EX2 R176, R176 ;  /* 0x000000b000b07308 */ /* 0x000fe20000000800 */
[----:B0-----:R-:W-:-:S07]  /*d6c0*/  FMNMX.FTZ R5, R5, R11, !PT ;  /* 0x0000000b05057209 */ /* 0x001fce0007810000 */
[----:B------:R-:W-:Y:S01]  /*d6d0*/  MUFU.EX2 R179, R179 ;  /* 0x000000b300b37308 */ /* 0x000fe20000000800 */
[----:B------:R-:W0:Y:S07]  /*d6e0*/  SHFL.BFLY PT, R191, R5, 0x1, 0x1f ;  /* 0x0c201f0005bf7f89 */ /* 0x000e2e00000e0000 */
[----:B------:R-:W2:Y:S08]  /*d6f0*/  MUFU.EX2 R11, R158 ;  /* 0x0000009e000b7308 */ /* 0x000eb00000000800 */
[----:B------:R-:W-:Y:S08]  /*d700*/  MUFU.EX2 R182, R182 ;  /* 0x000000b600b67308 */ /* 0x000ff00000000800 */
[----:B------:R-:W-:Y:S01]  /*d710*/  MUFU.EX2 R184, R184 ;  /* 0x000000b800b87308 */ /* 0x000fe20000000800 */
[----:B--2---:R-:W-:Y:S01]  /*d720*/  FADD.FTZ R2, R11, R2 ;  /* 0x000000020b027221 */ /* 0x004fe20000010000 */
[----:B0-----:R-:W-:-:S03]  /*d730*/  FMNMX.FTZ R5, R5, R191, !PT ;  /* 0x000000bf05057209 */ /* 0x001fc60007810000 */
[----:B------:R-:W-:Y:S01]  /*d740*/  FADD.FTZ R2, R161, R2 ;  /* 0x00000002a1027221 */ /* 0x000fe20000010000 */
[C---:B------:R-:W-:Y:S01]  /*d750*/  FSETP.NEU.FTZ.AND P1, PT, R5.reuse, -INF , PT ;  /* 0xff8000000500780b */ /* 0x040fe20003f3d000 */
[----:B------:R-:W-:Y:S02]  /*d760*/  FMUL.FTZ R158, R5, UR10 ;  /* 0x0000000a059e7c20 */ /* 0x000fe40008410000 */
[----:B------:R-:W-:Y:S01]  /*d770*/  FADD.FTZ R2, R154, R2 ;  /* 0x000000029a027221 */ /* 0x000fe20000010000 */
[----:B------:R-:W0:Y:S02]  /*d780*/  MUFU.EX2 R186, R186 ;  /* 0x000000ba00ba7308 */ /* 0x000e240000000800 */
[----:B------:R-:W-:Y:S01]  /*d790*/  FSEL R158, R158, RZ, P1 ;  /* 0x000000ff9e9e7208 */ /* 0x000fe20000800000 */
[----:B------:R-:W-:-:S04]  /*d7a0*/  FADD.FTZ R2, R167, R2 ;  /* 0x00000002a7027221 */ /* 0x000fc80000010000 */
[--C-:B------:R-:W-:Y:S01]  /*d7b0*/  FFMA.FTZ R194, R15, UR10, -R158.reuse ;  /* 0x0000000a0fc27c23 */ /* 0x100fe2000801089e */
[--C-:B------:R-:W-:Y:S01]  /*d7c0*/  FFMA.FTZ R15, R160, UR10, -R158.reuse ;  /* 0x0000000aa00f7c23 */ /* 0x100fe2000801089e */
[----:B------:R-:W-:Y:S01]  /*d7d0*/  F2FP.F16.F32.PACK_AB R160, R152, R21 ;  /* 0x0000001598a0723e */ /* 0x000fe200000000ff */
[--C-:B------:R-:W-:Y:S01]  /*d7e0*/  FFMA.FTZ R162, R10, UR10, -R158.reuse ;  /* 0x0000000a0aa27c23 */ /* 0x100fe2000801089e */
[----:B------:R-:W-:Y:S01]  /*d7f0*/  FSEL R21, R5, RZ, P1 ;  /* 0x000000ff05157208 */ /* 0x000fe20000800000 */
[--C-:B------:R-:W-:Y:S01]  /*d800*/  FFMA.FTZ R191, R153, UR10, -R158.reuse ;  /* 0x0000000a99bf7c23 */ /* 0x100fe2000801089e */
[--C-:B------:R-:W-:Y:S01]  /*d810*/  FFMA.FTZ R12, R12, UR10, -R158.reuse ;  /* 0x0000000a0c0c7c23 */ /* 0x100fe2000801089e */
[--C-:B------:R-:W-:Y:S01]  /*d820*/  FFMA.FTZ R20, R20, UR10, -R158.reuse ;  /* 0x0000000a14147c23 */ /* 0x100fe2000801089e */
[----:B------:R-:W-:Y:S01]  /*d830*/  FFMA.FTZ R155, R155, UR10, -R158 ;  /* 0x0000000a9b9b7c23 */ /* 0x000fe2000801089e */
[----:B------:R-:W-:Y:S01]  /*d840*/  FADD.FTZ R21, -R21, R8 ;  /* 0x0000000815157221 */ /* 0x000fe20000010100 */
[--C-:B------:R-:W-:Y:S01]  /*d850*/  FFMA.FTZ R159, R159, UR10, -R158.reuse ;  /* 0x0000000a9f9f7c23 */ /* 0x100fe2000801089e */
[--C-:B------:R-:W-:Y:S01]  /*d860*/  FFMA.FTZ R163, R163, UR10, -R158.reuse ;  /* 0x0000000aa3a37c23 */ /* 0x100fe2000801089e */
[--C-:B------:R-:W-:Y:S01]  /*d870*/  FFMA.FTZ R10, R164, UR10, -R158.reuse ;  /* 0x0000000aa40a7c23 */ /* 0x100fe2000801089e */
        /* <DEDUP_REMOVED lines=15> */
[----:B------:R-:W-:Y:S01]  /*d970*/  F2FP.F16.F32.PACK_AB R158, R14, R13 ;  /* 0x0000000d0e9e723e */ /* 0x000fe200000000ff */
[----:B------:R-:W2:Y:S01]  /*d980*/  MUFU.EX2 R8, R8 ;  /* 0x0000000800087308 */ /* 0x000ea20000000800 */
[----:B------:R-:W-:Y:S01]  /*d990*/  F2FP.F16.F32.PACK_AB R164, R154, R161 ;  /* 0x000000a19aa4723e */ /* 0x000fe200000000ff */
[C---:B------:R-:W-:Y:S01]  /*d9a0*/  FADD.FTZ R2, R168.reuse, R2 ;  /* 0x00000002a8027221 */ /* 0x040fe20000010000 */
[----:B------:R-:W-:-:S02]  /*d9b0*/  F2FP.F16.F32.PACK_AB R166, R168, R167 ;  /* 0x000000a7a8a6723e */ /* 0x000fc400000000ff */
[----:B------:R-:W-:Y:S01]  /*d9c0*/  F2FP.F16.F32.PACK_AB R168, R172, R171 ;  /* 0x000000abaca8723e */ /* 0x000fe200000000ff */
[----:B------:R-:W-:Y:S01]  /*d9d0*/  FADD.FTZ R2, R171, R2 ;  /* 0x00000002ab027221 */ /* 0x000fe20000010000 */
[----:B------:R-:W-:Y:S01]  /*d9e0*/  F2FP.F16.F32.PACK_AB R170, R176, R175 ;  /* 0x000000afb0aa723e */ /* 0x000fe200000000ff */
[----:B------:R3:W4:Y:S01]  /*d9f0*/  MUFU.EX2 R13, R162 ;  /* 0x000000a2000d7308 */ /* 0x0007220000000800 */
[----:B0-----:R-:W-:Y:S01]  /*da00*/  F2FP.F16.F32.PACK_AB R174, R186, R184 ;  /* 0x000000b8baae723e */ /* 0x001fe200000000ff */
[----:B------:R-:W-:Y:S01]  /*da10*/  FADD.FTZ R2, R172, R2 ;  /* 0x00000002ac027221 */ /* 0x000fe20000010000 */
[----:B------:R-:W-:-:S03]  /*da20*/  F2FP.F16.F32.PACK_AB R172, R182, R179 ;  /* 0x000000b3b6ac723e */ /* 0x000fc600000000ff */
[----:B------:R-:W-:Y:S02]  /*da30*/  FADD.FTZ R2, R175, R2 ;  /* 0x00000002af027221 */ /* 0x000fe40000010000 */
[----:B------:R-:W0:Y:S01]  /*da40*/  MUFU.EX2 R12, R12 ;  /* 0x0000000c000c7308 */ /* 0x000e220000000800 */
[----:B---3--:R-:W-:Y:S01]  /*da50*/  F2FP.F16.F32.PACK_AB R162, R11, R157 ;  /* 0x0000009d0ba2723e */ /* 0x008fe200000000ff */
[----:B------:R-:W-:Y:S01]  /*da60*/  FADD.FTZ R2, R176, R2 ;  /* 0x00000002b0027221 */ /* 0x000fe20000010000 */
[-C--:B--2---:R-:W-:Y:S01]  /*da70*/  FMUL.FTZ R26, R26, R8.reuse ;  /* 0x000000081a1a7220 */ /* 0x084fe20000410000 */
[-C--:B------:R-:W-:Y:S01]  /*da80*/  FMUL.FTZ R27, R27, R8.reuse ;  /* 0x000000081b1b7220 */ /* 0x080fe20000410000 */
[-C--:B------:R-:W-:Y:S01]  /*da90*/  FMUL.FTZ R30, R30, R8.reuse ;  /* 0x000000081e1e7220 */ /* 0x080fe20000410000 */
[----:B------:R-:W-:Y:S01]  /*daa0*/  FADD.FTZ R2, R179, R2 ;  /* 0x00000002b3027221 */ /* 0x000fe20000010000 */
[----:B------:R-:W-:Y:S01]  /*dab0*/  FMUL.FTZ R31, R31, R8 ;  /* 0x000000081f1f7220 */ /* 0x000fe20000410000 */
[----:B------:R-:W2:Y:S01]  /*dac0*/  MUFU.EX2 R194, R194 ;  /* 0x000000c200c27308 */ /* 0x000ea20000000800 */
[----:B----4-:R-:W-:Y:S01]  /*dad0*/  FFMA.FTZ R0, R8, R0, R13 ;  /* 0x0000000008007223 */ /* 0x010fe2000001000d */
[----:B------:R-:W-:Y:S01]  /*dae0*/  FADD.FTZ R2, R182, R2 ;  /* 0x00000002b6027221 */ /* 0x000fe20000010000 */
[-C--:B------:R-:W-:Y:S01]  /*daf0*/  FMUL.FTZ R34, R34, R8.reuse ;  /* 0x0000000822227220 */ /* 0x080fe20000410000 */
[-C--:B------:R-:W-:Y:S01]  /*db00*/  FMUL.FTZ R35, R35, R8.reuse ;  /* 0x0000000823237220 */ /* 0x080fe20000410000 */
[-C--:B------:R-:W-:Y:S01]  /*db10*/  FMUL.FTZ R38, R38, R8.reuse ;  /* 0x0000000826267220 */ /* 0x080fe20000410000 */
[----:B------:R-:W-:Y:S01]  /*db20*/  FADD.FTZ R2, R184, R2 ;  /* 0x00000002b8027221 */ /* 0x000fe20000010000 */
[-C--:B------:R-:W-:Y:S01]  /*db30*/  FMUL.FTZ R39, R39, R8.reuse ;  /* 0x0000000827277220 */ /* 0x080fe20000410000 */
[----:B------:R-:W3:Y:S01]  /*db40*/  MUFU.EX2 R20, R20 ;  /* 0x0000001400147308 */ /* 0x000ee20000000800 */
[----:B0-----:R-:W-:Y:S01]  /*db50*/  FADD.FTZ R0, R12, R0 ;  /* 0x000000000c007221 */ /* 0x001fe20000010000 */
[----:B------:R-:W-:Y:S01]  /*db60*/  FADD.FTZ R2, R186, R2 ;  /* 0x00000002ba027221 */ /* 0x000fe20000010000 */
[----:B------:R-:W-:Y:S01]  /*db70*/  F2FP.F16.F32.PACK_AB R157, R12, R13 ;  /* 0x0000000d0c9d723e */ /* 0x000fe200000000ff */
        /* <DEDUP_REMOVED lines=13> */
[----:B---3--:R-:W-:Y:S01]  /*dc50*/  FADD.FTZ R0, R20, R0 ;  /* 0x0000000014007221 */ /* 0x008fe20000010000 */
[-C--:B------:R-:W-:Y:S01]  /*dc60*/  FMUL.FTZ R62, R62, R8.reuse ;  /* 0x000000083e3e7220 */ /* 0x080fe20000410000 */
[-C--:B------:R-:W-:Y:S01]  /*dc70*/  FMUL.FTZ R63, R63, R8.reuse ;  /* 0x000000083f3f7220 */ /* 0x080fe20000410000 */
[-C--:B------:R-:W-:Y:S01]  /*dc80*/  FMUL.FTZ R66, R66, R8.reuse ;  /* 0x0000000842427220 */ /* 0x080fe20000410000 */
[-C--:B------:R-:W-:Y:S01]  /*dc90*/  FMUL.FTZ R67, R67, R8.reuse ;  /* 0x0000000843437220 */ /* 0x080fe20000410000 */
[-C--:B------:R-:W-:Y:S01]  /*dca0*/  FMUL.FTZ R70, R70, R8.reuse ;  /* 0x0000000846467220 */ /* 0x080fe20000410000 */
[-C--:B------:R-:W-:Y:S01]  /*dcb0*/  FMUL.FTZ R71, R71, R8.reuse ;  /* 0x0000000847477220 */ /* 0x080fe20000410000 */
[----:B------:R3:W4:Y:S01]  /*dcc0*/  MUFU.EX2 R11, R159 ;  /* 0x0000009f000b7308 */ /* 0x0007220000000800 */
        /* <DEDUP_REMOVED lines=9> */
[----:B---3--:R-:W-:Y:S01]  /*dd60*/  F2FP.F16.F32.PACK_AB R159, R20, R194 ;  /* 0x000000c2149f723e */ /* 0x008fe200000000ff */
[-C--:B------:R-:W-:Y:S01]  /*dd70*/  FMUL.FTZ R86, R86, R8.reuse ;  /* 0x0000000856567220 */ /* 0x080fe20000410000 */
[----:B------:R-:W-:Y:S01]  /*dd80*/  F2FP.F16.F32.PACK_AB R161, R155, R161 ;  /* 0x000000a19ba1723e */ /* 0x000fe200000000ff */
[-C--:B------:R-:W-:Y:S01]  /*dd90*/  FMUL.FTZ R87, R87, R8.reuse ;  /* 0x0000000857577220 */ /* 0x080fe20000410000 */
[-C--:B------:R-:W-:Y:S01]  /*dda0*/  FMUL.FTZ R90, R90, R8.reuse ;  /* 0x000000085a5a7220 */ /* 0x080fe20000410000 */
[-C--:B------:R-:W-:Y:S01]  /*ddb0*/  FMUL.FTZ R91, R91, R8.reuse ;  /* 0x000000085b5b7220 */ /* 0x080fe20000410000 */
[----:B------:R2:W3:Y:S01]  /*ddc0*/  MUFU.EX2 R14, R163 ;  /* 0x000000a3000e7308 */ /* 0x0004e20000000800 */
[----:B----4-:R-:W-:Y:S01]  /*ddd0*/  FADD.FTZ R0, R11, R0 ;  /* 0x000000000b007221 */ /* 0x010fe20000010000 */
[-C--:B------:R-:W-:Y:S01]  /*dde0*/  FMUL.FTZ R94, R94, R8.reuse ;  /* 0x000000085e5e7220 */ /* 0x080fe20000410000 */
[-C--:B------:R-:W-:Y:S01]  /*ddf0*/  FMUL.FTZ R95, R95, R8.reuse ;  /* 0x000000085f5f7220 */ /* 0x080fe20000410000 */
[-C--:B------:R-:W-:Y:S01]  /*de00*/  FMUL.FTZ R98, R98, R8.reuse ;  /* 0x0000000862627220 */ /* 0x080fe20000410000 */
[-C--:B------:R-:W-:Y:S01]  /*de10*/  FMUL.FTZ R99, R99, R8.reuse ;  /* 0x0000000863637220 */ /* 0x080fe20000410000 */
[-C--:B------:R-:W-:Y:S01]  /*de20*/  FMUL.FTZ R102, R102, R8.reuse ;  /* 0x0000000866667220 */ /* 0x080fe20000410000 */
[-C--:B------:R-:W-:Y:S01]  /*de30*/  FMUL.FTZ R103, R103, R8.reuse ;  /* 0x0000000867677220 */ /* 0x080fe20000410000 */
[----:B------:R-:W4:Y:S01]  /*de40*/  MUFU.EX2 R10, R10 ;  /* 0x0000000a000a7308 */ /* 0x000f220000000800 */
[C---:B0-----:R-:W-:Y:S01]  /*de50*/  FADD.FTZ R0, R15.reuse, R0 ;  /* 0x000000000f007221 */ /* 0x041fe20000010000 */
[----:B--2---:R-:W-:Y:S01]  /*de60*/  F2FP.F16.F32.PACK_AB R163, R15, R11 ;  /* 0x0000000b0fa3723e */ /* 0x004fe200000000ff */
[-C--:B------:R-:W-:Y:S01]  /*de70*/  FMUL.FTZ R106, R106, R8.reuse ;  /* 0x000000086a6a7220 */ /* 0x080fe20000410000 */
[-C--:B------:R-:W-:Y:S01]  /*de80*/  FMUL.FTZ R107, R107, R8.reuse ;  /* 0x000000086b6b7220 */ /* 0x080fe20000410000 */
[-C--:B------:R-:W-:Y:S01]  /*de90*/  FMUL.FTZ R110, R110, R8.reuse ;  /* 0x000000086e6e7220 */ /* 0x080fe20000410000 */
[-C--:B------:R-:W-:Y:S01]  /*dea0*/  FMUL.FTZ R111, R111, R8.reuse ;  /* 0x000000086f6f7220 */ /* 0x080fe20000410000 */
[-C--:B------:R-:W-:Y:S01]  /*deb0*/  FMUL.FTZ R114, R114, R8.reuse ;  /* 0x0000000872727220 */ /* 0x080fe20000410000 */
[----:B------:R0:W2:Y:S01]  /*dec0*/  MUFU.EX2 R167, R165 ;  /* 0x000000a500a77308 */ /* 0x0000a20000000800 */
[----:B---3--:R-:W-:Y:S01]  /*ded0*/  FADD.FTZ R0, R14, R0 ;  /* 0x000000000e007221 */ /* 0x008fe20000010000 */
[-C--:B------:R-:W-:Y:S01]  /*dee0*/  FMUL.FTZ R115, R115, R8.reuse ;  /* 0x0000000873737220 */ /* 0x080fe20000410000 */
[-C--:B------:R-:W-:Y:S01]  /*def0*/  FMUL.FTZ R118, R118, R8.reuse ;  /* 0x0000000876767220 */ /* 0x080fe20000410000 */
[-C--:B------:R-:W-:Y:S01]  /*df00*/  FMUL.FTZ R119, R119, R8.reuse ;  /* 0x0000000877777220 */ /* 0x080fe20000410000 */
[-C--:B------:R-:W-:Y:S01]  /*df10*/  FMUL.FTZ R122, R122, R8.reuse ;  /* 0x000000087a7a7220 */ /* 0x080fe20000410000 */
[-C--:B------:R-:W-:Y:S01]  /*df20*/  FMUL.FTZ R123, R123, R8.reuse ;  /* 0x000000087b7b7220 */ /* 0x080fe20000410000 */
[----:B------:R-:W-:Y:S01]  /*df30*/  FMUL.FTZ R126, R126, R8 ;  /* 0x000000087e7e7220 */ /* 0x000fe20000410000 */
[----:B------:R-:W3:Y:S01]  /*df40*/  MUFU.EX2 R153, R153 ;  /* 0x0000009900997308 */ /* 0x000ee20000000800 */
[C---:B----4-:R-:W-:Y:S01]  /*df50*/  FADD.FTZ R0, R10.reuse, R0 ;  /* 0x000000000a007221 */ /* 0x050fe20000010000 */
[----:B0-----:R-:W-:Y:S01]  /*df60*/  F2FP.F16.F32.PACK_AB R165, R10, R14 ;  /* 0x0000000e0aa5723e */ /* 0x001fe200000000ff */
        /* <DEDUP_REMOVED lines=14> */
[C---:B---3--:R-:W-:Y:S01]  /*e050*/  FADD.FTZ R0, R153.reuse, R0 ;  /* 0x0000000099007221 */ /* 0x048fe20000010000 */
[----:B------:R-:W-:Y:S01]  /*e060*/  F2FP.F16.F32.PACK_AB R167, R153, R167 ;  /* 0x000000a799a7723e */ /* 0x000fe200000000ff */
[-C--:B------:R-:W-:Y:S01]  /*e070*/  FMUL.FTZ R150, R150, R8.reuse ;  /* 0x0000000896967220 */ /* 0x080fe20000410000 */
[----:B------:R-:W-:-:S04]  /*e080*/  FMUL.FTZ R151, R151, R8 ;  /* 0x0000000897977220 */ /* 0x000fc80000410000 */
[----:B------:R-:W3:Y:S01]  /*e090*/  MUFU.EX2 R171, R173 ;  /* 0x000000ad00ab7308 */ /* 0x000ee20000000800 */
[----:B0-----:R-:W-:-:S07]  /*e0a0*/  FADD.FTZ R0, R169, R0 ;  /* 0x00000000a9007221 */ /* 0x001fce0000010000 */
[----:B------:R-:W0:Y:S01]  /*e0b0*/  MUFU.EX2 R196, R196 ;  /* 0x000000c400c47308 */ /* 0x000e220000000800 */
[C---:B--2---:R-:W-:Y:S01]  /*e0c0*/  FADD.FTZ R0, R195.reuse, R0 ;  /* 0x00000000c3007221 */ /* 0x044fe20000010000 */
[----:B------:R-:W-:-:S06]  /*e0d0*/  F2FP.F16.F32.PACK_AB R169, R195, R169 ;  /* 0x000000a9c3a9723e */ /* 0x000fcc00000000ff */
[----:B------:R-:W2:Y:S01]  /*e0e0*/  MUFU.EX2 R173, R177 ;  /* 0x000000b100ad7308 */ /* 0x000ea20000000800 */
[----:B---3--:R-:W-:-:S07]  /*e0f0*/  FADD.FTZ R0, R171, R0 ;  /* 0x00000000ab007221 */ /* 0x008fce0000010000 */
[----:B------:R-:W3:Y:S01]  /*e100*/  MUFU.EX2 R197, R197 ;  /* 0x000000c500c57308 */ /* 0x000ee20000000800 */
[C---:B0-----:R-:W-:Y:S01]  /*e110*/  FADD.FTZ R0, R196.reuse, R0 ;  /* 0x00000000c4007221 */ /* 0x041fe20000010000 */
[----:B------:R-:W-:-:S06]  /*e120*/  F2FP.F16.F32.PACK_AB R171, R196, R171 ;  /* 0x000000abc4ab723e */ /* 0x000fcc00000000ff */
[----:B------:R-:W0:Y:S01]  /*e130*/  MUFU.EX2 R175, R181 ;  /* 0x000000b500af7308 */ /* 0x000e220000000800 */
[----:B--2---:R-:W-:-:S07]  /*e140*/  FADD.FTZ R0, R173, R0 ;  /* 0x00000000ad007221 */ /* 0x004fce0000010000 */
[----:B------:R-:W2:Y:S01]  /*e150*/  MUFU.EX2 R180, R180 ;  /* 0x000000b400b47308 */ /* 0x000ea20000000800 */
[C---:B---3--:R-:W-:Y:S01]  /*e160*/  FADD.FTZ R0, R197.reuse, R0 ;  /* 0x00000000c5007221 */ /* 0x048fe20000010000 */
[----:B------:R-:W-:-:S06]  /*e170*/  F2FP.F16.F32.PACK_AB R173, R197, R173 ;  /* 0x000000adc5ad723e */ /* 0x000fcc00000000ff */
        /* <DEDUP_REMOVED lines=8> */
[----:B0-----:R-:W-:-:S07]  /*e200*/  FADD.FTZ R0, R177, R0 ;  /* 0x00000000b1007221 */ /* 0x001fce0000010000 */
[----:B------:R-:W0:Y:S01]  /*e210*/  MUFU.EX2 R192, R192 ;  /* 0x000000c000c07308 */ /* 0x000e220000000800 */
[C---:B--2---:R-:W-:Y:S01]  /*e220*/  FADD.FTZ R2, R190.reuse, R2 ;  /* 0x00000002be027221 */ /* 0x044fe20000010000 */
[----:B------:R-:W-:-:S06]  /*e230*/  F2FP.F16.F32.PACK_AB R176, R190, R188 ;  /* 0x000000bcbeb0723e */ /* 0x000fcc00000000ff */
[----:B------:R-:W2:Y:S01]  /*e240*/  MUFU.EX2 R179, R187 ;  /* 0x000000bb00b37308 */ /* 0x000ea20000000800 */
[C---:B---3--:R-:W-:Y:S01]  /*e250*/  FADD.FTZ R0, R185.reuse, R0 ;  /* 0x00000000b9007221 */ /* 0x048fe20000010000 */
[----:B------:R-:W-:-:S06]  /*e260*/  F2FP.F16.F32.PACK_AB R177, R185, R177 ;  /* 0x000000b1b9b1723e */ /* 0x000fcc00000000ff */
[----:B------:R-:W3:Y:S01]  /*e270*/  MUFU.EX2 R178, R193 ;  /* 0x000000c100b27308 */ /* 0x000ee20000000800 */
[----:B0-----:R-:W-:-:S07]  /*e280*/  FADD.FTZ R2, R192, R2 ;  /* 0x00000002c0027221 */ /* 0x001fce0000010000 */
[----:B------:R-:W0:Y:S01]  /*e290*/  MUFU.EX2 R189, R189 ;  /* 0x000000bd00bd7308 */ /* 0x000e220000000800 */
[----:B--2---:R-:W-:Y:S01]  /*e2a0*/  FADD.FTZ R0, R179, R0 ;  /* 0x00000000b3007221 */ /* 0x004fe20000010000 */
[C---:B---3--:R-:W-:Y:S01]  /*e2b0*/  FADD.FTZ R2, R178.reuse, R2 ;  /* 0x00000002b2027221 */ /* 0x048fe20000010000 */
[----:B------:R-:W-:Y:S02]  /*e2c0*/  F2FP.F16.F32.PACK_AB R178, R178, R192 ;  /* 0x000000c0b2b2723e */ /* 0x000fe400000000ff */
[C---:B0-----:R-:W-:Y:S01]  /*e2d0*/  FADD.FTZ R0, R189.reuse, R0 ;  /* 0x00000000bd007221 */ /* 0x041fe20000010000 */
[----:B------:R-:W-:Y:S01]  /*e2e0*/  F2FP.F16.F32.PACK_AB R179, R189, R179 ;  /* 0x000000b3bdb3723e */ /* 0x000fe200000000ff */
[----:B------:R-:W-:Y:S06]  /*e2f0*/  @!P0 BRA `(.L_x_2581) ;  /* 0x0000000000048947 */ /* 0x000fec0003800000 */
[----:B------:R-:W-:Y:S01]  /*e300*/  BPT.TRAP 0x1 ;  /* 0x000000040000795c */ /* 0x000fe20000300000 */
.L_x_2581:
[----:B------:R0:W2:Y:S01]  /*e310*/  SYNCS.PHASECHK.TRANS64.TRYWAIT P1, [UR26+0x22850], R6 ;  /* 0x02285006ff0075a7 */ /* 0x0000a2000802015a */
[----:B------:R-:W-:Y:S05]  /*e320*/  @!P0 BRA `(.L_x_2582) ;  /* 0x0000000000048947 */ /* 0x000fea0003800000 */
[----:B------:R-:W-:Y:S01]  /*e330*/  BPT.TRAP 0x1 ;  /* 0x000000040000795c */ /* 0x000fe20000300000 */
.L_x_2582:
[----:B--2---:R-:W-:Y:S05]  /*e340*/  @P1 BRA `(.L_x_2583) ;  /* 0x0000000000081947 */ /* 0x004fea0003800000 */
[----:B------:R-:W2:Y:S02]  /*e350*/  SYNCS.PHASECHK.TRANS64.TRYWAIT P1, [UR26+0x22850], R6 ;  /* 0x02285006ff0075a7 */ /* 0x000ea4000802015a */
[----:B--2---:R-:W-:Y:S05]  /*e360*/  @!P1 BRA `(.L_x_2584) ;  /* 0x000000bc00349947 */ /* 0x004fea0003800000 */
.L_x_2583:
[----:B------:R-:W3:Y:S01]  /*e370*/  S2R R8, SR_TID.X ;  /* 0x0000000000087919 */ /* 0x000ee20000002100 */
[----:B------:R-:W-:Y:S01]  /*e380*/  UIMAD UR11, UR38, 0xc00, UR21 ;  /* 0x00000c00260b78a4 */ /* 0x000fe2000f8e0215 */
[----:B------:R-:W-:-:S06]  /*e390*/  UMOV UR7, 0x40000040 ;  /* 0x4000004000077882 */ /* 0x000fcc0000000000 */
[----:B------:R-:W-:Y:S01]  /*e3a0*/  UMOV UR6, UR11 ;  /* 0x0000000b00067c82 */ /* 0x000fe20008000000 */
[----:B---3--:R-:W-:-:S05]  /*e3b0*/  SHF.R.U32.HI R8, RZ, 0x7, R8 ;  /* 0x00000007ff087819 */ /* 0x008fca0000011608 */
[----:B0-2---:R-:W-:-:S05]  /*e3c0*/  VIADD R6, R8, 0x8 ;  /* 0x0000000808067836 */ /* 0x005fca0000000000 */
        /* <DEDUP_REMOVED lines=36> */
.L_x_2585:
        /* <DEDUP_REMOVED lines=8> */
.L_x_2567:
[----:B------:R-:W0:Y:S01]  /*e690*/  SHFL.BFLY PT, R7, R2, 0x2, 0x1f ;  /* 0x0c401f0002077f89 */ /* 0x000e2200000e0000 */
[----:B------:R-:W-:Y:S01]  /*e6a0*/  UIADD3 UR38, UR38, 0x1, URZ ;  /* 0x0000000126267890 */ /* 0x000fe2000fffe03f */
[----:B------:R1:W-:Y:S06]  /*e6b0*/  BAR.ARV R3, 0x100 ;  /* 0x000400030000751d */ /* 0x0003ec0000002000 */
[----:B------:R-:W-:Y:S02]  /*e6c0*/  UISETP.NE.AND UP0, UPT, UR38, 0x2, UPT ;  /* 0x000000022600788c */ /* 0x000fe4000bf05270 */
[----:B------:R-:W-:Y:S06]  /*e6d0*/  BAR.ARV 0x8, 0x180 ;  /* 0x0206000000007b1d */ /* 0x000fec0000002000 */
[----:B-12---:R-:W-:Y:S01]  /*e6e0*/  IMAD.MOV.U32 R3, RZ, RZ, -0x800000 ;  /* 0xff800000ff037424 */ /* 0x006fe200078e00ff */
[----:B------:R-:W-:Y:S01]  /*e6f0*/  USEL UR4, URZ, 0x1, UP0 ;  /* 0x000000013f047887 */ /* 0x000fe20008000000 */
[----:B------:R-:W1:Y:S01]  /*e700*/  SHFL.BFLY PT, R9, R0, 0x2, 0x1f ;  /* 0x0c401f0000097f89 */ /* 0x000e6200000e0000 */
[----:B------:R-:W-:Y:S01]  /*e710*/  PLOP3.LUT P0, PT, PT, PT, PT, 0x8, 0x0 ;  /* 0x000000000000781c */ /* 0x000fe20003f0e170 */
[----:B------:R-:W-:Y:S01]  /*e720*/  UIADD3 UR36, UR36, 0x1, URZ ;  /* 0x0000000124247890 */ /* 0x000fe2000fffe03f */
[----:B0-----:R-:W-:Y:S01]  /*e730*/  FADD.FTZ R8, R7, R2 ;  /* 0x0000000207087221 */ /* 0x001fe20000010000 */
[----:B------:R-:W-:-:S02]  /*e740*/  USEL UR38, UR38, URZ, UP0 ;  /* 0x0000003f26267287 */ /* 0x000fc40008000000 */
[----:B------:R-:W-:Y:S02]  /*e750*/  ULOP3.LUT UR37, UR37, UR4, URZ, 0x3c, !UPT ;  /* 0x0000000425257292 */ /* 0x000fe4000f8e3c3f */
[----:B------:R-:W0:Y:S01]  /*e760*/  SHFL.BFLY PT, R7, R8, 0x1, 0x1f ;  /* 0x0c201f0008077f89 */ /* 0x000e2200000e0000 */
[----:B-1----:R-:W-:Y:S01]  /*e770*/  FADD.FTZ R9, R9, R0 ;  /* 0x0000000009097221 */ /* 0x002fe20000010000 */
[----:B------:R-:W-:-:S04]  /*e780*/  IMAD.MOV.U32 R0, RZ, RZ, RZ ;  /* 0x000000ffff007224 */ /* 0x000fc800078e00ff */
        /* <DEDUP_REMOVED lines=147> */
.L_x_2508:
        /* <DEDUP_REMOVED lines=16> */
[----:B------:R-:W-:Y:S02]  /*f1c0*/  F2FP.F16.F32.PACK_AB R7, R31, R30 ;  /* 0x0000001e1f07723e */ /* 0x000fe400000000ff */
[----:B------:R-:W-:Y:S02]  /*f1d0*/  F2FP.F16.F32.PACK_AB R10, R37, R36 ;  /* 0x00000024250a723e */ /* 0x000fe400000000ff */
[----:B------:R-:W-:Y:S01]  /*f1e0*/  BAR.SYNC.DEFER_BLOCKING 0x1, 0x100 ;  /* 0x0044000000007b1d */ /* 0x000fe20000010000 */
[----:B------:R-:W-:-:S05]  /*f1f0*/  UISETP.NE.AND UP0, UPT, UR44, URZ, UPT ;  /* 0x0000003f2c00728c */ /* 0x000fca000bf05270 */
[----:B------:R-:W-:Y:S01]  /*f200*/  ULDC UR20, c[0x0][0xbe8] ;  /* 0x0002fa0000147ab9 */ /* 0x000fe20000000800 */
[----:B------:R-:W-:Y:S01]  /*f210*/  UMOV UR10, UR8 ;  /* 0x00000008000a7c82 */ /* 0x000fe20008000000 */
[----:B0-----:R-:W-:Y:S01]  /*f220*/  UMOV UR11, UR4 ;  /* 0x00000004000b7c82 */ /* 0x001fe20008000000 */
[----:B------:R-:W-:Y:S01]  /*f230*/  ULDC UR4, c[0x0][0xad4] ;  /* 0x0002b50000047ab9 */ /* 0x000fe20000000800 */
[----:B--2---:R-:W-:-:S03]  /*f240*/  IMAD.WIDE R18, R0, R18, UR10 ;  /* 0x0000000a00127e25 */ /* 0x004fc6000f8e0212 */
[C---:B------:R-:W-:Y:S02]  /*f250*/  IADD3 R9, P1, R18.reuse, 0x20, RZ ;  /* 0x0000002012097810 */ /* 0x040fe40007f3e0ff */
[----:B------:R-:W-:Y:S02]  /*f260*/  LOP3.LUT R5, R18, 0x380, RZ, 0xc0, !PT ;  /* 0x0000038012057812 */ /* 0x000fe400078ec0ff */
[----:B------:R-:W-:Y:S02]  /*f270*/  LOP3.LUT R8, R9, 0x380, RZ, 0xc0, !PT ;  /* 0x0000038009087812 */ /* 0x000fe400078ec0ff */
[----:B------:R-:W-:Y:S02]  /*f280*/  SHF.R.U64 R5, R5, 0x3, RZ ;  /* 0x0000000305057819 */ /* 0x000fe400000012ff */
[----:B------:R-:W-:Y:S02]  /*f290*/  SHF.R.U64 R8, R8, 0x3, RZ ;  /* 0x0000000308087819 */ /* 0x000fe400000012ff */
[----:B------:R-:W-:-:S02]  /*f2a0*/  IADD3 R157, P0, R18, 0x40, RZ ;  /* 0x00000040129d7810 */ /* 0x000fc40007f1e0ff */
[----:B------:R-:W-:Y:S01]  /*f2b0*/  LOP3.LUT R8, R8, R9, RZ, 0x3c, !PT ;  /* 0x0000000908087212 */ /* 0x000fe200078e3cff */
[--C-:B------:R-:W-:Y:S01]  /*f2c0*/  IMAD.X R9, RZ, RZ, R19.reuse, P1 ;  /* 0x000000ffff097224 */ /* 0x100fe200008e0613 */
[C---:B------:R-:W-:Y:S02]  /*f2d0*/  IADD3 R163, P3, R18.reuse, 0x4000, RZ ;  /* 0x0000400012a37810 */ /* 0x040fe40007f7e0ff */
[C---:B------:R-:W-:Y:S02]  /*f2e0*/  IADD3 R165, P6, R18.reuse, 0x4020, RZ ;  /* 0x0000402012a57810 */ /* 0x040fe40007fde0ff */
[----:B------:R-:W-:Y:S02]  /*f2f0*/  IADD3 R169, P1, R18, 0x8000, RZ ;  /* 0x0000800012a97810 */ /* 0x000fe40007f3e0ff */
[----:B------:R-:W-:Y:S01]  /*f300*/  LOP3.LUT R4, R5, R18, RZ, 0x3c, !PT ;  /* 0x0000001205047212 */ /* 0x000fe200078e3cff */
[----:B------:R-:W-:Y:S01]  /*f310*/  IMAD.MOV.U32 R5, RZ, RZ, R19 ;  /* 0x000000ffff057224 */ /* 0x000fe200078e0013 */
[----:B------:R-:W-:-:S02]  /*f320*/  LOP3.LUT R156, R157, 0x380, RZ, 0xc0, !PT ;  /* 0x000003809d9c7812 */ /* 0x000fc400078ec0ff */
[C---:B------:R-:W-:Y:S02]  /*f330*/  IADD3 R159, P4, R18.reuse, 0x60, RZ ;  /* 0x00000060129f7810 */ /* 0x040fe40007f9e0ff */
[----:B------:R-:W-:Y:S02]  /*f340*/  IADD3 R167, P5, R18, 0x4040, RZ ;  /* 0x0000404012a77810 */ /* 0x000fe40007fbe0ff */
[----:B------:R-:W-:Y:S02]  /*f350*/  LOP3.LUT R162, R163, 0x380, RZ, 0xc0, !PT ;  /* 0x00000380a3a27812 */ /* 0x000fe400078ec0ff */
[----:B------:R-:W-:Y:S02]  /*f360*/  LOP3.LUT R164, R165, 0x380, RZ, 0xc0, !PT ;  /* 0x00000380a5a47812 */ /* 0x000fe400078ec0ff */
[----:B------:R-:W-:Y:S02]  /*f370*/  LOP3.LUT R168, R169, 0x380, RZ, 0xc0, !PT ;  /* 0x00000380a9a87812 */ /* 0x000fe400078ec0ff */
[----:B------:R-:W-:-:S02]  /*f380*/  SHF.R.U64 R156, R156, 0x3, RZ ;  /* 0x000000039c9c7819 */ /* 0x000fc400000012ff */
[----:B------:R-:W-:Y:S02]  /*f390*/  LOP3.LUT R158, R159, 0x380, RZ, 0xc0, !PT ;  /* 0x000003809f9e7812 */ /* 0x000fe400078ec0ff */
[----:B------:R-:W-:Y:S02]  /*f3a0*/  MOV R13, R4 ;  /* 0x00000004000d7202 */ /* 0x000fe40000000f00 */
[----:B------:R-:W-:Y:S02]  /*f3b0*/  LOP3.LUT R166, R167, 0x380, RZ, 0xc0, !PT ;  /* 0x00000380a7a67812 */ /* 0x000fe400078ec0ff */
[----:B------:R-:W-:Y:S02]  /*f3c0*/  SHF.R.U64 R162, R162, 0x3, RZ ;  /* 0x00000003a2a27819 */ /* 0x000fe400000012ff */
[----:B------:R-:W-:Y:S02]  /*f3d0*/  SHF.R.U64 R164, R164, 0x3, RZ ;  /* 0x00000003a4a47819 */ /* 0x000fe400000012ff */
[----:B------:R-:W-:-:S02]  /*f3e0*/  F2FP.F16.F32.PACK_AB R4, R25, R24 ;  /* 0x000000181904723e */ /* 0x000fc400000000ff */
[----:B------:R-:W-:Y:S02]  /*f3f0*/  F2FP.F16.F32.PACK_AB R5, R27, R26 ;  /* 0x0000001a1b05723e */ /* 0x000fe400000000ff */
[----:B------:R-:W-:Y:S02]  /*f400*/  SHF.R.U64 R168, R168, 0x3, RZ ;  /* 0x00000003a8a87819 */ /* 0x000fe400000012ff */
[----:B------:R-:W-:Y:S01]  /*f410*/  IADD3 R11, P2, R18, 0x4060, RZ ;  /* 0x00004060120b7810 */ /* 0x000fe20007f5e0ff */
[----:B------:R0:W-:Y:S01]  /*f420*/  STSM.16.M88.4 [R13], R4 ;  /* 0x000000040d007844 */ /* 0x0001e20000000200 */
[----:B------:R-:W-:Y:S01]  /*f430*/  LOP3.LUT R156, R156, R157, RZ, 0x3c, !PT ;  /* 0x0000009d9c9c7212 */ /* 0x000fe200078e3cff */
[----:B------:R-:W-:Y:S01]  /*f440*/  IMAD.X R157, RZ, RZ, R19, P0 ;  /* 0x000000ffff9d7224 */ /* 0x000fe200000e0613 */
        /* <DEDUP_REMOVED lines=8> */
[----:B------:R-:W-:Y:S02]  /*f4d0*/  LOP3.LUT R12, R11, 0x380, RZ, 0xc0, !PT ;  /* 0x000003800b0c7812 */ /* 0x000fe400078ec0ff */
[C---:B------:R-:W-:Y:S01]  /*f4e0*/  IADD3 R15, P0, R18.reuse, 0x8020, RZ ;  /* 0x00008020120f7810 */ /* 0x040fe20007f1e0ff */
[----:B0-----:R-:W-:Y:S01]  /*f4f0*/  IMAD.X R13, RZ, RZ, R19, P2 ;  /* 0x000000ffff0d7224 */ /* 0x001fe200010e0613 */
[----:B------:R-:W-:-:S02]  /*f500*/  IADD3 R153, P3, R18, 0x8060, RZ ;  /* 0x0000806012997810 */ /* 0x000fc40007f7e0ff */
[C---:B------:R-:W-:Y:S02]  /*f510*/  IADD3 R155, P6, R18.reuse, 0xc000, RZ ;  /* 0x0000c000129b7810 */ /* 0x040fe40007fde0ff */
[----:B------:R-:W-:Y:S02]  /*f520*/  IADD3 R5, P1, R18, 0xc060, RZ ;  /* 0x0000c06012057810 */ /* 0x000fe40007f3e0ff */
[----:B------:R-:W-:Y:S01]  /*f530*/  LOP3.LUT R158, R158, R159, RZ, 0x3c, !PT ;  /* 0x0000009f9e9e7212 */ /* 0x000fe200078e3cff */
[--C-:B------:R-:W-:Y:S01]  /*f540*/  IMAD.X R159, RZ, RZ, R19.reuse, P4 ;  /* 0x000000ffff9f7224 */ /* 0x100fe200020e0613 */
[----:B------:R-:W-:Y:S01]  /*f550*/  LOP3.LUT R166, R166, R167, RZ, 0x3c, !PT ;  /* 0x000000a7a6a67212 */ /* 0x000fe200078e3cff */
[----:B------:R-:W-:Y:S01]  /*f560*/  IMAD.X R167, RZ, RZ, R19, P5 ;  /* 0x000000ffffa77224 */ /* 0x000fe200028e0613 */
[----:B------:R-:W-:Y:S02]  /*f570*/  SHF.R.U64 R12, R12, 0x3, RZ ;  /* 0x000000030c0c7819 */ /* 0x000fe400000012ff */
[----:B------:R-:W-:-:S02]  /*f580*/  LOP3.LUT R14, R15, 0x380, RZ, 0xc0, !PT ;  /* 0x000003800f0e7812 */ /* 0x000fc400078ec0ff */
[C---:B------:R-:W-:Y:S02]  /*f590*/  IADD3 R171, P4, R18.reuse, 0x8040, RZ ;  /* 0x0000804012ab7810 */ /* 0x040fe40007f9e0ff */
[C---:B------:R-:W-:Y:S02]  /*f5a0*/  IADD3 R161, P5, R18.reuse, 0xc020, RZ ;  /* 0x0000c02012a17810 */ /* 0x040fe40007fbe0ff */
[----:B------:R-:W-:Y:S02]  /*f5b0*/  IADD3 R21, P2, R18, 0xc040, RZ ;  /* 0x0000c04012157810 */ /* 0x000fe40007f5e0ff */
[----:B------:R-:W-:Y:S02]  /*f5c0*/  LOP3.LUT R152, R153, 0x380, RZ, 0xc0, !PT ;  /* 0x0000038099987812 */ /* 0x000fe400078ec0ff */
[----:B------:R-:W-:Y:S02]  /*f5d0*/  LOP3.LUT R154, R155, 0x380, RZ, 0xc0, !PT ;  /* 0x000003809b9a7812 */ /* 0x000fe400078ec0ff */
[----:B------:R-:W-:-:S02]  /*f5e0*/  LOP3.LUT R18, R5, 0x380, RZ, 0xc0, !PT ;  /* 0x0000038005127812 */ /* 0x000fc400078ec0ff */
[----:B------:R-:W-:Y:S02]  /*f5f0*/  LOP3.LUT R12, R12, R11, RZ, 0x3c, !PT ;  /* 0x0000000b0c0c7212 */ /* 0x000fe400078e3cff */
[----:B------:R-:W-:Y:S02]  /*f600*/  MOV R0, R8 ;  /* 0x0000000800007202 */ /* 0x000fe40000000f00 */
[----:B------:R-:W-:Y:S02]  /*f610*/  SHF.R.U64 R14, R14, 0x3, RZ ;  /* 0x000000030e0e7819 */ /* 0x000fe400000012ff */
[----:B------:R-:W-:Y:S02]  /*f620*/  F2FP.F16.F32.PACK_AB R8, R33, R32 ;  /* 0x000000202108723e */ /* 0x000fe400000000ff */
[----:B------:R-:W-:Y:S02]  /*f630*/  F2FP.F16.F32.PACK_AB R9, R35, R34 ;  /* 0x000000222309723e */ /* 0x000fe400000000ff */
[----:B------:R-:W-:-:S02]  /*f640*/  F2FP.F16.F32.PACK_AB R11, R39, R38 ;  /* 0x00000026270b723e */ /* 0x000fc400000000ff */
[----:B------:R-:W-:Y:S02]  /*f650*/  SHF.R.U64 R152, R152, 0x3, RZ ;  /* 0x0000000398987819 */ /* 0x000fe400000012ff */
[----:B------:R-:W-:Y:S01]  /*f660*/  SHF.R.U64 R154, R154, 0x3, RZ ;  /* 0x000000039a9a7819 */ /* 0x000fe200000012ff */
[----:B------:R0:W-:Y:S01]  /*f670*/  STSM.16.M88.4 [R0], R8 ;  /* 0x0000000800007844 */ /* 0x0001e20000000200 */
[----:B------:R-:W-:Y:S02]  /*f680*/  LOP3.LUT R20, R21, 0x380, RZ, 0xc0, !PT ;  /* 0x0000038015147812 */ /* 0x000fe400078ec0ff */
[----:B------:R-:W-:Y:S02]  /*f690*/  SHF.R.U64 R18, R18, 0x3, RZ ;  /* 0x0000000312127819 */ /* 0x000fe400000012ff */
[----:B------:R-:W-:Y:S01]  /*f6a0*/  LOP3.LUT R14, R14, R15, RZ, 0x3c, !PT ;  /* 0x0000000f0e0e7212 */ /* 0x000fe200078e3cff */
[----:B------:R-:W-:Y:S01]  /*f6b0*/  IMAD.X R15, RZ, RZ, R19, P0 ;  /* 0x000000ffff0f7224 */ /* 0x000fe200000e0613 */
[----:B------:R-:W-:-:S02]  /*f6c0*/  LOP3.LUT R170, R171, 0x380, RZ, 0xc0, !PT ;  /* 0x00000380abaa7812 */ /* 0x000fc400078ec0ff */
[----:B------:R-:W-:Y:S01]  /*f6d0*/  LOP3.LUT R152, R152, R153, RZ, 0x3c, !PT ;  /* 0x0000009998987212 */ /* 0x000fe200078e3cff */
[--C-:B------:R-:W-:Y:S01]  /*f6e0*/  IMAD.X R153, RZ, RZ, R19.reuse, P3 ;  /* 0x000000ffff997224 */ /* 0x100fe200018e0613 */
[----:B------:R-:W-:Y:S01]  /*f6f0*/  LOP3.LUT R154, R154, R155, RZ, 0x3c, !PT ;  /* 0x0000009b9a9a7212 */ /* 0x000fe200078e3cff */
[----:B------:R-:W-:Y:S01]  /*f700*/  IMAD.X R155, RZ, RZ, R19, P6 ;  /* 0x000000ffff9b7224 */ /* 0x000fe200030e0613 */
[----:B------:R-:W-:Y:S02]  /*f710*/  SHF.R.U64 R20, R20, 0x3, RZ ;  /* 0x0000000314147819 */ /* 0x000fe400000012ff */
[----:B------:R-:W-:Y:S02]  /*f720*/  LOP3.LUT R18, R18, R5, RZ, 0x3c, !PT ;  /* 0x0000000512127212 */ /* 0x000fe400078e3cff */
[----:B------:R-:W-:Y:S02]  /*f730*/  MOV R156, R156 ;  /* 0x0000009c009c7202 */ /* 0x000fe40000000f00 */
[----:B------:R-:W-:-:S02]  /*f740*/  F2FP.F16.F32.PACK_AB R4, R41, R40 ;  /* 0x000000282904723e */ /* 0x000fc400000000ff */
[----:B------:R-:W-:Y:S02]  /*f750*/  F2FP.F16.F32.PACK_AB R5, R43, R42 ;  /* 0x0000002a2b05723e */ /* 0x000fe400000000ff */
[----:B------:R-:W-:Y:S02]  /*f760*/  F2FP.F16.F32.PACK_AB R6, R45, R44 ;  /* 0x0000002c2d06723e */ /* 0x000fe400000000ff */
[----:B------:R-:W-:Y:S02]  /*f770*/  F2FP.F16.F32.PACK_AB R7, R47, R46 ;  /* 0x0000002e2f07723e */ /* 0x000fe400000000ff */
[----:B------:R-:W-:Y:S02]  /*f780*/  MOV R158, R158 ;  /* 0x0000009e009e7202 */ /* 0x000fe40000000f00 */
[----:B0-----:R-:W-:Y:S01]  /*f790*/  F2FP.F16.F32.PACK_AB R8, R49, R48 ;  /* 0x000000303108723e */ /* 0x001fe200000000ff */
[----:B------:R0:W-:Y:S01]  /*f7a0*/  STSM.16.M88.4 [R156], R4 ;  /* 0x000000049c007844 */ /* 0x0001e20000000200 */
[----:B------:R-:W-:-:S02]  /*f7b0*/  F2FP.F16.F32.PACK_AB R9, R51, R50 ;  /* 0x000000323309723e */ /* 0x000fc400000000ff */
[----:B------:R-:W-:Y:S02]  /*f7c0*/  F2FP.F16.F32.PACK_AB R10, R53, R52 ;  /* 0x00000034350a723e */ /* 0x000fe400000000ff */
[----:B------:R-:W-:Y:S02]  /*f7d0*/  F2FP.F16.F32.PACK_AB R11, R55, R54 ;  /* 0x00000036370b723e */ /* 0x000fe400000000ff */
[----:B------:R-:W-:Y:S02]  /*f7e0*/  SHF.R.U64 R170, R170, 0x3, RZ ;  /* 0x00000003aaaa7819 */ /* 0x000fe400000012ff */
[----:B------:R-:W-:Y:S01]  /*f7f0*/  LOP3.LUT R160, R161, 0x380, RZ, 0xc0, !PT ;  /* 0x00000380a1a07812 */ /* 0x000fe200078ec0ff */
[----:B------:R-:W-:Y:S01]  /*f800*/  STSM.16.M88.4 [R158], R8 ;  /* 0x000000089e007844 */ /* 0x000fe20000000200 */
[----:B------:R-:W-:Y:S02]  /*f810*/  LOP3.LUT R20, R20, R21, RZ, 0x3c, !PT ;  /* 0x0000001514147212 */ /* 0x000fe400078e3cff */
[----:B------:R-:W-:-:S02]  /*f820*/  MOV R165, R164 ;  /* 0x000000a400a57202 */ /* 0x000fc40000000f00 */
[----:B------:R-:W-:Y:S02]  /*f830*/  MOV R21, R162 ;  /* 0x000000a200157202 */ /* 0x000fe40000000f00 */
[----:B------:R-:W-:Y:S02]  /*f840*/  MOV R0, R12 ;  /* 0x0000000c00007202 */ /* 0x000fe40000000f00 */
[----:B------:R-:W-:Y:S02]  /*f850*/  MOV R164, R14 ;  /* 0x0000000e00a47202 */ /* 0x000fe40000000f00 */
[----:B------:R-:W-:Y:S02]  /*f860*/  F2FP.F16.F32.PACK_AB R12, R57, R56 ;  /* 0x00000038390c723e */ /* 0x000fe400000000ff */
[----:B------:R-:W-:Y:S02]  /*f870*/  F2FP.F16.F32.PACK_AB R13, R59, R58 ;  /* 0x0000003a3b0d723e */ /* 0x000fe400000000ff */
[----:B------:R-:W-:-:S02]  /*f880*/  F2FP.F16.F32.PACK_AB R14, R61, R60 ;  /* 0x0000003c3d0e723e */ /* 0x000fc400000000ff */
[----:B------:R-:W-:Y:S02]  /*f890*/  F2FP.F16.F32.PACK_AB R15, R63, R62 ;  /* 0x0000003e3f0f723e */ /* 0x000fe400000000ff */
[----:B------:R-:W-:Y:S02]  /*f8a0*/  MOV R162, R152 ;  /* 0x0000009800a27202 */ /* 0x000fe40000000f00 */
[----:B------:R-:W-:Y:S01]  /*f8b0*/  MOV R163, R154 ;  /* 0x0000009a00a37202 */ /* 0x000fe20000000f00 */
[----:B------:R1:W-:Y:S01]  /*f8c0*/  STSM.16.M88.4 [R21], R12 ;  /* 0x0000000c15007844 */ /* 0x0003e20000000200 */
[----:B------:R-:W-:Y:S01]  /*f8d0*/  LOP3.LUT R170, R170, R171, RZ, 0x3c, !PT ;  /* 0x000000abaaaa7212 */ /* 0x000fe200078e3cff */
[----:B------:R-:W-:Y:S01]  /*f8e0*/  IMAD.X R171, RZ, RZ, R19, P4 ;  /* 0x000000ffffab7224 */ /* 0x000fe200020e0613 */
[----:B------:R-:W-:Y:S02]  /*f8f0*/  F2FP.F16.F32.PACK_AB R152, R65, R64 ;  /* 0x000000404198723e */ /* 0x000fe400000000ff */
[----:B------:R-:W-:-:S02]  /*f900*/  F2FP.F16.F32.PACK_AB R153, R67, R66 ;  /* 0x000000424399723e */ /* 0x000fc400000000ff */
[----:B------:R-:W-:Y:S02]  /*f910*/  F2FP.F16.F32.PACK_AB R154, R69, R68 ;  /* 0x00000044459a723e */ /* 0x000fe400000000ff */
[----:B------:R-:W-:Y:S02]  /*f920*/  F2FP.F16.F32.PACK_AB R155, R71, R70 ;  /* 0x00000046479b723e */ /* 0x000fe400000000ff */
[----:B------:R-:W-:Y:S02]  /*f930*/  SHF.R.U64 R160, R160, 0x3, RZ ;  /* 0x00000003a0a07819 */ /* 0x000fe400000012ff */
[----:B------:R-:W-:Y:S01]  /*f940*/  MOV R166, R166 ;  /* 0x000000a600a67202 */ /* 0x000fe20000000f00 */
[----:B------:R2:W-:Y:S01]  /*f950*/  STSM.16.M88.4 [R165], R152 ;  /* 0x00000098a5007844 */ /* 0x0005e20000000200 */
[----:B0-----:R-:W-:Y:S01]  /*f960*/  F2FP.F16.F32.PACK_AB R156, R73, R72 ;  /* 0x00000048499c723e */ /* 0x001fe200000000ff */
[----:B-1----:R-:W-:Y:S01]  /*f970*/  IMAD.X R21, RZ, RZ, R19, P2 ;  /* 0x000000ffff157224 */ /* 0x002fe200010e0613 */
[----:B------:R-:W-:-:S02]  /*f980*/  F2FP.F16.F32.PACK_AB R157, R75, R74 ;  /* 0x0000004a4b9d723e */ /* 0x000fc400000000ff */
[----:B------:R-:W-:Y:S02]  /*f990*/  F2FP.F16.F32.PACK_AB R158, R77, R76 ;  /* 0x0000004c4d9e723e */ /* 0x000fe400000000ff */
[----:B------:R-:W-:Y:S02]  /*f9a0*/  F2FP.F16.F32.PACK_AB R159, R79, R78 ;  /* 0x0000004e4f9f723e */ /* 0x000fe400000000ff */
[----:B------:R-:W-:Y:S02]  /*f9b0*/  F2FP.F16.F32.PACK_AB R4, R81, R80 ;  /* 0x000000505104723e */ /* 0x000fe400000000ff */
[----:B------:R-:W-:Y:S01]  /*f9c0*/  F2FP.F16.F32.PACK_AB R5, R83, R82 ;  /* 0x000000525305723e */ /* 0x000fe200000000ff */
[----:B------:R0:W-:Y:S01]  /*f9d0*/  STSM.16.M88.4 [R166], R156 ;  /* 0x0000009ca6007844 */ /* 0x0001e20000000200 */
[----:B------:R-:W-:Y:S02]  /*f9e0*/  F2FP.F16.F32.PACK_AB R6, R85, R84 ;  /* 0x000000545506723e */ /* 0x000fe400000000ff */
[----:B------:R-:W-:-:S02]  /*f9f0*/  F2FP.F16.F32.PACK_AB R7, R87, R86 ;  /* 0x000000565707723e */ /* 0x000fc400000000ff */
[----:B------:R-:W-:Y:S02]  /*fa00*/  MOV R168, R168 ;  /* 0x000000a800a87202 */ /* 0x000fe40000000f00 */
[----:B------:R-:W-:Y:S01]  /*fa10*/  F2FP.F16.F32.PACK_AB R8, R89, R88 ;  /* 0x000000585908723e */ /* 0x000fe200000000ff */
[----:B------:R1:W-:Y:S01]  /*fa20*/  STSM.16.M88.4 [R0], R4 ;  /* 0x0000000400007844 */ /* 0x0003e20000000200 */
[----:B------:R-:W-:Y:S02]  /*fa30*/  F2FP.F16.F32.PACK_AB R9, R91, R90 ;  /* 0x0000005a5b09723e */ /* 0x000fe400000000ff */
[----:B------:R-:W-:Y:S02]  /*fa40*/  F2FP.F16.F32.PACK_AB R10, R93, R92 ;  /* 0x0000005c5d0a723e */ /* 0x000fe400000000ff */
[----:B------:R-:W-:Y:S02]  /*fa50*/  F2FP.F16.F32.PACK_AB R11, R95, R94 ;  /* 0x0000005e5f0b723e */ /* 0x000fe400000000ff */
[----:B------:R-:W-:Y:S01]  /*fa60*/  LOP3.LUT R160, R160, R161, RZ, 0x3c, !PT ;  /* 0x000000a1a0a07212 */ /* 0x000fe200078e3cff */
[--C-:B------:R-:W-:Y:S01]  /*fa70*/  IMAD.X R161, RZ, RZ, R19.reuse, P5 ;  /* 0x000000ffffa17224 */ /* 0x100fe200028e0613 */
[----:B------:R-:W-:Y:S01]  /*fa80*/  F2FP.F16.F32.PACK_AB R12, R97, R96 ;  /* 0x00000060610c723e */ /* 0x000fe200000000ff */
[----:B------:R-:W-:Y:S01]  /*fa90*/  STSM.16.M88.4 [R168], R8 ;  /* 0x00000008a8007844 */ /* 0x000fe20000000200 */
[----:B------:R-:W-:Y:S01]  /*faa0*/  F2FP.F16.F32.PACK_AB R13, R99, R98 ;  /* 0x00000062630d723e */ /* 0x000fe200000000ff */
[----:B------:R-:W-:Y:S01]  /*fab0*/  IMAD.X R19, RZ, RZ, R19, P1 ;  /* 0x000000ffff137224 */ /* 0x000fe200008e0613 */
[----:B------:R-:W-:-:S02]  /*fac0*/  F2FP.F16.F32.PACK_AB R14, R101, R100 ;  /* 0x00000064650e723e */ /* 0x000fc400000000ff */
[----:B------:R-:W-:Y:S02]  /*fad0*/  F2FP.F16.F32.PACK_AB R15, R103, R102 ;  /* 0x00000066670f723e */ /* 0x000fe400000000ff */
[----:B------:R-:W-:Y:S02]  /*fae0*/  MOV R170, R170 ;  /* 0x000000aa00aa7202 */ /* 0x000fe40000000f00 */
[----:B--2---:R-:W-:Y:S01]  /*faf0*/  F2FP.F16.F32.PACK_AB R152, R105, R104 ;  /* 0x000000686998723e */ /* 0x004fe200000000ff */
[----:B------:R2:W-:Y:S01]  /*fb00*/  STSM.16.M88.4 [R164], R12 ;  /* 0x0000000ca4007844 */ /* 0x0005e20000000200 */
[----:B------:R-:W-:Y:S02]  /*fb10*/  F2FP.F16.F32.PACK_AB R153, R107, R106 ;  /* 0x0000006a6b99723e */ /* 0x000fe400000000ff */
[----:B------:R-:W-:Y:S02]  /*fb20*/  F2FP.F16.F32.PACK_AB R154, R109, R108 ;  /* 0x0000006c6d9a723e */ /* 0x000fe400000000ff */
[----:B------:R-:W-:-:S02]  /*fb30*/  F2FP.F16.F32.PACK_AB R155, R111, R110 ;  /* 0x0000006e6f9b723e */ /* 0x000fc400000000ff */
[----:B0-----:R-:W-:Y:S02]  /*fb40*/  F2FP.F16.F32.PACK_AB R156, R113, R112 ;  /* 0x00000070719c723e */ /* 0x001fe400000000ff */
[----:B------:R-:W-:Y:S01]  /*fb50*/  F2FP.F16.F32.PACK_AB R157, R115, R114 ;  /* 0x00000072739d723e */ /* 0x000fe200000000ff */
[----:B------:R-:W-:Y:S01]  /*fb60*/  STSM.16.M88.4 [R170], R152 ;  /* 0x00000098aa007844 */ /* 0x000fe20000000200 */
[----:B------:R-:W-:Y:S02]  /*fb70*/  F2FP.F16.F32.PACK_AB R158, R117, R116 ;  /* 0x00000074759e723e */ /* 0x000fe400000000ff */
[----:B------:R-:W-:Y:S02]  /*fb80*/  F2FP.F16.F32.PACK_AB R159, R119, R118 ;  /* 0x00000076779f723e */ /* 0x000fe400000000ff */
[----:B-1----:R-:W-:Y:S01]  /*fb90*/  F2FP.F16.F32.PACK_AB R4, R121, R120 ;  /* 0x000000787904723e */ /* 0x002fe200000000ff */
[----:B--2---:R-:W0:Y:S01]  /*fba0*/  LDC.64 R164, c[0x0][0xc00] ;  /* 0x00030000ffa47b82 */ /* 0x004e220000000a00 */
[----:B------:R-:W-:Y:S01]  /*fbb0*/  F2FP.F16.F32.PACK_AB R5, R123, R122 ;  /* 0x0000007a7b05723e */ /* 0x000fe200000000ff */
[----:B------:R-:W-:Y:S01]  /*fbc0*/  STSM.16.M88.4 [R162], R156 ;  /* 0x0000009ca2007844 */ /* 0x000fe20000000200 */
[----:B------:R-:W-:-:S02]  /*fbd0*/  F2FP.F16.F32.PACK_AB R6, R125, R124 ;  /* 0x0000007c7d06723e */ /* 0x000fc400000000ff */
[----:B------:R-:W-:Y:S02]  /*fbe0*/  F2FP.F16.F32.PACK_AB R7, R127, R126 ;  /* 0x0000007e7f07723e */ /* 0x000fe400000000ff */
[----:B------:R-:W-:Y:S02]  /*fbf0*/  MOV R160, R160 ;  /* 0x000000a000a07202 */ /* 0x000fe40000000f00 */
[----:B------:R-:W-:Y:S01]  /*fc00*/  MOV R161, R20 ;  /* 0x0000001400a17202 */ /* 0x000fe20000000f00 */
[----:B------:R1:W-:Y:S01]  /*fc10*/  STSM.16.M88.4 [R163], R4 ;  /* 0x00000004a3007844 */ /* 0x0003e20000000200 */
[----:B------:R-:W2:Y:S01]  /*fc20*/  LDC.64 R20, c[0x0][0xc08] ;  /* 0x00030200ff147b82 */ /* 0x000ea20000000a00 */
[----:B------:R-:W-:Y:S02]  /*fc30*/  F2FP.F16.F32.PACK_AB R8, R129, R128 ;  /* 0x000000808108723e */ /* 0x000fe400000000ff */
[----:B------:R-:W-:Y:S02]  /*fc40*/  F2FP.F16.F32.PACK_AB R9, R131, R130 ;  /* 0x000000828309723e */ /* 0x000fe400000000ff */
[----:B------:R-:W-:-:S02]  /*fc50*/  F2FP.F16.F32.PACK_AB R10, R133, R132 ;  /* 0x00000084850a723e */ /* 0x000fc400000000ff */
[----:B------:R-:W-:Y:S02]  /*fc60*/  F2FP.F16.F32.PACK_AB R11, R135, R134 ;  /* 0x00000086870b723e */ /* 0x000fe400000000ff */
[----:B------:R-:W-:Y:S01]  /*fc70*/  MOV R18, R18 ;  /* 0x0000001200127202 */ /* 0x000fe20000000f00 */
[----:B------:R-:W-:Y:S01]  /*fc80*/  IMAD.U32 R19, RZ, RZ, UR41 ;  /* 0x00000029ff137e24 */ /* 0x000fe2000f8e00ff */
[----:B------:R-:W-:Y:S01]  /*fc90*/  F2FP.F16.F32.PACK_AB R12, R145, R144 ;  /* 0x00000090910c723e */ /* 0x000fe200000000ff */
[----:B------:R0:W-:Y:S01]  /*fca0*/  STSM.16.M88.4 [R160], R8 ;  /* 0x00000008a0007844 */ /* 0x0001e20000000200 */
[----:B------:R-:W-:Y:S02]  /*fcb0*/  F2FP.F16.F32.PACK_AB R13, R147, R146 ;  /* 0x00000092930d723e */ /* 0x000fe400000000ff */
[----:B-1----:R-:W-:Y:S02]  /*fcc0*/  F2FP.F16.F32.PACK_AB R4, R137, R136 ;  /* 0x000000888904723e */ /* 0x002fe400000000ff */
[----:B------:R-:W-:-:S02]  /*fcd0*/  F2FP.F16.F32.PACK_AB R5, R139, R138 ;  /* 0x0000008a8b05723e */ /* 0x000fc400000000ff */
[----:B------:R-:W-:Y:S02]  /*fce0*/  F2FP.F16.F32.PACK_AB R6, R141, R140 ;  /* 0x0000008c8d06723e */ /* 0x000fe400000000ff */
[----:B------:R-:W-:Y:S02]  /*fcf0*/  F2FP.F16.F32.PACK_AB R7, R143, R142 ;  /* 0x0000008e8f07723e */ /* 0x000fe400000000ff */
[----:B------:R-:W-:Y:S02]  /*fd00*/  F2FP.F16.F32.PACK_AB R14, R149, R148 ;  /* 0x00000094950e723e */ /* 0x000fe400000000ff */
[----:B------:R-:W-:Y:S01]  /*fd10*/  F2FP.F16.F32.PACK_AB R15, R151, R150 ;  /* 0x00000096970f723e */ /* 0x000fe200000000ff */
[----:B------:R1:W-:Y:S01]  /*fd20*/  STSM.16.M88.4 [R161], R4 ;  /* 0x00000004a1007844 */ /* 0x0003e20000000200 */
[----:B------:R-:W-:Y:S01]  /*fd30*/  ISETP.NE.U32.AND P1, PT, RZ, UR12, PT ;  /* 0x0000000cff007c0c */ /* 0x000fe2000bf25070 */
[----:B0-----:R-:W-:Y:S01]  /*fd40*/  IMAD.WIDE R8, R19, 0x4, R164 ;  /* 0x0000000413087825 */ /* 0x001fe200078e02a4 */
[----:B--2---:R-:W-:Y:S01]  /*fd50*/  ISETP.NE.U32.AND P0, PT, R20, RZ, PT ;  /* 0x000000ff1400720c */ /* 0x004fe20003f05070 */
[----:B------:R0:W-:Y:S01]  /*fd60*/  STSM.16.M88.4 [R18], R12 ;  /* 0x0000000c12007844 */ /* 0x0001e20000000200 */
[----:B------:R-:W-:Y:S01]  /*fd70*/  BAR.SYNC.DEFER_BLOCKING 0x1, 0x100 ;  /* 0x0044000000007b1d */ /* 0x000fe20000010000 */
[----:B------:R-:W-:-:S02]  /*fd80*/  ISETP.NE.AND.EX P1, PT, RZ, UR13, PT, P1 ;  /* 0x0000000dff007c0c */ /* 0x000fc4000bf25310 */
[----:B------:R-:W-:-:S13]  /*fd90*/  ISETP.NE.AND.EX P0, PT, R21, RZ, PT, P0 ;  /* 0x000000ff1500720c */ /* 0x000fda0003f05300 */
[----:B-1----:R-:W1:Y:S01]  /*fda0*/  @P0 LDC.64 R4, c[0x0][0xc08] ;  /* 0x00030200ff040b82 */ /* 0x002e620000000a00 */
[----:B------:R-:W2:Y:S01]  /*fdb0*/  @P1 LDG.E R0, desc[UR48][R8.64] ;  /* 0x0000003008001981 */ /* 0x000ea2000c1e1900 */
[----:B-1----:R-:W-:-:S05]  /*fdc0*/  @P0 IMAD.WIDE R4, R19, 0x4, R4 ;  /* 0x0000000413040825 */ /* 0x002fca00078e0204 */
[----:B------:R1:W3:Y:S01]  /*fdd0*/  @P0 LDG.E R10, desc[UR48][R4.64] ;  /* 0x00000030040a0981 */ /* 0x0002e2000c1e1900 */
[----:B------:R-:W-:Y:S01]  /*fde0*/  USEL UR4, UR44, UR4, UP0 ;  /* 0x000000042c047287 */ /* 0x000fe20008000000 */
[----:B0-----:R-:W-:Y:S01]  /*fdf0*/  VIADD R14, R22, UR42 ;  /* 0x0000002a160e7c36 */ /* 0x001fe20008000000 */
[----:B------:R-:W-:Y:S02]  /*fe00*/  UISETP.NE.AND UP1, UPT, UR20, 0x1, UPT ;  /* 0x000000011400788c */ /* 0x000fe4000bf25270 */
[----:B------:R-:W-:Y:S01]  /*fe10*/  UISETP.GT.AND UP2, UPT, UR4, 0x1, UPT ;  /* 0x000000010400788c */ /* 0x000fe2000bf44270 */
[----:B------:R-:W-:Y:S01]  /*fe20*/  UMOV UR23, 0x9b8 ;  /* 0x000009b800177882 */ /* 0x000fe20000000000 */
[----:B------:R-:W-:Y:S02]  /*fe30*/  UISETP.NE.U32.AND UP0, UPT, UR12, URZ, UPT ;  /* 0x0000003f0c00728c */ /* 0x000fe4000bf05070 */
[----:B------:R-:W-:Y:S01]  /*fe40*/  PLOP3.LUT P2, PT, PT, PT, UP1, 0x80, 0x0 ;  /* 0x000000000000781c */ /* 0x000fe20003f4f018 */
[----:B------:R-:W-:-:S02]  /*fe50*/  USEL UR23, UR23, 0x978, UP2 ;  /* 0x0000097817177887 */ /* 0x000fc40009000000 */
[----:B------:R-:W-:Y:S01]  /*fe60*/  UISETP.NE.AND.EX UP0, UPT, UR13, URZ, UPT, UP0 ;  /* 0x0000003f0d00728c */ /* 0x000fe2000bf05300 */
[----:B------:R-:W-:Y:S01]  /*fe70*/  UMOV UR4, URZ ;  /* 0x0000003f00047c82 */ /* 0x000fe20008000000 */
[----:B------:R-:W-:Y:S02]  /*fe80*/  USHF.R.S32.HI UR12, URZ, 0x1f, UR41 ;  /* 0x0000001f3f0c7899 */ /* 0x000fe40008011429 */
[----:B------:R-:W-:Y:S01]  /*fe90*/  USEL UR9, UR41, URZ, !UP0 ;  /* 0x0000003f29097287 */ /* 0x000fe2000c000000 */
[----:B------:R-:W-:Y:S01]  /*fea0*/  @UP1 ULDC UR25, c[0x0][0xbec] ;  /* 0x0002fb0000191ab9 */ /* 0x000fe20000000800 */
[----:B------:R-:W-:-:S04]  /*feb0*/  USEL UR21, UR43, URZ, UP2 ;  /* 0x0000003f2b157287 */ /* 0x000fc80009000000 */
[----:B------:R-:W-:Y:S01]  /*fec0*/  ULDC.64 UR16, c[0x0][UR23+0x220] ;  /* 0x0000880017107abb */ /* 0x000fe20008000a00 */
[----:B-1----:R-:W-:Y:S01]  /*fed0*/  @P2 IMAD.HI.U32 R4, R14, UR25, RZ ;  /* 0x000000190e042c27 */ /* 0x002fe2000f8e00ff */
[----:B------:R-:W-:Y:S01]  /*fee0*/  USEL UR22, UR12, URZ, !UP0 ;  /* 0x0000003f0c167287 */ /* 0x000fe2000c000000 */
[----:B------:R-:W-:Y:S01]  /*fef0*/  ULDC.64 UR14, c[0x0][UR23+0x218] ;  /* 0x00008600170e7abb */ /* 0x000fe20008000a00 */
[----:B------:R-:W-:Y:S01]  /*ff00*/  ULDC.64 UR18, c[0x0][UR23+0x228] ;  /* 0x00008a0017127abb */ /* 0x000fe20008000a00 */
[----:B------:R-:W-:Y:S01]  /*ff10*/  UIMAD UR17, UR17, UR9, URZ ;  /* 0x00000009111172a4 */ /* 0x000fe2000f8e023f */
[----:B------:R-:W-:Y:S01]  /*ff20*/  @UP1 ULDC UR28, c[0x0][0xbf0] ;  /* 0x0002fc00001c1ab9 */ /* 0x000fe20000000800 */
[----:B------:R-:W-:Y:S02]  /*ff30*/  UIMAD.WIDE.U32 UR12, UR14, UR40, URZ ;  /* 0x000000280e0c72a5 */ /* 0x000fe4000f8e003f */
[----:B------:R-:W-:Y:S02]  /*ff40*/  UIMAD UR24, UR15, UR40, URZ ;  /* 0x000000280f1872a4 */ /* 0x000fe4000f8e023f */
[----:B------:R-:W-:-:S02]  /*ff50*/  UIMAD.WIDE.U32 UR26, UR18, UR21, URZ ;  /* 0x00000015121a72a5 */ /* 0x000fc4000f8e003f */
[----:B------:R-:W-:Y:S02]  /*ff60*/  UIMAD.WIDE.U32 UR14, UR16, UR9, URZ ;  /* 0x00000009100e72a5 */ /* 0x000fe4000f8e003f */
[----:B------:R-:W-:Y:S02]  /*ff70*/  UIMAD UR18, UR19, UR21, URZ ;  /* 0x00000015131272a4 */ /* 0x000fe4000f8e023f */
[----:B------:R-:W-:Y:S01]  /*ff80*/  UIMAD UR17, UR16, UR22, UR17 ;  /* 0x00000016101172a4 */ /* 0x000fe2000f8e0211 */
[----:B------:R-:W-:Y:S01]  /*ff90*/  IMAD.U32 R5, RZ, RZ, UR26 ;  /* 0x0000001aff057e24 */ /* 0x000fe2000f8e00ff */
[----:B------:R-:W-:Y:S02]  /*ffa0*/  UIADD3 UR18, UR27, UR18, URZ ;  /* 0x000000121b127290 */ /* 0x000fe4000fffe03f */
[----:B------:R-:W-:Y:S02]  /*ffb0*/  UIADD3 UR24, UR13, UR24, URZ ;  /* 0x000000180d187290 */ /* 0x000fe4000fffe03f */
[----:B------:R-:W-:-:S02]  /*ffc0*/  UIADD3 UR17, UR15, UR17, URZ ;  /* 0x000000110f117290 */ /* 0x000fc4000fffe03f */
[----:B------:R-:W-:Y:S01]  /*ffd0*/  IMAD.U32 R6, RZ, RZ, UR18 ;  /* 0x00000012ff067e24 */ /* 0x000fe2000f8e00ff */
[----:B--2---:R-:W-:Y:S01]  /*ffe0*/  @P1 R2UR UR4, R0 ;  /* 0x00000000000412ca */ /* 0x004fe200000e0000 */
[----:B------:R-:W-:Y:S01]  /*fff0*/  IMAD.MOV.U32 R0, RZ, RZ, R14 ;  /* 0x000000ffff007224 */ /* 0x000fe200078e000e */
[----:B------:R-:W-:-:S05]  /*10000*/  @P2 SHF.R.U32.HI R0, RZ, UR28, R4 ;  /* 0x0000001cff002c19 */ /* 0x000fca0008011604 */
[----:B------:R-:W-:-:S04]  /*10010*/  IMAD.MOV R7, RZ, RZ, -R0 ;  /* 0x000000ffff077224 */ /* 0x000fc800078e0a00 */
[----:B------:R-:W-:Y:S02]  /*10020*/  IMAD R7, R7, UR20, R14 ;  /* 0x0000001407077c24 */ /* 0x000fe4000f8e020e */
[----:B------:R-:W-:Y:S02]  /*10030*/  UIADD3 UR12, UP0, UP3, UR14, UR12, UR4 ;  /* 0x0000000c0e0c7290 */ /* 0x000fe4000fb1e004 */
[----:B------:R-:W-:-:S04]  /*10040*/  USHF.R.S32.HI UR16, URZ, 0x1f, UR4 ;  /* 0x0000001f3f107899 */ /* 0x000fc80008011404 */
[----:B------:R-:W-:Y:S01]  /*10050*/  UIADD3.X UR14, UR17, UR24, UR16, UP0, UP3 ;  /* 0x00000018110e7290 */ /* 0x000fe200087e6410 */
[----:B------:R-:W-:Y:S01]  /*10060*/  IADD3 R4, P3, P4, R0, UR12, R5 ;  /* 0x0000000c00047c10 */ /* 0x000fe2000fc7e005 */
[----:B------:R-:W-:Y:S01]  /*10070*/  ULDC.64 UR12, c[0x0][UR23+0x210] ;  /* 0x00008400170c7abb */ /* 0x000fe20008000a00 */
[----:B------:R-:W-:Y:S01]  /*10080*/  SHF.R.S32.HI R5, RZ, 0x1f, R0 ;  /* 0x0000001fff057819 */ /* 0x000fe20000011400 */
[----:B------:R-:W-:Y:S01]  /*10090*/  IMAD R11, R7, UR13, RZ ;  /* 0x0000000d070b7c24 */ /* 0x000fe2000f8e02ff */
[----:B------:R-:W-:Y:S02]  /*100a0*/  SHF.R.S32.HI R0, RZ, 0x1f, R7 ;  /* 0x0000001fff007819 */ /* 0x000fe40000011407 */
[----:B------:R-:W-:Y:S01]  /*100b0*/  IADD3.X R5, R5, UR14, R6, P3, P4 ;  /* 0x0000000e05057c10 */ /* 0x000fe20009fe8406 */
[----:B------:R-:W-:Y:S01]  /*100c0*/  ULDC.64 UR14, c[0x0][0xba8] ;  /* 0x0002ea00000e7ab9 */ /* 0x000fe20000000a00 */
[----:B------:R-:W-:Y:S01]  /*100d0*/  @!UP2 ULDC UR14, c[0x0][0xb50] ;  /* 0x0002d400000eaab9 */ /* 0x000fe20000000800 */
[----:B------:R-:W-:Y:S01]  /*100e0*/  IMAD R11, R0, UR12, R11 ;  /* 0x0000000c000b7c24 */ /* 0x000fe2000f8e020b */
[----:B------:R-:W-:Y:S01]  /*100f0*/  @!UP2 ULDC UR15, c[0x0][0xb54] ;  /* 0x0002d500000faab9 */ /* 0x000fe20000000800 */
[----:B------:R-:W-:Y:S01]  /*10100*/  IMAD.WIDE.U32 R4, R7, UR12, R4 ;  /* 0x0000000c07047c25 */ /* 0x000fe2000f8e0004 */
[----:B------:R-:W-:Y:S01]  /*10110*/  ULDC UR12, c[0x0][0xa88] ;  /* 0x0002a200000c7ab9 */ /* 0x000fe20000000800 */
[----:B---3--:R-:W-:-:S02]  /*10120*/  @P0 R2UR UR12, R10 ;  /* 0x000000000a0c02ca */ /* 0x008fc400000e0000 */
[----:B------:R-:W-:Y:S01]  /*10130*/  IMAD.IADD R5, R5, 0x1, R11 ;  /* 0x0000000105057824 */ /* 0x000fe200078e020b */
[----:B------:R-:W-:-:S04]  /*10140*/  LEA R11, P3, R4, UR14, 0x2 ;  /* 0x0000000e040b7c11 */ /* 0x000fc8000f8610ff */
[----:B------:R-:W-:Y:S01]  /*10150*/  LEA.HI.X R12, R4, UR15, R5, 0x2, P3 ;  /* 0x0000000f040c7c11 */ /* 0x000fe200098f1405 */
[----:B------:R-:W-:Y:S08]  /*10160*/  @P0 BRA `(.L_x_2589) ;  /* 0x0000000000180947 */ /* 0x000ff00003800000 */
[----:B------:R-:W-:Y:S05]  /*10170*/  @!P1 BRA `(.L_x_2589) ;  /* 0x0000000000149947 */ /* 0x000fea0003800000 */
[----:B------:R-:W2:Y:S04]  /*10180*/  LDG.E R4, desc[UR48][R8.64] ;  /* 0x0000003008047981 */ /* 0x000ea8000c1e1900 */
[----:B------:R-:W3:Y:S01]  /*10190*/  LDG.E R0, desc[UR48][R8.64+0x4] ;  /* 0x0000043008007981 */ /* 0x000ee2000c1e1900 */
[----:B--2---:R-:W-:Y:S02]  /*101a0*/  R2UR UR13, R4 ;  /* 0x00000000040d72ca */ /* 0x004fe400000e0000 */
[----:B---3--:R-:W-:-:S13]  /*101b0*/  R2UR UR12, R0 ;  /* 0x00000000000c72ca */ /* 0x008fda00000e0000 */
[----:B------:R-:W-:-:S12]  /*101c0*/  UIADD3 UR12, -UR13, UR12, URZ ;  /* 0x0000000c0d0c7290 */ /* 0x000fd8000fffe13f */
.L_x_2589:
[----:B------:R-:W2:Y:S01]  /*101d0*/  LDL R0, [R1+0x14] ;  /* 0x0000140001007983 */ /* 0x000ea20000100800 */
[----:B------:R-:W-:Y:S01]  /*101e0*/  UIMAD UR17, UR12, UR20, URZ ;  /* 0x000000140c1172a4 */ /* 0x000fe2000f8e023f */
[----:B------:R-:W-:Y:S02]  /*101f0*/  LOP3.LUT P0, RZ, R226, 0x3, RZ, 0xc0, !PT ;  /* 0x00000003e2ff7812 */ /* 0x000fe4000780c0ff */
[----:B------:R-:W-:Y:S04]  /*10200*/  SHFL.IDX PT, R4, R11, RZ, 0x1c1f ;  /* 0x001c1fff0b047589 */ /* 0x000fe800000e0000 */
[----:B------:R-:W0:Y:S04]  /*10210*/  SHFL.IDX PT, R5, R12, RZ, 0x1c1f ;  /* 0x001c1fff0c057589 */ /* 0x000e2800000e0000 */
[----:B------:R-:W-:Y:S04]  /*10220*/  SHFL.IDX PT, R6, R11, 0x1, 0x1c1f ;  /* 0x003c1f000b067f89 */ /* 0x000fe800000e0000 */
[----:B------:R-:W1:Y:S01]  /*10230*/  SHFL.IDX PT, R7, R12, 0x1, 0x1c1f ;  /* 0x003c1f000c077f89 */ /* 0x000e6200000e0000 */
[----:B--2---:R-:W-:-:S04]  /*10240*/  VIADD R8, R0, UR42 ;  /* 0x0000002a00087c36 */ /* 0x004fc80008000000 */
[C---:B------:R-:W-:Y:S01]  /*10250*/  VIADD R0, R8.reuse, 0x8 ;  /* 0x0000000808007836 */ /* 0x040fe20000000000 */
[C---:B------:R-:W-:Y:S02]  /*10260*/  ISETP.GE.OR P1, PT, R8.reuse, UR17, P0 ;  /* 0x0000001108007c0c */ /* 0x040fe40008726670 */
[----:B------:R-:W-:Y:S02]  /*10270*/  ISETP.GE.AND P3, PT, R8, UR17, PT ;  /* 0x0000001108007c0c */ /* 0x000fe4000bf66270 */
[----:B------:R-:W-:-:S09]  /*10280*/  ISETP.GE.OR P0, PT, R0, UR17, P0 ;  /* 0x0000001100007c0c */ /* 0x000fd20008706670 */
[----:B0-----:R0:W-:Y:S01]  /*10290*/  @!P1 ST.E desc[UR48][R4.64], R3 ;  /* 0x0000000304009985 */ /* 0x0011e2000c101930 */
[----:B------:R-:W-:-:S03]  /*102a0*/  PLOP3.LUT P1, PT, PT, PT, UP2, 0x80, 0x0 ;  /* 0x000000000000781c */ /* 0x000fc60003f2f028 */
[----:B-1----:R0:W-:Y:S01]  /*102b0*/  @!P0 ST.E desc[UR48][R6.64], R2 ;  /* 0x0000000206008985 */ /* 0x0021e2000c101930 */
[----:B------:R-:W-:-:S09]  /*102c0*/  ISETP.GE.AND P0, PT, R0, UR17, PT ;  /* 0x0000001100007c0c */ /* 0x000fd2000bf06270 */
[----:B------:R-:W-:Y:S05]  /*102d0*/  @P1 BRA `(.L_x_2590) ;  /* 0x0000001000081947 */ /* 0x000fea0003800000 */
[----:B------:R-:W1:Y:S01]  /*102e0*/  S2R R0, SR_TID.X ;  /* 0x0000000000007919 */ /* 0x000e620000002100 */
[----:B------:R-:W-:Y:S01]  /*102f0*/  ULDC.64 UR14, c[0x0][0xaa0] ;  /* 0x0002a800000e7ab9 */ /* 0x000fe20000000a00 */
[----:B-1----:R-:W-:-:S05]  /*10300*/  VIADD R0, R0, 0xffffff80 ;  /* 0xffffff8000007836 */ /* 0x002fca0000000000 */
[----:B0-----:R-:W-:-:S04]  /*10310*/  SHF.R.S32.HI R3, RZ, 0x1f, R0 ;  /* 0x0000001fff037819 */ /* 0x001fc80000011400 */
[----:B------:R-:W-:-:S04]  /*10320*/  LEA.HI R3, R3, R0, RZ, 0x3 ;  /* 0x0000000003037211 */ /* 0x000fc800078f18ff */
[----:B------:R-:W-:Y:S02]  /*10330*/  LOP3.LUT R5, R3, 0xfffffff8, RZ, 0xc0, !PT ;  /* 0xfffffff803057812 */ /* 0x000fe400078ec0ff */
[----:B------:R-:W-:Y:S01]  /*10340*/  SHF.R.S32.HI R77, RZ, 0x3, R3 ;  /* 0x00000003ff4d7819 */ /* 0x000fe20000011403 */
[----:B------:R-:W-:Y:S02]  /*10350*/  IMAD.MOV.U32 R3, RZ, RZ, 0x2 ;  /* 0x00000002ff037424 */ /* 0x000fe400078e00ff */
[----:B------:R-:W-:-:S04]  /*10360*/  IMAD.IADD R18, R0, 0x1, -R5 ;  /* 0x0000000100127824 */ /* 0x000fc800078e0a05 */
[----:B------:R-:W-:-:S04]  /*10370*/  IMAD.SHL.U32 R0, R18, 0x8, RZ ;  /* 0x0000000812007824 */ /* 0x000fc800078e00ff */
[----:B------:R-:W-:-:S04]  /*10380*/  IMAD R2, R77, 0x40, R0 ;  /* 0x000000404d027824 */ /* 0x000fc800078e0200 */
[----:B------:R-:W-:-:S03]  /*10390*/  IMAD.WIDE R2, R2, R3, UR10 ;  /* 0x0000000a02027e25 */ /* 0x000fc6000f8e0203 */
[C---:B------:R-:W-:Y:S02]  /*103a0*/  IADD3 R25, P1, R2.reuse, 0x3000, RZ ;  /* 0x0000300002197810 */ /* 0x040fe40007f3e0ff */
[C---:B------:R-:W-:Y:S02]  /*103b0*/  IADD3 R9, P4, R2.reuse, 0x1000, RZ ;  /* 0x0000100002097810 */ /* 0x040fe40007f9e0ff */
[----:B------:R-:W-:Y:S02]  /*103c0*/  LOP3.LUT R24, R25, 0x380, RZ, 0xc0, !PT ;  /* 0x0000038019187812 */ /* 0x000fe400078ec0ff */
[----:B------:R-:W-:Y:S02]  /*103d0*/  IADD3 R13, P3, R2, 0x2000, RZ ;  /* 0x00002000020d7810 */ /* 0x000fe40007f7e0ff */
[----:B------:R-:W-:Y:S02]  /*103e0*/  SHF.R.U64 R24, R24, 0x3, RZ ;  /* 0x0000000318187819 */ /* 0x000fe400000012ff */
[----:B------:R-:W-:-:S02]  /*103f0*/  LOP3.LUT R8, R9, 0x380, RZ, 0xc0, !PT ;  /* 0x0000038009087812 */ /* 0x000fc400078ec0ff */
[----:B------:R-:W-:Y:S02]  /*10400*/  LOP3.LUT R12, R13, 0x380, RZ, 0xc0, !PT ;  /* 0x000003800d0c7812 */ /* 0x000fe400078ec0ff */
[----:B------:R-:W-:Y:S01]  /*10410*/  LOP3.LUT R24, R24, R25, RZ, 0x3c, !PT ;  /* 0x0000001918187212 */ /* 0x000fe200078e3cff */
[--C-:B------:R-:W-:Y:S01]  /*10420*/  IMAD.X R25, RZ, RZ, R3.reuse, P1 ;  /* 0x000000ffff197224 */ /* 0x100fe200008e0603 */
[----:B------:R-:W-:Y:S02]  /*10430*/  IADD3 R49, P1, R2, 0x9000, RZ ;  /* 0x0000900002317810 */ /* 0x000fe40007f3e0ff */
[----:B------:R-:W-:Y:S02]  /*10440*/  SHF.R.U64 R8, R8, 0x3, RZ ;  /* 0x0000000308087819 */ /* 0x000fe400000012ff */
[----:B------:R-:W-:Y:S01]  /*10450*/  SHF.R.U64 R12, R12, 0x3, RZ ;  /* 0x000000030c0c7819 */ /* 0x000fe200000012ff */
[----:B------:R-:W-:Y:S01]  /*10460*/  UIMAD UR12, UR16, UR14, URZ ;  /* 0x0000000e100c72a4 */ /* 0x000fe2000f8e023f */
[----:B------:R-:W-:Y:S01]  /*10470*/  LOP3.LUT R48, R49, 0x380, RZ, 0xc0, !PT ;  /* 0x0000038031307812 */ /* 0x000fe200078ec0ff */
[----:B------:R-:W-:Y:S01]  /*10480*/  UIMAD.WIDE.U32 UR10, UR4, UR14, URZ ;  /* 0x0000000e040a72a5 */ /* 0x000fe2000f8e003f */
[----:B------:R-:W-:Y:S01]  /*10490*/  LOP3.LUT R8, R8, R9, RZ, 0x3c, !PT ;  /* 0x0000000908087212 */ /* 0x000fe200078e3cff */
[--C-:B------:R-:W-:Y:S01]  /*104a0*/  IMAD.X R9, RZ, RZ, R3.reuse, P4 ;  /* 0x000000ffff097224 */ /* 0x100fe200020e0603 */
[----:B------:R-:W-:Y:S01]  /*104b0*/  LOP3.LUT R12, R12, R13, RZ, 0x3c, !PT ;  /* 0x0000000d0c0c7212 */ /* 0x000fe200078e3cff */
[----:B------:R-:W-:Y:S01]  /*104c0*/  IMAD.X R13, RZ, RZ, R3, P3 ;  /* 0x000000ffff0d7224 */ /* 0x000fe200018e0603 */
[----:B------:R-:W-:-:S02]  /*104d0*/  IADD3 R29, P0, R2, 0x4000, RZ ;  /* 0x00004000021d7810 */ /* 0x000fc40007f1e0ff */
[C---:B------:R-:W-:Y:S02]  /*104e0*/  IADD3 R33, P6, R2.reuse, 0x5000, RZ ;  /* 0x0000500002217810 */ /* 0x040fe40007fde0ff */
[C---:B------:R-:W-:Y:S02]  /*104f0*/  IADD3 R37, P5, R2.reuse, 0x6000, RZ ;  /* 0x0000600002257810 */ /* 0x040fe40007fbe0ff */
[C---:B------:R-:W-:Y:S01]  /*10500*/  LOP3.LUT R7, R2.reuse, 0x380, RZ, 0xc0, !PT ;  /* 0x0000038002077812 */ /* 0x040fe200078ec0ff */
[----:B------:R-:W-:Y:S01]  /*10510*/  UIMAD UR12, UR4, UR15, UR12 ;  /* 0x0000000f040c72a4 */ /* 0x000fe2000f8e020c */
[C---:B------:R-:W-:Y:S01]  /*10520*/  IADD3 R41, P4, R2.reuse, 0x7000, RZ ;  /* 0x0000700002297810 */ /* 0x040fe20007f9e0ff */
[----:B------:R-:W-:Y:S01]  /*10530*/  @UP1 ULDC UR14, c[0x0][0xbec] ;  /* 0x0002fb00000e1ab9 */ /* 0x000fe20000000800 */
[----:B------:R-:W-:Y:S01]  /*10540*/  IADD3 R45, P3, R2, 0x8000, RZ ;  /* 0x00008000022d7810 */ /* 0x000fe20007f7e0ff */
[----:B------:R-:W5:Y:S01]  /*10550*/  LD.E.128 R8, desc[UR48][R8.64] ;  /* 0x0000003008087980 */ /* 0x000f62000c101d00 */
[----:B------:R-:W-:-:S02]  /*10560*/  SHF.R.U64 R48, R48, 0x3, RZ ;  /* 0x0000000330307819 */ /* 0x000fc400000012ff */
[----:B------:R-:W-:Y:S01]  /*10570*/  LOP3.LUT R28, R29, 0x380, RZ, 0xc0, !PT ;  /* 0x000003801d1c7812 */ /* 0x000fe200078ec0ff */
[----:B------:R-:W5:Y:S01]  /*10580*/  LD.E.128 R12, desc[UR48][R12.64] ;  /* 0x000000300c0c7980 */ /* 0x000f62000c101d00 */
[----:B------:R-:W-:Y:S02]  /*10590*/  LOP3.LUT R32, R33, 0x380, RZ, 0xc0, !PT ;  /* 0x0000038021207812 */ /* 0x000fe400078ec0ff */
[----:B------:R-:W-:Y:S01]  /*105a0*/  LOP3.LUT R36, R37, 0x380, RZ, 0xc0, !PT ;  /* 0x0000038025247812 */ /* 0x000fe200078ec0ff */
[----:B------:R-:W5:Y:S01]  /*105b0*/  LD.E.128 R24, desc[UR48][R24.64] ;  /* 0x0000003018187980 */ /* 0x000f62000c101d00 */
[----:B------:R-:W-:Y:S02]  /*105c0*/  LOP3.LUT R40, R41, 0x380, RZ, 0xc0, !PT ;  /* 0x0000038029287812 */ /* 0x000fe400078ec0ff */
[----:B------:R-:W-:Y:S02]  /*105d0*/  LOP3.LUT R44, R45, 0x380, RZ, 0xc0, !PT ;  /* 0x000003802d2c7812 */ /* 0x000fe400078ec0ff */
[----:B------:R-:W-:Y:S01]  /*105e0*/  LOP3.LUT R48, R48, R49, RZ, 0x3c, !PT ;  /* 0x0000003130307212 */ /* 0x000fe200078e3cff */
[----:B------:R-:W-:Y:S01]  /*105f0*/  IMAD.X R49, RZ, RZ, R3, P1 ;  /* 0x000000ffff317224 */ /* 0x000fe200008e0603 */
[----:B------:R-:W-:-:S02]  /*10600*/  IADD3 R5, P1, R2, 0xf000, RZ ;  /* 0x0000f00002057810 */ /* 0x000fc40007f3e0ff */
[----:B------:R-:W-:Y:S02]  /*10610*/  SHF.R.U64 R28, R28, 0x3, RZ ;  /* 0x000000031c1c7819 */ /* 0x000fe400000012ff */
[----:B------:R-:W-:Y:S02]  /*10620*/  SHF.R.U64 R32, R32, 0x3, RZ ;  /* 0x0000000320207819 */ /* 0x000fe400000012ff */
[----:B------:R-:W-:Y:S01]  /*10630*/  SHF.R.U64 R7, R7, 0x3, RZ ;  /* 0x0000000307077819 */ /* 0x000fe200000012ff */
[----:B------:R-:W-:Y:S01]  /*10640*/  UIADD3 UR11, UR11, UR12, URZ ;  /* 0x0000000c0b0b7290 */ /* 0x000fe2000fffe03f */
[----:B------:R-:W-:Y:S01]  /*10650*/  SHF.R.U64 R36, R36, 0x3, RZ ;  /* 0x0000000324247819 */ /* 0x000fe200000012ff */
[----:B------:R-:W-:Y:S01]  /*10660*/  USHF.R.S32.HI UR4, URZ, 0x1f, UR9 ;  /* 0x0000001f3f047899 */ /* 0x000fe20008011409 */
[----:B------:R-:W-:Y:S01]  /*10670*/  SHF.R.U64 R40, R40, 0x3, RZ ;  /* 0x0000000328287819 */ /* 0x000fe200000012ff */
[----:B------:R-:W-:Y:S01]  /*10680*/  ULDC.64 UR12, c[0x0][0xae8] ;  /* 0x0002ba00000c7ab9 */ /* 0x000fe20000000a00 */
[----:B------:R-:W-:Y:S01]  /*10690*/  SHF.R.U64 R44, R44, 0x3, RZ ;  /* 0x000000032c2c7819 */ /* 0x000fe200000012ff */
[--C-:B------:R-:W-:Y:S01]  /*106a0*/  IMAD.X R73, RZ, RZ, R3.reuse, P1 ;  /* 0x000000ffff497224 */ /* 0x100fe200008e0603 */
[----:B------:R-:W-:Y:S01]  /*106b0*/  LOP3.LUT R4, R5, 0x380, RZ, 0xc0, !PT ;  /* 0x0000038005047812 */ /* 0x000fe200078ec0ff */
[----:B------:R-:W5:Y:S01]  /*106c0*/  LD.E.128 R48, desc[UR48][R48.64] ;  /* 0x0000003030307980 */ /* 0x000f62000c101d00 */
        /* <DEDUP_REMOVED lines=11> */
[----:B------:R-:W-:Y:S01]  /*10780*/  UIMAD.WIDE.U32 UR10, UR40, UR12, UR10 ;  /* 0x0000000c280a72a5 */ /* 0x000fe2000f8e000a */
        /* <DEDUP_REMOVED lines=8> */
[----:B------:R-:W-:Y:S02]  /*10810*/  LOP3.LUT R2, R7, R2, RZ, 0x3c, !PT ;  /* 0x0000000207027212 */ /* 0x000fe400078e3cff */
[----:B------:R-:W-:Y:S01]  /*10820*/  LOP3.LUT R72, R4, R5, RZ, 0x3c, !PT ;  /* 0x0000000504487212 */ /* 0x000fe200078e3cff */
[----:B------:R-:W-:Y:S01]  /*10830*/  UIMAD UR11, UR40, UR13, UR11 ;  /* 0x0000000d280b72a4 */ /* 0x000fe2000f8e020b */
[----:B------:R-:W-:Y:S01]  /*10840*/  LOP3.LUT R52, R53, 0x380, RZ, 0xc0, !PT ;  /* 0x0000038035347812 */ /* 0x000fe200078ec0ff */
[----:B------:R0:W5:Y:S01]  /*10850*/  LD.E.128 R4, desc[UR48][R2.64] ;  /* 0x0000003002047980 */ /* 0x000162000c101d00 */
[----:B------:R-:W-:Y:S01]  /*10860*/  ULDC.64 UR12, c[0x0][0xaf0] ;  /* 0x0002bc00000c7ab9 */ /* 0x000fe20000000a00 */
[----:B------:R-:W-:Y:S01]  /*10870*/  LOP3.LUT R56, R57, 0x380, RZ, 0xc0, !PT ;  /* 0x0000038039387812 */ /* 0x000fe200078ec0ff */
[----:B------:R-:W-:Y:S01]  /*10880*/  UIMAD UR4, UR4, UR12, URZ ;  /* 0x0000000c040472a4 */ /* 0x000fe2000f8e023f */
[----:B------:R-:W-:Y:S01]  /*10890*/  LOP3.LUT R60, R61, 0x380, RZ, 0xc0, !PT ;  /* 0x000003803d3c7812 */ /* 0x000fe200078ec0ff */
[----:B------:R-:W5:Y:S01]  /*108a0*/  LD.E.128 R40, desc[UR48][R40.64] ;  /* 0x0000003028287980 */ /* 0x000f62000c101d00 */
[----:B------:R-:W-:-:S02]  /*108b0*/  LOP3.LUT R64, R65, 0x380, RZ, 0xc0, !PT ;  /* 0x0000038041407812 */ /* 0x000fc400078ec0ff */
[----:B------:R-:W-:Y:S01]  /*108c0*/  LOP3.LUT R68, R69, 0x380, RZ, 0xc0, !PT ;  /* 0x0000038045447812 */ /* 0x000fe200078ec0ff */
[----:B------:R-:W5:Y:S01]  /*108d0*/  LD.E.128 R44, desc[UR48][R44.64] ;  /* 0x000000302c2c7980 */ /* 0x000f62000c101d00 */
[----:B0-----:R-:W-:Y:S01]  /*108e0*/  IMAD R2, R18, 0x20, R77 ;  /* 0x0000002012027824 */ /* 0x001fe200078e024d */
[----:B------:R-:W-:Y:S01]  /*108f0*/  UIMAD UR4, UR9, UR13, UR4 ;  /* 0x0000000d090472a4 */ /* 0x000fe2000f8e0204 */
[----:B------:R-:W-:Y:S01]  /*10900*/  SHF.R.U64 R52, R52, 0x3, RZ ;  /* 0x0000000334347819 */ /* 0x000fe200000012ff */
[----:B------:R-:W5:Y:S01]  /*10910*/  LD.E.128 R72, desc[UR48][R72.64] ;  /* 0x0000003048487980 */ /* 0x000f62000c101d00 */
[----:B------:R-:W-:Y:S01]  /*10920*/  VIADD R20, R2, UR42 ;  /* 0x0000002a02147c36 */ /* 0x000fe20008000000 */
[----:B------:R-:W-:Y:S01]  /*10930*/  UIMAD.WIDE.U32 UR10, UR9, UR12, UR10 ;  /* 0x0000000c090a72a5 */ /* 0x000fe2000f8e000a */
[----:B------:R-:W-:Y:S02]  /*10940*/  SHF.R.U64 R56, R56, 0x3, RZ ;  /* 0x0000000338387819 */ /* 0x000fe400000012ff */
[----:B------:R-:W-:Y:S01]  /*10950*/  @P2 IMAD.HI.U32 R2, R20, UR14, RZ ;  /* 0x0000000e14022c27 */ /* 0x000fe2000f8e00ff */
[----:B------:R-:W-:Y:S01]  /*10960*/  @UP1 ULDC UR9, c[0x0][0xbf0] ;  /* 0x0002fc0000091ab9 */ /* 0x000fe20000000800 */
[----:B------:R-:W-:-:S02]  /*10970*/  SHF.R.U64 R60, R60, 0x3, RZ ;  /* 0x000000033c3c7819 */ /* 0x000fc400000012ff */
[----:B------:R-:W-:Y:S01]  /*10980*/  IMAD.MOV.U32 R19, RZ, RZ, R20 ;  /* 0x000000ffff137224 */ /* 0x000fe200078e0014 */
[----:B------:R-:W-:Y:S02]  /*10990*/  SHF.R.U64 R64, R64, 0x3, RZ ;  /* 0x0000000340407819 */ /* 0x000fe400000012ff */
[----:B------:R-:W-:Y:S02]  /*109a0*/  SHF.R.U64 R68, R68, 0x3, RZ ;  /* 0x0000000344447819 */ /* 0x000fe400000012ff */
[----:B------:R-:W-:Y:S01]  /*109b0*/  @P2 SHF.R.U32.HI R19, RZ, UR9, R2 ;  /* 0x00000009ff132c19 */ /* 0x000fe20008011602 */
[----:B------:R-:W-:Y:S01]  /*109c0*/  UIADD3 UR4, UR11, UR4, URZ ;  /* 0x000000040b047290 */ /* 0x000fe2000fffe03f */
        /* <DEDUP_REMOVED lines=10> */
[--C-:B------:R-:W-:Y:S01]  /*10a70*/  SHF.R.S32.HI R18, RZ, 0x1f, R19.reuse ;  /* 0x0000001fff127819 */ /* 0x100fe20000011413 */
[----:B------:R-:W-:Y:S01]  /*10a80*/  IMAD.MOV R21, RZ, RZ, -R19 ;  /* 0x000000ffff157224 */ /* 0x000fe200078e0a13 */
[----:B------:R-:W5:Y:S01]  /*10a90*/  LD.E.128 R52, desc[UR48][R52.64] ;  /* 0x0000003034347980 */ /* 0x000f62000c101d00 */
[----:B------:R-:W-:-:S02]  /*10aa0*/  IMAD.U32 R2, RZ, RZ, UR10 ;  /* 0x0000000aff027e24 */ /* 0x000fc4000f8e00ff */
[----:B------:R-:W-:Y:S01]  /*10ab0*/  IMAD.U32 R3, RZ, RZ, UR11 ;  /* 0x0000000bff037e24 */ /* 0x000fe2000f8e00ff */
[----:B------:R-:W-:Y:S01]  /*10ac0*/  ULDC.64 UR10, c[0x0][0xae0] ;  /* 0x0002b800000a7ab9 */ /* 0x000fe20000000a00 */
[----:B------:R-:W-:Y:S01]  /*10ad0*/  IMAD.U32 R3, RZ, RZ, UR4 ;  /* 0x00000004ff037e24 */ /* 0x000fe2000f8e00ff */
[----:B------:R-:W5:Y:S01]  /*10ae0*/  LD.E.128 R56, desc[UR48][R56.64] ;  /* 0x0000003038387980 */ /* 0x000f62000c101d00 */
[----:B------:R-:W-:Y:S02]  /*10af0*/  IMAD R18, R18, UR10, RZ ;  /* 0x0000000a12127c24 */ /* 0x000fe4000f8e02ff */
[----:B------:R-:W-:Y:S01]  /*10b00*/  IMAD R21, R21, UR20, R20 ;  /* 0x0000001415157c24 */ /* 0x000fe2000f8e0214 */
[----:B------:R-:W5:Y:S01]  /*10b10*/  LD.E.128 R60, desc[UR48][R60.64] ;  /* 0x000000303c3c7980 */ /* 0x000f62000c101d00 */
[----:B------:R-:W-:-:S03]  /*10b20*/  IMAD.WIDE.U32 R2, R19, UR10, R2 ;  /* 0x0000000a13027c25 */ /* 0x000fc6000f8e0002 */
[----:B------:R-:W5:Y:S01]  /*10b30*/  LD.E.128 R64, desc[UR48][R64.64] ;  /* 0x0000003040407980 */ /* 0x000f62000c101d00 */
[----:B------:R-:W-:Y:S01]  /*10b40*/  IMAD R19, R19, UR11, R18 ;  /* 0x0000000b13137c24 */ /* 0x000fe2000f8e0212 */
[----:B------:R-:W-:Y:S01]  /*10b50*/  SHF.R.S32.HI R18, RZ, 0x1f, R21 ;  /* 0x0000001fff127819 */ /* 0x000fe20000011415 */
[----:B------:R-:W-:Y:S01]  /*10b60*/  ULDC.64 UR10, c[0x0][0xad8] ;  /* 0x0002b600000a7ab9 */ /* 0x000fe20000000a00 */
[----:B------:R-:W5:Y:S01]  /*10b70*/  LD.E.128 R68, desc[UR48][R68.64] ;  /* 0x0000003044447980 */ /* 0x000f62000c101d00 */
[----:B------:R-:W-:Y:S02]  /*10b80*/  IMAD.IADD R3, R3, 0x1, R19 ;  /* 0x0000000103037824 */ /* 0x000fe400078e0213 */
[----:B------:R-:W-:Y:S01]  /*10b90*/  IMAD R18, R18, UR10, RZ ;  /* 0x0000000a12127c24 */ /* 0x000fe2000f8e02ff */
[----:B------:R-:W-:Y:S01]  /*10ba0*/  @!PT LDS RZ, [RZ] ;  /* 0x00000000fffff984 */ /* 0x000fe20000000800 */
[----:B------:R-:W-:Y:S01]  /*10bb0*/  @!PT LDS RZ, [RZ] ;  /* 0x00000000fffff984 */ /* 0x000fe20000000800 */
[----:B------:R-:W-:Y:S01]  /*10bc0*/  @!PT LDS RZ, [RZ] ;  /* 0x00000000fffff984 */ /* 0x000fe20000000800 */
[----:B------:R-:W-:Y:S01]  /*10bd0*/  @!PT LDS RZ, [RZ] ;  /* 0x00000000fffff984 */ /* 0x000fe20000000800 */
[----:B------:R0:W-:Y:S06]  /*10be0*/  MEMBAR.ALL.CTA ;  /* 0x0000000000007992 */ /* 0x0001ec0000008000 */
[----:B0-----:R-:W0:Y:S01]  /*10bf0*/  FENCE.VIEW.ASYNC.S ;  /* 0x00000000000073c6 */ /* 0x001e220000000000 */
[----:B------:R-:W-:-:S04]  /*10c00*/  IMAD.WIDE.U32 R2, R21, UR10, R2 ;  /* 0x0000000a15027c25 */ /* 0x000fc8000f8e0002 */
[----:B------:R-:W-:Y:S01]  /*10c10*/  IMAD R19, R21, UR11, R18 ;  /* 0x0000000b15137c24 */ /* 0x000fe2000f8e0212 */
[----:B------:R-:W-:Y:S01]  /*10c20*/  ULDC.64 UR10, c[0x0][0xa80] ;  /* 0x0002a000000a7ab9 */ /* 0x000fe20000000a00 */
[----:B------:R-:W-:Y:S01]  /*10c30*/  VIADD R80, R77, UR42 ;  /* 0x0000002a4d507c36 */ /* 0x000fe20008000000 */
[----:B------:R-:W-:Y:S01]  /*10c40*/  LEA R78, P2, R2, UR10, 0x1 ;  /* 0x0000000a024e7c11 */ /* 0x000fe2000f8408ff */
[----:B------:R-:W-:Y:S01]  /*10c50*/  IMAD.IADD R3, R3, 0x1, R19 ;  /* 0x0000000103037824 */ /* 0x000fe200078e0213 */
[----:B------:R-:W-:-:S04]  /*10c60*/  UIADD3 UR8, UR8, 0x22820, URZ ;  /* 0x0002282008087890 */ /* 0x000fc8000fffe03f */
[----:B------:R-:W-:Y:S02]  /*10c70*/  LEA.HI.X R79, R2, UR11, R3, 0x1, P2 ;  /* 0x0000000b024f7c11 */ /* 0x000fe400090f0c03 */
[C---:B------:R-:W-:Y:S01]  /*10c80*/  ISETP.GE.AND P2, PT, R80.reuse, UR17, PT ;  /* 0x0000001150007c0c */ /* 0x040fe2000bf46270 */
[----:B------:R-:W-:Y:S01]  /*10c90*/  UPRMT UR8, URZ, 0x654, UR8 ;  /* 0x000006543f087896 */ /* 0x000fe20008000008 */
[C---:B------:R-:W-:Y:S02]  /*10ca0*/  VIADD R18, R80.reuse, 0x20 ;  /* 0x0000002050127836 */ /* 0x040fe40000000000 */
[----:B------:R-:W-:Y:S02]  /*10cb0*/  VIADD R20, R80, 0x40 ;  /* 0x0000004050147836 */ /* 0x000fe40000000000 */
[C---:B------:R-:W-:Y:S02]  /*10cc0*/  VIADD R84, R0.reuse, 0x80 ;  /* 0x0000008000547836 */ /* 0x040fe40000000000 */
[----:B------:R-:W-:-:S02]  /*10cd0*/  VIADD R86, R0, 0xc0 ;  /* 0x000000c000567836 */ /* 0x000fc40000000000 */
[----:B------:R-:W-:Y:S01]  /*10ce0*/  VIADD R82, R0, 0x40 ;  /* 0x0000004000527836 */ /* 0x000fe20000000000 */
[----:B0-----:R-:W-:Y:S01]  /*10cf0*/  SYNCS.ARRIVE.TRANS64.RED.A1T0 RZ, [UR8], RZ ;  /* 0x000000ffffff79a7 */ /* 0x001fe20008100408 */
[----:B------:R0:W1:Y:S01]  /*10d00*/  SHFL.IDX PT, R81, R78, RZ, 0x181f ;  /* 0x00181fff4e517589 */ /* 0x00006200000e0000 */
[----:B------:R-:W-:Y:S03]  /*10d10*/  BSSY B1, `(.L_x_2591) ;  /* 0x000001a000017945 */ /* 0x000fe60003800000 */
[----:B------:R0:W2:Y:S01]  /*10d20*/  SHFL.IDX PT, R77, R79, RZ, 0x181f ;  /* 0x00181fff4f4d7589 */ /* 0x0000a200000e0000 */
[----:B------:R-:W-:Y:S02]  /*10d30*/  ISETP.GE.AND P1, PT, R18, UR17, PT ;  /* 0x0000001112007c0c */ /* 0x000fe4000bf26270 */
[----:B------:R-:W-:Y:S02]  /*10d40*/  ISETP.GE.AND P0, PT, R20, UR17, PT ;  /* 0x0000001114007c0c */ /* 0x000fe4000bf06270 */
        /* <DEDUP_REMOVED lines=22> */
.L_x_2592:
[----:B------:R-:W-:Y:S05]  /*10eb0*/  BSYNC B1 ;  /* 0x0000000000017941 */ /* 0x000fea0003800000 */
.L_x_2591:
[----:B0-----:R0:W3:Y:S01]  /*10ec0*/  SHFL.IDX PT, R19, R79, 0x1, 0x181f ;  /* 0x00381f004f137f89 */ /* 0x0010e200000e0000 */
[----:B------:R-:W-:Y:S03]  /*10ed0*/  BSSY B1, `(.L_x_2593) ;  /* 0x0000014000017945 */ /* 0x000fe60003800000 */
[----:B-----5:R0:W4:Y:S01]  /*10ee0*/  SHFL.IDX PT, R7, R78, 0x1, 0x181f ;  /* 0x00381f004e077f89 */ /* 0x02012200000e0000 */
        /* <DEDUP_REMOVED lines=18> */
.L_x_2594:
[----:B------:R-:W-:Y:S05]  /*11010*/  BSYNC B1 ;  /* 0x0000000000017941 */ /* 0x000fea0003800000 */
.L_x_2593:
        /* <DEDUP_REMOVED lines=21> */
.L_x_2596:
[----:B------:R-:W-:Y:S05]  /*11170*/  BSYNC B1 ;  /* 0x0000000000017941 */ /* 0x000fea0003800000 */
.L_x_2595:
[----:B0-----:R-:W-:Y:S01]  /*11180*/  VIADD R2, R80, 0x60 ;  /* 0x0000006050027836 */ /* 0x001fe20000000000 */
[----:B---3--:R-:W0:Y:S04]  /*11190*/  SHFL.IDX PT, R79, R79, 0x3, 0x181f ;  /* 0x00781f004f4f7f89 */ /* 0x008e2800000e0000 */
[----:B------:R-:W-:Y:S01]  /*111a0*/  ISETP.GE.AND P0, PT, R2, UR17, PT ;  /* 0x0000001102007c0c */ /* 0x000fe2000bf06270 */
        /* <DEDUP_REMOVED lines=21> */
.L_x_2590:
[----:B------:R-:W-:Y:S01]  /*11300*/  ULDC.64 UR14, c[0x0][0xb08] ;  /* 0x0002c200000e7ab9 */ /* 0x000fe20000000a00 */
[----:B0-----:R-:W-:Y:S01]  /*11310*/  IMAD.MOV.U32 R5, RZ, RZ, R14 ;  /* 0x000000ffff057224 */ /* 0x001fe200078e000e */
        /* <DEDUP_REMOVED lines=20> */
[----:B------:R-:W-:Y:S01]  /*11460*/  UIADD3 UR8, UR8, 0x22820, URZ ;  /* 0x0002282008087890 */ /* 0x000fe2000fffe03f */
[----:B------:R-:W-:Y:S01]  /*11470*/  SHF.R.S32.HI R158, RZ, 0x1f, R211 ;  /* 0x0000001fff9e7819 */ /* 0x000fe200000114d3 */
[----:B------:R-:W-:Y:S01]  /*11480*/  UIMAD.WIDE.U32 UR10, UR9, UR14, UR10 ;  /* 0x0000000e090a72a5 */ /* 0x000fe2000f8e000a */
[----:B------:R-:W-:Y:S01]  /*11490*/  SHF.R.S32.HI R159, RZ, 0x1f, R212 ;  /* 0x0000001fff9f7819 */ /* 0x000fe200000114d4 */
[----:B------:R-:W-:Y:S01]  /*114a0*/  ULDC.64 UR12, c[0x0][0xb48] ;  /* 0x0002d200000c7ab9 */ /* 0x000fe20000000a00 */
[----:B------:R-:W-:Y:S01]  /*114b0*/  @UP1 ULDC UR9, c[0x0][0xbec] ;  /* 0x0002fb0000091ab9 */ /* 0x000fe20000000800 */
[----:B------:R-:W-:Y:S01]  /*114c0*/  UIADD3 UR11, UR11, UR4, URZ ;  /* 0x000000040b0b7290 */ /* 0x000fe2000fffe03f */
[----:B------:R-:W-:Y:S01]  /*114d0*/  @P2 IMAD.HI.U32 R0, R14, UR9, RZ ;  /* 0x000000090e002c27 */ /* 0x000fe2000f8e00ff */
[----:B------:R-:W-:Y:S01]  /*114e0*/  UPRMT UR8, URZ, 0x654, UR8 ;  /* 0x000006543f087896 */ /* 0x000fe20008000008 */
[----:B------:R-:W-:Y:S01]  /*114f0*/  SHF.R.S32.HI R160, RZ, 0x1f, R213 ;  /* 0x0000001fffa07819 */ /* 0x000fe200000114d5 */
[----:B------:R-:W-:Y:S01]  /*11500*/  @UP1 ULDC UR4, c[0x0][0xbf0] ;  /* 0x0002fc0000041ab9 */ /* 0x000fe20000000800 */
[----:B------:R-:W-:Y:S01]  /*11510*/  UIMAD.WIDE.U32 UR10, UR43, UR12, UR10 ;  /* 0x0000000c2b0a72a5 */ /* 0x000fe2000f8e000a */
[----:B------:R-:W-:-:S02]  /*11520*/  @P2 SHF.R.U32.HI R5, RZ, UR4, R0 ;  /* 0x00000004ff052c19 */ /* 0x000fc40008011600 */
[----:B------:R-:W-:Y:S01]  /*11530*/  SHF.R.S32.HI R161, RZ, 0x1f, R214 ;  /* 0x0000001fffa17819 */ /* 0x000fe200000114d6 */
[----:B------:R-:W-:Y:S01]  /*11540*/  UIMAD UR43, UR43, UR13, UR11 ;  /* 0x0000000d2b2b72a4 */ /* 0x000fe2000f8e020b */
[--C-:B------:R-:W-:Y:S01]  /*11550*/  SHF.R.S32.HI R0, RZ, 0x1f, R5.reuse ;  /* 0x0000001fff007819 */ /* 0x100fe20000011405 */
[----:B------:R-:W-:Y:S01]  /*11560*/  IMAD.MOV R7, RZ, RZ, -R5 ;  /* 0x000000ffff077224 */ /* 0x000fe200078e0a05 */
[----:B------:R-:W-:Y:S01]  /*11570*/  ULDC.64 UR12, c[0x0][0xb30] ;  /* 0x0002cc00000c7ab9 */ /* 0x000fe20000000a00 */
[----:B------:R-:W-:Y:S01]  /*11580*/  IMAD.U32 R3, RZ, RZ, UR11 ;  /* 0x0000000bff037e24 */ /* 0x000fe2000f8e00ff */
[----:B------:R-:W-:Y:S01]  /*11590*/  SYNCS.ARRIVE.TRANS64.RED.A1T0 RZ, [UR8], RZ ;  /* 0x000000ffffff79a7 */ /* 0x000fe20008100408 */
        /* <DEDUP_REMOVED lines=23> */
[----:B------:R-:W-:-:S02]  /*11710*/  LEA R0, P1, R2, UR10, 0x2 ;  /* 0x0000000a02007c11 */ /* 0x000fc4000f8210ff */
[----:B------:R-:W-:Y:S02]  /*11720*/  SHF.R.S32.HI R171, RZ, 0x1f, R224 ;  /* 0x0000001fffab7819 */ /* 0x000fe400000114e0 */
[----:B------:R-:W-:Y:S02]  /*11730*/  LEA.HI.X R14, R2, UR11, R3, 0x2, P1 ;  /* 0x0000000b020e7c11 */ /* 0x000fe400088f1403 */
[----:B------:R0:W1:Y:S01]  /*11740*/  SHFL.IDX PT, R2, R0, RZ, 0x1c1f ;  /* 0x001c1fff00027589 */ /* 0x00006200000e0000 */
[----:B------:R-:W-:-:S03]  /*11750*/  SHF.R.S32.HI R172, RZ, 0x1f, R225 ;  /* 0x0000001fffac7819 */ /* 0x000fc600000114e1 */
[----:B------:R0:W2:Y:S01]  /*11760*/  SHFL.IDX PT, R3, R14, RZ, 0x1c1f ;  /* 0x001c1fff0e037589 */ /* 0x0000a200000e0000 */
[----:B------:R-:W-:Y:S05]  /*11770*/  @P3 BRA `(.L_x_2599) ;  /* 0x0000000800243947 */ /* 0x000fea0003800000 */
[----:B------:R-:W-:Y:S01]  /*11780*/  ULDC UR4, c[0x0][0xac8] ;  /* 0x0002b20000047ab9 */ /* 0x000fe20000000800 */
[----:B------:R-:W-:Y:S01]  /*11790*/  VIADD R15, R17, 0xe0 ;  /* 0x000000e0110f7836 */ /* 0x000fe20000000000 */
[----:B------:R-:W-:Y:S01]  /*117a0*/  ISETP.GE.AND P2, PT, R225, UR4, PT ;  /* 0x00000004e1007c0c */ /* 0x000fe2000bf46270 */
[C---:B------:R-:W-:Y:S01]  /*117b0*/  VIADD R19, R17.reuse, 0xf0 ;  /* 0x000000f011137836 */ /* 0x040fe20000000000 */
[C---:B------:R-:W-:Y:S01]  /*117c0*/  ISETP.GE.AND P3, PT, R17.reuse, UR4, PT ;  /* 0x0000000411007c0c */ /* 0x040fe2000bf66270 */
[----:B------:R-:W-:Y:S01]  /*117d0*/  VIADD R21, R17, 0xf8 ;  /* 0x000000f811157836 */ /* 0x000fe20000000000 */
        /* <DEDUP_REMOVED lines=51> */
[-C--:B------:R-:W-:Y:S02]  /*11b10*/  @!P3 LEA.HI.X R5, R214, R3.reuse, R161, 0x2, P6 ;  /* 0x00000003d605b211 */ /* 0x080fe400030f14a1 */
[CC--:B--2---:R-:W-:Y:S02]  /*11b20*/  @!P2 LEA R6, P5, R213.reuse, R2.reuse, 0x2 ;  /* 0x00000002d506a211 */ /* 0x0c4fe400078a10ff */
[----:B------:R-:W-:Y:S01]  /*11b30*/  @!P1 LEA R8, P6, R212, R2, 0x2 ;  /* 0x00000002d4089211 */ /* 0x000fe200078c10ff */
[----:B------:R1:W-:Y:S01]  /*11b40*/  @!P3 ST.E.64 desc[UR48][R4.64], R72 ;  /* 0x000000480400b985 */ /* 0x0003e2000c101b30 */
[-C--:B------:R-:W-:Y:S02]  /*11b50*/  @!P2 LEA.HI.X R7, R213, R3.reuse, R160, 0x2, P5 ;  /* 0x00000003d507a211 */ /* 0x080fe400028f14a0 */
[----:B------:R-:W-:Y:S02]  /*11b60*/  ISETP.GE.AND P3, PT, R210, UR4, PT ;  /* 0x00000004d2007c0c */ /* 0x000fe4000bf66270 */
[----:B------:R-:W-:Y:S01]  /*11b70*/  @!P1 LEA.HI.X R9, R212, R3, R159, 0x2, P6 ;  /* 0x00000003d4099211 */ /* 0x000fe200030f149f */
[----:B------:R2:W-:Y:S01]  /*11b80*/  @!P2 ST.E.64 desc[UR48][R6.64], R76 ;  /* 0x0000004c0600a985 */ /* 0x0005e2000c101b30 */
[----:B------:R-:W-:-:S02]  /*11b90*/  ISETP.GE.AND P2, PT, R209, UR4, PT ;  /* 0x00000004d1007c0c */ /* 0x000fc4000bf46270 */
[C---:B------:R-:W-:Y:S01]  /*11ba0*/  @!P4 LEA R10, P5, R211.reuse, R2, 0x2 ;  /* 0x00000002d30ac211 */ /* 0x040fe200078a10ff */
[----:B------:R3:W-:Y:S01]  /*11bb0*/  @!P1 ST.E.64 desc[UR48][R8.64], R80 ;  /* 0x0000005008009985 */ /* 0x0007e2000c101b30 */
[----:B------:R-:W-:Y:S02]  /*11bc0*/  ISETP.GE.AND P1, PT, R208, UR4, PT ;  /* 0x00000004d0007c0c */ /* 0x000fe4000bf26270 */
[----:B------:R-:W-:-:S03]  /*11bd0*/  @!P4 LEA.HI.X R11, R211, R3, R158, 0x2, P5 ;  /* 0x00000003d30bc211 */ /* 0x000fc600028f149e */
[CC--:B------:R-:W-:Y:S02]  /*11be0*/  @!P3 LEA R12, P6, R210.reuse, R2.reuse, 0x2 ;  /* 0x00000002d20cb211 */ /* 0x0c0fe400078c10ff */
        /* <DEDUP_REMOVED lines=40> */
[----:B------:R2:W-:Y:S01]  /*11e70*/  @!P2 ST.E.64 desc[UR48][R10.64], R124 ;  /* 0x0000007c0a00a985 */ /* 0x0005e2000c101b30 */
        /* <DEDUP_REMOVED lines=13> */
[CC--:B------:R-:W-:Y:S01]  /*11f50*/  @!P2 LEA R8, P6, R25.reuse, R2.reuse, 0x2 ;  /* 0x000000021908a211 */ /* 0x0c0fe200078c10ff */
[----:B------:R4:W-:Y:S01]  /*11f60*/  @!P3 ST.E.64 desc[UR48][R6.64], R136 ;  /* 0x000000880600b985 */ /* 0x0009e2000c101b30 */
[----:B--2---:R-:W-:Y:S02]  /*11f70*/  SHF.R.S32.HI R11, RZ, 0x1f, R19 ;  /* 0x0000001fff0b7819 */ /* 0x004fe40000011413 */
[-C--:B------:R-:W-:Y:S02]  /*11f80*/  @!P2 LEA.HI.X R9, R25, R3.reuse, R9, 0x2, P6 ;  /* 0x000000031909a211 */ /* 0x080fe400030f1409 */
[C---:B------:R-:W-:Y:S02]  /*11f90*/  @!P1 LEA R10, P6, R19.reuse, R2, 0x2 ;  /* 0x00000002130a9211 */ /* 0x040fe400078c10ff */
[----:B---3--:R-:W-:Y:S01]  /*11fa0*/  SHF.R.S32.HI R12, RZ, 0x1f, R21 ;  /* 0x0000001fff0c7819 */ /* 0x008fe20000011415 */
[----:B------:R4:W-:Y:S01]  /*11fb0*/  @!P2 ST.E.64 desc[UR48][R8.64], R140 ;  /* 0x0000008c0800a985 */ /* 0x0009e2000c101b30 */
[----:B------:R-:W-:-:S02]  /*11fc0*/  @!P1 LEA.HI.X R11, R19, R3, R11, 0x2, P6 ;  /* 0x00000003130b9211 */ /* 0x000fc400030f140b */
[----:B------:R-:W-:-:S03]  /*11fd0*/  @!P5 LEA R2, P6, R21, R2, 0x2 ;  /* 0x000000021502d211 */ /* 0x000fc600078c10ff */
[----:B------:R4:W-:Y:S01]  /*11fe0*/  @!P1 ST.E.64 desc[UR48][R10.64], R144 ;  /* 0x000000900a009985 */ /* 0x0009e2000c101b30 */
[----:B------:R-:W-:-:S05]  /*11ff0*/  @!P5 LEA.HI.X R3, R21, R3, R12, 0x2, P6 ;  /* 0x000000031503d211 */ /* 0x000fca00030f140c */
[----:B------:R4:W-:Y:S04]  /*12000*/  @!P5 ST.E.64 desc[UR48][R2.64], R148 ;  /* 0x000000940200d985 */ /* 0x0009e8000c101b30 */
.L_x_2599:
[----:B------:R-:W-:Y:S05]  /*12010*/  BSYNC B1 ;  /* 0x0000000000017941 */ /* 0x000fea0003800000 */
.L_x_2598:
[----:B--2-4-:R2:W3:Y:S04]  /*12020*/  SHFL.IDX PT, R3, R14, 0x1, 0x1c1f ;  /* 0x003c1f000e037f89 */ /* 0x0144e800000e0000 */
[----:B-1----:R2:W1:Y:S01]  /*12030*/  SHFL.IDX PT, R2, R0, 0x1, 0x1c1f ;  /* 0x003c1f0000027f89 */ /* 0x00246200000e0000 */
[----:B------:R-:W-:Y:S05]  /*12040*/  @P0 BRA `(.L_x_2597) ;  /* 0x0000001800200947 */ /* 0x000fea0003800000 */
[----:B------:R-:W-:Y:S01]  /*12050*/  ULDC UR4, c[0x0][0xac8] ;  /* 0x0002b20000047ab9 */ /* 0x000fe20000000800 */
[----:B------:R-:W-:Y:S01]  /*12060*/  VIADD R21, R17, 0xe0 ;  /* 0x000000e011157836 */ /* 0x000fe20000000000 */
[----:B------:R-:W-:Y:S01]  /*12070*/  ISETP.GE.AND P5, PT, R225, UR4, PT ;  /* 0x00000004e1007c0c */ /* 0x000fe2000bfa6270 */
[C---:B------:R-:W-:Y:S01]  /*12080*/  VIADD R19, R17.reuse, 0xe8 ;  /* 0x000000e811137836 */ /* 0x040fe20000000000 */
[----:B------:R-:W-:Y:S02]  /*12090*/  ISETP.GE.AND P4, PT, R17, UR4, PT ;  /* 0x0000000411007c0c */ /* 0x000fe4000bf86270 */
[----:B------:R-:W-:Y:S02]  /*120a0*/  ISETP.GE.AND P2, PT, R224, UR4, PT ;  /* 0x00000004e0007c0c */ /* 0x000fe4000bf46270 */
[----:B------:R-:W-:Y:S02]  /*120b0*/  ISETP.GE.AND P1, PT, R223, UR4, PT ;  /* 0x00000004df007c0c */ /* 0x000fe4000bf26270 */
[----:B------:R-:W-:-:S02]  /*120c0*/  ISETP.GE.AND P0, PT, R222, UR4, PT ;  /* 0x00000004de007c0c */ /* 0x000fc4000bf06270 */
[----:B0-2---:R-:W-:-:S03]  /*120d0*/  SHF.R.S32.HI R0, RZ, 0x1f, R23 ;  /* 0x0000001fff007819 */ /* 0x005fc60000011417 */
        /* <DEDUP_REMOVED lines=130> */
.L_x_2588:
[----:B------:R-:W0:Y:S01]  /*12900*/  LDC.64 R2, c[0x0][0xc00] ;  /* 0x00030000ff027b82 */ /* 0x000e220000000a00 */
[----:B------:R-:W-:Y:S01]  /*12910*/  ULDC.64 UR8, c[0x0][0xc00] ;  /* 0x0003000000087ab9 */ /* 0x000fe20000000a00 */
[----:B------:R-:W-:Y:S01]  /*12920*/  IMAD.MOV.U32 R7, RZ, RZ, RZ ;  /* 0x000000ffff077224 */ /* 0x000fe200078e00ff */
[----:B------:R-:W-:-:S05]  /*12930*/  UIMAD.WIDE UR8, UR41, 0x4, UR8 ;  /* 0x00000004290878a5 */ /* 0x000fca000f8e0208 */
[----:B------:R-:W1:Y:S01]  /*12940*/  LDC.64 R4, c[0x0][0xc08] ;  /* 0x00030200ff047b82 */ /* 0x000e620000000a00 */
[----:B0-----:R-:W-:Y:S01]  /*12950*/  ISETP.NE.U32.AND P0, PT, R2, RZ, PT ;  /* 0x000000ff0200720c */ /* 0x001fe20003f05070 */
[----:B------:R-:W-:Y:S01]  /*12960*/  IMAD.U32 R2, RZ, RZ, UR8 ;  /* 0x00000008ff027e24 */ /* 0x000fe2000f8e00ff */
[----:B------:R-:W-:Y:S01]  /*12970*/  R2UR UR4, R3 ;  /* 0x00000000030472ca */ /* 0x000fe200000e0000 */
[----:B------:R-:W-:Y:S01]  /*12980*/  IMAD.U32 R3, RZ, RZ, UR9 ;  /* 0x00000009ff037e24 */ /* 0x000fe2000f8e00ff */
[----:B-1----:R-:W-:-:S09]  /*12990*/  ISETP.NE.U32.AND P1, PT, R4, RZ, PT ;  /* 0x000000ff0400720c */ /* 0x002fd20003f25070 */
[----:B------:R-:W-:Y:S02]  /*129a0*/  VOTEU.ANY UP0, P0 ;  /* 0x00000000003f7886 */ /* 0x000fe40000000100 */
[----:B------:R-:W-:Y:S01]  /*129b0*/  UISETP.NE.AND.EX UP0, UPT, UR4, URZ, UPT, UP0 ;  /* 0x0000003f0400728c */ /* 0x000fe2000bf05300 */
[----:B------:R-:W-:Y:S01]  /*129c0*/  R2UR UR4, R5 ;  /* 0x00000000050472ca */ /* 0x000fe200000e0000 */
[----:B------:R-:W-:-:S04]  /*129d0*/  VOTEU.ANY UP1, P1 ;  /* 0x00000000003f7886 */ /* 0x000fc80000820100 */
[----:B------:R-:W-:-:S08]  /*129e0*/  PLOP3.LUT P0, PT, PT, PT, UP0, 0x80, 0x0 ;  /* 0x000000000000781c */ /* 0x000fd00003f0f008 */
[----:B------:R-:W-:-:S06]  /*129f0*/  UISETP.NE.AND.EX UP1, UPT, UR4, URZ, UPT, UP1 ;  /* 0x0000003f0400728c */ /* 0x000fcc000bf25310 */
[----:B------:R-:W-:Y:S01]  /*12a00*/  PLOP3.LUT P1, PT, PT, PT, UP1, 0x80, 0x0 ;  /* 0x000000000000781c */ /* 0x000fe20003f2f018 */
[----:B------:R0:W5:Y:S01]  /*12a10*/  @P0 LDG.E R7, desc[UR48][R2.64] ;  /* 0x0000003002070981 */ /* 0x000162000c1e1900 */
[----:B------:R-:W-:Y:S02]  /*12a20*/  ULDC UR4, c[0x0][0xa88] ;  /* 0x0002a20000047ab9 */ /* 0x000fe40000000800 */
[----:B------:R-:W-:Y:S01]  /*12a30*/  IMAD.U32 R0, RZ, RZ, UR4 ;  /* 0x00000004ff007e24 */ /* 0x000fe2000f8e00ff */
[----:B------:R-:W-:Y:S02]  /*12a40*/  @UP1 ULDC.64 UR8, c[0x0][0xc08] ;  /* 0x0003020000081ab9 */ /* 0x000fe40000000a00 */
[----:B------:R-:W-:-:S06]  /*12a50*/  @UP1 UIMAD.WIDE UR8, UR41, 0x4, UR8 ;  /* 0x00000004290818a5 */ /* 0x000fcc000f8e0208 */
[----:B------:R-:W-:Y:S02]  /*12a60*/  IMAD.U32 R4, RZ, RZ, UR8 ;  /* 0x00000008ff047e24 */ /* 0x000fe4000f8e00ff */
[----:B------:R-:W-:-:S05]  /*12a70*/  IMAD.U32 R5, RZ, RZ, UR9 ;  /* 0x00000009ff057e24 */ /* 0x000fca000f8e00ff */
[----:B------:R0:W5:Y:S01]  /*12a80*/  @P1 LDG.E R0, desc[UR48][R4.64] ;  /* 0x0000003004001981 */ /* 0x000162000c1e1900 */
[----:B------:R-:W-:Y:S01]  /*12a90*/  UISETP.NE.AND UP1, UPT, UR44, URZ, UPT ;  /* 0x0000003f2c00728c */ /* 0x000fe2000bf25270 */
[----:B------:R-:W1:Y:S10]  /*12aa0*/  S2R R6, SR_TID.X ;  /* 0x0000000000067919 */ /* 0x000e740000002100 */
[----:B------:R-:W-:Y:S01]  /*12ab0*/  @!UP1 ULDC UR44, c[0x0][0xad4] ;  /* 0x0002b500002c9ab9 */ /* 0x000fe20000000800 */
[----:B0-----:R-:W-:Y:S05]  /*12ac0*/  @P1 BRA `(.L_x_2600) ;  /* 0x0000000000101947 */ /* 0x001fea0003800000 */
[----:B------:R-:W-:Y:S05]  /*12ad0*/  @!P0 BRA `(.L_x_2600) ;  /* 0x00000000000c8947 */ /* 0x000fea0003800000 */
[----:B------:R-:W2:Y:S04]  /*12ae0*/  LDG.E R5, desc[UR48][R2.64] ;  /* 0x0000003002057981 */ /* 0x000ea8000c1e1900 */
[----:B-----5:R-:W2:Y:S02]  /*12af0*/  LDG.E R0, desc[UR48][R2.64+0x4] ;  /* 0x0000043002007981 */ /* 0x020ea4000c1e1900 */
[----:B--2---:R-:W-:-:S07]  /*12b00*/  IMAD.IADD R0, R0, 0x1, -R5 ;  /* 0x0000000100007824 */ /* 0x004fce00078e0a05 */
.L_x_2600:
[----:B-1----:R-:W-:Y:S01]  /*12b10*/  VIADD R10, R6, 0xffffff80 ;  /* 0xffffff80060a7836 */ /* 0x002fe20000000000 */
[----:B-----5:R-:W-:Y:S01]  /*12b20*/  R2UR UR20, R7 ;  /* 0x00000000071472ca */ /* 0x020fe200000e0000 */
[----:B------:R-:W-:Y:S01]  /*12b30*/  USHF.R.S32.HI UR8, URZ, 0x1f, UR41 ;  /* 0x0000001f3f087899 */ /* 0x000fe20008011429 */
[----:B------:R-:W-:Y:S01]  /*12b40*/  BSSY B1, `(.L_x_2601) ;  /* 0x000003c000017945 */ /* 0x000fe20003800000 */
[----:B------:R-:W-:Y:S01]  /*12b50*/  USEL UR4, UR41, URZ, !UP0 ;  /* 0x0000003f29047287 */ /* 0x000fe2000c000000 */
[----:B------:R-:W-:Y:S01]  /*12b60*/  ISETP.GT.AND P0, PT, R10, 0x7f, PT ;  /* 0x0000007f0a00780c */ /* 0x000fe20003f04270 */
[----:B------:R-:W-:-:S08]  /*12b70*/  USEL UR8, UR8, URZ, !UP0 ;  /* 0x0000003f08087287 */ /* 0x000fd0000c000000 */
[----:B------:R-:W-:-:S04]  /*12b80*/  USHF.R.S32.HI UR20, URZ, 0x1f, UR20 ;  /* 0x0000001f3f147899 */ /* 0x000fc80008011414 */
[----:B------:R-:W-:Y:S08]  /*12b90*/  @P0 BRA `(.L_x_2602) ;  /* 0x0000000000d80947 */ /* 0x000ff00003800000 */
[----:B------:R-:W0:Y:S01]  /*12ba0*/  S2R R6, SR_TID.X ;  /* 0x0000000000067919 */ /* 0x000e220000002100 */
[----:B------:R-:W1:Y:S01]  /*12bb0*/  LDC R9, c[0x0][0xbe8] ;  /* 0x0002fa00ff097b82 */ /* 0x000e620000000800 */
[----:B------:R-:W-:Y:S02]  /*12bc0*/  IMAD.U32 R3, RZ, RZ, UR42 ;  /* 0x0000002aff037e24 */ /* 0x000fe4000f8e00ff */
[----:B-1----:R-:W-:-:S03]  /*12bd0*/  IMAD R2, R0, R9, RZ ;  /* 0x0000000900027224 */ /* 0x002fc600078e02ff */
[----:B0-----:R-:W-:-:S04]  /*12be0*/  IADD3 R6, R3, -0x80, R6 ;  /* 0xffffff8003067810 */ /* 0x001fc80007ffe006 */
[----:B------:R-:W-:-:S13]  /*12bf0*/  ISETP.GE.AND P0, PT, R6, R2, PT ;  /* 0x000000020600720c */ /* 0x000fda0003f06270 */
[----:B------:R-:W-:Y:S05]  /*12c00*/  @P0 BRA `(.L_x_2602) ;  /* 0x0000000000bc0947 */ /* 0x000fea0003800000 */
[----:B------:R-:W-:Y:S01]  /*12c10*/  ISETP.NE.AND P0, PT, R9, 0x1, PT ;  /* 0x000000010900780c */ /* 0x000fe20003f05270 */
[----:B------:R-:W-:Y:S01]  /*12c20*/  UISETP.GT.AND UP0, UPT, UR44, 0x1, UPT ;  /* 0x000000012c00788c */ /* 0x000fe2000bf04270 */
[----:B------:R-:W-:Y:S01]  /*12c30*/  IMAD.MOV.U32 R4, RZ, RZ, R6 ;  /* 0x000000ffff047224 */ /* 0x000fe200078e0006 */
[----:B------:R-:W-:Y:S02]  /*12c40*/  UMOV UR18, 0x9b8 ;  /* 0x000009b800127882 */ /* 0x000fe40000000000 */
[----:B------:R-:W-:Y:S02]  /*12c50*/  USEL UR18, UR18, 0x978, UP0 ;  /* 0x0000097812127887 */ /* 0x000fe40008000000 */
[----:B------:R-:W-:-:S06]  /*12c60*/  USEL UR9, UR43, URZ, UP0 ;  /* 0x0000003f2b097287 */ /* 0x000fcc0008000000 */
[----:B------:R-:W0:Y:S04]  /*12c70*/  @P0 LDC R5, c[0x0][0xbec] ;  /* 0x0002fb00ff050b82 */ /* 0x000e280000000800 */
[----:B------:R-:W-:Y:S01]  /*12c80*/  ULDC.64 UR10, c[0x0][UR18+0x218] ;  /* 0x00008600120a7abb */ /* 0x000fe20008000a00 */
[----:B------:R-:W-:Y:S01]  /*12c90*/  ULDC.64 UR12, c[0x0][UR18+0x220] ;  /* 0x00008800120c7abb */ /* 0x000fe20008000a00 */
[----:B------:R-:W-:Y:S02]  /*12ca0*/  UIMAD.WIDE.U32 UR16, UR10, UR40, URZ ;  /* 0x000000280a1072a5 */ /* 0x000fe4000f8e003f */
[----:B------:R-:W1:Y:S01]  /*12cb0*/  @P0 LDC R8, c[0x0][0xbf0] ;  /* 0x0002fc00ff080b82 */ /* 0x000e620000000800 */
[----:B------:R-:W-:Y:S02]  /*12cc0*/  UIMAD UR19, UR11, UR40, URZ ;  /* 0x000000280b1372a4 */ /* 0x000fe4000f8e023f */
[----:B------:R-:W-:Y:S01]  /*12cd0*/  UIMAD UR13, UR13, UR4, URZ ;  /* 0x000000040d0d72a4 */ /* 0x000fe2000f8e023f */
[----:B------:R-:W-:Y:S01]  /*12ce0*/  IMAD.U32 R2, RZ, RZ, UR16 ;  /* 0x00000010ff027e24 */ /* 0x000fe2000f8e00ff */
[----:B------:R-:W-:Y:S01]  /*12cf0*/  UIMAD.WIDE.U32 UR10, UR12, UR4, URZ ;  /* 0x000000040c0a72a5 */ /* 0x000fe2000f8e003f */
[----:B------:R-:W-:Y:S01]  /*12d00*/  IMAD.U32 R3, RZ, RZ, UR17 ;  /* 0x00000011ff037e24 */ /* 0x000fe2000f8e00ff */
[----:B------:R-:W-:-:S02]  /*12d10*/  UIADD3 UR19, UR17, UR19, URZ ;  /* 0x0000001311137290 */ /* 0x000fc4000fffe03f */
[----:B------:R-:W-:Y:S01]  /*12d20*/  UIMAD UR13, UR12, UR8, UR13 ;  /* 0x000000080c0d72a4 */ /* 0x000fe2000f8e020d */
[----:B------:R-:W-:-:S03]  /*12d30*/  ULDC.64 UR14, c[0x0][UR18+0x228] ;  /* 0x00008a00120e7abb */ /* 0x000fc60008000a00 */
[----:B------:R-:W-:Y:S01]  /*12d40*/  UIADD3 UR13, UR11, UR13, URZ ;  /* 0x0000000d0b0d7290 */ /* 0x000fe2000fffe03f */
[----:B------:R-:W-:Y:S01]  /*12d50*/  IMAD.U32 R11, RZ, RZ, UR19 ;  /* 0x00000013ff0b7e24 */ /* 0x000fe2000f8e00ff */
[----:B------:R-:W-:Y:S01]  /*12d60*/  UIMAD.WIDE.U32 UR16, UR14, UR9, URZ ;  /* 0x000000090e1072a5 */ /* 0x000fe2000f8e003f */
[----:B0-----:R-:W-:Y:S01]  /*12d70*/  @P0 IMAD.HI.U32 R5, R6, R5, RZ ;  /* 0x0000000506050227 */ /* 0x001fe200078e00ff */
[----:B------:R-:W-:-:S04]  /*12d80*/  UIMAD UR9, UR15, UR9, URZ ;  /* 0x000000090f0972a4 */ /* 0x000fc8000f8e023f */
[----:B------:R-:W-:Y:S01]  /*12d90*/  UIADD3 UR9, UR17, UR9, URZ ;  /* 0x0000000911097290 */ /* 0x000fe2000fffe03f */
[----:B-1----:R-:W-:Y:S02]  /*12da0*/  @P0 SHF.R.U32.HI R4, RZ, R8, R5 ;  /* 0x00000008ff040219 */ /* 0x002fe40000011605 */
[----:B------:R-:W-:Y:S01]  /*12db0*/  IADD3 R3, P0, P1, R2, UR10, R7 ;  /* 0x0000000a02037c10 */ /* 0x000fe2000f91e007 */
[----:B------:R-:W-:Y:S01]  /*12dc0*/  IMAD.U32 R2, RZ, RZ, UR20 ;  /* 0x00000014ff027e24 */ /* 0x000fe2000f8e00ff */
[----:B------:R-:W-:Y:S01]  /*12dd0*/  ULDC.64 UR10, c[0x0][UR18+0x210] ;  /* 0x00008400120a7abb */ /* 0x000fe20008000a00 */
[----:B------:R-:W-:-:S04]  /*12de0*/  IMAD.MOV R5, RZ, RZ, -R4 ;  /* 0x000000ffff057224 */ /* 0x000fc800078e0a04 */
[----:B------:R-:W-:Y:S01]  /*12df0*/  IMAD R5, R9, R5, R6 ;  /* 0x0000000509057224 */ /* 0x000fe200078e0206 */
[----:B------:R-:W-:Y:S01]  /*12e00*/  IADD3.X R6, R11, UR13, R2, P0, P1 ;  /* 0x0000000d0b067c10 */ /* 0x000fe200087e2402 */
[----:B------:R-:W-:Y:S01]  /*12e10*/  ULDC.64 UR12, c[0x0][0xba8] ;  /* 0x0002ea00000c7ab9 */ /* 0x000fe20000000a00 */
[----:B------:R-:W-:Y:S01]  /*12e20*/  IADD3 R2, P0, P1, R4, UR16, R3 ;  /* 0x0000001004027c10 */ /* 0x000fe2000f91e003 */
[----:B------:R-:W-:Y:S01]  /*12e30*/  IMAD R9, R5, UR11, RZ ;  /* 0x0000000b05097c24 */ /* 0x000fe2000f8e02ff */
[----:B------:R-:W-:Y:S01]  /*12e40*/  SHF.R.S32.HI R3, RZ, 0x1f, R4 ;  /* 0x0000001fff037819 */ /* 0x000fe20000011404 */
[----:B------:R-:W-:Y:S01]  /*12e50*/  @!UP0 ULDC UR12, c[0x0][0xb50] ;  /* 0x0002d400000c8ab9 */ /* 0x000fe20000000800 */
[----:B------:R-:W-:Y:S01]  /*12e60*/  SHF.R.S32.HI R4, RZ, 0x1f, R5 ;  /* 0x0000001fff047819 */ /* 0x000fe20000011405 */
[----:B------:R-:W-:Y:S01]  /*12e70*/  @!UP0 ULDC UR13, c[0x0][0xb54] ;  /* 0x0002d500000d8ab9 */ /* 0x000fe20000000800 */
[----:B------:R-:W-:-:S03]  /*12e80*/  IADD3.X R3, R3, UR9, R6, P0, P1 ;  /* 0x0000000903037c10 */ /* 0x000fc600087e2406 */
[----:B------:R-:W-:Y:S02]  /*12e90*/  IMAD R9, R4, UR10, R9 ;  /* 0x0000000a04097c24 */ /* 0x000fe4000f8e0209 */
[----:B------:R-:W-:-:S04]  /*12ea0*/  IMAD.WIDE.U32 R2, R5, UR10, R2 ;  /* 0x0000000a05027c25 */ /* 0x000fc8000f8e0002 */
[----:B------:R-:W-:Y:S01]  /*12eb0*/  IMAD.IADD R3, R3, 0x1, R9 ;  /* 0x0000000103037824 */ /* 0x000fe200078e0209 */
[----:B------:R-:W-:-:S04]  /*12ec0*/  LEA R4, P0, R2, UR12, 0x2 ;  /* 0x0000000c02047c11 */ /* 0x000fc8000f8010ff */
[----:B------:R-:W-:Y:S01]  /*12ed0*/  LEA.HI.X R5, R2, UR13, R3, 0x2, P0 ;  /* 0x0000000d02057c11 */ /* 0x000fe200080f1403 */
[----:B------:R-:W-:-:S05]  /*12ee0*/  IMAD.MOV.U32 R3, RZ, RZ, -0x800000 ;  /* 0xff800000ff037424 */ /* 0x000fca00078e00ff */
[----:B------:R0:W-:Y:S03]  /*12ef0*/  STG.E desc[UR48][R4.64], R3 ;  /* 0x0000000304007986 */ /* 0x0001e6000c101930 */
.L_x_2602:
[----:B------:R-:W-:Y:S05]  /*12f00*/  BSYNC B1 ;  /* 0x0000000000017941 */ /* 0x000fea0003800000 */
.L_x_2601:
[----:B------:R-:W-:-:S06]  /*12f10*/  UISETP.GT.AND UP0, UPT, UR44, 0x1, UPT ;  /* 0x000000012c00788c */ /* 0x000fcc000bf04270 */
[----:B------:R-:W-:-:S13]  /*12f20*/  PLOP3.LUT P0, PT, PT, PT, UP0, 0x80, 0x0 ;  /* 0x000000000000781c */ /* 0x000fda0003f0f008 */
[----:B------:R-:W-:Y:S05]  /*12f30*/  @P0 BRA `(.L_x_2597) ;  /* 0x0000000800640947 */ /* 0x000fea0003800000 */
[----:B------:R-:W1:Y:S01]  /*12f40*/  LDC R11, c[0x0][0xbe8] ;  /* 0x0002fa00ff0b7b82 */ /* 0x000e620000000800 */
[C---:B------:R-:W-:Y:S01]  /*12f50*/  R2UR UR10, R7.reuse ;  /* 0x00000000070a72ca */ /* 0x040fe200000e0000 */
[----:B------:R-:W-:Y:S01]  /*12f60*/  ULDC.64 UR12, c[0x0][0xaa0] ;  /* 0x0002a800000c7ab9 */ /* 0x000fe20000000a00 */
[----:B------:R-:W-:Y:S01]  /*12f70*/  R2UR UR14, R7 ;  /* 0x00000000070e72ca */ /* 0x000fe200000e0000 */
[----:B------:R-:W-:Y:S01]  /*12f80*/  UIMAD UR9, UR20, UR12, URZ ;  /* 0x0000000c140972a4 */ /* 0x000fe2000f8e023f */
[----:B0-----:R-:W-:Y:S01]  /*12f90*/  SHF.R.S32.HI R3, RZ, 0x1f, R10 ;  /* 0x0000001fff037819 */ /* 0x001fe2000001140a */
[----:B------:R-:W-:Y:S03]  /*12fa0*/  BSSY B1, `(.L_x_2603) ;  /* 0x0000050000017945 */ /* 0x000fe60003800000 */
[----:B------:R-:W-:-:S04]  /*12fb0*/  LEA.HI R2, R3, R10, RZ, 0x3 ;  /* 0x0000000a03027211 */ /* 0x000fc800078f18ff */
[----:B------:R-:W-:Y:S01]  /*12fc0*/  LOP3.LUT R5, R2, 0xfffffff8, RZ, 0xc0, !PT ;  /* 0xfffffff802057812 */ /* 0x000fe200078ec0ff */
[----:B------:R-:W-:Y:S01]  /*12fd0*/  UIMAD.WIDE.U32 UR10, UR10, UR12, URZ ;  /* 0x0000000c0a0a72a5 */ /* 0x000fe2000f8e003f */
[----:B------:R-:W-:Y:S01]  /*12fe0*/  SHF.R.S32.HI R13, RZ, 0x3, R2 ;  /* 0x00000003ff0d7819 */ /* 0x000fe20000011402 */
[----:B------:R-:W-:Y:S02]  /*12ff0*/  UIMAD UR9, UR14, UR13, UR9 ;  /* 0x0000000d0e0972a4 */ /* 0x000fe4000f8e0209 */
[----:B------:R-:W-:Y:S01]  /*13000*/  IMAD.IADD R10, R10, 0x1, -R5 ;  /* 0x000000010a0a7824 */ /* 0x000fe200078e0a05 */
[----:B------:R-:W-:Y:S01]  /*13010*/  ULDC.64 UR12, c[0x0][0xae8] ;  /* 0x0002ba00000c7ab9 */ /* 0x000fe20000000a00 */
[----:B------:R-:W-:Y:S02]  /*13020*/  UIADD3 UR11, UR11, UR9, URZ ;  /* 0x000000090b0b7290 */ /* 0x000fe4000fffe03f */
[----:B------:R-:W-:Y:S01]  /*13030*/  IMAD R2, R10, 0x20, R13 ;  /* 0x000000200a027824 */ /* 0x000fe200078e020d */
[----:B-1----:R-:W-:Y:S01]  /*13040*/  ISETP.NE.AND P0, PT, R11, 0x1, PT ;  /* 0x000000010b00780c */ /* 0x002fe20003f05270 */
[----:B------:R-:W-:-:S02]  /*13050*/  UIMAD.WIDE.U32 UR10, UR40, UR12, UR10 ;  /* 0x0000000c280a72a5 */ /* 0x000fc4000f8e000a */
[----:B------:R-:W-:Y:S02]  /*13060*/  VIADD R6, R2, UR42 ;  /* 0x0000002a02067c36 */ /* 0x000fe40008000000 */
[----:B------:R-:W-:Y:S02]  /*13070*/  UIMAD UR9, UR40, UR13, UR11 ;  /* 0x0000000d280972a4 */ /* 0x000fe4000f8e020b */
[----:B------:R-:W-:Y:S01]  /*13080*/  IMAD.MOV.U32 R5, RZ, RZ, R6 ;  /* 0x000000ffff057224 */ /* 0x000fe200078e0006 */
[----:B------:R-:W-:Y:S02]  /*13090*/  ULDC.64 UR12, c[0x0][0xaf0] ;  /* 0x0002bc00000c7ab9 */ /* 0x000fe40000000a00 */
[----:B------:R-:W-:-:S03]  /*130a0*/  UIMAD UR8, UR8, UR12, URZ ;  /* 0x0000000c080872a4 */ /* 0x000fc6000f8e023f */
[----:B------:R-:W0:Y:S01]  /*130b0*/  @P0 LDC R3, c[0x0][0xbec] ;  /* 0x0002fb00ff030b82 */ /* 0x000e220000000800 */
[----:B------:R-:W-:-:S03]  /*130c0*/  UIMAD UR11, UR4, UR13, UR8 ;  /* 0x0000000d040b72a4 */ /* 0x000fc6000f8e0208 */
[----:B------:R-:W-:Y:S02]  /*130d0*/  UMOV UR8, UR10 ;  /* 0x0000000a00087c82 */ /* 0x000fe40008000000 */
[----:B------:R-:W-:Y:S02]  /*130e0*/  UIMAD.WIDE.U32 UR8, UR4, UR12, UR8 ;  /* 0x0000000c040872a5 */ /* 0x000fe4000f8e0008 */
[----:B------:R-:W1:Y:S02]  /*130f0*/  @P0 LDC R7, c[0x0][0xbf0] ;  /* 0x0002fc00ff070b82 */ /* 0x000e640000000800 */
[----:B------:R-:W-:-:S03]  /*13100*/  UIADD3 UR4, UR9, UR11, URZ ;  /* 0x0000000b09047290 */ /* 0x000fc6000fffe03f */
[----:B------:R-:W-:Y:S01]  /*13110*/  ULDC.64 UR10, c[0x0][0xae0] ;  /* 0x0002b800000a7ab9 */ /* 0x000fe20000000a00 */
        /* <DEDUP_REMOVED lines=11> */
[----:B------:R-:W-:Y:S02]  /*131d0*/  VIADD R6, R13, UR42 ;  /* 0x0000002a0d067c36 */ /* 0x000fe40008000000 */
[----:B------:R-:W-:Y:S01]  /*131e0*/  IMAD R9, R5, UR11, R4 ;  /* 0x0000000b05097c24 */ /* 0x000fe2000f8e0204 */
[----:B------:R-:W-:Y:S01]  /*131f0*/  SHF.R.S32.HI R4, RZ, 0x1f, R7 ;  /* 0x0000001fff047819 */ /* 0x000fe20000011407 */
[----:B------:R-:W-:Y:S02]  /*13200*/  IMAD R11, R0, R11, RZ ;  /* 0x0000000b000b7224 */ /* 0x000fe400078e02ff */
[----:B------:R-:W-:-:S02]  /*13210*/  IMAD.IADD R3, R3, 0x1, R9 ;  /* 0x0000000103037824 */ /* 0x000fc400078e0209 */
[----:B------:R-:W-:Y:S02]  /*13220*/  IMAD R4, R4, UR8, RZ ;  /* 0x0000000804047c24 */ /* 0x000fe4000f8e02ff */
[----:B------:R-:W-:-:S04]  /*13230*/  IMAD.WIDE.U32 R2, R7, UR8, R2 ;  /* 0x0000000807027c25 */ /* 0x000fc8000f8e0002 */
[----:B------:R-:W-:Y:S01]  /*13240*/  IMAD R5, R7, UR9, R4 ;  /* 0x0000000907057c24 */ /* 0x000fe2000f8e0204 */
[----:B------:R-:W-:Y:S01]  /*13250*/  ULDC.64 UR8, c[0x0][0xa80] ;  /* 0x0002a00000087ab9 */ /* 0x000fe20000000a00 */
        /* <DEDUP_REMOVED lines=36> */
.L_x_2604:
[----:B------:R-:W-:Y:S05]  /*134a0*/  BSYNC B1 ;  /* 0x0000000000017941 */ /* 0x000fea0003800000 */
.L_x_2603:
        /* <DEDUP_REMOVED lines=21> */
.L_x_2606:
[----:B------:R-:W-:Y:S05]  /*13600*/  BSYNC B1 ;  /* 0x0000000000017941 */ /* 0x000fea0003800000 */
.L_x_2605:
        /* <DEDUP_REMOVED lines=21> */
.L_x_2608:
[----:B------:R-:W-:Y:S05]  /*13760*/  BSYNC B1 ;  /* 0x0000000000017941 */ /* 0x000fea0003800000 */
.L_x_2607:
        /* <DEDUP_REMOVED lines=22> */
.L_x_2597:
[----:B------:R-:W-:Y:S05]  /*138d0*/  BSYNC B0 ;  /* 0x0000000000007941 */ /* 0x000fea0003800000 */
.L_x_2587:
[----:B------:R-:W-:Y:S02]  /*138e0*/  ULDC UR4, c[0x0][0xc3c] ;  /* 0x00030f0000047ab9 */ /* 0x000fe40000000800 */
[----:B------:R-:W-:-:S06]  /*138f0*/  UISETP.GE.AND UP0, UPT, UR7, UR4, UPT ;  /* 0x000000040700728c */ /* 0x000fcc000bf06270 */
[----:B------:R-:W-:-:S13]  /*13900*/  PLOP3.LUT P0, PT, PT, PT, UP0, 0x80, 0x0 ;  /* 0x000000000000781c */ /* 0x000fda0003f0f008 */
[----:B------:R-:W-:Y:S05]  /*13910*/  @!P0 BRA `(.L_x_2609) ;  /* 0xfffffed400c48947 */ /* 0x000fea000383ffff */
[----:B------:R-:W-:Y:S05]  /*13920*/  EXIT ;  /* 0x000000000000794d */ /* 0x000fea0003800000 */
.L_x_2496:
        /* <DEDUP_REMOVED lines=16> */
.L_x_2610:
        /* <DEDUP_REMOVED lines=43> */
.L_x_2614:
        /* <DEDUP_REMOVED lines=35> */
.L_x_2612:
        /* <DEDUP_REMOVED lines=9> */
[----:B0-----:R-:W-:-:S07]  /*13fa0*/  ISETP.NE.AND P1, PT, R9, 0x1, PT ;  /* 0x000000010900780c */ /* 0x001fce0003f25270 */
[----:B-1----:R-:W-:Y:S06]  /*13fb0*/  @!P0 BRA `(.L_x_2615) ;  /* 0x0000000000088947 */ /* 0x002fec0003800000 */
[----:B------:R-:W-:-:S06]  /*13fc0*/  VIADD R24, R27, 0xffffffff ;  /* 0xffffffff1b187836 */ /* 0x000fcc0000000000 */
[----:B------:R0:W1:Y:S02]  /*13fd0*/  SHFL.IDX PT, R24, R5, R24, 0x1f ;  /* 0x00001f1805187589 */ /* 0x00006400000e0000 */
.L_x_2615:
[----:B-1----:R-:W-:Y:S02]  /*13fe0*/  IMAD R24, R24, UR5, R3 ;  /* 0x0000000518187c24 */ /* 0x002fe4000f8e0203 */
[----:B------:R-:W-:-:S03]  /*13ff0*/  VIADD R27, R27, UR4 ;  /* 0x000000041b1b7c36 */ /* 0x000fc60008000000 */
[----:B0-----:R-:W-:Y:S01]  /*14000*/  IADD3 R5, -R24, UR6, RZ ;  /* 0x0000000618057c10 */ /* 0x001fe2000fffe1ff */
[----:B------:R-:W-:Y:S06]  /*14010*/  @!P1 BRA `(.L_x_2616) ;  /* 0x0000000000e89947 */ /* 0x000fec0003800000 */
[-C--:B--2---:R-:W-:Y:S02]  /*14020*/  IABS R12, R6.reuse ;  /* 0x00000006000c7213 */ /* 0x084fe40000000000 */
[----:B------:R-:W-:Y:S02]  /*14030*/  IABS R4, R9 ;  /* 0x0000000900047213 */ /* 0x000fe40000000000 */
[----:B------:R-:W0:Y:S01]  /*14040*/  I2F.RP R8, R12 ;  /* 0x0000000c00087306 */ /* 0x000e220000209400 */
[----:B------:R-:W-:-:S07]  /*14050*/  IABS R13, R6 ;  /* 0x00000006000d7213 */ /* 0x000fce0000000000 */
[----:B------:R-:W1:Y:S08]  /*14060*/  I2F.RP R10, R4 ;  /* 0x00000004000a7306 */ /* 0x000e700000209400 */
[----:B0-----:R-:W0:Y:S08]  /*14070*/  MUFU.RCP R8, R8 ;  /* 0x0000000800087308 */ /* 0x001e300000001000 */
[----:B-1----:R-:W-:Y:S01]  /*14080*/  MUFU.RCP R10, R10 ;  /* 0x0000000a000a7308 */ /* 0x002fe20000001000 */
[----:B0-----:R-:W-:Y:S01]  /*14090*/  VIADD R2, R8, 0xffffffe ;  /* 0x0ffffffe08027836 */ /* 0x001fe20000000000 */
[----:B------:R-:W-:-:S06]  /*140a0*/  IABS R8, R5 ;  /* 0x0000000500087213 */ /* 0x000fcc0000000000 */
[----:B------:R0:W1:Y:S02]  /*140b0*/  F2I.FTZ.U32.TRUNC.NTZ R3, R2 ;  /* 0x0000000200037305 */ /* 0x000064000021f000 */
[----:B0-----:R-:W-:Y:S02]  /*140c0*/  IMAD.MOV.U32 R2, RZ, RZ, RZ ;  /* 0x000000ffff027224 */ /* 0x001fe400078e00ff */
[----:B-1----:R-:W-:-:S04]  /*140d0*/  IMAD.MOV R11, RZ, RZ, -R3 ;  /* 0x000000ffff0b7224 */ /* 0x002fc800078e0a03 */
[----:B------:R-:W-:-:S04]  /*140e0*/  IMAD R11, R11, R12, RZ ;  /* 0x0000000c0b0b7224 */ /* 0x000fc800078e02ff */
[----:B------:R-:W-:-:S04]  /*140f0*/  IMAD.HI.U32 R3, R3, R11, R2 ;  /* 0x0000000b03037227 */ /* 0x000fc800078e0002 */
[----:B------:R-:W-:Y:S02]  /*14100*/  IMAD.MOV R11, RZ, RZ, -R13 ;  /* 0x000000ffff0b7224 */ /* 0x000fe400078e0a0d */
[----:B------:R-:W-:-:S04]  /*14110*/  IMAD.HI.U32 R2, R3, R8, RZ ;  /* 0x0000000803027227 */ /* 0x000fc800078e00ff */
[----:B------:R-:W-:Y:S01]  /*14120*/  IMAD R3, R2, R11, R8 ;  /* 0x0000000b02037224 */ /* 0x000fe200078e0208 */
[----:B------:R-:W-:Y:S01]  /*14130*/  LOP3.LUT R8, R5, R6, RZ, 0x3c, !PT ;  /* 0x0000000605087212 */ /* 0x000fe200078e3cff */
[----:B------:R-:W-:-:S03]  /*14140*/  VIADD R11, R10, 0xffffffe ;  /* 0x0ffffffe0a0b7836 */ /* 0x000fc60000000000 */
[----:B------:R-:W-:Y:S02]  /*14150*/  ISETP.GT.U32.AND P1, PT, R12, R3, PT ;  /* 0x000000030c00720c */ /* 0x000fe40003f24070 */
[----:B------:R-:W-:-:S11]  /*14160*/  ISETP.GE.AND P2, PT, R8, RZ, PT ;  /* 0x000000ff0800720c */ /* 0x000fd60003f46270 */
[----:B------:R-:W-:Y:S02]  /*14170*/  @!P1 IMAD.IADD R3, R3, 0x1, -R12 ;  /* 0x0000000103039824 */ /* 0x000fe400078e0a0c */
[----:B------:R-:W-:Y:S01]  /*14180*/  @!P1 VIADD R2, R2, 0x1 ;  /* 0x0000000102029836 */ /* 0x000fe20000000000 */
[----:B------:R-:W-:Y:S02]  /*14190*/  ISETP.NE.AND P1, PT, R6, RZ, PT ;  /* 0x000000ff0600720c */ /* 0x000fe40003f25270 */
[----:B------:R-:W-:Y:S02]  /*141a0*/  ISETP.GE.U32.AND P0, PT, R3, R12, PT ;  /* 0x0000000c0300720c */ /* 0x000fe40003f06070 */
[----:B------:R-:W0:Y:S11]  /*141b0*/  F2I.FTZ.U32.TRUNC.NTZ R3, R11 ;  /* 0x0000000b00037305 */ /* 0x000e36000021f000 */
        /* <DEDUP_REMOVED lines=9> */
[----:B------:R-:W-:-:S04]  /*14250*/  IMAD.MOV.U32 R2, RZ, RZ, RZ ;  /* 0x000000ffff027224 */ /* 0x000fc800078e00ff */
[----:B------:R-:W-:-:S04]  /*14260*/  IMAD.HI.U32 R2, R3, R11, R2 ;  /* 0x0000000b03027227 */ /* 0x000fc800078e0002 */
[----:B------:R-:W-:Y:S02]  /*14270*/  IMAD.MOV.U32 R3, RZ, RZ, R8 ;  /* 0x000000ffff037224 */ /* 0x000fe400078e0008 */
[----:B------:R-:W-:Y:S02]  /*14280*/  IMAD.MOV.U32 R8, RZ, RZ, R12 ;  /* 0x000000ffff087224 */ /* 0x000fe400078e000c */
[----:B------:R-:W-:-:S04]  /*14290*/  IMAD.HI.U32 R2, R2, R3, RZ ;  /* 0x0000000302027227 */ /* 0x000fc800078e00ff */
[----:B------:R-:W-:-:S05]  /*142a0*/  IMAD R3, R2, R8, R3 ;  /* 0x0000000802037224 */ /* 0x000fca00078e0203 */
[----:B------:R-:W-:-:S13]  /*142b0*/  ISETP.GT.U32.AND P1, PT, R4, R3, PT ;  /* 0x000000030400720c */ /* 0x000fda0003f24070 */
[----:B------:R-:W-:Y:S02]  /*142c0*/  @!P1 IMAD.IADD R3, R3, 0x1, -R4 ;  /* 0x0000000103039824 */ /* 0x000fe400078e0a04 */
[----:B------:R-:W-:Y:S01]  /*142d0*/  @!P1 VIADD R2, R2, 0x1 ;  /* 0x0000000102029836 */ /* 0x000fe20000000000 */
[----:B------:R-:W-:Y:S02]  /*142e0*/  ISETP.NE.AND P1, PT, R9, RZ, PT ;  /* 0x000000ff0900720c */ /* 0x000fe40003f25270 */
[----:B------:R-:W-:Y:S02]  /*142f0*/  ISETP.GE.U32.AND P0, PT, R3, R4, PT ;  /* 0x000000040300720c */ /* 0x000fe40003f06070 */
[----:B------:R-:W-:-:S04]  /*14300*/  LOP3.LUT R3, R10, R9, RZ, 0x3c, !PT ;  /* 0x000000090a037212 */ /* 0x000fc800078e3cff */
[----:B------:R-:W-:Y:S01]  /*14310*/  ISETP.GE.AND P2, PT, R3, RZ, PT ;  /* 0x000000ff0300720c */ /* 0x000fe20003f46270 */
[----:B------:R-:W-:-:S06]  /*14320*/  IMAD.MOV R3, RZ, RZ, -R10 ;  /* 0x000000ffff037224 */ /* 0x000fcc00078e0a0a */
[----:B------:R-:W-:-:S06]  /*14330*/  @P0 VIADD R2, R2, 0x1 ;  /* 0x0000000102020836 */ /* 0x000fcc0000000000 */
[----:B------:R-:W-:Y:S01]  /*14340*/  @!P2 IMAD.MOV R2, RZ, RZ, -R2 ;  /* 0x000000ffff02a224 */ /* 0x000fe200078e0a02 */
[----:B------:R-:W-:-:S05]  /*14350*/  @!P1 LOP3.LUT R2, RZ, R9, RZ, 0x33, !PT ;  /* 0x00000009ff029212 */ /* 0x000fca00078e33ff */
[----:B------:R-:W-:-:S04]  /*14360*/  IMAD.MOV R26, RZ, RZ, -R2 ;  /* 0x000000ffff1a7224 */ /* 0x000fc800078e0a02 */
[C---:B------:R-:W-:Y:S02]  /*14370*/  IMAD R26, R9.reuse, R26, R10 ;  /* 0x0000001a091a7224 */ /* 0x040fe400078e020a */
[----:B------:R-:W-:Y:S02]  /*14380*/  IMAD R9, R9, 0x1000000, R2 ;  /* 0x0100000009097824 */ /* 0x000fe400078e0202 */
[----:B------:R-:W-:Y:S02]  /*14390*/  IMAD R2, R6, R3, R5 ;  /* 0x0000000306027224 */ /* 0x000fe400078e0205 */
[----:B------:R-:W-:Y:S01]  /*143a0*/  IMAD R26, R26, 0x10000, R9 ;  /* 0x000100001a1a7824 */ /* 0x000fe200078e0209 */
[----:B------:R-:W-:Y:S06]  /*143b0*/  BRA `(.L_x_2617) ;  /* 0x0000000000f47947 */ /* 0x000fec0003800000 */
.L_x_2616:
[----:B------:R-:W0:Y:S02]  /*143c0*/  LDC.64 R2, c[0x0][0xc90] ;  /* 0x00032400ff027b82 */ /* 0x000e240000000a00 */
[----:B0-----:R-:W-:-:S05]  /*143d0*/  IMAD.WIDE R2, R27, 0x4, R2 ;  /* 0x000000041b027825 */ /* 0x001fca00078e0202 */
[----:B------:R0:W2:Y:S01]  /*143e0*/  LDG.E R13, desc[UR48][R2.64] ;  /* 0x00000030020d7981 */ /* 0x0000a2000c1e1900 */
[----:B------:R-:W-:Y:S01]  /*143f0*/  IABS R15, R5 ;  /* 0x00000005000f7213 */ /* 0x000fe20000000000 */
[----:B0-----:R-:W-:Y:S02]  /*14400*/  IMAD.MOV.U32 R2, RZ, RZ, RZ ;  /* 0x000000ffff027224 */ /* 0x001fe400078e00ff */
[----:B--2---:R-:W-:-:S05]  /*14410*/  IMAD R4, R6, R13, RZ ;  /* 0x0000000d06047224 */ /* 0x004fca00078e02ff */
[-C--:B------:R-:W-:Y:S02]  /*14420*/  IABS R10, R4.reuse ;  /* 0x00000004000a7213 */ /* 0x080fe40000000000 */
[----:B------:R-:W-:Y:S02]  /*14430*/  IABS R12, R4 ;  /* 0x00000004000c7213 */ /* 0x000fe40000000000 */
[----:B------:R-:W0:Y:S08]  /*14440*/  I2F.RP R8, R10 ;  /* 0x0000000a00087306 */ /* 0x000e300000209400 */
[----:B0-----:R-:W0:Y:S02]  /*14450*/  MUFU.RCP R8, R8 ;  /* 0x0000000800087308 */ /* 0x001e240000001000 */
[----:B0-----:R-:W-:-:S06]  /*14460*/  VIADD R9, R8, 0xffffffe ;  /* 0x0ffffffe08097836 */ /* 0x001fcc0000000000 */
[----:B------:R-:W0:Y:S02]  /*14470*/  F2I.FTZ.U32.TRUNC.NTZ R3, R9 ;  /* 0x0000000900037305 */ /* 0x000e24000021f000 */
[----:B0-----:R-:W-:-:S04]  /*14480*/  IMAD.MOV R11, RZ, RZ, -R3 ;  /* 0x000000ffff0b7224 */ /* 0x001fc800078e0a03 */
[----:B------:R-:W-:-:S04]  /*14490*/  IMAD R11, R11, R10, RZ ;  /* 0x0000000a0b0b7224 */ /* 0x000fc800078e02ff */
[----:B------:R-:W-:-:S04]  /*144a0*/  IMAD.HI.U32 R2, R3, R11, R2 ;  /* 0x0000000b03027227 */ /* 0x000fc800078e0002 */
[----:B------:R-:W-:Y:S02]  /*144b0*/  IMAD.MOV R3, RZ, RZ, -R12 ;  /* 0x000000ffff037224 */ /* 0x000fe400078e0a0c */
        /* <DEDUP_REMOVED lines=12> */
[----:B------:R-:W-:Y:S02]  /*14580*/  IMAD R11, R13, R2, RZ ;  /* 0x000000020d0b7224 */ /* 0x000fe400078e02ff */
[----:B------:R-:W-:Y:S02]  /*14590*/  IMAD.MOV R2, RZ, RZ, -R2 ;  /* 0x000000ffff027224 */ /* 0x000fe400078e0a02 */
[----:B------:R-:W-:Y:S02]  /*145a0*/  IMAD.MOV R3, RZ, RZ, -R11 ;  /* 0x000000ffff037224 */ /* 0x000fe400078e0a0b */
[----:B------:R-:W-:Y:S02]  /*145b0*/  IMAD R4, R4, R2, R5 ;  /* 0x0000000204047224 */ /* 0x000fe400078e0205 */
[----:B------:R-:W-:Y:S01]  /*145c0*/  IMAD.MOV.U32 R2, RZ, RZ, RZ ;  /* 0x000000ffff027224 */ /* 0x000fe200078e00ff */
[----:B------:R-:W-:-:S04]  /*145d0*/  VIADDMNMX R13, R3, UR5, R13, PT ;  /* 0x00000005030d7c46 */ /* 0x000fc8000b80010d */
[-C--:B------:R-:W-:Y:S01]  /*145e0*/  IABS R10, R13.reuse ;  /* 0x0000000d000a7213 */ /* 0x080fe20000000000 */
[----:B------:R-:W-:Y:S01]  /*145f0*/  IMAD.MOV R26, RZ, RZ, -R13 ;  /* 0x000000ffff1a7224 */ /* 0x000fe200078e0a0d */
[----:B------:R-:W-:Y:S02]  /*14600*/  IABS R12, R13 ;  /* 0x0000000d000c7213 */ /* 0x000fe40000000000 */
[----:B------:R-:W0:Y:S08]  /*14610*/  I2F.RP R8, R10 ;  /* 0x0000000a00087306 */ /* 0x000e300000209400 */
[----:B0-----:R-:W0:Y:S02]  /*14620*/  MUFU.RCP R8, R8 ;  /* 0x0000000800087308 */ /* 0x001e240000001000 */
[----:B0-----:R-:W-:-:S06]  /*14630*/  VIADD R3, R8, 0xffffffe ;  /* 0x0ffffffe08037836 */ /* 0x001fcc0000000000 */
[----:B------:R-:W0:Y:S02]  /*14640*/  F2I.FTZ.U32.TRUNC.NTZ R3, R3 ;  /* 0x0000000300037305 */ /* 0x000e24000021f000 */
[----:B0-----:R-:W-:-:S04]  /*14650*/  IMAD.MOV R9, RZ, RZ, -R3 ;  /* 0x000000ffff097224 */ /* 0x001fc800078e0a03 */
[----:B------:R-:W-:Y:S01]  /*14660*/  IMAD.MOV.U32 R5, RZ, RZ, R9 ;  /* 0x000000ffff057224 */ /* 0x000fe200078e0009 */
[----:B------:R-:W-:-:S03]  /*14670*/  IABS R9, R4 ;  /* 0x0000000400097213 */ /* 0x000fc60000000000 */
        /* <DEDUP_REMOVED lines=11> */
[----:B------:R-:W-:Y:S02]  /*14730*/  ISETP.GE.AND P2, PT, R3, RZ, PT ;  /* 0x000000ff0300720c */ /* 0x000fe40003f46270 */
[----:B------:R-:W-:-:S05]  /*14740*/  IADD3 R3, R11, 0x1000000, R4 ;  /* 0x010000000b037810 */ /* 0x000fca0007ffe004 */
[----:B------:R-:W-:-:S06]  /*14750*/  @P0 VIADD R2, R2, 0x1 ;  /* 0x0000000102020836 */ /* 0x000fcc0000000000 */
[----:B------:R-:W-:Y:S01]  /*14760*/  @!P2 IMAD.MOV R2, RZ, RZ, -R2 ;  /* 0x000000ffff02a224 */ /* 0x000fe200078e0a02 */
[----:B------:R-:W-:-:S05]  /*14770*/  @!P1 LOP3.LUT R2, RZ, R13, RZ, 0x33, !PT ;  /* 0x0000000dff029212 */ /* 0x000fca00078e33ff */
[----:B------:R-:W-:-:S07]  /*14780*/  IMAD R26, R2, R26, R3 ;  /* 0x0000001a021a7224 */ /* 0x000fce00078e0203 */
.L_x_2617:
[----:B------:R-:W-:-:S05]  /*14790*/  LOP3.LUT R25, RZ, R2, RZ, 0x33, !PT ;  /* 0x00000002ff197212 */ /* 0x000fca00078e33ff */
[----:B------:R-:W-:Y:S01]  /*147a0*/  IMAD.IADD R25, R6, 0x1, R25 ;  /* 0x0000000106197824 */ /* 0x000fe200078e0219 */
[----:B------:R-:W-:Y:S06]  /*147b0*/  BRA `(.L_x_2618) ;  /* 0x0000000000147947 */ /* 0x000fec0003800000 */
.L_x_2613:
[----:B------:R-:W-:Y:S01]  /*147c0*/  ULDC UR4, c[0x0][0xc3c] ;  /* 0x00030f0000047ab9 */ /* 0x000fe20000000800 */
[----:B------:R-:W-:Y:S02]  /*147d0*/  IMAD.MOV.U32 R25, RZ, RZ, RZ ;  /* 0x000000ffff197224 */ /* 0x000fe400078e00ff */
[----:B------:R-:W-:Y:S02]  /*147e0*/  IMAD.U32 R24, RZ, RZ, UR6 ;  /* 0x00000006ff187e24 */ /* 0x000fe4000f8e00ff */
[----:B------:R-:W-:Y:S02]  /*147f0*/  IMAD.MOV.U32 R26, RZ, RZ, RZ ;  /* 0x000000ffff1a7224 */ /* 0x000fe400078e00ff */
[----:B------:R-:W-:-:S07]  /*14800*/  IMAD.U32 R27, RZ, RZ, UR4 ;  /* 0x00000004ff1b7e24 */ /* 0x000fce000f8e00ff */
.L_x_2618:
[----:B------:R-:W-:-:S13]  /*14810*/  ISETP.NE.AND P0, PT, R7, RZ, PT ;  /* 0x000000ff0700720c */ /* 0x000fda0003f05270 */
[----:B------:R-:W0:Y:S01]  /*14820*/  @!P0 S2R R3, SR_CgaCtaId ;  /* 0x0000000000038919 */ /* 0x000e220000008800 */
[----:B------:R-:W-:-:S04]  /*14830*/  @!P0 MOV R2, 0x400 ;  /* 0x0000040000028802 */ /* 0x000fc80000000f00 */
[----:B0-----:R-:W-:-:S05]  /*14840*/  @!P0 LEA R2, R3, R2, 0x18 ;  /* 0x0000000203028211 */ /* 0x001fca00078ec0ff */
[----:B------:R1:W-:Y:S01]  /*14850*/  @!P0 STS.128 [R2+0x228d0], R24 ;  /* 0x0228d01802008388 */ /* 0x0003e20000000c00 */
[----:B------:R-:W-:Y:S06]  /*14860*/  BAR.ARV 0x5, 0x180 ;  /* 0x0146000000007b1d */ /* 0x000fec0000002000 */
.L_x_2611:
        /* <DEDUP_REMOVED lines=29> */
.L_x_2690:
[----:B------:R-:W-:Y:S05]  /*14a40*/  YIELD ;  /* 0x0000000000007946 */ /* 0x000fea0003800000 */
[----:B------:R-:W-:Y:S01]  /*14a50*/  ULDC.64 UR4, c[0x0][0xa28] ;  /* 0x00028a0000047ab9 */ /* 0x000fe20000000a00 */
[----:B------:R-:W-:Y:S01]  /*14a60*/  IMAD.MOV.U32 R30, RZ, RZ, RZ ;  /* 0x000000ffff1e7224 */ /* 0x000fe200078e00ff */
[----:B------:R-:W-:-:S04]  /*14a70*/  ISETP.NE.U32.AND P0, PT, RZ, UR4, PT ;  /* 0x00000004ff007c0c */ /* 0x000fc8000bf05070 */
[----:B------:R-:W-:Y:S01]  /*14a80*/  ISETP.NE.AND.EX P0, PT, RZ, UR5, PT, P0 ;  /* 0x00000005ff007c0c */ /* 0x000fe2000bf05300 */
[----:B------:R-:W-:-:S12]  /*14a90*/  ULDC.64 UR4, c[0x0][0xa18] ;  /* 0x0002860000047ab9 */ /* 0x000fd80000000a00 */
[----:B0-----:R-:W0:Y:S02]  /*14aa0*/  @P0 LDC.64 R2, c[0x0][0xa28] ;  /* 0x00028a00ff020b82 */ /* 0x001e240000000a00 */
[----:B0-----:R-:W-:-:S05]  /*14ab0*/  @P0 IMAD.WIDE R2, R27, 0x4, R2 ;  /* 0x000000041b020825 */ /* 0x001fca00078e0202 */
[----:B------:R0:W5:Y:S01]  /*14ac0*/  @P0 LDG.E R30, desc[UR48][R2.64] ;  /* 0x00000030021e0981 */ /* 0x000162000c1e1900 */
[----:B------:R-:W-:Y:S01]  /*14ad0*/  ISETP.NE.U32.AND P0, PT, RZ, UR4, PT ;  /* 0x00000004ff007c0c */ /* 0x000fe2000bf05070 */
[----:B------:R-:W-:Y:S01]  /*14ae0*/  IMAD.MOV.U32 R37, RZ, RZ, RZ ;  /* 0x000000ffff257224 */ /* 0x000fe200078e00ff */
[----:B------:R-:W-:Y:S02]  /*14af0*/  LOP3.LUT R16, R16, 0xfffffdff, RZ, 0xc0, !PT ;  /* 0xfffffdff10107812 */ /* 0x000fe400078ec0ff */
[----:B------:R-:W-:Y:S01]  /*14b00*/  ISETP.NE.AND.EX P1, PT, RZ, UR5, PT, P0 ;  /* 0x00000005ff007c0c */ /* 0x000fe2000bf25300 */
[----:B------:R-:W-:Y:S02]  /*14b10*/  ULDC.64 UR4, c[0x0][0xa00] ;  /* 0x0002800000047ab9 */ /* 0x000fe40000000a00 */
[----:B------:R-:W-:Y:S01]  /*14b20*/  ISETP.NE.U32.AND P0, PT, RZ, UR4, PT ;  /* 0x00000004ff007c0c */ /* 0x000fe2000bf05070 */
[----:B0-----:R-:W0:Y:S03]  /*14b30*/  LDC.64 R2, c[0x0][0xa00] ;  /* 0x00028000ff027b82 */ /* 0x001e260000000a00 */
[----:B------:R-:W-:Y:S01]  /*14b40*/  ISETP.NE.AND.EX P2, PT, RZ, UR5, PT, P0 ;  /* 0x00000005ff007c0c */ /* 0x000fe2000bf45300 */
[----:B------:R-:W-:-:S05]  /*14b50*/  ULDC.64 UR4, c[0x0][0x418] ;  /* 0x0001060000047ab9 */ /* 0x000fca0000000a00 */
[----:B-1----:R-:W1:Y:S07]  /*14b60*/  @P1 LDC.64 R4, c[0x0][0xa18] ;  /* 0x00028600ff041b82 */ /* 0x002e6e0000000a00 */
[----:B------:R-:W-:Y:S01]  /*14b70*/  @P2 LOP3.LUT R16, R16, 0x200, RZ, 0xfc, !PT ;  /* 0x0000020010102812 */ /* 0x000fe200078efcff */
[----:B0-----:R-:W-:-:S05]  /*14b80*/  IMAD.WIDE R2, R27, 0x4, R2 ;  /* 0x000000041b027825 */ /* 0x001fca00078e0202 */
[----:B------:R0:W5:Y:S01]  /*14b90*/  @P2 LDG.E R37, desc[UR48][R2.64] ;  /* 0x0000003002252981 */ /* 0x000162000c1e1900 */
[----:B-1----:R-:W-:-:S05]  /*14ba0*/  @P1 IMAD.WIDE R4, R27, 0x4, R4 ;  /* 0x000000041b041825 */ /* 0x002fca00078e0204 */
[----:B------:R0:W5:Y:S01]  /*14bb0*/  @P1 LDG.E R35, desc[UR48][R4.64] ;  /* 0x0000003004231981 */ /* 0x000162000c1e1900 */
[----:B------:R-:W-:-:S03]  /*14bc0*/  UISETP.NE.U32.AND UP0, UPT, UR4, URZ, UPT ;  /* 0x0000003f0400728c */ /* 0x000fc6000bf05070 */
[----:B------:R-:W-:Y:S01]  /*14bd0*/  ULDC UR4, c[0x0][0x424] ;  /* 0x0001090000047ab9 */ /* 0x000fe20000000800 */
[----:B------:R-:W-:-:S03]  /*14be0*/  UISETP.NE.AND.EX UP0, UPT, UR5, URZ, UPT, UP0 ;  /* 0x0000003f0500728c */ /* 0x000fc6000bf05300 */
[----:B------:R-:W-:Y:S01]  /*14bf0*/  ULDC UR5, c[0x0][0x2f0] ;  /* 0x0000bc0000057ab9 */ /* 0x000fe20000000800 */
[----:B------:R-:W-:-:S04]  /*14c00*/  USEL UR4, UR4, 0x1, UP0 ;  /* 0x0000000104047887 */ /* 0x000fc80008000000 */
[----:B------:R-:W-:-:S06]  /*14c10*/  UIMAD UR4, UR4, UR5, URZ ;  /* 0x00000005040472a4 */ /* 0x000fcc000f8e023f */
[----:B------:R-:W-:Y:S01]  /*14c20*/  IMAD.U32 R19, RZ, RZ, UR4 ;  /* 0x00000004ff137e24 */ /* 0x000fe2000f8e00ff */
[----:B0-2-4-:R-:W-:Y:S06]  /*14c30*/  @P1 BRA `(.L_x_2620) ;  /* 0x0000000000181947 */ /* 0x015fec0003800000 */
[----:B------:R-:W-:Y:S02]  /*14c40*/  ULDC UR4, c[0x0][0x288] ;  /* 0x0000a20000047ab9 */ /* 0x000fe40000000800 */
[----:B-----5:R-:W-:Y:S01]  /*14c50*/  IMAD.U32 R35, RZ, RZ, UR4 ;  /* 0x00000004ff237e24 */ /* 0x020fe2000f8e00ff */
[----:B------:R-:W-:Y:S06]  /*14c60*/  @!P2 BRA `(.L_x_2620) ;  /* 0x00000000000ca947 */ /* 0x000fec0003800000 */
[----:B------:R-:W2:Y:S04]  /*14c70*/  LDG.E R0, desc[UR48][R2.64] ;  /* 0x0000003002007981 */ /* 0x000ea8000c1e1900 */
[----:B------:R-:W2:Y:S02]  /*14c80*/  LDG.E R35, desc[UR48][R2.64+0x4] ;  /* 0x0000043002237981 */ /* 0x000ea4000c1e1900 */
[----:B--2---:R-:W-:-:S07]  /*14c90*/  IMAD.IADD R35, R35, 0x1, -R0 ;  /* 0x0000000123237824 */ /* 0x004fce00078e0a00 */
.L_x_2620:
[----:B------:R-:W-:Y:S02]  /*14ca0*/  ULDC.64 UR4, c[0x0][0xa20] ;  /* 0x0002880000047ab9 */ /* 0x000fe40000000a00 */
[----:B------:R-:W-:-:S04]  /*14cb0*/  ISETP.NE.U32.AND P0, PT, RZ, UR4, PT ;  /* 0x00000004ff007c0c */ /* 0x000fc8000bf05070 */
[----:B------:R-:W-:-:S13]  /*14cc0*/  ISETP.NE.AND.EX P0, PT, RZ, UR5, PT, P0 ;  /* 0x00000005ff007c0c */ /* 0x000fda000bf05300 */
[----:B------:R-:W-:Y:S05]  /*14cd0*/  @!P0 BRA `(.L_x_2621) ;  /* 0x0000000000108947 */ /* 0x000fea0003800000 */
[----:B------:R-:W0:Y:S02]  /*14ce0*/  LDC.64 R2, c[0x0][0xa20] ;  /* 0x00028800ff027b82 */ /* 0x000e240000000a00 */
[----:B0-----:R-:W-:-:S05]  /*14cf0*/  IMAD.WIDE R2, R27, 0x4, R2 ;  /* 0x000000041b027825 */ /* 0x001fca00078e0202 */
[----:B------:R0:W5:Y:S01]  /*14d00*/  LDG.E R19, desc[UR48][R2.64] ;  /* 0x0000003002137981 */ /* 0x000162000c1e1900 */
[----:B------:R-:W-:Y:S05]  /*14d10*/  BRA `(.L_x_2622) ;  /* 0x0000000000247947 */ /* 0x000fea0003800000 */
.L_x_2621:
        /* <DEDUP_REMOVED lines=9> */
.L_x_2622:
[----:B------:R-:W1:Y:S01]  /*14db0*/  LDC R0, c[0x0][0x448] ;  /* 0x00011200ff007b82 */ /* 0x000e620000000800 */
[----:B------:R-:W-:Y:S01]  /*14dc0*/  IMAD.SHL.U32 R33, R25, 0x80, RZ ;  /* 0x0000008019217824 */ /* 0x000fe200078e00ff */
[----:B------:R-:W-:Y:S01]  /*14dd0*/  LOP3.LUT R16, R16, 0xfffffeff, RZ, 0xc0, !PT ;  /* 0xfffffeff10107812 */ /* 0x000fe200078ec0ff */
[----:B-----5:R-:W-:-:S05]  /*14de0*/  IMAD.IADD R19, R19, 0x1, -R30 ;  /* 0x0000000113137824 */ /* 0x020fca00078e0a1e */
[----:B0-----:R-:W0:Y:S01]  /*14df0*/  LDC.64 R2, c[0x0][0x9e0] ;  /* 0x00027800ff027b82 */ /* 0x001e220000000a00 */
[----:B-1----:R-:W-:Y:S01]  /*14e00*/  ISETP.NE.AND P2, PT, R0, 0x1, PT ;  /* 0x000000010000780c */ /* 0x002fe20003f45270 */
[----:B------:R-:W-:Y:S01]  /*14e10*/  VIADD R0, R33, 0x7f ;  /* 0x0000007f21007836 */ /* 0x000fe20000000000 */
[----:B0-----:R-:W-:-:S11]  /*14e20*/  ISETP.GE.AND P1, PT, R3, 0x1, PT ;  /* 0x000000010300780c */ /* 0x001fd60003f26270 */
[----:B------:R-:W0:Y:S01]  /*14e30*/  @P2 LDC R5, c[0x0][0x44c] ;  /* 0x00011300ff052b82 */ /* 0x000e220000000800 */
[----:B------:R-:W-:-:S07]  /*14e40*/  @P2 LOP3.LUT R16, R16, 0x100, RZ, 0xfc, !PT ;  /* 0x0000010010102812 */ /* 0x000fce00078efcff */
[----:B------:R-:W1:Y:S01]  /*14e50*/  @P2 LDC R7, c[0x0][0x450] ;  /* 0x00011400ff072b82 */ /* 0x000e620000000800 */
[----:B0-----:R-:W-:Y:S01]  /*14e60*/  @P2 IMAD.HI.U32 R4, R0, R5, RZ ;  /* 0x0000000500042227 */ /* 0x001fe200078e00ff */
[----:B------:R-:W-:-:S04]  /*14e70*/  IADD3 R5, R19, 0x1, -R35 ;  /* 0x0000000113057810 */ /* 0x000fc80007ffe823 */
[----:B-1----:R-:W-:-:S05]  /*14e80*/  @P2 SHF.R.U32.HI R0, RZ, R7, R4 ;  /* 0x00000007ff002219 */ /* 0x002fca0000011604 */
[----:B------:R-:W-:-:S04]  /*14e90*/  IMAD.IADD R7, R5, 0x1, R0 ;  /* 0x0000000105077824 */ /* 0x000fc800078e0200 */
[----:B------:R-:W-:Y:S01]  /*14ea0*/  IMAD.IADD R2, R7, 0x1, R2 ;  /* 0x0000000107027824 */ /* 0x000fe200078e0202 */
[----:B------:R-:W-:Y:S06]  /*14eb0*/  @!P1 BRA `(.L_x_2623) ;  /* 0x0000000000489947 */ /* 0x000fec0003800000 */
[C---:B------:R-:W-:Y:S01]  /*14ec0*/  ISETP.GT.AND P0, PT, R7.reuse, RZ, PT ;  /* 0x000000ff0700720c */ /* 0x040fe20003f04270 */
[----:B------:R-:W-:Y:S01]  /*14ed0*/  BSSY B0, `(.L_x_2624) ;  /* 0x000000e000007945 */ /* 0x000fe20003800000 */
[----:B------:R-:W-:-:S11]  /*14ee0*/  VIADD R0, R7, 0xffffffff ;  /* 0xffffffff07007836 */ /* 0x000fd60000000000 */
[----:B------:R-:W-:Y:S05]  /*14ef0*/  @P0 BRA `(.L_x_2625) ;  /* 0x00000000001c0947 */ /* 0x000fea0003800000 */
[----:B------:R-:W-:Y:S01]  /*14f00*/  ISETP.NE.AND P0, PT, R3, 0x1, PT ;  /* 0x000000010300780c */ /* 0x000fe20003f05270 */
[----:B------:R-:W-:-:S12]  /*14f10*/  IMAD.MOV R7, RZ, RZ, -R7 ;  /* 0x000000ffff077224 */ /* 0x000fd800078e0a07 */
[----:B------:R-:W0:Y:S02]  /*14f20*/  @P0 LDC.64 R4, c[0x0][0x9e8] ;  /* 0x00027a00ff040b82 */ /* 0x000e240000000a00 */
[----:B0-----:R-:W-:-:S05]  /*14f30*/  @P0 IMAD.HI.U32 R4, R7, R4, RZ ;  /* 0x0000000407040227 */ /* 0x001fca00078e00ff */
[----:B------:R-:W-:-:S04]  /*14f40*/  @P0 SHF.R.U32.HI R7, RZ, R5, R4 ;  /* 0x00000005ff070219 */ /* 0x000fc80000011604 */
[----:B------:R-:W-:Y:S01]  /*14f50*/  LOP3.LUT R0, RZ, R7, RZ, 0x33, !PT ;  /* 0x00000007ff007212 */ /* 0x000fe200078e33ff */
[----:B------:R-:W-:Y:S06]  /*14f60*/  BRA `(.L_x_2626) ;  /* 0x0000000000107947 */ /* 0x000fec0003800000 */
.L_x_2625:
[----:B------:R-:W-:-:S13]  /*14f70*/  ISETP.NE.AND P0, PT, R3, 0x1, PT ;  /* 0x000000010300780c */ /* 0x000fda0003f05270 */
[----:B------:R-:W0:Y:S02]  /*14f80*/  @P0 LDC.64 R4, c[0x0][0x9e8] ;  /* 0x00027a00ff040b82 */ /* 0x000e240000000a00 */
[----:B0-----:R-:W-:-:S05]  /*14f90*/  @P0 IMAD.HI.U32 R4, R0, R4, RZ ;  /* 0x0000000400040227 */ /* 0x001fca00078e00ff */
[----:B------:R-:W-:-:S07]  /*14fa0*/  @P0 SHF.R.U32.HI R0, RZ, R5, R4 ;  /* 0x00000005ff000219 */ /* 0x000fce0000011604 */
.L_x_2626:
[----:B------:R-:W-:Y:S05]  /*14fb0*/  BSYNC B0 ;  /* 0x0000000000007941 */ /* 0x000fea0003800000 */
.L_x_2624:
[----:B------:R-:W-:-:S05]  /*14fc0*/  IMAD R5, R0, R3, R3 ;  /* 0x0000000300057224 */ /* 0x000fca00078e0203 */
[----:B------:R-:W-:-:S07]  /*14fd0*/  VIMNMX R2, R2, R5, PT ;  /* 0x0000000502027248 */ /* 0x000fce0003fe0100 */
.L_x_2623:
[----:B------:R-:W0:Y:S01]  /*14fe0*/  @P2 LDC R0, c[0x0][0x44c] ;  /* 0x00011300ff002b82 */ /* 0x000e220000000800 */
[----:B------:R-:W-:Y:S01]  /*14ff0*/  VIADD R2, R2, 0x5f ;  /* 0x0000005f02027836 */ /* 0x000fe20000000000 */
[----:B------:R-:W-:Y:S01]  /*15000*/  ULDC UR4, c[0x0][0x9dc] ;  /* 0x0002770000047ab9 */ /* 0x000fe20000000800 */
[----:B------:R-:W-:Y:S02]  /*15010*/  IMAD.MOV.U32 R4, RZ, RZ, R33 ;  /* 0x000000ffff047224 */ /* 0x000fe400078e0021 */
[----:B------:R-:W-:-:S03]  /*15020*/  IMAD.HI R2, R2, 0x2aaaaaab, RZ ;  /* 0x2aaaaaab02027827 */ /* 0x000fc600078e02ff */
[----:B------:R-:W1:Y:S01]  /*15030*/  @P2 LDC R5, c[0x0][0x450] ;  /* 0x00011400ff052b82 */ /* 0x000e620000000800 */
[----:B0-----:R-:W-:-:S05]  /*15040*/  @P2 IMAD.HI.U32 R0, R33, R0, RZ ;  /* 0x0000000021002227 */ /* 0x001fca00078e00ff */
[----:B-1----:R-:W-:Y:S01]  /*15050*/  @P2 SHF.R.U32.HI R4, RZ, R5, R0 ;  /* 0x00000005ff042219 */ /* 0x002fe20000011600 */
[----:B------:R-:W-:Y:S01]  /*15060*/  VIADD R0, R19, 0x5f ;  /* 0x0000005f13007836 */ /* 0x000fe20000000000 */
[----:B------:R-:W-:Y:S02]  /*15070*/  SHF.R.U32.HI R5, RZ, 0x1f, R2 ;  /* 0x0000001fff057819 */ /* 0x000fe40000011602 */
[----:B------:R-:W-:Y:S01]  /*15080*/  IADD3 R4, R4, R19, -R35 ;  /* 0x0000001304047210 */ /* 0x000fe20007ffe823 */
[----:B------:R-:W-:Y:S01]  /*15090*/  IMAD.HI R0, R0, 0x2aaaaaab, RZ ;  /* 0x2aaaaaab00007827 */ /* 0x000fe200078e02ff */
[----:B------:R-:W-:-:S03]  /*150a0*/  LEA.HI.SX32 R7, R2, R5, 0x1c ;  /* 0x0000000502077211 */ /* 0x000fc600078fe2ff */
[----:B------:R-:W-:Y:S01]  /*150b0*/  VIADD R2, R4, -UR4 ;  /* 0x8000000404027c36 */ /* 0x000fe20008000000 */
[----:B------:R-:W-:-:S04]  /*150c0*/  SHF.R.U32.HI R5, RZ, 0x1f, R0 ;  /* 0x0000001fff057819 */ /* 0x000fc80000011600 */
[----:B------:R-:W-:-:S04]  /*150d0*/  LEA.HI.SX32 R0, R0, R5, 0x1c ;  /* 0x0000000500007211 */ /* 0x000fc800078fe2ff */
[----:B------:R-:W-:Y:S01]  /*150e0*/  VIMNMX R0, R0, R7, PT ;  /* 0x0000000700007248 */ /* 0x000fe20003fe0100 */
[----:B------:R-:W-:Y:S06]  /*150f0*/  @!P1 BRA `(.L_x_2627) ;  /* 0x0000000000489947 */ /* 0x000fec0003800000 */
[----:B------:R-:W-:Y:S01]  /*15100*/  IMAD.MOV.U32 R6, RZ, RZ, R4 ;  /* 0x000000ffff067224 */ /* 0x000fe200078e0004 */
[----:B------:R-:W-:Y:S04]  /*15110*/  BSSY B0, `(.L_x_2628) ;  /* 0x000000e000007945 */ /* 0x000fe80003800000 */
[----:B------:R-:W-:-:S13]  /*15120*/  ISETP.GT.AND P0, PT, R6, -0x1, PT ;  /* 0xffffffff0600780c */ /* 0x000fda0003f04270 */
[----:B------:R-:W-:Y:S05]  /*15130*/  @P0 BRA `(.L_x_2629) ;  /* 0x00000000001c0947 */ /* 0x000fea0003800000 */
[----:B------:R-:W-:Y:S02]  /*15140*/  ISETP.NE.AND P0, PT, R3, 0x1, PT ;  /* 0x000000010300780c */ /* 0x000fe40003f05270 */
[----:B------:R-:W-:-:S11]  /*15150*/  LOP3.LUT R7, RZ, R6, RZ, 0x33, !PT ;  /* 0x00000006ff077212 */ /* 0x000fd600078e33ff */
[----:B------:R-:W0:Y:S02]  /*15160*/  @P0 LDC.64 R4, c[0x0][0x9e8] ;  /* 0x00027a00ff040b82 */ /* 0x000e240000000a00 */
[----:B0-----:R-:W-:-:S05]  /*15170*/  @P0 IMAD.HI.U32 R4, R7, R4, RZ ;  /* 0x0000000407040227 */ /* 0x001fca00078e00ff */
[----:B------:R-:W-:-:S04]  /*15180*/  @P0 SHF.R.U32.HI R7, RZ, R5, R4 ;  /* 0x00000005ff070219 */ /* 0x000fc80000011604 */
[----:B------:R-:W-:Y:S01]  /*15190*/  LOP3.LUT R6, RZ, R7, RZ, 0x33, !PT ;  /* 0x00000007ff067212 */ /* 0x000fe200078e33ff */
[----:B------:R-:W-:Y:S06]  /*151a0*/  BRA `(.L_x_2630) ;  /* 0x0000000000107947 */ /* 0x000fec0003800000 */
.L_x_2629:
[----:B------:R-:W-:-:S13]  /*151b0*/  ISETP.NE.AND P0, PT, R3, 0x1, PT ;  /* 0x000000010300780c */ /* 0x000fda0003f05270 */
[----:B------:R-:W0:Y:S02]  /*151c0*/  @P0 LDC.64 R4, c[0x0][0x9e8] ;  /* 0x00027a00ff040b82 */ /* 0x000e240000000a00 */
[----:B0-----:R-:W-:-:S05]  /*151d0*/  @P0 IMAD.HI.U32 R4, R6, R4, RZ ;  /* 0x0000000406040227 */ /* 0x001fca00078e00ff */
[----:B------:R-:W-:-:S07]  /*151e0*/  @P0 SHF.R.U32.HI R6, RZ, R5, R4 ;  /* 0x00000005ff060219 */ /* 0x000fce0000011604 */
.L_x_2630:
[----:B------:R-:W-:Y:S05]  /*151f0*/  BSYNC B0 ;  /* 0x0000000000007941 */ /* 0x000fea0003800000 */
.L_x_2628:
[----:B------:R-:W-:-:S05]  /*15200*/  IMAD R3, R6, R3, RZ ;  /* 0x0000000306037224 */ /* 0x000fca00078e02ff */
[----:B------:R-:W-:-:S07]  /*15210*/  VIMNMX R2, R2, R3, !PT ;  /* 0x0000000302027248 */ /* 0x000fce0007fe0100 */
.L_x_2627:
[----:B------:R-:W-:Y:S01]  /*15220*/  IMAD.HI R2, R2, 0x2aaaaaab, RZ ;  /* 0x2aaaaaab02027827 */ /* 0x000fe200078e02ff */
[----:B------:R-:W-:Y:S04]  /*15230*/  BSSY B0, `(.L_x_2631) ;  /* 0x0000029000007945 */ /* 0x000fe80003800000 */
[----:B------:R-:W-:-:S04]  /*15240*/  SHF.R.U32.HI R3, RZ, 0x1f, R2 ;  /* 0x0000001fff037819 */ /* 0x000fc80000011602 */
[----:B------:R-:W-:Y:S02]  /*15250*/  LEA.HI.SX32 R3, R2, R3, 0x1c ;  /* 0x0000000302037211 */ /* 0x000fe400078fe2ff */
[----:B------:R-:W-:Y:S02]  /*15260*/  LOP3.LUT R2, R26, 0xff000000, RZ, 0xc0, !PT ;  /* 0xff0000001a027812 */ /* 0x000fe400078ec0ff */
[----:B------:R-:W-:Y:S02]  /*15270*/  VIMNMX R29, RZ, R3, !PT ;  /* 0x00000003ff1d7248 */ /* 0x000fe40007fe0100 */
[----:B------:R-:W-:Y:S02]  /*15280*/  SHF.R.U32.HI R3, RZ, 0x8, R2 ;  /* 0x00000008ff037819 */ /* 0x000fe40000011602 */
[----:B------:R-:W-:Y:S02]  /*15290*/  ISETP.GT.AND P0, PT, R0, R29, PT ;  /* 0x0000001d0000720c */ /* 0x000fe40003f04270 */
[----:B------:R-:W-:-:S04]  /*152a0*/  LOP3.LUT R2, R26, 0xff0000, RZ, 0xc0, !PT ;  /* 0x00ff00001a027812 */ /* 0x000fc800078ec0ff */
[----:B------:R-:W-:Y:S01]  /*152b0*/  LEA.HI R3, R2, R3, RZ, 0x10 ;  /* 0x0000000302037211 */ /* 0x000fe200078f80ff */
[----:B------:R-:W-:-:S03]  /*152c0*/  IMAD.MOV.U32 R2, RZ, RZ, RZ ;  /* 0x000000ffff027224 */ /* 0x000fc600078e00ff */
[----:B------:R-:W-:-:S03]  /*152d0*/  LOP3.LUT R4, R3, 0xff, RZ, 0xc0, !PT ;  /* 0x000000ff03047812 */ /* 0x000fc600078ec0ff */
[----:B------:R-:W-:Y:S05]  /*152e0*/  @!P0 BRA `(.L_x_2632) ;  /* 0x0000000000748947 */ /* 0x000fea0003800000 */
[----:B------:R-:W-:Y:S01]  /*152f0*/  SHF.R.U32.HI R5, RZ, 0x10, R3 ;  /* 0x00000010ff057819 */ /* 0x000fe20000011603 */
[----:B------:R-:W-:-:S03]  /*15300*/  IMAD.MOV.U32 R2, RZ, RZ, RZ ;  /* 0x000000ffff027224 */ /* 0x000fc600078e00ff */
[----:B------:R-:W-:-:S13]  /*15310*/  ISETP.NE.AND P0, PT, R5, RZ, PT ;  /* 0x000000ff0500720c */ /* 0x000fda0003f05270 */
[----:B------:R-:W0:Y:S02]  /*15320*/  @!P0 LDC R5, c[0x0][0x9f0] ;  /* 0x00027c00ff058b82 */ /* 0x000e240000000800 */
[----:B0-----:R-:W-:Y:S02]  /*15330*/  IABS R6, R5 ;  /* 0x0000000500067213 */ /* 0x001fe40000000000 */
[----:B------:R-:W-:Y:S02]  /*15340*/  IADD3 R8, R5, -0x1, R0 ;  /* 0xffffffff05087810 */ /* 0x000fe40007ffe000 */
[----:B------:R-:W0:Y:S03]  /*15350*/  I2F.RP R7, R6 ;  /* 0x0000000600077306 */ /* 0x000e260000209400 */
[----:B------:R-:W-:-:S05]  /*15360*/  IMAD.IADD R8, R8, 0x1, -R29 ;  /* 0x0000000108087824 */ /* 0x000fca00078e0a1d */
[----:B0-----:R-:W0:Y:S02]  /*15370*/  MUFU.RCP R7, R7 ;  /* 0x0000000700077308 */ /* 0x001e240000001000 */
[----:B0-----:R-:W-:Y:S01]  /*15380*/  VIADD R3, R7, 0xffffffe ;  /* 0x0ffffffe07037836 */ /* 0x001fe20000000000 */
[----:B------:R-:W-:-:S05]  /*15390*/  IABS R7, R5 ;  /* 0x0000000500077213 */ /* 0x000fca0000000000 */
[----:B------:R-:W0:Y:S01]  /*153a0*/  F2I.FTZ.U32.TRUNC.NTZ R3, R3 ;  /* 0x0000000300037305 */ /* 0x000e22000021f000 */
[----:B------:R-:W-:Y:S02]  /*153b0*/  IMAD.MOV R7, RZ, RZ, -R7 ;  /* 0x000000ffff077224 */ /* 0x000fe400078e0a07 */
[----:B0-----:R-:W-:-:S04]  /*153c0*/  IMAD.MOV R9, RZ, RZ, -R3 ;  /* 0x000000ffff097224 */ /* 0x001fc800078e0a03 */
[----:B------:R-:W-:-:S04]  /*153d0*/  IMAD R9, R9, R6, RZ ;  /* 0x0000000609097224 */ /* 0x000fc800078e02ff */
[----:B------:R-:W-:Y:S01]  /*153e0*/  IMAD.HI.U32 R2, R3, R9, R2 ;  /* 0x0000000903027227 */ /* 0x000fe200078e0002 */
        /* <DEDUP_REMOVED lines=13> */
.L_x_2632:
[----:B------:R-:W-:Y:S05]  /*154c0*/  BSYNC B0 ;  /* 0x0000000000007941 */ /* 0x000fea0003800000 */
.L_x_2631:
[-C--:B------:R-:W-:Y:S01]  /*154d0*/  IMAD R29, R4, R2.reuse, R29 ;  /* 0x00000002041d7224 */ /* 0x080fe200078e021d */
[----:B------:R-:W-:Y:S04]  /*154e0*/  BSSY B7, `(.L_x_2633) ;  /* 0x0000348000077945 */ /* 0x000fe80003800000 */
[----:B------:R-:W-:-:S04]  /*154f0*/  VIADDMNMX R31, R29, R2, R0, PT ;  /* 0x000000021d1f7246 */ /* 0x000fc80003800100 */
[----:B------:R-:W-:Y:S01]  /*15500*/  ISETP.GT.AND P0, PT, R31, R29, PT ;  /* 0x0000001d1f00720c */ /* 0x000fe20003f04270 */
[----:B------:R0:W-:-:S12]  /*15510*/  STL [R1], R31 ;  /* 0x0000001f01007387 */ /* 0x0001d80000100800 */
        /* <DEDUP_REMOVED lines=18> */
.L_x_2634:
        /* <DEDUP_REMOVED lines=20> */
.L_x_2637:
[----:B------:R-:W-:Y:S05]  /*15780*/  BSYNC B6 ;  /* 0x0000000000067941 */ /* 0x000fea0003800000 */
.L_x_2636:
        /* <DEDUP_REMOVED lines=20> */
.L_x_2640:
        /* <DEDUP_REMOVED lines=15> */
.L_x_2639:
[----:B------:R-:W-:Y:S05]  /*159c0*/  BSYNC B6 ;  /* 0x0000000000067941 */ /* 0x000fea0003800000 */
.L_x_2638:
[----:B------:R-:W-:Y:S01]  /*159d0*/  ULDC.64 UR4, c[0x0][0x9f8] ;  /* 0x00027e0000047ab9 */ /* 0x000fe20000000a00 */
[----:B------:R-:W0:Y:S01]  /*159e0*/  S2R R20, SR_TID.X ;  /* 0x0000000000147919 */ /* 0x000e220000002100 */
[----:B------:R-:W-:Y:S01]  /*159f0*/  ISETP.NE.U32.AND P0, PT, RZ, UR4, PT ;  /* 0x00000004ff007c0c */ /* 0x000fe2000bf05070 */
[----:B------:R-:W-:Y:S01]  /*15a00*/  IMAD.MOV.U32 R25, RZ, RZ, R27 ;  /* 0x000000ffff197224 */ /* 0x000fe200078e001b */
[----:B------:R-:W-:Y:S01]  /*15a10*/  ULDC UR4, c[0x0][0x320] ;  /* 0x0000c80000047ab9 */ /* 0x000fe20000000800 */
[----:B------:R-:W1:Y:S01]  /*15a20*/  S2R R21, SR_TID.X ;  /* 0x0000000000157919 */ /* 0x000e620000002100 */
[----:B------:R-:W-:Y:S01]  /*15a30*/  ISETP.NE.AND.EX P0, PT, RZ, UR5, PT, P0 ;  /* 0x00000005ff007c0c */ /* 0x000fe2000bf05300 */
[----:B------:R-:W2:-:S12]  /*15a40*/  LDC R8, c[0x0][0x430] ;  /* 0x00010c00ff087b82 */ /* 0x000e980000000800 */
[----:B------:R-:W3:Y:S01]  /*15a50*/  @P0 LDC.64 R2, c[0x0][0x9f8] ;  /* 0x00027e00ff020b82 */ /* 0x000ee20000000a00 */
[----:B0-----:R-:W-:-:S05]  /*15a60*/  IMAD.SHL.U32 R20, R20, 0x8, RZ ;  /* 0x0000000814147824 */ /* 0x001fca00078e00ff */
[----:B------:R-:W-:-:S04]  /*15a70*/  LOP3.LUT R20, R20, 0x38, RZ, 0xc0, !PT ;  /* 0x0000003814147812 */ /* 0x000fc800078ec0ff */
[C---:B------:R-:W-:Y:S01]  /*15a80*/  LOP3.LUT R22, R20.reuse, 0x40, RZ, 0xfc, !PT ;  /* 0x0000004014167812 */ /* 0x040fe200078efcff */
[----:B---3--:R-:W-:Y:S01]  /*15a90*/  @P0 IMAD.WIDE R2, R27, 0x4, R2 ;  /* 0x000000041b020825 */ /* 0x008fe200078e0202 */
[----:B------:R-:W-:-:S04]  /*15aa0*/  LOP3.LUT R20, R20, 0x80, RZ, 0xfc, !PT ;  /* 0x0000008014147812 */ /* 0x000fc800078efcff */
[----:B------:R0:W5:Y:S01]  /*15ab0*/  @P0 LDG.E R25, desc[UR48][R2.64] ;  /* 0x0000003002190981 */ /* 0x000162000c1e1900 */
[----:B------:R-:W-:Y:S01]  /*15ac0*/  ISETP.GE.AND P0, PT, R20, UR4, PT ;  /* 0x0000000414007c0c */ /* 0x000fe2000bf06270 */
[----:B-1----:R-:W-:Y:S01]  /*15ad0*/  IMAD.SHL.U32 R21, R21, 0x8, RZ ;  /* 0x0000000815157824 */ /* 0x002fe200078e00ff */
[----:B------:R-:W-:Y:S01]  /*15ae0*/  ISETP.GE.AND P1, PT, R22, UR4, PT ;  /* 0x0000000416007c0c */ /* 0x000fe2000bf26270 */
[----:B------:R-:W1:Y:S01]  /*15af0*/  S2R R20, SR_TID.X ;  /* 0x0000000000147919 */ /* 0x000e620000002100 */
[----:B------:R-:W-:Y:S01]  /*15b00*/  LOP3.LUT R16, R16, 0xfffffffe, RZ, 0xc0, !PT ;  /* 0xfffffffe10107812 */ /* 0x000fe200078ec0ff */
[----:B------:R-:W-:Y:S01]  /*15b10*/  UMOV UR5, 0xffffffff ;  /* 0xffffffff00057882 */ /* 0x000fe20000000000 */
[----:B------:R-:W-:Y:S01]  /*15b20*/  LOP3.LUT R21, R21, 0x38, RZ, 0xc0, !PT ;  /* 0x0000003815157812 */ /* 0x000fe200078ec0ff */
[----:B------:R-:W-:Y:S01]  /*15b30*/  VIADD R0, R31, 0xffffffff ;  /* 0xffffffff1f007836 */ /* 0x000fe20000000000 */
[----:B------:R-:W-:Y:S02]  /*15b40*/  LOP3.LUT R16, R16, 0xffffffef, RZ, 0xc0, !PT ;  /* 0xffffffef10107812 */ /* 0x000fe400078ec0ff */
[----:B------:R-:W-:-:S02]  /*15b50*/  ISETP.GE.AND P2, PT, R21, UR4, PT ;  /* 0x0000000415007c0c */ /* 0x000fc4000bf46270 */
[----:B------:R-:W-:-:S03]  /*15b60*/  LOP3.LUT R21, R21, 0xc0, RZ, 0xfc, !PT ;  /* 0x000000c015157812 */ /* 0x000fc600078efcff */
[----:B------:R-:W-:-:S08]  /*15b70*/  @P1 LOP3.LUT R16, R16, 0x10, RZ, 0xfc, !PT ;  /* 0x0000001010101812 */ /* 0x000fd000078efcff */
[----:B------:R-:W-:-:S04]  /*15b80*/  @P2 LOP3.LUT R16, R16, 0x1, RZ, 0xfc, !PT ;  /* 0x0000000110102812 */ /* 0x000fc800078efcff */
[----:B------:R-:W-:-:S04]  /*15b90*/  LOP3.LUT R16, R16, 0xfffffff7, RZ, 0xc0, !PT ;  /* 0xfffffff710107812 */ /* 0x000fc800078ec0ff */
[----:B------:R-:W-:Y:S02]  /*15ba0*/  @P0 LOP3.LUT R16, R16, 0x8, RZ, 0xfc, !PT ;  /* 0x0000000810100812 */ /* 0x000fe400078efcff */
[----:B------:R-:W-:Y:S02]  /*15bb0*/  ISETP.GE.AND P0, PT, R21, UR4, PT ;  /* 0x0000000415007c0c */ /* 0x000fe4000bf06270 */
[----:B-1----:R-:W-:Y:S02]  /*15bc0*/  LOP3.LUT R20, R20, 0x7f, RZ, 0xc0, !PT ;  /* 0x0000007f14147812 */ /* 0x002fe400078ec0ff */
[----:B------:R-:W-:Y:S02]  /*15bd0*/  LOP3.LUT R16, R16, 0xfffffffb, RZ, 0xc0, !PT ;  /* 0xfffffffb10107812 */ /* 0x000fe400078ec0ff */
[----:B------:R-:W-:Y:S02]  /*15be0*/  SHF.R.U32.HI R22, RZ, 0x3, R20 ;  /* 0x00000003ff167819 */ /* 0x000fe40000011614 */
[----:B------:R-:W1:Y:S05]  /*15bf0*/  S2R R20, SR_TID.X ;  /* 0x0000000000147919 */ /* 0x000e6a0000002100 */
[----:B------:R-:W-:Y:S01]  /*15c00*/  @P0 LOP3.LUT R16, R16, 0x4, RZ, 0xfc, !PT ;  /* 0x0000000410100812 */ /* 0x000fe200078efcff */
[----:B-1----:R-:W-:-:S05]  /*15c10*/  IMAD.SHL.U32 R20, R20, 0x10, RZ ;  /* 0x0000001014147824 */ /* 0x002fca00078e00ff */
[----:B------:R-:W-:-:S05]  /*15c20*/  LOP3.LUT R20, R22, 0x70, R20, 0xf8, !PT ;  /* 0x0000007016147812 */ /* 0x000fca00078ef814 */
[----:B------:R-:W-:Y:S01]  /*15c30*/  IMAD R34, R0, 0x60, R20 ;  /* 0x0000006000227824 */ /* 0x000fe200078e0214 */
[----:B0-2---:R-:W-:Y:S06]  /*15c40*/  BRA.DIV UR5, `(.L_x_2641) ;  /* 0x0000004605147947 */ /* 0x005fec000b800000 */
.L_x_2707:
[----:B------:R-:W-:Y:S01]  /*15c50*/  ISETP.NE.AND P1, PT, R8, 0x1, PT ;  /* 0x000000010800780c */ /* 0x000fe20003f25270 */
[----:B------:R-:W-:Y:S01]  /*15c60*/  IMAD.MOV.U32 R32, RZ, RZ, RZ ;  /* 0x000000ffff207224 */ /* 0x000fe200078e00ff */
[C---:B------:R-:W-:Y:S01]  /*15c70*/  ISETP.GE.AND P0, PT, R34.reuse, R19, PT ;  /* 0x000000132200720c */ /* 0x040fe20003f06270 */
[----:B------:R-:W-:Y:S01]  /*15c80*/  IMAD.IADD R34, R34, 0x1, R30 ;  /* 0x0000000122227824 */ /* 0x000fe200078e021e */
[----:B-----5:R-:W-:Y:S02]  /*15c90*/  SHF.R.S32.HI R31, RZ, 0x1f, R25 ;  /* 0x0000001fff1f7819 */ /* 0x020fe40000011419 */
[----:B------:R-:W-:Y:S01]  /*15ca0*/  ISETP.GT.U32.OR P0, PT, R20, 0x5f, P0 ;  /* 0x0000005f1400780c */ /* 0x000fe20000704470 */
[----:B------:R-:W-:Y:S01]  /*15cb0*/  IMAD.MOV.U32 R6, RZ, RZ, R34 ;  /* 0x000000ffff067224 */ /* 0x000fe200078e0022 */
[----:B------:R-:W-:-:S05]  /*15cc0*/  LOP3.LUT R16, R16, 0xffffff7f, RZ, 0xc0, !PT ;  /* 0xffffff7f10107812 */ /* 0x000fca00078ec0ff */
[----:B------:R-:W0:Y:S01]  /*15cd0*/  @P1 LDC R3, c[0x0][0x434] ;  /* 0x00010d00ff031b82 */ /* 0x000e220000000800 */
[----:B------:R-:W-:-:S07]  /*15ce0*/  @P1 LOP3.LUT R16, R16, 0x80, RZ, 0xfc, !PT ;  /* 0x0000008010101812 */ /* 0x000fce00078efcff */
[----:B------:R-:W1:Y:S08]  /*15cf0*/  @P1 LDC R2, c[0x0][0x438] ;  /* 0x00010e00ff021b82 */ /* 0x000e700000000800 */
[----:B------:R-:W2:Y:S01]  /*15d00*/  @!P0 LDC.64 R4, c[0x0][0x428] ;  /* 0x00010a00ff048b82 */ /* 0x000ea20000000a00 */
[----:B0-----:R-:W-:-:S05]  /*15d10*/  @P1 IMAD.HI.U32 R3, R34, R3, RZ ;  /* 0x0000000322031227 */ /* 0x001fca00078e00ff */
[----:B-1----:R-:W-:-:S04]  /*15d20*/  @P1 SHF.R.U32.HI R6, RZ, R2, R3 ;  /* 0x00000002ff061219 */ /* 0x002fc80000011603 */
[--C-:B------:R-:W-:Y:S01]  /*15d30*/  @!P0 SHF.R.S32.HI R3, RZ, 0x1f, R6.reuse ;  /* 0x0000001fff038819 */ /* 0x100fe20000011406 */
[----:B------:R-:W-:Y:S02]  /*15d40*/  @!P0 IMAD.MOV.U32 R2, RZ, RZ, R6 ;  /* 0x000000ffff028224 */ /* 0x000fe400078e0006 */
[-C--:B--2---:R-:W-:Y:S02]  /*15d50*/  @!P0 IMAD R7, R31, R4.reuse, RZ ;  /* 0x000000041f078224 */ /* 0x084fe400078e02ff */
[----:B------:R-:W-:-:S04]  /*15d60*/  @!P0 IMAD.WIDE.U32 R2, R25, R4, R2 ;  /* 0x0000000419028225 */ /* 0x000fc800078e0002 */
[----:B------:R-:W-:Y:S02]  /*15d70*/  @!P0 IMAD R7, R25, R5, R7 ;  /* 0x0000000519078224 */ /* 0x000fe400078e0207 */
[----:B------:R-:W0:Y:S02]  /*15d80*/  @!P0 LDC.64 R4, c[0x0][0x418] ;  /* 0x00010600ff048b82 */ /* 0x000e240000000a00 */
[----:B------:R-:W-:Y:S02]  /*15d90*/  @!P0 IMAD.IADD R7, R3, 0x1, R7 ;  /* 0x0000000103078824 */ /* 0x000fe400078e0207 */
[----:B------:R-:W-:-:S04]  /*15da0*/  IMAD.MOV R3, RZ, RZ, -R6 ;  /* 0x000000ffff037224 */ /* 0x000fc800078e0a06 */
[----:B------:R-:W-:Y:S01]  /*15db0*/  IMAD R34, R8, R3, R34 ;  /* 0x0000000308227224 */ /* 0x000fe200078e0222 */
[----:B------:R-:W-:Y:S02]  /*15dc0*/  SEL R3, RZ, 0x1, P2 ;  /* 0x00000001ff037807 */ /* 0x000fe40001000000 */
[----:B0-----:R-:W-:-:S04]  /*15dd0*/  @!P0 LEA R4, P1, R2, R4, 0x2 ;  /* 0x0000000402048211 */ /* 0x001fc800078210ff */
[----:B------:R-:W-:Y:S01]  /*15de0*/  @!P0 LEA.HI.X R5, R2, R5, R7, 0x2, P1 ;  /* 0x0000000502058211 */ /* 0x000fe200008f1407 */
[----:B------:R-:W-:Y:S01]  /*15df0*/  IMAD.U32 R2, RZ, RZ, UR36 ;  /* 0x00000024ff027e24 */ /* 0x000fe2000f8e00ff */
[----:B------:R0:W-:Y:S04]  /*15e00*/  STL [R1+0x10], R3 ;  /* 0x0000100301007387 */ /* 0x0001e80000100800 */
[----:B------:R0:W5:Y:S01]  /*15e10*/  @!P0 LDG.E R32, desc[UR48][R4.64] ;  /* 0x0000003004208981 */ /* 0x000162000c1e1900 */
[----:B------:R-:W-:Y:S02]  /*15e20*/  ISETP.NE.AND P0, PT, R2, 0x3, PT ;  /* 0x000000030200780c */ /* 0x000fe40003f05270 */
[----:B------:R-:W-:Y:S02]  /*15e30*/  ISETP.GT.U32.AND P1, PT, R20, 0x5f, PT ;  /* 0x0000005f1400780c */ /* 0x000fe40003f24070 */
[----:B------:R-:W-:-:S02]  /*15e40*/  LOP3.LUT R16, R16, 0xffffffbf, RZ, 0xc0, !PT ;  /* 0xffffffbf10107812 */ /* 0x000fc400078ec0ff */
[----:B------:R-:W-:-:S07]  /*15e50*/  LOP3.LUT R26, R26, 0xffff, RZ, 0xc0, !PT ;  /* 0x0000ffff1a1a7812 */ /* 0x000fce00078ec0ff */
[----:B------:R-:W-:-:S04]  /*15e60*/  @P0 LOP3.LUT R16, R16, 0x40, RZ, 0xfc, !PT ;  /* 0x0000004010100812 */ /* 0x000fc800078efcff */
[----:B------:R-:W-:-:S04]  /*15e70*/  LOP3.LUT R16, R16, 0xffffffdf, RZ, 0xc0, !PT ;  /* 0xffffffdf10107812 */ /* 0x000fc800078ec0ff */
[----:B------:R-:W-:Y:S01]  /*15e80*/  @P1 LOP3.LUT R16, R16, 0x20, RZ, 0xfc, !PT ;  /* 0x0000002010101812 */ /* 0x000fe200078efcff */
[----:B0-----:R-:W-:Y:S06]  /*15e90*/  @!P0 BRA `(.L_x_2642) ;  /* 0x0000000000048947 */ /* 0x001fec0003800000 */
[----:B------:R-:W-:Y:S01]  /*15ea0*/  BPT.TRAP 0x1 ;  /* 0x000000040000795c */ /* 0x000fe20000300000 */
.L_x_2642:
[----:B------:R-:W-:Y:S01]  /*15eb0*/  IMAD R22, R0, -0x60, R19 ;  /* 0xffffffa000167824 */ /* 0x000fe200078e0213 */
[----:B------:R-:W-:Y:S01]  /*15ec0*/  SHF.L.U32 R0, R23, 0x1f, RZ ;  /* 0x0000001f17007819 */ /* 0x000fe200000006ff */
[----:B------:R-:W-:Y:S01]  /*15ed0*/  IMAD R19, R18, 0x8, R17 ;  /* 0x0000000812137824 */ /* 0x000fe200078e0211 */
[----:B------:R-:W-:Y:S03]  /*15ee0*/  BSSY B0, `(.L_x_2643) ;  /* 0x0000003000007945 */ /* 0x000fe60003800000 */
[----:B------:R-:W0:Y:S02]  /*15ef0*/  SYNCS.PHASECHK.TRANS64.TRYWAIT P0, [R19+URZ+0x22840], R0 ;  /* 0x02284000130075a7 */ /* 0x000e24000800017f */
[----:B0-----:R-:W-:Y:S05]  /*15f00*/  @!P0 BRA `(.L_x_2644) ;  /* 0x0000004000988947 */ /* 0x001fea0003800000 */
.L_x_2708:
[----:B------:R-:W-:Y:S05]  /*15f10*/  BSYNC B0 ;  /* 0x0000000000007941 */ /* 0x000fea0003800000 */
.L_x_2643:
[----:B0-----:R-:W-:Y:S01]  /*15f20*/  SHF.R.S32.HI R0, RZ, 0x1f, R34 ;  /* 0x0000001fff007819 */ /* 0x001fe20000011422 */
[----:B------:R-:W-:Y:S01]  /*15f30*/  ULDC.64 UR4, c[0x0][0x300] ;  /* 0x0000c00000047ab9 */ /* 0x000fe20000000a00 */
[----:B------:R-:W0:Y:S01]  /*15f40*/  S2R R7, SR_TID.X ;  /* 0x0000000000077919 */ /* 0x000e220000002100 */
[----:B-----5:R-:W-:Y:S01]  /*15f50*/  SHF.R.S32.HI R4, RZ, 0x1f, R32 ;  /* 0x0000001fff047819 */ /* 0x020fe20000011420 */
[----:B------:R-:W-:Y:S01]  /*15f60*/  ULDC.64 UR6, c[0x0][0x2e8] ;  /* 0x0000ba0000067ab9 */ /* 0x000fe20000000a00 */
[----:B------:R-:W-:Y:S01]  /*15f70*/  IMAD R3, R0, UR4, RZ ;  /* 0x0000000400037c24 */ /* 0x000fe2000f8e02ff */
[----:B------:R1:W-:Y:S01]  /*15f80*/  STL [R1+0x4], R0 ;  /* 0x0000040001007387 */ /* 0x0003e20000100800 */
[----:B------:R-:W-:-:S03]  /*15f90*/  LOP3.LUT R16, R16, 0xfffffffd, RZ, 0xc0, !PT ;  /* 0xfffffffd10107812 */ /* 0x000fc600078ec0ff */
[----:B------:R2:W-:Y:S01]  /*15fa0*/  STL [R1+0x8], R4 ;  /* 0x0000080401007387 */ /* 0x0005e20000100800 */
[C---:B-1----:R-:W-:Y:S02]  /*15fb0*/  IMAD R0, R34.reuse, UR5, R3 ;  /* 0x0000000522007c24 */ /* 0x042fe4000f8e0203 */
[----:B------:R-:W-:Y:S01]  /*15fc0*/  IMAD.WIDE.U32 R2, R34, UR4, RZ ;  /* 0x0000000422027c25 */ /* 0x000fe2000f8e00ff */
        /* <DEDUP_REMOVED lines=76> */
.L_x_2722:
        /* <DEDUP_REMOVED lines=10> */
.L_x_2646:
        /* <DEDUP_REMOVED lines=11> */
.L_x_2647:
[----:B------:R-:W-:Y:S01]  /*165e0*/  VIADD R0, R17, 0x18400 ;  /* 0x0001840011007836 */ /* 0x000fe20000000000 */
[----:B------:R1:W-:Y:S06]  /*165f0*/  SYNCS.ARRIVE.TRANS64.A1T0 RZ, [R19+URZ+0x22830], RZ ;  /* 0x022830ff13ff79a7 */ /* 0x0003ec000810003f */
[----:B------:R-:W-:Y:S05]  /*16600*/  WARPSYNC.ALL ;  /* 0x0000000000007948 */ /* 0x000fea0003800000 */
[----:B------:R-:W-:Y:S01]  /*16610*/  BAR.SYNC.DEFER_BLOCKING 0x8, 0x180 ;  /* 0x0206000000007b1d */ /* 0x000fe20000010000 */
[----:B------:R-:W-:-:S05]  /*16620*/  LOP3.LUT P0, RZ, R0, 0x3ff, RZ, 0xc0, !PT ;  /* 0x000003ff00ff7812 */ /* 0x000fca000780c0ff */
[----:B------:R-:W-:Y:S08]  /*16630*/  BSSY B6, `(.L_x_2648) ;  /* 0x0000012000067945 */ /* 0x000ff00003800000 */
        /* <DEDUP_REMOVED lines=17> */
.L_x_2649:
[----:B------:R-:W-:Y:S05]  /*16750*/  BSYNC B6 ;  /* 0x0000000000067941 */ /* 0x000fea0003800000 */
.L_x_2648:
[----:B------:R-:W2:Y:S01]  /*16760*/  S2R R20, SR_TID.X ;  /* 0x0000000000147919 */ /* 0x000ea20000002100 */
[----:B------:R-:W3:Y:S01]  /*16770*/  LDC R21, c[0x0][0x448] ;  /* 0x00011200ff157b82 */ /* 0x000ee20000000800 */
[----:B------:R-:W-:Y:S01]  /*16780*/  SHF.R.S32.HI R0, RZ, 0x1f, R37 ;  /* 0x0000001fff007819 */ /* 0x000fe20000011425 */
[----:B------:R-:W-:Y:S01]  /*16790*/  ULDC.64 UR4, c[0x0][0x298] ;  /* 0x0000a60000047ab9 */ /* 0x000fe20000000a00 */
[----:B------:R-:W-:Y:S01]  /*167a0*/  LOP3.LUT P6, RZ, R16, 0x200, RZ, 0xc0, !PT ;  /* 0x0000020010ff7812 */ /* 0x000fe200078cc0ff */
[----:B0-----:R-:W-:Y:S01]  /*167b0*/  IMAD.WIDE.U32 R2, R37, UR4, RZ ;  /* 0x0000000425027c25 */ /* 0x001fe2000f8e00ff */
[----:B------:R-:W-:Y:S01]  /*167c0*/  SHF.R.S32.HI R4, RZ, 0x1f, R27 ;  /* 0x0000001fff047819 */ /* 0x000fe2000001141b */
[----:B------:R-:W0:Y:S02]  /*167d0*/  S2R R7, SR_TID.X ;  /* 0x0000000000077919 */ /* 0x000e240000002100 */
[----:B------:R-:W-:Y:S01]  /*167e0*/  IMAD R0, R0, UR4, RZ ;  /* 0x0000000400007c24 */ /* 0x000fe2000f8e02ff */
[----:B------:R-:W-:-:S03]  /*167f0*/  SEL R4, R4, RZ, !P6 ;  /* 0x000000ff04047207 */ /* 0x000fc60007000000 */
[----:B------:R-:W-:Y:S01]  /*16800*/  IMAD R0, R37, UR5, R0 ;  /* 0x0000000525007c24 */ /* 0x000fe2000f8e0200 */
[----:B------:R-:W-:-:S03]  /*16810*/  ULDC.64 UR4, c[0x0][0x2d8] ;  /* 0x0000b60000047ab9 */ /* 0x000fc60000000a00 */
[----:B------:R-:W-:Y:S01]  /*16820*/  IMAD.IADD R3, R3, 0x1, R0 ;  /* 0x0000000103037824 */ /* 0x000fe200078e0200 */
[----:B------:R-:W-:Y:S01]  /*16830*/  SEL R0, R27, RZ, !P6 ;  /* 0x000000ff1b007207 */ /* 0x000fe20007000000 */
[----:B------:R-:W-:Y:S01]  /*16840*/  IMAD.WIDE.U32 R2, R26, UR4, R2 ;  /* 0x000000041a027c25 */ /* 0x000fe2000f8e0002 */
[----:B---3--:R-:W-:-:S03]  /*16850*/  ISETP.NE.AND P6, PT, R21, 0x1, PT ;  /* 0x000000011500780c */ /* 0x008fc60003fc5270 */
[----:B------:R-:W-:Y:S01]  /*16860*/  IMAD R3, R26, UR5, R3 ;  /* 0x000000051a037c24 */ /* 0x000fe2000f8e0203 */
[----:B------:R-:W-:Y:S02]  /*16870*/  ULDC.64 UR4, c[0x0][0x2e0] ;  /* 0x0000b80000047ab9 */ /* 0x000fe40000000a00 */
[----:B------:R-:W-:Y:S02]  /*16880*/  IMAD R4, R4, UR4, RZ ;  /* 0x0000000404047c24 */ /* 0x000fe4000f8e02ff */
[----:B------:R-:W-:Y:S01]  /*16890*/  IMAD.WIDE.U32 R2, R0, UR4, R2 ;  /* 0x0000000400027c25 */ /* 0x000fe2000f8e0002 */
[----:B--2---:R-:W-:-:S03]  /*168a0*/  LOP3.LUT R20, R20, 0x7f, RZ, 0xc0, !PT ;  /* 0x0000007f14147812 */ /* 0x004fc600078ec0ff */
[----:B------:R-:W-:Y:S01]  /*168b0*/  IMAD R4, R0, UR5, R4 ;  /* 0x0000000500047c24 */ /* 0x000fe2000f8e0204 */
[----:B------:R-:W-:Y:S01]  /*168c0*/  SHF.R.U32.HI R21, RZ, 0x3, R20 ;  /* 0x00000003ff157819 */ /* 0x000fe20000011614 */
[----:B------:R-:W-:Y:S01]  /*168d0*/  ULDC.64 UR4, c[0x0][0x2d0] ;  /* 0x0000b40000047ab9 */ /* 0x000fe20000000a00 */
[----:B------:R-:W2:Y:S01]  /*168e0*/  S2R R20, SR_TID.X ;  /* 0x0000000000147919 */ /* 0x000ea20000002100 */
[----:B------:R-:W3:Y:S01]  /*168f0*/  @P6 LDC R6, c[0x0][0x44c] ;  /* 0x00011300ff066b82 */ /* 0x000ee20000000800 */
[----:B------:R-:W-:Y:S02]  /*16900*/  IMAD.IADD R3, R3, 0x1, R4 ;  /* 0x0000000103037824 */ /* 0x000fe400078e0204 */
[----:B0-----:R-:W-:-:S05]  /*16910*/  IMAD.SHL.U32 R7, R7, 0x8, RZ ;  /* 0x0000000807077824 */ /* 0x001fca00078e00ff */
[----:B------:R-:W0:Y:S01]  /*16920*/  @P6 LDC R5, c[0x0][0x450] ;  /* 0x00011400ff056b82 */ /* 0x000e220000000800 */
[----:B------:R-:W-:Y:S01]  /*16930*/  LOP3.LUT R7, R7, 0x38, RZ, 0xc0, !PT ;  /* 0x0000003807077812 */ /* 0x000fe200078ec0ff */
[----:B--2---:R-:W-:-:S05]  /*16940*/  IMAD.SHL.U32 R20, R20, 0x10, RZ ;  /* 0x0000001014147824 */ /* 0x004fca00078e00ff */
[----:B------:R-:W-:-:S05]  /*16950*/  LOP3.LUT R20, R21, 0x70, R20, 0xf8, !PT ;  /* 0x0000007015147812 */ /* 0x000fca00078ef814 */
[----:B------:R-:W-:Y:S02]  /*16960*/  IMAD.IADD R0, R20, 0x1, R33 ;  /* 0x0000000114007824 */ /* 0x000fe400078e0221 */
[----:B------:R-:W2:Y:S02]  /*16970*/  S2R R20, SR_TID.X ;  /* 0x0000000000147919 */ /* 0x000ea40000002100 */
[----:B---3--:R-:W-:-:S04]  /*16980*/  @P6 IMAD.HI.U32 R6, R0, R6, RZ ;  /* 0x0000000600066227 */ /* 0x008fc800078e00ff */
[----:B------:R-:W-:Y:S01]  /*16990*/  IMAD.MOV.U32 R4, RZ, RZ, R0 ;  /* 0x000000ffff047224 */ /* 0x000fe200078e0000 */
[----:B0-----:R-:W-:Y:S02]  /*169a0*/  @P6 SHF.R.U32.HI R4, RZ, R5, R6 ;  /* 0x00000005ff046219 */ /* 0x001fe40000011606 */
[----:B------:R-:W0:Y:S03]  /*169b0*/  LDC R6, c[0x0][0x448] ;  /* 0x00011200ff067b82 */ /* 0x000e260000000800 */
[----:B------:R-:W-:Y:S02]  /*169c0*/  IMAD.MOV R5, RZ, RZ, -R4 ;  /* 0x000000ffff057224 */ /* 0x000fe400078e0a04 */
[----:B------:R-:W-:Y:S01]  /*169d0*/  IMAD.WIDE.U32 R2, R4, UR4, R2 ;  /* 0x0000000404027c25 */ /* 0x000fe2000f8e0002 */
[----:B--2---:R-:W-:-:S03]  /*169e0*/  LOP3.LUT R20, R20, 0x7f, RZ, 0xc0, !PT ;  /* 0x0000007f14147812 */ /* 0x004fc600078ec0ff */
[----:B0-----:R-:W-:Y:S01]  /*169f0*/  IMAD R0, R6, R5, R0 ;  /* 0x0000000506007224 */ /* 0x001fe200078e0200 */
[----:B------:R-:W-:Y:S02]  /*16a00*/  SHF.R.S32.HI R5, RZ, 0x1f, R4 ;  /* 0x0000001fff057819 */ /* 0x000fe40000011404 */
[----:B------:R-:W-:-:S03]  /*16a10*/  SHF.R.U32.HI R8, RZ, 0x3, R20 ;  /* 0x00000003ff087819 */ /* 0x000fc60000011614 */
        /* <DEDUP_REMOVED lines=14> */
[----:B------:R-:W-:-:S03]  /*16b00*/  UMOV UR5, 0xffffffff ;  /* 0xffffffff00057882 */ /* 0x000fc60000000000 */
[----:B------:R-:W-:Y:S07]  /*16b10*/  BRA.DIV UR5, `(.L_x_2650) ;  /* 0x0000003e05a87947 */ /* 0x000fee000b800000 */
[----:B------:R-:W0:Y:S01]  /*16b20*/  SHFL.IDX PT, R3, R0, RZ, 0x181f ;  /* 0x00181fff00037589 */ /* 0x000e2200000e0000 */
[----:B------:R-:W-:Y:S02]  /*16b30*/  IMAD R35, R35, R6, RZ ;  /* 0x0000000623237224 */ /* 0x000fe400078e02ff */
[----:B------:R-:W-:Y:S01]  /*16b40*/  IMAD.IADD R33, R8, 0x1, R33 ;  /* 0x0000000108217824 */ /* 0x000fe200078e0221 */
[----:B------:R-:W2:Y:S03]  /*16b50*/  SHFL.IDX PT, R2, R4, RZ, 0x181f ;  /* 0x00181fff04027589 */ /* 0x000ea600000e0000 */
[C---:B------:R-:W-:Y:S01]  /*16b60*/  VIADD R5, R33.reuse, 0x10 ;  /* 0x0000001021057836 */ /* 0x040fe20000000000 */
[----:B------:R-:W-:Y:S01]  /*16b70*/  ISETP.GE.AND P0, PT, R33, R35, PT ;  /* 0x000000232100720c */ /* 0x000fe20003f06270 */
[----:B------:R-:W-:-:S12]  /*16b80*/  SHFL.IDX PT, R14, R0, 0x7, 0x181f ;  /* 0x00f81f00000e7f89 */ /* 0x000fd800000e0000 */
[----:B0-----:R-:W-:-:S05]  /*16b90*/  @!P0 LEA R3, P2, R7, R3, 0x1 ;  /* 0x0000000307038211 */ /* 0x001fca00078408ff */
[----:B--2---:R-:W-:-:S05]  /*16ba0*/  @!P0 IMAD.X R2, RZ, RZ, R2, P2 ;  /* 0x000000ffff028224 */ /* 0x004fca00010e0602 */
[----:B------:R-:W-:-:S04]  /*16bb0*/  @!P0 LOP3.LUT R3, R3, R2, RZ, 0x3c, !PT ;  /* 0x0000000203038212 */ /* 0x000fc800078e3cff */
[----:B------:R-:W-:-:S04]  /*16bc0*/  @!P0 LOP3.LUT R2, R3, R2, RZ, 0x3c, !PT ;  /* 0x0000000203028212 */ /* 0x000fc800078e3cff */
[----:B------:R-:W-:-:S05]  /*16bd0*/  @!P0 LOP3.LUT R3, R3, R2, RZ, 0x3c, !PT ;  /* 0x0000000203038212 */ /* 0x000fca00078e3cff */
[----:B------:R0:W-:Y:S01]  /*16be0*/  @!P0 LDGSTS.E.BYPASS.LTC128B.128 [R36+0x18400], desc[UR48][R2.64], !P1 ;  /* 0x1840000002248fae */ /* 0x0001e2000c901d70 */
[----:B------:R-:W-:Y:S01]  /*16bf0*/  ISETP.GE.AND P0, PT, R5, R35, PT ;  /* 0x000000230500720c */ /* 0x000fe20003f06270 */
[----:B------:R-:W-:Y:S02]  /*16c00*/  VIADD R5, R33, 0x20 ;  /* 0x0000002021057836 */ /* 0x000fe40000000000 */
[----:B0-----:R-:W0:Y:S04]  /*16c10*/  SHFL.IDX PT, R3, R0, 0x1, 0x181f ;  /* 0x00381f0000037f89 */ /* 0x001e2800000e0000 */
[----:B------:R-:W2:Y:S06]  /*16c20*/  SHFL.IDX PT, R2, R4, 0x1, 0x181f ;  /* 0x00381f0004027f89 */ /* 0x000eac00000e0000 */
        /* <DEDUP_REMOVED lines=46> */
[----:B------:R-:W-:-:S03]  /*16f10*/  ISETP.GE.AND P0, PT, R5, R35, PT ;  /* 0x000000230500720c */ /* 0x000fc60003f06270 */
[----:B0-----:R-:W0:Y:S04]  /*16f20*/  SHFL.IDX PT, R3, R0, 0x6, 0x181f ;  /* 0x00d81f0000037f89 */ /* 0x001e2800000e0000 */
[----:B------:R-:W2:Y:S04]  /*16f30*/  SHFL.IDX PT, R2, R4, 0x6, 0x181f ;  /* 0x00d81f0004027f89 */ /* 0x000ea800000e0000 */
[----:B------:R-:W3:Y:S02]  /*16f40*/  SHFL.IDX PT, R4, R4, 0x7, 0x181f ;  /* 0x00f81f0004047f89 */ /* 0x000ee400000e0000 */
[----:B0-----:R-:W-:-:S05]  /*16f50*/  @!P0 LEA R3, P2, R7, R3, 0x1 ;  /* 0x0000000307038211 */ /* 0x001fca00078408ff */
[----:B--2---:R-:W-:-:S05]  /*16f60*/  @!P0 IMAD.X R2, RZ, RZ, R2, P2 ;  /* 0x000000ffff028224 */ /* 0x004fca00010e0602 */
[----:B------:R-:W-:-:S04]  /*16f70*/  @!P0 LOP3.LUT R3, R3, R2, RZ, 0x3c, !PT ;  /* 0x0000000203038212 */ /* 0x000fc800078e3cff */
[----:B------:R-:W-:-:S04]  /*16f80*/  @!P0 LOP3.LUT R2, R3, R2, RZ, 0x3c, !PT ;  /* 0x0000000203028212 */ /* 0x000fc800078e3cff */
[----:B------:R-:W-:-:S05]  /*16f90*/  @!P0 LOP3.LUT R3, R3, R2, RZ, 0x3c, !PT ;  /* 0x0000000203038212 */ /* 0x000fca00078e3cff */
[----:B---3--:R0:W-:Y:S02]  /*16fa0*/  @!P0 LDGSTS.E.BYPASS.LTC128B.128 [R36+0x1b400], desc[UR48][R2.64], !P1 ;  /* 0x1b40000002248fae */ /* 0x0081e4000c901d70 */
.L_x_2739:
        /* <DEDUP_REMOVED lines=10> */
.L_x_2651:
        /* <DEDUP_REMOVED lines=16> */
[----:B------:R-:W2:Y:S03]  /*17150*/  SYNCS.PHASECHK.TRANS64.TRYWAIT P0, [R17+URZ+0x22820], R0 ;  /* 0x02282000110075a7 */ /* 0x000ea6000800017f */
[----:B0-2---:R-:W-:Y:S05]  /*17160*/  @!P0 BRA `(.L_x_2653) ;  /* 0x0000004000b48947 */ /* 0x005fea0003800000 */
.L_x_2740:
[----:B------:R-:W-:Y:S05]  /*17170*/  BSYNC B0 ;  /* 0x0000000000007941 */ /* 0x000fea0003800000 */
.L_x_2652:
[----:B------:R-:W-:-:S05]  /*17180*/  IMAD.U32 R2, RZ, RZ, UR36 ;  /* 0x00000024ff027e24 */ /* 0x000fca000f8e00ff */
[----:B------:R-:W-:-:S13]  /*17190*/  ISETP.NE.AND P0, PT, R2, 0x3, PT ;  /* 0x000000030200780c */ /* 0x000fda0003f05270 */
[----:B------:R-:W-:Y:S05]  /*171a0*/  @!P0 BRA `(.L_x_2654) ;  /* 0x0000000000048947 */ /* 0x000fea0003800000 */
[----:B------:R-:W-:Y:S01]  /*171b0*/  BPT.TRAP 0x1 ;  /* 0x000000040000795c */ /* 0x000fe20000300000 */
.L_x_2654:
[----:B0-----:R-:W-:Y:S01]  /*171c0*/  SHF.L.U32 R0, R23, 0x1f, RZ ;  /* 0x0000001f17007819 */ /* 0x001fe200000006ff */
[----:B------:R-:W-:Y:S03]  /*171d0*/  BSSY B0, `(.L_x_2655) ;  /* 0x0000003000007945 */ /* 0x000fe60003800000 */
[----:B------:R-:W0:Y:S02]  /*171e0*/  SYNCS.PHASECHK.TRANS64.TRYWAIT P0, [R19+URZ+0x22860], R0 ;  /* 0x02286000130075a7 */ /* 0x000e24000800017f */
[----:B0-----:R-:W-:Y:S05]  /*171f0*/  @!P0 BRA `(.L_x_2656) ;  /* 0x0000004000a48947 */ /* 0x001fea0003800000 */
.L_x_2741:
[----:B------:R-:W-:Y:S05]  /*17200*/  BSYNC B0 ;  /* 0x0000000000007941 */ /* 0x000fea0003800000 */
.L_x_2655:
[----:B------:R-:W2:Y:S01]  /*17210*/  LDL.LU R2, [R1+0x4] ;  /* 0x0000040001027983 */ /* 0x000ea20000300800 */
[----:B------:R-:W-:Y:S01]  /*17220*/  ULDC.64 UR4, c[0x0][0x328] ;  /* 0x0000ca0000047ab9 */ /* 0x000fe20000000a00 */
[----:B------:R-:W-:Y:S02]  /*17230*/  ULDC.64 UR6, c[0x0][0x318] ;  /* 0x0000c60000067ab9 */ /* 0x000fe40000000a00 */
[----:B------:R-:W3:Y:S04]  /*17240*/  LDL.LU R6, [R1+0x8] ;  /* 0x0000080001067983 */ /* 0x000ee80000300800 */
[----:B------:R-:W4:Y:S01]  /*17250*/  LDL.LU R4, [R1+0x10] ;  /* 0x0000100001047983 */ /* 0x000f220000300800 */
[C---:B------:R-:W-:Y:S02]  /*17260*/  LOP3.LUT P3, RZ, R16.reuse, 0x10, RZ, 0xc0, !PT ;  /* 0x0000001010ff7812 */ /* 0x040fe4000786c0ff */
[----:B------:R-:W-:-:S02]  /*17270*/  LOP3.LUT P2, RZ, R16, 0x8, RZ, 0xc0, !PT ;  /* 0x0000000810ff7812 */ /* 0x000fc4000784c0ff */
[C---:B------:R-:W-:Y:S02]  /*17280*/  LOP3.LUT P1, RZ, R16.reuse, 0x4, RZ, 0xc0, !PT ;  /* 0x0000000410ff7812 */ /* 0x040fe4000782c0ff */
[----:B0-----:R-:W-:Y:S02]  /*17290*/  SEL R0, RZ, 0x2, P3 ;  /* 0x00000002ff007807 */ /* 0x001fe40001800000 */
[----:B------:R-:W-:Y:S02]  /*172a0*/  SEL R7, RZ, 0x8, P1 ;  /* 0x00000008ff077807 */ /* 0x000fe40000800000 */
[----:B------:R-:W-:Y:S01]  /*172b0*/  LOP3.LUT P4, RZ, R16, 0x1, RZ, 0xc0, !PT ;  /* 0x0000000110ff7812 */ /* 0x000fe2000788c0ff */
[----:B--2---:R-:W-:-:S04]  /*172c0*/  IMAD R3, R2, UR4, RZ ;  /* 0x0000000402037c24 */ /* 0x004fc8000f8e02ff */
[C---:B------:R-:W-:Y:S02]  /*172d0*/  IMAD R5, R34.reuse, UR5, R3 ;  /* 0x0000000522057c24 */ /* 0x040fe4000f8e0203 */
[----:B------:R-:W-:Y:S01]  /*172e0*/  IMAD.WIDE.U32 R2, R34, UR4, RZ ;  /* 0x0000000422027c25 */ /* 0x000fe2000f8e00ff */
[----:B------:R-:W-:-:S03]  /*172f0*/  ULDC.64 UR4, c[0x0][0x338] ;  /* 0x0000ce0000047ab9 */ /* 0x000fc60000000a00 */
[----:B------:R-:W-:Y:S02]  /*17300*/  IMAD.IADD R3, R3, 0x1, R5 ;  /* 0x0000000103037824 */ /* 0x000fe400078e0205 */
[----:B---3--:R-:W-:Y:S02]  /*17310*/  IMAD R5, R6, UR4, RZ ;  /* 0x0000000406057c24 */ /* 0x008fe4000f8e02ff */
        /* <DEDUP_REMOVED lines=10> */
[----:B----4-:R-:W-:Y:S01]  /*173c0*/  IADD3 R0, R3, R0, R4 ;  /* 0x0000000003007210 */ /* 0x010fe20007ffe004 */
[----:B------:R-:W-:-:S04]  /*173d0*/  IMAD R4, R18, 0x6000, R28 ;  /* 0x0000600012047824 */ /* 0x000fc800078e021c */
[----:B------:R-:W-:Y:S01]  /*173e0*/  IMAD.IADD R7, R0, 0x1, R7 ;  /* 0x0000000100077824 */ /* 0x000fe200078e0207 */
[----:B------:R-:W-:Y:S06]  /*173f0*/  BRA.DIV UR4, `(.L_x_2657) ;  /* 0x0000004204387947 */ /* 0x000fec000b800000 */
[----:B------:R-:W0:Y:S01]  /*17400*/  S2R R2, SR_TID.X ;  /* 0x0000000000027919 */ /* 0x000e220000002100 */
[----:B------:R-:W-:Y:S01]  /*17410*/  IMAD R4, R4, 0x2, R17 ;  /* 0x0000000204047824 */ /* 0x000fe200078e0211 */
[C---:B------:R-:W-:Y:S01]  /*17420*/  LOP3.LUT P2, RZ, R7.reuse, 0x2, RZ, 0xc0, !PT ;  /* 0x0000000207ff7812 */ /* 0x040fe2000784c0ff */
[----:B------:R-:W2:Y:S01]  /*17430*/  SHFL.IDX PT, R14, R5, RZ, 0x181f ;  /* 0x00181fff050e7589 */ /* 0x000ea200000e0000 */
[----:B------:R-:W-:-:S03]  /*17440*/  LOP3.LUT P1, RZ, R7, 0x4, RZ, 0xc0, !PT ;  /* 0x0000000407ff7812 */ /* 0x000fc6000782c0ff */
[----:B------:R-:W3:Y:S01]  /*17450*/  SHFL.IDX PT, R3, R6, RZ, 0x181f ;  /* 0x00181fff06037589 */ /* 0x000ee200000e0000 */
[----:B0-----:R-:W-:-:S05]  /*17460*/  IMAD.SHL.U32 R2, R2, 0x8, RZ ;  /* 0x0000000802027824 */ /* 0x001fca00078e00ff */
[----:B------:R-:W-:-:S05]  /*17470*/  LOP3.LUT R2, R2, 0x38, RZ, 0xc0, !PT ;  /* 0x0000003802027812 */ /* 0x000fca00078ec0ff */
[----:B------:R-:W-:-:S05]  /*17480*/  IMAD.SHL.U32 R0, R2, 0x2, RZ ;  /* 0x0000000202007824 */ /* 0x000fca00078e00ff */
[----:B--2---:R-:W-:Y:S02]  /*17490*/  IADD3 R2, P0, R14, R0, RZ ;  /* 0x000000000e027210 */ /* 0x004fe40007f1e0ff */
[----:B------:R-:W0:Y:S03]  /*174a0*/  SHFL.IDX PT, R14, R5, 0x1, 0x181f ;  /* 0x00381f00050e7f89 */ /* 0x000e2600000e0000 */
[----:B---3--:R-:W-:Y:S01]  /*174b0*/  IMAD.X R3, RZ, RZ, R3, P0 ;  /* 0x000000ffff037224 */ /* 0x008fe200000e0603 */
        /* <DEDUP_REMOVED lines=9> */
[----:B--2---:R-:W2:Y:S01]  /*17550*/  SHFL.IDX PT, R3, R6, 0x1, 0x181f ;  /* 0x00381f0006037f89 */ /* 0x004ea200000e0000 */
[----:B0-----:R-:W-:-:S03]  /*17560*/  IADD3 R2, P3, R14, R0, RZ ;  /* 0x000000000e027210 */ /* 0x001fc60007f7e0ff */
[----:B------:R-:W0:Y:S02]  /*17570*/  SHFL.IDX PT, R14, R5, 0x2, 0x181f ;  /* 0x00581f00050e7f89 */ /* 0x000e2400000e0000 */
[----:B--2---:R-:W-:Y:S01]  /*17580*/  IMAD.X R3, RZ, RZ, R3, P3 ;  /* 0x000000ffff037224 */ /* 0x004fe200018e0603 */
        /* <DEDUP_REMOVED lines=10> */
[----:B--2---:R-:W0:Y:S02]  /*17630*/  SHFL.IDX PT, R3, R6, 0x2, 0x181f ;  /* 0x00581f0006037f89 */ /* 0x004e2400000e0000 */
        /* <DEDUP_REMOVED lines=11> */
[----:B------:R-:W2:Y:S02]  /*176f0*/  SHFL.IDX PT, R14, R5, 0x4, 0x181f ;  /* 0x00981f00050e7f89 */ /* 0x000ea400000e0000 */
        /* <DEDUP_REMOVED lines=10> */
[----:B--2---:R-:W-:-:S03]  /*177a0*/  IADD3 R2, P3, R14, R0, RZ ;  /* 0x000000000e027210 */ /* 0x004fc60007f7e0ff */
[----:B------:R-:W2:Y:S04]  /*177b0*/  SHFL.IDX PT, R6, R6, 0x5, 0x181f ;  /* 0x00b81f0006067f89 */ /* 0x000ea800000e0000 */
[----:B------:R3:W4:Y:S01]  /*177c0*/  SHFL.IDX PT, R14, R5, 0x5, 0x181f ;  /* 0x00b81f00050e7f89 */ /* 0x00072200000e0000 */
        /* <DEDUP_REMOVED lines=9> */
.L_x_2755:
[----:B0--3--:R-:W-:Y:S02]  /*17860*/  IADD3 R2, P3, R14, R0, RZ ;  /* 0x000000000e027210 */ /* 0x009fe40007f7e0ff */
        /* <DEDUP_REMOVED lines=14> */
.L_x_2658:
        /* <DEDUP_REMOVED lines=11> */
.L_x_2659:
[----:B------:R-:W2:Y:S01]  /*17a00*/  LDL.LU R2, [R1] ;  /* 0x0000000001027983 */ /* 0x000ea20000300800 */
[----:B------:R0:W-:Y:S01]  /*17a10*/  SYNCS.ARRIVE.TRANS64.A1T0 RZ, [R19+URZ+0x22850], RZ ;  /* 0x022850ff13ff79a7 */ /* 0x0001e2000810003f */
[----:B------:R-:W-:Y:S01]  /*17a20*/  BSSY B0, `(.L_x_2660) ;  /* 0x00000dc000007945 */ /* 0x000fe20003800000 */
[----:B--2---:R-:W-:-:S05]  /*17a30*/  VIADD R21, R2, 0xfffffffe ;  /* 0xfffffffe02157836 */ /* 0x004fca0000000000 */
[----:B------:R-:W-:-:S13]  /*17a40*/  ISETP.GE.AND P0, PT, R21, R29, PT ;  /* 0x0000001d1500720c */ /* 0x000fda0003f06270 */
[----:B0-----:R-:W-:Y:S05]  /*17a50*/  @!P0 BRA `(.L_x_2661) ;  /* 0x0000000c00608947 */ /* 0x001fea0003800000 */
.L_x_2674:
[----:B0-----:R-:W0:Y:S01]  /*17a60*/  S2R R2, SR_TID.X ;  /* 0x0000000000027919 */ /* 0x001e220000002100 */
[----:B------:R-:W2:Y:S01]  /*17a70*/  LDC R3, c[0x0][0x430] ;  /* 0x00010c00ff037b82 */ /* 0x000ea20000000800 */
[----:B------:R-:W-:Y:S02]  /*17a80*/  IMAD R8, R21, 0x60, R30 ;  /* 0x0000006015087824 */ /* 0x000fe400078e021e */
[----:B------:R-:W-:Y:S01]  /*17a90*/  VIADD R18, R18, 0x1 ;  /* 0x0000000112127836 */ /* 0x000fe20000000000 */
[----:B--2---:R-:W-:Y:S02]  /*17aa0*/  ISETP.NE.AND P0, PT, R3, 0x1, PT ;  /* 0x000000010300780c */ /* 0x004fe40003f05270 */
[----:B0-----:R-:W-:-:S04]  /*17ab0*/  LOP3.LUT R2, R2, 0x7f, RZ, 0xc0, !PT ;  /* 0x0000007f02027812 */ /* 0x001fc800078ec0ff */
[----:B------:R-:W-:Y:S02]  /*17ac0*/  SHF.R.U32.HI R4, RZ, 0x3, R2 ;  /* 0x00000003ff047819 */ /* 0x000fe40000011602 */
[----:B------:R-:W0:Y:S05]  /*17ad0*/  S2R R2, SR_TID.X ;  /* 0x0000000000027919 */ /* 0x000e2a0000002100 */
[----:B------:R-:W2:Y:S08]  /*17ae0*/  @P0 LDC R3, c[0x0][0x434] ;  /* 0x00010d00ff030b82 */ /* 0x000eb00000000800 */
[----:B------:R-:W3:Y:S01]  /*17af0*/  @P0 LDC R7, c[0x0][0x438] ;  /* 0x00010e00ff070b82 */ /* 0x000ee20000000800 */
[----:B0-----:R-:W-:-:S05]  /*17b00*/  IMAD.SHL.U32 R2, R2, 0x10, RZ ;  /* 0x0000001002027824 */ /* 0x001fca00078e00ff */
[----:B------:R-:W-:-:S04]  /*17b10*/  LOP3.LUT R2, R4, 0x70, R2, 0xf8, !PT ;  /* 0x0000007004027812 */ /* 0x000fc800078ef802 */
[C---:B------:R-:W-:Y:S01]  /*17b20*/  ISETP.GT.U32.AND P1, PT, R2.reuse, 0x5f, PT ;  /* 0x0000005f0200780c */ /* 0x040fe20003f24070 */
[----:B------:R-:W-:-:S04]  /*17b30*/  IMAD.IADD R8, R2, 0x1, R8 ;  /* 0x0000000102087824 */ /* 0x000fc800078e0208 */
[----:B--2---:R-:W-:-:S04]  /*17b40*/  @P0 IMAD.HI.U32 R2, R8, R3, RZ ;  /* 0x0000000308020227 */ /* 0x004fc800078e00ff */
[----:B------:R-:W-:Y:S01]  /*17b50*/  IMAD.MOV.U32 R9, RZ, RZ, R8 ;  /* 0x000000ffff097224 */ /* 0x000fe200078e0008 */
[----:B---3--:R-:W-:-:S03]  /*17b60*/  @P0 SHF.R.U32.HI R9, RZ, R7, R2 ;  /* 0x00000007ff090219 */ /* 0x008fc60000011602 */
[----:B------:R-:W0:Y:S01]  /*17b70*/  @!P1 LDC.64 R4, c[0x0][0x428] ;  /* 0x00010a00ff049b82 */ /* 0x000e220000000a00 */
[----:B------:R-:W-:-:S07]  /*17b80*/  @!P1 SHF.R.S32.HI R3, RZ, 0x1f, R9 ;  /* 0x0000001fff039819 */ /* 0x000fce0000011409 */
[----:B------:R-:W2:Y:S01]  /*17b90*/  @!P1 LDC.64 R6, c[0x0][0x418] ;  /* 0x00010600ff069b82 */ /* 0x000ea20000000a00 */
[----:B0-----:R-:W-:-:S04]  /*17ba0*/  @!P1 IMAD R2, R31, R4, RZ ;  /* 0x000000041f029224 */ /* 0x001fc800078e02ff */
[----:B------:R-:W-:Y:S02]  /*17bb0*/  @!P1 IMAD R5, R25, R5, R2 ;  /* 0x0000000519059224 */ /* 0x000fe400078e0202 */
[----:B------:R-:W-:-:S04]  /*17bc0*/  @!P1 IMAD.MOV.U32 R2, RZ, RZ, R9 ;  /* 0x000000ffff029224 */ /* 0x000fc800078e0009 */
[----:B------:R-:W-:-:S04]  /*17bd0*/  @!P1 IMAD.WIDE.U32 R2, R25, R4, R2 ;  /* 0x0000000419029225 */ /* 0x000fc800078e0002 */
[----:B------:R-:W-:Y:S01]  /*17be0*/  @!P1 IMAD.IADD R3, R5, 0x1, R3 ;  /* 0x0000000105039824 */ /* 0x000fe200078e0203 */
[C---:B--2---:R-:W-:Y:S01]  /*17bf0*/  @!P1 LEA R6, P0, R2.reuse, R6, 0x2 ;  /* 0x0000000602069211 */ /* 0x044fe200078010ff */
[----:B------:R-:W-:Y:S02]  /*17c00*/  IMAD.MOV.U32 R4, RZ, RZ, RZ ;  /* 0x000000ffff047224 */ /* 0x000fe400078e00ff */
[----:B-1----:R-:W-:Y:S01]  /*17c10*/  IMAD.U32 R10, RZ, RZ, UR36 ;  /* 0x00000024ff0a7e24 */ /* 0x002fe2000f8e00ff */
[----:B------:R-:W-:Y:S02]  /*17c20*/  @!P1 LEA.HI.X R7, R2, R7, R3, 0x2, P0 ;  /* 0x0000000702079211 */ /* 0x000fe400000f1403 */
[----:B------:R-:W-:-:S03]  /*17c30*/  ISETP.NE.AND P0, PT, R18, 0x2, PT ;  /* 0x000000021200780c */ /* 0x000fc60003f05270 */
[----:B------:R0:W5:Y:S01]  /*17c40*/  @!P1 LDG.E R4, desc[UR48][R6.64] ;  /* 0x0000003006049981 */ /* 0x000162000c1e1900 */
[----:B------:R-:W-:Y:S02]  /*17c50*/  ISETP.NE.AND P1, PT, R10, 0x3, PT ;  /* 0x000000030a00780c */ /* 0x000fe40003f25270 */
[----:B------:R-:W-:Y:S01]  /*17c60*/  SEL R2, RZ, 0x1, P0 ;  /* 0x00000001ff027807 */ /* 0x000fe20000000000 */
[----:B------:R-:W-:Y:S01]  /*17c70*/  IMAD.MOV R5, RZ, RZ, -R9 ;  /* 0x000000ffff057224 */ /* 0x000fe200078e0a09 */
[----:B------:R-:W-:Y:S05]  /*17c80*/  YIELD ;  /* 0x0000000000007946 */ /* 0x000fea0003800000 */
[----:B------:R-:W-:Y:S01]  /*17c90*/  LOP3.LUT R23, R23, R2, RZ, 0x3c, !PT ;  /* 0x0000000217177212 */ /* 0x000fe200078e3cff */
[----:B------:R-:W-:Y:S01]  /*17ca0*/  ULDC UR4, c[0x0][0x430] ;  /* 0x00010c0000047ab9 */ /* 0x000fe20000000800 */
[----:B------:R-:W-:Y:S01]  /*17cb0*/  IMAD.MOV.U32 R2, RZ, RZ, R21 ;  /* 0x000000ffff027224 */ /* 0x000fe200078e0015 */
[----:B------:R-:W-:Y:S01]  /*17cc0*/  SEL R18, R18, RZ, P0 ;  /* 0x000000ff12127207 */ /* 0x000fe20000000000 */
[----:B------:R-:W-:-:S02]  /*17cd0*/  IMAD R5, R5, UR4, R8 ;  /* 0x0000000405057c24 */ /* 0x000fc4000f8e0208 */
[----:B------:R-:W-:Y:S01]  /*17ce0*/  VIADD R21, R21, 0xffffffff ;  /* 0xffffffff15157836 */ /* 0x000fe20000000000 */
[----:B------:R-:W-:Y:S01]  /*17cf0*/  ISETP.GT.AND P2, PT, R2, R29, PT ;  /* 0x0000001d0200720c */ /* 0x000fe20003f44270 */
[----:B0-----:R-:W-:-:S12]  /*17d00*/  @!P1 BRA `(.L_x_2662) ;  /* 0x0000000000049947 */ /* 0x001fd80003800000 */
[----:B------:R-:W-:Y:S01]  /*17d10*/  BPT.TRAP 0x1 ;  /* 0x000000040000795c */ /* 0x000fe20000300000 */
.L_x_2662:
[----:B------:R-:W-:Y:S01]  /*17d20*/  IMAD R10, R18, 0x8, R17 ;  /* 0x00000008120a7824 */ /* 0x000fe200078e0211 */
[----:B------:R-:W-:Y:S01]  /*17d30*/  SHF.L.U32 R20, R23, 0x1f, RZ ;  /* 0x0000001f17147819 */ /* 0x000fe200000006ff */
[----:B------:R-:W-:Y:S01]  /*17d40*/  BSSY B1, `(.L_x_2663) ;  /* 0x0000004000017945 */ /* 0x000fe20003800000 */
[----:B------:R-:W-:Y:S02]  /*17d50*/  SHF.R.S32.HI R9, RZ, 0x1f, R5 ;  /* 0x0000001fff097819 */ /* 0x000fe40000011405 */
[----:B------:R-:W0:Y:S02]  /*17d60*/  SYNCS.PHASECHK.TRANS64.TRYWAIT P0, [R10+URZ+0x22840], R20 ;  /* 0x022840140a0075a7 */ /* 0x000e24000800017f */
[----:B0-----:R-:W-:Y:S05]  /*17d70*/  @!P0 BRA `(.L_x_2664) ;  /* 0x0000004000188947 */ /* 0x001fea0003800000 */
.L_x_2756:
[----:B------:R-:W-:Y:S05]  /*17d80*/  BSYNC B1 ;  /* 0x0000000000017941 */ /* 0x000fea0003800000 */
.L_x_2663:
[----:B------:R-:W-:Y:S01]  /*17d90*/  ULDC.64 UR4, c[0x0][0x300] ;  /* 0x0000c00000047ab9 */ /* 0x000fe20000000a00 */
[----:B-1---5:R-:W-:Y:S01]  /*17da0*/  SHF.R.S32.HI R19, RZ, 0x1f, R4 ;  /* 0x0000001fff137819 */ /* 0x022fe20000011404 */
        /* <DEDUP_REMOVED lines=47> */
.L_x_2770:
        /* <DEDUP_REMOVED lines=8> */
.L_x_2666:
        /* <DEDUP_REMOVED lines=11> */
.L_x_2667:
[----:B------:R1:W-:Y:S01]  /*181d0*/  SYNCS.ARRIVE.TRANS64.A1T0 RZ, [R10+URZ+0x22830], RZ ;  /* 0x022830ff0aff79a7 */ /* 0x0003e2000810003f */
[----:B------:R-:W-:Y:S05]  /*181e0*/  @!P3 BRA `(.L_x_2668) ;  /* 0x000000000004b947 */ /* 0x000fea0003800000 */
[----:B------:R-:W-:Y:S01]  /*181f0*/  BPT.TRAP 0x1 ;  /* 0x000000040000795c */ /* 0x000fe20000300000 */
.L_x_2668:
[----:B------:R-:W2:Y:S01]  /*18200*/  SYNCS.PHASECHK.TRANS64.TRYWAIT P0, [R10+URZ+0x22860], R20 ;  /* 0x022860140a0075a7 */ /* 0x000ea2000800017f */
[----:B------:R-:W-:Y:S04]  /*18210*/  BSSY B1, `(.L_x_2669) ;  /* 0x0000002000017945 */ /* 0x000fe80003800000 */
[----:B--2---:R-:W-:Y:S05]  /*18220*/  @!P0 BRA `(.L_x_2670) ;  /* 0x0000004000a08947 */ /* 0x004fea0003800000 */
.L_x_2771:
[----:B------:R-:W-:Y:S05]  /*18230*/  BSYNC B1 ;  /* 0x0000000000017941 */ /* 0x000fea0003800000 */
.L_x_2669:
[----:B------:R-:W-:Y:S01]  /*18240*/  ULDC.64 UR4, c[0x0][0x328] ;  /* 0x0000ca0000047ab9 */ /* 0x000fe20000000a00 */
[----:B------:R-:W-:Y:S01]  /*18250*/  ULDC.64 UR6, c[0x0][0x318] ;  /* 0x0000c60000067ab9 */ /* 0x000fe20000000a00 */
[----:B------:R-:W-:Y:S01]  /*18260*/  IMAD R2, R9, UR4, RZ ;  /* 0x0000000409027c24 */ /* 0x000fe2000f8e02ff */
[----:B------:R-:W-:Y:S01]  /*18270*/  LOP3.LUT P5, RZ, R16, 0x1, RZ, 0xc0, !PT ;  /* 0x0000000110ff7812 */ /* 0x000fe200078ac0ff */
[----:B0-2---:R-:W-:Y:S01]  /*18280*/  IMAD R20, R18, 0x6000, R28 ;  /* 0x0000600012147824 */ /* 0x005fe200078e021c */
[C---:B------:R-:W-:Y:S01]  /*18290*/  LOP3.LUT P4, RZ, R16.reuse, 0x10, RZ, 0xc0, !PT ;  /* 0x0000001010ff7812 */ /* 0x040fe2000788c0ff */
[C---:B------:R-:W-:Y:S01]  /*182a0*/  IMAD R7, R5.reuse, UR5, R2 ;  /* 0x0000000505077c24 */ /* 0x040fe2000f8e0202 */
[C---:B------:R-:W-:Y:S01]  /*182b0*/  LOP3.LUT P3, RZ, R16.reuse, 0x8, RZ, 0xc0, !PT ;  /* 0x0000000810ff7812 */ /* 0x040fe2000786c0ff */
        /* <DEDUP_REMOVED lines=58> */
.L_x_2785:
        /* <DEDUP_REMOVED lines=11> */
.L_x_2672:
        /* <DEDUP_REMOVED lines=11> */
.L_x_2673:
[----:B------:R0:W-:Y:S01]  /*187c0*/  SYNCS.ARRIVE.TRANS64.A1T0 RZ, [R10+URZ+0x22850], RZ ;  /* 0x022850ff0aff79a7 */ /* 0x0001e2000810003f */
[----:B------:R-:W-:Y:S05]  /*187d0*/  @P2 BRA `(.L_x_2674) ;  /* 0xfffffff000a02947 */ /* 0x000fea000383ffff */
.L_x_2661:
[----:B------:R-:W-:Y:S05]  /*187e0*/  BSYNC B0 ;  /* 0x0000000000007941 */ /* 0x000fea0003800000 */
.L_x_2660:
        /* <DEDUP_REMOVED lines=20> */
.L_x_2676:
[----:B------:R-:W-:Y:S05]  /*18930*/  BSYNC B0 ;  /* 0x0000000000007941 */ /* 0x000fea0003800000 */
.L_x_2675:
[----:B------:R-:W-:Y:S02]  /*18940*/  SEL R18, R18, RZ, P0 ;  /* 0x000000ff12127207 */ /* 0x000fe40000000000 */
[----:B------:R-:W-:-:S07]  /*18950*/  LOP3.LUT R23, R23, R0, RZ, 0x3c, !PT ;  /* 0x0000000017177212 */ /* 0x000fce00078e3cff */
.L_x_2635:
[----:B------:R-:W-:Y:S05]  /*18960*/  BSYNC B7 ;  /* 0x0000000000077941 */ /* 0x000fea0003800000 */
.L_x_2633:
        /* <DEDUP_REMOVED lines=8> */
[----:B------:R2:W3:Y:S01]  /*189f0*/  LDS.128 R24, [R17+0x228d0] ;  /* 0x0228d00011187984 */ /* 0x0004e20000000c00 */
[----:B------:R-:W-:Y:S06]  /*18a00*/  BAR.ARV 0x4, 0x180 ;  /* 0x0106000000007b1d */ /* 0x000fec0000002000 */
[----:B------:R-:W-:Y:S05]  /*18a10*/  BRA `(.L_x_2678) ;  /* 0x0000000c00d47947 */ /* 0x000fea0003800000 */
.L_x_2677:
        /* <DEDUP_REMOVED lines=43> */
.L_x_2795:
[----:B------:R-:W-:Y:S02]  /*18cd0*/  ULDC UR4, c[0x0][0xc38] ;  /* 0x00030e0000047ab9 */ /* 0x000fe40000000800 */
[----:B------:R-:W-:-:S04]  /*18ce0*/  IMAD.U32 R5, RZ, RZ, UR4 ;  /* 0x00000004ff057e24 */ /* 0x000fc8000f8e00ff */
[----:B---3--:R-:W-:-:S04]  /*18cf0*/  IMAD R14, R14, R5, RZ ;  /* 0x000000050e0e7224 */ /* 0x008fc800078e02ff */
[----:B------:R-:W-:-:S05]  /*18d00*/  IMAD.IADD R7, R7, 0x1, R14 ;  /* 0x0000000107077824 */ /* 0x000fca00078e020e */
[----:B------:R-:W-:-:S13]  /*18d10*/  ISETP.GT.AND P6, PT, R7, R0, PT ;  /* 0x000000000700720c */ /* 0x000fda0003fc4270 */
[----:B------:R-:W-:Y:S05]  /*18d20*/  @P6 BRA `(.L_x_2680) ;  /* 0x0000000000a46947 */ /* 0x000fea0003800000 */
.L_x_2683:
        /* <DEDUP_REMOVED lines=35> */
.L_x_2803:
[----:B------:R-:W-:Y:S02]  /*18f60*/  ULDC UR4, c[0x0][0xc38] ;  /* 0x00030e0000047ab9 */ /* 0x000fe40000000800 */
[----:B------:R-:W-:-:S04]  /*18f70*/  IMAD.U32 R5, RZ, RZ, UR4 ;  /* 0x00000004ff057e24 */ /* 0x000fc8000f8e00ff */
[----:B---3--:R-:W-:-:S04]  /*18f80*/  IMAD R14, R14, R5, RZ ;  /* 0x000000050e0e7224 */ /* 0x008fc800078e02ff */
[----:B------:R-:W-:-:S05]  /*18f90*/  IMAD.IADD R7, R14, 0x1, R7 ;  /* 0x000000010e077824 */ /* 0x000fca00078e0207 */
[----:B------:R-:W-:-:S13]  /*18fa0*/  ISETP.GT.AND P6, PT, R7, R0, PT ;  /* 0x000000000700720c */ /* 0x000fda0003fc4270 */
[----:B------:R-:W-:Y:S05]  /*18fb0*/  @!P6 BRA `(.L_x_2683) ;  /* 0xfffffffc005ce947 */ /* 0x000fea000383ffff */
.L_x_2680:
[----:B------:R-:W-:Y:S01]  /*18fc0*/  IMAD.IADD R7, R7, 0x1, -R14 ;  /* 0x0000000107077824 */ /* 0x000fe200078e0a0e */
[----:B------:R-:W-:-:S03]  /*18fd0*/  UMOV UR4, 0xffffffff ;  /* 0xffffffff00047882 */ /* 0x000fc60000000000 */
[----:B------:R-:W-:-:S05]  /*18fe0*/  IMAD R3, R2, R5, R7 ;  /* 0x0000000502037224 */ /* 0x000fca00078e0207 */
[----:B------:R-:W-:Y:S01]  /*18ff0*/  ISETP.GT.AND P6, PT, R3, R0, PT ;  /* 0x000000000300720c */ /* 0x000fe20003fc4270 */
[----:B------:R-:W-:-:S12]  /*19000*/  BRA.DIV UR4, `(.L_x_2684) ;  /* 0x0000004204fc7947 */ /* 0x000fd8000b800000 */
[----:B------:R-:W-:-:S04]  /*19010*/  VOTE.ANY R3, PT, !P6 ;  /* 0x0000000000037806 */ /* 0x000fc800070e0100 */
[----:B------:R-:W3:Y:S02]  /*19020*/  POPC R12, R3 ;  /* 0x00000003000c7309 */ /* 0x000ee40000000000 */
[----:B---3--:R3:W4:Y:S01]  /*19030*/  SHFL.IDX PT, R25, R25, R12, 0x1f ;  /* 0x00001f0c19197589 */ /* 0x00872200000e0000 */
[----:B------:R-:W-:-:S03]  /*19040*/  IMAD.IADD R27, R12, 0x1, R27 ;  /* 0x000000010c1b7824 */ /* 0x000fc600078e021b */
[----:B------:R3:W0:Y:S04]  /*19050*/  SHFL.IDX PT, R4, R4, R12, 0x1f ;  /* 0x00001f0c04047589 */ /* 0x00062800000e0000 */
.L_x_2808:
[----:B------:R-:W-:-:S13]  /*19060*/  ISETP.NE.AND P0, PT, R3, RZ, PT ;  /* 0x000000ff0300720c */ /* 0x000fda0003f05270 */
[----:B------:R-:W-:Y:S05]  /*19070*/  @!P0 BRA `(.L_x_2685) ;  /* 0x0000000000108947 */ /* 0x000fea0003800000 */
[----:B------:R-:W-:Y:S01]  /*19080*/  UMOV UR4, 0xffffffff ;  /* 0xffffffff00047882 */ /* 0x000fe20000000000 */
[----:B---3--:R-:W-:Y:S02]  /*19090*/  VIADD R12, R12, 0xffffffff ;  /* 0xffffffff0c0c7836 */ /* 0x008fe40000000000 */
[----:B------:R-:W-:Y:S05]  /*190a0*/  BRA.DIV UR4, `(.L_x_2686) ;  /* 0x0000004604307947 */ /* 0x000fea000b800000 */
[----:B------:R3:W0:Y:S02]  /*190b0*/  SHFL.IDX PT, R6, R2, R12, 0x1f ;  /* 0x00001f0c02067589 */ /* 0x00062400000e0000 */
.L_x_2685:
[----:B0-----:R-:W-:Y:S01]  /*190c0*/  ISETP.NE.AND P0, PT, R4, 0x1, PT ;  /* 0x000000010400780c */ /* 0x001fe20003f05270 */
[----:B------:R-:W-:-:S04]  /*190d0*/  IMAD R24, R6, R5, R7 ;  /* 0x0000000506187224 */ /* 0x000fc800078e0207 */
[----:B------:R-:W-:-:S08]  /*190e0*/  IMAD.IADD R0, R0, 0x1, -R24 ;  /* 0x0000000100007824 */ /* 0x000fd000078e0a18 */
[----:B------:R-:W-:Y:S05]  /*190f0*/  @!P0 BRA `(.L_x_2687) ;  /* 0x0000000000dc8947 */ /* 0x000fea0003800000 */
[-C--:B----4-:R-:W-:Y:S02]  /*19100*/  IABS R6, R25.reuse ;  /* 0x0000001900067213 */ /* 0x090fe40000000000 */
[----:B------:R-:W-:Y:S02]  /*19110*/  IABS R5, R4 ;  /* 0x0000000400057213 */ /* 0x000fe40000000000 */
[----:B------:R-:W0:Y:S08]  /*19120*/  I2F.RP R7, R6 ;  /* 0x0000000600077306 */ /* 0x000e300000209400 */
[----:B------:R-:W4:Y:S08]  /*19130*/  I2F.RP R8, R5 ;  /* 0x0000000500087306 */ /* 0x000f300000209400 */
[----:B0-----:R-:W2:Y:S08]  /*19140*/  MUFU.RCP R7, R7 ;  /* 0x0000000700077308 */ /* 0x001eb00000001000 */
[----:B----4-:R-:W-:Y:S01]  /*19150*/  MUFU.RCP R8, R8 ;  /* 0x0000000800087308 */ /* 0x010fe20000001000 */
[----:B--23--:R-:W-:Y:S01]  /*19160*/  VIADD R2, R7, 0xffffffe ;  /* 0x0ffffffe07027836 */ /* 0x00cfe20000000000 */
[----:B------:R-:W-:-:S06]  /*19170*/  IABS R7, R25 ;  /* 0x0000001900077213 */ /* 0x000fcc0000000000 */
[----:B------:R0:W2:Y:S02]  /*19180*/  F2I.FTZ.U32.TRUNC.NTZ R3, R2 ;  /* 0x0000000200037305 */ /* 0x0000a4000021f000 */
[----:B0-----:R-:W-:Y:S02]  /*19190*/  IMAD.MOV.U32 R2, RZ, RZ, RZ ;  /* 0x000000ffff027224 */ /* 0x001fe400078e00ff */
[----:B--2---:R-:W-:-:S04]  /*191a0*/  IMAD.MOV R9, RZ, RZ, -R3 ;  /* 0x000000ffff097224 */ /* 0x004fc800078e0a03 */
[----:B------:R-:W-:-:S04]  /*191b0*/  IMAD R9, R9, R6, RZ ;  /* 0x0000000609097224 */ /* 0x000fc800078e02ff */
[----:B------:R-:W-:Y:S01]  /*191c0*/  IMAD.HI.U32 R3, R3, R9, R2 ;  /* 0x0000000903037227 */ /* 0x000fe200078e0002 */
        /* <DEDUP_REMOVED lines=22> */
[----:B------:R-:W-:-:S05]  /*19330*/  IABS R3, R7 ;  /* 0x0000000700037213 */ /* 0x000fca0000000000 */
        /* <DEDUP_REMOVED lines=9> */
[----:B------:R-:W-:-:S04]  /*193d0*/  IMAD.MOV R2, RZ, RZ, -R7 ;  /* 0x000000ffff027224 */ /* 0x000fc800078e0a07 */
[----:B------:R-:W-:Y:S02]  /*193e0*/  IMAD R2, R25, R2, R0 ;  /* 0x0000000219027224 */ /* 0x000fe400078e0200 */
        /* <DEDUP_REMOVED lines=8> */
.L_x_2687:
[----:B--23--:R-:W0:Y:S02]  /*19470*/  LDC.64 R2, c[0x0][0xc90] ;  /* 0x00032400ff027b82 */ /* 0x00ce240000000a00 */
[----:B0-----:R-:W-:-:S05]  /*19480*/  IMAD.WIDE R2, R27, 0x4, R2 ;  /* 0x000000041b027825 */ /* 0x001fca00078e0202 */
[----:B------:R0:W4:Y:S02]  /*19490*/  LDG.E R6, desc[UR48][R2.64] ;  /* 0x0000003002067981 */ /* 0x000124000c1e1900 */
[----:B0-----:R-:W-:Y:S02]  /*194a0*/  IMAD.MOV.U32 R2, RZ, RZ, RZ ;  /* 0x000000ffff027224 */ /* 0x001fe400078e00ff */
[----:B----4-:R-:W-:-:S05]  /*194b0*/  IMAD R7, R25, R6, RZ ;  /* 0x0000000619077224 */ /* 0x010fca00078e02ff */
[----:B------:R-:W-:-:S04]  /*194c0*/  IABS R4, R7 ;  /* 0x0000000700047213 */ /* 0x000fc80000000000 */
[----:B------:R-:W0:Y:S08]  /*194d0*/  I2F.RP R8, R4 ;  /* 0x0000000400087306 */ /* 0x000e300000209400 */
        /* <DEDUP_REMOVED lines=26> */
[----:B------:R-:W-:-:S04]  /*19680*/  VIADDMNMX R5, R3, R5, R6, PT ;  /* 0x0000000503057246 */ /* 0x000fc80003800106 */
[----:B------:R-:W-:-:S04]  /*19690*/  IABS R6, R5 ;  /* 0x0000000500067213 */ /* 0x000fc80000000000 */
[----:B------:R-:W0:Y:S08]  /*196a0*/  I2F.RP R8, R6 ;  /* 0x0000000600087306 */ /* 0x000e300000209400 */
[----:B0-----:R-:W0:Y:S02]  /*196b0*/  MUFU.RCP R8, R8 ;  /* 0x0000000800087308 */ /* 0x001e240000001000 */
[----:B0-----:R-:W-:Y:S01]  /*196c0*/  VIADD R3, R8, 0xffffffe ;  /* 0x0ffffffe08037836 */ /* 0x001fe20000000000 */
[----:B------:R-:W-:-:S05]  /*196d0*/  IABS R8, R5 ;  /* 0x0000000500087213 */ /* 0x000fca0000000000 */
[----:B------:R-:W0:Y:S02]  /*196e0*/  F2I.FTZ.U32.TRUNC.NTZ R3, R3 ;  /* 0x0000000300037305 */ /* 0x000e24000021f000 */
[----:B0-----:R-:W-:-:S04]  /*196f0*/  IMAD.MOV R7, RZ, RZ, -R3 ;  /* 0x000000ffff077224 */ /* 0x001fc800078e0a03 */
[----:B------:R-:W-:-:S04]  /*19700*/  IMAD R7, R7, R6, RZ ;  /* 0x0000000607077224 */ /* 0x000fc800078e02ff */
[----:B------:R-:W-:Y:S01]  /*19710*/  IMAD.HI.U32 R2, R3, R7, R2 ;  /* 0x0000000703027227 */ /* 0x000fe200078e0002 */
[----:B------:R-:W-:-:S03]  /*19720*/  IABS R7, R0 ;  /* 0x0000000000077213 */ /* 0x000fc60000000000 */
        /* <DEDUP_REMOVED lines=13> */
[----:B------:R-:W-:Y:S01]  /*19800*/  @!P1 LOP3.LUT R2, RZ, R5, RZ, 0x33, !PT ;  /* 0x00000005ff029212 */ /* 0x000fe200078e33ff */
[----:B------:R-:W-:-:S04]  /*19810*/  IMAD.MOV R5, RZ, RZ, -R5 ;  /* 0x000000ffff057224 */ /* 0x000fc800078e0a05 */
[----:B------:R-:W-:-:S07]  /*19820*/  IMAD R26, R2, R5, R3 ;  /* 0x00000005021a7224 */ /* 0x000fce00078e0203 */
.L_x_2688:
[----:B------:R-:W-:-:S05]  /*19830*/  LOP3.LUT R2, RZ, R2, RZ, 0x33, !PT ;  /* 0x00000002ff027212 */ /* 0x000fca00078e33ff */
[----:B------:R-:W-:Y:S01]  /*19840*/  IMAD.IADD R25, R25, 0x1, R2 ;  /* 0x0000000119197824 */ /* 0x000fe200078e0202 */
[----:B------:R-:W-:Y:S06]  /*19850*/  BRA `(.L_x_2689) ;  /* 0x00000000001c7947 */ /* 0x000fec0003800000 */
.L_x_2681:
[----:B------:R-:W-:Y:S01]  /*19860*/  UMOV UR4, URZ ;  /* 0x0000003f00047c82 */ /* 0x000fe20008000000 */
[----:B------:R-:W-:Y:S01]  /*19870*/  UMOV UR5, URZ ;  /* 0x0000003f00057c82 */ /* 0x000fe20008000000 */
[----:B------:R-:W-:Y:S01]  /*19880*/  ULDC UR6, c[0x0][0xc3c] ;  /* 0x00030f0000067ab9 */ /* 0x000fe20000000800 */
[----:B------:R-:W-:Y:S02]  /*19890*/  IMAD.MOV.U32 R24, RZ, RZ, R0 ;  /* 0x000000ffff187224 */ /* 0x000fe400078e0000 */
[----:B------:R-:W-:Y:S02]  /*198a0*/  IMAD.U32 R25, RZ, RZ, UR4 ;  /* 0x00000004ff197e24 */ /* 0x000fe4000f8e00ff */
[----:B------:R-:W-:Y:S02]  /*198b0*/  IMAD.U32 R26, RZ, RZ, UR5 ;  /* 0x00000005ff1a7e24 */ /* 0x000fe4000f8e00ff */
[----:B------:R-:W-:-:S07]  /*198c0*/  IMAD.U32 R27, RZ, RZ, UR6 ;  /* 0x00000006ff1b7e24 */ /* 0x000fce000f8e00ff */
.L_x_2689:
        /* <DEDUP_REMOVED lines=10> */
.L_x_2678:
[----:B------:R-:W-:Y:S02]  /*19970*/  ULDC UR4, c[0x0][0xc3c] ;  /* 0x00030f0000047ab9 */ /* 0x000fe40000000800 */
[----:B---3--:R-:W-:-:S13]  /*19980*/  ISETP.GE.AND P0, PT, R27, UR4, PT ;  /* 0x000000041b007c0c */ /* 0x008fda000bf06270 */
[----:B------:R-:W-:Y:S05]  /*19990*/  @!P0 BRA `(.L_x_2690) ;  /* 0xffffffb000288947 */ /* 0x000fea000383ffff */
[----:B------:R-:W-:Y:S05]  /*199a0*/  BSYNC B8 ;  /* 0x0000000000087941 */ /* 0x000fea0003800000 */
.L_x_2619:
        /* <DEDUP_REMOVED lines=12> */
.L_x_2811:
[----:B------:R-:W-:Y:S05]  /*19a70*/  BSYNC B0 ;  /* 0x0000000000007941 */ /* 0x000fea0003800000 */
.L_x_2691:
[----:B------:R-:W-:-:S03]  /*19a80*/  UMOV UR4, 0xffffffff ;  /* 0xffffffff00047882 */ /* 0x000fc60000000000 */
[----:B------:R-:W-:Y:S05]  /*19a90*/  BRA.DIV UR4, `(.L_x_2693) ;  /* 0x0000003a04f07947 */ /* 0x000fea000b800000 */
[----:B-1----:R-:W1:Y:S02]  /*19aa0*/  S2R R0, SR_TID.X ;  /* 0x0000000000007919 */ /* 0x002e640000002100 */
[----:B-1----:R-:W-:-:S04]  /*19ab0*/  SHF.R.U32.HI R0, RZ, 0x5, R0 ;  /* 0x00000005ff007819 */ /* 0x002fc80000011600 */
[----:B------:R-:W-:-:S05]  /*19ac0*/  LOP3.LUT R0, R0, 0x3, RZ, 0xc0, !PT ;  /* 0x0000000300007812 */ /* 0x000fca00078ec0ff */
[----:B------:R1:W3:Y:S02]  /*19ad0*/  SHFL.IDX PT, R14, R0, RZ, 0x1f ;  /* 0x00001fff000e7589 */ /* 0x0002e400000e0000 */
.L_x_2814:
[----:B---3--:R-:W-:Y:S01]  /*19ae0*/  ISETP.NE.AND P0, PT, R14, RZ, PT ;  /* 0x000000ff0e00720c */ /* 0x008fe20003f05270 */
[----:B------:R-:W-:-:S12]  /*19af0*/  BSSY B0, `(.L_x_2694) ;  /* 0x0000024000007945 */ /* 0x000fd80003800000 */
[----:B------:R-:W-:Y:S05]  /*19b00*/  @P0 BRA `(.L_x_2695) ;  /* 0x0000000000880947 */ /* 0x000fea0003800000 */
[----:B------:R-:W-:-:S03]  /*19b10*/  UMOV UR4, 0xffffffff ;  /* 0xffffffff00047882 */ /* 0x000fc60000000000 */
[----:B------:R-:W-:Y:S05]  /*19b20*/  BRA.DIV UR4, `(.L_x_2696) ;  /* 0x0000003e04007947 */ /* 0x000fea000b800000 */
[----:B------:R-:W-:-:S13]  /*19b30*/  ELECT P6, URZ, PT ;  /* 0x00000000003f782f */ /* 0x000fda00038c0000 */
.L_x_2817:
[----:B------:R-:W-:Y:S05]  /*19b40*/  @!P6 BRA `(.L_x_2695) ;  /* 0x000000000078e947 */ /* 0x000fea0003800000 */
[----:B------:R-:W-:-:S06]  /*19b50*/  ULOP3.LUT UR4, UR39, 0x2, URZ, 0xfc, !UPT ;  /* 0x0000000227047892 */ /* 0x000fcc000f8efc3f */
[----:B-1----:R-:W-:-:S05]  /*19b60*/  IMAD.U32 R0, RZ, RZ, UR4 ;  /* 0x00000004ff007e24 */ /* 0x002fca000f8e00ff */
[----:B------:R-:W-:-:S13]  /*19b70*/  ISETP.NE.AND P0, PT, R0, 0x3, PT ;  /* 0x000000030000780c */ /* 0x000fda0003f05270 */
[----:B------:R-:W-:Y:S05]  /*19b80*/  @!P0 BRA `(.L_x_2697) ;  /* 0x0000000000048947 */ /* 0x000fea0003800000 */
[----:B------:R-:W-:Y:S01]  /*19b90*/  BPT.TRAP 0x1 ;  /* 0x000000040000795c */ /* 0x000fe20000300000 */
.L_x_2697:
[C---:B------:R-:W-:Y:S01]  /*19ba0*/  IMAD R3, R18.reuse, 0x8, R5 ;  /* 0x0000000812037824 */ /* 0x040fe200078e0205 */
[----:B------:R-:W-:Y:S01]  /*19bb0*/  SHF.L.U32 R2, R23, 0x1f, RZ ;  /* 0x0000001f17027819 */ /* 0x000fe200000006ff */
[----:B------:R-:W-:-:S03]  /*19bc0*/  VIADD R18, R18, 0x1 ;  /* 0x0000000112127836 */ /* 0x000fc60000000000 */
[----:B------:R-:W1:Y:S02]  /*19bd0*/  SYNCS.PHASECHK.TRANS64.TRYWAIT P1, [R3+URZ+0x22840], R2 ;  /* 0x02284002030075a7 */ /* 0x000e64000802017f */
[----:B------:R-:W-:-:S04]  /*19be0*/  ISETP.NE.AND P2, PT, R18, 0x2, PT ;  /* 0x000000021200780c */ /* 0x000fc80003f45270 */
[----:B------:R-:W-:Y:S01]  /*19bf0*/  SEL R0, RZ, 0x1, P2 ;  /* 0x00000001ff007807 */ /* 0x000fe20001000000 */
[----:B-1----:R-:W-:Y:S08]  /*19c00*/  @!P1 BRA `(.L_x_2698) ;  /* 0x0000003800e89947 */ /* 0x002ff00003800000 */
.L_x_2818:
[----:B------:R-:W-:Y:S02]  /*19c10*/  SEL R18, R18, RZ, P2 ;  /* 0x000000ff12127207 */ /* 0x000fe40001000000 */
[----:B------:R-:W-:Y:S01]  /*19c20*/  LOP3.LUT R0, R23, R0, RZ, 0x3c, !PT ;  /* 0x0000000017007212 */ /* 0x000fe200078e3cff */
[----:B------:R-:W-:Y:S06]  /*19c30*/  @!P0 BRA `(.L_x_2699) ;  /* 0x0000000000048947 */ /* 0x000fec0003800000 */
[----:B------:R-:W-:Y:S01]  /*19c40*/  BPT.TRAP 0x1 ;  /* 0x000000040000795c */ /* 0x000fe20000300000 */
.L_x_2699:
[----:B------:R-:W-:Y:S01]  /*19c50*/  IMAD R5, R18, 0x8, R5 ;  /* 0x0000000812057824 */ /* 0x000fe200078e0205 */
[----:B------:R-:W-:-:S04]  /*19c60*/  SHF.L.U32 R0, R0, 0x1f, RZ ;  /* 0x0000001f00007819 */ /* 0x000fc800000006ff */
[----:B------:R-:W3:Y:S02]  /*19c70*/  SYNCS.PHASECHK.TRANS64.TRYWAIT P1, [R5+URZ+0x22840], R0 ;  /* 0x02284000050075a7 */ /* 0x000ee4000802017f */
[----:B---3--:R-:W-:Y:S05]  /*19c80*/  @!P1 BRA `(.L_x_2700) ;  /* 0x0000003800dc9947 */ /* 0x008fea0003800000 */
.L_x_2819:
[----:B------:R-:W-:Y:S05]  /*19c90*/  @!P0 BRA `(.L_x_2701) ;  /* 0x0000000000048947 */ /* 0x000fea0003800000 */
[----:B------:R-:W-:Y:S01]  /*19ca0*/  BPT.TRAP 0x1 ;  /* 0x000000040000795c */ /* 0x000fe20000300000 */
.L_x_2701:
[----:B------:R-:W5:Y:S02]  /*19cb0*/  SYNCS.PHASECHK.TRANS64.TRYWAIT P1, [R3+URZ+0x22860], R2 ;  /* 0x02286002030075a7 */ /* 0x000f64000802017f */
[----:B-----5:R-:W-:Y:S05]  /*19cc0*/  @!P1 BRA `(.L_x_2702) ;  /* 0x0000003800e09947 */ /* 0x020fea0003800000 */
.L_x_2820:
[----:B------:R-:W-:Y:S05]  /*19cd0*/  @!P0 BRA `(.L_x_2703) ;  /* 0x0000000000048947 */ /* 0x000fea0003800000 */
[----:B------:R-:W-:Y:S01]  /*19ce0*/  BPT.TRAP 0x1 ;  /* 0x000000040000795c */ /* 0x000fe20000300000 */
.L_x_2703:
[----:B------:R0:W0:Y:S02]  /*19cf0*/  SYNCS.PHASECHK.TRANS64.TRYWAIT P0, [R5+URZ+0x22860], R0 ;  /* 0x02286000050075a7 */ /* 0x000024000800017f */
[----:B0-----:R-:W-:Y:S05]  /*19d00*/  @!P0 NANOSLEEP.SYNCS 0x989680 ;  /* 0x009896800000895d */ /* 0x001fea0003900000 */
[----:B------:R-:W0:Y:S02]  /*19d10*/  @!P0 SYNCS.PHASECHK.TRANS64 P0, [R5+URZ+0x22860], R0 ;  /* 0x02286000050085a7 */ /* 0x000e24000800007f */
[----:B0-----:R-:W-:Y:S05]  /*19d20*/  @!P0 BRA `(.L_x_2703) ;  /* 0xfffffffc00f08947 */ /* 0x001fea000383ffff */
.L_x_2695:
[----:B------:R-:W-:Y:S05]  /*19d30*/  BSYNC B0 ;  /* 0x0000000000007941 */ /* 0x000fea0003800000 */
.L_x_2694:
[----:B------:R-:W-:Y:S05]  /*19d40*/  EXIT ;  /* 0x000000000000794d */ /* 0x000fea0003800000 */
.L_x_2510:
[----:B0-----:R0:W1:Y:S02]  /*19d50*/  SYNCS.PHASECHK.TRANS64.TRYWAIT P0, [R8+URZ+0x22800], R3 ;  /* 0x02280003080075a7 */ /* 0x001064000800017f */
[----:B-1----:R-:W-:Y:S05]  /*19d60*/  @!P0 NANOSLEEP.SYNCS 0x989680 ;  /* 0x009896800000895d */ /* 0x002fea0003900000 */
[----:B------:R-:W1:Y:S02]  /*19d70*/  @!P0 SYNCS.PHASECHK.TRANS64 P0, [R8+URZ+0x22800], R3 ;  /* 0x02280003080085a7 */ /* 0x000e64000800007f */
[----:B-1----:R-:W-:Y:S05]  /*19d80*/  @!P0 BRA `(.L_x_2510) ;  /* 0xfffffffc00f08947 */ /* 0x002fea000383ffff */
[----:B------:R-:W-:Y:S05]  /*19d90*/  BRA `(.L_x_2704) ;  /* 0xfffffe8400807947 */ /* 0x000fea000383ffff */
.L_x_2514:
[----:B0-----:R-:W-:-:S04]  /*19da0*/  IMAD.U32 R3, RZ, RZ, UR22 ;  /* 0x00000016ff037e24 */ /* 0x001fc8000f8e00ff */
[----:B------:R0:W2:Y:S03]  /*19db0*/  SYNCS.PHASECHK.TRANS64.TRYWAIT P1, [R3+URZ+0x22830], R6 ;  /* 0x02283006030075a7 */ /* 0x0000a6000802017f */
[----:B--2---:R-:W-:Y:S05]  /*19dc0*/  @!P1 NANOSLEEP.SYNCS 0x989680 ;  /* 0x009896800000995d */ /* 0x004fea0003900000 */
[----:B------:R-:W2:Y:S02]  /*19dd0*/  @!P1 SYNCS.PHASECHK.TRANS64 P1, [R3+URZ+0x22830], R6 ;  /* 0x02283006030095a7 */ /* 0x000ea4000802007f */
[----:B--2---:R-:W-:Y:S05]  /*19de0*/  @!P1 BRA `(.L_x_2514) ;  /* 0xfffffffc00ec9947 */ /* 0x004fea000383ffff */
[----:B------:R-:W-:Y:S05]  /*19df0*/  BRA `(.L_x_2513) ;  /* 0xfffffe8400a87947 */ /* 0x000fea000383ffff */
.L_x_2527:
[----:B-1----:R-:W-:-:S04]  /*19e00*/  IMAD.U32 R9, RZ, RZ, UR22 ;  /* 0x00000016ff097e24 */ /* 0x002fc8000f8e00ff */
[----:B------:R1:W2:Y:S03]  /*19e10*/  SYNCS.PHASECHK.TRANS64.TRYWAIT P1, [R9+URZ+0x22850], R6 ;  /* 0x02285006090075a7 */ /* 0x0002a6000802017f */
[----:B--2---:R-:W-:Y:S05]  /*19e20*/  @!P1 NANOSLEEP.SYNCS 0x989680 ;  /* 0x009896800000995d */ /* 0x004fea0003900000 */
[----:B------:R-:W2:Y:S02]  /*19e30*/  @!P1 SYNCS.PHASECHK.TRANS64 P1, [R9+URZ+0x22850], R6 ;  /* 0x02285006090095a7 */ /* 0x000ea4000802007f */
[----:B--2---:R-:W-:Y:S05]  /*19e40*/  @!P1 BRA `(.L_x_2527) ;  /* 0xfffffffc00ec9947 */ /* 0x004fea000383ffff */
[----:B------:R-:W-:Y:S05]  /*19e50*/  BRA `(.L_x_2526) ;  /* 0xfffffeac00dc7947 */ /* 0x000fea000383ffff */
.L_x_2536:
[----:B-1----:R-:W-:-:S04]  /*19e60*/  IMAD.U32 R4, RZ, RZ, UR26 ;  /* 0x0000001aff047e24 */ /* 0x002fc8000f8e00ff */
[----:B------:R1:W2:Y:S03]  /*19e70*/  SYNCS.PHASECHK.TRANS64.TRYWAIT P1, [R4+URZ+0x22830], R7 ;  /* 0x02283007040075a7 */ /* 0x0002a6000802017f */
[----:B--2---:R-:W-:Y:S05]  /*19e80*/  @!P1 NANOSLEEP.SYNCS 0x989680 ;  /* 0x009896800000995d */ /* 0x004fea0003900000 */
[----:B------:R-:W2:Y:S02]  /*19e90*/  @!P1 SYNCS.PHASECHK.TRANS64 P1, [R4+URZ+0x22830], R7 ;  /* 0x02283007040095a7 */ /* 0x000ea4000802007f */
[----:B--2---:R-:W-:Y:S05]  /*19ea0*/  @!P1 BRA `(.L_x_2536) ;  /* 0xfffffffc00ec9947 */ /* 0x004fea000383ffff */
[----:B------:R-:W-:Y:S05]  /*19eb0*/  BRA `(.L_x_2535) ;  /* 0xfffffeb400987947 */ /* 0x000fea000383ffff */
.L_x_2549:
[----:B-1----:R-:W-:-:S04]  /*19ec0*/  IMAD.U32 R8, RZ, RZ, UR26 ;  /* 0x0000001aff087e24 */ /* 0x002fc8000f8e00ff */
[----:B------:R1:W3:Y:S03]  /*19ed0*/  SYNCS.PHASECHK.TRANS64.TRYWAIT P1, [R8+URZ+0x22850], R7 ;  /* 0x02285007080075a7 */ /* 0x0002e6000802017f */
[----:B---3--:R-:W-:Y:S05]  /*19ee0*/  @!P1 NANOSLEEP.SYNCS 0x989680 ;  /* 0x009896800000995d */ /* 0x008fea0003900000 */
[----:B------:R-:W3:Y:S02]  /*19ef0*/  @!P1 SYNCS.PHASECHK.TRANS64 P1, [R8+URZ+0x22850], R7 ;  /* 0x02285007080095a7 */ /* 0x000ee4000802007f */
[----:B---3--:R-:W-:Y:S05]  /*19f00*/  @!P1 BRA `(.L_x_2549) ;  /* 0xfffffffc00ec9947 */ /* 0x008fea000383ffff */
[----:B------:R-:W-:Y:S05]  /*19f10*/  BRA `(.L_x_2548) ;  /* 0xfffffee400e87947 */ /* 0x000fea000383ffff */
.L_x_2559:
[----:B-12---:R-:W-:-:S04]  /*19f20*/  IMAD.U32 R3, RZ, RZ, UR24 ;  /* 0x00000018ff037e24 */ /* 0x006fc8000f8e00ff */
[----:B------:R1:W2:Y:S03]  /*19f30*/  SYNCS.PHASECHK.TRANS64.TRYWAIT P2, [R3+URZ+0x22830], R6 ;  /* 0x02283006030075a7 */ /* 0x0002a6000804017f */
[----:B--2---:R-:W-:Y:S05]  /*19f40*/  @!P2 NANOSLEEP.SYNCS 0x989680 ;  /* 0x009896800000a95d */ /* 0x004fea0003900000 */
[----:B------:R-:W2:Y:S02]  /*19f50*/  @!P2 SYNCS.PHASECHK.TRANS64 P2, [R3+URZ+0x22830], R6 ;  /* 0x022830060300a5a7 */ /* 0x000ea4000804007f */
[----:B--2---:R-:W-:Y:S05]  /*19f60*/  @!P2 BRA `(.L_x_2559) ;  /* 0xfffffffc00eca947 */ /* 0x004fea000383ffff */
[----:B------:R-:W-:Y:S05]  /*19f70*/  BRA `(.L_x_2558) ;  /* 0xfffffeec00ac7947 */ /* 0x000fea000383ffff */
.L_x_2564:
[----:B-1----:R-:W-:-:S04]  /*19f80*/  IMAD.U32 R9, RZ, RZ, UR24 ;  /* 0x00000018ff097e24 */ /* 0x002fc8000f8e00ff */
[----:B------:R1:W2:Y:S03]  /*19f90*/  SYNCS.PHASECHK.TRANS64.TRYWAIT P2, [R9+URZ+0x22850], R6 ;  /* 0x02285006090075a7 */ /* 0x0002a6000804017f */
[----:B--2---:R-:W-:Y:S05]  /*19fa0*/  @!P2 NANOSLEEP.SYNCS 0x989680 ;  /* 0x009896800000a95d */ /* 0x004fea0003900000 */
[----:B------:R-:W2:Y:S02]  /*19fb0*/  @!P2 SYNCS.PHASECHK.TRANS64 P2, [R9+URZ+0x22850], R6 ;  /* 0x022850060900a5a7 */ /* 0x000ea4000804007f */
[----:B--2---:R-:W-:Y:S05]  /*19fc0*/  @!P2 BRA `(.L_x_2564) ;  /* 0xfffffffc00eca947 */ /* 0x004fea000383ffff */
[----:B------:R-:W-:Y:S05]  /*19fd0*/  BRA `(.L_x_2563) ;  /* 0xffffff0c004c7947 */ /* 0x000fea000383ffff */
.L_x_2571:
[----:B-12---:R-:W-:-:S04]  /*19fe0*/  IMAD.U32 R3, RZ, RZ, UR26 ;  /* 0x0000001aff037e24 */ /* 0x006fc8000f8e00ff */
[----:B------:R1:W2:Y:S03]  /*19ff0*/  SYNCS.PHASECHK.TRANS64.TRYWAIT P1, [R3+URZ+0x22830], R6 ;  /* 0x02283006030075a7 */ /* 0x0002a6000802017f */
[----:B--2---:R-:W-:Y:S05]  /*1a000*/  @!P1 NANOSLEEP.SYNCS 0x989680 ;  /* 0x009896800000995d */ /* 0x004fea0003900000 */
[----:B------:R-:W2:Y:S02]  /*1a010*/  @!P1 SYNCS.PHASECHK.TRANS64 P1, [R3+URZ+0x22830], R6 ;  /* 0x02283006030095a7 */ /* 0x000ea4000802007f */
[----:B--2---:R-:W-:Y:S05]  /*1a020*/  @!P1 BRA `(.L_x_2571) ;  /* 0xfffffffc00ec9947 */ /* 0x004fea000383ffff */
[----:B------:R-:W-:Y:S05]  /*1a030*/  BRA `(.L_x_2570) ;  /* 0xffffff1000647947 */ /* 0x000fea000383ffff */
.L_x_2584:
[----:B--2---:R-:W-:-:S04]  /*1a040*/  IMAD.U32 R9, RZ, RZ, UR26 ;  /* 0x0000001aff097e24 */ /* 0x004fc8000f8e00ff */
[----:B------:R2:W3:Y:S03]  /*1a050*/  SYNCS.PHASECHK.TRANS64.TRYWAIT P1, [R9+URZ+0x22850], R6 ;  /* 0x02285006090075a7 */ /* 0x0004e6000802017f */
[----:B---3--:R-:W-:Y:S05]  /*1a060*/  @!P1 NANOSLEEP.SYNCS 0x989680 ;  /* 0x009896800000995d */ /* 0x008fea0003900000 */
[----:B------:R-:W3:Y:S02]  /*1a070*/  @!P1 SYNCS.PHASECHK.TRANS64 P1, [R9+URZ+0x22850], R6 ;  /* 0x02285006090095a7 */ /* 0x000ee4000802007f */
[----:B---3--:R-:W-:Y:S05]  /*1a080*/  @!P1 BRA `(.L_x_2584) ;  /* 0xfffffffc00ec9947 */ /* 0x008fea000383ffff */
[----:B------:R-:W-:Y:S05]  /*1a090*/  BRA `(.L_x_2583) ;  /* 0xffffff4000b47947 */ /* 0x000fea000383ffff */
.L_x_2641:
        /* <DEDUP_REMOVED lines=11> */
.L_x_2706:
[----:B------:R-:W-:Y:S05]  /*1a150*/  BSYNC B0 ;  /* 0x0000000000007941 */ /* 0x000fea0003800000 */
.L_x_2705:
[----:B------:R-:W-:Y:S05]  /*1a160*/  BRA `(.L_x_2707) ;  /* 0xffffffb800b87947 */ /* 0x000fea000383ffff */
.L_x_2644:
[----:B0-----:R0:W1:Y:S02]  /*1a170*/  SYNCS.PHASECHK.TRANS64.TRYWAIT P0, [R19+URZ+0x22840], R0 ;  /* 0x02284000130075a7 */ /* 0x001064000800017f */
[----:B-1----:R-:W-:Y:S05]  /*1a180*/  @!P0 NANOSLEEP.SYNCS 0x989680 ;  /* 0x009896800000895d */ /* 0x002fea0003900000 */
[----:B------:R-:W1:Y:S02]  /*1a190*/  @!P0 SYNCS.PHASECHK.TRANS64 P0, [R19+URZ+0x22840], R0 ;  /* 0x02284000130085a7 */ /* 0x000e64000800007f */
[----:B-1----:R-:W-:Y:S05]  /*1a1a0*/  @!P0 BRA `(.L_x_2644) ;  /* 0xfffffffc00f08947 */ /* 0x002fea000383ffff */
[----:B------:R-:W-:Y:S05]  /*1a1b0*/  BRA `(.L_x_2708) ;  /* 0xffffffbc00547947 */ /* 0x000fea000383ffff */
.L_x_2645:
        /* <DEDUP_REMOVED lines=8> */
.L_x_2710:
[----:B------:R-:W-:Y:S05]  /*1a240*/  BSYNC B0 ;  /* 0x0000000000007941 */ /* 0x000fea0003800000 */
.L_x_2709:
        /* <DEDUP_REMOVED lines=9> */
.L_x_2711:
[----:B------:R-:W-:Y:S02]  /*1a2e0*/  IMAD.MOV.U32 R13, RZ, RZ, R4 ;  /* 0x000000ffff0d7224 */ /* 0x000fe400078e0004 */
[----:B------:R-:W-:Y:S02]  /*1a2f0*/  IMAD.MOV.U32 R12, RZ, RZ, 0x1 ;  /* 0x00000001ff0c7424 */ /* 0x000fe400078e00ff */
[----:B------:R-:W-:-:S07]  /*1a300*/  IMAD.MOV.U32 R3, RZ, RZ, R14 ;  /* 0x000000ffff037224 */ /* 0x000fce00078e000e */
[----:B------:R-:W-:Y:S05]  /*1a310*/  WARPSYNC.COLLECTIVE R15, `(.L_x_2712) ;  /* 0x000000000f087348 */ /* 0x000fea0003c00000 */
[----:B------:R0:W1:Y:S02]  /*1a320*/  SHFL.IDX P6, R14, R13, R12, R11 ;  /* 0x0000000c0d0e7389 */ /* 0x00006400000c000b */
[----:B01----:R-:W-:Y:S01]  /*1a330*/  ENDCOLLECTIVE ;  /* 0x000000000000791b */ /* 0x003fe20003800000 */
.L_x_2712:
        /* <DEDUP_REMOVED lines=15> */
.L_x_2713:
[----:B------:R-:W-:Y:S02]  /*1a430*/  @P0 IMAD R6, R5, 0x2, R17 ;  /* 0x0000000205060824 */ /* 0x000fe400078e0211 */
[----:B------:R-:W-:Y:S02]  /*1a440*/  IMAD.MOV.U32 R13, RZ, RZ, R4 ;  /* 0x000000ffff0d7224 */ /* 0x000fe400078e0004 */
[----:B------:R-:W-:Y:S02]  /*1a450*/  IMAD.MOV.U32 R12, RZ, RZ, 0x2 ;  /* 0x00000002ff0c7424 */ /* 0x000fe400078e00ff */
[----:B------:R-:W-:-:S07]  /*1a460*/  IMAD.MOV.U32 R3, RZ, RZ, R14 ;  /* 0x000000ffff037224 */ /* 0x000fce00078e000e */
[----:B------:R-:W-:Y:S05]  /*1a470*/  WARPSYNC.COLLECTIVE R15, `(.L_x_2714) ;  /* 0x000000000f087348 */ /* 0x000fea0003c00000 */
[----:B------:R0:W1:Y:S02]  /*1a480*/  SHFL.IDX P6, R14, R13, R12, R11 ;  /* 0x0000000c0d0e7389 */ /* 0x00006400000c000b */
[----:B01----:R-:W-:Y:S01]  /*1a490*/  ENDCOLLECTIVE ;  /* 0x000000000000791b */ /* 0x003fe20003800000 */
.L_x_2714:
        /* <DEDUP_REMOVED lines=15> */
.L_x_2715:
[----:B------:R-:W-:Y:S02]  /*1a590*/  @P0 IMAD R6, R5, 0x2, R17 ;  /* 0x0000000205060824 */ /* 0x000fe400078e0211 */
[----:B------:R-:W-:Y:S02]  /*1a5a0*/  IMAD.MOV.U32 R13, RZ, RZ, R4 ;  /* 0x000000ffff0d7224 */ /* 0x000fe400078e0004 */
[----:B------:R-:W-:Y:S02]  /*1a5b0*/  IMAD.MOV.U32 R12, RZ, RZ, 0x3 ;  /* 0x00000003ff0c7424 */ /* 0x000fe400078e00ff */
[----:B------:R-:W-:-:S07]  /*1a5c0*/  IMAD.MOV.U32 R3, RZ, RZ, R14 ;  /* 0x000000ffff037224 */ /* 0x000fce00078e000e */
[----:B------:R-:W-:Y:S05]  /*1a5d0*/  WARPSYNC.COLLECTIVE R15, `(.L_x_2716) ;  /* 0x000000000f087348 */ /* 0x000fea0003c00000 */
[----:B------:R0:W1:Y:S02]  /*1a5e0*/  SHFL.IDX P6, R14, R13, R12, R11 ;  /* 0x0000000c0d0e7389 */ /* 0x00006400000c000b */
[----:B01----:R-:W-:Y:S01]  /*1a5f0*/  ENDCOLLECTIVE ;  /* 0x000000000000791b */ /* 0x003fe20003800000 */
.L_x_2716:
        /* <DEDUP_REMOVED lines=15> */
.L_x_2717:
[----:B------:R-:W-:Y:S02]  /*1a6f0*/  @P0 IMAD R6, R5, 0x2, R17 ;  /* 0x0000000205060824 */ /* 0x000fe400078e0211 */
[----:B------:R-:W-:Y:S02]  /*1a700*/  IMAD.MOV.U32 R13, RZ, RZ, R4 ;  /* 0x000000ffff0d7224 */ /* 0x000fe400078e0004 */
[----:B------:R-:W-:Y:S02]  /*1a710*/  IMAD.MOV.U32 R12, RZ, RZ, 0x4 ;  /* 0x00000004ff0c7424 */ /* 0x000fe400078e00ff */
[----:B------:R-:W-:-:S07]  /*1a720*/  IMAD.MOV.U32 R3, RZ, RZ, R14 ;  /* 0x000000ffff037224 */ /* 0x000fce00078e000e */
[----:B------:R-:W-:Y:S05]  /*1a730*/  WARPSYNC.COLLECTIVE R15, `(.L_x_2718) ;  /* 0x000000000f087348 */ /* 0x000fea0003c00000 */
[----:B------:R0:W1:Y:S02]  /*1a740*/  SHFL.IDX P6, R14, R13, R12, R11 ;  /* 0x0000000c0d0e7389 */ /* 0x00006400000c000b */
[----:B01----:R-:W-:Y:S01]  /*1a750*/  ENDCOLLECTIVE ;  /* 0x000000000000791b */ /* 0x003fe20003800000 */
.L_x_2718:
        /* <DEDUP_REMOVED lines=15> */
.L_x_2719:
[----:B------:R-:W-:Y:S02]  /*1a850*/  @P0 IMAD R6, R5, 0x2, R17 ;  /* 0x0000000205060824 */ /* 0x000fe400078e0211 */
[----:B------:R-:W-:Y:S02]  /*1a860*/  IMAD.MOV.U32 R13, RZ, RZ, R4 ;  /* 0x000000ffff0d7224 */ /* 0x000fe400078e0004 */
[----:B------:R-:W-:Y:S02]  /*1a870*/  IMAD.MOV.U32 R12, RZ, RZ, 0x5 ;  /* 0x00000005ff0c7424 */ /* 0x000fe400078e00ff */
[----:B------:R-:W-:-:S07]  /*1a880*/  IMAD.MOV.U32 R3, RZ, RZ, R14 ;  /* 0x000000ffff037224 */ /* 0x000fce00078e000e */
[----:B------:R-:W-:Y:S05]  /*1a890*/  WARPSYNC.COLLECTIVE R15, `(.L_x_2720) ;  /* 0x000000000f087348 */ /* 0x000fea0003c00000 */
[----:B------:R0:W1:Y:S02]  /*1a8a0*/  SHFL.IDX P6, R14, R13, R12, R11 ;  /* 0x0000000c0d0e7389 */ /* 0x00006400000c000b */
[----:B01----:R-:W-:Y:S01]  /*1a8b0*/  ENDCOLLECTIVE ;  /* 0x000000000000791b */ /* 0x003fe20003800000 */
.L_x_2720:
        /* <DEDUP_REMOVED lines=10> */
.L_x_2721:
[----:B------:R-:W-:Y:S01]  /*1a960*/  @!PT LDS RZ, [RZ] ;  /* 0x00000000fffff984 */ /* 0x000fe20000000800 */
[----:B------:R-:W-:Y:S01]  /*1a970*/  @!PT LDS RZ, [RZ] ;  /* 0x00000000fffff984 */ /* 0x000fe20000000800 */
[----:B------:R-:W-:Y:S01]  /*1a980*/  @!PT LDS RZ, [RZ] ;  /* 0x00000000fffff984 */ /* 0x000fe20000000800 */
[----:B------:R1:W-:Y:S01]  /*1a990*/  @P0 LDGSTS.E.BYPASS.LTC128B.128 [R6+0x1e400], desc[UR48][R2.64], !P2 ;  /* 0x1e40000002060fae */ /* 0x0003e2000d101d70 */
[----:B------:R-:W-:Y:S01]  /*1a9a0*/  IMAD.MOV.U32 R0, RZ, RZ, R14 ;  /* 0x000000ffff007224 */ /* 0x000fe200078e000e */
[----:B------:R-:W-:Y:S06]  /*1a9b0*/  BRA `(.L_x_2722) ;  /* 0xffffffb800b47947 */ /* 0x000fec000383ffff */
.L_x_2650:
[----:B------:R-:W-:Y:S02]  /*1a9c0*/  IMAD.MOV.U32 R13, RZ, RZ, R4 ;  /* 0x000000ffff0d7224 */ /* 0x000fe400078e0004 */
[----:B------:R-:W-:Y:S02]  /*1a9d0*/  IMAD.MOV.U32 R12, RZ, RZ, RZ ;  /* 0x000000ffff0c7224 */ /* 0x000fe400078e00ff */
[----:B------:R-:W-:Y:S02]  /*1a9e0*/  IMAD.MOV.U32 R11, RZ, RZ, 0x181f ;  /* 0x0000181fff0b7424 */ /* 0x000fe400078e00ff */
[----:B------:R-:W-:Y:S02]  /*1a9f0*/  IMAD.MOV.U32 R15, RZ, RZ, -0x1 ;  /* 0xffffffffff0f7424 */ /* 0x000fe400078e00ff */
[----:B------:R-:W-:Y:S02]  /*1aa00*/  IMAD R35, R35, R6, RZ ;  /* 0x0000000623237224 */ /* 0x000fe400078e02ff */
[----:B------:R-:W-:-:S07]  /*1aa10*/  IMAD.IADD R33, R8, 0x1, R33 ;  /* 0x0000000108217824 */ /* 0x000fce00078e0221 */
[----:B-1----:R-:W-:Y:S05]  /*1aa20*/  WARPSYNC.COLLECTIVE R15, `(.L_x_2723) ;  /* 0x000000000f087348 */ /* 0x002fea0003c00000 */
[----:B------:R0:W2:Y:S02]  /*1aa30*/  SHFL.IDX P6, R14, R13, R12, R11 ;  /* 0x0000000c0d0e7389 */ /* 0x0000a400000c000b */
[----:B012---:R-:W-:Y:S01]  /*1aa40*/  ENDCOLLECTIVE ;  /* 0x000000000000791b */ /* 0x007fe20003800000 */
.L_x_2723:
[C---:B------:R-:W-:Y:S01]  /*1aa50*/  VIADD R6, R33.reuse, 0x10 ;  /* 0x0000001021067836 */ /* 0x040fe20000000000 */
[----:B------:R-:W-:Y:S01]  /*1aa60*/  ISETP.GE.AND P0, PT, R33, R35, PT ;  /* 0x000000232100720c */ /* 0x000fe20003f06270 */
[----:B------:R-:W-:Y:S02]  /*1aa70*/  IMAD.MOV.U32 R13, RZ, RZ, R0 ;  /* 0x000000ffff0d7224 */ /* 0x000fe400078e0000 */
[----:B------:R-:W-:-:S10]  /*1aa80*/  IMAD.MOV.U32 R2, RZ, RZ, R14 ;  /* 0x000000ffff027224 */ /* 0x000fd400078e000e */
[----:B------:R-:W-:Y:S05]  /*1aa90*/  WARPSYNC.COLLECTIVE R15, `(.L_x_2724) ;  /* 0x000000000f087348 */ /* 0x000fea0003c00000 */
[----:B------:R0:W1:Y:S02]  /*1aaa0*/  SHFL.IDX P6, R14, R13, R12, R11 ;  /* 0x0000000c0d0e7389 */ /* 0x00006400000c000b */
[----:B01----:R-:W-:Y:S01]  /*1aab0*/  ENDCOLLECTIVE ;  /* 0x000000000000791b */ /* 0x003fe20003800000 */
.L_x_2724:
[----:B------:R-:W-:Y:S02]  /*1aac0*/  IMAD.MOV.U32 R13, RZ, RZ, R4 ;  /* 0x000000ffff0d7224 */ /* 0x000fe400078e0004 */
[----:B------:R-:W-:Y:S02]  /*1aad0*/  IMAD.MOV.U32 R12, RZ, RZ, 0x1 ;  /* 0x00000001ff0c7424 */ /* 0x000fe400078e00ff */
[----:B------:R-:W-:-:S07]  /*1aae0*/  IMAD.MOV.U32 R3, RZ, RZ, R14 ;  /* 0x000000ffff037224 */ /* 0x000fce00078e000e */
[----:B------:R-:W-:Y:S05]  /*1aaf0*/  WARPSYNC.COLLECTIVE R15, `(.L_x_2725) ;  /* 0x000000000f087348 */ /* 0x000fea0003c00000 */
[----:B------:R0:W1:Y:S02]  /*1ab00*/  SHFL.IDX P6, R14, R13, R12, R11 ;  /* 0x0000000c0d0e7389 */ /* 0x00006400000c000b */
[----:B01----:R-:W-:Y:S01]  /*1ab10*/  ENDCOLLECTIVE ;  /* 0x000000000000791b */ /* 0x003fe20003800000 */
.L_x_2725:
        /* <DEDUP_REMOVED lines=15> */
.L_x_2726:
[----:B------:R-:W-:Y:S02]  /*1ac10*/  IMAD.MOV.U32 R13, RZ, RZ, R4 ;  /* 0x000000ffff0d7224 */ /* 0x000fe400078e0004 */
[----:B------:R-:W-:Y:S02]  /*1ac20*/  IMAD.MOV.U32 R12, RZ, RZ, 0x2 ;  /* 0x00000002ff0c7424 */ /* 0x000fe400078e00ff */
[----:B------:R-:W-:-:S07]  /*1ac30*/  IMAD.MOV.U32 R3, RZ, RZ, R14 ;  /* 0x000000ffff037224 */ /* 0x000fce00078e000e */
[----:B------:R-:W-:Y:S05]  /*1ac40*/  WARPSYNC.COLLECTIVE R15, `(.L_x_2727) ;  /* 0x000000000f087348 */ /* 0x000fea0003c00000 */
[----:B------:R0:W1:Y:S02]  /*1ac50*/  SHFL.IDX P6, R14, R13, R12, R11 ;  /* 0x0000000c0d0e7389 */ /* 0x00006400000c000b */
[----:B01----:R-:W-:Y:S01]  /*1ac60*/  ENDCOLLECTIVE ;  /* 0x000000000000791b */ /* 0x003fe20003800000 */
.L_x_2727:
        /* <DEDUP_REMOVED lines=16> */
.L_x_2728:
[----:B------:R-:W-:Y:S02]  /*1ad70*/  IMAD.MOV.U32 R13, RZ, RZ, R4 ;  /* 0x000000ffff0d7224 */ /* 0x000fe400078e0004 */
[----:B------:R-:W-:Y:S02]  /*1ad80*/  IMAD.MOV.U32 R12, RZ, RZ, 0x3 ;  /* 0x00000003ff0c7424 */ /* 0x000fe400078e00ff */
[----:B------:R-:W-:-:S07]  /*1ad90*/  IMAD.MOV.U32 R3, RZ, RZ, R14 ;  /* 0x000000ffff037224 */ /* 0x000fce00078e000e */
[----:B------:R-:W-:Y:S05]  /*1ada0*/  WARPSYNC.COLLECTIVE R15, `(.L_x_2729) ;  /* 0x000000000f087348 */ /* 0x000fea0003c00000 */
[----:B------:R0:W1:Y:S02]  /*1adb0*/  SHFL.IDX P6, R14, R13, R12, R11 ;  /* 0x0000000c0d0e7389 */ /* 0x00006400000c000b */
[----:B01----:R-:W-:Y:S01]  /*1adc0*/  ENDCOLLECTIVE ;  /* 0x000000000000791b */ /* 0x003fe20003800000 */
.L_x_2729:
        /* <DEDUP_REMOVED lines=16> */
.L_x_2730:
[----:B------:R-:W-:Y:S02]  /*1aed0*/  IMAD.MOV.U32 R13, RZ, RZ, R4 ;  /* 0x000000ffff0d7224 */ /* 0x000fe400078e0004 */
[----:B------:R-:W-:Y:S02]  /*1aee0*/  IMAD.MOV.U32 R12, RZ, RZ, 0x4 ;  /* 0x00000004ff0c7424 */ /* 0x000fe400078e00ff */
[----:B------:R-:W-:-:S07]  /*1aef0*/  IMAD.MOV.U32 R3, RZ, RZ, R14 ;  /* 0x000000ffff037224 */ /* 0x000fce00078e000e */
[----:B------:R-:W-:Y:S05]  /*1af00*/  WARPSYNC.COLLECTIVE R15, `(.L_x_2731) ;  /* 0x000000000f087348 */ /* 0x000fea0003c00000 */
[----:B------:R0:W1:Y:S02]  /*1af10*/  SHFL.IDX P6, R14, R13, R12, R11 ;  /* 0x0000000c0d0e7389 */ /* 0x00006400000c000b */
[----:B01----:R-:W-:Y:S01]  /*1af20*/  ENDCOLLECTIVE ;  /* 0x000000000000791b */ /* 0x003fe20003800000 */
.L_x_2731:
        /* <DEDUP_REMOVED lines=16> */
.L_x_2732:
[----:B------:R-:W-:Y:S02]  /*1b030*/  IMAD.MOV.U32 R13, RZ, RZ, R4 ;  /* 0x000000ffff0d7224 */ /* 0x000fe400078e0004 */
[----:B------:R-:W-:Y:S02]  /*1b040*/  IMAD.MOV.U32 R12, RZ, RZ, 0x5 ;  /* 0x00000005ff0c7424 */ /* 0x000fe400078e00ff */
[----:B------:R-:W-:-:S07]  /*1b050*/  IMAD.MOV.U32 R3, RZ, RZ, R14 ;  /* 0x000000ffff037224 */ /* 0x000fce00078e000e */
[----:B------:R-:W-:Y:S05]  /*1b060*/  WARPSYNC.COLLECTIVE R15, `(.L_x_2733) ;  /* 0x000000000f087348 */ /* 0x000fea0003c00000 */
[----:B------:R0:W1:Y:S02]  /*1b070*/  SHFL.IDX P6, R14, R13, R12, R11 ;  /* 0x0000000c0d0e7389 */ /* 0x00006400000c000b */
[----:B01----:R-:W-:Y:S01]  /*1b080*/  ENDCOLLECTIVE ;  /* 0x000000000000791b */ /* 0x003fe20003800000 */
.L_x_2733:
        /* <DEDUP_REMOVED lines=16> */
.L_x_2734:
[----:B------:R-:W-:Y:S02]  /*1b190*/  IMAD.MOV.U32 R13, RZ, RZ, R4 ;  /* 0x000000ffff0d7224 */ /* 0x000fe400078e0004 */
[----:B------:R-:W-:Y:S02]  /*1b1a0*/  IMAD.MOV.U32 R12, RZ, RZ, 0x6 ;  /* 0x00000006ff0c7424 */ /* 0x000fe400078e00ff */
[----:B------:R-:W-:-:S07]  /*1b1b0*/  IMAD.MOV.U32 R3, RZ, RZ, R14 ;  /* 0x000000ffff037224 */ /* 0x000fce00078e000e */
[----:B------:R-:W-:Y:S05]  /*1b1c0*/  WARPSYNC.COLLECTIVE R15, `(.L_x_2735) ;  /* 0x000000000f087348 */ /* 0x000fea0003c00000 */
[----:B------:R0:W1:Y:S02]  /*1b1d0*/  SHFL.IDX P6, R14, R13, R12, R11 ;  /* 0x0000000c0d0e7389 */ /* 0x00006400000c000b */
[----:B01----:R-:W-:Y:S01]  /*1b1e0*/  ENDCOLLECTIVE ;  /* 0x000000000000791b */ /* 0x003fe20003800000 */
.L_x_2735:
        /* <DEDUP_REMOVED lines=16> */
.L_x_2736:
[----:B------:R-:W-:Y:S02]  /*1b2f0*/  IMAD.MOV.U32 R13, RZ, RZ, R4 ;  /* 0x000000ffff0d7224 */ /* 0x000fe400078e0004 */
[----:B------:R-:W-:Y:S02]  /*1b300*/  IMAD.MOV.U32 R12, RZ, RZ, 0x7 ;  /* 0x00000007ff0c7424 */ /* 0x000fe400078e00ff */
[----:B------:R-:W-:-:S07]  /*1b310*/  IMAD.MOV.U32 R3, RZ, RZ, R14 ;  /* 0x000000ffff037224 */ /* 0x000fce00078e000e */
[----:B------:R-:W-:Y:S05]  /*1b320*/  WARPSYNC.COLLECTIVE R15, `(.L_x_2737) ;  /* 0x000000000f087348 */ /* 0x000fea0003c00000 */
[----:B------:R0:W1:Y:S02]  /*1b330*/  SHFL.IDX P6, R14, R13, R12, R11 ;  /* 0x0000000c0d0e7389 */ /* 0x00006400000c000b */
[----:B01----:R-:W-:Y:S01]  /*1b340*/  ENDCOLLECTIVE ;  /* 0x000000000000791b */ /* 0x003fe20003800000 */
.L_x_2737:
        /* <DEDUP_REMOVED lines=14> */
.L_x_2738:
[----:B------:R-:W-:Y:S05]  /*1b430*/  BRA `(.L_x_2739) ;  /* 0xffffffb800dc7947 */ /* 0x000fea000383ffff */
.L_x_2653:
[----:B0-----:R0:W2:Y:S02]  /*1b440*/  SYNCS.PHASECHK.TRANS64.TRYWAIT P0, [R17+URZ+0x22820], R0 ;  /* 0x02282000110075a7 */ /* 0x0010a4000800017f */
[----:B--2---:R-:W-:Y:S05]  /*1b450*/  @!P0 NANOSLEEP.SYNCS 0x989680 ;  /* 0x009896800000895d */ /* 0x004fea0003900000 */
[----:B------:R-:W2:Y:S02]  /*1b460*/  @!P0 SYNCS.PHASECHK.TRANS64 P0, [R17+URZ+0x22820], R0 ;  /* 0x02282000110085a7 */ /* 0x000ea4000800007f */
[----:B--2---:R-:W-:Y:S05]  /*1b470*/  @!P0 BRA `(.L_x_2653) ;  /* 0xfffffffc00f08947 */ /* 0x004fea000383ffff */
[----:B------:R-:W-:Y:S05]  /*1b480*/  BRA `(.L_x_2740) ;  /* 0xffffffbc00387947 */ /* 0x000fea000383ffff */
.L_x_2656:
[----:B0-----:R0:W2:Y:S02]  /*1b490*/  SYNCS.PHASECHK.TRANS64.TRYWAIT P0, [R19+URZ+0x22860], R0 ;  /* 0x02286000130075a7 */ /* 0x0010a4000800017f */
[----:B--2---:R-:W-:Y:S05]  /*1b4a0*/  @!P0 NANOSLEEP.SYNCS 0x989680 ;  /* 0x009896800000895d */ /* 0x004fea0003900000 */
[----:B------:R-:W2:Y:S02]  /*1b4b0*/  @!P0 SYNCS.PHASECHK.TRANS64 P0, [R19+URZ+0x22860], R0 ;  /* 0x02286000130085a7 */ /* 0x000ea4000800007f */
[----:B--2---:R-:W-:Y:S05]  /*1b4c0*/  @!P0 BRA `(.L_x_2656) ;  /* 0xfffffffc00f08947 */ /* 0x004fea000383ffff */
[----:B------:R-:W-:Y:S05]  /*1b4d0*/  BRA `(.L_x_2741) ;  /* 0xffffffbc00487947 */ /* 0x000fea000383ffff */
.L_x_2657:
        /* <DEDUP_REMOVED lines=8> */
.L_x_2743:
[----:B------:R-:W-:Y:S05]  /*1b560*/  BSYNC B0 ;  /* 0x0000000000007941 */ /* 0x000fea0003800000 */
.L_x_2742:
        /* <DEDUP_REMOVED lines=13> */
.L_x_2744:
        /* <DEDUP_REMOVED lines=9> */
.L_x_2745:
        /* <DEDUP_REMOVED lines=17> */
.L_x_2746:
[----:B------:R-:W-:Y:S02]  /*1b7e0*/  IMAD.MOV.U32 R13, RZ, RZ, R6 ;  /* 0x000000ffff0d7224 */ /* 0x000fe400078e0006 */
[----:B------:R-:W-:Y:S01]  /*1b7f0*/  IMAD.MOV.U32 R12, RZ, RZ, 0x2 ;  /* 0x00000002ff0c7424 */ /* 0x000fe200078e00ff */
[----:B------:R-:W-:-:S13]  /*1b800*/  IADD3 R2, P3, R14, R0, RZ ;  /* 0x000000000e027210 */ /* 0x000fda0007f7e0ff */
[----:B------:R-:W-:Y:S05]  /*1b810*/  WARPSYNC.COLLECTIVE R15, `(.L_x_2747) ;  /* 0x000000000f087348 */ /* 0x000fea0003c00000 */
[----:B------:R0:W1:Y:S02]  /*1b820*/  SHFL.IDX P6, R14, R13, R12, R11 ;  /* 0x0000000c0d0e7389 */ /* 0x00006400000c000b */
[----:B01----:R-:W-:Y:S01]  /*1b830*/  ENDCOLLECTIVE ;  /* 0x000000000000791b */ /* 0x003fe20003800000 */
.L_x_2747:
        /* <DEDUP_REMOVED lines=17> */
.L_x_2748:
[----:B------:R-:W-:Y:S02]  /*1b950*/  IMAD.MOV.U32 R13, RZ, RZ, R6 ;  /* 0x000000ffff0d7224 */ /* 0x000fe400078e0006 */
[----:B------:R-:W-:Y:S01]  /*1b960*/  IMAD.MOV.U32 R12, RZ, RZ, 0x3 ;  /* 0x00000003ff0c7424 */ /* 0x000fe200078e00ff */
[----:B------:R-:W-:-:S13]  /*1b970*/  IADD3 R2, P3, R14, R0, RZ ;  /* 0x000000000e027210 */ /* 0x000fda0007f7e0ff */
[----:B------:R-:W-:Y:S05]  /*1b980*/  WARPSYNC.COLLECTIVE R15, `(.L_x_2749) ;  /* 0x000000000f087348 */ /* 0x000fea0003c00000 */
[----:B------:R0:W1:Y:S02]  /*1b990*/  SHFL.IDX P6, R14, R13, R12, R11 ;  /* 0x0000000c0d0e7389 */ /* 0x00006400000c000b */
[----:B01----:R-:W-:Y:S01]  /*1b9a0*/  ENDCOLLECTIVE ;  /* 0x000000000000791b */ /* 0x003fe20003800000 */
.L_x_2749:
        /* <DEDUP_REMOVED lines=17> */
.L_x_2750:
[----:B------:R-:W-:Y:S02]  /*1bac0*/  IMAD.MOV.U32 R13, RZ, RZ, R6 ;  /* 0x000000ffff0d7224 */ /* 0x000fe400078e0006 */
[----:B------:R-:W-:Y:S01]  /*1bad0*/  IMAD.MOV.U32 R12, RZ, RZ, 0x4 ;  /* 0x00000004ff0c7424 */ /* 0x000fe200078e00ff */
[----:B------:R-:W-:-:S13]  /*1bae0*/  IADD3 R2, P3, R14, R0, RZ ;  /* 0x000000000e027210 */ /* 0x000fda0007f7e0ff */
[----:B------:R-:W-:Y:S05]  /*1baf0*/  WARPSYNC.COLLECTIVE R15, `(.L_x_2751) ;  /* 0x000000000f087348 */ /* 0x000fea0003c00000 */
[----:B------:R0:W1:Y:S02]  /*1bb00*/  SHFL.IDX P6, R14, R13, R12, R11 ;  /* 0x0000000c0d0e7389 */ /* 0x00006400000c000b */
[----:B01----:R-:W-:Y:S01]  /*1bb10*/  ENDCOLLECTIVE ;  /* 0x000000000000791b */ /* 0x003fe20003800000 */
.L_x_2751:
        /* <DEDUP_REMOVED lines=17> */
.L_x_2752:
[----:B------:R-:W-:Y:S02]  /*1bc30*/  IMAD.MOV.U32 R13, RZ, RZ, R6 ;  /* 0x000000ffff0d7224 */ /* 0x000fe400078e0006 */
[----:B------:R-:W-:Y:S01]  /*1bc40*/  IMAD.MOV.U32 R12, RZ, RZ, 0x5 ;  /* 0x00000005ff0c7424 */ /* 0x000fe200078e00ff */
[----:B------:R-:W-:-:S13]  /*1bc50*/  IADD3 R2, P3, R14, R0, RZ ;  /* 0x000000000e027210 */ /* 0x000fda0007f7e0ff */
[----:B------:R-:W-:Y:S05]  /*1bc60*/  WARPSYNC.COLLECTIVE R15, `(.L_x_2753) ;  /* 0x000000000f087348 */ /* 0x000fea0003c00000 */
[----:B------:R0:W1:Y:S02]  /*1bc70*/  SHFL.IDX P6, R14, R13, R12, R11 ;  /* 0x0000000c0d0e7389 */ /* 0x00006400000c000b */
[----:B01----:R-:W-:Y:S01]  /*1bc80*/  ENDCOLLECTIVE ;  /* 0x000000000000791b */ /* 0x003fe20003800000 */
.L_x_2753:
        /* <DEDUP_REMOVED lines=12> */
.L_x_2754:
        /* <DEDUP_REMOVED lines=9> */
.L_x_2664:
[----:B0-----:R0:W2:Y:S02]  /*1bde0*/  SYNCS.PHASECHK.TRANS64.TRYWAIT P0, [R10+URZ+0x22840], R20 ;  /* 0x022840140a0075a7 */ /* 0x0010a4000800017f */
[----:B--2---:R-:W-:Y:S05]  /*1bdf0*/  @!P0 NANOSLEEP.SYNCS 0x989680 ;  /* 0x009896800000895d */ /* 0x004fea0003900000 */
[----:B------:R-:W2:Y:S02]  /*1be00*/  @!P0 SYNCS.PHASECHK.TRANS64 P0, [R10+URZ+0x22840], R20 ;  /* 0x022840140a0085a7 */ /* 0x000ea4000800007f */
[----:B--2---:R-:W-:Y:S05]  /*1be10*/  @!P0 BRA `(.L_x_2664) ;  /* 0xfffffffc00f08947 */ /* 0x004fea000383ffff */
[----:B------:R-:W-:Y:S05]  /*1be20*/  BRA `(.L_x_2756) ;  /* 0xffffffbc00d47947 */ /* 0x000fea000383ffff */
.L_x_2665:
        /* <DEDUP_REMOVED lines=8> */
.L_x_2758:
[----:B------:R-:W-:Y:S05]  /*1beb0*/  BSYNC B1 ;  /* 0x0000000000017941 */ /* 0x000fea0003800000 */
.L_x_2757:
        /* <DEDUP_REMOVED lines=9> */
.L_x_2759:
[----:B------:R-:W-:Y:S02]  /*1bf50*/  IMAD.MOV.U32 R13, RZ, RZ, R8 ;  /* 0x000000ffff0d7224 */ /* 0x000fe400078e0008 */
[----:B------:R-:W-:Y:S02]  /*1bf60*/  IMAD.MOV.U32 R12, RZ, RZ, 0x1 ;  /* 0x00000001ff0c7424 */ /* 0x000fe400078e00ff */
[----:B------:R-:W-:-:S07]  /*1bf70*/  IMAD.MOV.U32 R2, RZ, RZ, R14 ;  /* 0x000000ffff027224 */ /* 0x000fce00078e000e */
[----:B------:R-:W-:Y:S05]  /*1bf80*/  WARPSYNC.COLLECTIVE R15, `(.L_x_2760) ;  /* 0x000000000f087348 */ /* 0x000fea0003c00000 */
[----:B------:R0:W1:Y:S02]  /*1bf90*/  SHFL.IDX P6, R14, R13, R12, R11 ;  /* 0x0000000c0d0e7389 */ /* 0x00006400000c000b */
[----:B01----:R-:W-:Y:S01]  /*1bfa0*/  ENDCOLLECTIVE ;  /* 0x000000000000791b */ /* 0x003fe20003800000 */
.L_x_2760:
        /* <DEDUP_REMOVED lines=11> */
.L_x_2761:
[----:B------:R-:W-:Y:S02]  /*1c060*/  IMAD.MOV.U32 R13, RZ, RZ, R8 ;  /* 0x000000ffff0d7224 */ /* 0x000fe400078e0008 */
[----:B------:R-:W-:Y:S02]  /*1c070*/  IMAD.MOV.U32 R12, RZ, RZ, 0x2 ;  /* 0x00000002ff0c7424 */ /* 0x000fe400078e00ff */
[----:B------:R-:W-:-:S07]  /*1c080*/  IMAD.MOV.U32 R2, RZ, RZ, R14 ;  /* 0x000000ffff027224 */ /* 0x000fce00078e000e */
[----:B------:R-:W-:Y:S05]  /*1c090*/  WARPSYNC.COLLECTIVE R15, `(.L_x_2762) ;  /* 0x000000000f087348 */ /* 0x000fea0003c00000 */
[----:B------:R0:W1:Y:S02]  /*1c0a0*/  SHFL.IDX P6, R14, R13, R12, R11 ;  /* 0x0000000c0d0e7389 */ /* 0x00006400000c000b */
[----:B01----:R-:W-:Y:S01]  /*1c0b0*/  ENDCOLLECTIVE ;  /* 0x000000000000791b */ /* 0x003fe20003800000 */
.L_x_2762:
        /* <DEDUP_REMOVED lines=11> */
.L_x_2763:
[----:B------:R-:W-:Y:S02]  /*1c170*/  IMAD.MOV.U32 R13, RZ, RZ, R8 ;  /* 0x000000ffff0d7224 */ /* 0x000fe400078e0008 */
[----:B------:R-:W-:Y:S02]  /*1c180*/  IMAD.MOV.U32 R12, RZ, RZ, 0x3 ;  /* 0x00000003ff0c7424 */ /* 0x000fe400078e00ff */
[----:B------:R-:W-:-:S07]  /*1c190*/  IMAD.MOV.U32 R2, RZ, RZ, R14 ;  /* 0x000000ffff027224 */ /* 0x000fce00078e000e */
[----:B------:R-:W-:Y:S05]  /*1c1a0*/  WARPSYNC.COLLECTIVE R15, `(.L_x_2764) ;  /* 0x000000000f087348 */ /* 0x000fea0003c00000 */
[----:B------:R0:W1:Y:S02]  /*1c1b0*/  SHFL.IDX P6, R14, R13, R12, R11 ;  /* 0x0000000c0d0e7389 */ /* 0x00006400000c000b */
[----:B01----:R-:W-:Y:S01]  /*1c1c0*/  ENDCOLLECTIVE ;  /* 0x000000000000791b */ /* 0x003fe20003800000 */
.L_x_2764:
        /* <DEDUP_REMOVED lines=11> */
.L_x_2765:
[----:B------:R-:W-:Y:S02]  /*1c280*/  IMAD.MOV.U32 R13, RZ, RZ, R8 ;  /* 0x000000ffff0d7224 */ /* 0x000fe400078e0008 */
[----:B------:R-:W-:Y:S02]  /*1c290*/  IMAD.MOV.U32 R12, RZ, RZ, 0x4 ;  /* 0x00000004ff0c7424 */ /* 0x000fe400078e00ff */
[----:B------:R-:W-:-:S07]  /*1c2a0*/  IMAD.MOV.U32 R2, RZ, RZ, R14 ;  /* 0x000000ffff027224 */ /* 0x000fce00078e000e */
[----:B------:R-:W-:Y:S05]  /*1c2b0*/  WARPSYNC.COLLECTIVE R15, `(.L_x_2766) ;  /* 0x000000000f087348 */ /* 0x000fea0003c00000 */
[----:B------:R0:W1:Y:S02]  /*1c2c0*/  SHFL.IDX P6, R14, R13, R12, R11 ;  /* 0x0000000c0d0e7389 */ /* 0x00006400000c000b */
[----:B01----:R-:W-:Y:S01]  /*1c2d0*/  ENDCOLLECTIVE ;  /* 0x000000000000791b */ /* 0x003fe20003800000 */
.L_x_2766:
        /* <DEDUP_REMOVED lines=11> */
.L_x_2767:
[----:B------:R-:W-:Y:S02]  /*1c390*/  IMAD.MOV.U32 R13, RZ, RZ, R8 ;  /* 0x000000ffff0d7224 */ /* 0x000fe400078e0008 */
[----:B------:R-:W-:Y:S02]  /*1c3a0*/  IMAD.MOV.U32 R12, RZ, RZ, 0x5 ;  /* 0x00000005ff0c7424 */ /* 0x000fe400078e00ff */
[----:B------:R-:W-:-:S07]  /*1c3b0*/  IMAD.MOV.U32 R2, RZ, RZ, R14 ;  /* 0x000000ffff027224 */ /* 0x000fce00078e000e */
[----:B------:R-:W-:Y:S05]  /*1c3c0*/  WARPSYNC.COLLECTIVE R15, `(.L_x_2768) ;  /* 0x000000000f087348 */ /* 0x000fea0003c00000 */
[----:B------:R0:W1:Y:S02]  /*1c3d0*/  SHFL.IDX P6, R14, R13, R12, R11 ;  /* 0x0000000c0d0e7389 */ /* 0x00006400000c000b */
[----:B01----:R-:W-:Y:S01]  /*1c3e0*/  ENDCOLLECTIVE ;  /* 0x000000000000791b */ /* 0x003fe20003800000 */
.L_x_2768:
        /* <DEDUP_REMOVED lines=11> */
.L_x_2769:
[----:B------:R-:W-:Y:S05]  /*1c4a0*/  BRA `(.L_x_2770) ;  /* 0xffffffb800fc7947 */ /* 0x000fea000383ffff */
.L_x_2670:
[----:B--2---:R2:W3:Y:S02]  /*1c4b0*/  SYNCS.PHASECHK.TRANS64.TRYWAIT P0, [R10+URZ+0x22860], R20 ;  /* 0x022860140a0075a7 */ /* 0x0044e4000800017f */
[----:B---3--:R-:W-:Y:S05]  /*1c4c0*/  @!P0 NANOSLEEP.SYNCS 0x989680 ;  /* 0x009896800000895d */ /* 0x008fea0003900000 */
[----:B------:R-:W3:Y:S02]  /*1c4d0*/  @!P0 SYNCS.PHASECHK.TRANS64 P0, [R10+URZ+0x22860], R20 ;  /* 0x022860140a0085a7 */ /* 0x000ee4000800007f */
[----:B---3--:R-:W-:Y:S05]  /*1c4e0*/  @!P0 BRA `(.L_x_2670) ;  /* 0xfffffffc00f08947 */ /* 0x008fea000383ffff */
[----:B------:R-:W-:Y:S05]  /*1c4f0*/  BRA `(.L_x_2771) ;  /* 0xffffffbc004c7947 */ /* 0x000fea000383ffff */
.L_x_2671:
        /* <DEDUP_REMOVED lines=8> */
.L_x_2773:
[----:B------:R-:W-:Y:S05]  /*1c580*/  BSYNC B1 ;  /* 0x0000000000017941 */ /* 0x000fea0003800000 */
.L_x_2772:
        /* <DEDUP_REMOVED lines=9> */
.L_x_2774:
[----:B------:R-:W-:Y:S02]  /*1c620*/  IMAD.MOV.U32 R13, RZ, RZ, R22 ;  /* 0x000000ffff0d7224 */ /* 0x000fe400078e0016 */
[----:B------:R-:W-:Y:S01]  /*1c630*/  IMAD.MOV.U32 R12, RZ, RZ, 0x1 ;  /* 0x00000001ff0c7424 */ /* 0x000fe200078e00ff */
[----:B------:R-:W-:-:S13]  /*1c640*/  IADD3 R2, P0, R14, R0, RZ ;  /* 0x000000000e027210 */ /* 0x000fda0007f1e0ff */
[----:B------:R-:W-:Y:S05]  /*1c650*/  WARPSYNC.COLLECTIVE R15, `(.L_x_2775) ;  /* 0x000000000f087348 */ /* 0x000fea0003c00000 */
[----:B------:R0:W1:Y:S02]  /*1c660*/  SHFL.IDX P6, R14, R13, R12, R11 ;  /* 0x0000000c0d0e7389 */ /* 0x00006400000c000b */
[----:B01----:R-:W-:Y:S01]  /*1c670*/  ENDCOLLECTIVE ;  /* 0x000000000000791b */ /* 0x003fe20003800000 */
.L_x_2775:
        /* <DEDUP_REMOVED lines=13> */
.L_x_2776:
[----:B------:R-:W-:Y:S02]  /*1c750*/  IMAD.MOV.U32 R13, RZ, RZ, R22 ;  /* 0x000000ffff0d7224 */ /* 0x000fe400078e0016 */
[----:B------:R-:W-:Y:S01]  /*1c760*/  IMAD.MOV.U32 R12, RZ, RZ, 0x2 ;  /* 0x00000002ff0c7424 */ /* 0x000fe200078e00ff */
[----:B------:R-:W-:-:S13]  /*1c770*/  IADD3 R2, P0, R14, R0, RZ ;  /* 0x000000000e027210 */ /* 0x000fda0007f1e0ff */
[----:B------:R-:W-:Y:S05]  /*1c780*/  WARPSYNC.COLLECTIVE R15, `(.L_x_2777) ;  /* 0x000000000f087348 */ /* 0x000fea0003c00000 */
[----:B------:R0:W1:Y:S02]  /*1c790*/  SHFL.IDX P6, R14, R13, R12, R11 ;  /* 0x0000000c0d0e7389 */ /* 0x00006400000c000b */
[----:B01----:R-:W-:Y:S01]  /*1c7a0*/  ENDCOLLECTIVE ;  /* 0x000000000000791b */ /* 0x003fe20003800000 */
.L_x_2777:
        /* <DEDUP_REMOVED lines=13> */
.L_x_2778:
[----:B------:R-:W-:Y:S02]  /*1c880*/  IMAD.MOV.U32 R13, RZ, RZ, R22 ;  /* 0x000000ffff0d7224 */ /* 0x000fe400078e0016 */
[----:B------:R-:W-:Y:S02]  /*1c890*/  IMAD.MOV.U32 R12, RZ, RZ, 0x3 ;  /* 0x00000003ff0c7424 */ /* 0x000fe400078e00ff */
[----:B------:R-:W-:-:S07]  /*1c8a0*/  IMAD.MOV.U32 R8, RZ, RZ, R14 ;  /* 0x000000ffff087224 */ /* 0x000fce00078e000e */
[----:B------:R-:W-:Y:S05]  /*1c8b0*/  WARPSYNC.COLLECTIVE R15, `(.L_x_2779) ;  /* 0x000000000f087348 */ /* 0x000fea0003c00000 */
[----:B------:R0:W1:Y:S02]  /*1c8c0*/  SHFL.IDX P6, R14, R13, R12, R11 ;  /* 0x0000000c0d0e7389 */ /* 0x00006400000c000b */
[----:B01----:R-:W-:Y:S01]  /*1c8d0*/  ENDCOLLECTIVE ;  /* 0x000000000000791b */ /* 0x003fe20003800000 */
.L_x_2779:
        /* <DEDUP_REMOVED lines=14> */
.L_x_2780:
[----:B------:R-:W-:Y:S02]  /*1c9c0*/  IMAD.MOV.U32 R13, RZ, RZ, R22 ;  /* 0x000000ffff0d7224 */ /* 0x000fe400078e0016 */
[----:B------:R-:W-:Y:S01]  /*1c9d0*/  IMAD.MOV.U32 R12, RZ, RZ, 0x4 ;  /* 0x00000004ff0c7424 */ /* 0x000fe200078e00ff */
[----:B------:R-:W-:-:S13]  /*1c9e0*/  IADD3 R2, P0, R14, R0, RZ ;  /* 0x000000000e027210 */ /* 0x000fda0007f1e0ff */
[----:B------:R-:W-:Y:S05]  /*1c9f0*/  WARPSYNC.COLLECTIVE R15, `(.L_x_2781) ;  /* 0x000000000f087348 */ /* 0x000fea0003c00000 */
[----:B------:R0:W1:Y:S02]  /*1ca00*/  SHFL.IDX P6, R14, R13, R12, R11 ;  /* 0x0000000c0d0e7389 */ /* 0x00006400000c000b */
[----:B01----:R-:W-:Y:S01]  /*1ca10*/  ENDCOLLECTIVE ;  /* 0x000000000000791b */ /* 0x003fe20003800000 */
.L_x_2781:
        /* <DEDUP_REMOVED lines=13> */
.L_x_2782:
[----:B------:R-:W-:Y:S02]  /*1caf0*/  IMAD.MOV.U32 R13, RZ, RZ, R22 ;  /* 0x000000ffff0d7224 */ /* 0x000fe400078e0016 */
[----:B------:R-:W-:Y:S01]  /*1cb00*/  IMAD.MOV.U32 R12, RZ, RZ, 0x5 ;  /* 0x00000005ff0c7424 */ /* 0x000fe200078e00ff */
[----:B------:R-:W-:-:S13]  /*1cb10*/  IADD3 R2, P0, R14, R0, RZ ;  /* 0x000000000e027210 */ /* 0x000fda0007f1e0ff */
[----:B------:R-:W-:Y:S05]  /*1cb20*/  WARPSYNC.COLLECTIVE R15, `(.L_x_2783) ;  /* 0x000000000f087348 */ /* 0x000fea0003c00000 */
[----:B------:R0:W1:Y:S02]  /*1cb30*/  SHFL.IDX P6, R14, R13, R12, R11 ;  /* 0x0000000c0d0e7389 */ /* 0x00006400000c000b */
[----:B01----:R-:W-:Y:S01]  /*1cb40*/  ENDCOLLECTIVE ;  /* 0x000000000000791b */ /* 0x003fe20003800000 */
.L_x_2783:
        /* <DEDUP_REMOVED lines=13> */
.L_x_2784:
[----:B------:R-:W-:Y:S05]  /*1cc20*/  BRA `(.L_x_2785) ;  /* 0xffffffb8008c7947 */ /* 0x000fea000383ffff */
.L_x_2679:
        /* <DEDUP_REMOVED lines=8> */
.L_x_2787:
[----:B------:R-:W-:Y:S05]  /*1ccb0*/  BSYNC B0 ;  /* 0x0000000000007941 */ /* 0x000fea0003800000 */
.L_x_2786:
        /* <DEDUP_REMOVED lines=9> */
.L_x_2788:
[----:B------:R-:W-:Y:S02]  /*1cd50*/  ULDC UR4, c[0x0][0xc3c] ;  /* 0x00030f0000047ab9 */ /* 0x000fe40000000800 */
[----:B------:R-:W-:-:S13]  /*1cd60*/  ISETP.GE.OR P1, PT, R9, UR4, !P0 ;  /* 0x0000000409007c0c */ /* 0x000fda000c726670 */
[----:B------:R-:W0:Y:S08]  /*1cd70*/  @!P1 LDC.64 R2, c[0x0][0xc80] ;  /* 0x00032000ff029b82 */ /* 0x000e300000000a00 */
[----:B------:R-:W1:Y:S01]  /*1cd80*/  @!P1 LDC.64 R4, c[0x0][0xc78] ;  /* 0x00031e00ff049b82 */ /* 0x000e620000000a00 */
[----:B------:R-:W-:Y:S02]  /*1cd90*/  IMAD.MOV.U32 R25, RZ, RZ, RZ ;  /* 0x000000ffff197224 */ /* 0x000fe400078e00ff */
[----:B------:R-:W-:-:S02]  /*1cda0*/  IMAD.MOV.U32 R11, RZ, RZ, RZ ;  /* 0x000000ffff0b7224 */ /* 0x000fc400078e00ff */
[----:B------:R-:W-:Y:S02]  /*1cdb0*/  IMAD.MOV.U32 R7, RZ, RZ, R14 ;  /* 0x000000ffff077224 */ /* 0x000fe400078e000e */
[----:B0-----:R-:W-:-:S05]  /*1cdc0*/  @!P1 IMAD.WIDE R2, R9, 0x4, R2 ;  /* 0x0000000409029825 */ /* 0x001fca00078e0202 */
[----:B------:R1:W2:Y:S02]  /*1cdd0*/  @!P1 LDG.E R6, desc[UR48][R2.64] ;  /* 0x0000003002069981 */ /* 0x0002a4000c1e1900 */
[----:B-1----:R-:W-:-:S05]  /*1cde0*/  @!P1 IMAD.WIDE R2, R9, 0x4, R4 ;  /* 0x0000000409029825 */ /* 0x002fca00078e0204 */
[----:B------:R-:W3:Y:S01]  /*1cdf0*/  @!P1 LDG.E R5, desc[UR48][R2.64] ;  /* 0x0000003002059981 */ /* 0x000ee2000c1e1900 */
[----:B------:R-:W-:Y:S01]  /*1ce00*/  IMAD.MOV.U32 R4, RZ, RZ, RZ ;  /* 0x000000ffff047224 */ /* 0x000fe200078e00ff */
[C---:B------:R-:W-:Y:S02]  /*1ce10*/  ISETP.GE.U32.AND P2, PT, R8.reuse, 0x2, PT ;  /* 0x000000020800780c */ /* 0x040fe40003f46070 */
        /* <DEDUP_REMOVED lines=11> */
.L_x_2789:
[----:B------:R-:W-:Y:S01]  /*1ced0*/  IMAD.MOV.U32 R12, RZ, RZ, 0x2 ;  /* 0x00000002ff0c7424 */ /* 0x000fe200078e00ff */
[----:B------:R-:W-:-:S05]  /*1cee0*/  SEL R14, R14, RZ, P1 ;  /* 0x000000ff0e0e7207 */ /* 0x000fca0000800000 */
[----:B------:R-:W-:-:S04]  /*1cef0*/  IMAD.IADD R5, R13, 0x1, R14 ;  /* 0x000000010d057824 */ /* 0x000fc800078e020e */
[----:B------:R-:W-:-:S07]  /*1cf00*/  IMAD.MOV.U32 R13, RZ, RZ, R5 ;  /* 0x000000ffff0d7224 */ /* 0x000fce00078e0005 */
[----:B------:R-:W-:Y:S05]  /*1cf10*/  WARPSYNC.COLLECTIVE R15, `(.L_x_2790) ;  /* 0x000000000f087348 */ /* 0x000fea0003c00000 */
[----:B------:R0:W1:Y:S02]  /*1cf20*/  SHFL.UP P6, R14, R13, R12, R11 ;  /* 0x0400000c0d0e7389 */ /* 0x00006400000c000b */
[----:B01----:R-:W-:Y:S01]  /*1cf30*/  ENDCOLLECTIVE ;  /* 0x000000000000791b */ /* 0x003fe20003800000 */
.L_x_2790:
[----:B------:R-:W-:Y:S01]  /*1cf40*/  IMAD.MOV.U32 R12, RZ, RZ, 0x4 ;  /* 0x00000004ff0c7424 */ /* 0x000fe200078e00ff */
[----:B------:R-:W-:-:S05]  /*1cf50*/  SEL R2, R14, RZ, P2 ;  /* 0x000000ff0e027207 */ /* 0x000fca0001000000 */
[----:B------:R-:W-:-:S04]  /*1cf60*/  IMAD.IADD R2, R5, 0x1, R2 ;  /* 0x0000000105027824 */ /* 0x000fc800078e0202 */
[----:B------:R-:W-:-:S07]  /*1cf70*/  IMAD.MOV.U32 R13, RZ, RZ, R2 ;  /* 0x000000ffff0d7224 */ /* 0x000fce00078e0002 */
[----:B------:R-:W-:Y:S05]  /*1cf80*/  WARPSYNC.COLLECTIVE R15, `(.L_x_2791) ;  /* 0x000000000f087348 */ /* 0x000fea0003c00000 */
[----:B------:R0:W1:Y:S02]  /*1cf90*/  SHFL.UP P6, R14, R13, R12, R11 ;  /* 0x0400000c0d0e7389 */ /* 0x00006400000c000b */
[----:B01----:R-:W-:Y:S01]  /*1cfa0*/  ENDCOLLECTIVE ;  /* 0x000000000000791b */ /* 0x003fe20003800000 */
.L_x_2791:
[----:B------:R-:W-:Y:S01]  /*1cfb0*/  IMAD.MOV.U32 R12, RZ, RZ, 0x8 ;  /* 0x00000008ff0c7424 */ /* 0x000fe200078e00ff */
[----:B------:R-:W-:-:S05]  /*1cfc0*/  SEL R3, R14, RZ, P3 ;  /* 0x000000ff0e037207 */ /* 0x000fca0001800000 */
[----:B------:R-:W-:-:S04]  /*1cfd0*/  IMAD.IADD R3, R2, 0x1, R3 ;  /* 0x0000000102037824 */ /* 0x000fc800078e0203 */
[----:B------:R-:W-:-:S07]  /*1cfe0*/  IMAD.MOV.U32 R13, RZ, RZ, R3 ;  /* 0x000000ffff0d7224 */ /* 0x000fce00078e0003 */
[----:B------:R-:W-:Y:S05]  /*1cff0*/  WARPSYNC.COLLECTIVE R15, `(.L_x_2792) ;  /* 0x000000000f087348 */ /* 0x000fea0003c00000 */
[----:B------:R0:W1:Y:S02]  /*1d000*/  SHFL.UP P6, R14, R13, R12, R11 ;  /* 0x0400000c0d0e7389 */ /* 0x00006400000c000b */
[----:B01----:R-:W-:Y:S01]  /*1d010*/  ENDCOLLECTIVE ;  /* 0x000000000000791b */ /* 0x003fe20003800000 */
.L_x_2792:
[----:B------:R-:W-:Y:S01]  /*1d020*/  IMAD.MOV.U32 R12, RZ, RZ, 0x10 ;  /* 0x00000010ff0c7424 */ /* 0x000fe200078e00ff */
[----:B------:R-:W-:-:S05]  /*1d030*/  SEL R14, R14, RZ, P4 ;  /* 0x000000ff0e0e7207 */ /* 0x000fca0002000000 */
[----:B------:R-:W-:-:S04]  /*1d040*/  IMAD.IADD R5, R3, 0x1, R14 ;  /* 0x0000000103057824 */ /* 0x000fc800078e020e */
[----:B------:R-:W-:-:S07]  /*1d050*/  IMAD.MOV.U32 R13, RZ, RZ, R5 ;  /* 0x000000ffff0d7224 */ /* 0x000fce00078e0005 */
[----:B------:R-:W-:Y:S05]  /*1d060*/  WARPSYNC.COLLECTIVE R15, `(.L_x_2793) ;  /* 0x000000000f087348 */ /* 0x000fea0003c00000 */
[----:B------:R0:W1:Y:S02]  /*1d070*/  SHFL.UP P6, R14, R13, R12, R11 ;  /* 0x0400000c0d0e7389 */ /* 0x00006400000c000b */
[----:B01----:R-:W-:Y:S01]  /*1d080*/  ENDCOLLECTIVE ;  /* 0x000000000000791b */ /* 0x003fe20003800000 */
.L_x_2793:
        /* <DEDUP_REMOVED lines=8> */
.L_x_2794:
[----:B------:R-:W-:Y:S05]  /*1d110*/  BRA `(.L_x_2795) ;  /* 0xffffffb800ec7947 */ /* 0x000fea000383ffff */
.L_x_2682:
[----:B------:R-:W-:Y:S01]  /*1d120*/  BSSY B0, `(.L_x_2796) ;  /* 0x0000007000007945 */ /* 0x000fe20003800000 */
[----:B------:R-:W-:Y:S02]  /*1d130*/  IMAD.MOV.U32 R12, RZ, RZ, 0x1 ;  /* 0x00000001ff0c7424 */ /* 0x000fe400078e00ff */
[----:B------:R-:W-:Y:S02]  /*1d140*/  IMAD.MOV.U32 R11, RZ, RZ, RZ ;  /* 0x000000ffff0b7224 */ /* 0x000fe400078e00ff */
[----:B------:R-:W-:-:S07]  /*1d150*/  IMAD.MOV.U32 R15, RZ, RZ, -0x1 ;  /* 0xffffffffff0f7424 */ /* 0x000fce00078e00ff */
[----:B01----:R-:W-:Y:S05]  /*1d160*/  WARPSYNC.COLLECTIVE R15, `(.L_x_2797) ;  /* 0x000000000f087348 */ /* 0x003fea0003c00000 */
[----:B------:R2:W3:Y:S02]  /*1d170*/  SHFL.UP P6, R14, R13, R12, R11 ;  /* 0x0400000c0d0e7389 */ /* 0x0004e400000c000b */
[----:B0123--:R-:W-:Y:S01]  /*1d180*/  ENDCOLLECTIVE ;  /* 0x000000000000791b */ /* 0x00ffe20003800000 */
.L_x_2797:
[----:B------:R-:W-:Y:S05]  /*1d190*/  BSYNC B0 ;  /* 0x0000000000007941 */ /* 0x000fea0003800000 */
.L_x_2796:
        /* <DEDUP_REMOVED lines=8> */
.L_x_2798:
[----:B------:R-:W-:Y:S01]  /*1d220*/  IMAD.MOV.U32 R12, RZ, RZ, 0x4 ;  /* 0x00000004ff0c7424 */ /* 0x000fe200078e00ff */
[----:B------:R-:W-:-:S05]  /*1d230*/  SEL R2, R14, RZ, P2 ;  /* 0x000000ff0e027207 */ /* 0x000fca0001000000 */
[----:B------:R-:W-:-:S04]  /*1d240*/  IMAD.IADD R2, R13, 0x1, R2 ;  /* 0x000000010d027824 */ /* 0x000fc800078e0202 */
[----:B------:R-:W-:-:S07]  /*1d250*/  IMAD.MOV.U32 R13, RZ, RZ, R2 ;  /* 0x000000ffff0d7224 */ /* 0x000fce00078e0002 */
[----:B------:R-:W-:Y:S05]  /*1d260*/  WARPSYNC.COLLECTIVE R15, `(.L_x_2799) ;  /* 0x000000000f087348 */ /* 0x000fea0003c00000 */
[----:B------:R0:W1:Y:S02]  /*1d270*/  SHFL.UP P6, R14, R13, R12, R11 ;  /* 0x0400000c0d0e7389 */ /* 0x00006400000c000b */
[----:B01----:R-:W-:Y:S01]  /*1d280*/  ENDCOLLECTIVE ;  /* 0x000000000000791b */ /* 0x003fe20003800000 */
.L_x_2799:
[----:B------:R-:W-:Y:S01]  /*1d290*/  IMAD.MOV.U32 R12, RZ, RZ, 0x8 ;  /* 0x00000008ff0c7424 */ /* 0x000fe200078e00ff */
[----:B------:R-:W-:-:S05]  /*1d2a0*/  SEL R3, R14, RZ, P3 ;  /* 0x000000ff0e037207 */ /* 0x000fca0001800000 */
[----:B------:R-:W-:-:S04]  /*1d2b0*/  IMAD.IADD R3, R2, 0x1, R3 ;  /* 0x0000000102037824 */ /* 0x000fc800078e0203 */
[----:B------:R-:W-:-:S07]  /*1d2c0*/  IMAD.MOV.U32 R13, RZ, RZ, R3 ;  /* 0x000000ffff0d7224 */ /* 0x000fce00078e0003 */
[----:B------:R-:W-:Y:S05]  /*1d2d0*/  WARPSYNC.COLLECTIVE R15, `(.L_x_2800) ;  /* 0x000000000f087348 */ /* 0x000fea0003c00000 */
[----:B------:R0:W1:Y:S02]  /*1d2e0*/  SHFL.UP P6, R14, R13, R12, R11 ;  /* 0x0400000c0d0e7389 */ /* 0x00006400000c000b */
[----:B01----:R-:W-:Y:S01]  /*1d2f0*/  ENDCOLLECTIVE ;  /* 0x000000000000791b */ /* 0x003fe20003800000 */
.L_x_2800:
[----:B------:R-:W-:Y:S01]  /*1d300*/  IMAD.MOV.U32 R12, RZ, RZ, 0x10 ;  /* 0x00000010ff0c7424 */ /* 0x000fe200078e00ff */
[----:B------:R-:W-:-:S05]  /*1d310*/  SEL R14, R14, RZ, P4 ;  /* 0x000000ff0e0e7207 */ /* 0x000fca0002000000 */
[----:B------:R-:W-:-:S04]  /*1d320*/  IMAD.IADD R5, R3, 0x1, R14 ;  /* 0x0000000103057824 */ /* 0x000fc800078e020e */
[----:B------:R-:W-:-:S07]  /*1d330*/  IMAD.MOV.U32 R13, RZ, RZ, R5 ;  /* 0x000000ffff0d7224 */ /* 0x000fce00078e0005 */
[----:B------:R-:W-:Y:S05]  /*1d340*/  WARPSYNC.COLLECTIVE R15, `(.L_x_2801) ;  /* 0x000000000f087348 */ /* 0x000fea0003c00000 */
[----:B------:R0:W1:Y:S02]  /*1d350*/  SHFL.UP P6, R14, R13, R12, R11 ;  /* 0x0400000c0d0e7389 */ /* 0x00006400000c000b */
[----:B01----:R-:W-:Y:S01]  /*1d360*/  ENDCOLLECTIVE ;  /* 0x000000000000791b */ /* 0x003fe20003800000 */
.L_x_2801:
        /* <DEDUP_REMOVED lines=8> */
.L_x_2802:
[----:B------:R-:W-:Y:S05]  /*1d3f0*/  BRA `(.L_x_2803) ;  /* 0xffffffb800d87947 */ /* 0x000fea000383ffff */
.L_x_2684:
[----:B------:R-:W-:Y:S01]  /*1d400*/  BSSY B0, `(.L_x_2804) ;  /* 0x0000006000007945 */ /* 0x000fe20003800000 */
[----:B------:R-:W-:Y:S01]  /*1d410*/  PLOP3.LUT P6, PT, P6, PT, PT, 0x8, 0x0 ;  /* 0x000000000000781c */ /* 0x000fe200037ce170 */
[----:B------:R-:W-:-:S12]  /*1d420*/  IMAD.MOV.U32 R15, RZ, RZ, -0x1 ;  /* 0xffffffffff0f7424 */ /* 0x000fd800078e00ff */
[----:B012---:R-:W-:Y:S05]  /*1d430*/  WARPSYNC.COLLECTIVE R15, `(.L_x_2805) ;  /* 0x000000000f087348 */ /* 0x007fea0003c00000 */
[----:B------:R-:W-:Y:S01]  /*1d440*/  VOTE.ANY R14, PT, P6 ;  /* 0x00000000000e7806 */ /* 0x000fe200030e0100 */
[----:B012---:R-:W-:Y:S06]  /*1d450*/  ENDCOLLECTIVE ;  /* 0x000000000000791b */ /* 0x007fec0003800000 */
.L_x_2805:
[----:B------:R-:W-:Y:S05]  /*1d460*/  BSYNC B0 ;  /* 0x0000000000007941 */ /* 0x000fea0003800000 */
.L_x_2804:
[----:B------:R-:W-:Y:S02]  /*1d470*/  IMAD.MOV.U32 R3, RZ, RZ, R14 ;  /* 0x000000ffff037224 */ /* 0x000fe400078e000e */
[----:B------:R-:W-:Y:S02]  /*1d480*/  IMAD.MOV.U32 R13, RZ, RZ, R25 ;  /* 0x000000ffff0d7224 */ /* 0x000fe400078e0019 */
[----:B------:R0:W1:Y:S01]  /*1d490*/  POPC R12, R3 ;  /* 0x00000003000c7309 */ /* 0x0000620000000000 */
[----:B------:R-:W-:Y:S02]  /*1d4a0*/  IMAD.MOV.U32 R11, RZ, RZ, 0x1f ;  /* 0x0000001fff0b7424 */ /* 0x000fe400078e00ff */
[----:B------:R-:W-:-:S07]  /*1d4b0*/  IMAD.MOV.U32 R15, RZ, RZ, -0x1 ;  /* 0xffffffffff0f7424 */ /* 0x000fce00078e00ff */
[----:B01----:R-:W-:Y:S05]  /*1d4c0*/  WARPSYNC.COLLECTIVE R15, `(.L_x_2806) ;  /* 0x000000000f087348 */ /* 0x003fea0003c00000 */
[----:B-1----:R1:W2:Y:S02]  /*1d4d0*/  SHFL.IDX P6, R14, R13, R12, R11 ;  /* 0x0000000c0d0e7389 */ /* 0x0022a400000c000b */
[----:B012---:R-:W-:Y:S01]  /*1d4e0*/  ENDCOLLECTIVE ;  /* 0x000000000000791b */ /* 0x007fe20003800000 */
.L_x_2806:
[----:B------:R-:W-:Y:S02]  /*1d4f0*/  IMAD.IADD R27, R12, 0x1, R27 ;  /* 0x000000010c1b7824 */ /* 0x000fe400078e021b */
[----:B------:R-:W-:Y:S02]  /*1d500*/  IMAD.MOV.U32 R13, RZ, RZ, R4 ;  /* 0x000000ffff0d7224 */ /* 0x000fe400078e0004 */
[----:B------:R-:W-:-:S07]  /*1d510*/  IMAD.MOV.U32 R25, RZ, RZ, R14 ;  /* 0x000000ffff197224 */ /* 0x000fce00078e000e */
[----:B------:R-:W-:Y:S05]  /*1d520*/  WARPSYNC.COLLECTIVE R15, `(.L_x_2807) ;  /* 0x000000000f087348 */ /* 0x000fea0003c00000 */
[----:B------:R0:W1:Y:S02]  /*1d530*/  SHFL.IDX P6, R14, R13, R12, R11 ;  /* 0x0000000c0d0e7389 */ /* 0x00006400000c000b */
[----:B01----:R-:W-:Y:S01]  /*1d540*/  ENDCOLLECTIVE ;  /* 0x000000000000791b */ /* 0x003fe20003800000 */
.L_x_2807:
[----:B------:R-:W-:Y:S01]  /*1d550*/  IMAD.MOV.U32 R4, RZ, RZ, R14 ;  /* 0x000000ffff047224 */ /* 0x000fe200078e000e */
[----:B------:R-:W-:Y:S06]  /*1d560*/  BRA `(.L_x_2808) ;  /* 0xffffffb800bc7947 */ /* 0x000fec000383ffff */
.L_x_2686:
[----:B------:R-:W-:Y:S01]  /*1d570*/  BSSY B0, `(.L_x_2809) ;  /* 0x0000007000007945 */ /* 0x000fe20003800000 */
[----:B------:R-:W-:Y:S02]  /*1d580*/  IMAD.MOV.U32 R13, RZ, RZ, R2 ;  /* 0x000000ffff0d7224 */ /* 0x000fe400078e0002 */
[----:B------:R-:W-:Y:S02]  /*1d590*/  IMAD.MOV.U32 R11, RZ, RZ, 0x1f ;  /* 0x0000001fff0b7424 */ /* 0x000fe400078e00ff */
[----:B------:R-:W-:-:S07]  /*1d5a0*/  IMAD.MOV.U32 R15, RZ, RZ, -0x1 ;  /* 0xffffffffff0f7424 */ /* 0x000fce00078e00ff */
[----:B012-4-:R-:W-:Y:S05]  /*1d5b0*/  WARPSYNC.COLLECTIVE R15, `(.L_x_2810) ;  /* 0x000000000f087348 */ /* 0x017fea0003c00000 */
[----:B------:R3:W0:Y:S02]  /*1d5c0*/  SHFL.IDX P6, R14, R13, R12, R11 ;  /* 0x0000000c0d0e7389 */ /* 0x00062400000c000b */
[----:B01234-:R-:W-:Y:S01]  /*1d5d0*/  ENDCOLLECTIVE ;  /* 0x000000000000791b */ /* 0x01ffe20003800000 */
.L_x_2810:
[----:B------:R-:W-:Y:S05]  /*1d5e0*/  BSYNC B0 ;  /* 0x0000000000007941 */ /* 0x000fea0003800000 */
.L_x_2809:
[----:B------:R-:W-:Y:S01]  /*1d5f0*/  IMAD.MOV.U32 R6, RZ, RZ, R14 ;  /* 0x000000ffff067224 */ /* 0x000fe200078e000e */
[----:B------:R-:W-:Y:S06]  /*1d600*/  BRA `(.L_x_2685) ;  /* 0xffffffb800ac7947 */ /* 0x000fec000383ffff */
.L_x_2692:
[----:B-1----:R1:W3:Y:S02]  /*1d610*/  SYNCS.PHASECHK.TRANS64.TRYWAIT P0, [R5+URZ+0x22820], R0 ;  /* 0x02282000050075a7 */ /* 0x0022e4000800017f */
[----:B---3--:R-:W-:Y:S05]  /*1d620*/  @!P0 NANOSLEEP.SYNCS 0x989680 ;  /* 0x009896800000895d */ /* 0x008fea0003900000 */
[----:B------:R-:W3:Y:S02]  /*1d630*/  @!P0 SYNCS.PHASECHK.TRANS64 P0, [R5+URZ+0x22820], R0 ;  /* 0x02282000050085a7 */ /* 0x000ee4000800007f */
[----:B---3--:R-:W-:Y:S05]  /*1d640*/  @!P0 BRA `(.L_x_2692) ;  /* 0xfffffffc00f08947 */ /* 0x008fea000383ffff */
[----:B------:R-:W-:Y:S05]  /*1d650*/  BRA `(.L_x_2811) ;  /* 0xffffffc400047947 */ /* 0x000fea000383ffff */
.L_x_2693:
        /* <DEDUP_REMOVED lines=11> */
.L_x_2813:
[----:B------:R-:W-:Y:S05]  /*1d710*/  BSYNC B0 ;  /* 0x0000000000007941 */ /* 0x000fea0003800000 */
.L_x_2812:
[----:B------:R-:W-:Y:S05]  /*1d720*/  BRA `(.L_x_2814) ;  /* 0xffffffc000ec7947 */ /* 0x000fea000383ffff */
.L_x_2696:
[----:B------:R-:W-:Y:S01]  /*1d730*/  BSSY B1, `(.L_x_2815) ;  /* 0x0000006000017945 */ /* 0x000fe20003800000 */
[----:B------:R-:W-:-:S07]  /*1d740*/  IMAD.MOV.U32 R15, RZ, RZ, -0x1 ;  /* 0xffffffffff0f7424 */ /* 0x000fce00078e00ff */
[----:B012-4-:R-:W-:Y:S05]  /*1d750*/  WARPSYNC.COLLECTIVE R15, `(.L_x_2816) ;  /* 0x000000000f0c7348 */ /* 0x017fea0003c00000 */
[----:B------:R-:W-:Y:S02]  /*1d760*/  ELECT P6, UR62, PT ;  /* 0x00000000003e782f */ /* 0x000fe400038c0000 */
[----:B------:R-:W-:Y:S01]  /*1d770*/  MOV R14, UR62 ;  /* 0x0000003e000e7c02 */ /* 0x000fe20008000f00 */
[----:B012-4-:R-:W-:Y:S10]  /*1d780*/  ENDCOLLECTIVE ;  /* 0x000000000000791b */ /* 0x017ff40003800000 */
.L_x_2816:
[----:B------:R-:W-:Y:S05]  /*1d790*/  BSYNC B1 ;  /* 0x0000000000017941 */ /* 0x000fea0003800000 */
.L_x_2815:
[----:B------:R-:W-:Y:S05]  /*1d7a0*/  BRA `(.L_x_2817) ;  /* 0xffffffc000e47947 */ /* 0x000fea000383ffff */
.L_x_2698:
[----:B-1----:R1:W3:Y:S02]  /*1d7b0*/  SYNCS.PHASECHK.TRANS64.TRYWAIT P1, [R3+URZ+0x22840], R2 ;  /* 0x02284002030075a7 */ /* 0x0022e4000802017f */
[----:B---3--:R-:W-:Y:S05]  /*1d7c0*/  @!P1 NANOSLEEP.SYNCS 0x989680 ;  /* 0x009896800000995d */ /* 0x008fea0003900000 */
[----:B------:R-:W3:Y:S02]  /*1d7d0*/  @!P1 SYNCS.PHASECHK.TRANS64 P1, [R3+URZ+0x22840], R2 ;  /* 0x02284002030095a7 */ /* 0x000ee4000802007f */
[----:B---3--:R-:W-:Y:S05]  /*1d7e0*/  @!P1 BRA `(.L_x_2698) ;  /* 0xfffffffc00f09947 */ /* 0x008fea000383ffff */
[----:B------:R-:W-:Y:S05]  /*1d7f0*/  BRA `(.L_x_2818) ;  /* 0xffffffc400047947 */ /* 0x000fea000383ffff */
.L_x_2700:
[----:B---3--:R3:W0:Y:S02]  /*1d800*/  SYNCS.PHASECHK.TRANS64.TRYWAIT P1, [R5+URZ+0x22840], R0 ;  /* 0x02284000050075a7 */ /* 0x008624000802017f */
[----:B0-----:R-:W-:Y:S05]  /*1d810*/  @!P1 NANOSLEEP.SYNCS 0x989680 ;  /* 0x009896800000995d */ /* 0x001fea0003900000 */
[----:B------:R-:W0:Y:S02]  /*1d820*/  @!P1 SYNCS.PHASECHK.TRANS64 P1, [R5+URZ+0x22840], R0 ;  /* 0x02284000050095a7 */ /* 0x000e24000802007f */
[----:B0-----:R-:W-:Y:S05]  /*1d830*/  @!P1 BRA `(.L_x_2700) ;  /* 0xfffffffc00f09947 */ /* 0x001fea000383ffff */
[----:B------:R-:W-:Y:S05]  /*1d840*/  BRA `(.L_x_2819) ;  /* 0xffffffc400107947 */ /* 0x000fea000383ffff */
.L_x_2702:
[----:B------:R0:W0:Y:S02]  /*1d850*/  SYNCS.PHASECHK.TRANS64.TRYWAIT P1, [R3+URZ+0x22860], R2 ;  /* 0x02286002030075a7 */ /* 0x000024000802017f */
[----:B0-----:R-:W-:Y:S05]  /*1d860*/  @!P1 NANOSLEEP.SYNCS 0x989680 ;  /* 0x009896800000995d */ /* 0x001fea0003900000 */
[----:B------:R-:W0:Y:S02]  /*1d870*/  @!P1 SYNCS.PHASECHK.TRANS64 P1, [R3+URZ+0x22860], R2 ;  /* 0x02286002030095a7 */ /* 0x000e24000802007f */
[----:B0-----:R-:W-:Y:S05]  /*1d880*/  @!P1 BRA `(.L_x_2702) ;  /* 0xfffffffc00f09947 */ /* 0x001fea000383ffff */
[----:B------:R-:W-:Y:S05]  /*1d890*/  BRA `(.L_x_2820) ;  /* 0xffffffc4000c7947 */ /* 0x000fea000383ffff */
.L_x_2821:
        /* <DEDUP_REMOVED lines=14> */
.L_x_6565:


//--------------------- .text._ZN7cutlass13device_kernelIN5flash11enable_sm90INS1_16FlashAttnFwdSm90INS1_25CollectiveMainloopFwdSm90ILi2EN4cute5tupleIJNS5_1CILi1EEES8_S8_EEENS6_IJNS7_ILi128EEENS7_ILi96EEENS7_ILi64EEEEEELi256ENS_6half_tEfNS_4arch4Sm90ELb0ELb1ELb1ELb1ELb1ELb1ELb0ELb1ELb0ELb1ELb1ELb0EEENS1_21CollectiveEpilogueFwdINS6_IJSA_NS7_ILi256EEESB_EEES9_SE_SG_Li256ELb1ELb1ELb1ELb0EEENS1_36VarlenDynamicPersistentTileSchedulerILi128ELi96ELi256ELi128ELb1ELb1ELb1ELb1ELb0ELb1EEEEEEEEEvNT_6ParamsE --------------------------
	.section	.text._ZN7cutlass13device_kernelIN5flash11enable_sm90INS1_16FlashAttnFwdSm90INS1_25CollectiveMainloopFwdSm90ILi2EN4cute5tupleIJNS5_1CILi1EEES8_S8_EEENS6_IJNS7_ILi128EEENS7_ILi96EEENS7_ILi64EEEEEELi256ENS_6half_tEfNS_4arch4Sm90ELb0ELb1ELb1ELb1ELb1ELb1ELb0ELb1ELb0ELb1ELb1ELb0EEENS1_21CollectiveEpilogueFwdINS6_IJSA_NS7_ILi256EEESB_EEES9_SE_SG_Li256ELb1ELb1ELb1ELb0EEENS1_36VarlenDynamicPersistentTileSchedulerILi128ELi96ELi256ELi128ELb1ELb1ELb1ELb1ELb0ELb1EEEEEEEEEvNT_6ParamsE,"ax",@progbits
	.align	128
.text._ZN7cutlass13device_kernelIN5flash11enable_sm90INS1_16FlashAttnFwdSm90INS1_25CollectiveMainloopFwdSm90ILi2EN4cute5tupleIJNS5_1CILi1EEES8_S8_EEENS6_IJNS7_ILi128EEENS7_ILi96EEENS7_ILi64EEEEEELi256ENS_6half_tEfNS_4arch4Sm90ELb0ELb1ELb1ELb1ELb1ELb1ELb0ELb1ELb0ELb1ELb1ELb0EEENS1_21CollectiveEpilogueFwdINS6_IJSA_NS7_ILi256EEESB_EEES9_SE_SG_Li256ELb1ELb1ELb1ELb0EEENS1_36VarlenDynamicPersistentTileSchedulerILi128ELi96ELi256ELi128ELb1ELb1ELb1ELb1ELb0ELb1EEEEEEEEEvNT_6ParamsE:
        .type           _ZN7cutlass13device_kernelIN5flash11enable_sm90INS1_16FlashAttnFwdSm90INS1_25CollectiveMainloopFwdSm90ILi2EN4cute5tupleIJNS5_1CILi1EEES8_S8_EEENS6_IJNS7_ILi128EEENS7_ILi96EEENS7_ILi64EEEEEELi256ENS_6half_tEfNS_4arch4Sm90ELb0ELb1ELb1ELb1ELb1ELb1ELb0ELb1ELb0ELb1ELb1ELb0EEENS1_21CollectiveEpilogueFwdINS6_IJSA_NS7_ILi256EEESB_EEES9_SE_SG_Li256ELb1ELb1ELb1ELb0EEENS1_36VarlenDynamicPersistentTileSchedulerILi128ELi96ELi256ELi128ELb1ELb1ELb1ELb1ELb0ELb1EEEEEEEEEvNT_6ParamsE,@function
        .size           _ZN7cutlass13device_kernelIN5flash11enable_sm90INS1_16FlashAttnFwdSm90INS1_25CollectiveMainloopFwdSm90ILi2EN4cute5tupleIJNS5_1CILi1EEES8_S8_EEENS6_IJNS7_ILi128EEENS7_ILi96EEENS7_ILi64EEEEEELi256ENS_6half_tEfNS_4arch4Sm90ELb0ELb1ELb1ELb1ELb1ELb1ELb0ELb1ELb0ELb1ELb1ELb0EEENS1_21CollectiveEpilogueFwdINS6_IJSA_NS7_ILi256EEESB_EEES9_SE_SG_Li256ELb1ELb1ELb1ELb0EEENS1_36VarlenDynamicPersistentTileSchedulerILi128ELi96ELi256ELi128ELb1ELb1ELb1ELb1ELb0ELb1EEEEEEEEEvNT_6ParamsE,(.L_x_6566 - _ZN7cutlass13device_kernelIN5flash11enable_sm90INS1_16FlashAttnFwdSm90INS1_25CollectiveMainloopFwdSm90ILi2EN4cute5tupleIJNS5_1CILi1EEES8_S8_EEENS6_IJNS7_ILi128EEENS7_ILi96EEENS7_ILi64EEEEEELi256ENS_6half_tEfNS_4arch4Sm90ELb0ELb1ELb1ELb1ELb1ELb1ELb0ELb1ELb0ELb1ELb1ELb0EEENS1_21CollectiveEpilogueFwdINS6_IJSA_NS7_ILi256EEESB_EEES9_SE_SG_Li256ELb1ELb1ELb1ELb0EEENS1_36VarlenDynamicPersistentTileSchedulerILi128ELi96ELi256ELi128ELb1ELb1ELb1ELb1ELb0ELb1EEEEEEEEEvNT_6ParamsE)
        .other          _ZN7cutlass13device_kernelIN5flash11enable_sm90INS1_16FlashAttnFwdSm90INS1_25CollectiveMainloopFwdSm90ILi2EN4cute5tupleIJNS5_1CILi1EEES8_S8_EEENS6_IJNS7_ILi128EEENS7_ILi96EEENS7_ILi64EEEEEELi256ENS_6half_tEfNS_4arch4Sm90ELb0ELb1ELb1ELb1ELb1ELb1ELb0ELb1ELb0ELb1ELb1ELb0EEENS1_21CollectiveEpilogueFwdINS6_IJSA_NS7_ILi256EEESB_EEES9_SE_SG_Li256ELb1ELb1ELb1ELb0EEENS1_36VarlenDynamicPersistentTileSchedulerILi128ELi96ELi256ELi128ELb1ELb1ELb1ELb1ELb0ELb1EEEEEEEEEvNT_6ParamsE,@"STO_CUDA_ENTRY STV_DEFAULT"
_ZN7cutlass13device_kernelIN5flash11enable_sm90INS1_16FlashAttnFwdSm90INS1_25CollectiveMainloopFwdSm90ILi2EN4cute5tupleIJNS5_1CILi1EEES8_S8_EEENS6_IJNS7_ILi128EEENS7_ILi96EEENS7_ILi64EEEEEELi256ENS_6half_tEfNS_4arch4Sm90ELb0ELb1ELb1ELb1ELb1ELb1ELb0ELb1ELb0ELb1ELb1ELb0EEENS1_21CollectiveEpilogueFwdINS6_IJSA_NS7_ILi256EEESB_EEES9_SE_SG_Li256ELb1ELb1ELb1ELb0EEENS1_36VarlenDynamicPersistentTileSchedulerILi128ELi96ELi256ELi128ELb1ELb1ELb1ELb1ELb0ELb1EEEEEEEEEvNT_6ParamsE:
[----:B------:R-:W0:Y:S02]  /*0000*/  LDC R1, c[0x0][0x28] ;  /* 0x00000a00ff017b82 */ /* 0x000e240000000800 */
[----:B0-----:R-:W-:Y:S01]  /*0010*/  VIADD R1, R1, 0xffffffa8 ;  /* 0xffffffa801017836 */ /* 0x001fe20000000000 */
[----:B------:R-:W0:Y:S01]  /*0020*/  S2R R0, SR_TID.X ;  /* 0x0000000000007919 */ /* 0x000e220000002100 */
[----:B------:R-:W-:Y:S01]  /*0030*/  ELECT P0, URZ, PT ;  /* 0x00000000003f782f */ /* 0x000fe20003800000 */
[----:B------:R-:W-:Y:S01]  /*0040*/  BSSY B0, `(.L_x_2822) ;  /* 0x000000e000007945 */ /* 0x000fe20003800000 */
[--C-:B0-----:R-:W-:Y:S02]  /*0050*/  SHF.R.U32.HI R2, RZ, 0x5, R0.reuse ;  /* 0x00000005ff027819 */ /* 0x101fe40000011600 */
[----:B------:R-:W-:-:S03]  /*0060*/  SHF.R.U32.HI R4, RZ, 0x7, R0 ;  /* 0x00000007ff047819 */ /* 0x000fc60000011600 */
        /* <DEDUP_REMOVED lines=11> */
.L_x_2823:
[----:B------:R-:W-:Y:S05]  /*0120*/  BSYNC B0 ;  /* 0x0000000000007941 */ /* 0x000fea0003800000 */
.L_x_2822:
[----:B------:R-:W-:Y:S01]  /*0130*/  VOTEU.ANY UP0, P0 ;  /* 0x00000000003f7886 */ /* 0x000fe20000000100 */
[----:B------:R-:W0:Y:S01]  /*0140*/  SHFL.IDX PT, R4, R4, RZ, 0x1f ;  /* 0x00001fff04047589 */ /* 0x000e2200000e0000 */
[----:B------:R-:W-:Y:S01]  /*0150*/  UMOV UR4, 0x80 ;  /* 0x0000008000047882 */ /* 0x000fe20000000000 */
[----:B------:R-:W-:Y:S01]  /*0160*/  UMOV UR7, 0x100 ;  /* 0x0000010000077882 */ /* 0x000fe20000000000 */
[----:B------:R-:W-:Y:S01]  /*0170*/  VOTEU.ANY UP1, P0 ;  /* 0x00000000003f7886 */ /* 0x000fe20000020100 */
[----:B------:R-:W1:Y:S01]  /*0180*/  @UP0 S2UR UR8, SR_CgaCtaId ;  /* 0x00000000000809c3 */ /* 0x000e620000008800 */
[----:B------:R-:W2:Y:S01]  /*0190*/  SHFL.IDX PT, R3, R2, RZ, 0x1f ;  /* 0x00001fff02037589 */ /* 0x000ea200000e0000 */
[----:B------:R-:W-:Y:S01]  /*01a0*/  @UP0 UMOV UR6, 0x400 ;  /* 0x0000040000060882 */ /* 0x000fe20000000000 */
[----:B------:R-:W-:-:S04]  /*01b0*/  @UP0 UIADD3 UR4, -UR4, 0x100000, URZ ;  /* 0x0010000004040890 */ /* 0x000fc8000fffe13f */
[----:B------:R-:W-:Y:S02]  /*01c0*/  @UP0 USHF.L.U32 UR5, UR4, 0xb, URZ ;  /* 0x0000000b04050899 */ /* 0x000fe4000800063f */
[----:B------:R-:W-:Y:S01]  /*01d0*/  @UP0 USHF.L.U32 UR4, UR4, 0x1, URZ ;  /* 0x0000000104040899 */ /* 0x000fe2000800063f */
[----:B------:R-:W-:Y:S01]  /*01e0*/  VOTEU.ANY UP2, P0 ;  /* 0x00000000003f7886 */ /* 0x000fe20000040100 */
[----:B0-----:R-:W-:Y:S01]  /*01f0*/  R2UR UR9, R4 ;  /* 0x00000000040972ca */ /* 0x001fe200000e0000 */
[----:B-1----:R-:W-:Y:S01]  /*0200*/  @UP0 ULEA UR8, UR8, UR6, 0x18 ;  /* 0x0000000608080291 */ /* 0x002fe2000f8ec03f */
[----:B--2---:R-:W-:Y:S01]  /*0210*/  ISETP.NE.AND P1, PT, R3, RZ, PT ;  /* 0x000000ff0300720c */ /* 0x004fe20003f25270 */
[----:B------:R-:W-:-:S04]  /*0220*/  @UP0 UIADD3 UR6, -UR7, 0x100000, URZ ;  /* 0x0010000007060890 */ /* 0x000fc8000fffe13f */
[----:B------:R-:W-:Y:S02]  /*0230*/  @UP0 USHF.L.U32 UR7, UR6, 0xb, URZ ;  /* 0x0000000b06070899 */ /* 0x000fe4000800063f */
[----:B------:R-:W-:-:S04]  /*0240*/  @UP0 USHF.L.U32 UR6, UR6, 0x1, URZ ;  /* 0x0000000106060899 */ /* 0x000fc8000800063f */
[----:B------:R-:W-:Y:S01]  /*0250*/  UISETP.NE.AND UP0, UPT, UR9, URZ, UPT ;  /* 0x0000003f0900728c */ /* 0x000fe2000bf05270 */
[----:B------:R-:W0:Y:S02]  /*0260*/  FENCE.VIEW.ASYNC.S ;  /* 0x00000000000073c6 */ /* 0x000e240000000000 */
[----:B0-----:R0:W1:Y:S05]  /*0270*/  @UP1 SYNCS.EXCH.64 URZ, [UR8+0x22800], UR4 ;  /* 0x02280004083f15b2 */ /* 0x00106a0008000100 */
[----:B------:R0:W2:Y:S01]  /*0280*/  @UP2 SYNCS.EXCH.64 URZ, [UR8+0x22820], UR6 ;  /* 0x02282006083f25b2 */ /* 0x0000a20008000100 */
        /* <DEDUP_REMOVED lines=17> */
[----:B------:R3:W0:Y:S02]  /*03a0*/  SYNCS.EXCH.64 URZ, [UR8+0x22848], UR6 ;  /* 0x02284806083f75b2 */ /* 0x0006240008000100 */
[----:B---3--:R-:W-:Y:S01]  /*03b0*/  NOP ;  /* 0x0000000000007918 */ /* 0x008fe20000000000 */
.L_x_2824:
[----:B------:R-:W3:Y:S01]  /*03c0*/  SHFL.IDX PT, R3, R2, RZ, 0x1f ;  /* 0x00001fff02037589 */ /* 0x000ee200000e0000 */
[----:B------:R-:W-:Y:S01]  /*03d0*/  NOP ;  /* 0x0000000000007918 */ /* 0x000fe20000000000 */
[----:B---3--:R-:W-:-:S13]  /*03e0*/  ISETP.NE.AND P0, PT, R3, RZ, PT ;  /* 0x000000ff0300720c */ /* 0x008fda0003f05270 */
        /* <DEDUP_REMOVED lines=17> */
[----:B------:R3:W0:Y:S02]  /*0500*/  SYNCS.EXCH.64 URZ, [UR8+0x22868], UR6 ;  /* 0x02286806083f75b2 */ /* 0x0006240008000100 */
[----:B---3--:R-:W-:Y:S01]  /*0510*/  NOP ;  /* 0x0000000000007918 */ /* 0x008fe20000000000 */
.L_x_2825:
[----:B------:R-:W3:Y:S01]  /*0520*/  SHFL.IDX PT, R3, R2, RZ, 0x1f ;  /* 0x00001fff02037589 */ /* 0x000ee200000e0000 */
[----:B------:R-:W-:Y:S01]  /*0530*/  NOP ;  /* 0x0000000000007918 */ /* 0x000fe20000000000 */
[----:B---3--:R-:W-:-:S13]  /*0540*/  ISETP.NE.AND P0, PT, R3, RZ, PT ;  /* 0x000000ff0300720c */ /* 0x008fda0003f05270 */
        /* <DEDUP_REMOVED lines=13> */
[----:B------:R3:W0:Y:S02]  /*0620*/  SYNCS.EXCH.64 URZ, [UR6+0x22888], UR4 ;  /* 0x02288804063f75b2 */ /* 0x0006240008000100 */
[----:B---3--:R-:W-:Y:S01]  /*0630*/  NOP ;  /* 0x0000000000007918 */ /* 0x008fe20000000000 */
.L_x_2826:
        /* <DEDUP_REMOVED lines=22> */
.L_x_2827:
        /* <DEDUP_REMOVED lines=22> */
.L_x_2828:
[----:B------:R-:W-:Y:S01]  /*0900*/  PLOP3.LUT P0, PT, PT, PT, UP0, 0x80, 0x0 ;  /* 0x000000000000781c */ /* 0x000fe20003f0f008 */
[----:B------:R-:W-:Y:S01]  /*0910*/  UMOV UR36, 0x1 ;  /* 0x0000000100247882 */ /* 0x000fe20000000000 */
[----:B------:R-:W-:Y:S01]  /*0920*/  NOP ;  /* 0x0000000000007918 */ /* 0x000fe20000000000 */
[----:B------:R-:W-:Y:S01]  /*0930*/  USEL UR36, UR36, 0x2, !UP0 ;  /* 0x0000000224247887 */ /* 0x000fe2000c000000 */
[----:B------:R-:W-:Y:S01]  /*0940*/  BSSY B9, `(.L_x_2829) ;  /* 0x000244e000097945 */ /* 0x000fe20003800000 */
[----:B------:R-:W-:Y:S01]  /*0950*/  ULDC.64 UR54, c[0x0][0x208] ;  /* 0x0000820000367ab9 */ /* 0x000fe20000000a00 */
[----:B012-4-:R-:W-:Y:S07]  /*0960*/  BAR.SYNC.DEFER_BLOCKING 0x0 ;  /* 0x0000000000007b1d */ /* 0x017fee0000010000 */
[----:B------:R-:W-:Y:S05]  /*0970*/  @!P0 BRA `(.L_x_2830) ;  /* 0x000001c400648947 */ /* 0x000fea0003800000 */
.L_x_2831:
        /* <DEDUP_REMOVED lines=8> */
[----:B------:R-:W-:Y:S01]  /*0a00*/  UMOV UR4, 0x400 ;  /* 0x0000040000047882 */ /* 0x000fe20000000000 */
[----:B------:R-:W-:-:S11]  /*0a10*/  LOP3.LUT R16, R16, 0xffdfffff, RZ, 0xc0, !PT ;  /* 0xffdfffff10107812 */ /* 0x000fd600078ec0ff */
[----:B------:R-:W-:Y:S06]  /*0a20*/  @!P0 BAR.ARV 0x9, 0x100 ;  /* 0x0244000000008b1d */ /* 0x000fec0000002000 */
[----:B0-----:R-:W-:Y:S01]  /*0a30*/  ULEA UR4, UR47, UR4, 0x18 ;  /* 0x000000042f047291 */ /* 0x001fe2000f8ec03f */
[----:B------:R-:W-:Y:S01]  /*0a40*/  @P0 LOP3.LUT R16, R16, 0x200000, RZ, 0xfc, !PT ;  /* 0x0020000010100812 */ /* 0x000fe200078efcff */
[----:B------:R-:W-:Y:S04]  /*0a50*/  BAR.SYNC.DEFER_BLOCKING 0x5, 0x180 ;  /* 0x0146000000007b1d */ /* 0x000fe80000010000 */
[----:B------:R-:W-:-:S02]  /*0a60*/  IMAD.U32 R23, RZ, RZ, UR4 ;  /* 0x00000004ff177e24 */ /* 0x000fc4000f8e00ff */
[----:B------:R-:W-:-:S03]  /*0a70*/  ULDC UR4, c[0x0][0xc3c] ;  /* 0x00030f0000047ab9 */ /* 0x000fc60000000800 */
[----:B------:R-:W0:Y:S01]  /*0a80*/  LDS.128 R48, [R23+0x228d0] ;  /* 0x0228d00017307984 */ /* 0x000e220000000c00 */
[----:B------:R-:W-:Y:S06]  /*0a90*/  BAR.ARV 0x4, 0x180 ;  /* 0x0106000000007b1d */ /* 0x000fec0000002000 */
[----:B0-----:R-:W-:-:S13]  /*0aa0*/  ISETP.GE.AND P0, PT, R51, UR4, PT ;  /* 0x0000000433007c0c */ /* 0x001fda000bf06270 */
[----:B------:R-:W-:Y:S05]  /*0ab0*/  @P0 BRA `(.L_x_2832) ;  /* 0x0000024000d80947 */ /* 0x000fea0003800000 */
[----:B------:R-:W-:Y:S01]  /*0ac0*/  VIADD R0, R0, 0xffffff80 ;  /* 0xffffff8000007836 */ /* 0x000fe20000000000 */
[----:B------:R-:W-:Y:S01]  /*0ad0*/  MOV R202, RZ ;  /* 0x000000ff00ca7202 */ /* 0x000fe20000000f00 */
[----:B------:R-:W-:Y:S01]  /*0ae0*/  IMAD.MOV.U32 R22, RZ, RZ, RZ ;  /* 0x000000ffff167224 */ /* 0x000fe200078e00ff */
[----:B------:R-:W-:Y:S01]  /*0af0*/  ULOP3.LUT UR51, UR36, 0x1, URZ, 0xfc, !UPT ;  /* 0x0000000124337892 */ /* 0x000fe2000f8efc3f */
[----:B------:R-:W-:Y:S01]  /*0b00*/  IMAD.MOV.U32 R209, RZ, RZ, RZ ;  /* 0x000000ffffd17224 */ /* 0x000fe200078e00ff */
[----:B------:R-:W-:-:S04]  /*0b10*/  SHF.R.S32.HI R3, RZ, 0x1f, R0 ;  /* 0x0000001fff037819 */ /* 0x000fc80000011400 */
        /* <DEDUP_REMOVED lines=21> */
[----:B------:R-:W-:-:S02]  /*0c70*/  LEA.HI R2, R3, R0, RZ, 0x5 ;  /* 0x0000000003027211 */ /* 0x000fc400078f28ff */
[----:B------:R-:W-:Y:S01]  /*0c80*/  LEA.HI R3, R3, R0, RZ, 0x3 ;  /* 0x0000000003037211 */ /* 0x000fe200078f18ff */
[----:B------:R-:W-:Y:S01]  /*0c90*/  IMAD.IADD R12, R11, 0x1, -R12 ;  /* 0x000000010b0c7824 */ /* 0x000fe200078e0a0c */
[----:B------:R-:W-:Y:S02]  /*0ca0*/  SHF.R.S32.HI R9, RZ, 0x5, R9 ;  /* 0x00000005ff097819 */ /* 0x000fe40000011409 */
[----:B------:R-:W-:Y:S02]  /*0cb0*/  LOP3.LUT R7, R3, 0xfffffff8, RZ, 0xc0, !PT ;  /* 0xfffffff803077812 */ /* 0x000fe400078ec0ff */
[----:B------:R-:W-:Y:S01]  /*0cc0*/  LOP3.LUT R3, R204, 0xfffffffc, RZ, 0xc0, !PT ;  /* 0xfffffffccc037812 */ /* 0x000fe200078ec0ff */
[----:B------:R-:W-:Y:S01]  /*0cd0*/  IMAD R9, R9, 0x10, R12 ;  /* 0x0000001009097824 */ /* 0x000fe200078e020c */
[----:B------:R-:W-:Y:S01]  /*0ce0*/  LOP3.LUT R5, R4, 0x3fffff0, RZ, 0xc0, !PT ;  /* 0x03fffff004057812 */ /* 0x000fe200078ec0ff */
[C---:B------:R-:W-:Y:S01]  /*0cf0*/  IMAD.IADD R7, R0.reuse, 0x1, -R7 ;  /* 0x0000000100077824 */ /* 0x040fe200078e0a07 */
[----:B------:R-:W-:Y:S01]  /*0d00*/  SHF.R.S32.HI R204, RZ, 0x2, R204 ;  /* 0x00000002ffcc7819 */ /* 0x000fe200000114cc */
[C---:B------:R-:W-:Y:S01]  /*0d10*/  IMAD.IADD R3, R0.reuse, 0x1, -R3 ;  /* 0x0000000100037824 */ /* 0x040fe200078e0a03 */
[----:B------:R-:W-:Y:S01]  /*0d20*/  SHF.R.S32.HI R14, RZ, 0x5, R2 ;  /* 0x00000005ff0e7819 */ /* 0x000fe20000011402 */
[----:B------:R-:W-:Y:S01]  /*0d30*/  IMAD.IADD R5, R0, 0x1, -R5 ;  /* 0x0000000100057824 */ /* 0x000fe200078e0a05 */
[----:B------:R-:W-:Y:S01]  /*0d40*/  LOP3.LUT R10, R10, 0x7ffffffc, RZ, 0xc0, !PT ;  /* 0x7ffffffc0a0a7812 */ /* 0x000fe200078ec0ff */
[----:B------:R-:W-:Y:S01]  /*0d50*/  IMAD R8, R8, 0x40, R9 ;  /* 0x0000004008087824 */ /* 0x000fe200078e0209 */
[C---:B------:R-:W-:Y:S01]  /*0d60*/  LEA.HI R0, R3.reuse, R3, RZ, 0x1 ;  /* 0x0000000303007211 */ /* 0x040fe200078f08ff */
[----:B------:R-:W-:Y:S01]  /*0d70*/  VIADD R9, R204, 0x40 ;  /* 0x00000040cc097836 */ /* 0x000fe20000000000 */
[----:B------:R0:W-:Y:S01]  /*0d80*/  STL [R1+0x28], R14 ;  /* 0x0000280e01007387 */ /* 0x0001e20000100800 */
[----:B------:R-:W-:Y:S01]  /*0d90*/  IMAD.SHL.U32 R18, R3, 0x8, RZ ;  /* 0x0000000803127824 */ /* 0x000fe200078e00ff */
[----:B------:R-:W-:Y:S01]  /*0da0*/  LOP3.LUT R0, R0, 0x1ffffffe, RZ, 0xc0, !PT ;  /* 0x1ffffffe00007812 */ /* 0x000fe200078ec0ff */
[----:B------:R-:W-:Y:S01]  /*0db0*/  IMAD R5, R14, 0x10, R5 ;  /* 0x000000100e057824 */ /* 0x000fe200078e0205 */
[----:B------:R-:W-:Y:S01]  /*0dc0*/  STL [R1+0x4c], R8 ;  /* 0x00004c0801007387 */ /* 0x000fe20000100800 */
[----:B------:R-:W-:Y:S01]  /*0dd0*/  IMAD.SHL.U32 R4, R9, 0x40, RZ ;  /* 0x0000004009047824 */ /* 0x000fe200078e00ff */
[----:B------:R-:W-:Y:S01]  /*0de0*/  SHF.R.S32.HI R19, RZ, 0x1f, R18 ;  /* 0x0000001fff137819 */ /* 0x000fe20000011412 */
[----:B------:R-:W-:Y:S01]  /*0df0*/  IMAD.SHL.U32 R211, R7, 0x8, RZ ;  /* 0x0000000807d37824 */ /* 0x000fe200078e00ff */
[----:B------:R-:W-:Y:S01]  /*0e00*/  STL [R1+0x3c], RZ ;  /* 0x00003cff01007387 */ /* 0x000fe20000100800 */
[----:B------:R-:W-:-:S02]  /*0e10*/  VIADD R224, R18, 0x40 ;  /* 0x0000004012e07836 */ /* 0x000fc40000000000 */
[----:B------:R-:W-:Y:S01]  /*0e20*/  IMAD R6, R5, 0x8, R6 ;  /* 0x0000000805067824 */ /* 0x000fe200078e0206 */
[----:B------:R-:W-:Y:S01]  /*0e30*/  SHF.R.S32.HI R5, RZ, 0x1f, R9 ;  /* 0x0000001fff057819 */ /* 0x000fe20000011409 */
[----:B------:R-:W-:Y:S01]  /*0e40*/  IMAD.IADD R0, R3, 0x1, -R0 ;  /* 0x0000000103007824 */ /* 0x000fe200078e0a00 */
[----:B------:R-:W-:Y:S01]  /*0e50*/  IADD3 R11, R211, 0x80, RZ ;  /* 0x00000080d30b7810 */ /* 0x000fe20007ffe0ff */
[----:B------:R-:W-:Y:S01]  /*0e60*/  IMAD.SHL.U32 R200, R3, 0x4, RZ ;  /* 0x0000000403c87824 */ /* 0x000fe200078e00ff */
[----:B------:R-:W-:Y:S01]  /*0e70*/  LOP3.LUT R3, R4, 0x1c0, RZ, 0xc0, !PT ;  /* 0x000001c004037812 */ /* 0x000fe200078ec0ff */
[C---:B------:R-:W-:Y:S01]  /*0e80*/  VIADD R223, R18.reuse, 0x60 ;  /* 0x0000006012df7836 */ /* 0x040fe20000000000 */
[----:B------:R-:W-:Y:S01]  /*0e90*/  SHF.R.S32.HI R4, RZ, 0x1f, R211 ;  /* 0x0000001fff047819 */ /* 0x000fe200000114d3 */
[C---:B------:R-:W-:Y:S01]  /*0ea0*/  VIADD R222, R18.reuse, 0x80 ;  /* 0x0000008012de7836 */ /* 0x040fe20000000000 */
[----:B------:R-:W-:Y:S01]  /*0eb0*/  SHF.R.S32.HI R4, RZ, 0x1f, R224 ;  /* 0x0000001fff047819 */ /* 0x000fe200000114e0 */
[C---:B------:R-:W-:Y:S01]  /*0ec0*/  VIADD R212, R18.reuse, 0xa0 ;  /* 0x000000a012d47836 */ /* 0x040fe20000000000 */
[----:B------:R-:W-:Y:S01]  /*0ed0*/  LEA.HI R5, R5, R9, RZ, 0x3 ;  /* 0x0000000905057211 */ /* 0x000fe200078f18ff */
[C---:B------:R-:W-:Y:S01]  /*0ee0*/  VIADD R226, R18.reuse, 0xc0 ;  /* 0x000000c012e27836 */ /* 0x040fe20000000000 */
[----:B------:R-:W-:Y:S01]  /*0ef0*/  SHF.R.S32.HI R15, RZ, 0x1f, R223 ;  /* 0x0000001fff0f7819 */ /* 0x000fe200000114df */
[----:B------:R1:W-:Y:S01]  /*0f00*/  STL [R1+0x1c], R4 ;  /* 0x00001c0401007387 */ /* 0x0003e20000100800 */
[----:B0-----:R-:W-:Y:S01]  /*0f10*/  SHF.R.S32.HI R14, RZ, 0x1f, R222 ;  /* 0x0000001fff0e7819 */ /* 0x001fe200000114de */
[----:B------:R-:W-:Y:S01]  /*0f20*/  VIADD R225, R18, 0xe0 ;  /* 0x000000e012e17836 */ /* 0x000fe20000000000 */
[----:B------:R-:W-:Y:S01]  /*0f30*/  SHF.R.U32.HI R9, RZ, 0x3, R3 ;  /* 0x00000003ff097819 */ /* 0x000fe20000011603 */
[----:B------:R-:W-:Y:S01]  /*0f40*/  IMAD.SHL.U32 R5, R5, 0x40, RZ ;  /* 0x0000004005057824 */ /* 0x000fe200078e00ff */
[----:B------:R0:W-:Y:S01]  /*0f50*/  STL [R1+0x18], R15 ;  /* 0x0000180f01007387 */ /* 0x0001e20000100800 */
[----:B------:R-:W-:Y:S01]  /*0f60*/  LOP3.LUT R3, R3, 0x38, R18, 0xf8, !PT ;  /* 0x0000003803037812 */ /* 0x000fe200078ef812 */
[----:B------:R-:W-:-:S02]  /*0f70*/  IMAD R0, R0, 0x8, R8 ;  /* 0x0000000800007824 */ /* 0x000fc400078e0208 */
[----:B------:R2:W-:Y:S01]  /*0f80*/  STL [R1+0x14], R14 ;  /* 0x0000140e01007387 */ /* 0x0005e20000100800 */
[----:B-1----:R-:W-:Y:S01]  /*0f90*/  SHF.R.S32.HI R4, RZ, 0x1f, R212 ;  /* 0x0000001fff047819 */ /* 0x002fe200000114d4 */
[----:B------:R-:W-:Y:S02]  /*0fa0*/  IMAD.IADD R10, R13, 0x1, -R10 ;  /* 0x000000010d0a7824 */ /* 0x000fe400078e0a0a */
[C---:B------:R-:W-:Y:S01]  /*0fb0*/  VIADD R12, R211.reuse, 0x40 ;  /* 0x00000040d30c7836 */ /* 0x040fe20000000000 */
[----:B0-----:R-:W-:Y:S01]  /*0fc0*/  SHF.R.S32.HI R15, RZ, 0x1f, R226 ;  /* 0x0000001fff0f7819 */ /* 0x001fe200000114e2 */
[----:B------:R0:W-:Y:S01]  /*0fd0*/  STL [R1+0x10], R4 ;  /* 0x0000100401007387 */ /* 0x0001e20000100800 */
[----:B------:R-:W-:Y:S02]  /*0fe0*/  IMAD.SHL.U32 R207, R10, 0x2, RZ ;  /* 0x000000020acf7824 */ /* 0x000fe400078e00ff */
[----:B------:R-:W-:Y:S01]  /*0ff0*/  SHF.R.S32.HI R12, RZ, 0x1f, R12 ;  /* 0x0000001fff0c7819 */ /* 0x000fe2000001140c */
[----:B------:R-:W-:Y:S01]  /*1000*/  VIADD R7, R211, 0xc0 ;  /* 0x000000c0d3077836 */ /* 0x000fe20000000000 */
[----:B--2---:R-:W-:Y:S01]  /*1010*/  SHF.R.S32.HI R14, RZ, 0x1f, R225 ;  /* 0x0000001fff0e7819 */ /* 0x004fe200000114e1 */
[----:B------:R1:W-:Y:S01]  /*1020*/  STL [R1+0xc], R15 ;  /* 0x00000c0f01007387 */ /* 0x0003e20000100800 */
[C---:B------:R-:W-:Y:S01]  /*1030*/  VIADD R41, R207.reuse, 0x8 ;  /* 0x00000008cf297836 */ /* 0x040fe20000000000 */
[C---:B------:R-:W-:Y:S01]  /*1040*/  IADD3 R31, R207.reuse, 0x58, RZ ;  /* 0x00000058cf1f7810 */ /* 0x040fe20007ffe0ff */
[----:B------:R-:W-:Y:S01]  /*1050*/  VIADD R39, R207, 0x18 ;  /* 0x00000018cf277836 */ /* 0x000fe20000000000 */
[----:B------:R-:W-:Y:S01]  /*1060*/  STL [R1+0x8], R14 ;  /* 0x0000080e01007387 */ /* 0x000fe20000100800 */
[----:B0-----:R-:W-:Y:S01]  /*1070*/  LOP3.LUT R4, R5, 0xfffffe00, RZ, 0xc0, !PT ;  /* 0xfffffe0005047812 */ /* 0x001fe200078ec0ff */
[C---:B------:R-:W-:Y:S01]  /*1080*/  VIADD R36, R207.reuse, 0x30 ;  /* 0x00000030cf247836 */ /* 0x040fe20000000000 */
[----:B------:R-:W-:Y:S01]  /*1090*/  SHF.R.S32.HI R5, RZ, 0x1f, R11 ;  /* 0x0000001fff057819 */ /* 0x000fe2000001140b */
[----:B------:R-:W-:Y:S01]  /*10a0*/  IMAD.SHL.U32 R5, R6, 0x8, RZ ;  /* 0x0000000806057824 */ /* 0x000fe200078e00ff */
[----:B------:R-:W-:Y:S01]  /*10b0*/  SHF.R.S32.HI R7, RZ, 0x1f, R7 ;  /* 0x0000001fff077819 */ /* 0x000fe20000011407 */
[----:B------:R0:W-:Y:S01]  /*10c0*/  STL [R1+0x2c], R4 ;  /* 0x00002c0401007387 */ /* 0x0001e20000100800 */
[C---:B------:R-:W-:Y:S01]  /*10d0*/  VIADD R33, R207.reuse, 0x48 ;  /* 0x00000048cf217836 */ /* 0x040fe20000000000 */
[C---:B------:R-:W-:Y:S01]  /*10e0*/  IADD3 R7, R207.reuse, 0xe0, RZ ;  /* 0x000000e0cf077810 */ /* 0x040fe20007ffe0ff */
[C---:B------:R-:W-:Y:S01]  /*10f0*/  VIADD R30, R207.reuse, 0x60 ;  /* 0x00000060cf1e7836 */ /* 0x040fe20000000000 */
[----:B------:R2:W-:Y:S01]  /*1100*/  STL [R1+0x50], R5 ;  /* 0x0000500501007387 */ /* 0x0005e20000100800 */
[C---:B------:R-:W-:Y:S01]  /*1110*/  VIADD R27, R207.reuse, 0x78 ;  /* 0x00000078cf1b7836 */ /* 0x040fe20000000000 */
[----:B------:R-:W-:Y:S01]  /*1120*/  SHF.R.S32.HI R31, RZ, 0x1f, R31 ;  /* 0x0000001fff1f7819 */ /* 0x000fe2000001141f */
[C---:B------:R-:W-:Y:S01]  /*1130*/  VIADD R24, R207.reuse, 0x90 ;  /* 0x00000090cf187836 */ /* 0x040fe20000000000 */
[----:B------:R-:W-:Y:S01]  /*1140*/  SHF.R.S32.HI R7, RZ, 0x1f, R7 ;  /* 0x0000001fff077819 */ /* 0x000fe20000011407 */
[C---:B-1----:R-:W-:Y:S01]  /*1150*/  VIADD R15, R207.reuse, 0xa8 ;  /* 0x000000a8cf0f7836 */ /* 0x042fe20000000000 */
[----:B0-----:R-:W-:Y:S01]  /*1160*/  LOP3.LUT R4, R4, R3, R9, 0xf6, !PT ;  /* 0x0000000304047212 */ /* 0x001fe200078ef609 */
[----:B------:R-:W-:-:S02]  /*1170*/  VIADD R12, R207, 0xc0 ;  /* 0x000000c0cf0c7836 */ /* 0x000fc40000000000 */
[C---:B------:R-:W-:Y:S02]  /*1180*/  VIADD R9, R207.reuse, 0xd8 ;  /* 0x000000d8cf097836 */ /* 0x040fe40000000000 */
[----:B------:R-:W-:Y:S01]  /*1190*/  IMAD R3, R4, 0x2, R23 ;  /* 0x0000000204037824 */ /* 0x000fe200078e0217 */
[----:B------:R-:W-:Y:S01]  /*11a0*/  SHF.R.S32.HI R4, RZ, 0x1f, R41 ;  /* 0x0000001fff047819 */ /* 0x000fe20000011429 */
[----:B------:R-:W-:Y:S01]  /*11b0*/  VIADD R17, R18, 0x20 ;  /* 0x0000002012117836 */ /* 0x000fe20000000000 */
[----:B------:R-:W-:Y:S01]  /*11c0*/  SHF.R.S32.HI R4, RZ, 0x1f, R39 ;  /* 0x0000001fff047819 */ /* 0x000fe20000011427 */
[C---:B------:R-:W-:Y:S01]  /*11d0*/  VIADD R40, R207.reuse, 0x10 ;  /* 0x00000010cf287836 */ /* 0x040fe20000000000 */
[----:B------:R0:W-:Y:S01]  /*11e0*/  STL [R1+0x48], R3 ;  /* 0x0000480301007387 */ /* 0x0001e20000100800 */
[----:B------:R-:W-:Y:S01]  /*11f0*/  SHF.R.S32.HI R4, RZ, 0x1f, R36 ;  /* 0x0000001fff047819 */ /* 0x000fe20000011424 */
[C---:B------:R-:W-:Y:S01]  /*1200*/  VIADD R38, R207.reuse, 0x20 ;  /* 0x00000020cf267836 */ /* 0x040fe20000000000 */
[----:B------:R-:W-:Y:S01]  /*1210*/  SHF.R.S32.HI R4, RZ, 0x1f, R33 ;  /* 0x0000001fff047819 */ /* 0x000fe20000011421 */
[----:B------:R1:W-:Y:S01]  /*1220*/  STL [R1+0x4], R0 ;  /* 0x0000040001007387 */ /* 0x0003e20000100800 */
        /* <DEDUP_REMOVED lines=31> */
[C---:B--2---:R-:W-:Y:S01]  /*1420*/  VIADD R5, R207.reuse, 0xf0 ;  /* 0x000000f0cf057836 */ /* 0x044fe20000000000 */
[----:B------:R-:W-:Y:S01]  /*1430*/  SHF.R.S32.HI R25, RZ, 0x1f, R25 ;  /* 0x0000001fff197819 */ /* 0x000fe20000011419 */
[----:B0-----:R-:W-:Y:S01]  /*1440*/  VIADD R3, R207, 0xf8 ;  /* 0x000000f8cf037836 */ /* 0x001fe20000000000 */
[----:B------:R-:W-:Y:S01]  /*1450*/  SHF.R.S32.HI R21, RZ, 0x1f, R21 ;  /* 0x0000001fff157819 */ /* 0x000fe20000011415 */
[----:B------:R-:W-:Y:S01]  /*1460*/  IMAD.MOV.U32 R2, RZ, RZ, RZ ;  /* 0x000000ffff027224 */ /* 0x000fe200078e00ff */
[----:B------:R-:W-:Y:S01]  /*1470*/  SHF.R.S32.HI R20, RZ, 0x1f, R20 ;  /* 0x0000001fff147819 */ /* 0x000fe20000011414 */
[----:B------:R-:W-:Y:S01]  /*1480*/  VIADD R210, R200, 0x10 ;  /* 0x00000010c8d27836 */ /* 0x000fe20000000000 */
[----:B------:R-:W-:-:S02]  /*1490*/  SHF.R.S32.HI R14, RZ, 0x1f, R14 ;  /* 0x0000001fff0e7819 */ /* 0x000fc4000001140e */
[----:B------:R-:W-:Y:S02]  /*14a0*/  SHF.R.S32.HI R13, RZ, 0x1f, R13 ;  /* 0x0000001fff0d7819 */ /* 0x000fe4000001140d */
[----:B------:R-:W-:Y:S02]  /*14b0*/  SHF.R.S32.HI R11, RZ, 0x1f, R11 ;  /* 0x0000001fff0b7819 */ /* 0x000fe4000001140b */
[----:B------:R-:W-:Y:S02]  /*14c0*/  SHF.R.S32.HI R10, RZ, 0x1f, R10 ;  /* 0x0000001fff0a7819 */ /* 0x000fe4000001140a */
[----:B------:R-:W-:Y:S02]  /*14d0*/  SHF.R.S32.HI R6, RZ, 0x1f, R6 ;  /* 0x0000001fff067819 */ /* 0x000fe40000011406 */
[----:B------:R-:W-:Y:S02]  /*14e0*/  SHF.R.S32.HI R4, RZ, 0x1f, R5 ;  /* 0x0000001fff047819 */ /* 0x000fe40000011405 */
[----:B-1----:R-:W-:-:S07]  /*14f0*/  SHF.R.S32.HI R3, RZ, 0x1f, R3 ;  /* 0x0000001fff037819 */ /* 0x002fce0000011403 */
.L_x_3065:
[----:B------:R-:W-:Y:S05]  /*1500*/  YIELD ;  /* 0x0000000000007946 */ /* 0x000fea0003800000 */
[----:B------:R-:W-:Y:S01]  /*1510*/  ULDC.64 UR4, c[0x0][0xa28] ;  /* 0x00028a0000047ab9 */ /* 0x000fe20000000a00 */
[----:B01--45:R-:W0:Y:S01]  /*1520*/  LDC.64 R4, c[0x0][0xa08] ;  /* 0x00028200ff047b82 */ /* 0x033e220000000a00 */
[----:B------:R-:W-:Y:S01]  /*1530*/  ISETP.NE.U32.AND P1, PT, RZ, UR4, PT ;  /* 0x00000004ff007c0c */ /* 0x000fe2000bf25070 */
[----:B---3--:R-:W-:Y:S02]  /*1540*/  IMAD.MOV.U32 R10, RZ, RZ, RZ ;  /* 0x000000ffff0a7224 */ /* 0x008fe400078e00ff */
[----:B------:R-:W-:Y:S01]  /*1550*/  IMAD.MOV.U32 R32, RZ, RZ, RZ ;  /* 0x000000ffff207224 */ /* 0x000fe200078e00ff */
[----:B------:R-:W-:Y:S01]  /*1560*/  ISETP.NE.AND.EX P1, PT, RZ, UR5, PT, P1 ;  /* 0x00000005ff007c0c */ /* 0x000fe2000bf25310 */
[----:B------:R-:W-:-:S02]  /*1570*/  ULDC.64 UR4, c[0x0][0xa18] ;  /* 0x0002860000047ab9 */ /* 0x000fc40000000a00 */
[----:B------:R-:W-:-:S04]  /*1580*/  ISETP.NE.U32.AND P2, PT, RZ, UR4, PT ;  /* 0x00000004ff007c0c */ /* 0x000fc8000bf45070 */
[----:B------:R-:W-:Y:S01]  /*1590*/  ISETP.NE.AND.EX P2, PT, RZ, UR5, PT, P2 ;  /* 0x00000005ff007c0c */ /* 0x000fe2000bf45320 */
[----:B------:R-:W-:Y:S02]  /*15a0*/  ULDC.64 UR4, c[0x0][0xa08] ;  /* 0x0002820000047ab9 */ /* 0x000fe40000000a00 */
[----:B------:R-:W-:-:S03]  /*15b0*/  ISETP.NE.U32.AND P0, PT, RZ, UR4, PT ;  /* 0x00000004ff007c0c */ /* 0x000fc6000bf05070 */
[----:B------:R-:W1:Y:S01]  /*15c0*/  @P1 LDC.64 R8, c[0x0][0xa28] ;  /* 0x00028a00ff081b82 */ /* 0x000e620000000a00 */
[----:B------:R-:W-:Y:S01]  /*15d0*/  ISETP.NE.AND.EX P0, PT, RZ, UR5, PT, P0 ;  /* 0x00000005ff007c0c */ /* 0x000fe2000bf05300 */
[----:B0-----:R-:W-:-:S06]  /*15e0*/  IMAD.WIDE R4, R51, 0x4, R4 ;  /* 0x0000000433047825 */ /* 0x001fcc00078e0204 */
[----:B------:R-:W0:Y:S01]  /*15f0*/  @P2 LDC.64 R6, c[0x0][0xa18] ;  /* 0x00028600ff062b82 */ /* 0x000e220000000a00 */
[----:B------:R-:W-:Y:S02]  /*1600*/  ULDC UR4, c[0x0][0x288] ;  /* 0x0000a20000047ab9 */ /* 0x000fe40000000800 */
[----:B------:R-:W-:Y:S01]  /*1610*/  IMAD.U32 R203, RZ, RZ, UR4 ;  /* 0x00000004ffcb7e24 */ /* 0x000fe2000f8e00ff */
[----:B------:R-:W-:Y:S02]  /*1620*/  ULDC.64 UR4, c[0x0][0x418] ;  /* 0x0001060000047ab9 */ /* 0x000fe40000000a00 */
[----:B------:R2:W5:Y:S01]  /*1630*/  @P0 LDG.E R32, desc[UR54][R4.64] ;  /* 0x0000003604200981 */ /* 0x000562000c1e1900 */
[----:B-1----:R-:W-:-:S05]  /*1640*/  @P1 IMAD.WIDE R8, R51, 0x4, R8 ;  /* 0x0000000433081825 */ /* 0x002fca00078e0208 */
[----:B------:R2:W5:Y:S01]  /*1650*/  @P1 LDG.E R10, desc[UR54][R8.64] ;  /* 0x00000036080a1981 */ /* 0x000562000c1e1900 */
[----:B0-----:R-:W-:-:S05]  /*1660*/  @P2 IMAD.WIDE R6, R51, 0x4, R6 ;  /* 0x0000000433062825 */ /* 0x001fca00078e0206 */
[----:B------:R2:W5:Y:S01]  /*1670*/  @P2 LDG.E R203, desc[UR54][R6.64] ;  /* 0x0000003606cb2981 */ /* 0x000562000c1e1900 */
[----:B------:R-:W-:-:S03]  /*1680*/  UISETP.NE.U32.AND UP0, UPT, UR4, URZ, UPT ;  /* 0x0000003f0400728c */ /* 0x000fc6000bf05070 */
[----:B------:R-:W-:Y:S01]  /*1690*/  ULDC UR4, c[0x0][0x424] ;  /* 0x0001090000047ab9 */ /* 0x000fe20000000800 */
[----:B------:R-:W-:-:S03]  /*16a0*/  UISETP.NE.AND.EX UP0, UPT, UR5, URZ, UPT, UP0 ;  /* 0x0000003f0500728c */ /* 0x000fc6000bf05300 */
[----:B------:R-:W-:Y:S01]  /*16b0*/  ULDC UR5, c[0x0][0x2f0] ;  /* 0x0000bc0000057ab9 */ /* 0x000fe20000000800 */
[----:B------:R-:W-:-:S04]  /*16c0*/  USEL UR4, UR4, 0x1, UP0 ;  /* 0x0000000104047887 */ /* 0x000fc80008000000 */
[----:B------:R-:W-:-:S03]  /*16d0*/  UIMAD UR4, UR4, UR5, URZ ;  /* 0x00000005040472a4 */ /* 0x000fc6000f8e023f */
[----:B------:R-:W-:Y:S02]  /*16e0*/  ULDC UR5, c[0x0][0x348] ;  /* 0x0000d20000057ab9 */ /* 0x000fe40000000800 */
[----:B------:R-:W-:Y:S02]  /*16f0*/  IMAD.U32 R25, RZ, RZ, UR5 ;  /* 0x00000005ff197e24 */ /* 0x000fe4000f8e00ff */
[----:B------:R-:W-:Y:S01]  /*1700*/  IMAD.U32 R33, RZ, RZ, UR4 ;  /* 0x00000004ff217e24 */ /* 0x000fe2000f8e00ff */
[----:B--2---:R-:W-:Y:S06]  /*1710*/  @P2 BRA `(.L_x_2833) ;  /* 0x0000000000242947 */ /* 0x004fec0003800000 */
        /* <DEDUP_REMOVED lines=9> */
.L_x_2833:
        /* <DEDUP_REMOVED lines=10> */
[----:B------:R-:W0:Y:S02]  /*1850*/  LDC.64 R4, c[0x0][0xa20] ;  /* 0x00028800ff047b82 */ /* 0x000e240000000a00 */
[----:B0-----:R-:W-:-:S05]  /*1860*/  IMAD.WIDE R4, R51, 0x4, R4 ;  /* 0x0000000433047825 */ /* 0x001fca00078e0204 */
[----:B------:R0:W5:Y:S01]  /*1870*/  LDG.E R33, desc[UR54][R4.64] ;  /* 0x0000003604217981 */ /* 0x000162000c1e1900 */
[----:B------:R-:W-:Y:S05]  /*1880*/  BRA `(.L_x_2835) ;  /* 0x0000000000107947 */ /* 0x000fea0003800000 */
.L_x_2834:
[----:B------:R-:W-:Y:S05]  /*1890*/  @!P0 BRA `(.L_x_2835) ;  /* 0x00000000000c8947 */ /* 0x000fea0003800000 */
[----:B------:R-:W2:Y:S04]  /*18a0*/  LDG.E R0, desc[UR54][R4.64] ;  /* 0x0000003604007981 */ /* 0x000ea8000c1e1900 */
[----:B------:R-:W2:Y:S02]  /*18b0*/  LDG.E R33, desc[UR54][R4.64+0x4] ;  /* 0x0000043604217981 */ /* 0x000ea4000c1e1900 */
[----:B--2---:R-:W-:-:S07]  /*18c0*/  IMAD.IADD R33, R33, 0x1, -R0 ;  /* 0x0000000121217824 */ /* 0x004fce00078e0a00 */
.L_x_2835:
[----:B------:R-:W-:Y:S01]  /*18d0*/  ULDC.64 UR4, c[0x0][0xa10] ;  /* 0x0002840000047ab9 */ /* 0x000fe20000000a00 */
[----:B------:R-:W1:Y:S01]  /*18e0*/  LDC R6, c[0x0][0x448] ;  /* 0x00011200ff067b82 */ /* 0x000e620000000800 */
[----:B------:R-:W-:-:S04]  /*18f0*/  ISETP.NE.U32.AND P0, PT, RZ, UR4, PT ;  /* 0x00000004ff007c0c */ /* 0x000fc8000bf05070 */
[----:B------:R-:W-:Y:S01]  /*1900*/  ISETP.NE.AND.EX P0, PT, RZ, UR5, PT, P0 ;  /* 0x00000005ff007c0c */ /* 0x000fe2000bf05300 */
[----:B------:R-:W-:Y:S02]  /*1910*/  ULDC.64 UR4, c[0x0][0xa30] ;  /* 0x00028c0000047ab9 */ /* 0x000fe40000000a00 */
[----:B------:R-:W-:-:S04]  /*1920*/  ISETP.NE.U32.AND P1, PT, RZ, UR4, PT ;  /* 0x00000004ff007c0c */ /* 0x000fc8000bf25070 */
[----:B------:R-:W-:-:S06]  /*1930*/  ISETP.NE.AND.EX P1, PT, RZ, UR5, PT, P1 ;  /* 0x00000005ff007c0c */ /* 0x000fcc000bf25310 */
[----:B0-----:R-:W0:Y:S02]  /*1940*/  @P0 LDC.64 R4, c[0x0][0xa10] ;  /* 0x00028400ff040b82 */ /* 0x001e240000000a00 */
[----:B0-----:R-:W-:-:S05]  /*1950*/  @P0 IMAD.WIDE R4, R51, 0x4, R4 ;  /* 0x0000000433040825 */ /* 0x001fca00078e0204 */
[----:B------:R-:W2:Y:S04]  /*1960*/  @P0 LDG.E R0, desc[UR54][R4.64] ;  /* 0x0000003604000981 */ /* 0x000ea8000c1e1900 */
[----:B------:R0:W2:Y:S01]  /*1970*/  @P0 LDG.E R3, desc[UR54][R4.64+0x4] ;  /* 0x0000043604030981 */ /* 0x0000a2000c1e1900 */
[----:B-----5:R-:W-:Y:S01]  /*1980*/  IMAD.MOV.U32 R24, RZ, RZ, R33 ;  /* 0x000000ffff187224 */ /* 0x020fe200078e0021 */
[----:B0-----:R-:W0:Y:S02]  /*1990*/  @P1 LDC.64 R4, c[0x0][0xa30] ;  /* 0x00028c00ff041b82 */ /* 0x001e240000000a00 */
[----:B0-----:R-:W-:-:S05]  /*19a0*/  @P1 IMAD.WIDE R4, R51, 0x4, R4 ;  /* 0x0000000433041825 */ /* 0x001fca00078e0204 */
[----:B------:R0:W5:Y:S01]  /*19b0*/  @P1 LDG.E R24, desc[UR54][R4.64] ;  /* 0x0000003604181981 */ /* 0x000162000c1e1900 */
[----:B-1----:R-:W-:Y:S01]  /*19c0*/  ISETP.NE.AND P1, PT, R6, 0x1, PT ;  /* 0x000000010600780c */ /* 0x002fe20003f25270 */
[----:B------:R-:W-:Y:S02]  /*19d0*/  IMAD.SHL.U32 R228, R49, 0x80, RZ ;  /* 0x0000008031e47824 */ /* 0x000fe400078e00ff */
[----:B------:R-:W-:Y:S01]  /*19e0*/  IMAD.IADD R10, R33, 0x1, -R10 ;  /* 0x00000001210a7824 */ /* 0x000fe200078e0a0a */
[----:B0-----:R-:W0:Y:S09]  /*19f0*/  LDC.64 R4, c[0x0][0x9e0] ;  /* 0x00027800ff047b82 */ /* 0x001e320000000a00 */
[----:B------:R-:W1:Y:S08]  /*1a00*/  @P1 LDC R6, c[0x0][0x44c] ;  /* 0x00011300ff061b82 */ /* 0x000e700000000800 */
[----:B------:R-:W3:Y:S01]  /*1a10*/  @P1 LDC R7, c[0x0][0x450] ;  /* 0x00011400ff071b82 */ /* 0x000ee20000000800 */
[----:B0-----:R-:W-:Y:S01]  /*1a20*/  ISETP.GE.AND P2, PT, R5, 0x1, PT ;  /* 0x000000010500780c */ /* 0x001fe20003f46270 */
[----:B--2---:R-:W-:-:S02]  /*1a30*/  @P0 IMAD.IADD R25, R3, 0x1, -R0 ;  /* 0x0000000103190824 */ /* 0x004fc400078e0a00 */
[----:B------:R-:W-:-:S03]  /*1a40*/  VIADD R3, R228, 0x7f ;  /* 0x0000007fe4037836 */ /* 0x000fc60000000000 */
[----:B------:R-:W-:Y:S01]  /*1a50*/  IADD3 R206, R10, R25, RZ ;  /* 0x000000190ace7210 */ /* 0x000fe20007ffe0ff */
[----:B-1----:R-:W-:-:S04]  /*1a60*/  @P1 IMAD.HI.U32 R6, R3, R6, RZ ;  /* 0x0000000603061227 */ /* 0x002fc800078e00ff */
[C---:B------:R-:W-:Y:S01]  /*1a70*/  VIADD R0, R206.reuse, 0x5f ;  /* 0x0000005fce007836 */ /* 0x040fe20000000000 */
[----:B---3--:R-:W-:Y:S02]  /*1a80*/  @P1 SHF.R.U32.HI R3, RZ, R7, R6 ;  /* 0x00000007ff031219 */ /* 0x008fe40000011606 */
[----:B------:R-:W-:Y:S01]  /*1a90*/  IADD3 R6, R206, 0x1, -R203 ;  /* 0x00000001ce067810 */ /* 0x000fe20007ffe8cb */
[----:B------:R-:W-:-:S04]  /*1aa0*/  IMAD.HI R0, R0, 0x2aaaaaab, RZ ;  /* 0x2aaaaaab00007827 */ /* 0x000fc800078e02ff */
[----:B------:R-:W-:Y:S01]  /*1ab0*/  IMAD.IADD R3, R6, 0x1, R3 ;  /* 0x0000000106037824 */ /* 0x000fe200078e0203 */
[----:B------:R-:W-:-:S03]  /*1ac0*/  SHF.R.U32.HI R31, RZ, 0x1f, R0 ;  /* 0x0000001fff1f7819 */ /* 0x000fc60000011600 */
[----:B------:R-:W-:Y:S01]  /*1ad0*/  IMAD.IADD R4, R3, 0x1, R4 ;  /* 0x0000000103047824 */ /* 0x000fe200078e0204 */
[----:B------:R-:W-:Y:S01]  /*1ae0*/  LEA.HI.SX32 R31, R0, R31, 0x1c ;  /* 0x0000001f001f7211 */ /* 0x000fe200078fe2ff */
        /* <DEDUP_REMOVED lines=12> */
.L_x_2838:
[----:B------:R-:W-:-:S13]  /*1bb0*/  ISETP.NE.AND P0, PT, R5, 0x1, PT ;  /* 0x000000010500780c */ /* 0x000fda0003f05270 */
[----:B------:R-:W0:Y:S02]  /*1bc0*/  @P0 LDC.64 R6, c[0x0][0x9e8] ;  /* 0x00027a00ff060b82 */ /* 0x000e240000000a00 */
[----:B0-----:R-:W-:-:S05]  /*1bd0*/  @P0 IMAD.HI.U32 R6, R0, R6, RZ ;  /* 0x0000000600060227 */ /* 0x001fca00078e00ff */
[----:B------:R-:W-:-:S07]  /*1be0*/  @P0 SHF.R.U32.HI R0, RZ, R7, R6 ;  /* 0x00000007ff000219 */ /* 0x000fce0000011606 */
.L_x_2839:
[----:B------:R-:W-:Y:S05]  /*1bf0*/  BSYNC B0 ;  /* 0x0000000000007941 */ /* 0x000fea0003800000 */
.L_x_2837:
[----:B------:R-:W-:-:S05]  /*1c00*/  IMAD R3, R0, R5, R5 ;  /* 0x0000000500037224 */ /* 0x000fca00078e0205 */
[----:B------:R-:W-:-:S07]  /*1c10*/  VIMNMX R4, R4, R3, PT ;  /* 0x0000000304047248 */ /* 0x000fce0003fe0100 */
.L_x_2836:
[----:B------:R-:W0:Y:S01]  /*1c20*/  @P1 LDC R3, c[0x0][0x44c] ;  /* 0x00011300ff031b82 */ /* 0x000e220000000800 */
[----:B------:R-:W-:Y:S01]  /*1c30*/  VIADD R4, R4, 0x5f ;  /* 0x0000005f04047836 */ /* 0x000fe20000000000 */
[----:B------:R-:W-:Y:S01]  /*1c40*/  ULDC UR4, c[0x0][0x9dc] ;  /* 0x0002770000047ab9 */ /* 0x000fe20000000800 */
[----:B------:R-:W-:Y:S02]  /*1c50*/  IMAD.MOV.U32 R7, RZ, RZ, R228 ;  /* 0x000000ffff077224 */ /* 0x000fe400078e00e4 */
[----:B------:R-:W-:-:S03]  /*1c60*/  IMAD.HI R4, R4, 0x2aaaaaab, RZ ;  /* 0x2aaaaaab04047827 */ /* 0x000fc600078e02ff */
[----:B------:R-:W1:Y:S01]  /*1c70*/  @P1 LDC R9, c[0x0][0x450] ;  /* 0x00011400ff091b82 */ /* 0x000e620000000800 */
[----:B------:R-:W-:Y:S02]  /*1c80*/  IMAD.IADD R30, R206, 0x1, -R203 ;  /* 0x00000001ce1e7824 */ /* 0x000fe400078e0acb */
[----:B0-----:R-:W-:Y:S01]  /*1c90*/  @P1 IMAD.HI.U32 R0, R228, R3, RZ ;  /* 0x00000003e4001227 */ /* 0x001fe200078e00ff */
[----:B------:R-:W-:-:S04]  /*1ca0*/  SHF.R.U32.HI R3, RZ, 0x1f, R4 ;  /* 0x0000001fff037819 */ /* 0x000fc80000011604 */
[----:B------:R-:W-:Y:S02]  /*1cb0*/  LEA.HI.SX32 R4, R4, R3, 0x1c ;  /* 0x0000000304047211 */ /* 0x000fe400078fe2ff */
[----:B-1----:R-:W-:Y:S02]  /*1cc0*/  @P1 SHF.R.U32.HI R7, RZ, R9, R0 ;  /* 0x00000009ff071219 */ /* 0x002fe40000011600 */
[----:B------:R-:W-:-:S03]  /*1cd0*/  VIMNMX R11, R31, R4, PT ;  /* 0x000000041f0b7248 */ /* 0x000fc60003fe0100 */
[----:B------:R-:W-:-:S04]  /*1ce0*/  IMAD.IADD R0, R30, 0x1, R7 ;  /* 0x000000011e007824 */ /* 0x000fc800078e0207 */
[----:B------:R-:W-:Y:S01]  /*1cf0*/  VIADD R3, R0, -UR4 ;  /* 0x8000000400037c36 */ /* 0x000fe20008000000 */
[----:B------:R-:W-:Y:S06]  /*1d00*/  @!P2 BRA `(.L_x_2840) ;  /* 0x000000000044a947 */ /* 0x000fec0003800000 */
[----:B------:R-:W-:Y:S01]  /*1d10*/  ISETP.GT.AND P0, PT, R0, -0x1, PT ;  /* 0xffffffff0000780c */ /* 0x000fe20003f04270 */
[----:B------:R-:W-:-:S12]  /*1d20*/  BSSY B0, `(.L_x_2841) ;  /* 0x000000d000007945 */ /* 0x000fd80003800000 */
        /* <DEDUP_REMOVED lines=8> */
.L_x_2842:
[----:B------:R-:W-:-:S13]  /*1db0*/  ISETP.NE.AND P0, PT, R5, 0x1, PT ;  /* 0x000000010500780c */ /* 0x000fda0003f05270 */
[----:B------:R-:W0:Y:S02]  /*1dc0*/  @P0 LDC.64 R6, c[0x0][0x9e8] ;  /* 0x00027a00ff060b82 */ /* 0x000e240000000a00 */
[----:B0-----:R-:W-:-:S05]  /*1dd0*/  @P0 IMAD.HI.U32 R6, R0, R6, RZ ;  /* 0x0000000600060227 */ /* 0x001fca00078e00ff */
[----:B------:R-:W-:-:S07]  /*1de0*/  @P0 SHF.R.U32.HI R0, RZ, R7, R6 ;  /* 0x00000007ff000219 */ /* 0x000fce0000011606 */
.L_x_2843:
[----:B------:R-:W-:Y:S05]  /*1df0*/  BSYNC B0 ;  /* 0x0000000000007941 */ /* 0x000fea0003800000 */
.L_x_2841:
[----:B------:R-:W-:-:S05]  /*1e00*/  IMAD R0, R0, R5, RZ ;  /* 0x0000000500007224 */ /* 0x000fca00078e02ff */
[----:B------:R-:W-:-:S07]  /*1e10*/  VIMNMX R3, R3, R0, !PT ;  /* 0x0000000003037248 */ /* 0x000fce0007fe0100 */
.L_x_2840:
[----:B------:R-:W-:Y:S01]  /*1e20*/  IMAD.HI R3, R3, 0x2aaaaaab, RZ ;  /* 0x2aaaaaab03037827 */ /* 0x000fe200078e02ff */
[----:B------:R-:W-:Y:S01]  /*1e30*/  LOP3.LUT R14, R8, 0xff, RZ, 0xc0, !PT ;  /* 0x000000ff080e7812 */ /* 0x000fe200078ec0ff */
[----:B------:R-:W-:Y:S01]  /*1e40*/  BSSY B0, `(.L_x_2844) ;  /* 0x0000029000007945 */ /* 0x000fe20003800000 */
[----:B------:R-:W-:Y:S02]  /*1e50*/  SHF.R.U32.HI R4, RZ, 0x10, R8 ;  /* 0x00000010ff047819 */ /* 0x000fe40000011608 */
[----:B------:R-:W-:Y:S01]  /*1e60*/  SHF.R.U32.HI R0, RZ, 0x1f, R3 ;  /* 0x0000001fff007819 */ /* 0x000fe20000011603 */
[----:B------:R0:W-:Y:S03]  /*1e70*/  STL [R1+0x40], R14 ;  /* 0x0000400e01007387 */ /* 0x0001e60000100800 */
[----:B------:R-:W-:Y:S01]  /*1e80*/  LEA.HI.SX32 R0, R3, R0, 0x1c ;  /* 0x0000000003007211 */ /* 0x000fe200078fe2ff */
[----:B------:R0:W-:Y:S03]  /*1e90*/  STL [R1+0x34], R4 ;  /* 0x0000340401007387 */ /* 0x0001e60000100800 */
[----:B------:R-:W-:Y:S01]  /*1ea0*/  VIMNMX R9, RZ, R0, !PT ;  /* 0x00000000ff097248 */ /* 0x000fe20007fe0100 */
[----:B------:R-:W-:-:S03]  /*1eb0*/  IMAD.MOV.U32 R0, RZ, RZ, RZ ;  /* 0x000000ffff007224 */ /* 0x000fc600078e00ff */
[----:B------:R-:W-:-:S13]  /*1ec0*/  ISETP.GT.AND P0, PT, R11, R9, PT ;  /* 0x000000090b00720c */ /* 0x000fda0003f04270 */
[----:B0-----:R-:W-:Y:S05]  /*1ed0*/  @!P0 BRA `(.L_x_2845) ;  /* 0x00000000007c8947 */ /* 0x001fea0003800000 */
[----:B------:R-:W-:Y:S01]  /*1ee0*/  ISETP.NE.AND P0, PT, R4, RZ, PT ;  /* 0x000000ff0400720c */ /* 0x000fe20003f05270 */
[----:B------:R-:W-:-:S03]  /*1ef0*/  ULDC UR4, c[0x0][0x9f0] ;  /* 0x00027c0000047ab9 */ /* 0x000fc60000000800 */
[----:B------:R-:W-:-:S04]  /*1f00*/  SEL R8, R4, UR4, P0 ;  /* 0x0000000404087c07 */ /* 0x000fc80008000000 */
[-C--:B------:R-:W-:Y:S02]  /*1f10*/  IABS R6, R8.reuse ;  /* 0x0000000800067213 */ /* 0x080fe40000000000 */
[----:B------:R-:W-:Y:S02]  /*1f20*/  IADD3 R0, R8, -0x1, R11 ;  /* 0xffffffff08007810 */ /* 0x000fe40007ffe00b */
[----:B------:R-:W0:Y:S01]  /*1f30*/  I2F.RP R3, R6 ;  /* 0x0000000600037306 */ /* 0x000e220000209400 */
[----:B------:R-:W-:Y:S02]  /*1f40*/  IABS R13, R8 ;  /* 0x00000008000d7213 */ /* 0x000fe40000000000 */
[----:B------:R-:W-:-:S05]  /*1f50*/  IMAD.IADD R0, R0, 0x1, -R9 ;  /* 0x0000000100007824 */ /* 0x000fca00078e0a09 */
        /* <DEDUP_REMOVED lines=10> */
[----:B------:R-:W-:Y:S01]  /*2000*/  IMAD.HI.U32 R5, R5, R7, R4 ;  /* 0x0000000705057227 */ /* 0x000fe200078e0004 */
[----:B------:R-:W-:-:S05]  /*2010*/  MOV R4, R12 ;  /* 0x0000000c00047202 */ /* 0x000fca0000000f00 */
        /* <DEDUP_REMOVED lines=11> */
.L_x_2845:
[----:B------:R-:W-:Y:S05]  /*20d0*/  BSYNC B0 ;  /* 0x0000000000007941 */ /* 0x000fea0003800000 */
.L_x_2844:
[----:B------:R-:W-:-:S05]  /*20e0*/  IMAD R3, R14, R0, R9 ;  /* 0x000000000e037224 */ /* 0x000fca00078e0209 */
        /* <DEDUP_REMOVED lines=36> */
.L_x_2848:
[----:B------:R-:W-:Y:S05]  /*2330*/  BSYNC B6 ;  /* 0x0000000000067941 */ /* 0x000fea0003800000 */
.L_x_2847:
[----:B------:R-:W-:Y:S01]  /*2340*/  VIADD R26, R23, 0x400 ;  /* 0x00000400171a7836 */ /* 0x000fe20000000000 */
[----:B------:R-:W-:Y:S04]  /*2350*/  BSSY B6, `(.L_x_2849) ;  /* 0x0000013000067945 */ /* 0x000fe80003800000 */
[----:B------:R-:W-:-:S13]  /*2360*/  LOP3.LUT P0, RZ, R26, 0x3ff, RZ, 0xc0, !PT ;  /* 0x000003ff1aff7812 */ /* 0x000fda000780c0ff */
        /* <DEDUP_REMOVED lines=17> */
.L_x_2850:
[----:B------:R-:W-:Y:S05]  /*2480*/  BSYNC B6 ;  /* 0x0000000000067941 */ /* 0x000fea0003800000 */
.L_x_2849:
[----:B------:R-:W-:Y:S01]  /*2490*/  ULDC.64 UR4, c[0x0][0x9f8] ;  /* 0x00027e0000047ab9 */ /* 0x000fe20000000a00 */
[----:B------:R-:W0:Y:S01]  /*24a0*/  S2R R7, SR_TID.X ;  /* 0x0000000000077919 */ /* 0x000e220000002100 */
[----:B------:R-:W-:Y:S01]  /*24b0*/  ISETP.NE.U32.AND P0, PT, RZ, UR4, PT ;  /* 0x00000004ff007c0c */ /* 0x000fe2000bf05070 */
[----:B------:R-:W-:Y:S01]  /*24c0*/  IMAD.MOV.U32 R0, RZ, RZ, R51 ;  /* 0x000000ffff007224 */ /* 0x000fe200078e0033 */
[----:B------:R-:W-:Y:S01]  /*24d0*/  ULDC UR4, c[0x0][0x320] ;  /* 0x0000c80000047ab9 */ /* 0x000fe20000000800 */
[----:B------:R-:W1:Y:S01]  /*24e0*/  LDC.64 R48, c[0x0][0x3f8] ;  /* 0x0000fe00ff307b82 */ /* 0x000e620000000a00 */
[----:B------:R-:W-:-:S07]  /*24f0*/  ISETP.NE.AND.EX P0, PT, RZ, UR5, PT, P0 ;  /* 0x00000005ff007c0c */ /* 0x000fce000bf05300 */
[----:B------:R-:W2:Y:S08]  /*2500*/  LDC.64 R54, c[0x0][0x408] ;  /* 0x00010200ff367b82 */ /* 0x000eb00000000a00 */
[----:B------:R-:W3:Y:S01]  /*2510*/  @P0 LDC.64 R4, c[0x0][0x9f8] ;  /* 0x00027e00ff040b82 */ /* 0x000ee20000000a00 */
[----:B------:R-:W-:-:S04]  /*2520*/  ISETP.GE.AND P1, PT, R17, UR4, PT ;  /* 0x0000000411007c0c */ /* 0x000fc8000bf26270 */
[----:B------:R-:W-:Y:S02]  /*2530*/  SEL R6, RZ, 0xffffffff, P1 ;  /* 0xffffffffff067807 */ /* 0x000fe40000800000 */
[----:B------:R-:W-:Y:S01]  /*2540*/  ISETP.GE.AND P1, PT, R223, UR4, PT ;  /* 0x00000004df007c0c */ /* 0x000fe2000bf26270 */
[----:B------:R-:W4:Y:S02]  /*2550*/  LDC R61, c[0x0][0x3f4] ;  /* 0x0000fd00ff3d7b82 */ /* 0x000f240000000800 */
[----:B------:R-:W-:Y:S02]  /*2560*/  IMAD.SHL.U32 R6, R6, 0x2, RZ ;  /* 0x0000000206067824 */ /* 0x000fe400078e00ff */
[----:B---3--:R-:W-:-:S05]  /*2570*/  @P0 IMAD.WIDE R4, R51, 0x4, R4 ;  /* 0x0000000433040825 */ /* 0x008fca00078e0204 */
[----:B------:R3:W4:Y:S01]  /*2580*/  @P0 LDG.E R0, desc[UR54][R4.64] ;  /* 0x0000003604000981 */ /* 0x000722000c1e1900 */
[----:B------:R-:W-:Y:S01]  /*2590*/  ISETP.GE.AND P0, PT, R18, UR4, PT ;  /* 0x0000000412007c0c */ /* 0x000fe2000bf06270 */
[----:B0-----:R-:W-:Y:S01]  /*25a0*/  VIADD R12, R7, 0xffffff80 ;  /* 0xffffff80070c7836 */ /* 0x001fe20000000000 */
[----:B------:R-:W-:Y:S01]  /*25b0*/  SHF.R.S32.HI R7, RZ, 0x1f, R204 ;  /* 0x0000001fff077819 */ /* 0x000fe200000114cc */
[----:B-1----:R-:W-:Y:S01]  /*25c0*/  IMAD.WIDE.U32 R20, R204, R48, R18 ;  /* 0x00000030cc147225 */ /* 0x002fe200078e0012 */
[----:B------:R-:W-:Y:S01]  /*25d0*/  SEL R3, RZ, 0x1, P0 ;  /* 0x00000001ff037807 */ /* 0x000fe20000000000 */
[----:B------:R-:W0:Y:S01]  /*25e0*/  S2R R34, SR_TID.X ;  /* 0x0000000000227919 */ /* 0x000e220000002100 */
[----:B------:R-:W-:Y:S01]  /*25f0*/  ISETP.GE.AND P0, PT, R224, UR4, PT ;  /* 0x00000004e0007c0c */ /* 0x000fe2000bf06270 */
[----:B------:R-:W-:Y:S01]  /*2600*/  IMAD.SHL.U32 R57, R48, 0x40, RZ ;  /* 0x0000004030397824 */ /* 0x000fe200078e00ff */
[----:B------:R-:W-:Y:S01]  /*2610*/  LOP3.LUT R3, R6, 0x2, R3, 0xe2, !PT ;  /* 0x0000000206037812 */ /* 0x000fe200078ee203 */
[----:B--2---:R-:W-:Y:S01]  /*2620*/  IMAD.WIDE.U32 R52, R204, R54, R18 ;  /* 0x00000036cc347225 */ /* 0x004fe200078e0012 */
[----:B---3--:R-:W-:-:S02]  /*2630*/  SEL R4, RZ, 0x4, P0 ;  /* 0x00000004ff047807 */ /* 0x008fc40000000000 */
[----:B------:R-:W-:Y:S01]  /*2640*/  SEL R5, RZ, 0x8, P1 ;  /* 0x00000008ff057807 */ /* 0x000fe20000800000 */
[----:B------:R-:W-:Y:S01]  /*2650*/  IMAD.MOV.U32 R75, RZ, RZ, 0x20 ;  /* 0x00000020ff4b7424 */ /* 0x000fe200078e00ff */
[----:B------:R-:W-:Y:S01]  /*2660*/  ISETP.GE.AND P0, PT, R222, UR4, PT ;  /* 0x00000004de007c0c */ /* 0x000fe2000bf06270 */
[----:B------:R-:W-:Y:S01]  /*2670*/  IMAD R63, R55, 0x60, RZ ;  /* 0x00000060373f7824 */ /* 0x000fe200078e02ff */
[----:B------:R-:W-:Y:S01]  /*2680*/  ISETP.GE.AND P1, PT, R212, UR4, PT ;  /* 0x00000004d4007c0c */ /* 0x000fe2000bf26270 */
[----:B------:R-:W-:Y:S01]  /*2690*/  IMAD.SHL.U32 R59, R54, 0x40, RZ ;  /* 0x00000040363b7824 */ /* 0x000fe200078e00ff */
[----:B------:R-:W-:Y:S01]  /*26a0*/  LOP3.LUT R4, R5, R3, R4, 0xfe, !PT ;  /* 0x0000000305047212 */ /* 0x000fe200078efe04 */
[----:B------:R-:W-:Y:S01]  /*26b0*/  IMAD.IADD R3, R32, 0x1, R33 ;  /* 0x0000000120037824 */ /* 0x000fe200078e0221 */
[----:B------:R-:W-:Y:S02]  /*26c0*/  SEL R5, RZ, 0x10, P0 ;  /* 0x00000010ff057807 */ /* 0x000fe40000000000 */
[----:B------:R-:W-:-:S02]  /*26d0*/  SEL R6, RZ, 0x20, P1 ;  /* 0x00000020ff067807 */ /* 0x000fc40000800000 */
[----:B------:R-:W-:Y:S02]  /*26e0*/  SHF.R.S32.HI R201, RZ, 0x1f, R200 ;  /* 0x0000001fffc97819 */ /* 0x000fe400000114c8 */
        /* <DEDUP_REMOVED lines=8> */
[----:B------:R-:W-:-:S02]  /*2770*/  ISETP.GE.AND P1, PT, R225, UR4, PT ;  /* 0x00000004e1007c0c */ /* 0x000fc4000bf26270 */
[----:B------:R-:W-:Y:S01]  /*2780*/  LOP3.LUT R13, R14, 0xfffffffc, RZ, 0xc0, !PT ;  /* 0xfffffffc0e0d7812 */ /* 0x000fe200078ec0ff */
[----:B------:R-:W-:Y:S01]  /*2790*/  IMAD.IADD R9, R9, 0x1, R11 ;  /* 0x0000000109097824 */ /* 0x000fe200078e020b */
[----:B------:R-:W-:Y:S01]  /*27a0*/  IADD3 R21, R11, R21, RZ ;  /* 0x000000150b157210 */ /* 0x000fe20007ffe0ff */
[----:B------:R-:W-:Y:S01]  /*27b0*/  IMAD.WIDE.U32 R50, R204, R54, R200 ;  /* 0x00000036cc327225 */ /* 0x000fe200078e00c8 */
[----:B------:R-:W2:Y:S01]  /*27c0*/  LDL R11, [R1+0x2c] ;  /* 0x00002c00010b7983 */ /* 0x000ea20000100800 */
[----:B------:R-:W-:Y:S02]  /*27d0*/  SEL R5, RZ, 0x40, P0 ;  /* 0x00000040ff057807 */ /* 0x000fe40000000000 */
[----:B------:R-:W-:Y:S01]  /*27e0*/  IMAD.IADD R15, R12, 0x1, -R13 ;  /* 0x000000010c0f7824 */ /* 0x000fe200078e0a0d */
[----:B------:R-:W-:Y:S01]  /*27f0*/  SEL R10, RZ, 0x7fff80, P1 ;  /* 0x007fff80ff0a7807 */ /* 0x000fe20000800000 */
[----:B------:R-:W-:Y:S01]  /*2800*/  IMAD R13, R204, R55, R7 ;  /* 0x00000037cc0d7224 */ /* 0x000fe200078e0207 */
[----:B-----5:R-:W-:Y:S01]  /*2810*/  SHF.R.S32.HI R7, RZ, 0x1f, R24 ;  /* 0x0000001fff077819 */ /* 0x020fe20000011418 */
[----:B------:R-:W-:Y:S01]  /*2820*/  IMAD.WIDE.U32 R8, R24, R48, R8 ;  /* 0x0000003018087225 */ /* 0x000fe200078e0008 */
[----:B----4-:R-:W-:-:S02]  /*2830*/  ISETP.GE.AND P0, PT, R18, R61, PT ;  /* 0x0000003d1200720c */ /* 0x010fc40003f06270 */
[----:B------:R-:W-:Y:S01]  /*2840*/  LOP3.LUT R10, R10, R4, R5, 0xfe, !PT ;  /* 0x000000040a0a7212 */ /* 0x000fe200078efe05 */
[-C--:B------:R-:W-:Y:S01]  /*2850*/  IMAD R6, R7, R48.reuse, RZ ;  /* 0x0000003007067224 */ /* 0x080fe200078e02ff */
[----:B------:R-:W-:Y:S01]  /*2860*/  SEL R5, R61, RZ, P0 ;  /* 0x000000ff3d057207 */ /* 0x000fe20000000000 */
[----:B------:R-:W-:Y:S01]  /*2870*/  IMAD.WIDE.U32 R20, R24, R48, R20 ;  /* 0x0000003018147225 */ /* 0x000fe200078e0014 */
[----:B0-----:R-:W-:Y:S02]  /*2880*/  SHF.R.U32.HI R34, RZ, 0x7, R34 ;  /* 0x00000007ff227819 */ /* 0x001fe40000011622 */
[----:B------:R-:W-:Y:S01]  /*2890*/  SHF.L.U64.HI R56, R48, 0x6, R49 ;  /* 0x0000000630387819 */ /* 0x000fe20000010231 */
[----:B------:R-:W-:Y:S01]  /*28a0*/  IMAD R67, R24, R49, R6 ;  /* 0x0000003118437224 */ /* 0x000fe200078e0206 */
[----:B------:R-:W-:Y:S01]  /*28b0*/  ISETP.NE.AND P6, PT, R34, 0x1, PT ;  /* 0x000000012200780c */ /* 0x000fe20003fc5270 */
[----:B------:R-:W3:Y:S01]  /*28c0*/  LDL R6, [R1+0x28] ;  /* 0x0000280001067983 */ /* 0x000ee20000100800 */
[----:B------:R-:W-:Y:S01]  /*28d0*/  IMAD.IADD R5, R18, 0x1, R5 ;  /* 0x0000000112057824 */ /* 0x000fe200078e0205 */
[----:B------:R-:W-:Y:S01]  /*28e0*/  LOP3.LUT R16, R16, 0xfffffffe, RZ, 0xc0, !PT ;  /* 0xfffffffe10107812 */ /* 0x000fe200078ec0ff */
[----:B------:R-:W-:Y:S01]  /*28f0*/  VIADD R60, R34, 0x8 ;  /* 0x00000008223c7836 */ /* 0x000fe20000000000 */
[----:B------:R-:W-:Y:S01]  /*2900*/  SHF.L.U64.HI R58, R54, 0x6, R55 ;  /* 0x00000006363a7819 */ /* 0x000fe20000010237 */
[----:B------:R-:W-:Y:S01]  /*2910*/  IMAD.IADD R51, R51, 0x1, R13 ;  /* 0x0000000133337824 */ /* 0x000fe200078e020d */
[----:B------:R-:W-:Y:S01]  /*2920*/  SHF.R.S32.HI R4, RZ, 0x1f, R5 ;  /* 0x0000001fff047819 */ /* 0x000fe20000011405 */
[----:B------:R-:W-:-:S02]  /*2930*/  VIADD R34, R204, 0x40 ;  /* 0x00000040cc227836 */ /* 0x000fc40000000000 */
[----:B------:R-:W-:Y:S01]  /*2940*/  IMAD.IADD R53, R13, 0x1, R53 ;  /* 0x000000010d357824 */ /* 0x000fe200078e0235 */
[----:B------:R-:W-:Y:S01]  /*2950*/  LEA.HI R4, R4, R5, RZ, 0x3 ;  /* 0x0000000504047211 */ /* 0x000fe200078f18ff */
[----:B------:R-:W-:Y:S02]  /*2960*/  IMAD R5, R49, 0x60, RZ ;  /* 0x0000006031057824 */ /* 0x000fe400078e02ff */
[----:B------:R-:W-:-:S04]  /*2970*/  IMAD.WIDE.U32 R48, R48, 0x60, RZ ;  /* 0x0000006030307825 */ /* 0x000fc800078e00ff */
[----:B------:R-:W-:Y:S01]  /*2980*/  IMAD.IADD R62, R49, 0x1, R5 ;  /* 0x00000001313e7824 */ /* 0x000fe200078e0205 */
[----:B------:R-:W-:Y:S01]  /*2990*/  SHF.R.S32.HI R5, RZ, 0x1f, R14 ;  /* 0x0000001fff057819 */ /* 0x000fe2000001140e */
[----:B------:R-:W-:Y:S05]  /*29a0*/  @!P6 WARPSYNC.ALL ;  /* 0x000000000000e948 */ /* 0x000fea0003800000 */
[----:B------:R-:W-:Y:S01]  /*29b0*/  LEA.HI R5, R5, R204, RZ, 0x3 ;  /* 0x000000cc05057211 */ /* 0x000fe200078f18ff */
[----:B------:R-:W-:Y:S01]  /*29c0*/  ULDC UR4, c[0x0][0x2f4] ;  /* 0x0000bd0000047ab9 */ /* 0x000fe20000000800 */
[----:B------:R-:W-:Y:S01]  /*29d0*/  SHF.L.U32 R34, R34, 0x6, RZ ;  /* 0x0000000622227819 */ /* 0x000fe200000006ff */
[-C--:B------:R-:W-:Y:S01]  /*29e0*/  IMAD R7, R7, R54.reuse, RZ ;  /* 0x0000003607077224 */ /* 0x080fe200078e02ff */
[----:B------:R-:W-:Y:S01]  /*29f0*/  LOP3.LUT R5, R5, 0xfffffff8, RZ, 0xc0, !PT ;  /* 0xfffffff805057812 */ /* 0x000fe200078ec0ff */
[----:B------:R-:W-:Y:S01]  /*2a00*/  IMAD.WIDE.U32 R50, R24, R54, R50 ;  /* 0x0000003618327225 */ /* 0x000fe200078e0032 */
[----:B------:R-:W-:-:S02]  /*2a10*/  ISETP.GE.AND P2, PT, R17, UR4, PT ;  /* 0x0000000411007c0c */ /* 0x000fc4000bf46270 */
[----:B------:R-:W-:Y:S01]  /*2a20*/  LOP3.LUT R34, R34, 0x1c0, RZ, 0xc0, !PT ;  /* 0x000001c022227812 */ /* 0x000fe200078ec0ff */
[----:B------:R-:W-:Y:S02]  /*2a30*/  IMAD.IADD R73, R204, 0x1, -R5 ;  /* 0x00000001cc497824 */ /* 0x000fe400078e0a05 */
[----:B------:R-:W-:Y:S01]  /*2a40*/  IMAD R7, R24, R55, R7 ;  /* 0x0000003718077224 */ /* 0x000fe200078e0207 */
[----:B------:R-:W-:Y:S01]  /*2a50*/  LOP3.LUT R5, R34, 0x38, R4, 0xf8, !PT ;  /* 0x0000003822057812 */ /* 0x000fe200078ef804 */
[----:B------:R-:W-:Y:S02]  /*2a60*/  VIADD R34, R204, 0x40 ;  /* 0x00000040cc227836 */ /* 0x000fe40000000000 */
[----:B------:R-:W-:-:S04]  /*2a70*/  IMAD.WIDE.U32 R52, R24, R54, R52 ;  /* 0x0000003618347225 */ /* 0x000fc800078e0034 */
[----:B------:R-:W-:Y:S01]  /*2a80*/  IMAD.SHL.U32 R34, R34, 0x40, RZ ;  /* 0x0000004022227824 */ /* 0x000fe200078e00ff */
[----:B------:R-:W-:Y:S01]  /*2a90*/  @P2 LOP3.LUT R16, R16, 0x1, RZ, 0xfc, !PT ;  /* 0x0000000110102812 */ /* 0x000fe200078efcff */
[----:B------:R-:W-:Y:S01]  /*2aa0*/  IMAD.IADD R68, R51, 0x1, R7 ;  /* 0x0000000133447824 */ /* 0x000fe200078e0207 */
[C---:B------:R-:W-:Y:S01]  /*2ab0*/  LOP3.LUT P2, RZ, R73.reuse, 0x4, RZ, 0xc0, !PT ;  /* 0x0000000449ff7812 */ /* 0x040fe2000784c0ff */
[----:B------:R-:W-:Y:S01]  /*2ac0*/  IMAD.SHL.U32 R73, R73, 0x40, RZ ;  /* 0x0000004049497824 */ /* 0x000fe200078e00ff */
[----:B------:R-:W-:Y:S01]  /*2ad0*/  LOP3.LUT R34, R34, 0x1c0, RZ, 0xc0, !PT ;  /* 0x000001c022227812 */ /* 0x000fe200078ec0ff */
[----:B------:R-:W-:-:S03]  /*2ae0*/  IMAD.WIDE.U32 R54, R54, 0x60, RZ ;  /* 0x0000006036367825 */ /* 0x000fc600078e00ff */
[----:B------:R-:W-:Y:S02]  /*2af0*/  SHF.R.U32.HI R34, RZ, 0x3, R34 ;  /* 0x00000003ff227819 */ /* 0x000fe40000011622 */
[----:B------:R-:W-:Y:S01]  /*2b00*/  LOP3.LUT R73, R73, 0x1c0, RZ, 0xc0, !PT ;  /* 0x000001c049497812 */ /* 0x000fe200078ec0ff */
[----:B------:R-:W-:Y:S01]  /*2b10*/  IMAD.IADD R69, R7, 0x1, R53 ;  /* 0x0000000107457824 */ /* 0x000fe200078e0235 */
[----:B------:R-:W-:Y:S02]  /*2b20*/  LOP3.LUT R5, R5, R34, RZ, 0x3c, !PT ;  /* 0x0000002205057212 */ /* 0x000fe400078e3cff */
[----:B------:R-:W-:Y:S02]  /*2b30*/  SHF.R.U32.HI R76, RZ, 0x3, R73 ;  /* 0x00000003ff4c7819 */ /* 0x000fe40000011649 */
[----:B------:R-:W-:Y:S02]  /*2b40*/  LOP3.LUT R7, R73, 0x18, R18, 0xf8, !PT ;  /* 0x0000001849077812 */ /* 0x000fe400078ef812 */
[----:B------:R-:W-:-:S02]  /*2b50*/  PRMT R84, R10, 0x8880, RZ ;  /* 0x000088800a547816 */ /* 0x000fc400000000ff */
[----:B------:R-:W-:Y:S02]  /*2b60*/  LOP3.LUT R7, R7, R76, RZ, 0x3c, !PT ;  /* 0x0000004c07077212 */ /* 0x000fe400078e3cff */
[----:B------:R-:W-:Y:S02]  /*2b70*/  PRMT R84, R84, 0x7710, RZ ;  /* 0x0000771054547816 */ /* 0x000fe400000000ff */
[----:B------:R-:W-:Y:S02]  /*2b80*/  SEL R75, R75, 0xffffffe0, !P2 ;  /* 0xffffffe04b4b7807 */ /* 0x000fe40005000000 */
[----:B------:R-:W-:Y:S01]  /*2b90*/  LOP3.LUT R71, R4, 0xfffffff8, RZ, 0xc0, !PT ;  /* 0xfffffff804477812 */ /* 0x000fe200078ec0ff */
[----:B------:R-:W-:Y:S01]  /*2ba0*/  IMAD.IADD R66, R9, 0x1, R67 ;  /* 0x0000000109427824 */ /* 0x000fe200078e0243 */
[C---:B------:R-:W-:Y:S01]  /*2bb0*/  LOP3.LUT R77, R84.reuse, 0x1, RZ, 0xc0, !PT ;  /* 0x00000001544d7812 */ /* 0x040fe200078ec0ff */
[----:B------:R-:W-:Y:S01]  /*2bc0*/  IMAD.SHL.U32 R61, R61, 0x2, RZ ;  /* 0x000000023d3d7824 */ /* 0x000fe200078e00ff */
[C---:B------:R-:W-:Y:S01]  /*2bd0*/  LOP3.LUT R78, R84.reuse, 0x2, RZ, 0xc0, !PT ;  /* 0x00000002544e7812 */ /* 0x040fe200078ec0ff */
[----:B------:R-:W-:Y:S01]  /*2be0*/  IMAD.IADD R63, R55, 0x1, R63 ;  /* 0x00000001373f7824 */ /* 0x000fe200078e023f */
[C---:B------:R-:W-:Y:S01]  /*2bf0*/  LOP3.LUT R79, R84.reuse, 0x4, RZ, 0xc0, !PT ;  /* 0x00000004544f7812 */ /* 0x040fe200078ec0ff */
[----:B------:R-:W-:Y:S01]  /*2c00*/  IMAD R64, R15, 0x40, R204 ;  /* 0x000000400f407824 */ /* 0x000fe200078e02cc */
[C---:B------:R-:W-:Y:S01]  /*2c10*/  LOP3.LUT R80, R84.reuse, 0x8, RZ, 0xc0, !PT ;  /* 0x0000000854507812 */ /* 0x040fe200078ec0ff */
[----:B------:R-:W-:Y:S01]  /*2c20*/  IMAD.IADD R67, R67, 0x1, R21 ;  /* 0x0000000143437824 */ /* 0x000fe200078e0215 */
[----:B------:R-:W-:-:S02]  /*2c30*/  LOP3.LUT R81, R84, 0x10, RZ, 0xc0, !PT ;  /* 0x0000001054517812 */ /* 0x000fc400078ec0ff */
[----:B------:R-:W-:Y:S01]  /*2c40*/  LOP3.LUT R83, R84, 0x20, RZ, 0xc0, !PT ;  /* 0x0000002054537812 */ /* 0x000fe200078ec0ff */
[----:B------:R-:W-:Y:S01]  /*2c50*/  @!P6 BAR.SYNC.DEFER_BLOCKING 0x9, 0x100 ;  /* 0x024400000000eb1d */ /* 0x000fe20000010000 */
[----:B------:R-:W-:Y:S02]  /*2c60*/  ISETP.GE.AND P1, PT, R18, UR4, PT ;  /* 0x0000000412007c0c */ /* 0x000fe4000bf26270 */
[----:B------:R-:W-:Y:S02]  /*2c70*/  SHF.R.S32.HI R70, RZ, 0x3, R4 ;  /* 0x00000003ff467819 */ /* 0x000fe40000011404 */
[----:B------:R-:W-:Y:S02]  /*2c80*/  SHF.R.S32.HI R72, RZ, 0x1f, R71 ;  /* 0x0000001fff487819 */ /* 0x000fe40000011447 */
[----:B------:R-:W-:Y:S02]  /*2c90*/  LOP3.LUT R84, R84, 0x40, RZ, 0xc0, !PT ;  /* 0x0000004054547812 */ /* 0x000fe400078ec0ff */
[----:B------:R-:W-:Y:S01]  /*2ca0*/  SHF.R.S32.HI R65, RZ, 0x1f, R0 ;  /* 0x0000001fff417819 */ /* 0x000fe20000011400 */
[----:B--2---:R-:W-:Y:S01]  /*2cb0*/  IMAD.IADD R74, R11, 0x1, R5 ;  /* 0x000000010b4a7824 */ /* 0x004fe200078e0205 */
[----:B------:R-:W-:-:S04]  /*2cc0*/  LOP3.LUT R5, R73, 0x38, R4, 0xf8, !PT ;  /* 0x0000003849057812 */ /* 0x000fc800078ef804 */
[----:B------:R-:W-:Y:S01]  /*2cd0*/  LOP3.LUT R5, R5, R76, RZ, 0x3c, !PT ;  /* 0x0000004c05057212 */ /* 0x000fe200078e3cff */
[----:B---3--:R-:W-:-:S04]  /*2ce0*/  IMAD R82, R6, 0x200, R7 ;  /* 0x0000020006527824 */ /* 0x008fc800078e0207 */
[----:B------:R-:W-:Y:S02]  /*2cf0*/  IMAD R85, R6, 0x200, R5 ;  /* 0x0000020006557824 */ /* 0x000fe400078e0205 */
[----:B------:R-:W-:-:S07]  /*2d00*/  IMAD.IADD R86, R75, 0x1, R82 ;  /* 0x000000014b567824 */ /* 0x000fce00078e0252 */
.L_x_2904:
[----:B------:R-:W0:Y:S01]  /*2d10*/  LDC R91, c[0x0][0x430] ;  /* 0x00010c00ff5b7b82 */ /* 0x000e220000000800 */
[----:B------:R-:W-:Y:S02]  /*2d20*/  VIADD R28, R28, 0xffffffff ;  /* 0xffffffff1c1c7836 */ /* 0x000fe40000000000 */
[----:B------:R-:W-:Y:S02]  /*2d30*/  IMAD.MOV.U32 R90, RZ, RZ, RZ ;  /* 0x000000ffff5a7224 */ /* 0x000fe400078e00ff */
[----:B------:R-:W-:-:S03]  /*2d40*/  IMAD R4, R28, 0x60, R64 ;  /* 0x000000601c047824 */ /* 0x000fc600078e0240 */
[----:B-1----:R-:W1:Y:S01]  /*2d50*/  LDC R88, c[0x0][0x3f4] ;  /* 0x0000fd00ff587b82 */ /* 0x002e620000000800 */
[----:B--2---:R-:W-:Y:S01]  /*2d60*/  IMAD.IADD R32, R3, 0x1, R4 ;  /* 0x0000000103207824 */ /* 0x004fe200078e0204 */
[----:B------:R-:W-:-:S03]  /*2d70*/  ISETP.GE.AND P2, PT, R4, R25, PT ;  /* 0x000000190400720c */ /* 0x000fc60003f46270 */
[----:B------:R-:W-:Y:S01]  /*2d80*/  IMAD.MOV.U32 R12, RZ, RZ, R32 ;  /* 0x000000ffff0c7224 */ /* 0x000fe200078e0020 */
[----:B------:R-:W-:Y:S02]  /*2d90*/  ISETP.GT.OR P2, PT, R64, 0x5f, P2 ;  /* 0x0000005f4000780c */ /* 0x000fe40001744670 */
[----:B0-----:R-:W-:-:S11]  /*2da0*/  ISETP.NE.AND P3, PT, R91, 0x1, PT ;  /* 0x000000015b00780c */ /* 0x001fd60003f65270 */
[----:B------:R-:W0:Y:S08]  /*2db0*/  @!P2 LDC.64 R6, c[0x0][0x428] ;  /* 0x00010a00ff06ab82 */ /* 0x000e300000000a00 */
[----:B------:R-:W2:Y:S08]  /*2dc0*/  @!P2 LDC.64 R4, c[0x0][0x418] ;  /* 0x00010600ff04ab82 */ /* 0x000eb00000000a00 */
[----:B------:R-:W3:Y:S08]  /*2dd0*/  @P3 LDC R11, c[0x0][0x434] ;  /* 0x00010d00ff0b3b82 */ /* 0x000ef00000000800 */
[----:B------:R-:W4:Y:S01]  /*2de0*/  @P3 LDC R14, c[0x0][0x438] ;  /* 0x00010e00ff0e3b82 */ /* 0x000f220000000800 */
[----:B---3--:R-:W-:-:S05]  /*2df0*/  @P3 IMAD.HI.U32 R11, R32, R11, RZ ;  /* 0x0000000b200b3227 */ /* 0x008fca00078e00ff */
[----:B----4-:R-:W-:Y:S01]  /*2e00*/  @P3 SHF.R.U32.HI R12, RZ, R14, R11 ;  /* 0x0000000eff0c3219 */ /* 0x010fe2000001160b */
[----:B0-----:R-:W-:-:S03]  /*2e10*/  @!P2 IMAD R11, R65, R6, RZ ;  /* 0x00000006410ba224 */ /* 0x001fc600078e02ff */
[--C-:B------:R-:W-:Y:S01]  /*2e20*/  @!P2 SHF.R.S32.HI R13, RZ, 0x1f, R12.reuse ;  /* 0x0000001fff0da819 */ /* 0x100fe2000001140c */
[C---:B------:R-:W-:Y:S02]  /*2e30*/  @!P2 IMAD R11, R0.reuse, R7, R11 ;  /* 0x00000007000ba224 */ /* 0x040fe400078e020b */
[----:B------:R-:W-:-:S04]  /*2e40*/  @!P2 IMAD.WIDE.U32 R6, R0, R6, R12 ;  /* 0x000000060006a225 */ /* 0x000fc800078e000c */
[----:B------:R-:W-:Y:S01]  /*2e50*/  @!P2 IMAD.IADD R7, R7, 0x1, R11 ;  /* 0x000000010707a824 */ /* 0x000fe200078e020b */
[----:B--2---:R-:W-:-:S04]  /*2e60*/  @!P2 LEA R4, P3, R6, R4, 0x2 ;  /* 0x000000040604a211 */ /* 0x004fc800078610ff */
[----:B------:R-:W-:Y:S02]  /*2e70*/  @!P2 LEA.HI.X R5, R6, R5, R7, 0x2, P3 ;  /* 0x000000050605a211 */ /* 0x000fe400018f1407 */
[----:B------:R-:W-:-:S03]  /*2e80*/  ISETP.GT.AND P3, PT, R28, R29, PT ;  /* 0x0000001d1c00720c */ /* 0x000fc60003f64270 */
[----:B-----5:R0:W5:Y:S01]  /*2e90*/  @!P2 LDG.E R90, desc[UR54][R4.64] ;  /* 0x00000036045aa981 */ /* 0x020162000c1e1900 */
[----:B-1----:R-:W-:Y:S01]  /*2ea0*/  ISETP.GE.AND P2, PT, R88, 0x1, PT ;  /* 0x000000015800780c */ /* 0x002fe20003f46270 */
[----:B------:R-:W-:Y:S01]  /*2eb0*/  IMAD.MOV R6, RZ, RZ, -R12 ;  /* 0x000000ffff067224 */ /* 0x000fe200078e0a0c */
[----:B------:R-:W-:Y:S01]  /*2ec0*/  LOP3.LUT R16, R16, 0xfffffffd, RZ, 0xc0, !PT ;  /* 0xfffffffd10107812 */ /* 0x000fe200078ec0ff */
[C---:B------:R-:W-:Y:S01]  /*2ed0*/  IMAD R98, R22.reuse, 0x1800, R82 ;  /* 0x0000180016627824 */ /* 0x040fe200078e0252 */
[----:B------:R-:W-:Y:S05]  /*2ee0*/  YIELD ;  /* 0x0000000000007946 */ /* 0x000fea0003800000 */
[----:B------:R-:W-:Y:S01]  /*2ef0*/  IMAD R91, R91, R6, R32 ;  /* 0x000000065b5b7224 */ /* 0x000fe200078e0220 */
[----:B------:R-:W-:Y:S01]  /*2f00*/  BSSY B0, `(.L_x_2851) ;  /* 0x00002ed000007945 */ /* 0x000fe20003800000 */
[----:B------:R-:W-:Y:S01]  /*2f10*/  IMAD R6, R22, 0x1800, R86 ;  /* 0x0000180016067824 */ /* 0x000fe200078e0256 */
[----:B------:R-:W-:Y:S01]  /*2f20*/  @P3 LOP3.LUT R16, R16, 0x2, RZ, 0xfc, !PT ;  /* 0x0000000210103812 */ /* 0x000fe200078efcff */
[----:B------:R-:W-:-:S02]  /*2f30*/  IMAD R98, R98, 0x2, R27 ;  /* 0x0000000262627824 */ /* 0x000fc400078e021b */
[----:B------:R-:W-:Y:S01]  /*2f40*/  IMAD R89, R6, 0x2, R27 ;  /* 0x0000000206597824 */ /* 0x000fe200078e021b */
[----:B0-----:R-:W-:Y:S06]  /*2f50*/  @!P2 BRA `(.L_x_2852) ;  /* 0x000000280090a947 */ /* 0x001fec0003800000 */
[----:B------:R-:W-:Y:S01]  /*2f60*/  SHF.R.S32.HI R92, RZ, 0x1f, R91 ;  /* 0x0000001fff5c7819 */ /* 0x000fe2000001145b */
[----:B------:R-:W-:Y:S01]  /*2f70*/  ULDC.64 UR4, c[0x0][0x300] ;  /* 0x0000c00000047ab9 */ /* 0x000fe20000000a00 */
[----:B-----5:R-:W-:Y:S01]  /*2f80*/  SHF.R.S32.HI R93, RZ, 0x1f, R90 ;  /* 0x0000001fff5d7819 */ /* 0x020fe2000001145a */
[----:B------:R-:W-:Y:S01]  /*2f90*/  IMAD.WIDE.U32 R4, R91, UR4, RZ ;  /* 0x000000045b047c25 */ /* 0x000fe2000f8e00ff */
[----:B------:R-:W-:Y:S02]  /*2fa0*/  ULDC.U8 UR6, c[0x0][0x410] ;  /* 0x0001040000067ab9 */ /* 0x000fe40000000000 */
[----:B------:R-:W-:Y:S01]  /*2fb0*/  ISETP.NE.AND P2, PT, RZ, UR6, PT ;  /* 0x00000006ff007c0c */ /* 0x000fe2000bf45270 */
[----:B------:R-:W-:Y:S02]  /*2fc0*/  IMAD R6, R92, UR4, RZ ;  /* 0x000000045c067c24 */ /* 0x000fe4000f8e02ff */
[-C--:B------:R-:W-:Y:S02]  /*2fd0*/  IMAD R14, R63, R28.reuse, RZ ;  /* 0x0000001c3f0e7224 */ /* 0x080fe400078e02ff */
[----:B------:R-:W-:Y:S01]  /*2fe0*/  IMAD R7, R91, UR5, R6 ;  /* 0x000000055b077c24 */ /* 0x000fe2000f8e0206 */
[----:B------:R-:W-:Y:S01]  /*2ff0*/  ULDC.64 UR4, c[0x0][0x310] ;  /* 0x0000c40000047ab9 */ /* 0x000fe20000000a00 */
[----:B------:R-:W-:-:S02]  /*3000*/  IMAD R6, R62, R28, RZ ;  /* 0x0000001c3e067224 */ /* 0x000fc400078e02ff */
[----:B------:R-:W-:Y:S01]  /*3010*/  IMAD R11, R93, UR4, RZ ;  /* 0x000000045d0b7c24 */ /* 0x000fe2000f8e02ff */
[----:B------:R-:W-:Y:S01]  /*3020*/  IADD3 R5, R5, R7, RZ ;  /* 0x0000000705057210 */ /* 0x000fe20007ffe0ff */
[----:B------:R-:W-:Y:S01]  /*3030*/  IMAD R94, R28, -0x60, R25 ;  /* 0xffffffa01c5e7824 */ /* 0x000fe200078e0219 */
[----:B------:R-:W-:Y:S01]  /*3040*/  SHF.R.S32.HI R7, RZ, 0x1f, R28 ;  /* 0x0000001fff077819 */ /* 0x000fe2000001141c */
[C---:B------:R-:W-:Y:S02]  /*3050*/  IMAD R11, R90.reuse, UR5, R11 ;  /* 0x000000055a0b7c24 */ /* 0x040fe4000f8e020b */
[----:B------:R-:W-:Y:S01]  /*3060*/  IMAD.WIDE.U32 R4, R90, UR4, R4 ;  /* 0x000000045a047c25 */ /* 0x000fe2000f8e0004 */
[----:B------:R-:W-:Y:S01]  /*3070*/  ULDC.64 UR4, c[0x0][0x308] ;  /* 0x0000c20000047ab9 */ /* 0x000fe20000000a00 */
[----:B------:R-:W-:Y:S02]  /*3080*/  VIMNMX R94, R94, 0x60, PT ;  /* 0x000000605e5e7848 */ /* 0x000fe40003fe0100 */
[----:B------:R-:W-:-:S02]  /*3090*/  IMAD.IADD R5, R5, 0x1, R11 ;  /* 0x0000000105057824 */ /* 0x000fc400078e020b */
[----:B------:R-:W-:Y:S02]  /*30a0*/  IMAD R11, R7, R48, R6 ;  /* 0x00000030070b7224 */ /* 0x000fe400078e0206 */
[----:B------:R-:W-:-:S04]  /*30b0*/  IMAD.WIDE.U32 R12, R205, UR4, R4 ;  /* 0x00000004cd0c7c25 */ /* 0x000fc8000f8e0004 */
[----:B------:R-:W-:Y:S01]  /*30c0*/  IMAD R97, R205, UR5, R13 ;  /* 0x00000005cd617c24 */ /* 0x000fe2000f8e020d */
[----:B------:R-:W-:Y:S01]  /*30d0*/  ULDC.64 UR4, c[0x0][0x2e8] ;  /* 0x0000ba0000047ab9 */ /* 0x000fe20000000a00 */
[----:B------:R-:W-:Y:S01]  /*30e0*/  IMAD R15, R7, R54, R14 ;  /* 0x00000036070f7224 */ /* 0x000fe200078e020e */
[----:B------:R-:W-:Y:S01]  /*30f0*/  LEA R96, P3, R12, UR4, 0x1 ;  /* 0x000000040c607c11 */ /* 0x000fe2000f8608ff */
[----:B------:R-:W-:-:S03]  /*3100*/  IMAD.WIDE.U32 R6, R48, R28, RZ ;  /* 0x0000001c30067225 */ /* 0x000fc600078e00ff */
[----:B------:R-:W-:Y:S01]  /*3110*/  LEA.HI.X R97, R12, UR5, R97, 0x1, P3 ;  /* 0x000000050c617c11 */ /* 0x000fe200098f0c61 */
[----:B------:R-:W-:-:S04]  /*3120*/  IMAD.WIDE.U32 R4, R54, R28, RZ ;  /* 0x0000001c36047225 */ /* 0x000fc800078e00ff */
[----:B------:R-:W-:Y:S02]  /*3130*/  IMAD.IADD R87, R7, 0x1, R11 ;  /* 0x0000000107577824 */ /* 0x000fe400078e020b */
[----:B------:R-:W-:Y:S01]  /*3140*/  IMAD.IADD R95, R5, 0x1, R15 ;  /* 0x00000001055f7824 */ /* 0x000fe200078e020f */
[----:B------:R-:W-:Y:S06]  /*3150*/  @!P2 BRA `(.L_x_2853) ;  /* 0x0000001000f4a947 */ /* 0x000fec0003800000 */
[----:B------:R-:W-:Y:S01]  /*3160*/  ISETP.GE.AND P2, PT, R204, R94, PT ;  /* 0x0000005ecc00720c */ /* 0x000fe20003f46270 */
[----:B------:R-:W-:Y:S01]  /*3170*/  BSSY B1, `(.L_x_2854) ;  /* 0x000001b000017945 */ /* 0x000fe20003800000 */
[----:B------:R-:W-:Y:S02]  /*3180*/  CS2R R32, SRZ ;  /* 0x0000000000207805 */ /* 0x000fe4000001ff00 */
[----:B------:R-:W-:Y:S02]  /*3190*/  CS2R R40, SRZ ;  /* 0x0000000000287805 */ /* 0x000fe4000001ff00 */
[----:B------:R-:W-:Y:S02]  /*31a0*/  CS2R R44, SRZ ;  /* 0x00000000002c7805 */ /* 0x000fe4000001ff00 */
[----:B------:R-:W-:Y:S02]  /*31b0*/  CS2R R42, SRZ ;  /* 0x00000000002a7805 */ /* 0x000fe4000001ff00 */
[----:B------:R-:W-:-:S03]  /*31c0*/  CS2R R46, SRZ ;  /* 0x00000000002e7805 */ /* 0x000fc6000001ff00 */
[----:B------:R-:W-:Y:S05]  /*31d0*/  @P2 BRA `(.L_x_2855) ;  /* 0x0000000000502947 */ /* 0x000fea0003800000 */
[----:B------:R-:W-:Y:S01]  /*31e0*/  IADD3 R11, P3, R8, R6, RZ ;  /* 0x00000006080b7210 */ /* 0x000fe20007f7e0ff */
[----:B------:R-:W-:Y:S01]  /*31f0*/  ULDC.64 UR4, c[0x0][0x3e8] ;  /* 0x0000fa0000047ab9 */ /* 0x000fe20000000a00 */
[----:B------:R-:W-:Y:S02]  /*3200*/  CS2R R44, SRZ ;  /* 0x00000000002c7805 */ /* 0x000fe4000001ff00 */
[----:B------:R-:W-:Y:S01]  /*3210*/  CS2R R46, SRZ ;  /* 0x00000000002e7805 */ /* 0x000fe2000001ff00 */
[----:B------:R-:W-:Y:S01]  /*3220*/  IMAD.X R14, R87, 0x1, R66, P3 ;  /* 0x00000001570e7824 */ /* 0x000fe200018e0642 */
[----:B------:R-:W-:-:S04]  /*3230*/  LEA R12, P3, R11, UR4, 0x1 ;  /* 0x000000040b0c7c11 */ /* 0x000fc8000f8608ff */
[----:B------:R-:W-:Y:S01]  /*3240*/  LEA.HI.X R13, R11, UR5, R14, 0x1, P3 ;  /* 0x000000050b0d7c11 */ /* 0x000fe200098f0c0e */
[----:B------:R-:W-:Y:S01]  /*3250*/  ULDC.64 UR4, c[0x0][0x400] ;  /* 0x0001000000047ab9 */ /* 0x000fe20000000a00 */
[----:B------:R-:W-:-:S05]  /*3260*/  IADD3 R11, P3, R50, R4, RZ ;  /* 0x00000004320b7210 */ /* 0x000fca0007f7e0ff */
[----:B------:R-:W-:Y:S01]  /*3270*/  IMAD.X R34, R95, 0x1, R68, P3 ;  /* 0x000000015f227824 */ /* 0x000fe200018e0644 */
        /* <DEDUP_REMOVED lines=10> */
.L_x_2855:
[----:B------:R-:W-:Y:S05]  /*3320*/  BSYNC B1 ;  /* 0x0000000000017941 */ /* 0x000fea0003800000 */
.L_x_2854:
[----:B------:R-:W-:Y:S01]  /*3330*/  VIADD R11, R204, 0x40 ;  /* 0x00000040cc0b7836 */ /* 0x000fe20000000000 */
[----:B------:R-:W-:Y:S01]  /*3340*/  BSSY B1, `(.L_x_2856) ;  /* 0x000001c000017945 */ /* 0x000fe20003800000 */
[----:B------:R-:W-:Y:S02]  /*3350*/  CS2R R36, SRZ ;  /* 0x0000000000247805 */ /* 0x000fe4000001ff00 */
[----:B------:R-:W-:Y:S01]  /*3360*/  CS2R R34, SRZ ;  /* 0x0000000000227805 */ /* 0x000fe2000001ff00 */
[----:B0----5:R-:W-:Y:S01]  /*3370*/  IMAD.MOV.U32 R13, RZ, RZ, R41 ;  /* 0x000000ffff0d7224 */ /* 0x021fe200078e0029 */
[----:B------:R-:W-:Y:S01]  /*3380*/  ISETP.GE.AND P4, PT, R11, R94, PT ;  /* 0x0000005e0b00720c */ /* 0x000fe20003f86270 */
[----:B------:R-:W-:Y:S01]  /*3390*/  IMAD.MOV.U32 R11, RZ, RZ, R40 ;  /* 0x000000ffff0b7224 */ /* 0x000fe200078e0028 */
[----:B------:R-:W-:-:S11]  /*33a0*/  CS2R R38, SRZ ;  /* 0x0000000000267805 */ /* 0x000fd6000001ff00 */
        /* <DEDUP_REMOVED lines=21> */
.L_x_2857:
[----:B------:R-:W-:Y:S05]  /*3500*/  BSYNC B1 ;  /* 0x0000000000017941 */ /* 0x000fea0003800000 */
.L_x_2856:
[----:B0-----:R-:W-:Y:S01]  /*3510*/  IMAD.MOV.U32 R4, RZ, RZ, R44 ;  /* 0x000000ffff047224 */ /* 0x001fe200078e002c */
[----:B------:R-:W-:Y:S01]  /*3520*/  UISETP.NE.AND UP0, UPT, UR51, 0x3, UPT ;  /* 0x000000033300788c */ /* 0x000fe2000bf05270 */
[----:B------:R-:W-:Y:S01]  /*3530*/  IMAD.MOV.U32 R5, RZ, RZ, R45 ;  /* 0x000000ffff057224 */ /* 0x000fe200078e002d */
[----:B------:R-:W-:Y:S01]  /*3540*/  PRMT R107, R11, 0x5410, R13 ;  /* 0x000054100b6b7816 */ /* 0x000fe2000000000d */
[----:B------:R-:W-:Y:S01]  /*3550*/  IMAD.MOV.U32 R7, RZ, RZ, R47 ;  /* 0x000000ffff077224 */ /* 0x000fe200078e002f */
[----:B------:R-:W-:Y:S01]  /*3560*/  PRMT R104, R4, 0x7610, R104 ;  /* 0x0000761004687816 */ /* 0x000fe20000000068 */
[----:B------:R-:W-:Y:S01]  /*3570*/  IMAD.MOV.U32 R4, RZ, RZ, R42 ;  /* 0x000000ffff047224 */ /* 0x000fe200078e002a */
[----:B------:R-:W-:Y:S01]  /*3580*/  PRMT R106, R5, 0x7610, R106 ;  /* 0x00007610056a7816 */ /* 0x000fe2000000006a */
[----:B------:R-:W-:Y:S01]  /*3590*/  IMAD.MOV.U32 R5, RZ, RZ, R43 ;  /* 0x000000ffff057224 */ /* 0x000fe200078e002b */
[----:B------:R-:W-:Y:S01]  /*35a0*/  PLOP3.LUT P3, PT, PT, PT, UP0, 0x80, 0x0 ;  /* 0x000000000000781c */ /* 0x000fe20003f6f008 */
[----:B------:R-:W-:Y:S01]  /*35b0*/  IMAD.MOV.U32 R6, RZ, RZ, R46 ;  /* 0x000000ffff067224 */ /* 0x000fe200078e002e */
[----:B------:R-:W-:Y:S01]  /*35c0*/  PRMT R106, R106, 0x5410, R7 ;  /* 0x000054106a6a7816 */ /* 0x000fe20000000007 */
[----:B-----5:R-:W-:Y:S01]  /*35d0*/  IMAD.MOV.U32 R7, RZ, RZ, R37 ;  /* 0x000000ffff077224 */ /* 0x020fe200078e0025 */
[----:B------:R-:W-:Y:S01]  /*35e0*/  PRMT R108, R4, 0x5410, R5 ;  /* 0x00005410046c7816 */ /* 0x000fe20000000005 */
[----:B------:R-:W-:Y:S01]  /*35f0*/  IMAD.MOV.U32 R4, RZ, RZ, R32 ;  /* 0x000000ffff047224 */ /* 0x000fe200078e0020 */
[----:B------:R-:W-:Y:S01]  /*3600*/  PRMT R104, R104, 0x5410, R6 ;  /* 0x0000541068687816 */ /* 0x000fe20000000006 */
[----:B------:R-:W-:Y:S01]  /*3610*/  IMAD.MOV.U32 R5, RZ, RZ, R33 ;  /* 0x000000ffff057224 */ /* 0x000fe200078e0021 */
[----:B------:R-:W-:-:S02]  /*3620*/  MOV R6, R36 ;  /* 0x0000002400067202 */ /* 0x000fc40000000f00 */
[----:B------:R-:W-:Y:S01]  /*3630*/  PRMT R102, R7, 0x7610, R102 ;  /* 0x0000761007667816 */ /* 0x000fe20000000066 */
[----:B------:R-:W-:Y:S01]  /*3640*/  IMAD.MOV.U32 R7, RZ, RZ, R39 ;  /* 0x000000ffff077224 */ /* 0x000fe200078e0027 */
[----:B------:R-:W-:Y:S01]  /*3650*/  PRMT R100, R4, 0x5410, R5 ;  /* 0x0000541004647816 */ /* 0x000fe20000000005 */
[----:B------:R-:W-:Y:S01]  /*3660*/  IMAD.MOV.U32 R4, RZ, RZ, R34 ;  /* 0x000000ffff047224 */ /* 0x000fe200078e0022 */
[----:B------:R-:W-:Y:S01]  /*3670*/  PRMT R103, R103, 0x5410, R6 ;  /* 0x0000541067677816 */ /* 0x000fe20000000006 */
[----:B------:R-:W-:Y:S01]  /*3680*/  IMAD.MOV.U32 R5, RZ, RZ, R35 ;  /* 0x000000ffff057224 */ /* 0x000fe200078e0023 */
[----:B------:R-:W-:Y:S01]  /*3690*/  PRMT R102, R102, 0x5410, R7 ;  /* 0x0000541066667816 */ /* 0x000fe20000000007 */
[----:B------:R-:W-:-:S03]  /*36a0*/  IMAD.MOV.U32 R6, RZ, RZ, R38 ;  /* 0x000000ffff067224 */ /* 0x000fc600078e0026 */
[----:B------:R-:W-:Y:S02]  /*36b0*/  PRMT R101, R4, 0x5410, R5 ;  /* 0x0000541004657816 */ /* 0x000fe40000000005 */
[----:B------:R-:W-:Y:S01]  /*36c0*/  PRMT R103, R6, 0x7610, R103 ;  /* 0x0000761006677816 */ /* 0x000fe20000000067 */
[----:B------:R-:W-:Y:S06]  /*36d0*/  @!P3 BRA `(.L_x_2858) ;  /* 0x000000000004b947 */ /* 0x000fec0003800000 */
[----:B------:R-:W-:Y:S01]  /*36e0*/  BPT.TRAP 0x1 ;  /* 0x000000040000795c */ /* 0x000fe20000300000 */
.L_x_2858:
[----:B------:R-:W-:Y:S01]  /*36f0*/  IMAD R87, R22, 0x8, R23 ;  /* 0x0000000816577824 */ /* 0x000fe200078e0217 */
[----:B------:R-:W-:Y:S01]  /*3700*/  SHF.L.U32 R95, R209, 0x1f, RZ ;  /* 0x0000001fd15f7819 */ /* 0x000fe200000006ff */
[----:B------:R-:W-:Y:S03]  /*3710*/  BSSY B1, `(.L_x_2859) ;  /* 0x0000003000017945 */ /* 0x000fe60003800000 */
[----:B------:R-:W0:Y:S02]  /*3720*/  SYNCS.PHASECHK.TRANS64.TRYWAIT P5, [R87+URZ+0x22890], R95 ;  /* 0x0228905f570075a7 */ /* 0x000e2400080a017f */
[----:B0-----:R-:W-:Y:S05]  /*3730*/  @!P5 BRA `(.L_x_2860) ;  /* 0x0000021400c0d947 */ /* 0x001fea0003800000 */
.L_x_3206:
[----:B------:R-:W-:Y:S05]  /*3740*/  BSYNC B1 ;  /* 0x0000000000017941 */ /* 0x000fea0003800000 */
.L_x_2859:
[----:B------:R-:W-:-:S03]  /*3750*/  UMOV UR4, 0xffffffff ;  /* 0xffffffff00047882 */ /* 0x000fc60000000000 */
[----:B------:R-:W-:Y:S05]  /*3760*/  BRA.DIV UR4, `(.L_x_2861) ;  /* 0x0000021604c87947 */ /* 0x000fea000b800000 */
[----:B------:R1:W2:Y:S04]  /*3770*/  SHFL.IDX PT, R99, R97, RZ, 0x1c1f ;  /* 0x001c1fff61637589 */ /* 0x0002a800000e0000 */
[----:B------:R1:W3:Y:S02]  /*3780*/  SHFL.IDX PT, R14, R96, RZ, 0x1c1f ;  /* 0x001c1fff600e7589 */ /* 0x0002e400000e0000 */
.L_x_3210:
        /* <DEDUP_REMOVED lines=19> */
[----:B------:R-:W-:Y:S02]  /*38c0*/  HADD2.F32 R45, -RZ, R45.H0_H0 ;  /* 0x2000002dff2d7230 */ /* 0x000fe40000004100 */
[C---:B------:R-:W-:Y:S01]  /*38d0*/  FMUL.FTZ R105, R46.reuse, R5 ;  /* 0x000000052e697220 */ /* 0x040fe20000410000 */
[----:B------:R-:W-:Y:S01]  /*38e0*/  FFMA.FTZ R5, R46, R11, -R15 ;  /* 0x0000000b2e057223 */ /* 0x000fe2000001080f */
[----:B------:R-:W-:-:S02]  /*38f0*/  SHF.R.U32.HI R46, RZ, 0x10, R47 ;  /* 0x00000010ff2e7819 */ /* 0x000fc4000001162f */
[----:B------:R-:W-:Y:S01]  /*3900*/  FFMA.FTZ R44, R44, R11, R105 ;  /* 0x0000000b2c2c7223 */ /* 0x000fe20000010069 */
[----:B------:R-:W-:Y:S02]  /*3910*/  IMAD.MOV.U32 R11, RZ, RZ, R4 ;  /* 0x000000ffff0b7224 */ /* 0x000fe400078e0004 */
[--C-:B------:R-:W-:Y:S02]  /*3920*/  HADD2.F32 R15, -RZ, R7.reuse.H1_H1 ;  /* 0x30000007ff0f7230 */ /* 0x100fe40000004100 */
[----:B------:R-:W-:Y:S01]  /*3930*/  HADD2.F32 R46, -RZ, R46.H0_H0 ;  /* 0x2000002eff2e7230 */ /* 0x000fe20000004100 */
[----:B------:R-:W-:Y:S01]  /*3940*/  F2FP.F16.F32.PACK_AB R5, R44, R5 ;  /* 0x000000052c05723e */ /* 0x000fe200000000ff */
[----:B------:R-:W-:-:S03]  /*3950*/  HADD2.F32 R4, -RZ, R7.H0_H0 ;  /* 0x20000007ff047230 */ /* 0x000fc60000004100 */
[CC--:B------:R-:W-:Y:S02]  /*3960*/  FMUL.FTZ R7, R15.reuse, R46.reuse ;  /* 0x0000002e0f077220 */ /* 0x0c0fe40000410000 */
[C---:B------:R-:W-:Y:S02]  /*3970*/  FMUL.FTZ R46, R4.reuse, R46 ;  /* 0x0000002e042e7220 */ /* 0x040fe40000410000 */
[-C--:B------:R-:W-:Y:S02]  /*3980*/  FFMA.FTZ R4, R4, R45.reuse, -R7 ;  /* 0x0000002d04047223 */ /* 0x080fe40000010807 */
[----:B------:R-:W-:Y:S01]  /*3990*/  FFMA.FTZ R7, R15, R45, R46 ;  /* 0x0000002d0f077223 */ /* 0x000fe2000001002e */
[----:B------:R-:W-:Y:S02]  /*39a0*/  IMAD.MOV.U32 R15, RZ, RZ, R6 ;  /* 0x000000ffff0f7224 */ /* 0x000fe400078e0006 */
[--C-:B------:R-:W-:Y:S02]  /*39b0*/  HADD2.F32 R6, -RZ, R11.reuse.H0_H0 ;  /* 0x2000000bff067230 */ /* 0x100fe40000004100 */
[----:B------:R-:W-:Y:S01]  /*39c0*/  HADD2.F32 R11, -RZ, R11.H1_H1 ;  /* 0x3000000bff0b7230 */ /* 0x000fe20000004100 */
[----:B------:R-:W-:Y:S01]  /*39d0*/  F2FP.F16.F32.PACK_AB R7, R7, R4 ;  /* 0x000000040707723e */ /* 0x000fe200000000ff */
[----:B------:R-:W-:-:S02]  /*39e0*/  HADD2.F32 R46, -RZ, R104.H1_H1 ;  /* 0x30000068ff2e7230 */ /* 0x000fc40000004100 */
[----:B------:R-:W-:Y:S02]  /*39f0*/  HADD2.F32 R45, -RZ, R104.H0_H0 ;  /* 0x20000068ff2d7230 */ /* 0x000fe40000004100 */
[----:B------:R-:W-:Y:S02]  /*3a00*/  HADD2.F32 R104, -RZ, R106.H1_H1 ;  /* 0x3000006aff687230 */ /* 0x000fe40000004100 */
[-C--:B------:R-:W-:Y:S01]  /*3a10*/  FMUL.FTZ R47, R11, R46.reuse ;  /* 0x0000002e0b2f7220 */ /* 0x080fe20000410000 */
[----:B------:R-:W-:-:S03]  /*3a20*/  FMUL.FTZ R46, R6, R46 ;  /* 0x0000002e062e7220 */ /* 0x000fc60000410000 */
[-C--:B------:R-:W-:Y:S01]  /*3a30*/  FFMA.FTZ R6, R6, R45.reuse, -R47 ;  /* 0x0000002d06067223 */ /* 0x080fe2000001082f */
[----:B------:R-:W-:Y:S01]  /*3a40*/  FFMA.FTZ R11, R11, R45, R46 ;  /* 0x0000002d0b0b7223 */ /* 0x000fe2000001002e */
[--C-:B------:R-:W-:Y:S02]  /*3a50*/  HADD2.F32 R45, -RZ, R15.reuse.H0_H0 ;  /* 0x2000000fff2d7230 */ /* 0x100fe40000004100 */
[----:B------:R-:W-:Y:S02]  /*3a60*/  HADD2.F32 R15, -RZ, R15.H1_H1 ;  /* 0x3000000fff0f7230 */ /* 0x000fe40000004100 */
[----:B------:R-:W-:Y:S01]  /*3a70*/  HADD2.F32 R46, -RZ, R106.H0_H0 ;  /* 0x2000006aff2e7230 */ /* 0x000fe20000004100 */
[----:B------:R-:W-:Y:S02]  /*3a80*/  F2FP.F16.F32.PACK_AB R4, R11, R6 ;  /* 0x000000060b04723e */ /* 0x000fe400000000ff */
[-C--:B------:R-:W-:Y:S01]  /*3a90*/  FMUL.FTZ R106, R15, R104.reuse ;  /* 0x000000680f6a7220 */ /* 0x080fe20000410000 */
[----:B------:R-:W-:-:S03]  /*3aa0*/  FMUL.FTZ R104, R45, R104 ;  /* 0x000000682d687220 */ /* 0x000fc60000410000 */
[-C--:B------:R-:W-:Y:S01]  /*3ab0*/  FFMA.FTZ R106, R45, R46.reuse, -R106 ;  /* 0x0000002e2d6a7223 */ /* 0x080fe2000001086a */
[----:B------:R-:W-:-:S05]  /*3ac0*/  FFMA.FTZ R15, R15, R46, R104 ;  /* 0x0000002e0f0f7223 */ /* 0x000fca0000010068 */
[----:B------:R-:W-:-:S07]  /*3ad0*/  F2FP.F16.F32.PACK_AB R6, R15, R106 ;  /* 0x0000006a0f06723e */ /* 0x000fce00000000ff */
.L_x_2867:
[----:B------:R-:W-:Y:S05]  /*3ae0*/  BSYNC B3 ;  /* 0x0000000000037941 */ /* 0x000fea0003800000 */
.L_x_2866:
[----:B0-----:R4:W-:Y:S02]  /*3af0*/  ST.E.128 desc[UR54][R12.64], R4 ;  /* 0x000000040c007985 */ /* 0x0019e4000c101d36 */
.L_x_2865:
[----:B------:R-:W-:Y:S05]  /*3b00*/  BSYNC B2 ;  /* 0x0000000000027941 */ /* 0x000fea0003800000 */
.L_x_2864:
[----:B------:R-:W-:-:S13]  /*3b10*/  LOP3.LUT P2, RZ, R16, 0x1, RZ, 0xc0, !PT ;  /* 0x0000000110ff7812 */ /* 0x000fda000784c0ff */
[----:B------:R-:W-:Y:S05]  /*3b20*/  @P2 BRA `(.L_x_2863) ;  /* 0x0000000000c82947 */ /* 0x000fea0003800000 */
[----:B----4-:R4:W0:Y:S01]  /*3b30*/  LDS.128 R4, [R89] ;  /* 0x0000000059047984 */ /* 0x0108220000000c00 */
[C---:B---3--:R-:W-:Y:S01]  /*3b40*/  LEA R12, P2, R17.reuse, R14, 0x1 ;  /* 0x0000000e110c7211 */ /* 0x048fe200078408ff */
[----:B------:R-:W-:Y:S03]  /*3b50*/  BSSY B2, `(.L_x_2868) ;  /* 0x000002e000027945 */ /* 0x000fe60003800000 */
[----:B--2---:R-:W-:Y:S02]  /*3b60*/  LEA.HI.X R13, R17, R99, R208, 0x1, P2 ;  /* 0x00000063110d7211 */ /* 0x004fe400010f0cd0 */
[----:B------:R-:W-:-:S13]  /*3b70*/  ISETP.GE.AND P2, PT, R210, R88, PT ;  /* 0x00000058d200720c */ /* 0x000fda0003f46270 */
[----:B----4-:R-:W-:Y:S05]  /*3b80*/  @P2 BRA `(.L_x_2869) ;  /* 0x0000000000a82947 */ /* 0x010fea0003800000 */
[----:B------:R-:W-:Y:S01]  /*3b90*/  SHF.R.U64 R42, R42, 0x10, R43 ;  /* 0x000000102a2a7819 */ /* 0x000fe2000000122b */
[----:B0-----:R-:W-:Y:S01]  /*3ba0*/  IMAD.MOV.U32 R14, RZ, RZ, R7 ;  /* 0x000000ffff0e7224 */ /* 0x001fe200078e0007 */
[----:B------:R-:W-:Y:S01]  /*3bb0*/  SHF.R.U32.HI R43, RZ, 0x10, R43 ;  /* 0x00000010ff2b7819 */ /* 0x000fe2000001162b */
[----:B------:R-:W-:Y:S01]  /*3bc0*/  IMAD.MOV.U32 R11, RZ, RZ, R4 ;  /* 0x000000ffff0b7224 */ /* 0x000fe200078e0004 */
[--C-:B------:R-:W-:Y:S01]  /*3bd0*/  SHF.R.U64 R40, R40, 0x10, R41.reuse ;  /* 0x0000001028287819 */ /* 0x100fe20000001229 */
[----:B------:R-:W-:Y:S01]  /*3be0*/  HADD2.F32 R42, -RZ, R42.H0_H0 ;  /* 0x2000002aff2a7230 */ /* 0x000fe20000004100 */
[----:B------:R-:W-:Y:S01]  /*3bf0*/  SHF.R.U32.HI R41, RZ, 0x10, R41 ;  /* 0x00000010ff297819 */ /* 0x000fe20000011629 */
[--C-:B------:R-:W-:Y:S02]  /*3c00*/  HADD2.F32 R7, -RZ, R5.reuse.H1_H1 ;  /* 0x30000005ff077230 */ /* 0x100fe40000004100 */
[----:B------:R-:W-:Y:S02]  /*3c10*/  HADD2.F32 R4, -RZ, R5.H0_H0 ;  /* 0x20000005ff047230 */ /* 0x000fe40000004100 */
[----:B------:R-:W-:-:S02]  /*3c20*/  HADD2.F32 R43, -RZ, R43.H0_H0 ;  /* 0x2000002bff2b7230 */ /* 0x000fc40000004100 */
[-C--:B------:R-:W-:Y:S01]  /*3c30*/  FMUL.FTZ R5, R7, R42.reuse ;  /* 0x0000002a07057220 */ /* 0x080fe20000410000 */
[--C-:B------:R-:W-:Y:S02]  /*3c40*/  HADD2.F32 R15, -RZ, R14.reuse.H1_H1 ;  /* 0x3000000eff0f7230 */ /* 0x100fe40000004100 */
[----:B------:R-:W-:Y:S01]  /*3c50*/  FMUL.FTZ R42, R4, R42 ;  /* 0x0000002a042a7220 */ /* 0x000fe20000410000 */
[----:B------:R-:W-:Y:S02]  /*3c60*/  HADD2.F32 R14, -RZ, R14.H0_H0 ;  /* 0x2000000eff0e7230 */ /* 0x000fe40000004100 */
[----:B------:R-:W-:Y:S02]  /*3c70*/  HADD2.F32 R40, -RZ, R40.H0_H0 ;  /* 0x20000028ff287230 */ /* 0x000fe40000004100 */
[-C--:B------:R-:W-:Y:S01]  /*3c80*/  FMUL.FTZ R45, R15, R43.reuse ;  /* 0x0000002b0f2d7220 */ /* 0x080fe20000410000 */
[----:B------:R-:W-:Y:S02]  /*3c90*/  HADD2.F32 R41, -RZ, R41.H0_H0 ;  /* 0x20000029ff297230 */ /* 0x000fe40000004100 */
[----:B------:R-:W-:Y:S01]  /*3ca0*/  FMUL.FTZ R44, R14, R43 ;  /* 0x0000002b0e2c7220 */ /* 0x000fe20000410000 */
[----:B------:R-:W-:-:S02]  /*3cb0*/  HADD2.F32 R43, -RZ, R108.H1_H1 ;  /* 0x3000006cff2b7230 */ /* 0x000fc40000004100 */
[-C--:B------:R-:W-:Y:S01]  /*3cc0*/  FFMA.FTZ R4, R4, R40.reuse, -R5 ;  /* 0x0000002804047223 */ /* 0x080fe20000010805 */
[----:B------:R-:W-:Y:S01]  /*3cd0*/  FFMA.FTZ R5, R7, R40, R42 ;  /* 0x0000002807057223 */ /* 0x000fe2000001002a */
[-C--:B------:R-:W-:Y:S01]  /*3ce0*/  FFMA.FTZ R7, R14, R41.reuse, -R45 ;  /* 0x000000290e077223 */ /* 0x080fe2000001082d */
[----:B------:R-:W-:Y:S01]  /*3cf0*/  FFMA.FTZ R46, R15, R41, R44 ;  /* 0x000000290f2e7223 */ /* 0x000fe2000001002c */
[--C-:B------:R-:W-:Y:S02]  /*3d00*/  HADD2.F32 R14, -RZ, R11.reuse.H1_H1 ;  /* 0x3000000bff0e7230 */ /* 0x100fe40000004100 */
[----:B------:R-:W-:Y:S01]  /*3d10*/  HADD2.F32 R42, -RZ, R108.H0_H0 ;  /* 0x2000006cff2a7230 */ /* 0x000fe20000004100 */
[----:B------:R-:W-:Y:S01]  /*3d20*/  F2FP.F16.F32.PACK_AB R5, R5, R4 ;  /* 0x000000040505723e */ /* 0x000fe200000000ff */
[----:B------:R-:W-:Y:S01]  /*3d30*/  HADD2.F32 R11, -RZ, R11.H0_H0 ;  /* 0x2000000bff0b7230 */ /* 0x000fe20000004100 */
[----:B------:R-:W-:Y:S01]  /*3d40*/  F2FP.F16.F32.PACK_AB R7, R46, R7 ;  /* 0x000000072e07723e */ /* 0x000fe200000000ff */
[----:B------:R-:W-:-:S02]  /*3d50*/  HADD2.F32 R15, -RZ, R6.H1_H1 ;  /* 0x30000006ff0f7230 */ /* 0x000fc40000004100 */
[-C--:B------:R-:W-:Y:S01]  /*3d60*/  FMUL.FTZ R44, R14, R42.reuse ;  /* 0x0000002a0e2c7220 */ /* 0x080fe20000410000 */
[----:B------:R-:W-:Y:S02]  /*3d70*/  HADD2.F32 R6, -RZ, R6.H0_H0 ;  /* 0x20000006ff067230 */ /* 0x000fe40000004100 */
[----:B------:R-:W-:Y:S01]  /*3d80*/  FMUL.FTZ R45, R11, R42 ;  /* 0x0000002a0b2d7220 */ /* 0x000fe20000410000 */
[--C-:B------:R-:W-:Y:S02]  /*3d90*/  HADD2.F32 R40, -RZ, R107.reuse.H0_H0 ;  /* 0x2000006bff287230 */ /* 0x100fe40000004100 */
[-C--:B------:R-:W-:Y:S01]  /*3da0*/  FMUL.FTZ R47, R15, R43.reuse ;  /* 0x0000002b0f2f7220 */ /* 0x080fe20000410000 */
[----:B------:R-:W-:Y:S02]  /*3db0*/  HADD2.F32 R41, -RZ, R107.H1_H1 ;  /* 0x3000006bff297230 */ /* 0x000fe40000004100 */
[----:B------:R-:W-:Y:S01]  /*3dc0*/  FMUL.FTZ R42, R6, R43 ;  /* 0x0000002b062a7220 */ /* 0x000fe20000410000 */
[-C--:B------:R-:W-:Y:S01]  /*3dd0*/  FFMA.FTZ R44, R11, R40.reuse, -R44 ;  /* 0x000000280b2c7223 */ /* 0x080fe2000001082c */
[----:B------:R-:W-:Y:S01]  /*3de0*/  FFMA.FTZ R45, R14, R40, R45 ;  /* 0x000000280e2d7223 */ /* 0x000fe2000001002d */
[-C--:B------:R-:W-:Y:S01]  /*3df0*/  FFMA.FTZ R47, R6, R41.reuse, -R47 ;  /* 0x00000029062f7223 */ /* 0x080fe2000001082f */
[----:B------:R-:W-:-:S03]  /*3e00*/  FFMA.FTZ R42, R15, R41, R42 ;  /* 0x000000290f2a7223 */ /* 0x000fc6000001002a */
[----:B------:R-:W-:Y:S02]  /*3e10*/  F2FP.F16.F32.PACK_AB R4, R45, R44 ;  /* 0x0000002c2d04723e */ /* 0x000fe400000000ff */
[----:B------:R-:W-:-:S07]  /*3e20*/  F2FP.F16.F32.PACK_AB R6, R42, R47 ;  /* 0x0000002f2a06723e */ /* 0x000fce00000000ff */
.L_x_2869:
[----:B------:R-:W-:Y:S05]  /*3e30*/  BSYNC B2 ;  /* 0x0000000000027941 */ /* 0x000fea0003800000 */
.L_x_2868:
[----:B0-----:R0:W-:Y:S02]  /*3e40*/  ST.E.128 desc[UR54][R12.64], R4 ;  /* 0x000000040c007985 */ /* 0x0011e4000c101d36 */
.L_x_2863:
[----:B------:R-:W-:Y:S05]  /*3e50*/  BSYNC B1 ;  /* 0x0000000000017941 */ /* 0x000fea0003800000 */
.L_x_2862:
[----:B------:R-:W-:-:S03]  /*3e60*/  UMOV UR4, 0xffffffff ;  /* 0xffffffff00047882 */ /* 0x000fc60000000000 */
[----:B------:R-:W-:Y:S05]  /*3e70*/  BRA.DIV UR4, `(.L_x_2870) ;  /* 0x00000212044c7947 */ /* 0x000fea000b800000 */
[----:B-1----:R-:W1:Y:S04]  /*3e80*/  SHFL.IDX PT, R97, R97, 0x1, 0x1c1f ;  /* 0x003c1f0061617f89 */ /* 0x002e6800000e0000 */
[----:B---3--:R3:W0:Y:S02]  /*3e90*/  SHFL.IDX PT, R14, R96, 0x1, 0x1c1f ;  /* 0x003c1f00600e7f89 */ /* 0x00862400000e0000 */
.L_x_3214:
[----:B------:R-:W-:Y:S05]  /*3ea0*/  @P4 BRA `(.L_x_2871) ;  /* 0x0000001c00c84947 */ /* 0x000fea0003800000 */
[----:B------:R-:W-:Y:S04]  /*3eb0*/  BSSY B1, `(.L_x_2872) ;  /* 0x0000033000017945 */ /* 0x000fe80003800000 */
[----:B------:R-:W-:Y:S05]  /*3ec0*/  @P1 BRA `(.L_x_2873) ;  /* 0x0000000000c41947 */ /* 0x000fea0003800000 */
[----:B0---4-:R0:W4:Y:S01]  /*3ed0*/  LDS.128 R4, [R98+0x2000] ;  /* 0x0020000062047984 */ /* 0x0111220000000c00 */
        /* <DEDUP_REMOVED lines=21> */
[----:B------:R-:W-:Y:S01]  /*4030*/  FMUL.FTZ R40, R7, R40 ;  /* 0x0000002807287220 */ /* 0x000fe20000410000 */
[----:B------:R-:W-:Y:S01]  /*4040*/  FFMA.FTZ R42, R5, R36, -R42 ;  /* 0x00000024052a7223 */ /* 0x000fe2000001082a */
[----:B------:R-:W-:-:S02]  /*4050*/  HADD2.F32 R5, -RZ, R4.H1_H1 ;  /* 0x30000004ff057230 */ /* 0x000fc40000004100 */
[----:B------:R-:W-:Y:S01]  /*4060*/  FFMA.FTZ R39, R6, R36, R37 ;  /* 0x0000002406277223 */ /* 0x000fe20000010025 */
[-C--:B------:R-:W-:Y:S01]  /*4070*/  FFMA.FTZ R44, R7, R38.reuse, -R44 ;  /* 0x00000026072c7223 */ /* 0x080fe2000001082c */
[----:B------:R-:W-:Y:S01]  /*4080*/  FFMA.FTZ R41, R15, R38, R40 ;  /* 0x000000260f297223 */ /* 0x000fe20000010028 */
[----:B------:R-:W-:Y:S02]  /*4090*/  HADD2.F32 R7, -RZ, R103.H1_H1 ;  /* 0x30000067ff077230 */ /* 0x000fe40000004100 */
[----:B------:R-:W-:Y:S02]  /*40a0*/  HADD2.F32 R15, -RZ, R102.H1_H1 ;  /* 0x30000066ff0f7230 */ /* 0x000fe40000004100 */
[----:B------:R-:W-:Y:S02]  /*40b0*/  HADD2.F32 R6, -RZ, R11.H1_H1 ;  /* 0x3000000bff067230 */ /* 0x000fe40000004100 */
[----:B------:R-:W-:Y:S02]  /*40c0*/  HADD2.F32 R103, -RZ, R103.H0_H0 ;  /* 0x20000067ff677230 */ /* 0x000fe40000004100 */
[----:B------:R-:W-:-:S02]  /*40d0*/  HADD2.F32 R4, -RZ, R4.H0_H0 ;  /* 0x20000004ff047230 */ /* 0x000fc40000004100 */
[----:B------:R-:W-:Y:S01]  /*40e0*/  FMUL.FTZ R38, R6, R15 ;  /* 0x0000000f06267220 */ /* 0x000fe20000410000 */
[----:B------:R-:W-:Y:S02]  /*40f0*/  HADD2.F32 R11, -RZ, R11.H0_H0 ;  /* 0x2000000bff0b7230 */ /* 0x000fe40000004100 */
[-C--:B------:R-:W-:Y:S01]  /*4100*/  FMUL.FTZ R37, R5, R103.reuse ;  /* 0x0000006705257220 */ /* 0x080fe20000410000 */
[----:B------:R-:W-:Y:S02]  /*4110*/  HADD2.F32 R102, -RZ, R102.H0_H0 ;  /* 0x20000066ff667230 */ /* 0x000fe40000004100 */
[C---:B------:R-:W-:Y:S01]  /*4120*/  FMUL.FTZ R36, R4.reuse, R103 ;  /* 0x0000006704247220 */ /* 0x040fe20000410000 */
[----:B------:R-:W-:Y:S01]  /*4130*/  FMUL.FTZ R15, R11, R15 ;  /* 0x0000000f0b0f7220 */ /* 0x000fe20000410000 */
[-C--:B------:R-:W-:Y:S02]  /*4140*/  FFMA.FTZ R37, R4, R7.reuse, -R37 ;  /* 0x0000000704257223 */ /* 0x080fe40000010825 */
[----:B------:R-:W-:Y:S01]  /*4150*/  FFMA.FTZ R36, R5, R7, R36 ;  /* 0x0000000705247223 */ /* 0x000fe20000010024 */
[-C--:B------:R-:W-:Y:S01]  /*4160*/  FFMA.FTZ R38, R11, R102.reuse, -R38 ;  /* 0x000000660b267223 */ /* 0x080fe20000010826 */
[----:B------:R-:W-:Y:S01]  /*4170*/  FFMA.FTZ R15, R6, R102, R15 ;  /* 0x00000066060f7223 */ /* 0x000fe2000001000f */
[----:B------:R-:W-:-:S02]  /*4180*/  F2FP.F16.F32.PACK_AB R5, R39, R42 ;  /* 0x0000002a2705723e */ /* 0x000fc400000000ff */
[----:B------:R-:W-:Y:S02]  /*4190*/  F2FP.F16.F32.PACK_AB R7, R41, R44 ;  /* 0x0000002c2907723e */ /* 0x000fe400000000ff */
[----:B------:R-:W-:Y:S02]  /*41a0*/  F2FP.F16.F32.PACK_AB R4, R36, R37 ;  /* 0x000000252404723e */ /* 0x000fe400000000ff */
[----:B------:R-:W-:-:S07]  /*41b0*/  F2FP.F16.F32.PACK_AB R6, R15, R38 ;  /* 0x000000260f06723e */ /* 0x000fce00000000ff */
.L_x_2875:
[----:B------:R-:W-:Y:S05]  /*41c0*/  BSYNC B2 ;  /* 0x0000000000027941 */ /* 0x000fea0003800000 */
.L_x_2874:
[----:B----4-:R0:W-:Y:S02]  /*41d0*/  ST.E.128 desc[UR54][R12.64], R4 ;  /* 0x000000040c007985 */ /* 0x0101e4000c101d36 */
.L_x_2873:
[----:B------:R-:W-:Y:S05]  /*41e0*/  BSYNC B1 ;  /* 0x0000000000017941 */ /* 0x000fea0003800000 */
.L_x_2872:
[----:B------:R-:W-:-:S13]  /*41f0*/  LOP3.LUT P2, RZ, R16, 0x1, RZ, 0xc0, !PT ;  /* 0x0000000110ff7812 */ /* 0x000fda000784c0ff */
        /* <DEDUP_REMOVED lines=48> */
.L_x_2877:
[----:B------:R-:W-:Y:S05]  /*4500*/  BSYNC B1 ;  /* 0x0000000000017941 */ /* 0x000fea0003800000 */
.L_x_2876:
[----:B----4-:R0:W-:Y:S01]  /*4510*/  ST.E.128 desc[UR54][R12.64], R4 ;  /* 0x000000040c007985 */ /* 0x0101e2000c101d36 */
[----:B------:R-:W-:Y:S05]  /*4520*/  BRA `(.L_x_2871) ;  /* 0x0000001800287947 */ /* 0x000fea0003800000 */
.L_x_2853:
[----:B------:R-:W-:-:S05]  /*4530*/  VIADD R11, R204, 0x40 ;  /* 0x00000040cc0b7836 */ /* 0x000fca0000000000 */
[----:B------:R-:W-:-:S04]  /*4540*/  ISETP.GE.AND P2, PT, R11, R94, PT ;  /* 0x0000005e0b00720c */ /* 0x000fc80003f46270 */
[----:B------:R-:W-:-:S13]  /*4550*/  ISETP.GE.OR P2, PT, R18, R88, P2 ;  /* 0x000000581200720c */ /* 0x000fda0001746670 */
[----:B------:R-:W-:Y:S01]  /*4560*/  @!P2 IADD3 R38, P3, P4, R20, R6, R57 ;  /* 0x000000061426a210 */ /* 0x000fe20007c7e039 */
[----:B------:R-:W0:Y:S03]  /*4570*/  @!P2 LDC.64 R14, c[0x0][0x3e8] ;  /* 0x0000fa00ff0eab82 */ /* 0x000e260000000a00 */
[----:B------:R-:W-:Y:S02]  /*4580*/  @!P2 IADD3.X R39, R67, R87, R56, P3, P4 ;  /* 0x000000574327a210 */ /* 0x000fe40001fe8438 */
[----:B------:R-:W-:-:S03]  /*4590*/  @!P2 IADD3 R11, P3, P4, R52, R4, R59 ;  /* 0x00000004340ba210 */ /* 0x000fc60007c7e03b */
[----:B------:R-:W1:Y:S01]  /*45a0*/  @!P2 LDC.64 R12, c[0x0][0x400] ;  /* 0x00010000ff0cab82 */ /* 0x000e620000000a00 */
[----:B------:R-:W-:Y:S02]  /*45b0*/  @!P2 IADD3.X R40, R69, R95, R58, P3, P4 ;  /* 0x0000005f4528a210 */ /* 0x000fe40001fe843a */
[----:B------:R-:W-:-:S04]  /*45c0*/  ISETP.GE.AND P3, PT, R204, R94, PT ;  /* 0x0000005ecc00720c */ /* 0x000fc80003f66270 */
[----:B------:R-:W-:-:S13]  /*45d0*/  ISETP.GE.OR P3, PT, R18, R88, P3 ;  /* 0x000000581200720c */ /* 0x000fda0001f66670 */
[----:B------:R-:W2:Y:S01]  /*45e0*/  @!P3 LDC.64 R32, c[0x0][0x3e8] ;  /* 0x0000fa00ff20bb82 */ /* 0x000ea20000000a00 */
[----:B------:R-:W-:-:S05]  /*45f0*/  @!P3 IADD3 R6, P4, R20, R6, RZ ;  /* 0x000000061406b210 */ /* 0x000fca0007f9e0ff */
[----:B------:R-:W-:Y:S02]  /*4600*/  @!P3 IMAD.X R5, R87, 0x1, R67, P4 ;  /* 0x000000015705b824 */ /* 0x000fe400020e0643 */
[----:B------:R-:W3:Y:S01]  /*4610*/  @!P3 LDC.64 R36, c[0x0][0x400] ;  /* 0x00010000ff24bb82 */ /* 0x000ee20000000a00 */
[----:B--2---:R-:W-:-:S04]  /*4620*/  @!P3 LEA R32, P4, R6, R32, 0x1 ;  /* 0x000000200620b211 */ /* 0x004fc800078808ff */
[----:B------:R-:W-:Y:S02]  /*4630*/  @!P3 LEA.HI.X R33, R6, R33, R5, 0x1, P4 ;  /* 0x000000210621b211 */ /* 0x000fe400020f0c05 */
[----:B------:R-:W-:Y:S02]  /*4640*/  CS2R R6, SRZ ;  /* 0x0000000000067805 */ /* 0x000fe4000001ff00 */
[----:B------:R-:W-:-:S05]  /*4650*/  @!P3 IADD3 R4, P4, R52, R4, RZ ;  /* 0x000000043404b210 */ /* 0x000fca0007f9e0ff */
[----:B------:R-:W-:Y:S01]  /*4660*/  @!P3 IMAD.X R5, R95, 0x1, R69, P4 ;  /* 0x000000015f05b824 */ /* 0x000fe200020e0645 */
[----:B---3--:R-:W-:-:S04]  /*4670*/  @!P3 LEA R36, P4, R4, R36, 0x1 ;  /* 0x000000240424b211 */ /* 0x008fc800078808ff */
[----:B------:R-:W-:Y:S02]  /*4680*/  @!P3 LEA.HI.X R37, R4, R37, R5, 0x1, P4 ;  /* 0x000000250425b211 */ /* 0x000fe400020f0c05 */
[----:B------:R-:W-:Y:S02]  /*4690*/  CS2R R4, SRZ ;  /* 0x0000000000047805 */ /* 0x000fe4000001ff00 */
[----:B------:R-:W-:-:S04]  /*46a0*/  CS2R R34, SRZ ;  /* 0x0000000000227805 */ /* 0x000fc8000001ff00 */
[----:B------:R2:W3:Y:S02]  /*46b0*/  @!P3 LDG.E.128 R4, desc[UR54][R32.64] ;  /* 0x000000362004b981 */ /* 0x0004e4000c1e1d00 */
[----:B--2---:R-:W-:-:S06]  /*46c0*/  CS2R R32, SRZ ;  /* 0x0000000000207805 */ /* 0x004fcc000001ff00 */
[----:B------:R2:W4:Y:S01]  /*46d0*/  @!P3 LDG.E.128 R32, desc[UR54][R36.64] ;  /* 0x000000362420b981 */ /* 0x000522000c1e1d00 */
[----:B0-----:R-:W-:-:S04]  /*46e0*/  @!P2 LEA R14, P3, R38, R14, 0x1 ;  /* 0x0000000e260ea211 */ /* 0x001fc800078608ff */
[----:B------:R-:W-:Y:S02]  /*46f0*/  @!P2 LEA.HI.X R15, R38, R15, R39, 0x1, P3 ;  /* 0x0000000f260fa211 */ /* 0x000fe400018f0c27 */
[----:B------:R-:W-:Y:S02]  /*4700*/  CS2R R38, SRZ ;  /* 0x0000000000267805 */ /* 0x000fe4000001ff00 */
[C---:B-1----:R-:W-:Y:S02]  /*4710*/  @!P2 LEA R12, P3, R11.reuse, R12, 0x1 ;  /* 0x0000000c0b0ca211 */ /* 0x042fe400078608ff */
[----:B--2---:R-:W-:Y:S02]  /*4720*/  CS2R R36, SRZ ;  /* 0x0000000000247805 */ /* 0x004fe4000001ff00 */
[----:B------:R-:W-:Y:S02]  /*4730*/  @!P2 LEA.HI.X R13, R11, R13, R40, 0x1, P3 ;  /* 0x0000000d0b0da211 */ /* 0x000fe400018f0c28 */
[----:B------:R-:W-:-:S02]  /*4740*/  CS2R R42, SRZ ;  /* 0x00000000002a7805 */ /* 0x000fc4000001ff00 */
[----:B------:R-:W-:Y:S01]  /*4750*/  CS2R R40, SRZ ;  /* 0x0000000000287805 */ /* 0x000fe2000001ff00 */
[----:B------:R-:W2:Y:S05]  /*4760*/  @!P2 LDG.E.128 R36, desc[UR54][R14.64] ;  /* 0x000000360e24a981 */ /* 0x000eaa000c1e1d00 */
[----:B------:R0:W5:Y:S01]  /*4770*/  @!P2 LDG.E.128 R40, desc[UR54][R12.64] ;  /* 0x000000360c28a981 */ /* 0x000162000c1e1d00 */
[----:B------:R-:W-:Y:S01]  /*4780*/  UISETP.NE.AND UP0, UPT, UR51, 0x3, UPT ;  /* 0x000000033300788c */ /* 0x000fe2000bf05270 */
[----:B------:R-:W-:-:S05]  /*4790*/  ISETP.GE.AND P2, PT, R18, R88, PT ;  /* 0x000000581200720c */ /* 0x000fca0003f46270 */
[----:B------:R-:W-:Y:S01]  /*47a0*/  PLOP3.LUT P3, PT, PT, PT, UP0, 0x80, 0x0 ;  /* 0x000000000000781c */ /* 0x000fe20003f6f008 */
[----:B---3--:R-:W-:Y:S01]  /*47b0*/  IMAD.MOV.U32 R45, RZ, RZ, R4 ;  /* 0x000000ffff2d7224 */ /* 0x008fe200078e0004 */
[----:B------:R-:W-:Y:S01]  /*47c0*/  MOV R11, R6 ;  /* 0x00000006000b7202 */ /* 0x000fe20000000f00 */
[----:B------:R-:W-:Y:S02]  /*47d0*/  IMAD.MOV.U32 R44, RZ, RZ, R7 ;  /* 0x000000ffff2c7224 */ /* 0x000fe400078e0007 */
[----:B------:R-:W-:Y:S01]  /*47e0*/  IMAD.MOV.U32 R46, RZ, RZ, R5 ;  /* 0x000000ffff2e7224 */ /* 0x000fe200078e0005 */
[----:B------:R-:W-:Y:S02]  /*47f0*/  PRMT R115, R11, 0x5410, R45 ;  /* 0x000054100b737816 */ /* 0x000fe4000000002d */
[----:B------:R-:W-:Y:S02]  /*4800*/  PRMT R114, R44, 0x7610, R114 ;  /* 0x000076102c727816 */ /* 0x000fe40000000072 */
[----:B------:R-:W-:Y:S01]  /*4810*/  PRMT R101, R46, 0x7610, R101 ;  /* 0x000076102e657816 */ /* 0x000fe20000000065 */
[----:B----4-:R-:W-:-:S02]  /*4820*/  IMAD.MOV.U32 R11, RZ, RZ, R34 ;  /* 0x000000ffff0b7224 */ /* 0x010fc400078e0022 */
[----:B0-----:R-:W-:Y:S02]  /*4830*/  IMAD.MOV.U32 R12, RZ, RZ, R35 ;  /* 0x000000ffff0c7224 */ /* 0x001fe400078e0023 */
[----:B------:R-:W-:Y:S01]  /*4840*/  IMAD.MOV.U32 R13, RZ, RZ, R32 ;  /* 0x000000ffff0d7224 */ /* 0x000fe200078e0020 */
[----:B------:R-:W-:Y:S01]  /*4850*/  PRMT R117, R11, 0x7610, R117 ;  /* 0x000076100b757816 */ /* 0x000fe20000000075 */
[----:B------:R-:W-:Y:S01]  /*4860*/  IMAD.MOV.U32 R14, RZ, RZ, R33 ;  /* 0x000000ffff0e7224 */ /* 0x000fe200078e0021 */
[----:B------:R-:W-:Y:S02]  /*4870*/  PRMT R114, R114, 0x5410, R12 ;  /* 0x0000541072727816 */ /* 0x000fe4000000000c */
[----:B------:R-:W-:Y:S02]  /*4880*/  PRMT R116, R13, 0x7610, R116 ;  /* 0x000076100d747816 */ /* 0x000fe40000000074 */
[----:B------:R-:W-:Y:S01]  /*4890*/  PRMT R105, R14, 0x7610, R105 ;  /* 0x000076100e697816 */ /* 0x000fe20000000069 */
[----:B--2---:R-:W-:-:S02]  /*48a0*/  IMAD.MOV.U32 R11, RZ, RZ, R38 ;  /* 0x000000ffff0b7224 */ /* 0x004fc400078e0026 */
[----:B------:R-:W-:Y:S02]  /*48b0*/  IMAD.MOV.U32 R12, RZ, RZ, R39 ;  /* 0x000000ffff0c7224 */ /* 0x000fe400078e0027 */
[----:B------:R-:W-:Y:S01]  /*48c0*/  IMAD.MOV.U32 R13, RZ, RZ, R36 ;  /* 0x000000ffff0d7224 */ /* 0x000fe200078e0024 */
[----:B------:R-:W-:Y:S01]  /*48d0*/  PRMT R107, R11, 0x7610, R107 ;  /* 0x000076100b6b7816 */ /* 0x000fe2000000006b */
[----:B------:R-:W-:Y:S01]  /*48e0*/  IMAD.MOV.U32 R14, RZ, RZ, R37 ;  /* 0x000000ffff0e7224 */ /* 0x000fe200078e0025 */
[----:B------:R-:W-:Y:S01]  /*48f0*/  PRMT R111, R12, 0x7610, R111 ;  /* 0x000076100c6f7816 */ /* 0x000fe2000000006f */
[----:B-----5:R-:W-:Y:S01]  /*4900*/  IMAD.MOV.U32 R11, RZ, RZ, R42 ;  /* 0x000000ffff0b7224 */ /* 0x020fe200078e002a */
[----:B------:R-:W-:Y:S01]  /*4910*/  PRMT R109, R13, 0x7610, R109 ;  /* 0x000076100d6d7816 */ /* 0x000fe2000000006d */
[----:B------:R-:W-:Y:S01]  /*4920*/  IMAD.MOV.U32 R12, RZ, RZ, R43 ;  /* 0x000000ffff0c7224 */ /* 0x000fe200078e002b */
[----:B------:R-:W-:Y:S01]  /*4930*/  PRMT R113, R14, 0x7610, R113 ;  /* 0x000076100e717816 */ /* 0x000fe20000000071 */
[----:B------:R-:W-:Y:S01]  /*4940*/  IMAD.MOV.U32 R13, RZ, RZ, R40 ;  /* 0x000000ffff0d7224 */ /* 0x000fe200078e0028 */
[----:B------:R-:W-:Y:S01]  /*4950*/  PRMT R107, R107, 0x5410, R11 ;  /* 0x000054106b6b7816 */ /* 0x000fe2000000000b */
[----:B------:R-:W-:Y:S01]  /*4960*/  IMAD.MOV.U32 R14, RZ, RZ, R41 ;  /* 0x000000ffff0e7224 */ /* 0x000fe200078e0029 */
[----:B------:R-:W-:-:S02]  /*4970*/  PRMT R111, R111, 0x5410, R12 ;  /* 0x000054106f6f7816 */ /* 0x000fc4000000000c */
[----:B------:R-:W-:Y:S02]  /*4980*/  PRMT R109, R109, 0x5410, R13 ;  /* 0x000054106d6d7816 */ /* 0x000fe4000000000d */
[----:B------:R-:W-:Y:S01]  /*4990*/  PRMT R113, R113, 0x5410, R14 ;  /* 0x0000541071717816 */ /* 0x000fe2000000000e */
[----:B------:R-:W-:Y:S06]  /*49a0*/  @!P3 BRA `(.L_x_2878) ;  /* 0x000000000004b947 */ /* 0x000fec0003800000 */
[----:B------:R-:W-:Y:S01]  /*49b0*/  BPT.TRAP 0x1 ;  /* 0x000000040000795c */ /* 0x000fe20000300000 */
.L_x_2878:
[----:B------:R-:W-:Y:S01]  /*49c0*/  IMAD R87, R22, 0x8, R23 ;  /* 0x0000000816577824 */ /* 0x000fe200078e0217 */
[----:B------:R-:W-:Y:S01]  /*49d0*/  SHF.L.U32 R95, R209, 0x1f, RZ ;  /* 0x0000001fd15f7819 */ /* 0x000fe200000006ff */
[----:B------:R-:W0:Y:S01]  /*49e0*/  LDC R100, c[0x0][0x2f4] ;  /* 0x0000bd00ff647b82 */ /* 0x000e220000000800 */
[----:B------:R-:W-:Y:S02]  /*49f0*/  BSSY B1, `(.L_x_2879) ;  /* 0x0000003000017945 */ /* 0x000fe40003800000 */
[----:B------:R-:W1:Y:S02]  /*4a00*/  SYNCS.PHASECHK.TRANS64.TRYWAIT P4, [R87+URZ+0x22890], R95 ;  /* 0x0228905f570075a7 */ /* 0x000e64000808017f */
[----:B-1----:R-:W-:Y:S05]  /*4a10*/  @!P4 BRA `(.L_x_2880) ;  /* 0x0000020400acc947 */ /* 0x002fea0003800000 */
.L_x_3215:
[----:B------:R-:W-:Y:S05]  /*4a20*/  BSYNC B1 ;  /* 0x0000000000017941 */ /* 0x000fea0003800000 */
.L_x_2879:
[----:B------:R-:W-:Y:S01]  /*4a30*/  UMOV UR4, 0xffffffff ;  /* 0xffffffff00047882 */ /* 0x000fe20000000000 */
[----:B0-----:R-:W-:Y:S02]  /*4a40*/  IADD3 R102, -R61, R100, RZ ;  /* 0x000000643d667210 */ /* 0x001fe40007ffe1ff */
[----:B------:R-:W-:Y:S05]  /*4a50*/  BRA.DIV UR4, `(.L_x_2881) ;  /* 0x0000020604b07947 */ /* 0x000fea000b800000 */
[----:B------:R0:W2:Y:S04]  /*4a60*/  SHFL.IDX PT, R98, R97, RZ, 0x1c1f ;  /* 0x001c1fff61627589 */ /* 0x0000a800000e0000 */
[----:B------:R0:W3:Y:S02]  /*4a70*/  SHFL.IDX PT, R99, R96, RZ, 0x1c1f ;  /* 0x001c1fff60637589 */ /* 0x0000e400000e0000 */
.L_x_3219:
[----:B------:R-:W-:Y:S01]  /*4a80*/  ISETP.GE.OR P4, PT, R204, R94, P1 ;  /* 0x0000005ecc00720c */ /* 0x000fe20000f86670 */
[----:B------:R-:W-:-:S12]  /*4a90*/  BSSY B1, `(.L_x_2882) ;  /* 0x0000072000017945 */ /* 0x000fd80003800000 */
[----:B------:R-:W-:Y:S05]  /*4aa0*/  @P4 BRA `(.L_x_2883) ;  /* 0x0000000400c04947 */ /* 0x000fea0003800000 */
[----:B------:R-:W4:Y:S01]  /*4ab0*/  LDL R14, [R1+0x28] ;  /* 0x00002800010e7983 */ /* 0x000f220000100800 */
[----:B------:R-:W-:Y:S01]  /*4ac0*/  SEL R11, R61, R102, !P0 ;  /* 0x000000663d0b7207 */ /* 0x000fe20004000000 */
[----:B------:R-:W-:Y:S01]  /*4ad0*/  BSSY B2, `(.L_x_2884) ;  /* 0x0000067000027945 */ /* 0x000fe20003800000 */
[C---:B---3--:R-:W-:Y:S02]  /*4ae0*/  LEA R88, P4, R71.reuse, R99, 0x1 ;  /* 0x0000006347587211 */ /* 0x048fe400078808ff */
[----:B------:R-:W-:Y:S02]  /*4af0*/  SHF.R.S32.HI R12, RZ, 0x1f, R11 ;  /* 0x0000001fff0c7819 */ /* 0x000fe4000001140b */
[----:B--2---:R-:W-:Y:S02]  /*4b00*/  LEA.HI.X R89, R71, R98, R72, 0x1, P4 ;  /* 0x0000006247597211 */ /* 0x004fe400020f0c48 */
[----:B------:R-:W-:Y:S01]  /*4b10*/  LEA.HI R11, R12, R11, RZ, 0x4 ;  /* 0x0000000b0c0b7211 */ /* 0x000fe200078f20ff */
[----:B------:R-:W-:-:S03]  /*4b20*/  IMAD R12, R22, 0x1800, R85 ;  /* 0x00001800160c7824 */ /* 0x000fc600078e0255 */
[----:B------:R-:W-:Y:S01]  /*4b30*/  LEA.HI.SX32 R11, R11, R70, 0x1c ;  /* 0x000000460b0b7211 */ /* 0x000fe200078fe2ff */
[----:B------:R-:W-:-:S04]  /*4b40*/  IMAD R12, R12, 0x2, R23 ;  /* 0x000000020c0c7824 */ /* 0x000fc800078e0217 */
[----:B------:R-:W-:-:S05]  /*4b50*/  IMAD.SHL.U32 R11, R11, 0x8, RZ ;  /* 0x000000080b0b7824 */ /* 0x000fca00078e00ff */
[----:B------:R-:W-:-:S04]  /*4b60*/  LOP3.LUT R13, R73, 0x38, R11, 0xf8, !PT ;  /* 0x00000038490d7812 */ /* 0x000fc800078ef80b */
[----:B------:R-:W-:-:S05]  /*4b70*/  LOP3.LUT R13, R13, R76, RZ, 0x3c, !PT ;  /* 0x0000004c0d0d7212 */ /* 0x000fca00078e3cff */
[----:B----4-:R-:W-:-:S04]  /*4b80*/  IMAD R13, R14, 0x200, R13 ;  /* 0x000002000e0d7824 */ /* 0x010fc800078e020d */
[----:B------:R-:W-:-:S04]  /*4b90*/  IMAD R14, R22, 0x1800, R13 ;  /* 0x00001800160e7824 */ /* 0x000fc800078e020d */
[----:B------:R-:W-:Y:S02]  /*4ba0*/  IMAD R44, R14, 0x2, R23 ;  /* 0x000000020e2c7824 */ /* 0x000fe400078e0217 */
[----:B------:R-:W2:Y:S04]  /*4bb0*/  LDS.128 R12, [R12+0x1c400] ;  /* 0x01c400000c0c7984 */ /* 0x000ea80000000c00 */
[----:B------:R-:W3:Y:S01]  /*4bc0*/  LDS.128 R44, [R44+0x1c400] ;  /* 0x01c400002c2c7984 */ /* 0x000ee20000000c00 */
[----:B------:R-:W-:Y:S05]  /*4bd0*/  @P2 BRA `(.L_x_2885) ;  /* 0x0000000400582947 */ /* 0x000fea0003800000 */
[----:B------:R-:W-:Y:S01]  /*4be0*/  HADD2.F32 R105, -RZ, R105.H0_H0 ;  /* 0x20000069ff697230 */ /* 0x000fe20000004100 */
[----:B------:R-:W-:Y:S01]  /*4bf0*/  SHF.R.U32.HI R108, RZ, 0x10, R33 ;  /* 0x00000010ff6c7819 */ /* 0x000fe20000011621 */
[----:B---3--:R-:W-:Y:S01]  /*4c00*/  HADD2.F32 R104, -RZ, R45.H0_H0 ;  /* 0x2000002dff687230 */ /* 0x008fe20000004100 */
[----:B------:R-:W-:Y:S01]  /*4c10*/  SHF.R.U32.HI R110, RZ, 0x10, R5 ;  /* 0x00000010ff6e7819 */ /* 0x000fe20000011605 */
[----:B--2---:R-:W-:Y:S01]  /*4c20*/  HADD2.F32 R106, -RZ, R13.H0_H0 ;  /* 0x2000000dff6a7230 */ /* 0x004fe20000004100 */
[----:B------:R-:W-:Y:S01]  /*4c30*/  SHF.R.U64 R32, R32, 0x10, R33 ;  /* 0x0000001020207819 */ /* 0x000fe20000001221 */
[----:B------:R-:W-:Y:S02]  /*4c40*/  HADD2.F32 R101, -RZ, R101.H0_H0 ;  /* 0x20000065ff657230 */ /* 0x000fe40000004100 */
[-C--:B------:R-:W-:Y:S01]  /*4c50*/  FMUL.FTZ R103, R104, R105.reuse ;  /* 0x0000006968677220 */ /* 0x080fe20000410000 */
[----:B------:R-:W-:Y:S02]  /*4c60*/  HADD2.F32 R108, -RZ, R108.H0_H0 ;  /* 0x2000006cff6c7230 */ /* 0x000fe40000004100 */
[----:B------:R-:W-:Y:S01]  /*4c70*/  FMUL.FTZ R105, R106, R105 ;  /* 0x000000696a697220 */ /* 0x000fe20000410000 */
[----:B------:R-:W-:-:S02]  /*4c80*/  HADD2.F32 R110, -RZ, R110.H0_H0 ;  /* 0x2000006eff6e7230 */ /* 0x000fc40000004100 */
[-C--:B------:R-:W-:Y:S01]  /*4c90*/  FFMA.FTZ R106, R106, R101.reuse, -R103 ;  /* 0x000000656a6a7223 */ /* 0x080fe20000010867 */
[----:B------:R-:W-:Y:S02]  /*4ca0*/  IMAD.MOV.U32 R103, RZ, RZ, R47 ;  /* 0x000000ffff677224 */ /* 0x000fe400078e002f */
[----:B------:R-:W-:Y:S01]  /*4cb0*/  FFMA.FTZ R104, R104, R101, R105 ;  /* 0x0000006568687223 */ /* 0x000fe20000010069 */
[----:B------:R-:W-:Y:S01]  /*4cc0*/  HADD2.F32 R101, -RZ, R45.H1_H1 ;  /* 0x3000002dff657230 */ /* 0x000fe20000004100 */
[----:B------:R-:W-:Y:S01]  /*4cd0*/  SHF.R.U32.HI R105, RZ, 0x10, R35 ;  /* 0x00000010ff697819 */ /* 0x000fe20000011623 */
[----:B------:R-:W-:Y:S01]  /*4ce0*/  HADD2.F32 R45, -RZ, R13.H1_H1 ;  /* 0x3000000dff2d7230 */ /* 0x000fe20000004100 */
[----:B------:R-:W-:Y:S01]  /*4cf0*/  SHF.R.U64 R4, R4, 0x10, R5 ;  /* 0x0000001004047819 */ /* 0x000fe20000001205 */
[----:B------:R-:W-:Y:S02]  /*4d00*/  HADD2.F32 R47, -RZ, R103.H0_H0 ;  /* 0x20000067ff2f7230 */ /* 0x000fe40000004100 */
[----:B------:R-:W-:Y:S01]  /*4d10*/  FMUL.FTZ R112, R101, R108 ;  /* 0x0000006c65707220 */ /* 0x000fe20000410000 */
[----:B------:R-:W-:-:S02]  /*4d20*/  HADD2.F32 R33, -RZ, R44.H0_H0 ;  /* 0x2000002cff217230 */ /* 0x000fc40000004100 */
[C---:B------:R-:W-:Y:S01]  /*4d30*/  FMUL.FTZ R108, R45.reuse, R108 ;  /* 0x0000006c2d6c7220 */ /* 0x040fe20000410000 */
[----:B------:R-:W-:Y:S02]  /*4d40*/  HADD2.F32 R32, -RZ, R32.H0_H0 ;  /* 0x20000020ff207230 */ /* 0x000fe40000004100 */
[-C--:B------:R-:W-:Y:S01]  /*4d50*/  FFMA.FTZ R45, R45, R110.reuse, -R112 ;  /* 0x0000006e2d2d7223 */ /* 0x080fe20000010870 */
[--C-:B------:R-:W-:Y:S02]  /*4d60*/  HADD2.F32 R112, -RZ, R114.reuse.H1_H1 ;  /* 0x30000072ff707230 */ /* 0x100fe40000004100 */
[----:B------:R-:W-:Y:S01]  /*4d70*/  FFMA.FTZ R13, R101, R110, R108 ;  /* 0x0000006e650d7223 */ /* 0x000fe2000001006c */
[----:B------:R-:W-:Y:S01]  /*4d80*/  IMAD.MOV.U32 R101, RZ, RZ, R15 ;  /* 0x000000ffff657224 */ /* 0x000fe200078e000f */
[----:B------:R-:W-:Y:S01]  /*4d90*/  SHF.R.U64 R34, R34, 0x10, R35 ;  /* 0x0000001022227819 */ /* 0x000fe20000001223 */
[----:B------:R-:W-:Y:S02]  /*4da0*/  HADD2.F32 R108, -RZ, R114.H0_H0 ;  /* 0x20000072ff6c7230 */ /* 0x000fe40000004100 */
[----:B------:R-:W-:Y:S01]  /*4db0*/  FMUL.FTZ R110, R47, R112 ;  /* 0x000000702f6e7220 */ /* 0x000fe20000410000 */
[----:B------:R-:W-:Y:S01]  /*4dc0*/  HADD2.F32 R114, -RZ, R116.H0_H0 ;  /* 0x20000074ff727230 */ /* 0x000fe20000004100 */
[----:B------:R-:W-:Y:S01]  /*4dd0*/  F2FP.F16.F32.PACK_AB R45, R45, R106 ;  /* 0x0000006a2d2d723e */ /* 0x000fe200000000ff */
[----:B------:R-:W-:Y:S01]  /*4de0*/  HADD2.F32 R15, -RZ, R101.H0_H0 ;  /* 0x20000065ff0f7230 */ /* 0x000fe20000004100 */
[----:B------:R-:W-:Y:S01]  /*4df0*/  F2FP.F16.F32.PACK_AB R104, R13, R104 ;  /* 0x000000680d68723e */ /* 0x000fe200000000ff */
[----:B------:R-:W-:-:S02]  /*4e00*/  HADD2.F32 R5, -RZ, R44.H1_H1 ;  /* 0x3000002cff057230 */ /* 0x000fc40000004100 */
[----:B------:R-:W-:Y:S01]  /*4e10*/  FMUL.FTZ R116, R33, R114 ;  /* 0x0000007221747220 */ /* 0x000fe20000410000 */
[----:B------:R-:W-:Y:S02]  /*4e20*/  HADD2.F32 R35, -RZ, R117.H0_H0 ;  /* 0x20000075ff237230 */ /* 0x000fe40000004100 */
[C---:B------:R-:W-:Y:S01]  /*4e30*/  FMUL.FTZ R112, R15.reuse, R112 ;  /* 0x000000700f707220 */ /* 0x040fe20000410000 */
[-C--:B------:R-:W-:Y:S01]  /*4e40*/  FFMA.FTZ R15, R15, R108.reuse, -R110 ;  /* 0x0000006c0f0f7223 */ /* 0x080fe2000001086e */
[----:B------:R-:W-:Y:S02]  /*4e50*/  HADD2.F32 R110, -RZ, R103.H1_H1 ;  /* 0x30000067ff6e7230 */ /* 0x000fe40000004100 */
[----:B------:R-:W-:Y:S01]  /*4e60*/  HADD2.F32 R103, -RZ, R105.H0_H0 ;  /* 0x20000069ff677230 */ /* 0x000fe20000004100 */
[--C-:B------:R-:W-:Y:S01]  /*4e70*/  SHF.R.U32.HI R105, RZ, 0x10, R7.reuse ;  /* 0x00000010ff697819 */ /* 0x100fe20000011607 */
[----:B------:R-:W-:Y:S01]  /*4e80*/  FFMA.FTZ R47, R47, R108, R112 ;  /* 0x0000006c2f2f7223 */ /* 0x000fe20000010070 */
[----:B------:R-:W-:Y:S01]  /*4e90*/  HADD2.F32 R108, -RZ, R101.H1_H1 ;  /* 0x30000065ff6c7230 */ /* 0x000fe20000004100 */
[----:B------:R-:W-:Y:S01]  /*4ea0*/  SHF.R.U64 R7, R6, 0x10, R7 ;  /* 0x0000001006077819 */ /* 0x000fe20000001207 */
[----:B------:R-:W-:-:S02]  /*4eb0*/  HADD2.F32 R112, -RZ, R115.H1_H1 ;  /* 0x30000073ff707230 */ /* 0x000fc40000004100 */
[----:B------:R-:W-:Y:S02]  /*4ec0*/  HADD2.F32 R101, -RZ, R105.H0_H0 ;  /* 0x20000069ff657230 */ /* 0x000fe40000004100 */
[-C--:B------:R-:W-:Y:S01]  /*4ed0*/  FMUL.FTZ R105, R110, R103.reuse ;  /* 0x000000676e697220 */ /* 0x080fe20000410000 */
[C---:B------:R-:W-:Y:S01]  /*4ee0*/  FMUL.FTZ R103, R108.reuse, R103 ;  /* 0x000000676c677220 */ /* 0x040fe20000410000 */
[----:B------:R-:W-:Y:S02]  /*4ef0*/  HADD2.F32 R7, -RZ, R7.H0_H0 ;  /* 0x20000007ff077230 */ /* 0x000fe40000004100 */
[-C--:B------:R-:W-:Y:S01]  /*4f00*/  FFMA.FTZ R108, R108, R101.reuse, -R105 ;  /* 0x000000656c6c7223 */ /* 0x080fe20000010869 */
[----:B------:R-:W-:Y:S01]  /*4f10*/  FFMA.FTZ R110, R110, R101, R103 ;  /* 0x000000656e6e7223 */ /* 0x000fe20000010067 */
[----:B------:R-:W-:Y:S02]  /*4f20*/  HADD2.F32 R101, -RZ, R12.H0_H0 ;  /* 0x2000000cff657230 */ /* 0x000fe40000004100 */
[----:B------:R-:W-:Y:S01]  /*4f30*/  IMAD.MOV.U32 R13, RZ, RZ, R45 ;  /* 0x000000ffff0d7224 */ /* 0x000fe200078e002d */
[----:B------:R-:W-:Y:S01]  /*4f40*/  F2FP.F16.F32.PACK_AB R15, R108, R15 ;  /* 0x0000000f6c0f723e */ /* 0x000fe200000000ff */
[----:B------:R-:W-:-:S02]  /*4f50*/  IMAD.MOV.U32 R45, RZ, RZ, R104 ;  /* 0x000000ffff2d7224 */ /* 0x000fc400078e0068 */
[C---:B------:R-:W-:Y:S01]  /*4f60*/  FMUL.FTZ R114, R101.reuse, R114 ;  /* 0x0000007265727220 */ /* 0x040fe20000410000 */
[-C--:B------:R-:W-:Y:S01]  /*4f70*/  FFMA.FTZ R101, R101, R112.reuse, -R116 ;  /* 0x0000007065657223 */ /* 0x080fe20000010874 */
[----:B------:R-:W-:Y:S02]  /*4f80*/  F2FP.F16.F32.PACK_AB R47, R110, R47 ;  /* 0x0000002f6e2f723e */ /* 0x000fe400000000ff */
[----:B------:R-:W-:Y:S01]  /*4f90*/  FFMA.FTZ R114, R33, R112, R114 ;  /* 0x0000007021727223 */ /* 0x000fe20000010072 */
[----:B------:R-:W-:Y:S02]  /*4fa0*/  HADD2.F32 R33, -RZ, R12.H1_H1 ;  /* 0x3000000cff217230 */ /* 0x000fe40000004100 */
[----:B------:R-:W-:Y:S02]  /*4fb0*/  HADD2.F32 R12, -RZ, R4.H0_H0 ;  /* 0x20000004ff0c7230 */ /* 0x000fe40000004100 */
[-C--:B------:R-:W-:Y:S01]  /*4fc0*/  FMUL.FTZ R4, R5, R32.reuse ;  /* 0x0000002005047220 */ /* 0x080fe20000410000 */
[----:B------:R-:W-:-:S03]  /*4fd0*/  FMUL.FTZ R32, R33, R32 ;  /* 0x0000002021207220 */ /* 0x000fc60000410000 */
[-C--:B------:R-:W-:Y:S01]  /*4fe0*/  FFMA.FTZ R4, R33, R12.reuse, -R4 ;  /* 0x0000000c21047223 */ /* 0x080fe20000010804 */
[----:B------:R-:W-:Y:S02]  /*4ff0*/  HADD2.F32 R33, -RZ, R115.H0_H0 ;  /* 0x20000073ff217230 */ /* 0x000fe40000004100 */
[----:B------:R-:W-:Y:S01]  /*5000*/  FFMA.FTZ R5, R5, R12, R32 ;  /* 0x0000000c05057223 */ /* 0x000fe20000010020 */
[----:B------:R-:W-:Y:S02]  /*5010*/  HADD2.F32 R32, -RZ, R46.H0_H0 ;  /* 0x2000002eff207230 */ /* 0x000fe40000004100 */
[----:B------:R-:W-:Y:S01]  /*5020*/  HADD2.F32 R12, -RZ, R14.H0_H0 ;  /* 0x2000000eff0c7230 */ /* 0x000fe20000004100 */
[----:B------:R-:W-:Y:S01]  /*5030*/  F2FP.F16.F32.PACK_AB R44, R4, R101 ;  /* 0x00000065042c723e */ /* 0x000fe200000000ff */
[----:B------:R-:W-:Y:S02]  /*5040*/  HADD2.F32 R46, -RZ, R46.H1_H1 ;  /* 0x3000002eff2e7230 */ /* 0x000fe40000004100 */
[----:B------:R-:W-:Y:S01]  /*5050*/  FMUL.FTZ R103, R32, R35 ;  /* 0x0000002320677220 */ /* 0x000fe20000410000 */
[----:B------:R-:W-:-:S02]  /*5060*/  HADD2.F32 R14, -RZ, R14.H1_H1 ;  /* 0x3000000eff0e7230 */ /* 0x000fc40000004100 */
[C---:B------:R-:W-:Y:S01]  /*5070*/  FMUL.FTZ R35, R12.reuse, R35 ;  /* 0x000000230c237220 */ /* 0x040fe20000410000 */
[----:B------:R-:W-:Y:S01]  /*5080*/  F2FP.F16.F32.PACK_AB R5, R5, R114 ;  /* 0x000000720505723e */ /* 0x000fe200000000ff */
[-C--:B------:R-:W-:Y:S02]  /*5090*/  FFMA.FTZ R12, R12, R33.reuse, -R103 ;  /* 0x000000210c0c7223 */ /* 0x080fe40000010867 */
[----:B------:R-:W-:Y:S01]  /*50a0*/  FFMA.FTZ R32, R32, R33, R35 ;  /* 0x0000002120207223 */ /* 0x000fe20000010023 */
[----:B------:R-:W-:-:S05]  /*50b0*/  HADD2.F32 R33, -RZ, R34.H0_H0 ;  /* 0x20000022ff217230 */ /* 0x000fca0000004100 */
[-C--:B------:R-:W-:Y:S01]  /*50c0*/  FMUL.FTZ R35, R46, R33.reuse ;  /* 0x000000212e237220 */ /* 0x080fe20000410000 */
[----:B------:R-:W-:-:S03]  /*50d0*/  FMUL.FTZ R33, R14, R33 ;  /* 0x000000210e217220 */ /* 0x000fc60000410000 */
[-C--:B------:R-:W-:Y:S01]  /*50e0*/  FFMA.FTZ R35, R14, R7.reuse, -R35 ;  /* 0x000000070e237223 */ /* 0x080fe20000010823 */
[----:B------:R-:W-:-:S04]  /*50f0*/  FFMA.FTZ R33, R46, R7, R33 ;  /* 0x000000072e217223 */ /* 0x000fc80000010021 */
[----:B------:R-:W-:Y:S01]  /*5100*/  F2FP.F16.F32.PACK_AB R14, R35, R12 ;  /* 0x0000000c230e723e */ /* 0x000fe200000000ff */
[----:B------:R-:W-:Y:S01]  /*5110*/  IMAD.MOV.U32 R12, RZ, RZ, R44 ;  /* 0x000000ffff0c7224 */ /* 0x000fe200078e002c */
[----:B------:R-:W-:Y:S01]  /*5120*/  F2FP.F16.F32.PACK_AB R46, R33, R32 ;  /* 0x00000020212e723e */ /* 0x000fe200000000ff */
[----:B------:R-:W-:-:S07]  /*5130*/  IMAD.MOV.U32 R44, RZ, RZ, R5 ;  /* 0x000000ffff2c7224 */ /* 0x000fce00078e0005 */
.L_x_2885:
[----:B------:R-:W-:Y:S05]  /*5140*/  BSYNC B2 ;  /* 0x0000000000027941 */ /* 0x000fea0003800000 */
.L_x_2884:
[----:B------:R-:W-:Y:S01]  /*5150*/  ISETP.GE.AND P4, PT, R11, R100, PT ;  /* 0x000000640b00720c */ /* 0x000fe20003f86270 */
[----:B------:R-:W-:Y:S01]  /*5160*/  IMAD.MOV.U32 R4, RZ, RZ, R99 ;  /* 0x000000ffff047224 */ /* 0x000fe200078e0063 */
[----:B--2---:R4:W-:Y:S01]  /*5170*/  ST.E.128 desc[UR54][R88.64], R12 ;  /* 0x0000000c58007985 */ /* 0x0049e2000c101d36 */
[----:B------:R-:W-:-:S10]  /*5180*/  IMAD.MOV.U32 R5, RZ, RZ, R98 ;  /* 0x000000ffff057224 */ /* 0x000fd400078e0062 */
[----:B------:R-:W-:-:S05]  /*5190*/  @!P4 IMAD.WIDE R4, R11, 0x2, R4 ;  /* 0x000000020b04c825 */ /* 0x000fca00078e0204 */
[----:B---3--:R4:W-:Y:S02]  /*51a0*/  @!P4 ST.E.128 desc[UR54][R4.64], R44 ;  /* 0x0000002c0400c985 */ /* 0x0089e4000c101d36 */
.L_x_2883:
[----:B------:R-:W-:Y:S05]  /*51b0*/  BSYNC B1 ;  /* 0x0000000000017941 */ /* 0x000fea0003800000 */
.L_x_2882:
[----:B------:R-:W-:-:S03]  /*51c0*/  UMOV UR4, 0xffffffff ;  /* 0xffffffff00047882 */ /* 0x000fc60000000000 */
[----:B------:R-:W-:Y:S05]  /*51d0*/  BRA.DIV UR4, `(.L_x_2886) ;  /* 0x00000202041c7947 */ /* 0x000fea000b800000 */
[----:B0-----:R-:W0:Y:S04]  /*51e0*/  SHFL.IDX PT, R97, R97, 0x1, 0x1c1f ;  /* 0x003c1f0061617f89 */ /* 0x001e2800000e0000 */
[----:B------:R-:W0:Y:S02]  /*51f0*/  SHFL.IDX PT, R96, R96, 0x1, 0x1c1f ;  /* 0x003c1f0060607f89 */ /* 0x000e2400000e0000 */
.L_x_3223:
[----:B----4-:R-:W-:-:S05]  /*5200*/  VIADD R4, R204, 0x40 ;  /* 0x00000040cc047836 */ /* 0x010fca0000000000 */
[----:B------:R-:W-:-:S13]  /*5210*/  ISETP.GE.OR P4, PT, R4, R94, P1 ;  /* 0x0000005e0400720c */ /* 0x000fda0000f86670 */
[----:B------:R-:W-:Y:S05]  /*5220*/  @P4 BRA `(.L_x_2871) ;  /* 0x0000000800e84947 */ /* 0x000fea0003800000 */
[----:B------:R-:W4:Y:S01]  /*5230*/  LDL R6, [R1+0x2c] ;  /* 0x00002c0001067983 */ /* 0x000f220000100800 */
[----:B------:R-:W-:Y:S01]  /*5240*/  SEL R102, R61, R102, !P0 ;  /* 0x000000663d667207 */ /* 0x000fe20004000000 */
[C---:B------:R-:W-:Y:S01]  /*5250*/  VIADD R7, R204.reuse, 0x40 ;  /* 0x00000040cc077836 */ /* 0x040fe20000000000 */
[----:B0-----:R-:W-:Y:S01]  /*5260*/  LEA R32, P4, R71, R96, 0x1 ;  /* 0x0000006047207211 */ /* 0x001fe200078808ff */
[----:B------:R-:W-:Y:S01]  /*5270*/  VIADD R4, R204, 0x40 ;  /* 0x00000040cc047836 */ /* 0x000fe20000000000 */
[----:B------:R-:W-:Y:S01]  /*5280*/  SHF.R.S32.HI R5, RZ, 0x1f, R102 ;  /* 0x0000001fff057819 */ /* 0x000fe20000011466 */
[----:B------:R-:W-:Y:S01]  /*5290*/  IMAD.SHL.U32 R7, R7, 0x40, RZ ;  /* 0x0000004007077824 */ /* 0x000fe200078e00ff */
[----:B------:R-:W-:Y:S01]  /*52a0*/  BSSY B1, `(.L_x_2887) ;  /* 0x0000067000017945 */ /* 0x000fe20003800000 */
[----:B------:R-:W-:Y:S02]  /*52b0*/  LEA.HI.X R33, R71, R97, R72, 0x1, P4 ;  /* 0x0000006147217211 */ /* 0x000fe400020f0c48 */
[----:B------:R-:W-:-:S02]  /*52c0*/  LEA.HI R5, R5, R102, RZ, 0x4 ;  /* 0x0000006605057211 */ /* 0x000fc400078f20ff */
[----:B------:R-:W-:Y:S02]  /*52d0*/  SHF.L.U32 R4, R4, 0x6, RZ ;  /* 0x0000000604047819 */ /* 0x000fe400000006ff */
[----:B------:R-:W-:Y:S02]  /*52e0*/  LEA.HI.SX32 R5, R5, R70, 0x1c ;  /* 0x0000004605057211 */ /* 0x000fe400078fe2ff */
[----:B------:R-:W-:Y:S02]  /*52f0*/  LOP3.LUT R7, R7, 0x1c0, RZ, 0xc0, !PT ;  /* 0x000001c007077812 */ /* 0x000fe400078ec0ff */
[----:B------:R-:W-:Y:S01]  /*5300*/  LOP3.LUT R4, R4, 0x1c0, RZ, 0xc0, !PT ;  /* 0x000001c004047812 */ /* 0x000fe200078ec0ff */
[----:B------:R-:W-:Y:S01]  /*5310*/  IMAD.SHL.U32 R11, R5, 0x8, RZ ;  /* 0x00000008050b7824 */ /* 0x000fe200078e00ff */
[----:B------:R-:W-:-:S04]  /*5320*/  SHF.R.U32.HI R7, RZ, 0x3, R7 ;  /* 0x00000003ff077819 */ /* 0x000fc80000011607 */
        /* <DEDUP_REMOVED lines=10> */
[--C-:B------:R-:W-:Y:S01]  /*53d0*/  SHF.R.U64 R35, R38, 0x10, R39.reuse ;  /* 0x0000001026237819 */ /* 0x100fe20000001227 */
[----:B------:R-:W-:Y:S01]  /*53e0*/  HADD2.F32 R46, -RZ, R113.H1_H1 ;  /* 0x30000071ff2e7230 */ /* 0x000fe20000004100 */
[----:B------:R-:W-:Y:S01]  /*53f0*/  SHF.R.U32.HI R38, RZ, 0x10, R39 ;  /* 0x00000010ff267819 */ /* 0x000fe20000011627 */
[----:B----4-:R-:W-:Y:S01]  /*5400*/  IMAD.MOV.U32 R39, RZ, RZ, R13 ;  /* 0x000000ffff277224 */ /* 0x010fe200078e000d */
[----:B------:R-:W-:Y:S01]  /*5410*/  SHF.R.U64 R34, R36, 0x10, R37 ;  /* 0x0000001024227819 */ /* 0x000fe20000001225 */
[----:B0-----:R-:W-:Y:S01]  /*5420*/  IMAD.MOV.U32 R13, RZ, RZ, R7 ;  /* 0x000000ffff0d7224 */ /* 0x001fe200078e0007 */
[--C-:B------:R-:W-:Y:S01]  /*5430*/  SHF.R.U32.HI R45, RZ, 0x10, R41.reuse ;  /* 0x00000010ff2d7819 */ /* 0x100fe20000011629 */
[----:B------:R-:W-:Y:S01]  /*5440*/  HADD2.F32 R7, -RZ, R5.H0_H0 ;  /* 0x20000005ff077230 */ /* 0x000fe20000004100 */
[----:B------:R-:W-:Y:S01]  /*5450*/  SHF.R.U64 R36, R40, 0x10, R41 ;  /* 0x0000001028247819 */ /* 0x000fe20000001229 */
[----:B------:R-:W-:Y:S01]  /*5460*/  IMAD.MOV.U32 R41, RZ, RZ, R15 ;  /* 0x000000ffff297224 */ /* 0x000fe200078e000f */
[----:B------:R-:W-:Y:S01]  /*5470*/  SHF.R.U32.HI R44, RZ, 0x10, R37 ;  /* 0x00000010ff2c7819 */ /* 0x000fe20000011625 */
[--C-:B------:R-:W-:Y:S01]  /*5480*/  HADD2.F32 R15, -RZ, R39.reuse.H0_H0 ;  /* 0x20000027ff0f7230 */ /* 0x100fe20000004100 */
[--C-:B------:R-:W-:Y:S01]  /*5490*/  SHF.R.U64 R37, R42, 0x10, R43.reuse ;  /* 0x000000102a257819 */ /* 0x100fe2000000122b */
[----:B------:R-:W-:Y:S01]  /*54a0*/  HADD2.F32 R39, -RZ, R39.H1_H1 ;  /* 0x30000027ff277230 */ /* 0x000fe20000004100 */
[----:B------:R-:W-:Y:S01]  /*54b0*/  SHF.R.U32.HI R43, RZ, 0x10, R43 ;  /* 0x00000010ff2b7819 */ /* 0x000fe2000001162b */
[----:B------:R-:W-:-:S02]  /*54c0*/  HADD2.F32 R45, -RZ, R45.H0_H0 ;  /* 0x2000002dff2d7230 */ /* 0x000fc40000004100 */
[-C--:B------:R-:W-:Y:S01]  /*54d0*/  FMUL.FTZ R88, R15, R46.reuse ;  /* 0x0000002e0f587220 */ /* 0x080fe20000410000 */
[----:B------:R-:W-:Y:S02]  /*54e0*/  HADD2.F32 R40, -RZ, R5.H1_H1 ;  /* 0x30000005ff287230 */ /* 0x000fe40000004100 */
[----:B------:R-:W-:Y:S01]  /*54f0*/  FMUL.FTZ R46, R7, R46 ;  /* 0x0000002e072e7220 */ /* 0x000fe20000410000 */
[----:B------:R-:W-:Y:S02]  /*5500*/  HADD2.F32 R42, -RZ, R113.H0_H0 ;  /* 0x20000071ff2a7230 */ /* 0x000fe40000004100 */
[-C--:B------:R-:W-:Y:S01]  /*5510*/  FMUL.FTZ R47, R39, R45.reuse ;  /* 0x0000002d272f7220 */ /* 0x080fe20000410000 */
[----:B------:R-:W-:Y:S02]  /*5520*/  HADD2.F32 R44, -RZ, R44.H0_H0 ;  /* 0x2000002cff2c7230 */ /* 0x000fe40000004100 */
[----:B--2---:R-:W-:Y:S01]  /*5530*/  FMUL.FTZ R98, R40, R45 ;  /* 0x0000002d28627220 */ /* 0x004fe20000410000 */
[----:B------:R-:W-:-:S02]  /*5540*/  HADD2.F32 R45, -RZ, R111.H0_H0 ;  /* 0x2000006fff2d7230 */ /* 0x000fc40000004100 */
[-C--:B------:R-:W-:Y:S01]  /*5550*/  FFMA.FTZ R5, R7, R42.reuse, -R88 ;  /* 0x0000002a07057223 */ /* 0x080fe20000010858 */
[----:B------:R-:W-:Y:S01]  /*5560*/  FFMA.FTZ R7, R15, R42, R46 ;  /* 0x0000002a0f077223 */ /* 0x000fe2000001002e */
[-C--:B------:R-:W-:Y:S01]  /*5570*/  FFMA.FTZ R40, R40, R44.reuse, -R47 ;  /* 0x0000002c28287223 */ /* 0x080fe2000001082f */
[----:B------:R-:W-:Y:S01]  /*5580*/  FFMA.FTZ R42, R39, R44, R98 ;  /* 0x0000002c272a7223 */ /* 0x000fe20000010062 */
[----:B------:R-:W-:Y:S02]  /*5590*/  HADD2.F32 R111, -RZ, R111.H1_H1 ;  /* 0x3000006fff6f7230 */ /* 0x000fe40000004100 */
[--C-:B------:R-:W-:Y:S01]  /*55a0*/  HADD2.F32 R44, -RZ, R41.reuse.H0_H0 ;  /* 0x20000029ff2c7230 */ /* 0x100fe20000004100 */
[----:B------:R-:W-:Y:S01]  /*55b0*/  F2FP.F16.F32.PACK_AB R5, R40, R5 ;  /* 0x000000052805723e */ /* 0x000fe200000000ff */
[----:B------:R-:W-:Y:S02]  /*55c0*/  HADD2.F32 R41, -RZ, R41.H1_H1 ;  /* 0x30000029ff297230 */ /* 0x000fe40000004100 */
[----:B------:R-:W-:-:S02]  /*55d0*/  HADD2.F32 R15, -RZ, R13.H0_H0 ;  /* 0x2000000dff0f7230 */ /* 0x000fc40000004100 */
[----:B------:R-:W-:Y:S02]  /*55e0*/  HADD2.F32 R88, -RZ, R43.H0_H0 ;  /* 0x2000002bff587230 */ /* 0x000fe40000004100 */
[----:B------:R-:W-:Y:S02]  /*55f0*/  HADD2.F32 R39, -RZ, R13.H1_H1 ;  /* 0x3000000dff277230 */ /* 0x000fe40000004100 */
[----:B------:R-:W-:Y:S02]  /*5600*/  HADD2.F32 R46, -RZ, R38.H0_H0 ;  /* 0x20000026ff2e7230 */ /* 0x000fe40000004100 */
[CC--:B------:R-:W-:Y:S01]  /*5610*/  FMUL.FTZ R38, R44.reuse, R111.reuse ;  /* 0x0000006f2c267220 */ /* 0x0c0fe20000410000 */
[----:B------:R-:W-:Y:S01]  /*5620*/  FMUL.FTZ R111, R15, R111 ;  /* 0x0000006f0f6f7220 */ /* 0x000fe20000410000 */
[-C--:B------:R-:W-:Y:S01]  /*5630*/  FMUL.FTZ R98, R41, R88.reuse ;  /* 0x0000005829627220 */ /* 0x080fe20000410000 */
[----:B------:R-:W-:Y:S01]  /*5640*/  FMUL.FTZ R88, R39, R88 ;  /* 0x0000005827587220 */ /* 0x000fe20000410000 */
[-C--:B------:R-:W-:Y:S01]  /*5650*/  FFMA.FTZ R13, R15, R45.reuse, -R38 ;  /* 0x0000002d0f0d7223 */ /* 0x080fe20000010826 */
[----:B------:R-:W-:Y:S01]  /*5660*/  FFMA.FTZ R15, R44, R45, R111 ;  /* 0x0000002d2c0f7223 */ /* 0x000fe2000001006f */
[-C--:B------:R-:W-:Y:S01]  /*5670*/  FFMA.FTZ R38, R39, R46.reuse, -R98 ;  /* 0x0000002e27267223 */ /* 0x080fe20000010862 */
[----:B------:R-:W-:Y:S01]  /*5680*/  FFMA.FTZ R44, R41, R46, R88 ;  /* 0x0000002e292c7223 */ /* 0x000fe20000010058 */
[----:B------:R-:W-:-:S02]  /*5690*/  HADD2.F32 R43, -RZ, R109.H0_H0 ;  /* 0x2000006dff2b7230 */ /* 0x000fc40000004100 */
[----:B------:R-:W-:Y:S01]  /*56a0*/  HADD2.F32 R45, -RZ, R36.H0_H0 ;  /* 0x20000024ff2d7230 */ /* 0x000fe20000004100 */
[----:B------:R-:W-:Y:S01]  /*56b0*/  F2FP.F16.F32.PACK_AB R38, R38, R13 ;  /* 0x0000000d2626723e */ /* 0x000fe200000000ff */
[--C-:B------:R-:W-:Y:S01]  /*56c0*/  HADD2.F32 R39, -RZ, R12.reuse.H0_H0 ;  /* 0x2000000cff277230 */ /* 0x100fe20000004100 */
[----:B------:R-:W-:Y:S01]  /*56d0*/  F2FP.F16.F32.PACK_AB R13, R42, R7 ;  /* 0x000000072a0d723e */ /* 0x000fe200000000ff */
[----:B------:R-:W-:Y:S01]  /*56e0*/  HADD2.F32 R41, -RZ, R12.H1_H1 ;  /* 0x3000000cff297230 */ /* 0x000fe20000004100 */
[----:B------:R-:W-:Y:S01]  /*56f0*/  F2FP.F16.F32.PACK_AB R15, R44, R15 ;  /* 0x0000000f2c0f723e */ /* 0x000fe200000000ff */
[----:B------:R-:W-:Y:S02]  /*5700*/  HADD2.F32 R109, -RZ, R109.H1_H1 ;  /* 0x3000006dff6d7230 */ /* 0x000fe40000004100 */
[--C-:B------:R-:W-:Y:S02]  /*5710*/  HADD2.F32 R36, -RZ, R4.reuse.H0_H0 ;  /* 0x20000004ff247230 */ /* 0x100fe40000004100 */
[----:B------:R-:W-:Y:S01]  /*5720*/  FMUL.FTZ R89, R41, R45 ;  /* 0x0000002d29597220 */ /* 0x000fe20000410000 */
[----:B------:R-:W-:-:S02]  /*5730*/  HADD2.F32 R12, -RZ, R4.H1_H1 ;  /* 0x30000004ff0c7230 */ /* 0x000fc40000004100 */
[CC--:B------:R-:W-:Y:S01]  /*5740*/  FMUL.FTZ R47, R39.reuse, R109.reuse ;  /* 0x0000006d272f7220 */ /* 0x0c0fe20000410000 */
[----:B------:R-:W-:Y:S02]  /*5750*/  HADD2.F32 R34, -RZ, R34.H0_H0 ;  /* 0x20000022ff227230 */ /* 0x000fe40000004100 */
[----:B------:R-:W-:Y:S01]  /*5760*/  FMUL.FTZ R46, R36, R109 ;  /* 0x0000006d242e7220 */ /* 0x000fe20000410000 */
[----:B------:R-:W-:Y:S02]  /*5770*/  HADD2.F32 R37, -RZ, R37.H0_H0 ;  /* 0x20000025ff257230 */ /* 0x000fe40000004100 */
        /* <DEDUP_REMOVED lines=8> */
[----:B------:R-:W-:Y:S02]  /*5800*/  HADD2.F32 R107, -RZ, R107.H1_H1 ;  /* 0x3000006bff6b7230 */ /* 0x000fe40000004100 */
[----:B------:R-:W-:Y:S02]  /*5810*/  HADD2.F32 R12, -RZ, R6.H0_H0 ;  /* 0x20000006ff0c7230 */ /* 0x000fe40000004100 */
[----:B------:R-:W-:Y:S02]  /*5820*/  HADD2.F32 R14, -RZ, R14.H1_H1 ;  /* 0x3000000eff0e7230 */ /* 0x000fe40000004100 */
[-C--:B------:R-:W-:Y:S01]  /*5830*/  FMUL.FTZ R43, R34, R107.reuse ;  /* 0x0000006b222b7220 */ /* 0x080fe20000410000 */
[----:B------:R-:W-:Y:S02]  /*5840*/  HADD2.F32 R6, -RZ, R6.H1_H1 ;  /* 0x30000006ff067230 */ /* 0x000fe40000004100 */
[----:B------:R-:W-:Y:S01]  /*5850*/  FMUL.FTZ R107, R12, R107 ;  /* 0x0000006b0c6b7220 */ /* 0x000fe20000410000 */
[----:B------:R-:W-:-:S02]  /*5860*/  HADD2.F32 R35, -RZ, R35.H0_H0 ;  /* 0x20000023ff237230 */ /* 0x000fc40000004100 */
[----:B------:R-:W-:Y:S01]  /*5870*/  FMUL.FTZ R45, R14, R37 ;  /* 0x000000250e2d7220 */ /* 0x000fe20000410000 */
[----:B------:R-:W-:Y:S01]  /*5880*/  FFMA.FTZ R43, R12, R39, -R43 ;  /* 0x000000270c2b7223 */ /* 0x000fe2000001082b */
[----:B------:R-:W-:Y:S01]  /*5890*/  FMUL.FTZ R37, R6, R37 ;  /* 0x0000002506257220 */ /* 0x000fe20000410000 */
[----:B------:R-:W-:Y:S01]  /*58a0*/  FFMA.FTZ R107, R34, R39, R107 ;  /* 0x00000027226b7223 */ /* 0x000fe2000001006b */
[-C--:B------:R-:W-:Y:S01]  /*58b0*/  FFMA.FTZ R6, R6, R35.reuse, -R45 ;  /* 0x0000002306067223 */ /* 0x080fe2000001082d */
[----:B------:R-:W-:Y:S01]  /*58c0*/  F2FP.F16.F32.PACK_AB R12, R41, R46 ;  /* 0x0000002e290c723e */ /* 0x000fe200000000ff */
[----:B------:R-:W-:Y:S01]  /*58d0*/  FFMA.FTZ R14, R14, R35, R37 ;  /* 0x000000230e0e7223 */ /* 0x000fe20000010025 */
[----:B------:R-:W-:Y:S02]  /*58e0*/  IMAD.MOV.U32 R7, RZ, RZ, R38 ;  /* 0x000000ffff077224 */ /* 0x000fe400078e0026 */
[----:B------:R-:W-:Y:S02]  /*58f0*/  F2FP.F16.F32.PACK_AB R6, R6, R43 ;  /* 0x0000002b0606723e */ /* 0x000fe400000000ff */
[----:B------:R-:W-:-:S07]  /*5900*/  F2FP.F16.F32.PACK_AB R14, R14, R107 ;  /* 0x0000006b0e0e723e */ /* 0x000fce00000000ff */
.L_x_2888:
[----:B------:R-:W-:Y:S05]  /*5910*/  BSYNC B1 ;  /* 0x0000000000017941 */ /* 0x000fea0003800000 */
.L_x_2887:
        /* <DEDUP_REMOVED lines=8> */
.L_x_2852:
[----:B------:R-:W-:-:S06]  /*59a0*/  UISETP.NE.AND UP0, UPT, UR51, 0x3, UPT ;  /* 0x000000033300788c */ /* 0x000fcc000bf05270 */
[----:B------:R-:W-:-:S13]  /*59b0*/  PLOP3.LUT P3, PT, PT, PT, UP0, 0x80, 0x0 ;  /* 0x000000000000781c */ /* 0x000fda0003f6f008 */
[----:B------:R-:W-:Y:S05]  /*59c0*/  @!P3 BRA `(.L_x_2889) ;  /* 0x000000000004b947 */ /* 0x000fea0003800000 */
[----:B------:R-:W-:Y:S01]  /*59d0*/  BPT.TRAP 0x1 ;  /* 0x000000040000795c */ /* 0x000fe20000300000 */
.L_x_2889:
[----:B------:R-:W-:Y:S01]  /*59e0*/  IMAD R87, R22, 0x8, R23 ;  /* 0x0000000816577824 */ /* 0x000fe200078e0217 */
[----:B------:R-:W-:Y:S01]  /*59f0*/  SHF.L.U32 R95, R209, 0x1f, RZ ;  /* 0x0000001fd15f7819 */ /* 0x000fe200000006ff */
[----:B------:R-:W-:Y:S01]  /*5a00*/  BSSY B1, `(.L_x_2890) ;  /* 0x0000004000017945 */ /* 0x000fe20003800000 */
[----:B------:R-:W-:Y:S02]  /*5a10*/  SHF.R.S32.HI R92, RZ, 0x1f, R91 ;  /* 0x0000001fff5c7819 */ /* 0x000fe4000001145b */
[----:B------:R-:W0:Y:S02]  /*5a20*/  SYNCS.PHASECHK.TRANS64.TRYWAIT P2, [R87+URZ+0x22890], R95 ;  /* 0x0228905f570075a7 */ /* 0x000e24000804017f */
[----:B0-----:R-:W-:Y:S05]  /*5a30*/  @!P2 BRA `(.L_x_2891) ;  /* 0x000001f80050a947 */ /* 0x001fea0003800000 */
.L_x_3224:
[----:B------:R-:W-:Y:S05]  /*5a40*/  BSYNC B1 ;  /* 0x0000000000017941 */ /* 0x000fea0003800000 */
.L_x_2890:
[----:B------:R-:W-:Y:S01]  /*5a50*/  ULDC.64 UR4, c[0x0][0x300] ;  /* 0x0000c00000047ab9 */ /* 0x000fe20000000a00 */
[----:B-----5:R-:W-:Y:S01]  /*5a60*/  SHF.R.S32.HI R93, RZ, 0x1f, R90 ;  /* 0x0000001fff5d7819 */ /* 0x020fe2000001145a */
[----:B------:R-:W-:Y:S01]  /*5a70*/  IMAD R6, R92, UR4, RZ ;  /* 0x000000045c067c24 */ /* 0x000fe2000f8e02ff */
[----:B------:R-:W-:Y:S01]  /*5a80*/  ULDC.64 UR6, c[0x0][0x2e8] ;  /* 0x0000ba0000067ab9 */ /* 0x000fe20000000a00 */
[----:B------:R-:W-:-:S04]  /*5a90*/  IMAD.WIDE.U32 R4, R91, UR4, RZ ;  /* 0x000000045b047c25 */ /* 0x000fc8000f8e00ff */
        /* <DEDUP_REMOVED lines=20> */
.L_x_3228:
        /* <DEDUP_REMOVED lines=13> */
.L_x_2894:
[----:B------:R-:W-:Y:S05]  /*5cb0*/  BSYNC B1 ;  /* 0x0000000000017941 */ /* 0x000fea0003800000 */
.L_x_2893:
[----:B------:R-:W-:-:S03]  /*5cc0*/  UMOV UR4, 0xffffffff ;  /* 0xffffffff00047882 */ /* 0x000fc60000000000 */
[----:B------:R-:W-:Y:S05]  /*5cd0*/  BRA.DIV UR4, `(.L_x_2895) ;  /* 0x000001fa04087947 */ /* 0x000fea000b800000 */
[----:B--2-4-:R2:W4:Y:S04]  /*5ce0*/  SHFL.IDX PT, R5, R33, 0x1, 0x1c1f ;  /* 0x003c1f0021057f89 */ /* 0x01452800000e0000 */
[----:B---3--:R2:W3:Y:S02]  /*5cf0*/  SHFL.IDX PT, R4, R32, 0x1, 0x1c1f ;  /* 0x003c1f0020047f89 */ /* 0x0084e400000e0000 */
.L_x_3232:
        /* <DEDUP_REMOVED lines=13> */
.L_x_2871:
[----:B------:R-:W-:Y:S05]  /*5dd0*/  BSYNC B0 ;  /* 0x0000000000007941 */ /* 0x000fea0003800000 */
.L_x_2851:
        /* <DEDUP_REMOVED lines=12> */
[----:B------:R-:W-:-:S05]  /*5ea0*/  @!P2 VIADD R4, R87, 0x228a0 ;  /* 0x000228a05704a836 */ /* 0x000fca0000000000 */
[----:B------:R-:W-:-:S04]  /*5eb0*/  @!P2 PRMT R4, RZ, 0x654, R4 ;  /* 0x00000654ff04a816 */ /* 0x000fc80000000004 */
[----:B------:R0:W-:Y:S01]  /*5ec0*/  @!P2 SYNCS.ARRIVE.TRANS64.RED.A1T0 RZ, [R4+URZ], RZ ;  /* 0x000000ff04ffa9a7 */ /* 0x0001e2000810043f */
[----:B------:R-:W-:Y:S05]  /*5ed0*/  @!P3 BRA `(.L_x_2897) ;  /* 0x000000000004b947 */ /* 0x000fea0003800000 */
[----:B------:R-:W-:Y:S01]  /*5ee0*/  BPT.TRAP 0x1 ;  /* 0x000000040000795c */ /* 0x000fe20000300000 */
.L_x_2897:
[----:B------:R-:W-:Y:S05]  /*5ef0*/  BSYNC B0 ;  /* 0x0000000000007941 */ /* 0x000fea0003800000 */
.L_x_2896:
[----:B------:R-:W3:Y:S01]  /*5f00*/  SYNCS.PHASECHK.TRANS64.TRYWAIT P3, [R87+URZ+0x228b0], R95 ;  /* 0x0228b05f570075a7 */ /* 0x000ee2000806017f */
[----:B------:R-:W-:Y:S04]  /*5f10*/  BSSY B0, `(.L_x_2898) ;  /* 0x0000002000007945 */ /* 0x000fe80003800000 */
[----:B---3--:R-:W-:Y:S05]  /*5f20*/  @!P3 BRA `(.L_x_2899) ;  /* 0x000001f400c0b947 */ /* 0x008fea0003800000 */
.L_x_3233:
[----:B------:R-:W-:Y:S05]  /*5f30*/  BSYNC B0 ;  /* 0x0000000000007941 */ /* 0x000fea0003800000 */
.L_x_2898:
[----:B------:R4:W5:Y:S01]  /*5f40*/  LDL R45, [R1+0x1c] ;  /* 0x00001c00012d7983 */ /* 0x0009620000100800 */
[----:B------:R-:W-:Y:S01]  /*5f50*/  ULDC.64 UR4, c[0x0][0x328] ;  /* 0x0000ca0000047ab9 */ /* 0x000fe20000000a00 */
[----:B------:R-:W-:Y:S02]  /*5f60*/  ULDC.64 UR6, c[0x0][0x318] ;  /* 0x0000c60000067ab9 */ /* 0x000fe40000000a00 */
[----:B------:R4:W5:Y:S04]  /*5f70*/  LDL R44, [R1+0x18] ;  /* 0x00001800012c7983 */ /* 0x0009680000100800 */
[----:B------:R4:W5:Y:S04]  /*5f80*/  LDL R43, [R1+0x14] ;  /* 0x00001400012b7983 */ /* 0x0009680000100800 */
[----:B------:R4:W5:Y:S04]  /*5f90*/  LDL R42, [R1+0x10] ;  /* 0x00001000012a7983 */ /* 0x0009680000100800 */
[----:B------:R4:W5:Y:S04]  /*5fa0*/  LDL R40, [R1+0xc] ;  /* 0x00000c0001287983 */ /* 0x0009680000100800 */
[----:B------:R4:W5:Y:S01]  /*5fb0*/  LDL R38, [R1+0x8] ;  /* 0x0000080001267983 */ /* 0x0009620000100800 */
        /* <DEDUP_REMOVED lines=11> */
[----:B------:R-:W-:Y:S01]  /*6070*/  IMAD R34, R22, 0x6000, R82 ;  /* 0x0000600016227824 */ /* 0x000fe200078e0252 */
[----:B------:R-:W-:-:S03]  /*6080*/  IADD3 R5, R5, R93, RZ ;  /* 0x0000005d05057210 */ /* 0x000fc60007ffe0ff */
[----:B------:R-:W-:Y:S02]  /*6090*/  IMAD.IADD R11, R75, 0x1, R34 ;  /* 0x000000014b0b7824 */ /* 0x000fe400078e0222 */
[----:B------:R-:W-:-:S04]  /*60a0*/  IMAD.WIDE.U32 R4, R205, UR4, R4 ;  /* 0x00000004cd047c25 */ /* 0x000fc8000f8e0004 */
[----:B------:R-:W-:Y:S01]  /*60b0*/  IMAD R5, R205, UR5, R5 ;  /* 0x00000005cd057c24 */ /* 0x000fe2000f8e0205 */
[----:B------:R-:W-:Y:S01]  /*60c0*/  LEA R35, P3, R4, UR6, 0x1 ;  /* 0x0000000604237c11 */ /* 0x000fe2000f8608ff */
[--C-:B------:R-:W-:Y:S02]  /*60d0*/  IMAD R34, R34, 0x2, R26.reuse ;  /* 0x0000000222227824 */ /* 0x100fe400078e021a */
[----:B------:R-:W-:Y:S01]  /*60e0*/  IMAD R11, R11, 0x2, R26 ;  /* 0x000000020b0b7824 */ /* 0x000fe200078e021a */
[----:B------:R-:W-:Y:S01]  /*60f0*/  LEA.HI.X R36, R4, UR7, R5, 0x1, P3 ;  /* 0x0000000704247c11 */ /* 0x000fe200098f0c05 */
[----:B------:R4:W0:Y:S01]  /*6100*/  SHFL.IDX PT, R41, R35, RZ, 0x1c1f ;  /* 0x001c1fff23297589 */ /* 0x00082200000e0000 */
[----:B------:R-:W-:-:S03]  /*6110*/  ISETP.GE.AND P3, PT, R94, 0x1, PT ;  /* 0x000000015e00780c */ /* 0x000fc60003f66270 */
[----:B------:R4:W0:Y:S10]  /*6120*/  SHFL.IDX PT, R39, R36, RZ, 0x1c1f ;  /* 0x001c1fff24277589 */ /* 0x00083400000e0000 */
[----:B----4-:R-:W-:Y:S05]  /*6130*/  @!P3 BRA `(.L_x_2901) ;  /* 0x0000000000a4b947 */ /* 0x010fea0003800000 */
[----:B------:R-:W-:Y:S02]  /*6140*/  ISETP.NE.AND P5, PT, R77, RZ, PT ;  /* 0x000000ff4d00720c */ /* 0x000fe40003fa5270 */
[----:B------:R-:W-:Y:S02]  /*6150*/  ISETP.NE.AND P4, PT, R78, RZ, PT ;  /* 0x000000ff4e00720c */ /* 0x000fe40003f85270 */
[----:B------:R-:W-:-:S09]  /*6160*/  PRMT R37, R10, 0x8880, RZ ;  /* 0x000088800a257816 */ /* 0x000fd200000000ff */
[----:B------:R-:W4:Y:S01]  /*6170*/  @P5 LDS.128 R4, [R34] ;  /* 0x0000000022045984 */ /* 0x000f220000000c00 */
[----:B012---:R-:W-:-:S04]  /*6180*/  @P5 LEA R32, P3, R18, R41, 0x1 ;  /* 0x0000002912205211 */ /* 0x007fc800078608ff */
[----:B------:R-:W-:Y:S02]  /*6190*/  @P5 LEA.HI.X R33, R18, R39, R19, 0x1, P3 ;  /* 0x0000002712215211 */ /* 0x000fe400018f0c13 */
[----:B------:R-:W-:-:S04]  /*61a0*/  @P4 LEA R14, P3, R17, R41, 0x1 ;  /* 0x00000029110e4211 */ /* 0x000fc800078608ff */
[----:B------:R-:W-:Y:S02]  /*61b0*/  @P4 LEA.HI.X R15, R17, R39, R208, 0x1, P3 ;  /* 0x00000027110f4211 */ /* 0x000fe400018f0cd0 */
[----:B------:R-:W-:-:S13]  /*61c0*/  ISETP.NE.AND P3, PT, R79, RZ, PT ;  /* 0x000000ff4f00720c */ /* 0x000fda0003f65270 */
[----:B------:R-:W-:-:S04]  /*61d0*/  @P3 LEA R12, P6, R224, R41, 0x1 ;  /* 0x00000029e00c3211 */ /* 0x000fc800078c08ff */
[----:B-----5:R-:W-:Y:S01]  /*61e0*/  @P3 LEA.HI.X R13, R224, R39, R45, 0x1, P6 ;  /* 0x00000027e00d3211 */ /* 0x020fe200030f0c2d */
[----:B----4-:R0:W-:Y:S01]  /*61f0*/  @P5 ST.E.128 desc[UR54][R32.64], R4 ;  /* 0x0000000420005985 */ /* 0x0101e2000c101d36 */
[----:B------:R-:W-:-:S03]  /*6200*/  ISETP.NE.AND P5, PT, R80, RZ, PT ;  /* 0x000000ff5000720c */ /* 0x000fc60003fa5270 */
[----:B------:R-:W1:Y:S10]  /*6210*/  @P4 LDS.128 R4, [R11] ;  /* 0x000000000b044984 */ /* 0x000e740000000c00 */
        /* <DEDUP_REMOVED lines=27> */
.L_x_2901:
[----:B------:R-:W-:Y:S05]  /*63d0*/  BSYNC B0 ;  /* 0x0000000000007941 */ /* 0x000fea0003800000 */
.L_x_2900:
[----:B------:R-:W-:Y:S01]  /*63e0*/  ISETP.GE.AND P3, PT, R94, 0x41, PT ;  /* 0x000000415e00780c */ /* 0x000fe20003f66270 */
[----:B------:R0:W0:Y:S01]  /*63f0*/  SHFL.IDX PT, R37, R36, 0x1, 0x1c1f ;  /* 0x003c1f0024257f89 */ /* 0x00002200000e0000 */
[----:B------:R-:W-:Y:S03]  /*6400*/  BSSY B0, `(.L_x_2902) ;  /* 0x000002c000007945 */ /* 0x000fe60003800000 */
[----:B------:R-:W0:Y:S08]  /*6410*/  SHFL.IDX PT, R35, R35, 0x1, 0x1c1f ;  /* 0x003c1f0023237f89 */ /* 0x000e3000000e0000 */
[----:B------:R-:W-:Y:S05]  /*6420*/  @!P3 BRA `(.L_x_2903) ;  /* 0x0000000000a4b947 */ /* 0x000fea0003800000 */
[----:B------:R-:W-:Y:S02]  /*6430*/  ISETP.NE.AND P5, PT, R77, RZ, PT ;  /* 0x000000ff4d00720c */ /* 0x000fe40003fa5270 */
[----:B------:R-:W-:Y:S02]  /*6440*/  ISETP.NE.AND P4, PT, R78, RZ, PT ;  /* 0x000000ff4e00720c */ /* 0x000fe40003f85270 */
[----:B0-----:R-:W-:-:S09]  /*6450*/  PRMT R36, R10, 0x8880, RZ ;  /* 0x000088800a247816 */ /* 0x001fd200000000ff */
[----:B----4-:R-:W0:Y:S01]  /*6460*/  @P5 LDS.128 R4, [R34+0x2000] ;  /* 0x0020000022045984 */ /* 0x010e220000000c00 */
[----:B-12---:R-:W-:-:S04]  /*6470*/  @P5 LEA R32, P3, R18, R35, 0x1 ;  /* 0x0000002312205211 */ /* 0x006fc800078608ff */
[----:B------:R-:W-:Y:S02]  /*6480*/  @P5 LEA.HI.X R33, R18, R37, R19, 0x1, P3 ;  /* 0x0000002512215211 */ /* 0x000fe400018f0c13 */
[----:B------:R-:W-:-:S04]  /*6490*/  @P4 LEA R14, P3, R17, R35, 0x1 ;  /* 0x00000023110e4211 */ /* 0x000fc800078608ff */
[----:B------:R-:W-:Y:S02]  /*64a0*/  @P4 LEA.HI.X R15, R17, R37, R208, 0x1, P3 ;  /* 0x00000025110f4211 */ /* 0x000fe400018f0cd0 */
[----:B------:R-:W-:-:S13]  /*64b0*/  ISETP.NE.AND P3, PT, R79, RZ, PT ;  /* 0x000000ff4f00720c */ /* 0x000fda0003f65270 */
[----:B------:R-:W-:-:S04]  /*64c0*/  @P3 LEA R12, P6, R224, R35, 0x1 ;  /* 0x00000023e00c3211 */ /* 0x000fc800078c08ff */
[----:B-----5:R-:W-:Y:S01]  /*64d0*/  @P3 LEA.HI.X R13, R224, R37, R45, 0x1, P6 ;  /* 0x00000025e00d3211 */ /* 0x020fe200030f0c2d */
[----:B0-----:R0:W-:Y:S01]  /*64e0*/  @P5 ST.E.128 desc[UR54][R32.64], R4 ;  /* 0x0000000420005985 */ /* 0x0011e2000c101d36 */
        /* <DEDUP_REMOVED lines=29> */
.L_x_2903:
[----:B------:R-:W-:Y:S05]  /*66c0*/  BSYNC B0 ;  /* 0x0000000000007941 */ /* 0x000fea0003800000 */
.L_x_2902:
[----:B------:R-:W-:Y:S01]  /*66d0*/  @!PT LDS RZ, [RZ] ;  /* 0x00000000fffff984 */ /* 0x000fe20000000800 */
[----:B------:R-:W-:Y:S01]  /*66e0*/  @!PT LDS RZ, [RZ] ;  /* 0x00000000fffff984 */ /* 0x000fe20000000800 */
[----:B------:R-:W-:Y:S01]  /*66f0*/  @!PT LDS RZ, [RZ] ;  /* 0x00000000fffff984 */ /* 0x000fe20000000800 */
[----:B------:R-:W-:Y:S01]  /*6700*/  @!PT LDS RZ, [RZ] ;  /* 0x00000000fffff984 */ /* 0x000fe20000000800 */
[----:B------:R1:W-:Y:S06]  /*6710*/  MEMBAR.ALL.CTA ;  /* 0x0000000000007992 */ /* 0x0003ec0000008000 */
[----:B-1----:R-:W1:Y:S01]  /*6720*/  FENCE.VIEW.ASYNC.S ;  /* 0x00000000000073c6 */ /* 0x002e620000000000 */
[----:B---3--:R-:W-:Y:S01]  /*6730*/  @!P2 VIADD R87, R87, 0x228c0 ;  /* 0x000228c05757a836 */ /* 0x008fe20000000000 */
[----:B-1----:R1:W-:Y:S01]  /*6740*/  BAR.SYNC.DEFER_BLOCKING R60, 0x80 ;  /* 0x0002003c0000751d */ /* 0x0023e20000010000 */
[----:B------:R-:W-:Y:S01]  /*6750*/  LOP3.LUT P3, RZ, R16, 0x2, RZ, 0xc0, !PT ;  /* 0x0000000210ff7812 */ /* 0x000fe2000786c0ff */
[----:B------:R-:W-:-:S02]  /*6760*/  VIADD R22, R22, 0x1 ;  /* 0x0000000116167836 */ /* 0x000fc40000000000 */
[----:B------:R-:W-:-:S04]  /*6770*/  @!P2 PRMT R87, RZ, 0x654, R87 ;  /* 0x00000654ff57a816 */ /* 0x000fc80000000057 */
[----:B------:R1:W-:Y:S01]  /*6780*/  @!P2 SYNCS.ARRIVE.TRANS64.RED.A1T0 RZ, [R87+URZ], RZ ;  /* 0x000000ff57ffa9a7 */ /* 0x0003e2000810043f */
[----:B------:R-:W-:-:S04]  /*6790*/  ISETP.NE.AND P2, PT, R22, 0x2, PT ;  /* 0x000000021600780c */ /* 0x000fc80003f45270 */
[----:B0---4-:R-:W-:Y:S02]  /*67a0*/  SEL R4, RZ, 0x1, P2 ;  /* 0x00000001ff047807 */ /* 0x011fe40001000000 */
[----:B------:R-:W-:Y:S02]  /*67b0*/  SEL R22, R22, RZ, P2 ;  /* 0x000000ff16167207 */ /* 0x000fe40001000000 */
[----:B------:R-:W-:Y:S01]  /*67c0*/  LOP3.LUT R209, R209, R4, RZ, 0x3c, !PT ;  /* 0x00000004d1d17212 */ /* 0x000fe200078e3cff */
[----:B------:R-:W-:Y:S06]  /*67d0*/  @P3 BRA `(.L_x_2904) ;  /* 0xffffffc4004c3947 */ /* 0x000fec000383ffff */
[----:B------:R-:W0:Y:S01]  /*67e0*/  S2R R5, SR_TID.X ;  /* 0x0000000000057919 */ /* 0x000e220000002100 */
[----:B------:R-:W-:Y:S02]  /*67f0*/  PLOP3.LUT P0, PT, PT, PT, PT, 0x8, 0x0 ;  /* 0x000000000000781c */ /* 0x000fe40003f0e170 */
[----:B0-----:R-:W-:-:S04]  /*6800*/  SHF.R.U32.HI R5, RZ, 0x7, R5 ;  /* 0x00000007ff057819 */ /* 0x001fc80000011605 */
[----:B------:R-:W-:-:S13]  /*6810*/  ISETP.NE.AND P3, PT, R5, 0x1, PT ;  /* 0x000000010500780c */ /* 0x000fda0003f65270 */
[----:B------:R-:W-:Y:S05]  /*6820*/  @!P3 WARPSYNC.ALL ;  /* 0x000000000000b948 */ /* 0x000fea0003800000 */
[----:B------:R-:W-:Y:S06]  /*6830*/  @!P3 BAR.ARV 0x9, 0x100 ;  /* 0x024400000000bb1d */ /* 0x000fec0000002000 */
.L_x_2846:
[----:B------:R-:W0:Y:S01]  /*6840*/  LDC R0, c[0x0][0x448] ;  /* 0x00011200ff007b82 */ /* 0x000e220000000800 */
[----:B------:R-:W-:-:S07]  /*6850*/  IADD3 R7, R206, 0x1, -R203 ;  /* 0x00000001ce077810 */ /* 0x000fce0007ffe8cb */
[----:B------:R-:W3:Y:S01]  /*6860*/  LDC.64 R4, c[0x0][0x9e0] ;  /* 0x00027800ff047b82 */ /* 0x000ee20000000a00 */
[----:B0-----:R-:W-:Y:S01]  /*6870*/  ISETP.NE.AND P1, PT, R0, 0x1, PT ;  /* 0x000000010000780c */ /* 0x001fe20003f25270 */
[----:B------:R-:W-:Y:S01]  /*6880*/  VIADD R0, R228, 0x7f ;  /* 0x0000007fe4007836 */ /* 0x000fe20000000000 */
[----:B---3--:R-:W-:-:S11]  /*6890*/  ISETP.GE.AND P2, PT, R5, 0x1, PT ;  /* 0x000000010500780c */ /* 0x008fd60003f46270 */
[----:B------:R-:W0:Y:S08]  /*68a0*/  @P1 LDC R3, c[0x0][0x44c] ;  /* 0x00011300ff031b82 */ /* 0x000e300000000800 */
[----:B------:R-:W3:Y:S01]  /*68b0*/  @P1 LDC R6, c[0x0][0x450] ;  /* 0x00011400ff061b82 */ /* 0x000ee20000000800 */
[----:B0-----:R-:W-:-:S05]  /*68c0*/  @P1 IMAD.HI.U32 R3, R0, R3, RZ ;  /* 0x0000000300031227 */ /* 0x001fca00078e00ff */
[----:B---3--:R-:W-:-:S05]  /*68d0*/  @P1 SHF.R.U32.HI R0, RZ, R6, R3 ;  /* 0x00000006ff001219 */ /* 0x008fca0000011603 */
[----:B------:R-:W-:Y:S01]  /*68e0*/  IMAD.IADD R3, R7, 0x1, R0 ;  /* 0x0000000107037824 */ /* 0x000fe200078e0200 */
[----:B------:R-:W-:Y:S06]  /*68f0*/  @P0 BRA `(.L_x_2905) ;  /* 0x00000000000c0947 */ /* 0x000fec0003800000 */
[----:B------:R-:W0:Y:S01]  /*6900*/  FENCE.VIEW.ASYNC.G ;  /* 0x00000000000073c6 */ /* 0x000e220000000100 */
[----:B------:R-:W-:Y:S05]  /*6910*/  WARPSYNC.ALL ;  /* 0x0000000000007948 */ /* 0x000fea0003800000 */
[----:B0-----:R-:W-:Y:S06]  /*6920*/  BAR.ARV 0xc, 0x180 ;  /* 0x0306000000007b1d */ /* 0x001fec0000002000 */
.L_x_2905:
        /* <DEDUP_REMOVED lines=13> */
.L_x_2908:
[----:B------:R-:W-:-:S13]  /*6a00*/  ISETP.NE.AND P0, PT, R5, 0x1, PT ;  /* 0x000000010500780c */ /* 0x000fda0003f05270 */
[----:B------:R-:W0:Y:S02]  /*6a10*/  @P0 LDC.64 R6, c[0x0][0x9e8] ;  /* 0x00027a00ff060b82 */ /* 0x000e240000000a00 */
[----:B0-----:R-:W-:-:S05]  /*6a20*/  @P0 IMAD.HI.U32 R6, R0, R6, RZ ;  /* 0x0000000600060227 */ /* 0x001fca00078e00ff */
[----:B------:R-:W-:-:S07]  /*6a30*/  @P0 SHF.R.U32.HI R0, RZ, R7, R6 ;  /* 0x00000007ff000219 */ /* 0x000fce0000011606 */
.L_x_2909:
[----:B------:R-:W-:Y:S05]  /*6a40*/  BSYNC B0 ;  /* 0x0000000000007941 */ /* 0x000fea0003800000 */
.L_x_2907:
[----:B------:R-:W-:-:S05]  /*6a50*/  IMAD R3, R0, R5, R5 ;  /* 0x0000000500037224 */ /* 0x000fca00078e0205 */
[----:B------:R-:W-:-:S07]  /*6a60*/  VIMNMX R4, R4, R3, PT ;  /* 0x0000000304047248 */ /* 0x000fce0003fe0100 */
.L_x_2906:
[----:B------:R-:W0:Y:S01]  /*6a70*/  @P1 LDC R3, c[0x0][0x44c] ;  /* 0x00011300ff031b82 */ /* 0x000e220000000800 */
[----:B------:R-:W-:Y:S01]  /*6a80*/  VIADD R4, R4, 0x5f ;  /* 0x0000005f04047836 */ /* 0x000fe20000000000 */
[----:B------:R-:W-:Y:S01]  /*6a90*/  ULDC UR4, c[0x0][0x9dc] ;  /* 0x0002770000047ab9 */ /* 0x000fe20000000800 */
[----:B------:R-:W-:Y:S02]  /*6aa0*/  IMAD.MOV.U32 R7, RZ, RZ, R228 ;  /* 0x000000ffff077224 */ /* 0x000fe400078e00e4 */
[----:B------:R-:W-:-:S03]  /*6ab0*/  IMAD.HI R4, R4, 0x2aaaaaab, RZ ;  /* 0x2aaaaaab04047827 */ /* 0x000fc600078e02ff */
[----:B------:R-:W3:Y:S01]  /*6ac0*/  @P1 LDC R9, c[0x0][0x450] ;  /* 0x00011400ff091b82 */ /* 0x000ee20000000800 */
[----:B0-----:R-:W-:Y:S01]  /*6ad0*/  @P1 IMAD.HI.U32 R0, R228, R3, RZ ;  /* 0x00000003e4001227 */ /* 0x001fe200078e00ff */
[----:B------:R-:W-:-:S04]  /*6ae0*/  SHF.R.U32.HI R3, RZ, 0x1f, R4 ;  /* 0x0000001fff037819 */ /* 0x000fc80000011604 */
[----:B------:R-:W-:Y:S02]  /*6af0*/  LEA.HI.SX32 R4, R4, R3, 0x1c ;  /* 0x0000000304047211 */ /* 0x000fe400078fe2ff */
[----:B---3--:R-:W-:Y:S02]  /*6b00*/  @P1 SHF.R.U32.HI R7, RZ, R9, R0 ;  /* 0x00000009ff071219 */ /* 0x008fe40000011600 */
        /* <DEDUP_REMOVED lines=14> */
.L_x_2912:
[----:B------:R-:W-:-:S13]  /*6bf0*/  ISETP.NE.AND P0, PT, R5, 0x1, PT ;  /* 0x000000010500780c */ /* 0x000fda0003f05270 */
[----:B------:R-:W0:Y:S02]  /*6c00*/  @P0 LDC.64 R6, c[0x0][0x9e8] ;  /* 0x00027a00ff060b82 */ /* 0x000e240000000a00 */
[----:B0-----:R-:W-:-:S05]  /*6c10*/  @P0 IMAD.HI.U32 R6, R30, R6, RZ ;  /* 0x000000061e060227 */ /* 0x001fca00078e00ff */
[----:B------:R-:W-:-:S07]  /*6c20*/  @P0 SHF.R.U32.HI R30, RZ, R7, R6 ;  /* 0x00000007ff1e0219 */ /* 0x000fce0000011606 */
.L_x_2913:
[----:B------:R-:W-:Y:S05]  /*6c30*/  BSYNC B0 ;  /* 0x0000000000007941 */ /* 0x000fea0003800000 */
.L_x_2911:
[----:B------:R-:W-:-:S05]  /*6c40*/  IMAD R5, R30, R5, RZ ;  /* 0x000000051e057224 */ /* 0x000fca00078e02ff */
[----:B------:R-:W-:-:S07]  /*6c50*/  VIMNMX R0, R0, R5, !PT ;  /* 0x0000000500007248 */ /* 0x000fce0007fe0100 */
.L_x_2910:
[----:B------:R-:W-:Y:S01]  /*6c60*/  IMAD.HI R0, R0, 0x2aaaaaab, RZ ;  /* 0x2aaaaaab00007827 */ /* 0x000fe200078e02ff */
[----:B------:R-:W-:Y:S03]  /*6c70*/  BSSY B0, `(.L_x_2914) ;  /* 0x0000027000007945 */ /* 0x000fe60003800000 */
[----:B------:R-:W-:Y:S01]  /*6c80*/  IMAD.MOV.U32 R176, RZ, RZ, RZ ;  /* 0x000000ffffb07224 */ /* 0x000fe200078e00ff */
[----:B------:R-:W-:-:S04]  /*6c90*/  SHF.R.U32.HI R3, RZ, 0x1f, R0 ;  /* 0x0000001fff037819 */ /* 0x000fc80000011600 */
[----:B------:R-:W-:-:S04]  /*6ca0*/  LEA.HI.SX32 R3, R0, R3, 0x1c ;  /* 0x0000000300037211 */ /* 0x000fc800078fe2ff */
[----:B------:R-:W-:-:S04]  /*6cb0*/  VIMNMX R9, RZ, R3, !PT ;  /* 0x00000003ff097248 */ /* 0x000fc80007fe0100 */
[----:B------:R-:W-:-:S13]  /*6cc0*/  ISETP.GT.AND P0, PT, R31, R9, PT ;  /* 0x000000091f00720c */ /* 0x000fda0003f04270 */
        /* <DEDUP_REMOVED lines=14> */
[----:B0-----:R-:W-:Y:S01]  /*6db0*/  IADD3 R4, R3, 0xffffffe, RZ ;  /* 0x0ffffffe03047810 */ /* 0x001fe20007ffe0ff */
[----:B------:R-:W-:-:S05]  /*6dc0*/  IMAD.MOV R3, RZ, RZ, -R11 ;  /* 0x000000ffff037224 */ /* 0x000fca00078e0a0b */
[----:B------:R0:W3:Y:S02]  /*6dd0*/  F2I.FTZ.U32.TRUNC.NTZ R5, R4 ;  /* 0x0000000400057305 */ /* 0x0000e4000021f000 */
[----:B0-----:R-:W-:Y:S02]  /*6de0*/  IMAD.MOV.U32 R4, RZ, RZ, RZ ;  /* 0x000000ffff047224 */ /* 0x001fe400078e00ff */
[----:B---3--:R-:W-:-:S04]  /*6df0*/  IMAD.MOV R7, RZ, RZ, -R5 ;  /* 0x000000ffff077224 */ /* 0x008fc800078e0a05 */
[----:B------:R-:W-:-:S04]  /*6e00*/  IMAD R7, R7, R6, RZ ;  /* 0x0000000607077224 */ /* 0x000fc800078e02ff */
[----:B------:R-:W-:-:S04]  /*6e10*/  IMAD.HI.U32 R5, R5, R7, R4 ;  /* 0x0000000705057227 */ /* 0x000fc800078e0004 */
[----:B------:R-:W-:-:S04]  /*6e20*/  IMAD.MOV.U32 R4, RZ, RZ, R10 ;  /* 0x000000ffff047224 */ /* 0x000fc800078e000a */
        /* <DEDUP_REMOVED lines=9> */
[----:B------:R-:W-:-:S05]  /*6ec0*/  @!P1 LOP3.LUT R5, RZ, R8, RZ, 0x33, !PT ;  /* 0x00000008ff059212 */ /* 0x000fca00078e33ff */
[----:B------:R-:W-:-:S07]  /*6ed0*/  IMAD.MOV.U32 R176, RZ, RZ, R5 ;  /* 0x000000ffffb07224 */ /* 0x000fce00078e0005 */
.L_x_2915:
[----:B------:R-:W-:Y:S05]  /*6ee0*/  BSYNC B0 ;  /* 0x0000000000007941 */ /* 0x000fea0003800000 */
.L_x_2914:
        /* <DEDUP_REMOVED lines=36> */
[----:B-1----:R-:W-:Y:S02]  /*7130*/  CS2R R86, SRZ ;  /* 0x0000000000567805 */ /* 0x002fe4000001ff00 */
        /* <DEDUP_REMOVED lines=20> */
[----:B-----5:R-:W-:Y:S02]  /*7280*/  CS2R R44, SRZ ;  /* 0x00000000002c7805 */ /* 0x020fe4000001ff00 */
        /* <DEDUP_REMOVED lines=8> */
[----:B------:R-:W-:Y:S01]  /*7310*/  CS2R R152, SRZ ;  /* 0x0000000000987805 */ /* 0x000fe2000001ff00 */
[----:B---3--:R-:W-:-:S05]  /*7320*/  IMAD R0, R0, R176, R9 ;  /* 0x000000b000007224 */ /* 0x008fca00078e0209 */
        /* <DEDUP_REMOVED lines=13> */
.L_x_3236:
        /* <DEDUP_REMOVED lines=13> */
[----:B------:R-:W-:Y:S01]  /*74d0*/  MOV R4, UR4 ;  /* 0x0000000400047c02 */ /* 0x000fe20008000f00 */
[----:B------:R-:W-:Y:S01]  /*74e0*/  IMAD.U32 R5, RZ, RZ, UR5 ;  /* 0x00000005ff057e24 */ /* 0x000fe2000f8e00ff */
[----:B------:R-:W-:Y:S01]  /*74f0*/  ULDC.64 UR4, c[0x4][0x38] ;  /* 0x01000e0000047ab9 */ /* 0x000fe20000000a00 */
[----:B------:R-:W1:Y:S01]  /*7500*/  LDC.64 R14, c[0x4][R14] ;  /* 0x010000000e0e7b82 */ /* 0x000e620000000a00 */
        /* <DEDUP_REMOVED lines=9> */
.L_x_2919:
[----:B------:R-:W-:Y:S05]  /*75a0*/  BSYNC B6 ;  /* 0x0000000000067941 */ /* 0x000fea0003800000 */
.L_x_2918:
        /* <DEDUP_REMOVED lines=13> */
.L_x_2923:
[----:B--2---:R2:W3:Y:S02]  /*7680*/  SYNCS.PHASECHK.TRANS64.TRYWAIT P0, [R23+URZ+0x22800], R0 ;  /* 0x02280000170075a7 */ /* 0x0044e4000800017f */
[----:B---3--:R-:W-:Y:S05]  /*7690*/  @!P0 NANOSLEEP.SYNCS 0x989680 ;  /* 0x009896800000895d */ /* 0x008fea0003900000 */
[----:B------:R-:W3:Y:S02]  /*76a0*/  @!P0 SYNCS.PHASECHK.TRANS64 P0, [R23+URZ+0x22800], R0 ;  /* 0x02280000170085a7 */ /* 0x000ee4000800007f */
[----:B---3--:R-:W-:Y:S05]  /*76b0*/  @!P0 BRA `(.L_x_2923) ;  /* 0xfffffffc00f08947 */ /* 0x008fea000383ffff */
.L_x_2922:
[----:B------:R-:W-:Y:S05]  /*76c0*/  BSYNC B0 ;  /* 0x0000000000007941 */ /* 0x000fea0003800000 */
.L_x_2921:
[----:B------:R-:W-:Y:S05]  /*76d0*/  BRA `(.L_x_2924) ;  /* 0x0000002c002c7947 */ /* 0x000fea0003800000 */
.L_x_2920:
[----:B------:R-:W-:Y:S01]  /*76e0*/  LOP3.LUT P0, RZ, R26, 0x3ff, RZ, 0xc0, !PT ;  /* 0x000003ff1aff7812 */ /* 0x000fe2000780c0ff */
[----:B------:R-:W-:Y:S01]  /*76f0*/  ULDC.64 UR4, c[0x0][0x3f8] ;  /* 0x0000fe0000047ab9 */ /* 0x000fe20000000a00 */
[----:B------:R-:W-:Y:S01]  /*7700*/  SHF.R.S32.HI R0, RZ, 0x1f, R24 ;  /* 0x0000001fff007819 */ /* 0x000fe20000011418 */
[----:B------:R-:W-:Y:S01]  /*7710*/  ULDC.64 UR6, c[0x0][0x408] ;  /* 0x0001020000067ab9 */ /* 0x000fe20000000a00 */
[----:B------:R-:W-:Y:S01]  /*7720*/  IMAD.WIDE.U32 R26, R24, UR4, RZ ;  /* 0x00000004181a7c25 */ /* 0x000fe2000f8e00ff */
[----:B------:R-:W-:Y:S03]  /*7730*/  BSSY B6, `(.L_x_2925) ;  /* 0x0000019000067945 */ /* 0x000fe60003800000 */
[C---:B------:R-:W-:Y:S02]  /*7740*/  IMAD R3, R0.reuse, UR4, RZ ;  /* 0x0000000400037c24 */ /* 0x040fe4000f8e02ff */
[----:B------:R-:W-:-:S02]  /*7750*/  IMAD R5, R0, UR6, RZ ;  /* 0x0000000600057c24 */ /* 0x000fc4000f8e02ff */
[C---:B------:R-:W-:Y:S02]  /*7760*/  IMAD R3, R24.reuse, UR5, R3 ;  /* 0x0000000518037c24 */ /* 0x040fe4000f8e0203 */
[C---:B------:R-:W-:Y:S02]  /*7770*/  IMAD R5, R24.reuse, UR7, R5 ;  /* 0x0000000718057c24 */ /* 0x040fe4000f8e0205 */
[----:B------:R-:W-:-:S04]  /*7780*/  IMAD.WIDE.U32 R24, R24, UR6, RZ ;  /* 0x0000000618187c25 */ /* 0x000fc8000f8e00ff */
[----:B------:R-:W-:Y:S02]  /*7790*/  IMAD.IADD R29, R3, 0x1, R27 ;  /* 0x00000001031d7824 */ /* 0x000fe400078e021b */
[----:B------:R-:W-:Y:S01]  /*77a0*/  IMAD.IADD R31, R5, 0x1, R25 ;  /* 0x00000001051f7824 */ /* 0x000fe200078e0219 */
[----:B------:R-:W-:Y:S06]  /*77b0*/  @!P0 BRA `(.L_x_2926) ;  /* 0x0000000000408947 */ /* 0x000fec0003800000 */
[----:B------:R-:W-:Y:S01]  /*77c0*/  MOV R14, 0x0 ;  /* 0x00000000000e7802 */ /* 0x000fe20000000f00 */
[----:B------:R-:W-:Y:S01]  /*77d0*/  ULDC.64 UR4, c[0x4][0x98] ;  /* 0x0100260000047ab9 */ /* 0x000fe20000000a00 */
[----:B------:R-:W-:Y:S01]  /*77e0*/  ULDC.64 UR6, c[0x4][0xa0] ;  /* 0x0100280000067ab9 */ /* 0x000fe20000000a00 */
[----:B------:R-:W-:Y:S02]  /*77f0*/  IMAD.U32 R4, RZ, RZ, UR4 ;  /* 0x00000004ff047e24 */ /* 0x000fe4000f8e00ff */
[----:B------:R-:W-:Y:S01]  /*7800*/  IMAD.U32 R5, RZ, RZ, UR5 ;  /* 0x00000005ff057e24 */ /* 0x000fe2000f8e00ff */
[----:B------:R-:W1:Y:S01]  /*7810*/  LDC.64 R14, c[0x4][R14] ;  /* 0x010000000e0e7b82 */ /* 0x000e620000000a00 */
[----:B------:R-:W-:Y:S01]  /*7820*/  ULDC.64 UR4, c[0x4][0x20] ;  /* 0x0100080000047ab9 */ /* 0x000fe20000000a00 */
[----:B------:R-:W-:Y:S01]  /*7830*/  IMAD.U32 R6, RZ, RZ, UR6 ;  /* 0x00000006ff067e24 */ /* 0x000fe2000f8e00ff */
[----:B------:R-:W-:Y:S01]  /*7840*/  MOV R11, UR5 ;  /* 0x00000005000b7c02 */ /* 0x000fe20008000f00 */
[----:B------:R-:W-:-:S02]  /*7850*/  IMAD.U32 R7, RZ, RZ, UR7 ;  /* 0x00000007ff077e24 */ /* 0x000fc4000f8e00ff */
[----:B------:R-:W-:Y:S02]  /*7860*/  IMAD.U32 R10, RZ, RZ, UR4 ;  /* 0x00000004ff0a7e24 */ /* 0x000fe4000f8e00ff */
[----:B------:R-:W-:Y:S02]  /*7870*/  IMAD.MOV.U32 R8, RZ, RZ, 0x70 ;  /* 0x00000070ff087424 */ /* 0x000fe400078e00ff */
[----:B------:R-:W-:Y:S02]  /*7880*/  IMAD.MOV.U32 R12, RZ, RZ, 0x1 ;  /* 0x00000001ff0c7424 */ /* 0x000fe400078e00ff */
[----:B0-----:R-:W-:-:S07]  /*7890*/  IMAD.MOV.U32 R13, RZ, RZ, RZ ;  /* 0x000000ffff0d7224 */ /* 0x001fce00078e00ff */
[----:B------:R-:W-:-:S07]  /*78a0*/  LEPC R20, `(.L_x_2926) ;  /* 0x000000001014794e */ /* 0x000fce0000000000 */
[----:B-1----:R-:W-:Y:S05]  /*78b0*/  CALL.ABS.NOINC R14 ;  /* 0x000000000e007343 */ /* 0x002fea0003c00000 */
.L_x_2926:
[----:B------:R-:W-:Y:S05]  /*78c0*/  BSYNC B6 ;  /* 0x0000000000067941 */ /* 0x000fea0003800000 */
.L_x_2925:
[----:B------:R-:W-:Y:S01]  /*78d0*/  LEA.HI R33, R33, R28, RZ, 0x2 ;  /* 0x0000001c21217211 */ /* 0x000fe200078f10ff */
[----:B------:R-:W-:Y:S01]  /*78e0*/  ULDC.U8 UR4, c[0x0][0x410] ;  /* 0x0001040000047ab9 */ /* 0x000fe20000000000 */
[----:B------:R-:W-:Y:S01]  /*78f0*/  BSSY B0, `(.L_x_2927) ;  /* 0x00002a1000007945 */ /* 0x000fe20003800000 */
[----:B------:R-:W-:Y:S01]  /*7900*/  ISETP.NE.AND P0, PT, RZ, UR4, PT ;  /* 0x00000004ff007c0c */ /* 0x000fe2000bf05270 */
[----:B------:R-:W-:Y:S01]  /*7910*/  IMAD.IADD R40, R204, 0x1, R228 ;  /* 0x00000001cc287824 */ /* 0x000fe200078e02e4 */
[----:B------:R-:W-:Y:S02]  /*7920*/  SHF.R.S32.HI R3, RZ, 0x1f, R33 ;  /* 0x0000001fff037819 */ /* 0x000fe40000011421 */
[----:B------:R-:W-:Y:S02]  /*7930*/  LOP3.LUT R33, R33, 0xfffffffc, RZ, 0xc0, !PT ;  /* 0xfffffffc21217812 */ /* 0x000fe400078ec0ff */
[----:B------:R-:W-:-:S03]  /*7940*/  LEA.HI R3, R3, R204, RZ, 0x3 ;  /* 0x000000cc03037211 */ /* 0x000fc600078f18ff */
[----:B------:R-:W-:Y:S01]  /*7950*/  IMAD.IADD R7, R28, 0x1, -R33 ;  /* 0x000000011c077824 */ /* 0x000fe200078e0a21 */
[----:B------:R-:W-:-:S05]  /*7960*/  LOP3.LUT R3, R3, 0xfffffff8, RZ, 0xc0, !PT ;  /* 0xfffffff803037812 */ /* 0x000fca00078ec0ff */
[----:B------:R-:W-:Y:S01]  /*7970*/  IMAD.IADD R33, R204, 0x1, -R3 ;  /* 0x00000001cc217824 */ /* 0x000fe200078e0a03 */
[----:B------:R-:W-:Y:S06]  /*7980*/  @!P0 BRA `(.L_x_2928) ;  /* 0x00000014005c8947 */ /* 0x000fec0003800000 */
[----:B------:R-:W1:Y:S01]  /*7990*/  LDC R6, c[0x0][0x448] ;  /* 0x00011200ff067b82 */ /* 0x000e620000000800 */
[----:B------:R-:W-:Y:S01]  /*79a0*/  IMAD R3, R7, 0x40, R40 ;  /* 0x0000004007037824 */ /* 0x000fe200078e0228 */
[----:B------:R-:W-:Y:S01]  /*79b0*/  ULDC.64 UR4, c[0x0][0x3f8] ;  /* 0x0000fe0000047ab9 */ /* 0x000fe20000000a00 */
[----:B------:R-:W-:Y:S01]  /*79c0*/  ULDC.64 UR6, c[0x0][0x408] ;  /* 0x0001020000067ab9 */ /* 0x000fe20000000a00 */
[----:B------:R-:W-:Y:S01]  /*79d0*/  IMAD.MOV.U32 R27, RZ, RZ, R29 ;  /* 0x000000ffff1b7224 */ /* 0x000fe200078e001d */
[----:B------:R-:W-:Y:S01]  /*79e0*/  SHF.R.S32.HI R37, RZ, 0x1f, R210 ;  /* 0x0000001fff257819 */ /* 0x000fe200000114d2 */
[----:B------:R-:W-:Y:S01]  /*79f0*/  IMAD.MOV.U32 R25, RZ, RZ, R31 ;  /* 0x000000ffff197224 */ /* 0x000fe200078e001f */
[----:B-1----:R-:W-:-:S13]  /*7a00*/  ISETP.NE.AND P0, PT, R6, 0x1, PT ;  /* 0x000000010600780c */ /* 0x002fda0003f05270 */
[----:B------:R-:W1:Y:S08]  /*7a10*/  @P0 LDC R0, c[0x0][0x44c] ;  /* 0x00011300ff000b82 */ /* 0x000e700000000800 */
[----:B------:R-:W2:Y:S01]  /*7a20*/  @P0 LDC R5, c[0x0][0x450] ;  /* 0x00011400ff050b82 */ /* 0x000ea20000000800 */
[----:B-1----:R-:W-:-:S05]  /*7a30*/  @P0 IMAD.HI.U32 R0, R3, R0, RZ ;  /* 0x0000000003000227 */ /* 0x002fca00078e00ff */
[----:B--2---:R-:W-:-:S04]  /*7a40*/  @P0 SHF.R.U32.HI R3, RZ, R5, R0 ;  /* 0x00000005ff030219 */ /* 0x004fc80000011600 */
[----:B------:R-:W-:Y:S01]  /*7a50*/  SHF.R.S32.HI R0, RZ, 0x1f, R3 ;  /* 0x0000001fff007819 */ /* 0x000fe20000011403 */
[----:B------:R-:W-:-:S04]  /*7a60*/  IMAD.WIDE.U32 R26, R3, UR4, R26 ;  /* 0x00000004031a7c25 */ /* 0x000fc8000f8e001a */
[C---:B------:R-:W-:Y:S02]  /*7a70*/  IMAD R4, R0.reuse, UR4, RZ ;  /* 0x0000000400047c24 */ /* 0x040fe4000f8e02ff */
[----:B------:R-:W-:Y:S02]  /*7a80*/  IMAD R0, R0, UR6, RZ ;  /* 0x0000000600007c24 */ /* 0x000fe4000f8e02ff */
[C---:B------:R-:W-:Y:S01]  /*7a90*/  IMAD R31, R3.reuse, UR5, R4 ;  /* 0x00000005031f7c24 */ /* 0x040fe2000f8e0204 */
[----:B------:R-:W-:Y:S01]  /*7aa0*/  ULDC.64 UR4, c[0x0][0x3e8] ;  /* 0x0000fa0000047ab9 */ /* 0x000fe20000000a00 */
[C---:B------:R-:W-:Y:S01]  /*7ab0*/  IMAD.WIDE.U32 R24, R3.reuse, UR6, R24 ;  /* 0x0000000603187c25 */ /* 0x040fe2000f8e0018 */
[----:B------:R-:W-:Y:S01]  /*7ac0*/  LEA R10, P0, R26, UR4, 0x1 ;  /* 0x000000041a0a7c11 */ /* 0x000fe2000f8008ff */
[----:B------:R-:W-:Y:S02]  /*7ad0*/  UMOV UR4, 0xffffffff ;  /* 0xffffffff00047882 */ /* 0x000fe40000000000 */
[----:B------:R-:W-:Y:S01]  /*7ae0*/  IMAD R3, R3, UR7, R0 ;  /* 0x0000000703037c24 */ /* 0x000fe2000f8e0200 */
[----:B------:R-:W-:Y:S01]  /*7af0*/  ULDC.64 UR6, c[0x0][0x400] ;  /* 0x0001000000067ab9 */ /* 0x000fe20000000a00 */
[----:B------:R-:W-:Y:S01]  /*7b00*/  IMAD.IADD R31, R27, 0x1, R31 ;  /* 0x000000011b1f7824 */ /* 0x000fe200078e021f */
[----:B------:R-:W-:Y:S01]  /*7b10*/  LEA R30, P1, R24, UR6, 0x1 ;  /* 0x00000006181e7c11 */ /* 0x000fe2000f8208ff */
[----:B------:R-:W-:-:S03]  /*7b20*/  IMAD.IADD R3, R25, 0x1, R3 ;  /* 0x0000000119037824 */ /* 0x000fc600078e0203 */
[----:B------:R-:W-:Y:S02]  /*7b30*/  LEA.HI.X R31, R26, UR5, R31, 0x1, P0 ;  /* 0x000000051a1f7c11 */ /* 0x000fe400080f0c1f */
[----:B------:R-:W-:Y:S01]  /*7b40*/  LEA.HI.X R34, R24, UR7, R3, 0x1, P1 ;  /* 0x0000000718227c11 */ /* 0x000fe200088f0c03 */
[----:B------:R-:W-:Y:S06]  /*7b50*/  BRA.DIV UR4, `(.L_x_2929) ;  /* 0x000001da04ec7947 */ /* 0x000fec000b800000 */
[----:B------:R1:W2:Y:S04]  /*7b60*/  SHFL.IDX PT, R0, R31, RZ, 0x1c1f ;  /* 0x001c1fff1f007589 */ /* 0x0002a800000e0000 */
[----:B------:R1:W3:Y:S04]  /*7b70*/  SHFL.IDX PT, R3, R10, RZ, 0x1c1f ;  /* 0x001c1fff0a037589 */ /* 0x0002e800000e0000 */
[----:B------:R1:W4:Y:S04]  /*7b80*/  SHFL.IDX PT, R7, R34, RZ, 0x1c1f ;  /* 0x001c1fff22077589 */ /* 0x00032800000e0000 */
[----:B------:R1:W0:Y:S02]  /*7b90*/  SHFL.IDX PT, R8, R30, RZ, 0x1c1f ;  /* 0x001c1fff1e087589 */ /* 0x00022400000e0000 */
.L_x_3242:
[----:B------:R-:W-:Y:S01]  /*7ba0*/  IMAD R35, R203, R6, RZ ;  /* 0x00000006cb237224 */ /* 0x000fe200078e02ff */
[----:B------:R-:W-:Y:S01]  /*7bb0*/  BSSY B1, `(.L_x_2930) ;  /* 0x000001d000017945 */ /* 0x000fe20003800000 */
[----:B------:R-:W-:Y:S02]  /*7bc0*/  CS2R R26, SRZ ;  /* 0x00000000001a7805 */ /* 0x000fe4000001ff00 */
[----:B------:R-:W-:Y:S02]  /*7bd0*/  CS2R R24, SRZ ;  /* 0x0000000000187805 */ /* 0x000fe4000001ff00 */
[----:B------:R-:W-:Y:S02]  /*7be0*/  CS2R R28, SRZ ;  /* 0x00000000001c7805 */ /* 0x000fe4000001ff00 */
[----:B------:R-:W-:Y:S02]  /*7bf0*/  ISETP.GE.AND P0, PT, R40, R35, PT ;  /* 0x000000232800720c */ /* 0x000fe40003f06270 */
[----:B------:R-:W-:-:S11]  /*7c00*/  CS2R R20, SRZ ;  /* 0x0000000000147805 */ /* 0x000fd6000001ff00 */
[----:B------:R-:W-:Y:S05]  /*7c10*/  @P0 BRA `(.L_x_2931) ;  /* 0x0000000000580947 */ /* 0x000fea0003800000 */
[----:B------:R-:W-:Y:S01]  /*7c20*/  ULDC UR4, c[0x0][0x3f4] ;  /* 0x0000fd0000047ab9 */ /* 0x000fe20000000800 */
[----:B---3--:R-:W-:Y:S01]  /*7c30*/  IMAD.MOV.U32 R4, RZ, RZ, R3 ;  /* 0x000000ffff047224 */ /* 0x008fe200078e0003 */
[----:B------:R-:W-:Y:S01]  /*7c40*/  ISETP.GE.AND P2, PT, R200, UR4, PT ;  /* 0x00000004c8007c0c */ /* 0x000fe2000bf46270 */
[----:B--2---:R-:W-:Y:S01]  /*7c50*/  IMAD.MOV.U32 R5, RZ, RZ, R0 ;  /* 0x000000ffff057224 */ /* 0x004fe200078e0000 */
[----:B------:R-:W-:Y:S02]  /*7c60*/  ISETP.GE.AND P3, PT, R210, UR4, PT ;  /* 0x00000004d2007c0c */ /* 0x000fe4000bf66270 */
[----:B------:R-:W-:Y:S01]  /*7c70*/  CS2R R28, SRZ ;  /* 0x00000000001c7805 */ /* 0x000fe2000001ff00 */
[----:B----4-:R-:W-:-:S08]  /*7c80*/  IMAD.MOV.U32 R9, RZ, RZ, R7 ;  /* 0x000000ffff097224 */ /* 0x010fd000078e0007 */
[----:B------:R-:W-:Y:S02]  /*7c90*/  @!P2 IMAD.WIDE R4, R200, 0x2, R4 ;  /* 0x00000002c804a825 */ /* 0x000fe400078e0204 */
[C---:B------:R-:W-:Y:S02]  /*7ca0*/  @!P3 SHF.L.U64.HI R11, R210.reuse, 0x1, R37 ;  /* 0x00000001d20bb819 */ /* 0x040fe40000010225 */
[----:B------:R-:W-:Y:S01]  /*7cb0*/  @!P3 IMAD.SHL.U32 R6, R210, 0x2, RZ ;  /* 0x00000002d206b824 */ /* 0x000fe200078e00ff */
[----:B------:R2:W5:Y:S01]  /*7cc0*/  @!P2 LD.E.64 R28, desc[UR54][R4.64] ;  /* 0x00000036041ca980 */ /* 0x000562000c101b00 */
[----:B------:R-:W-:Y:S02]  /*7cd0*/  CS2R R26, SRZ ;  /* 0x00000000001a7805 */ /* 0x000fe4000001ff00 */
[----:B------:R-:W-:Y:S02]  /*7ce0*/  CS2R R20, SRZ ;  /* 0x0000000000147805 */ /* 0x000fe4000001ff00 */
[----:B------:R-:W-:-:S02]  /*7cf0*/  CS2R R24, SRZ ;  /* 0x0000000000187805 */ /* 0x000fc4000001ff00 */
[-C--:B--2---:R-:W-:Y:S02]  /*7d00*/  @!P3 IADD3 R4, P0, R3, R6.reuse, RZ ;  /* 0x000000060304b210 */ /* 0x084fe40007f1e0ff */
[----:B0-----:R-:W-:Y:S01]  /*7d10*/  @!P3 IADD3 R6, P1, R8, R6, RZ ;  /* 0x000000060806b210 */ /* 0x001fe20007f3e0ff */
[----:B------:R-:W-:-:S03]  /*7d20*/  @!P2 IMAD.WIDE R8, R200, 0x2, R8 ;  /* 0x00000002c808a825 */ /* 0x000fc600078e0208 */
[----:B------:R-:W-:Y:S01]  /*7d30*/  @!P3 IADD3.X R7, R7, R11, RZ, P1, !PT ;  /* 0x0000000b0707b210 */ /* 0x000fe20000ffe4ff */
[----:B------:R-:W-:Y:S01]  /*7d40*/  @!P3 IMAD.X R5, R0, 0x1, R11, P0 ;  /* 0x000000010005b824 */ /* 0x000fe200000e060b */
[----:B------:R0:W5:Y:S04]  /*7d50*/  @!P2 LD.E.64 R26, desc[UR54][R8.64] ;  /* 0x00000036081aa980 */ /* 0x000168000c101b00 */
[----:B------:R0:W5:Y:S04]  /*7d60*/  @!P3 LD.E.64 R20, desc[UR54][R4.64] ;  /* 0x000000360414b980 */ /* 0x000168000c101b00 */
[----:B------:R0:W5:Y:S02]  /*7d70*/  @!P3 LD.E.64 R24, desc[UR54][R6.64] ;  /* 0x000000360618b980 */ /* 0x000164000c101b00 */
.L_x_2931:
[----:B------:R-:W-:Y:S05]  /*7d80*/  BSYNC B1 ;  /* 0x0000000000017941 */ /* 0x000fea0003800000 */
.L_x_2930:
[----:B--2--5:R-:W-:Y:S01]  /*7d90*/  IMAD.MOV.U32 R0, RZ, RZ, R26 ;  /* 0x000000ffff007224 */ /* 0x024fe200078e001a */
[----:B------:R-:W-:Y:S01]  /*7da0*/  UMOV UR4, 0xffffffff ;  /* 0xffffffff00047882 */ /* 0x000fe20000000000 */
[----:B---3--:R-:W-:Y:S01]  /*7db0*/  IMAD.MOV.U32 R3, RZ, RZ, R27 ;  /* 0x000000ffff037224 */ /* 0x008fe200078e001b */
[----:B0-----:R-:W-:Y:S01]  /*7dc0*/  CS2R R8, SRZ ;  /* 0x0000000000087805 */ /* 0x001fe2000001ff00 */
[----:B------:R-:W-:Y:S01]  /*7dd0*/  IMAD.MOV.U32 R4, RZ, RZ, R24 ;  /* 0x000000ffff047224 */ /* 0x000fe200078e0018 */
[----:B------:R-:W-:Y:S01]  /*7de0*/  PRMT R38, R0, 0x7610, R38 ;  /* 0x0000761000267816 */ /* 0x000fe20000000026 */
[----:B------:R-:W-:Y:S02]  /*7df0*/  IMAD.MOV.U32 R5, RZ, RZ, R25 ;  /* 0x000000ffff057224 */ /* 0x000fe400078e0019 */
[----:B------:R-:W-:Y:S01]  /*7e00*/  IMAD.MOV.U32 R0, RZ, RZ, R28 ;  /* 0x000000ffff007224 */ /* 0x000fe200078e001c */
[----:B------:R-:W-:Y:S01]  /*7e10*/  PRMT R42, R3, 0x5410, R4 ;  /* 0x00005410032a7816 */ /* 0x000fe20000000004 */
[----:B------:R-:W-:Y:S01]  /*7e20*/  IMAD.MOV.U32 R3, RZ, RZ, R29 ;  /* 0x000000ffff037224 */ /* 0x000fe200078e001d */
[----:B------:R-:W-:Y:S01]  /*7e30*/  PRMT R43, R5, 0x7610, R43 ;  /* 0x00007610052b7816 */ /* 0x000fe2000000002b */
[----:B------:R-:W-:Y:S01]  /*7e40*/  IMAD.MOV.U32 R4, RZ, RZ, R20 ;  /* 0x000000ffff047224 */ /* 0x000fe200078e0014 */
[----:B------:R-:W-:Y:S01]  /*7e50*/  PRMT R38, R38, 0x5410, R0 ;  /* 0x0000541026267816 */ /* 0x000fe20000000000 */
[----:B------:R-:W-:Y:S01]  /*7e60*/  IMAD.MOV.U32 R5, RZ, RZ, R21 ;  /* 0x000000ffff057224 */ /* 0x000fe200078e0015 */
[----:B------:R-:W-:-:S04]  /*7e70*/  PRMT R43, R43, 0x5410, R3 ;  /* 0x000054102b2b7816 */ /* 0x000fc80000000003 */
[----:B------:R-:W-:Y:S01]  /*7e80*/  PRMT R44, R4, 0x5410, R5 ;  /* 0x00005410042c7816 */ /* 0x000fe20000000005 */
[----:B------:R-:W-:Y:S06]  /*7e90*/  BRA.DIV UR4, `(.L_x_2932) ;  /* 0x000001da04907947 */ /* 0x000fec000b800000 */
[----:B------:R0:W2:Y:S04]  /*7ea0*/  SHFL.IDX PT, R0, R31, 0x1, 0x1c1f ;  /* 0x003c1f001f007f89 */ /* 0x0000a800000e0000 */
[----:B------:R0:W3:Y:S04]  /*7eb0*/  SHFL.IDX PT, R3, R10, 0x1, 0x1c1f ;  /* 0x003c1f000a037f89 */ /* 0x0000e800000e0000 */
[----:B----4-:R0:W4:Y:S04]  /*7ec0*/  SHFL.IDX PT, R7, R34, 0x1, 0x1c1f ;  /* 0x003c1f0022077f89 */ /* 0x01012800000e0000 */
[----:B-1----:R-:W1:Y:S02]  /*7ed0*/  SHFL.IDX PT, R30, R30, 0x1, 0x1c1f ;  /* 0x003c1f001e1e7f89 */ /* 0x002e6400000e0000 */
.L_x_3248:
[----:B------:R-:W5:Y:S01]  /*7ee0*/  LDL R5, [R1+0x3c] ;  /* 0x00003c0001057983 */ /* 0x000f620000100800 */
[----:B------:R-:W-:Y:S01]  /*7ef0*/  VIADD R40, R40, 0x40 ;  /* 0x0000004028287836 */ /* 0x000fe20000000000 */
[----:B------:R-:W-:Y:S01]  /*7f00*/  BSSY B1, `(.L_x_2933) ;  /* 0x0000021000017945 */ /* 0x000fe20003800000 */
[----:B0-----:R-:W-:Y:S02]  /*7f10*/  CS2R R10, SRZ ;  /* 0x00000000000a7805 */ /* 0x001fe4000001ff00 */
[----:B------:R-:W-:Y:S02]  /*7f20*/  CS2R R14, SRZ ;  /* 0x00000000000e7805 */ /* 0x000fe4000001ff00 */
[----:B------:R-:W-:Y:S02]  /*7f30*/  CS2R R12, SRZ ;  /* 0x00000000000c7805 */ /* 0x000fe4000001ff00 */
[----:B------:R-:W-:Y:S02]  /*7f40*/  ISETP.GE.AND P0, PT, R40, R35, PT ;  /* 0x000000232800720c */ /* 0x000fe40003f06270 */
[----:B-----5:R-:W-:-:S04]  /*7f50*/  LEA.HI R4, R5, R5, RZ, 0x1 ;  /* 0x0000000505047211 */ /* 0x020fc800078f08ff */
[----:B------:R-:W-:-:S05]  /*7f60*/  LOP3.LUT R4, R4, 0xfffffffe, RZ, 0xc0, !PT ;  /* 0xfffffffe04047812 */ /* 0x000fca00078ec0ff */
[----:B------:R-:W-:-:S05]  /*7f70*/  IMAD.IADD R4, R5, 0x1, -R4 ;  /* 0x0000000105047824 */ /* 0x000fca00078e0a04 */
[----:B------:R-:W-:Y:S01]  /*7f80*/  SHF.L.U32 R34, R4, 0x1f, RZ ;  /* 0x0000001f04227819 */ /* 0x000fe200000006ff */
[----:B------:R-:W-:Y:S06]  /*7f90*/  @P0 BRA `(.L_x_2934) ;  /* 0x00000000005c0947 */ /* 0x000fec0003800000 */
[----:B------:R-:W-:Y:S01]  /*7fa0*/  ULDC UR4, c[0x0][0x3f4] ;  /* 0x0000fd0000047ab9 */ /* 0x000fe20000000800 */
[----:B---3--:R-:W-:Y:S01]  /*7fb0*/  IMAD.MOV.U32 R4, RZ, RZ, R3 ;  /* 0x000000ffff047224 */ /* 0x008fe200078e0003 */
[----:B------:R-:W-:Y:S01]  /*7fc0*/  ISETP.GE.AND P2, PT, R200, UR4, PT ;  /* 0x00000004c8007c0c */ /* 0x000fe2000bf46270 */
[----:B--2---:R-:W-:Y:S01]  /*7fd0*/  IMAD.MOV.U32 R5, RZ, RZ, R0 ;  /* 0x000000ffff057224 */ /* 0x004fe200078e0000 */
[----:B------:R-:W-:Y:S02]  /*7fe0*/  ISETP.GE.AND P3, PT, R210, UR4, PT ;  /* 0x00000004d2007c0c */ /* 0x000fe4000bf66270 */
[----:B------:R-:W-:Y:S01]  /*7ff0*/  CS2R R14, SRZ ;  /* 0x00000000000e7805 */ /* 0x000fe2000001ff00 */
[----:B-1----:R-:W-:Y:S02]  /*8000*/  IMAD.MOV.U32 R10, RZ, RZ, R30 ;  /* 0x000000ffff0a7224 */ /* 0x002fe400078e001e */
[----:B----4-:R-:W-:-:S06]  /*8010*/  IMAD.MOV.U32 R11, RZ, RZ, R7 ;  /* 0x000000ffff0b7224 */ /* 0x010fcc00078e0007 */
[----:B------:R-:W-:Y:S02]  /*8020*/  @!P2 IMAD.WIDE R4, R200, 0x2, R4 ;  /* 0x00000002c804a825 */ /* 0x000fe400078e0204 */
[C---:B------:R-:W-:Y:S02]  /*8030*/  @!P3 SHF.L.U64.HI R36, R210.reuse, 0x1, R37 ;  /* 0x00000001d224b819 */ /* 0x040fe40000010225 */
[----:B------:R-:W-:Y:S01]  /*8040*/  @!P3 IMAD.SHL.U32 R6, R210, 0x2, RZ ;  /* 0x00000002d206b824 */ /* 0x000fe200078e00ff */
[----:B------:R0:W5:Y:S01]  /*8050*/  @!P2 LD.E.64 R14, desc[UR54][R4.64] ;  /* 0x00000036040ea980 */ /* 0x000162000c101b00 */
[----:B------:R-:W-:Y:S02]  /*8060*/  CS2R R8, SRZ ;  /* 0x0000000000087805 */ /* 0x000fe4000001ff00 */
[----:B------:R-:W-:Y:S02]  /*8070*/  CS2R R12, SRZ ;  /* 0x00000000000c7805 */ /* 0x000fe4000001ff00 */
[----:B0-----:R-:W-:-:S02]  /*8080*/  @!P3 IADD3 R4, P0, R3, R6, RZ ;  /* 0x000000060304b210 */ /* 0x001fc40007f1e0ff */
[----:B------:R-:W-:Y:S01]  /*8090*/  @!P3 IADD3 R6, P1, R30, R6, RZ ;  /* 0x000000061e06b210 */ /* 0x000fe20007f3e0ff */
[----:B------:R-:W-:Y:S01]  /*80a0*/  @!P2 IMAD.WIDE R30, R200, 0x2, R10 ;  /* 0x00000002c81ea825 */ /* 0x000fe200078e020a */
[----:B------:R-:W-:Y:S02]  /*80b0*/  CS2R R10, SRZ ;  /* 0x00000000000a7805 */ /* 0x000fe4000001ff00 */
[----:B------:R-:W-:Y:S01]  /*80c0*/  @!P3 IADD3.X R7, R7, R36, RZ, P1, !PT ;  /* 0x000000240707b210 */ /* 0x000fe20000ffe4ff */
[----:B------:R-:W-:Y:S01]  /*80d0*/  @!P3 IMAD.X R5, R0, 0x1, R36, P0 ;  /* 0x000000010005b824 */ /* 0x000fe200000e0624 */
[----:B------:R0:W5:Y:S04]  /*80e0*/  @!P2 LD.E.64 R8, desc[UR54][R30.64] ;  /* 0x000000361e08a980 */ /* 0x000168000c101b00 */
[----:B------:R0:W5:Y:S04]  /*80f0*/  @!P3 LD.E.64 R12, desc[UR54][R4.64] ;  /* 0x00000036040cb980 */ /* 0x000168000c101b00 */
[----:B------:R0:W5:Y:S02]  /*8100*/  @!P3 LD.E.64 R10, desc[UR54][R6.64] ;  /* 0x00000036060ab980 */ /* 0x000164000c101b00 */
.L_x_2934:
[----:B------:R-:W-:Y:S05]  /*8110*/  BSYNC B1 ;  /* 0x0000000000017941 */ /* 0x000fea0003800000 */
.L_x_2933:
[----:B0---4-:R-:W4:Y:S01]  /*8120*/  LDL R7, [R1+0x28] ;  /* 0x0000280001077983 */ /* 0x011f220000100800 */
[----:B------:R-:W0:Y:S01]  /*8130*/  SYNCS.PHASECHK.TRANS64.TRYWAIT P0, [R23+URZ+0x22800], R34 ;  /* 0x02280022170075a7 */ /* 0x000e22000800017f */
[----:B--2---:R-:W-:Y:S01]  /*8140*/  IMAD.SHL.U32 R0, R33, 0x40, RZ ;  /* 0x0000004021007824 */ /* 0x004fe200078e00ff */
[----:B------:R-:W-:Y:S01]  /*8150*/  VIADDMNMX R31, R35, -R228, 0x80, PT ;  /* 0x00000080231f7446 */ /* 0x000fe200038009e4 */
[----:B-----5:R-:W-:Y:S01]  /*8160*/  IMAD.MOV.U32 R4, RZ, RZ, R8 ;  /* 0x000000ffff047224 */ /* 0x020fe200078e0008 */
[----:B------:R-:W-:Y:S01]  /*8170*/  BSSY B1, `(.L_x_2935) ;  /* 0x0000019000017945 */ /* 0x000fe20003800000 */
[----:B------:R-:W-:Y:S01]  /*8180*/  IMAD.MOV.U32 R5, RZ, RZ, R11 ;  /* 0x000000ffff057224 */ /* 0x000fe200078e000b */
[----:B---3--:R-:W-:Y:S01]  /*8190*/  LOP3.LUT R3, R0, 0x1c0, RZ, 0xc0, !PT ;  /* 0x000001c000037812 */ /* 0x008fe200078ec0ff */
[----:B------:R-:W-:Y:S01]  /*81a0*/  IMAD.MOV.U32 R6, RZ, RZ, R14 ;  /* 0x000000ffff067224 */ /* 0x000fe200078e000e */
[----:B------:R-:W-:Y:S01]  /*81b0*/  PRMT R45, R4, 0x7610, R45 ;  /* 0x00007610042d7816 */ /* 0x000fe2000000002d */
[----:B------:R-:W-:Y:S01]  /*81c0*/  IMAD.MOV.U32 R4, RZ, RZ, R10 ;  /* 0x000000ffff047224 */ /* 0x000fe200078e000a */
[----:B------:R-:W-:-:S02]  /*81d0*/  LOP3.LUT R0, R3, 0x18, R18, 0xf8, !PT ;  /* 0x0000001803007812 */ /* 0x000fc400078ef812 */
[----:B------:R-:W-:Y:S02]  /*81e0*/  SHF.R.U32.HI R3, RZ, 0x3, R3 ;  /* 0x00000003ff037819 */ /* 0x000fe40000011603 */
[----:B------:R-:W-:Y:S01]  /*81f0*/  PRMT R46, R4, 0x5410, R5 ;  /* 0x00005410042e7816 */ /* 0x000fe20000000005 */
[----:B------:R-:W-:Y:S01]  /*8200*/  IMAD.MOV.U32 R4, RZ, RZ, R15 ;  /* 0x000000ffff047224 */ /* 0x000fe200078e000f */
[----:B------:R-:W-:Y:S01]  /*8210*/  LOP3.LUT R0, R0, R3, RZ, 0x3c, !PT ;  /* 0x0000000300007212 */ /* 0x000fe200078e3cff */
[----:B------:R-:W-:Y:S01]  /*8220*/  IMAD.MOV.U32 R3, RZ, RZ, R9 ;  /* 0x000000ffff037224 */ /* 0x000fe200078e0009 */
[----:B------:R-:W-:Y:S01]  /*8230*/  PRMT R47, R6, 0x7610, R47 ;  /* 0x00007610062f7816 */ /* 0x000fe2000000002f */
[----:B------:R-:W-:Y:S01]  /*8240*/  IMAD.MOV.U32 R5, RZ, RZ, R12 ;  /* 0x000000ffff057224 */ /* 0x000fe200078e000c */
[----:B------:R-:W-:Y:S02]  /*8250*/  LOP3.LUT P2, RZ, R33, 0x4, RZ, 0xc0, !PT ;  /* 0x0000000421ff7812 */ /* 0x000fe4000784c0ff */
[----:B------:R-:W-:-:S02]  /*8260*/  PRMT R45, R45, 0x5410, R3 ;  /* 0x000054102d2d7816 */ /* 0x000fc40000000003 */
[----:B------:R-:W-:Y:S02]  /*8270*/  PRMT R47, R47, 0x5410, R4 ;  /* 0x000054102f2f7816 */ /* 0x000fe40000000004 */
[----:B------:R-:W-:Y:S01]  /*8280*/  PRMT R48, R5, 0x7610, R48 ;  /* 0x0000761005307816 */ /* 0x000fe20000000030 */
[----:B------:R-:W-:Y:S01]  /*8290*/  IMAD.MOV.U32 R5, RZ, RZ, R13 ;  /* 0x000000ffff057224 */ /* 0x000fe200078e000d */
[----:B------:R-:W-:Y:S01]  /*82a0*/  ISETP.GE.AND P1, PT, R204, R31, PT ;  /* 0x0000001fcc00720c */ /* 0x000fe20003f26270 */
[----:B----4-:R-:W-:-:S04]  /*82b0*/  IMAD R0, R7, 0x200, R0 ;  /* 0x0000020007007824 */ /* 0x010fc800078e0200 */
[----:B------:R-:W-:-:S04]  /*82c0*/  IMAD R3, R0, 0x2, R23 ;  /* 0x0000000200037824 */ /* 0x000fc800078e0217 */
[C---:B------:R-:W-:Y:S02]  /*82d0*/  VIADD R4, R3.reuse, 0x18400 ;  /* 0x0001840003047836 */ /* 0x040fe40000000000 */
[----:B------:R-:W-:Y:S01]  /*82e0*/  VIADD R0, R3, 0x18440 ;  /* 0x0001844003007836 */ /* 0x000fe20000000000 */
[----:B0-----:R-:W-:Y:S06]  /*82f0*/  @!P0 BRA `(.L_x_2936) ;  /* 0x000001d400ec8947 */ /* 0x001fec0003800000 */
.L_x_3249:
[----:B------:R-:W-:Y:S05]  /*8300*/  BSYNC B1 ;  /* 0x0000000000017941 */ /* 0x000fea0003800000 */
.L_x_2935:
[----:B------:R-:W-:Y:S01]  /*8310*/  BSSY B1, `(.L_x_2937) ;  /* 0x000005f000017945 */ /* 0x000fe20003800000 */
[----:B------:R-:W-:Y:S01]  /*8320*/  PRMT R48, R48, 0x5410, R5 ;  /* 0x0000541030307816 */ /* 0x000fe20000000005 */
[----:B------:R-:W-:Y:S02]  /*8330*/  @P2 VIADD R0, R4, 0xffffffc0 ;  /* 0xffffffc004002836 */ /* 0x000fe40000000000 */
[----:B------:R-:W-:Y:S05]  /*8340*/  @P1 BRA `(.L_x_2938) ;  /* 0x00000004006c1947 */ /* 0x000fea0003800000 */
[----:B------:R-:W2:Y:S01]  /*8350*/  LDC R5, c[0x0][0x3f4] ;  /* 0x0000fd00ff057b82 */ /* 0x000ea20000000800 */
[----:B------:R-:W-:Y:S01]  /*8360*/  BSSY B2, `(.L_x_2939) ;  /* 0x000002e000027945 */ /* 0x000fe20003800000 */
[-C--:B--2---:R-:W-:Y:S02]  /*8370*/  ISETP.GE.AND P0, PT, R200, R5.reuse, PT ;  /* 0x00000005c800720c */ /* 0x084fe40003f06270 */
[----:B------:R-:W-:-:S11]  /*8380*/  ISETP.GE.AND P1, PT, R210, R5, PT ;  /* 0x00000005d200720c */ /* 0x000fd60003f26270 */
[----:B------:R-:W-:Y:S05]  /*8390*/  @P0 BRA `(.L_x_2940) ;  /* 0x0000000000a80947 */ /* 0x000fea0003800000 */
[----:B------:R-:W2:Y:S01]  /*83a0*/  LDS.128 R4, [R3+0x18400] ;  /* 0x0184000003047984 */ /* 0x000ea20000000c00 */
[----:B------:R-:W-:Y:S01]  /*83b0*/  SHF.R.U32.HI R33, RZ, 0x10, R29 ;  /* 0x00000010ff217819 */ /* 0x000fe2000001161d */
[--C-:B0-----:R-:W-:Y:S01]  /*83c0*/  HADD2.F32 R34, -RZ, R38.reuse.H0_H0 ;  /* 0x20000026ff227230 */ /* 0x101fe20000004100 */
[----:B------:R-:W-:Y:S01]  /*83d0*/  SHF.R.U32.HI R35, RZ, 0x10, R27 ;  /* 0x00000010ff237819 */ /* 0x000fe2000001161b */
[----:B-1----:R-:W-:Y:S01]  /*83e0*/  HADD2.F32 R30, -RZ, R38.H1_H1 ;  /* 0x30000026ff1e7230 */ /* 0x002fe20000004100 */
[----:B------:R-:W-:Y:S01]  /*83f0*/  SHF.R.U64 R41, R28, 0x10, R29 ;  /* 0x000000101c297819 */ /* 0x000fe2000000121d */
[----:B------:R-:W-:Y:S01]  /*8400*/  HADD2.F32 R33, -RZ, R33.H0_H0 ;  /* 0x20000021ff217230 */ /* 0x000fe20000004100 */
[----:B------:R-:W-:Y:S01]  /*8410*/  SHF.R.U64 R39, R26, 0x10, R27 ;  /* 0x000000101a277819 */ /* 0x000fe2000000121b */
[----:B------:R-:W-:Y:S02]  /*8420*/  HADD2.F32 R35, -RZ, R35.H0_H0 ;  /* 0x20000023ff237230 */ /* 0x000fe40000004100 */
[----:B--2---:R-:W-:-:S02]  /*8430*/  HADD2.F32 R28, -RZ, R7.H0_H0 ;  /* 0x20000007ff1c7230 */ /* 0x004fc40000004100 */
[----:B------:R-:W-:Y:S02]  /*8440*/  HADD2.F32 R29, -RZ, R7.H1_H1 ;  /* 0x30000007ff1d7230 */ /* 0x000fe40000004100 */
[--C-:B------:R-:W-:Y:S02]  /*8450*/  HADD2.F32 R7, -RZ, R4.reuse.H0_H0 ;  /* 0x20000004ff077230 */ /* 0x100fe40000004100 */
[----:B------:R-:W-:Y:S02]  /*8460*/  HADD2.F32 R4, -RZ, R4.H1_H1 ;  /* 0x30000004ff047230 */ /* 0x000fe40000004100 */
[C---:B------:R-:W-:Y:S01]  /*8470*/  FMUL.FTZ R38, R29.reuse, R33 ;  /* 0x000000211d267220 */ /* 0x040fe20000410000 */
[-C--:B------:R-:W-:Y:S01]  /*8480*/  FMUL.FTZ R37, R29, R35.reuse ;  /* 0x000000231d257220 */ /* 0x080fe20000410000 */
[--C-:B------:R-:W-:Y:S02]  /*8490*/  HADD2.F32 R26, -RZ, R6.reuse.H0_H0 ;  /* 0x20000006ff1a7230 */ /* 0x100fe40000004100 */
[----:B------:R-:W-:Y:S01]  /*84a0*/  FMUL.FTZ R36, R4, R34 ;  /* 0x0000002204247220 */ /* 0x000fe20000410000 */
[----:B------:R-:W-:Y:S01]  /*84b0*/  FFMA.FTZ R40, R28, R35, R38 ;  /* 0x000000231c287223 */ /* 0x000fe20000010026 */
[----:B------:R-:W-:-:S02]  /*84c0*/  HADD2.F32 R27, -RZ, R6.H1_H1 ;  /* 0x30000006ff1b7230 */ /* 0x000fc40000004100 */
[-C--:B------:R-:W-:Y:S01]  /*84d0*/  FMUL.FTZ R38, R4, R30.reuse ;  /* 0x0000001e04267220 */ /* 0x080fe20000410000 */
[C---:B------:R-:W-:Y:S01]  /*84e0*/  FFMA.FTZ R36, R7.reuse, R30, -R36 ;  /* 0x0000001e07247223 */ /* 0x040fe20000010824 */
[--C-:B------:R-:W-:Y:S02]  /*84f0*/  HADD2.F32 R6, -RZ, R5.reuse.H0_H0 ;  /* 0x20000005ff067230 */ /* 0x100fe40000004100 */
[----:B------:R-:W-:Y:S01]  /*8500*/  FFMA.FTZ R37, R28, R33, -R37 ;  /* 0x000000211c257223 */ /* 0x000fe20000010825 */
[----:B------:R-:W-:Y:S02]  /*8510*/  HADD2.F32 R30, -RZ, R42.H0_H0 ;  /* 0x2000002aff1e7230 */ /* 0x000fe40000004100 */
[----:B------:R-:W-:Y:S01]  /*8520*/  FFMA.FTZ R33, R7, R34, R38 ;  /* 0x0000002207217223 */ /* 0x000fe20000010026 */
[----:B------:R-:W-:Y:S02]  /*8530*/  HADD2.F32 R5, -RZ, R5.H1_H1 ;  /* 0x30000005ff057230 */ /* 0x000fe40000004100 */
[----:B------:R-:W-:-:S02]  /*8540*/  HADD2.F32 R28, -RZ, R43.H1_H1 ;  /* 0x3000002bff1c7230 */ /* 0x000fc40000004100 */
[C---:B------:R-:W-:Y:S01]  /*8550*/  FMUL.FTZ R35, R27.reuse, R30 ;  /* 0x0000001e1b237220 */ /* 0x040fe20000410000 */
[----:B------:R-:W-:Y:S02]  /*8560*/  HADD2.F32 R29, -RZ, R39.H0_H0 ;  /* 0x20000027ff1d7230 */ /* 0x000fe40000004100 */
[----:B------:R-:W-:Y:S02]  /*8570*/  HADD2.F32 R4, -RZ, R41.H0_H0 ;  /* 0x20000029ff047230 */ /* 0x000fe40000004100 */
[-C--:B------:R-:W-:Y:S01]  /*8580*/  FMUL.FTZ R27, R27, R28.reuse ;  /* 0x0000001c1b1b7220 */ /* 0x080fe20000410000 */
[C---:B------:R-:W-:Y:S01]  /*8590*/  FFMA.FTZ R35, R26.reuse, R28, -R35 ;  /* 0x0000001c1a237223 */ /* 0x040fe20000010823 */
[C---:B------:R-:W-:Y:S01]  /*85a0*/  FMUL.FTZ R7, R5.reuse, R29 ;  /* 0x0000001d05077220 */ /* 0x040fe20000410000 */
[----:B------:R-:W-:Y:S01]  /*85b0*/  FMUL.FTZ R34, R5, R4 ;  /* 0x0000000405227220 */ /* 0x000fe20000410000 */
[----:B------:R-:W-:Y:S02]  /*85c0*/  FFMA.FTZ R26, R26, R30, R27 ;  /* 0x0000001e1a1a7223 */ /* 0x000fe4000001001b */
[----:B------:R-:W-:Y:S01]  /*85d0*/  FFMA.FTZ R5, R6, R4, -R7 ;  /* 0x0000000406057223 */ /* 0x000fe20000010807 */
[----:B------:R-:W-:Y:S01]  /*85e0*/  F2FP.F16.F32.PACK_AB R7, R40, R37 ;  /* 0x000000252807723e */ /* 0x000fe200000000ff */
[----:B------:R-:W-:Y:S01]  /*85f0*/  FFMA.FTZ R34, R6, R29, R34 ;  /* 0x0000001d06227223 */ /* 0x000fe20000010022 */
[----:B------:R-:W-:-:S02]  /*8600*/  F2FP.F16.F32.PACK_AB R4, R33, R36 ;  /* 0x000000242104723e */ /* 0x000fc400000000ff */
[----:B------:R-:W-:Y:S02]  /*8610*/  F2FP.F16.F32.PACK_AB R6, R26, R35 ;  /* 0x000000231a06723e */ /* 0x000fe400000000ff */
[----:B------:R-:W-:-:S05]  /*8620*/  F2FP.F16.F32.PACK_AB R5, R34, R5 ;  /* 0x000000052205723e */ /* 0x000fca00000000ff */
[----:B------:R2:W-:Y:S02]  /*8630*/  STS.128 [R3+0x18400], R4 ;  /* 0x0184000403007388 */ /* 0x0005e40000000c00 */
.L_x_2940:
[----:B------:R-:W-:Y:S05]  /*8640*/  BSYNC B2 ;  /* 0x0000000000027941 */ /* 0x000fea0003800000 */
.L_x_2939:
[----:B------:R-:W-:Y:S05]  /*8650*/  @P1 BRA `(.L_x_2938) ;  /* 0x0000000000a81947 */ /* 0x000fea0003800000 */
[----:B--2---:R-:W2:Y:S01]  /*8660*/  LDS.128 R4, [R0] ;  /* 0x0000000000047984 */ /* 0x004ea20000000c00 */
[----:B------:R-:W-:Y:S01]  /*8670*/  SHF.R.U32.HI R27, RZ, 0x10, R21 ;  /* 0x00000010ff1b7819 */ /* 0x000fe20000011615 */
[----:B------:R-:W-:Y:S01]  /*8680*/  HADD2.F32 R28, -RZ, R42.H1_H1 ;  /* 0x3000002aff1c7230 */ /* 0x000fe20000004100 */
[--C-:B------:R-:W-:Y:S01]  /*8690*/  SHF.R.U32.HI R29, RZ, 0x10, R25.reuse ;  /* 0x00000010ff1d7819 */ /* 0x100fe20000011619 */
[----:B------:R-:W-:Y:S01]  /*86a0*/  HADD2.F32 R26, -RZ, R44.H0_H0 ;  /* 0x2000002cff1a7230 */ /* 0x000fe20000004100 */
        /* <DEDUP_REMOVED lines=8> */
[C---:B0-----:R-:W-:Y:S01]  /*8730*/  FMUL.FTZ R34, R25.reuse, R27 ;  /* 0x0000001b19227220 */ /* 0x041fe20000410000 */
[-C--:B------:R-:W-:Y:S01]  /*8740*/  FMUL.FTZ R33, R25, R29.reuse ;  /* 0x0000001d19217220 */ /* 0x080fe20000410000 */
[--C-:B------:R-:W-:Y:S02]  /*8750*/  HADD2.F32 R20, -RZ, R6.reuse.H0_H0 ;  /* 0x20000006ff147230 */ /* 0x100fe40000004100 */
[----:B-1----:R-:W-:Y:S01]  /*8760*/  FMUL.FTZ R30, R4, R28 ;  /* 0x0000001c041e7220 */ /* 0x002fe20000410000 */
[----:B------:R-:W-:Y:S01]  /*8770*/  FFMA.FTZ R36, R24, R29, R34 ;  /* 0x0000001d18247223 */ /* 0x000fe20000010022 */
[----:B------:R-:W-:-:S02]  /*8780*/  HADD2.F32 R21, -RZ, R6.H1_H1 ;  /* 0x30000006ff157230 */ /* 0x000fc40000004100 */
[-C--:B------:R-:W-:Y:S01]  /*8790*/  FMUL.FTZ R34, R4, R26.reuse ;  /* 0x0000001a04227220 */ /* 0x080fe20000410000 */
[C---:B------:R-:W-:Y:S01]  /*87a0*/  FFMA.FTZ R30, R7.reuse, R26, -R30 ;  /* 0x0000001a071e7223 */ /* 0x040fe2000001081e */
[----:B------:R-:W-:Y:S02]  /*87b0*/  HADD2.F32 R6, -RZ, R5.H0_H0 ;  /* 0x20000005ff067230 */ /* 0x000fe40000004100 */
        /* <DEDUP_REMOVED lines=19> */
[----:B------:R3:W-:Y:S02]  /*88f0*/  STS.128 [R0], R4 ;  /* 0x0000000400007388 */ /* 0x0007e40000000c00 */
.L_x_2938:
[----:B------:R-:W-:Y:S05]  /*8900*/  BSYNC B1 ;  /* 0x0000000000017941 */ /* 0x000fea0003800000 */
.L_x_2937:
[----:B--23--:R-:W-:-:S05]  /*8910*/  VIADD R4, R204, 0x40 ;  /* 0x00000040cc047836 */ /* 0x00cfca0000000000 */
[----:B------:R-:W-:-:S13]  /*8920*/  ISETP.GE.AND P0, PT, R4, R31, PT ;  /* 0x0000001f0400720c */ /* 0x000fda0003f06270 */
        /* <DEDUP_REMOVED lines=8> */
[----:B------:R-:W-:Y:S01]  /*89b0*/  HADD2.F32 R24, -RZ, R45.H0_H0 ;  /* 0x2000002dff187230 */ /* 0x000fe20000004100 */
[----:B------:R-:W-:Y:S01]  /*89c0*/  SHF.R.U32.HI R25, RZ, 0x10, R9 ;  /* 0x00000010ff197819 */ /* 0x000fe20000011609 */
        /* <DEDUP_REMOVED lines=13> */
[----:B-1----:R-:W-:Y:S01]  /*8aa0*/  FFMA.FTZ R30, R14, R25, R28 ;  /* 0x000000190e1e7223 */ /* 0x002fe2000001001c */
[----:B------:R-:W-:-:S02]  /*8ab0*/  HADD2.F32 R9, -RZ, R6.H1_H1 ;  /* 0x30000006ff097230 */ /* 0x000fc40000004100 */
[-C--:B------:R-:W-:Y:S01]  /*8ac0*/  FMUL.FTZ R28, R4, R20.reuse ;  /* 0x00000014041c7220 */ /* 0x080fe20000410000 */
[C---:B------:R-:W-:Y:S01]  /*8ad0*/  FFMA.FTZ R26, R7.reuse, R20, -R26 ;  /* 0x00000014071a7223 */ /* 0x040fe2000001081a */
[----:B------:R-:W-:Y:S02]  /*8ae0*/  HADD2.F32 R6, -RZ, R5.H0_H0 ;  /* 0x20000005ff067230 */ /* 0x000fe40000004100 */
[----:B------:R-:W-:Y:S01]  /*8af0*/  FFMA.FTZ R27, R14, R21, -R27 ;  /* 0x000000150e1b7223 */ /* 0x000fe2000001081b */
[----:B------:R-:W-:Y:S02]  /*8b00*/  HADD2.F32 R20, -RZ, R45.H1_H1 ;  /* 0x3000002dff147230 */ /* 0x000fe40000004100 */
        /* <DEDUP_REMOVED lines=18> */
.L_x_2943:
[----:B------:R-:W-:Y:S05]  /*8c30*/  BSYNC B1 ;  /* 0x0000000000017941 */ /* 0x000fea0003800000 */
.L_x_2942:
[----:B------:R-:W-:Y:S05]  /*8c40*/  @P1 BRA `(.L_x_2941) ;  /* 0x0000001400ac1947 */ /* 0x000fea0003800000 */
[----:B--2---:R-:W2:Y:S01]  /*8c50*/  LDS.128 R4, [R0+0x2000] ;  /* 0x0020000000047984 */ /* 0x004ea20000000c00 */
[--C-:B------:R-:W-:Y:S02]  /*8c60*/  SHF.R.U64 R25, R12, 0x10, R13.reuse ;  /* 0x000000100c197819 */ /* 0x100fe4000000120d */
[----:B------:R-:W-:Y:S01]  /*8c70*/  SHF.R.U32.HI R12, RZ, 0x10, R13 ;  /* 0x00000010ff0c7819 */ /* 0x000fe2000001160d */
[----:B------:R-:W-:Y:S01]  /*8c80*/  HADD2.F32 R13, -RZ, R46.H0_H0 ;  /* 0x2000002eff0d7230 */ /* 0x000fe20000004100 */
[--C-:B------:R-:W-:Y:S02]  /*8c90*/  SHF.R.U32.HI R14, RZ, 0x10, R11.reuse ;  /* 0x00000010ff0e7819 */ /* 0x100fe4000001160b */
[----:B------:R-:W-:Y:S01]  /*8ca0*/  SHF.R.U64 R24, R10, 0x10, R11 ;  /* 0x000000100a187819 */ /* 0x000fe2000000120b */
[----:B------:R-:W-:Y:S02]  /*8cb0*/  HADD2.F32 R12, -RZ, R12.H0_H0 ;  /* 0x2000000cff0c7230 */ /* 0x000fe40000004100 */
[----:B------:R-:W-:-:S02]  /*8cc0*/  HADD2.F32 R14, -RZ, R14.H0_H0 ;  /* 0x2000000eff0e7230 */ /* 0x000fc40000004100 */
[----:B------:R-:W-:Y:S02]  /*8cd0*/  HADD2.F32 R11, -RZ, R48.H0_H0 ;  /* 0x20000030ff0b7230 */ /* 0x000fe40000004100 */
[--C-:B--2---:R-:W-:Y:S02]  /*8ce0*/  HADD2.F32 R10, -RZ, R7.reuse.H1_H1 ;  /* 0x30000007ff0a7230 */ /* 0x104fe40000004100 */
[--C-:B------:R-:W-:Y:S02]  /*8cf0*/  HADD2.F32 R3, -RZ, R4.reuse.H0_H0 ;  /* 0x20000004ff037230 */ /* 0x100fe40000004100 */
[----:B------:R-:W-:Y:S02]  /*8d00*/  HADD2.F32 R4, -RZ, R4.H1_H1 ;  /* 0x30000004ff047230 */ /* 0x000fe40000004100 */
[C---:B------:R-:W-:Y:S01]  /*8d10*/  FMUL.FTZ R20, R10.reuse, R14 ;  /* 0x0000000e0a147220 */ /* 0x040fe20000410000 */
[----:B------:R-:W-:Y:S02]  /*8d20*/  HADD2.F32 R9, -RZ, R7.H0_H0 ;  /* 0x20000007ff097230 */ /* 0x000fe40000004100 */
[----:B------:R-:W-:Y:S01]  /*8d30*/  FMUL.FTZ R15, R10, R12 ;  /* 0x0000000c0a0f7220 */ /* 0x000fe20000410000 */
[----:B------:R-:W-:-:S02]  /*8d40*/  HADD2.F32 R7, -RZ, R6.H0_H0 ;  /* 0x20000006ff077230 */ /* 0x000fc40000004100 */
[C---:B------:R-:W-:Y:S01]  /*8d50*/  FMUL.FTZ R10, R4.reuse, R13 ;  /* 0x0000000d040a7220 */ /* 0x040fe20000410000 */
[----:B------:R-:W-:Y:S02]  /*8d60*/  HADD2.F32 R8, -RZ, R6.H1_H1 ;  /* 0x30000006ff087230 */ /* 0x000fe40000004100 */
[C---:B------:R-:W-:Y:S01]  /*8d70*/  FFMA.FTZ R20, R9.reuse, R12, -R20 ;  /* 0x0000000c09147223 */ /* 0x040fe20000010814 */
[----:B------:R-:W-:Y:S01]  /*8d80*/  FFMA.FTZ R21, R9, R14, R15 ;  /* 0x0000000e09157223 */ /* 0x000fe2000001000f */
[-C--:B------:R-:W-:Y:S01]  /*8d90*/  FMUL.FTZ R14, R4, R11.reuse ;  /* 0x0000000b040e7220 */ /* 0x080fe20000410000 */
[C---:B------:R-:W-:Y:S01]  /*8da0*/  FFMA.FTZ R12, R3.reuse, R11, -R10 ;  /* 0x0000000b030c7223 */ /* 0x040fe2000001080a */
[--C-:B------:R-:W-:Y:S02]  /*8db0*/  HADD2.F32 R6, -RZ, R5.reuse.H0_H0 ;  /* 0x20000005ff067230 */ /* 0x100fe40000004100 */
[----:B------:R-:W-:Y:S02]  /*8dc0*/  HADD2.F32 R11, -RZ, R46.H1_H1 ;  /* 0x3000002eff0b7230 */ /* 0x000fe40000004100 */
[----:B------:R-:W-:Y:S01]  /*8dd0*/  FFMA.FTZ R3, R3, R13, R14 ;  /* 0x0000000d03037223 */ /* 0x000fe2000001000e */
[----:B------:R-:W-:-:S02]  /*8de0*/  HADD2.F32 R5, -RZ, R5.H1_H1 ;  /* 0x30000005ff057230 */ /* 0x000fc40000004100 */
[----:B------:R-:W-:Y:S02]  /*8df0*/  HADD2.F32 R9, -RZ, R48.H1_H1 ;  /* 0x30000030ff097230 */ /* 0x000fe40000004100 */
[C---:B------:R-:W-:Y:S01]  /*8e00*/  FMUL.FTZ R14, R8.reuse, R11 ;  /* 0x0000000b080e7220 */ /* 0x040fe20000410000 */
[----:B------:R-:W-:Y:S02]  /*8e10*/  HADD2.F32 R10, -RZ, R24.H0_H0 ;  /* 0x20000018ff0a7230 */ /* 0x000fe40000004100 */
[----:B------:R-:W-:Y:S02]  /*8e20*/  HADD2.F32 R4, -RZ, R25.H0_H0 ;  /* 0x20000019ff047230 */ /* 0x000fe40000004100 */
[-C--:B------:R-:W-:Y:S01]  /*8e30*/  FMUL.FTZ R8, R8, R9.reuse ;  /* 0x0000000908087220 */ /* 0x080fe20000410000 */
[----:B------:R-:W-:Y:S01]  /*8e40*/  FFMA.FTZ R14, R7, R9, -R14 ;  /* 0x00000009070e7223 */ /* 0x000fe2000001080e */
[C---:B------:R-:W-:Y:S01]  /*8e50*/  FMUL.FTZ R13, R5.reuse, R10 ;  /* 0x0000000a050d7220 */ /* 0x040fe20000410000 */
[----:B------:R-:W-:Y:S01]  /*8e60*/  FMUL.FTZ R15, R5, R4 ;  /* 0x00000004050f7220 */ /* 0x000fe20000410000 */
[----:B------:R-:W-:-:S02]  /*8e70*/  FFMA.FTZ R11, R7, R11, R8 ;  /* 0x0000000b070b7223 */ /* 0x000fc40000010008 */
[C---:B------:R-:W-:Y:S01]  /*8e80*/  FFMA.FTZ R5, R6.reuse, R4, -R13 ;  /* 0x0000000406057223 */ /* 0x040fe2000001080d */
[----:B------:R-:W-:Y:S01]  /*8e90*/  F2FP.F16.F32.PACK_AB R7, R21, R20 ;  /* 0x000000141507723e */ /* 0x000fe200000000ff */
[----:B------:R-:W-:Y:S01]  /*8ea0*/  FFMA.FTZ R10, R6, R10, R15 ;  /* 0x0000000a060a7223 */ /* 0x000fe2000001000f */
[----:B------:R-:W-:Y:S02]  /*8eb0*/  F2FP.F16.F32.PACK_AB R4, R3, R12 ;  /* 0x0000000c0304723e */ /* 0x000fe400000000ff */
[----:B------:R-:W-:Y:S02]  /*8ec0*/  F2FP.F16.F32.PACK_AB R6, R11, R14 ;  /* 0x0000000e0b06723e */ /* 0x000fe400000000ff */
[----:B------:R-:W-:-:S05]  /*8ed0*/  F2FP.F16.F32.PACK_AB R5, R10, R5 ;  /* 0x000000050a05723e */ /* 0x000fca00000000ff */
[----:B------:R3:W-:Y:S01]  /*8ee0*/  STS.128 [R0+0x2000], R4 ;  /* 0x0020000400007388 */ /* 0x0007e20000000c00 */
[----:B------:R-:W-:Y:S05]  /*8ef0*/  BRA `(.L_x_2941) ;  /* 0x0000001400007947 */ /* 0x000fea0003800000 */
.L_x_2928:
[----:B------:R-:W1:Y:S01]  /*8f00*/  LDC R6, c[0x0][0x448] ;  /* 0x00011200ff067b82 */ /* 0x000e620000000800 */
[----:B------:R-:W-:Y:S01]  /*8f10*/  IMAD R3, R7, 0x40, R40 ;  /* 0x0000004007037824 */ /* 0x000fe200078e0228 */
[----:B------:R-:W-:Y:S01]  /*8f20*/  ULDC.64 UR4, c[0x0][0x3f8] ;  /* 0x0000fe0000047ab9 */ /* 0x000fe20000000a00 */
[----:B------:R-:W-:Y:S01]  /*8f30*/  MOV R27, R29 ;  /* 0x0000001d001b7202 */ /* 0x000fe20000000f00 */
[----:B------:R-:W-:Y:S01]  /*8f40*/  ULDC.64 UR6, c[0x0][0x408] ;  /* 0x0001020000067ab9 */ /* 0x000fe20000000a00 */
        /* <DEDUP_REMOVED lines=23> */
[----:B------:R-:W1:Y:S01]  /*90c0*/  LDC R27, c[0x0][0x3f4] ;  /* 0x0000fd00ff1b7b82 */ /* 0x000e620000000800 */
[----:B------:R-:W2:Y:S01]  /*90d0*/  SHFL.IDX PT, R3, R36, RZ, 0x1c1f ;  /* 0x001c1fff24037589 */ /* 0x000ea200000e0000 */
[----:B------:R-:W-:-:S03]  /*90e0*/  IMAD R25, R203, R6, RZ ;  /* 0x00000006cb197224 */ /* 0x000fc600078e02ff */
[----:B------:R-:W3:Y:S04]  /*90f0*/  SHFL.IDX PT, R0, R26, RZ, 0x1c1f ;  /* 0x001c1fff1a007589 */ /* 0x000ee800000e0000 */
[----:B------:R-:W4:Y:S04]  /*9100*/  SHFL.IDX PT, R14, R37, RZ, 0x1c1f ;  /* 0x001c1fff250e7589 */ /* 0x000f2800000e0000 */
[----:B------:R-:W5:Y:S01]  /*9110*/  SHFL.IDX PT, R4, R24, RZ, 0x1c1f ;  /* 0x001c1fff18047589 */ /* 0x000f6200000e0000 */
[----:B-1----:R-:W-:-:S04]  /*9120*/  ISETP.GE.AND P0, PT, R18, R27, PT ;  /* 0x0000001b1200720c */ /* 0x002fc80003f06270 */
[----:B------:R-:W-:-:S13]  /*9130*/  ISETP.GE.OR P1, PT, R40, R25, P0 ;  /* 0x000000192800720c */ /* 0x000fda0000726670 */
[C---:B------:R-:W-:Y:S01]  /*9140*/  @!P1 IMAD.SHL.U32 R5, R18.reuse, 0x2, RZ ;  /* 0x0000000212059824 */ /* 0x040fe200078e00ff */
[----:B------:R-:W-:-:S04]  /*9150*/  @!P1 SHF.L.U64.HI R7, R18, 0x1, R19 ;  /* 0x0000000112079819 */ /* 0x000fc80000010213 */
[----:B--2---:R-:W-:-:S05]  /*9160*/  @!P1 IADD3 R8, P2, R3, R5, RZ ;  /* 0x0000000503089210 */ /* 0x004fca0007f5e0ff */
[----:B---3--:R-:W-:-:S06]  /*9170*/  @!P1 IMAD.X R9, R0, 0x1, R7, P2 ;  /* 0x0000000100099824 */ /* 0x008fcc00010e0607 */
[----:B------:R-:W2:Y:S01]  /*9180*/  @!P1 LD.E.128 R8, desc[UR54][R8.64] ;  /* 0x0000003608089980 */ /* 0x000ea2000c101d00 */
[----:B----4-:R-:W-:-:S05]  /*9190*/  @!P1 IADD3 R14, P2, R14, R5, RZ ;  /* 0x000000050e0e9210 */ /* 0x010fca0007f5e0ff */
[----:B-----5:R-:W-:Y:S02]  /*91a0*/  @!P1 IMAD.X R5, R4, 0x1, R7, P2 ;  /* 0x0000000104059824 */ /* 0x020fe400010e0607 */
[----:B------:R-:W-:-:S06]  /*91b0*/  @!P1 IMAD.MOV.U32 R4, RZ, RZ, R14 ;  /* 0x000000ffff049224 */ /* 0x000fcc00078e000e */
[----:B------:R-:W3:Y:S01]  /*91c0*/  @!P1 LD.E.128 R4, desc[UR54][R4.64] ;  /* 0x0000003604049980 */ /* 0x000ee2000c101d00 */
[----:B------:R-:W-:Y:S02]  /*91d0*/  CS2R R20, SRZ ;  /* 0x0000000000147805 */ /* 0x000fe4000001ff00 */
[----:B------:R-:W-:Y:S02]  /*91e0*/  CS2R R28, SRZ ;  /* 0x00000000001c7805 */ /* 0x000fe4000001ff00 */
[----:B------:R-:W-:Y:S01]  /*91f0*/  CS2R R30, SRZ ;  /* 0x00000000001e7805 */ /* 0x000fe2000001ff00 */
[----:B------:R-:W1:Y:S01]  /*9200*/  SHFL.IDX PT, R14, R37, 0x1, 0x1c1f ;  /* 0x003c1f00250e7f89 */ /* 0x000e6200000e0000 */
[----:B------:R-:W-:-:S03]  /*9210*/  CS2R R34, SRZ ;  /* 0x0000000000227805 */ /* 0x000fc6000001ff00 */
[----:B------:R-:W4:Y:S01]  /*9220*/  SHFL.IDX PT, R24, R24, 0x1, 0x1c1f ;  /* 0x003c1f0018187f89 */ /* 0x000f2200000e0000 */
[----:B--2---:R-:W-:Y:S02]  /*9230*/  @!P1 IMAD.MOV.U32 R20, RZ, RZ, R8 ;  /* 0x000000ffff149224 */ /* 0x004fe400078e0008 */
[----:B------:R-:W-:Y:S02]  /*9240*/  @!P1 IMAD.MOV.U32 R21, RZ, RZ, R9 ;  /* 0x000000ffff159224 */ /* 0x000fe400078e0009 */
[----:B------:R-:W-:Y:S02]  /*9250*/  IMAD.MOV.U32 R0, RZ, RZ, R20 ;  /* 0x000000ffff007224 */ /* 0x000fe400078e0014 */
[----:B------:R-:W-:Y:S02]  /*9260*/  @!P1 IMAD.MOV.U32 R28, RZ, RZ, R10 ;  /* 0x000000ffff1c9224 */ /* 0x000fe400078e000a */
[----:B------:R-:W-:Y:S01]  /*9270*/  @!P1 IMAD.MOV.U32 R29, RZ, RZ, R11 ;  /* 0x000000ffff1d9224 */ /* 0x000fe200078e000b */
[----:B------:R-:W-:Y:S01]  /*9280*/  PRMT R53, R53, 0x5410, R0 ;  /* 0x0000541035357816 */ /* 0x000fe20000000000 */
[----:B------:R-:W-:Y:S01]  /*9290*/  IMAD.MOV.U32 R3, RZ, RZ, R21 ;  /* 0x000000ffff037224 */ /* 0x000fe200078e0015 */
[----:B------:R-:W2:Y:S01]  /*92a0*/  SHFL.IDX PT, R0, R26, 0x1, 0x1c1f ;  /* 0x003c1f001a007f89 */ /* 0x000ea200000e0000 */
[----:B------:R-:W-:Y:S01]  /*92b0*/  IMAD.MOV.U32 R8, RZ, RZ, R28 ;  /* 0x000000ffff087224 */ /* 0x000fe200078e001c */
[----:B---3--:R-:W-:Y:S01]  /*92c0*/  @!P1 MOV R31, R5 ;  /* 0x00000005001f9202 */ /* 0x008fe20000000f00 */
[----:B------:R-:W-:Y:S01]  /*92d0*/  @!P1 IMAD.MOV.U32 R30, RZ, RZ, R4 ;  /* 0x000000ffff1e9224 */ /* 0x000fe200078e0004 */
[----:B------:R-:W-:Y:S01]  /*92e0*/  PRMT R41, R3, 0x7610, R41 ;  /* 0x0000761003297816 */ /* 0x000fe20000000029 */
[----:B------:R-:W-:Y:S01]  /*92f0*/  IMAD.MOV.U32 R9, RZ, RZ, R29 ;  /* 0x000000ffff097224 */ /* 0x000fe200078e001d */
[----:B------:R3:W0:Y:S01]  /*9300*/  SHFL.IDX PT, R3, R36, 0x1, 0x1c1f ;  /* 0x003c1f0024037f89 */ /* 0x00062200000e0000 */
[----:B------:R-:W-:Y:S01]  /*9310*/  @!P1 IMAD.MOV.U32 R34, RZ, RZ, R6 ;  /* 0x000000ffff229224 */ /* 0x000fe200078e0006 */
[----:B------:R-:W-:Y:S01]  /*9320*/  PRMT R38, R8, 0x7610, R38 ;  /* 0x0000761008267816 */ /* 0x000fe20000000026 */
[----:B------:R-:W-:-:S02]  /*9330*/  @!P1 IMAD.MOV.U32 R35, RZ, RZ, R7 ;  /* 0x000000ffff239224 */ /* 0x000fc400078e0007 */
[----:B------:R-:W-:Y:S02]  /*9340*/  IMAD.MOV.U32 R4, RZ, RZ, R30 ;  /* 0x000000ffff047224 */ /* 0x000fe400078e001e */
[----:B------:R-:W-:Y:S01]  /*9350*/  IMAD.MOV.U32 R5, RZ, RZ, R31 ;  /* 0x000000ffff057224 */ /* 0x000fe200078e001f */
[----:B---3--:R-:W-:Y:S01]  /*9360*/  PRMT R36, R9, 0x7610, R36 ;  /* 0x0000761009247816 */ /* 0x008fe20000000024 */
[----:B------:R-:W-:Y:S01]  /*9370*/  IMAD.MOV.U32 R6, RZ, RZ, R34 ;  /* 0x000000ffff067224 */ /* 0x000fe200078e0022 */
[----:B------:R-:W-:Y:S01]  /*9380*/  PRMT R38, R38, 0x5410, R4 ;  /* 0x0000541026267816 */ /* 0x000fe20000000004 */
[----:B------:R-:W-:Y:S01]  /*9390*/  IMAD.MOV.U32 R7, RZ, RZ, R35 ;  /* 0x000000ffff077224 */ /* 0x000fe200078e0023 */
[----:B------:R-:W-:Y:S02]  /*93a0*/  PRMT R43, R5, 0x7610, R43 ;  /* 0x00007610052b7816 */ /* 0x000fe4000000002b */
[----:B------:R-:W-:Y:S02]  /*93b0*/  CS2R R4, SRZ ;  /* 0x0000000000047805 */ /* 0x000fe4000001ff00 */
[----:B------:R-:W-:-:S02]  /*93c0*/  PRMT R53, R6, 0x7610, R53 ;  /* 0x0000761006357816 */ /* 0x000fc40000000035 */
[----:B-12-4-:R-:W-:-:S07]  /*93d0*/  PRMT R36, R36, 0x5410, R7 ;  /* 0x0000541024247816 */ /* 0x016fce0000000007 */
.L_x_3259:
[----:B------:R-:W2:Y:S01]  /*93e0*/  LDL R7, [R1+0x3c] ;  /* 0x00003c0001077983 */ /* 0x000ea20000100800 */
[----:B------:R-:W-:Y:S01]  /*93f0*/  VIADD R40, R40, 0x40 ;  /* 0x0000004028287836 */ /* 0x000fe20000000000 */
[----:B------:R-:W-:Y:S01]  /*9400*/  BSSY B1, `(.L_x_2945) ;  /* 0x0000016000017945 */ /* 0x000fe20003800000 */
[----:B------:R-:W-:Y:S02]  /*9410*/  CS2R R8, SRZ ;  /* 0x0000000000087805 */ /* 0x000fe4000001ff00 */
[----:B------:R-:W-:Y:S02]  /*9420*/  CS2R R10, SRZ ;  /* 0x00000000000a7805 */ /* 0x000fe4000001ff00 */
[----:B------:R-:W-:Y:S02]  /*9430*/  ISETP.GE.AND P1, PT, R40, R25, PT ;  /* 0x000000192800720c */ /* 0x000fe40003f26270 */
[----:B--2---:R-:W-:-:S04]  /*9440*/  LEA.HI R6, R7, R7, RZ, 0x1 ;  /* 0x0000000707067211 */ /* 0x004fc800078f08ff */
[----:B------:R-:W-:-:S05]  /*9450*/  LOP3.LUT R6, R6, 0xfffffffe, RZ, 0xc0, !PT ;  /* 0xfffffffe06067812 */ /* 0x000fca00078ec0ff */
[----:B------:R-:W-:Y:S01]  /*9460*/  IMAD.IADD R12, R7, 0x1, -R6 ;  /* 0x00000001070c7824 */ /* 0x000fe200078e0a06 */
[----:B------:R-:W-:-:S04]  /*9470*/  CS2R R6, SRZ ;  /* 0x0000000000067805 */ /* 0x000fc8000001ff00 */
[----:B------:R-:W-:Y:S01]  /*9480*/  SHF.L.U32 R12, R12, 0x1f, RZ ;  /* 0x0000001f0c0c7819 */ /* 0x000fe200000006ff */
[----:B------:R-:W-:Y:S06]  /*9490*/  @P1 BRA `(.L_x_2946) ;  /* 0x0000000000301947 */ /* 0x000fec0003800000 */
[----:B------:R-:W-:Y:S02]  /*94a0*/  CS2R R6, SRZ ;  /* 0x0000000000067805 */ /* 0x000fe4000001ff00 */
[----:B------:R-:W-:Y:S02]  /*94b0*/  CS2R R8, SRZ ;  /* 0x0000000000087805 */ /* 0x000fe4000001ff00 */
[----:B------:R-:W-:Y:S01]  /*94c0*/  CS2R R10, SRZ ;  /* 0x00000000000a7805 */ /* 0x000fe2000001ff00 */
[----:B------:R-:W-:Y:S06]  /*94d0*/  @P0 BRA `(.L_x_2946) ;  /* 0x0000000000200947 */ /* 0x000fec0003800000 */
[C---:B------:R-:W-:Y:S01]  /*94e0*/  IMAD.SHL.U32 R4, R18.reuse, 0x2, RZ ;  /* 0x0000000212047824 */ /* 0x040fe200078e00ff */
[----:B------:R-:W-:-:S04]  /*94f0*/  SHF.L.U64.HI R5, R18, 0x1, R19 ;  /* 0x0000000112057819 */ /* 0x000fc80000010213 */
[-C--:B0-----:R-:W-:Y:S02]  /*9500*/  IADD3 R8, P1, R3, R4.reuse, RZ ;  /* 0x0000000403087210 */ /* 0x081fe40007f3e0ff */
[----:B------:R-:W-:-:S03]  /*9510*/  IADD3 R4, P2, R14, R4, RZ ;  /* 0x000000040e047210 */ /* 0x000fc60007f5e0ff */
[--C-:B------:R-:W-:Y:S02]  /*9520*/  IMAD.X R9, R0, 0x1, R5.reuse, P1 ;  /* 0x0000000100097824 */ /* 0x100fe400008e0605 */
[----:B------:R-:W-:-:S04]  /*9530*/  IMAD.X R5, R24, 0x1, R5, P2 ;  /* 0x0000000118057824 */ /* 0x000fc800010e0605 */
[----:B------:R-:W5:Y:S04]  /*9540*/  LD.E.128 R8, desc[UR54][R8.64] ;  /* 0x0000003608087980 */ /* 0x000f68000c101d00 */
[----:B------:R-:W5:Y:S02]  /*9550*/  LD.E.128 R4, desc[UR54][R4.64] ;  /* 0x0000003604047980 */ /* 0x000f64000c101d00 */
.L_x_2946:
[----:B------:R-:W-:Y:S05]  /*9560*/  BSYNC B1 ;  /* 0x0000000000017941 */ /* 0x000fea0003800000 */
.L_x_2945:
[----:B------:R-:W1:Y:S01]  /*9570*/  SYNCS.PHASECHK.TRANS64.TRYWAIT P1, [R23+URZ+0x22800], R12 ;  /* 0x0228000c170075a7 */ /* 0x000e62000802017f */
[----:B-----5:R-:W-:Y:S01]  /*9580*/  IMAD.MOV.U32 R0, RZ, RZ, R4 ;  /* 0x000000ffff007224 */ /* 0x020fe200078e0004 */
[----:B------:R-:W-:Y:S01]  /*9590*/  VIADDMNMX R25, R25, -R228, 0x80, PT ;  /* 0x0000008019197446 */ /* 0x000fe200038009e4 */
[----:B0-----:R-:W-:Y:S01]  /*95a0*/  IMAD.MOV.U32 R3, RZ, RZ, R5 ;  /* 0x000000ffff037224 */ /* 0x001fe200078e0005 */
[----:B------:R-:W-:Y:S01]  /*95b0*/  BSSY B1, `(.L_x_2947) ;  /* 0x000000d000017945 */ /* 0x000fe20003800000 */
[C---:B------:R-:W-:Y:S01]  /*95c0*/  VIADD R13, R204.reuse, 0x40 ;  /* 0x00000040cc0d7836 */ /* 0x040fe20000000000 */
[-C--:B------:R-:W-:Y:S01]  /*95d0*/  ISETP.GE.OR P2, PT, R204, R25.reuse, P0 ;  /* 0x00000019cc00720c */ /* 0x080fe20000746670 */
[----:B------:R-:W-:Y:S01]  /*95e0*/  IMAD.MOV.U32 R14, RZ, RZ, R9 ;  /* 0x000000ffff0e7224 */ /* 0x000fe200078e0009 */
[----:B------:R-:W-:Y:S01]  /*95f0*/  PRMT R54, R0, 0x5410, R3 ;  /* 0x0000541000367816 */ /* 0x000fe20000000003 */
[----:B------:R-:W-:Y:S01]  /*9600*/  IMAD.MOV.U32 R0, RZ, RZ, R6 ;  /* 0x000000ffff007224 */ /* 0x000fe200078e0006 */
[----:B------:R-:W-:Y:S01]  /*9610*/  ISETP.GE.OR P0, PT, R13, R25, P0 ;  /* 0x000000190d00720c */ /* 0x000fe20000706670 */
[----:B------:R-:W-:Y:S01]  /*9620*/  IMAD.MOV.U32 R3, RZ, RZ, R7 ;  /* 0x000000ffff037224 */ /* 0x000fe200078e0007 */
[----:B------:R-:W-:Y:S01]  /*9630*/  MOV R13, R8 ;  /* 0x00000008000d7202 */ /* 0x000fe20000000f00 */
[----:B------:R-:W-:-:S03]  /*9640*/  IMAD.IADD R37, R18, 0x1, R27 ;  /* 0x0000000112257824 */ /* 0x000fc600078e021b */
[----:B------:R-:W-:Y:S02]  /*9650*/  PRMT R55, R0, 0x5410, R3 ;  /* 0x0000541000377816 */ /* 0x000fe40000000003 */
[----:B------:R-:W-:Y:S01]  /*9660*/  PRMT R56, R13, 0x5410, R14 ;  /* 0x000054100d387816 */ /* 0x000fe2000000000e */
[----:B-1----:R-:W-:Y:S06]  /*9670*/  @!P1 BRA `(.L_x_2948) ;  /* 0x000001c8008c9947 */ /* 0x002fec0003800000 */
.L_x_3260:
[----:B------:R-:W-:Y:S05]  /*9680*/  BSYNC B1 ;  /* 0x0000000000017941 */ /* 0x000fea0003800000 */
.L_x_2947:
[----:B------:R-:W-:Y:S01]  /*9690*/  BSSY B1, `(.L_x_2949) ;  /* 0x0000064000017945 */ /* 0x000fe20003800000 */
[----:B------:R-:W-:Y:S01]  /*96a0*/  IMAD.MOV.U32 R0, RZ, RZ, R10 ;  /* 0x000000ffff007224 */ /* 0x000fe200078e000a */
[----:B------:R-:W-:Y:S01]  /*96b0*/  LOP3.LUT R37, R37, 0x38, RZ, 0xc0, !PT ;  /* 0x0000003825257812 */ /* 0x000fe200078ec0ff */
[----:B------:R-:W-:Y:S01]  /*96c0*/  IMAD.MOV.U32 R3, RZ, RZ, R11 ;  /* 0x000000ffff037224 */ /* 0x000fe200078e000b */
[----:B------:R-:W-:Y:S06]  /*96d0*/  @P2 BRA `(.L_x_2950) ;  /* 0x00000004007c2947 */ /* 0x000fec0003800000 */
[----:B------:R-:W2:Y:S01]  /*96e0*/  LDL R25, [R1+0x28] ;  /* 0x0000280001197983 */ /* 0x000ea20000100800 */
[----:B------:R-:W-:Y:S01]  /*96f0*/  IMAD.SHL.U32 R33, R33, 0x40, RZ ;  /* 0x0000004021217824 */ /* 0x000fe200078e00ff */
[----:B------:R-:W-:Y:S01]  /*9700*/  SHF.R.U64 R49, R30, 0x10, R31 ;  /* 0x000000101e317819 */ /* 0x000fe2000000121f */
[----:B------:R-:W-:Y:S01]  /*9710*/  HADD2.F32 R43, -RZ, R43.H0_H0 ;  /* 0x2000002bff2b7230 */ /* 0x000fe20000004100 */
[--C-:B------:R-:W-:Y:S01]  /*9720*/  SHF.R.U64 R52, R20, 0x10, R21.reuse ;  /* 0x0000001014347819 */ /* 0x100fe20000001215 */
[----:B------:R-:W-:Y:S01]  /*9730*/  HADD2.F32 R41, -RZ, R41.H0_H0 ;  /* 0x20000029ff297230 */ /* 0x000fe20000004100 */
[----:B------:R-:W-:Y:S02]  /*9740*/  LOP3.LUT R24, R33, 0x1c0, RZ, 0xc0, !PT ;  /* 0x000001c021187812 */ /* 0x000fe400078ec0ff */
[----:B------:R-:W-:Y:S02]  /*9750*/  SHF.R.U32.HI R44, RZ, 0x10, R21 ;  /* 0x00000010ff2c7819 */ /* 0x000fe40000011615 */
[----:B------:R-:W-:-:S02]  /*9760*/  SHF.R.U32.HI R13, RZ, 0x3, R24 ;  /* 0x00000003ff0d7819 */ /* 0x000fc40000011618 */
[----:B0-----:R-:W-:Y:S02]  /*9770*/  LOP3.LUT R12, R24, 0x38, R18, 0xf8, !PT ;  /* 0x00000038180c7812 */ /* 0x001fe400078ef812 */
[----:B------:R-:W-:Y:S02]  /*9780*/  LOP3.LUT R24, R13, R37, R24, 0x1e, !PT ;  /* 0x000000250d187212 */ /* 0x000fe400078e1e18 */
[----:B------:R-:W-:Y:S02]  /*9790*/  LOP3.LUT R12, R12, R13, RZ, 0x3c, !PT ;  /* 0x0000000d0c0c7212 */ /* 0x000fe400078e3cff */
[----:B------:R-:W-:Y:S02]  /*97a0*/  SHF.R.U32.HI R40, RZ, 0x10, R31 ;  /* 0x00000010ff287819 */ /* 0x000fe4000001161f */
[--C-:B------:R-:W-:Y:S02]  /*97b0*/  SHF.R.U64 R48, R34, 0x10, R35.reuse ;  /* 0x0000001022307819 */ /* 0x100fe40000001223 */
[----:B------:R-:W-:Y:S01]  /*97c0*/  SHF.R.U32.HI R46, RZ, 0x10, R35 ;  /* 0x00000010ff2e7819 */ /* 0x000fe20000011623 */
[----:B------:R-:W-:Y:S01]  /*97d0*/  HADD2.F32 R40, -RZ, R40.H0_H0 ;  /* 0x20000028ff287230 */ /* 0x000fe20000004100 */
[----:B------:R-:W-:-:S02]  /*97e0*/  SHF.R.U64 R51, R28, 0x10, R29 ;  /* 0x000000101c337819 */ /* 0x000fc4000000121d */
[----:B------:R-:W-:Y:S01]  /*97f0*/  SHF.R.U32.HI R50, RZ, 0x10, R29 ;  /* 0x00000010ff327819 */ /* 0x000fe2000001161d */
[C---:B--2---:R-:W-:Y:S02]  /*9800*/  IMAD R24, R25.reuse, 0x200, R24 ;  /* 0x0000020019187824 */ /* 0x044fe400078e0218 */
[----:B------:R-:W-:Y:S02]  /*9810*/  IMAD R12, R25, 0x200, R12 ;  /* 0x00000200190c7824 */ /* 0x000fe400078e020c */
[--C-:B------:R-:W-:Y:S02]  /*9820*/  IMAD R39, R24, 0x2, R23.reuse ;  /* 0x0000000218277824 */ /* 0x100fe400078e0217 */
[----:B------:R-:W-:-:S03]  /*9830*/  IMAD R33, R12, 0x2, R23 ;  /* 0x000000020c217824 */ /* 0x000fc600078e0217 */
[----:B------:R-:W0:Y:S04]  /*9840*/  LDS.128 R24, [R39+0x18400] ;  /* 0x0184000027187984 */ /* 0x000e280000000c00 */
[----:B------:R-:W1:Y:S01]  /*9850*/  LDS.128 R12, [R33+0x18400] ;  /* 0x01840000210c7984 */ /* 0x000e620000000c00 */
[--C-:B0-----:R-:W-:Y:S02]  /*9860*/  HADD2.F32 R30, -RZ, R25.reuse.H0_H0 ;  /* 0x20000019ff1e7230 */ /* 0x101fe40000004100 */
[----:B------:R-:W-:Y:S02]  /*9870*/  HADD2.F32 R31, -RZ, R25.H1_H1 ;  /* 0x30000019ff1f7230 */ /* 0x000fe40000004100 */
[----:B-1----:R-:W-:Y:S02]  /*9880*/  HADD2.F32 R20, -RZ, R13.H0_H0 ;  /* 0x2000000dff147230 */ /* 0x002fe40000004100 */
[C---:B------:R-:W-:Y:S01]  /*9890*/  FMUL.FTZ R45, R30.reuse, R43 ;  /* 0x0000002b1e2d7220 */ /* 0x040fe20000410000 */
[----:B------:R-:W-:Y:S01]  /*98a0*/  FMUL.FTZ R47, R30, R41 ;  /* 0x000000291e2f7220 */ /* 0x000fe20000410000 */
[----:B------:R-:W-:-:S02]  /*98b0*/  HADD2.F32 R30, -RZ, R44.H0_H0 ;  /* 0x2000002cff1e7230 */ /* 0x000fc40000004100 */
[C---:B------:R-:W-:Y:S01]  /*98c0*/  FMUL.FTZ R44, R31.reuse, R40 ;  /* 0x000000281f2c7220 */ /* 0x040fe20000410000 */
[C---:B------:R-:W-:Y:S01]  /*98d0*/  FFMA.FTZ R42, R20.reuse, R41, -R45 ;  /* 0x00000029142a7223 */ /* 0x040fe2000001082d */
[----:B------:R-:W-:Y:S02]  /*98e0*/  HADD2.F32 R34, -RZ, R27.H0_H0 ;  /* 0x2000001bff227230 */ /* 0x000fe40000004100 */
[----:B------:R-:W-:Y:S01]  /*98f0*/  FFMA.FTZ R47, R20, R43, R47 ;  /* 0x0000002b142f7223 */ /* 0x000fe2000001002f */
[--C-:B------:R-:W-:Y:S02]  /*9900*/  HADD2.F32 R45, -RZ, R36.reuse.H1_H1 ;  /* 0x30000024ff2d7230 */ /* 0x100fe40000004100 */
[----:B------:R-:W-:Y:S01]  /*9910*/  FMUL.FTZ R20, R31, R30 ;  /* 0x0000001e1f147220 */ /* 0x000fe20000410000 */
[----:B------:R-:W-:Y:S02]  /*9920*/  HADD2.F32 R41, -RZ, R36.H0_H0 ;  /* 0x20000024ff297230 */ /* 0x000fe40000004100 */
[----:B------:R-:W-:-:S02]  /*9930*/  HADD2.F32 R21, -RZ, R13.H1_H1 ;  /* 0x3000000dff157230 */ /* 0x000fc40000004100 */
[C---:B------:R-:W-:Y:S01]  /*9940*/  FMUL.FTZ R31, R34.reuse, R45 ;  /* 0x0000002d221f7220 */ /* 0x040fe20000410000 */
[----:B------:R-:W-:Y:S02]  /*9950*/  HADD2.F32 R28, -RZ, R15.H0_H0 ;  /* 0x2000000fff1c7230 */ /* 0x000fe40000004100 */
[-C--:B------:R-:W-:Y:S01]  /*9960*/  FMUL.FTZ R34, R34, R41.reuse ;  /* 0x0000002922227220 */ /* 0x080fe20000410000 */
[----:B------:R-:W-:Y:S02]  /*9970*/  HADD2.F32 R35, -RZ, R27.H1_H1 ;  /* 0x3000001bff237230 */ /* 0x000fe40000004100 */
[----:B------:R-:W-:Y:S01]  /*9980*/  FFMA.FTZ R43, R21, R30, -R44 ;  /* 0x0000001e152b7223 */ /* 0x000fe2000001082c */
[----:B------:R-:W-:Y:S02]  /*9990*/  HADD2.F32 R36, -RZ, R46.H0_H0 ;  /* 0x2000002eff247230 */ /* 0x000fe40000004100 */
[----:B------:R-:W-:Y:S01]  /*99a0*/  FFMA.FTZ R41, R28, R41, -R31 ;  /* 0x000000291c297223 */ /* 0x000fe2000001081f */
[----:B------:R-:W-:-:S02]  /*99b0*/  HADD2.F32 R29, -RZ, R15.H1_H1 ;  /* 0x3000000fff1d7230 */ /* 0x000fc40000004100 */
[----:B------:R-:W-:Y:S01]  /*99c0*/  FFMA.FTZ R45, R28, R45, R34 ;  /* 0x0000002d1c2d7223 */ /* 0x000fe20000010022 */
[----:B------:R-:W-:Y:S02]  /*99d0*/  HADD2.F32 R30, -RZ, R50.H0_H0 ;  /* 0x20000032ff1e7230 */ /* 0x000fe40000004100 */
[----:B------:R-:W-:Y:S01]  /*99e0*/  FFMA.FTZ R40, R21, R40, R20 ;  /* 0x0000002815287223 */ /* 0x000fe20000010014 */
[----:B------:R-:W-:Y:S02]  /*99f0*/  HADD2.F32 R25, -RZ, R24.H0_H0 ;  /* 0x20000018ff197230 */ /* 0x000fe40000004100 */
[C---:B------:R-:W-:Y:S01]  /*9a00*/  FMUL.FTZ R34, R35.reuse, R36 ;  /* 0x0000002423227220 */ /* 0x040fe20000410000 */
[----:B------:R-:W-:Y:S02]  /*9a10*/  HADD2.F32 R28, -RZ, R38.H1_H1 ;  /* 0x30000026ff1c7230 */ /* 0x000fe40000004100 */
[----:B------:R-:W-:Y:S01]  /*9a20*/  FMUL.FTZ R46, R35, R30 ;  /* 0x0000001e232e7220 */ /* 0x000fe20000410000 */
[----:B------:R-:W-:-:S02]  /*9a30*/  HADD2.F32 R20, -RZ, R53.H1_H1 ;  /* 0x30000035ff147230 */ /* 0x000fc40000004100 */
[----:B------:R-:W-:Y:S01]  /*9a40*/  FFMA.FTZ R44, R29, R30, -R34 ;  /* 0x0000001e1d2c7223 */ /* 0x000fe20000010822 */
[----:B------:R-:W-:Y:S02]  /*9a50*/  HADD2.F32 R13, -RZ, R12.H0_H0 ;  /* 0x2000000cff0d7230 */ /* 0x000fe40000004100 */
[C---:B------:R-:W-:Y:S01]  /*9a60*/  FMUL.FTZ R34, R25.reuse, R28 ;  /* 0x0000001c19227220 */ /* 0x040fe20000410000 */
[----:B------:R-:W-:Y:S02]  /*9a70*/  HADD2.F32 R27, -RZ, R26.H0_H0 ;  /* 0x2000001aff1b7230 */ /* 0x000fe40000004100 */
[----:B------:R-:W-:Y:S01]  /*9a80*/  FMUL.FTZ R25, R25, R20 ;  /* 0x0000001419197220 */ /* 0x000fe20000410000 */
[----:B------:R-:W-:Y:S02]  /*9a90*/  HADD2.F32 R30, -RZ, R53.H0_H0 ;  /* 0x20000035ff1e7230 */ /* 0x000fe40000004100 */
[----:B------:R-:W-:Y:S01]  /*9aa0*/  FFMA.FTZ R46, R29, R36, R46 ;  /* 0x000000241d2e7223 */ /* 0x000fe2000001002e */
[----:B------:R-:W-:-:S02]  /*9ab0*/  HADD2.F32 R38, -RZ, R38.H0_H0 ;  /* 0x20000026ff267230 */ /* 0x000fc40000004100 */
[----:B------:R-:W-:Y:S01]  /*9ac0*/  FFMA.FTZ R34, R13, R20, -R34 ;  /* 0x000000140d227223 */ /* 0x000fe20000010822 */
[----:B------:R-:W-:Y:S02]  /*9ad0*/  HADD2.F32 R15, -RZ, R14.H0_H0 ;  /* 0x2000000eff0f7230 */ /* 0x000fe40000004100 */
[----:B------:R-:W-:Y:S01]  /*9ae0*/  FMUL.FTZ R36, R27, R30 ;  /* 0x0000001e1b247220 */ /* 0x000fe20000410000 */
[----:B------:R-:W-:Y:S01]  /*9af0*/  FFMA.FTZ R28, R13, R28, R25 ;  /* 0x0000001c0d1c7223 */ /* 0x000fe20000010019 */
[-C--:B------:R-:W-:Y:S01]  /*9b00*/  FMUL.FTZ R20, R27, R38.reuse ;  /* 0x000000261b147220 */ /* 0x080fe20000410000 */
[----:B------:R-:W-:Y:S02]  /*9b10*/  HADD2.F32 R24, -RZ, R24.H1_H1 ;  /* 0x30000018ff187230 */ /* 0x000fe40000004100 */
[C---:B------:R-:W-:Y:S01]  /*9b20*/  FFMA.FTZ R36, R15.reuse, R38, -R36 ;  /* 0x000000260f247223 */ /* 0x040fe20000010824 */
[----:B------:R-:W-:Y:S02]  /*9b30*/  HADD2.F32 R26, -RZ, R26.H1_H1 ;  /* 0x3000001aff1a7230 */ /* 0x000fe40000004100 */
[----:B------:R-:W-:Y:S01]  /*9b40*/  FFMA.FTZ R20, R15, R30, R20 ;  /* 0x0000001e0f147223 */ /* 0x000fe20000010014 */
[----:B------:R-:W-:-:S02]  /*9b50*/  HADD2.F32 R25, -RZ, R49.H0_H0 ;  /* 0x20000031ff197230 */ /* 0x000fc40000004100 */
[----:B------:R-:W-:Y:S02]  /*9b60*/  HADD2.F32 R27, -RZ, R48.H0_H0 ;  /* 0x20000030ff1b7230 */ /* 0x000fe40000004100 */
[----:B------:R-:W-:Y:S02]  /*9b70*/  HADD2.F32 R13, -RZ, R52.H0_H0 ;  /* 0x20000034ff0d7230 */ /* 0x000fe40000004100 */
[----:B------:R-:W-:Y:S01]  /*9b80*/  FMUL.FTZ R15, R24, R25 ;  /* 0x00000019180f7220 */ /* 0x000fe20000410000 */
[----:B------:R-:W-:Y:S02]  /*9b90*/  HADD2.F32 R21, -RZ, R51.H0_H0 ;  /* 0x20000033ff157230 */ /* 0x000fe40000004100 */
[----:B------:R-:W-:Y:S01]  /*9ba0*/  FMUL.FTZ R35, R26, R27 ;  /* 0x0000001b1a237220 */ /* 0x000fe20000410000 */
[----:B------:R-:W-:Y:S02]  /*9bb0*/  HADD2.F32 R12, -RZ, R12.H1_H1 ;  /* 0x3000000cff0c7230 */ /* 0x000fe40000004100 */
        /* <DEDUP_REMOVED lines=17> */
.L_x_2950:
[----:B------:R-:W-:Y:S05]  /*9cd0*/  BSYNC B1 ;  /* 0x0000000000017941 */ /* 0x000fea0003800000 */
.L_x_2949:
[----:B------:R-:W-:Y:S01]  /*9ce0*/  PRMT R41, R0, 0x5410, R3 ;  /* 0x0000541000297816 */ /* 0x000fe20000000003 */
[----:B------:R-:W-:Y:S06]  /*9cf0*/  @P0 BRA `(.L_x_2941) ;  /* 0x0000000400800947 */ /* 0x000fec0003800000 */
[----:B------:R-:W2:Y:S01]  /*9d00*/  LDL R20, [R1+0x2c] ;  /* 0x00002c0001147983 */ /* 0x000ea20000100800 */
[C---:B01----:R-:W-:Y:S02]  /*9d10*/  VIADD R12, R204.reuse, 0x40 ;  /* 0x00000040cc0c7836 */ /* 0x043fe40000000000 */
        /* <DEDUP_REMOVED lines=8> */
[----:B------:R-:W-:Y:S01]  /*9da0*/  HADD2.F32 R21, -RZ, R54.H1_H1 ;  /* 0x30000036ff157230 */ /* 0x000fe20000004100 */
[----:B------:R-:W-:Y:S02]  /*9db0*/  SHF.R.U64 R40, R8, 0x10, R9 ;  /* 0x0000001008287819 */ /* 0x000fe40000001209 */
[----:B------:R-:W-:Y:S02]  /*9dc0*/  SHF.R.U32.HI R28, RZ, 0x10, R5 ;  /* 0x00000010ff1c7819 */ /* 0x000fe40000011605 */
[--C-:B------:R-:W-:Y:S02]  /*9dd0*/  SHF.R.U64 R39, R10, 0x10, R11.reuse ;  /* 0x000000100a277819 */ /* 0x100fe4000000120b */
[----:B------:R-:W-:Y:S01]  /*9de0*/  SHF.R.U32.HI R38, RZ, 0x10, R11 ;  /* 0x00000010ff267819 */ /* 0x000fe2000001160b */
[----:B------:R-:W-:Y:S02]  /*9df0*/  HADD2.F32 R11, -RZ, R56.H1_H1 ;  /* 0x30000038ff0b7230 */ /* 0x000fe40000004100 */
[----:B------:R-:W-:Y:S01]  /*9e00*/  HADD2.F32 R28, -RZ, R28.H0_H0 ;  /* 0x2000001cff1c7230 */ /* 0x000fe20000004100 */
[----:B------:R-:W-:-:S02]  /*9e10*/  SHF.R.U64 R35, R6, 0x10, R7 ;  /* 0x0000001006237819 */ /* 0x000fc40000001207 */
[----:B------:R-:W-:Y:S01]  /*9e20*/  SHF.R.U32.HI R33, RZ, 0x10, R7 ;  /* 0x00000010ff217819 */ /* 0x000fe20000011607 */
[----:B--2---:R-:W-:-:S04]  /*9e30*/  IMAD.IADD R0, R20, 0x1, R37 ;  /* 0x0000000114007824 */ /* 0x004fc800078e0225 */
[----:B------:R-:W-:Y:S01]  /*9e40*/  IMAD R0, R0, 0x2, R23 ;  /* 0x0000000200007824 */ /* 0x000fe200078e0217 */
[----:B---3--:R-:W0:Y:S04]  /*9e50*/  LDS.128 R12, [R42+0x18400] ;  /* 0x018400002a0c7984 */ /* 0x008e280000000c00 */
[----:B------:R-:W1:Y:S01]  /*9e60*/  LDS.128 R24, [R0+0x18400] ;  /* 0x0184000000187984 */ /* 0x000e620000000c00 */
[----:B------:R-:W-:Y:S02]  /*9e70*/  SHF.R.U32.HI R20, RZ, 0x10, R9 ;  /* 0x00000010ff147819 */ /* 0x000fe40000011609 */
[----:B------:R-:W-:Y:S01]  /*9e80*/  SHF.R.U64 R37, R4, 0x10, R5 ;  /* 0x0000001004257819 */ /* 0x000fe20000001205 */
[----:B0-----:R-:W-:Y:S02]  /*9e90*/  HADD2.F32 R4, -RZ, R13.H0_H0 ;  /* 0x2000000dff047230 */ /* 0x001fe40000004100 */
[----:B-1----:R-:W-:-:S02]  /*9ea0*/  HADD2.F32 R8, -RZ, R25.H0_H0 ;  /* 0x20000019ff087230 */ /* 0x002fc40000004100 */
[----:B------:R-:W-:-:S03]  /*9eb0*/  HADD2.F32 R25, -RZ, R25.H1_H1 ;  /* 0x30000019ff197230 */ /* 0x000fc60000004100 */
[C---:B------:R-:W-:Y:S01]  /*9ec0*/  FMUL.FTZ R29, R8.reuse, R21 ;  /* 0x00000015081d7220 */ /* 0x040fe20000410000 */
[-C--:B------:R-:W-:Y:S01]  /*9ed0*/  FMUL.FTZ R31, R8, R11.reuse ;  /* 0x0000000b081f7220 */ /* 0x080fe20000410000 */
[----:B------:R-:W-:Y:S02]  /*9ee0*/  HADD2.F32 R13, -RZ, R13.H1_H1 ;  /* 0x3000000dff0d7230 */ /* 0x000fe40000004100 */
[----:B------:R-:W-:Y:S01]  /*9ef0*/  FMUL.FTZ R30, R25, R28 ;  /* 0x0000001c191e7220 */ /* 0x000fe20000410000 */
[----:B------:R-:W-:Y:S02]  /*9f00*/  HADD2.F32 R8, -RZ, R20.H0_H0 ;  /* 0x20000014ff087230 */ /* 0x000fe40000004100 */
[C---:B------:R-:W-:Y:S01]  /*9f10*/  FFMA.FTZ R29, R4.reuse, R11, -R29 ;  /* 0x0000000b041d7223 */ /* 0x040fe2000001081d */
[----:B------:R-:W-:Y:S02]  /*9f20*/  HADD2.F32 R7, -RZ, R24.H0_H0 ;  /* 0x20000018ff077230 */ /* 0x000fe40000004100 */
[----:B------:R-:W-:Y:S01]  /*9f30*/  FFMA.FTZ R31, R4, R21, R31 ;  /* 0x00000015041f7223 */ /* 0x000fe2000001001f */
[----:B------:R-:W-:-:S02]  /*9f40*/  HADD2.F32 R20, -RZ, R54.H0_H0 ;  /* 0x20000036ff147230 */ /* 0x000fc40000004100 */
[----:B------:R-:W-:Y:S02]  /*9f50*/  HADD2.F32 R4, -RZ, R56.H0_H0 ;  /* 0x20000038ff047230 */ /* 0x000fe40000004100 */
[-C--:B------:R-:W-:Y:S01]  /*9f60*/  FFMA.FTZ R34, R13, R8.reuse, -R30 ;  /* 0x000000080d227223 */ /* 0x080fe2000001081e */
[----:B------:R-:W-:Y:S02]  /*9f70*/  HADD2.F32 R3, -RZ, R12.H0_H0 ;  /* 0x2000000cff037230 */ /* 0x000fe40000004100 */
[----:B------:R-:W-:Y:S01]  /*9f80*/  FMUL.FTZ R36, R25, R8 ;  /* 0x0000000819247220 */ /* 0x000fe20000410000 */
[C---:B------:R-:W-:Y:S01]  /*9f90*/  FMUL.FTZ R30, R7.reuse, R20 ;  /* 0x00000014071e7220 */ /* 0x040fe20000410000 */
[----:B------:R-:W-:Y:S02]  /*9fa0*/  HADD2.F32 R9, -RZ, R26.H0_H0 ;  /* 0x2000001aff097230 */ /* 0x000fe40000004100 */
[----:B------:R-:W-:Y:S01]  /*9fb0*/  FMUL.FTZ R7, R7, R4 ;  /* 0x0000000407077220 */ /* 0x000fe20000410000 */
[----:B------:R-:W-:-:S02]  /*9fc0*/  HADD2.F32 R8, -RZ, R55.H0_H0 ;  /* 0x20000037ff087230 */ /* 0x000fc40000004100 */
[----:B------:R-:W-:Y:S01]  /*9fd0*/  FFMA.FTZ R36, R13, R28, R36 ;  /* 0x0000001c0d247223 */ /* 0x000fe20000010024 */
[C---:B------:R-:W-:Y:S01]  /*9fe0*/  FFMA.FTZ R30, R3.reuse, R4, -R30 ;  /* 0x00000004031e7223 */ /* 0x040fe2000001081e */
[----:B------:R-:W-:Y:S02]  /*9ff0*/  HADD2.F32 R5, -RZ, R14.H0_H0 ;  /* 0x2000000eff057230 */ /* 0x000fe40000004100 */
[----:B------:R-:W-:Y:S01]  /*a000*/  FFMA.FTZ R13, R3, R20, R7 ;  /* 0x00000014030d7223 */ /* 0x000fe20000010007 */
[----:B------:R-:W-:Y:S02]  /*a010*/  HADD2.F32 R4, -RZ, R41.H0_H0 ;  /* 0x20000029ff047230 */ /* 0x000fe40000004100 */
[----:B------:R-:W-:Y:S01]  /*a020*/  FMUL.FTZ R20, R9, R8 ;  /* 0x0000000809147220 */ /* 0x000fe20000410000 */
[----:B------:R-:W-:Y:S02]  /*a030*/  HADD2.F32 R10, -RZ, R27.H0_H0 ;  /* 0x2000001bff0a7230 */ /* 0x000fe40000004100 */
[----:B------:R-:W-:-:S02]  /*a040*/  HADD2.F32 R3, -RZ, R41.H1_H1 ;  /* 0x30000029ff037230 */ /* 0x000fc40000004100 */
[----:B------:R-:W-:Y:S02]  /*a050*/  HADD2.F32 R7, -RZ, R55.H1_H1 ;  /* 0x30000037ff077230 */ /* 0x000fe40000004100 */
[-C--:B------:R-:W-:Y:S01]  /*a060*/  FMUL.FTZ R28, R9, R4.reuse ;  /* 0x00000004091c7220 */ /* 0x080fe20000410000 */
[----:B------:R-:W-:Y:S01]  /*a070*/  FFMA.FTZ R21, R5, R4, -R20 ;  /* 0x0000000405157223 */ /* 0x000fe20000010814 */
[----:B------:R-:W-:Y:S02]  /*a080*/  HADD2.F32 R6, -RZ, R15.H0_H0 ;  /* 0x2000000fff067230 */ /* 0x000fe40000004100 */
[----:B------:R-:W-:Y:S02]  /*a090*/  HADD2.F32 R4, -RZ, R38.H0_H0 ;  /* 0x20000026ff047230 */ /* 0x000fe40000004100 */
[C---:B------:R-:W-:Y:S01]  /*a0a0*/  FMUL.FTZ R9, R10.reuse, R7 ;  /* 0x000000070a097220 */ /* 0x040fe20000410000 */
[----:B------:R-:W-:Y:S02]  /*a0b0*/  HADD2.F32 R27, -RZ, R27.H1_H1 ;  /* 0x3000001bff1b7230 */ /* 0x000fe40000004100 */
[----:B------:R-:W-:Y:S01]  /*a0c0*/  FMUL.FTZ R38, R10, R3 ;  /* 0x000000030a267220 */ /* 0x000fe20000410000 */
[----:B------:R-:W-:-:S02]  /*a0d0*/  HADD2.F32 R20, -RZ, R33.H0_H0 ;  /* 0x20000021ff147230 */ /* 0x000fc40000004100 */
[----:B------:R-:W-:Y:S01]  /*a0e0*/  FFMA.FTZ R10, R5, R8, R28 ;  /* 0x00000008050a7223 */ /* 0x000fe2000001001c */
[----:B------:R-:W-:Y:S02]  /*a0f0*/  HADD2.F32 R15, -RZ, R15.H1_H1 ;  /* 0x3000000fff0f7230 */ /* 0x000fe40000004100 */
[C---:B------:R-:W-:Y:S01]  /*a100*/  FFMA.FTZ R25, R6.reuse, R3, -R9 ;  /* 0x0000000306197223 */ /* 0x040fe20000010809 */
[----:B------:R-:W-:Y:S01]  /*a110*/  FFMA.FTZ R38, R6, R7, R38 ;  /* 0x0000000706267223 */ /* 0x000fe20000010026 */
[----:B------:R-:W-:Y:S02]  /*a120*/  HADD2.F32 R24, -RZ, R24.H1_H1 ;  /* 0x30000018ff187230 */ /* 0x000fe40000004100 */
[C---:B------:R-:W-:Y:S01]  /*a130*/  FMUL.FTZ R8, R27.reuse, R20 ;  /* 0x000000141b087220 */ /* 0x040fe20000410000 */
[----:B------:R-:W-:Y:S02]  /*a140*/  HADD2.F32 R26, -RZ, R26.H1_H1 ;  /* 0x3000001aff1a7230 */ /* 0x000fe40000004100 */
[----:B------:R-:W-:Y:S01]  /*a150*/  FMUL.FTZ R6, R27, R4 ;  /* 0x000000041b067220 */ /* 0x000fe20000410000 */
[----:B------:R-:W-:-:S02]  /*a160*/  HADD2.F32 R7, -RZ, R37.H0_H0 ;  /* 0x20000025ff077230 */ /* 0x000fc40000004100 */
[----:B------:R-:W-:Y:S02]  /*a170*/  HADD2.F32 R9, -RZ, R35.H0_H0 ;  /* 0x20000023ff097230 */ /* 0x000fe40000004100 */
[----:B------:R-:W-:Y:S02]  /*a180*/  HADD2.F32 R3, -RZ, R40.H0_H0 ;  /* 0x20000028ff037230 */ /* 0x000fe40000004100 */
[----:B------:R-:W-:Y:S02]  /*a190*/  HADD2.F32 R5, -RZ, R39.H0_H0 ;  /* 0x20000027ff057230 */ /* 0x000fe40000004100 */
[C---:B------:R-:W-:Y:S01]  /*a1a0*/  FFMA.FTZ R4, R15.reuse, R4, -R8 ;  /* 0x000000040f047223 */ /* 0x040fe20000010808 */
[----:B------:R-:W-:Y:S02]  /*a1b0*/  HADD2.F32 R12, -RZ, R12.H1_H1 ;  /* 0x3000000cff0c7230 */ /* 0x000fe40000004100 */
[----:B------:R-:W-:Y:S01]  /*a1c0*/  FFMA.FTZ R27, R15, R20, R6 ;  /* 0x000000140f1b7223 */ /* 0x000fe20000010006 */
[----:B------:R-:W-:-:S02]  /*a1d0*/  HADD2.F32 R14, -RZ, R14.H1_H1 ;  /* 0x3000000eff0e7230 */ /* 0x000fc40000004100 */
[----:B------:R-:W-:Y:S01]  /*a1e0*/  FMUL.FTZ R11, R24, R7 ;  /* 0x00000007180b7220 */ /* 0x000fe20000410000 */
[----:B------:R-:W-:Y:S01]  /*a1f0*/  FMUL.FTZ R15, R26, R9 ;  /* 0x000000091a0f7220 */ /* 0x000fe20000410000 */
[----:B------:R-:W-:Y:S01]  /*a200*/  FMUL.FTZ R24, R24, R3 ;  /* 0x0000000318187220 */ /* 0x000fe20000410000 */
[----:B------:R-:W-:Y:S01]  /*a210*/  FMUL.FTZ R26, R26, R5 ;  /* 0x000000051a1a7220 */ /* 0x000fe20000410000 */
[----:B------:R-:W-:Y:S01]  /*a220*/  FFMA.FTZ R3, R12, R3, -R11 ;  /* 0x000000030c037223 */ /* 0x000fe2000001080b */
[----:B------:R-:W-:Y:S01]  /*a230*/  FFMA.FTZ R6, R14, R5, -R15 ;  /* 0x000000050e067223 */ /* 0x000fe2000001080f */
[----:B------:R-:W-:Y:S01]  /*a240*/  FFMA.FTZ R8, R12, R7, R24 ;  /* 0x000000070c087223 */ /* 0x000fe20000010018 */
        /* <DEDUP_REMOVED lines=11> */
.L_x_2941:
[----:B------:R-:W-:Y:S05]  /*a300*/  BSYNC B0 ;  /* 0x0000000000007941 */ /* 0x000fea0003800000 */
.L_x_2927:
        /* <DEDUP_REMOVED lines=8> */
.L_x_2924:
[----:B-123--:R-:W1:Y:S01]  /*a390*/  S2R R0, SR_TID.X ;  /* 0x0000000000007919 */ /* 0x00ee620000002100 */
[----:B------:R-:W-:Y:S05]  /*a3a0*/  WARPSYNC.ALL ;  /* 0x0000000000007948 */ /* 0x000fea0003800000 */
[----:B------:R-:W-:Y:S02]  /*a3b0*/  LOP3.LUT R16, R16, 0xfffbffff, RZ, 0xc0, !PT ;  /* 0xfffbffff10107812 */ /* 0x000fe400078ec0ff */
[----:B-1----:R-:W-:-:S05]  /*a3c0*/  SHF.R.U32.HI R0, RZ, 0x7, R0 ;  /* 0x00000007ff007819 */ /* 0x002fca0000011600 */
[----:B------:R-:W-:Y:S01]  /*a3d0*/  VIADD R20, R0, 0x8 ;  /* 0x0000000800147836 */ /* 0x000fe20000000000 */
[----:B------:R-:W-:-:S04]  /*a3e0*/  MOV R0, UR51 ;  /* 0x0000003300007c02 */ /* 0x000fc80008000f00 */
[----:B------:R1:W-:Y:S01]  /*a3f0*/  BAR.SYNC.DEFER_BLOCKING R20, 0x100 ;  /* 0x000400140000751d */ /* 0x0003e20000010000 */
[----:B------:R-:W-:-:S13]  /*a400*/  ISETP.NE.AND P1, PT, R0, 0x3, PT ;  /* 0x000000030000780c */ /* 0x000fda0003f25270 */
[----:B------:R-:W-:Y:S01]  /*a410*/  @P1 LOP3.LUT R16, R16, 0x40000, RZ, 0xfc, !PT ;  /* 0x0004000010101812 */ /* 0x000fe200078efcff */
[----:B-1----:R-:W-:Y:S06]  /*a420*/  @!P1 BRA `(.L_x_2951) ;  /* 0x0000000000049947 */ /* 0x002fec0003800000 */
[----:B------:R-:W-:Y:S01]  /*a430*/  BPT.TRAP 0x1 ;  /* 0x000000040000795c */ /* 0x000fe20000300000 */
.L_x_2951:
[----:B------:R-:W-:Y:S01]  /*a440*/  IMAD R0, R2, 0x8, R23 ;  /* 0x0000000802007824 */ /* 0x000fe200078e0217 */
[----:B------:R-:W-:-:S04]  /*a450*/  SHF.L.U32 R73, R202, 0x1f, RZ ;  /* 0x0000001fca497819 */ /* 0x000fc800000006ff */
[----:B------:R1:W2:Y:S01]  /*a460*/  SYNCS.PHASECHK.TRANS64.TRYWAIT P0, [R0+URZ+0x22830], R73 ;  /* 0x02283049000075a7 */ /* 0x0002a2000800017f */
[----:B------:R-:W-:Y:S05]  /*a470*/  @!P1 BRA `(.L_x_2952) ;  /* 0x0000000000049947 */ /* 0x000fea0003800000 */
[----:B------:R-:W-:Y:S01]  /*a480*/  BPT.TRAP 0x1 ;  /* 0x000000040000795c */ /* 0x000fe20000300000 */
.L_x_2952:
[----:B------:R-:W-:Y:S01]  /*a490*/  VIADD R3, R23, 0x1c400 ;  /* 0x0001c40017037836 */ /* 0x000fe20000000000 */
[----:B------:R-:W-:Y:S01]  /*a4a0*/  LOP3.LUT R4, R32, 0x10000, RZ, 0xfc, !PT ;  /* 0x0001000020047812 */ /* 0x000fe200078efcff */
[----:B------:R-:W-:-:S03]  /*a4b0*/  IMAD.MOV.U32 R5, RZ, RZ, 0x40000040 ;  /* 0x40000040ff057424 */ /* 0x000fc600078e00ff */
[----:B------:R-:W-:-:S04]  /*a4c0*/  SHF.R.U32.HI R3, RZ, 0x4, R3 ;  /* 0x00000004ff037819 */ /* 0x000fc80000011603 */
[----:B------:R-:W-:-:S04]  /*a4d0*/  LOP3.LUT R3, R3, 0x3fff, RZ, 0xc0, !PT ;  /* 0x00003fff03037812 */ /* 0x000fc800078ec0ff */
[----:B------:R-:W-:Y:S01]  /*a4e0*/  LOP3.LUT R229, R3, 0x10000, RZ, 0xfc, !PT ;  /* 0x0001000003e57812 */ /* 0x000fe200078efcff */
[----:B--2---:R-:W-:Y:S06]  /*a4f0*/  @P0 BRA `(.L_x_2953) ;  /* 0x0000000000080947 */ /* 0x004fec0003800000 */
[----:B------:R-:W2:Y:S02]  /*a500*/  SYNCS.PHASECHK.TRANS64.TRYWAIT P0, [R0+URZ+0x22830], R73 ;  /* 0x02283049000075a7 */ /* 0x000ea4000800017f */
[----:B--2---:R-:W-:Y:S05]  /*a510*/  @!P0 BRA `(.L_x_2954) ;  /* 0x000001b800f88947 */ /* 0x004fea0003800000 */
.L_x_2953:
[----:B------:R-:W-:Y:S01]  /*a520*/  IMAD R6, R2, 0x300, R229 ;  /* 0x0000030002067824 */ /* 0x000fe200078e02e5 */
[----:B------:R-:W-:Y:S05]  /*a530*/  WARPSYNC.ALL ;  /* 0x0000000000007948 */ /* 0x000fea0003800000 */
[----:B------:R-:W-:Y:S01]  /*a540*/  IMAD.MOV.U32 R7, RZ, RZ, 0x40000040 ;  /* 0x40000040ff077424 */ /* 0x000fe200078e00ff */
[C---:B------:R-:W-:Y:S01]  /*a550*/  R2UR UR4, R4.reuse ;  /* 0x00000000040472ca */ /* 0x040fe200000e0000 */
[----:B0-----:R-:W-:Y:S01]  /*a560*/  WARPGROUP.ARRIVE ;  /* 0x00000000000079c5 */ /* 0x001fe20000000000 */
[----:B------:R-:W-:Y:S01]  /*a570*/  R2UR UR5, R5 ;  /* 0x00000000050572ca */ /* 0x000fe200000e0000 */
[----:B------:R-:W-:Y:S01]  /*a580*/  VIADD R14, R4, 0x2 ;  /* 0x00000002040e7836 */ /* 0x000fe20000000000 */
[C---:B------:R-:W-:Y:S01]  /*a590*/  R2UR UR6, R6.reuse ;  /* 0x00000000060672ca */ /* 0x040fe200000e0000 */
[----:B------:R-:W-:Y:S01]  /*a5a0*/  VIADD R8, R6, 0x2 ;  /* 0x0000000206087836 */ /* 0x000fe20000000000 */
[----:B------:R-:W-:Y:S01]  /*a5b0*/  R2UR UR7, R7 ;  /* 0x00000000070772ca */ /* 0x000fe200000e0000 */
[----:B------:R-:W-:Y:S01]  /*a5c0*/  IMAD.MOV.U32 R15, RZ, RZ, 0x40000040 ;  /* 0x40000040ff0f7424 */ /* 0x000fe200078e00ff */
[----:B------:R-:W-:Y:S01]  /*a5d0*/  MOV R7, 0x40000040 ;  /* 0x4000004000077802 */ /* 0x000fe20000000f00 */
[----:B------:R-:W-:Y:S01]  /*a5e0*/  IMAD.MOV.U32 R9, RZ, RZ, 0x40000040 ;  /* 0x40000040ff097424 */ /* 0x000fe200078e00ff */
[----:B------:R-:W0:Y:S01]  /*a5f0*/  S2R R3, SR_TID.X ;  /* 0x0000000000037919 */ /* 0x000e220000002100 */
[----:B------:R-:W-:-:S02]  /*a600*/  VIADD R12, R4, 0x4 ;  /* 0x00000004040c7836 */ /* 0x000fc40000000000 */
[----:B------:R-:W-:Y:S02]  /*a610*/  IMAD.MOV.U32 R13, RZ, RZ, 0x40000040 ;  /* 0x40000040ff0d7424 */ /* 0x000fe400078e00ff */
[----:B------:R-:W-:Y:S02]  /*a620*/  VIADD R10, R4, 0x6 ;  /* 0x00000006040a7836 */ /* 0x000fe40000000000 */
[----:B------:R-:W-:Y:S02]  /*a630*/  IMAD.MOV.U32 R11, RZ, RZ, 0x40000040 ;  /* 0x40000040ff0b7424 */ /* 0x000fe400078e00ff */
[----:B------:R-:W-:Y:S01]  /*a640*/  HGMMA.64x96x16.F32 R24, gdesc[UR4], RZ, !UPT, gsb0 ;  /* 0x01600000041879f0 */ /* 0x000fe2000c0008ff */
[----:B------:R-:W-:Y:S01]  /*a650*/  R2UR UR4, R14 ;  /* 0x000000000e0472ca */ /* 0x000fe200000e0000 */
[----:B------:R-:W-:Y:S01]  /*a660*/  IMAD.U32 R97, RZ, RZ, UR51 ;  /* 0x00000033ff617e24 */ /* 0x000fe2000f8e00ff */
[----:B------:R-:W-:Y:S02]  /*a670*/  R2UR UR5, R15 ;  /* 0x000000000f0572ca */ /* 0x000fe400000e0000 */
[----:B------:R-:W-:Y:S01]  /*a680*/  R2UR UR6, R8 ;  /* 0x00000000080672ca */ /* 0x000fe200000e0000 */
[C---:B------:R-:W-:Y:S01]  /*a690*/  VIADD R8, R6.reuse, 0x4 ;  /* 0x0000000406087836 */ /* 0x040fe20000000000 */
[----:B------:R-:W-:Y:S01]  /*a6a0*/  R2UR UR7, R9 ;  /* 0x00000000090772ca */ /* 0x000fe200000e0000 */
[----:B------:R-:W-:Y:S01]  /*a6b0*/  IMAD.MOV.U32 R9, RZ, RZ, 0x40000040 ;  /* 0x40000040ff097424 */ /* 0x000fe200078e00ff */
[----:B------:R-:W-:Y:S01]  /*a6c0*/  ISETP.NE.AND P0, PT, R97, 0x3, PT ;  /* 0x000000036100780c */ /* 0x000fe20003f05270 */
[----:B------:R-:W-:Y:S01]  /*a6d0*/  VIADD R6, R6, 0x6 ;  /* 0x0000000606067836 */ /* 0x000fe20000000000 */
[----:B0-----:R-:W-:-:S04]  /*a6e0*/  SHF.R.U32.HI R3, RZ, 0x7, R3 ;  /* 0x00000007ff037819 */ /* 0x001fc80000011603 */
[----:B------:R-:W-:Y:S01]  /*a6f0*/  IADD3 R21, -R3, 0xb, RZ ;  /* 0x0000000b03157810 */ /* 0x000fe20007ffe1ff */
        /* <DEDUP_REMOVED lines=21> */
.L_x_2955:
[----:B------:R-:W3:Y:S01]  /*a850*/  LDL R88, [R1+0x4] ;  /* 0x0000040001587983 */ /* 0x000ee20000100800 */
[----:B------:R-:W4:Y:S01]  /*a860*/  LDC R89, c[0x0][0x448] ;  /* 0x00011200ff597b82 */ /* 0x000f220000000800 */
[----:B------:R-:W-:Y:S01]  /*a870*/  ULDC UR4, c[0x0][0x9d8] ;  /* 0x0002760000047ab9 */ /* 0x000fe20000000800 */
[----:B------:R-:W-:Y:S01]  /*a880*/  ULDC.64 UR8, c[0x0][0x9e0] ;  /* 0x0002780000087ab9 */ /* 0x000fe20000000a00 */
        /* <DEDUP_REMOVED lines=15> */
[----:B------:R-:W-:Y:S01]  /*a980*/  UISETP.GE.AND UP0, UPT, UR9, 0x1, UPT ;  /* 0x000000010900788c */ /* 0x000fe2000bf06270 */
[----:B------:R-:W-:Y:S01]  /*a990*/  FMUL.FTZ R3, R24, UR4 ;  /* 0x0000000418037c20 */ /* 0x000fe20008410000 */
[----:B------:R-:W-:Y:S01]  /*a9a0*/  FMUL.FTZ R72, R25, UR4 ;  /* 0x0000000419487c20 */ /* 0x000fe20008410000 */
[----:B------:R-:W-:Y:S01]  /*a9b0*/  FMUL.FTZ R28, R43, UR4 ;  /* 0x000000042b1c7c20 */ /* 0x000fe20008410000 */
[----:B------:R-:W-:Y:S01]  /*a9c0*/  FMUL.FTZ R58, R60, UR4 ;  /* 0x000000043c3a7c20 */ /* 0x000fe20008410000 */
[----:B------:R-:W-:Y:S01]  /*a9d0*/  LOP3.LUT R16, R16, 0xfff7ffff, RZ, 0xc0, !PT ;  /* 0xfff7ffff10107812 */ /* 0x000fe200078ec0ff */
[----:B------:R-:W-:Y:S01]  /*a9e0*/  FMUL.FTZ R61, R68, UR4 ;  /* 0x00000004443d7c20 */ /* 0x000fe20008410000 */
[----:B----4-:R-:W-:Y:S01]  /*a9f0*/  ISETP.NE.AND P0, PT, R89, 0x1, PT ;  /* 0x000000015900780c */ /* 0x010fe20003f05270 */
        /* <DEDUP_REMOVED lines=11> */
[----:B------:R-:W-:Y:S01]  /*aab0*/  FMUL.FTZ R83, R45, UR4 ;  /* 0x000000042d537c20 */ /* 0x000fe20008410000 */
[----:B------:R-:W4:Y:S01]  /*aac0*/  @P0 LDC R38, c[0x0][0x44c] ;  /* 0x00011300ff260b82 */ /* 0x000f220000000800 */
[----:B------:R-:W-:Y:S01]  /*aad0*/  FMUL.FTZ R31, R46, UR4 ;  /* 0x000000042e1f7c20 */ /* 0x000fe20008410000 */
[----:B------:R-:W-:Y:S01]  /*aae0*/  FMUL.FTZ R84, R48, UR4 ;  /* 0x0000000430547c20 */ /* 0x000fe20008410000 */
[----:B------:R-:W-:Y:S01]  /*aaf0*/  FMUL.FTZ R85, R49, UR4 ;  /* 0x0000000431557c20 */ /* 0x000fe20008410000 */
[----:B------:R-:W-:Y:S01]  /*ab00*/  FMUL.FTZ R34, R50, UR4 ;  /* 0x0000000432227c20 */ /* 0x000fe20008410000 */
[----:B------:R-:W-:Y:S01]  /*ab10*/  FMUL.FTZ R33, R51, UR4 ;  /* 0x0000000433217c20 */ /* 0x000fe20008410000 */
[----:B------:R-:W-:Y:S01]  /*ab20*/  FMUL.FTZ R86, R52, UR4 ;  /* 0x0000000434567c20 */ /* 0x000fe20008410000 */
[----:B------:R-:W-:Y:S01]  /*ab30*/  FMUL.FTZ R87, R53, UR4 ;  /* 0x0000000435577c20 */ /* 0x000fe20008410000 */
[----:B------:R-:W5:Y:S01]  /*ab40*/  @P0 LDC R41, c[0x0][0x450] ;  /* 0x00011400ff290b82 */ /* 0x000f620000000800 */
        /* <DEDUP_REMOVED lines=8> */
[----:B------:R-:W-:Y:S01]  /*abd0*/  @P0 LOP3.LUT R16, R16, 0x80000, RZ, 0xfc, !PT ;  /* 0x0008000010100812 */ /* 0x000fe200078efcff */
[----:B------:R-:W0:Y:S01]  /*abe0*/  MUFU.TANH R3, R3 ;  /* 0x0000000300037308 */ /* 0x000e220000002400 */
[C-C-:B------:R-:W-:Y:S01]  /*abf0*/  IADD3 R44, -R207.reuse, 0x61, R68.reuse ;  /* 0x00000061cf2c7810 */ /* 0x140fe20007ffe144 */
[----:B------:R-:W-:Y:S01]  /*ac00*/  ULDC UR50, c[0x0][0x9dc] ;  /* 0x0002770000327ab9 */ /* 0x000fe20000000800 */
[----:B------:R-:W-:Y:S01]  /*ac10*/  FMUL.FTZ R70, R70, UR4 ;  /* 0x0000000446467c20 */ /* 0x000fe20008410000 */
[----:B------:R-:W-:Y:S01]  /*ac20*/  ULOP3.LUT UR50, URZ, UR50, URZ, 0x33, !UPT ;  /* 0x000000323f327292 */ /* 0x000fe2000f8e333f */
[----:B------:R-:W-:Y:S01]  /*ac30*/  IMAD.MOV.U32 R45, RZ, RZ, -0x60 ;  /* 0xffffffa0ff2d7424 */ /* 0x000fe200078e00ff */
[----:B------:R-:W-:Y:S01]  /*ac40*/  IADD3 R68, -R207, 0x60, R68 ;  /* 0x00000060cf447810 */ /* 0x000fe20007ffe144 */
[----:B------:R-:W-:Y:S01]  /*ac50*/  IMAD.IADD R44, R44, 0x1, -R203 ;  /* 0x000000012c2c7824 */ /* 0x000fe200078e0acb */
[----:B------:R-:W0:Y:S01]  /*ac60*/  MUFU.TANH R72, R72 ;  /* 0x0000004800487308 */ /* 0x000e220000002400 */
[----:B------:R-:W-:-:S02]  /*ac70*/  UP2UR UR52, UPR, URZ, 0x1 ;  /* 0x000000013f347883 */ /* 0x000fc40008000000 */
[C---:B------:R-:W-:Y:S02]  /*ac80*/  VIADD R67, R44.reuse, UR8 ;  /* 0x000000082c437c36 */ /* 0x040fe40008000000 */
[----:B------:R-:W-:-:S03]  /*ac90*/  VIADD R66, R44, UR50 ;  /* 0x000000322c427c36 */ /* 0x000fc60008000000 */
        /* <DEDUP_REMOVED lines=29> */
[----:B---3--:R-:W-:-:S04]  /*ae70*/  IMAD.IADD R63, R88, 0x1, R228 ;  /* 0x00000001583f7824 */ /* 0x008fc800078e02e4 */
[----:B----4-:R-:W-:-:S03]  /*ae80*/  @P0 IMAD.HI.U32 R38, R63, R38, RZ ;  /* 0x000000263f260227 */ /* 0x010fc600078e00ff */
[----:B------:R-:W3:Y:S02]  /*ae90*/  MUFU.TANH R36, R36 ;  /* 0x0000002400247308 */ /* 0x000ee40000002400 */
[----:B-----5:R-:W-:Y:S01]  /*aea0*/  @P0 SHF.R.U32.HI R63, RZ, R41, R38 ;  /* 0x00000029ff3f0219 */ /* 0x020fe20000011626 */
[----:B------:R-:W-:Y:S01]  /*aeb0*/  VIADD R38, R0, 0x22840 ;  /* 0x0002284000267836 */ /* 0x000fe20000000000 */
[----:B------:R-:W-:Y:S01]  /*aec0*/  PLOP3.LUT P0, PT, PT, PT, UP0, 0x40, 0x0 ;  /* 0x000000000000781c */ /* 0x000fe20003f0e808 */
[----:B------:R-:W-:-:S03]  /*aed0*/  IMAD.U32 R41, RZ, RZ, UR47 ;  /* 0x0000002fff297e24 */ /* 0x000fc6000f8e00ff */
[----:B------:R-:W4:Y:S01]  /*aee0*/  MUFU.TANH R56, R56 ;  /* 0x0000003800387308 */ /* 0x000f220000002400 */
[----:B------:R-:W5:Y:S01]  /*aef0*/  SHFL.IDX PT, R47, R63, RZ, 0x1c1f ;  /* 0x001c1fff3f2f7589 */ /* 0x000f6200000e0000 */
[----:B------:R-:W-:Y:S01]  /*af00*/  PRMT R38, R41, 0x654, R38 ;  /* 0x0000065429267816 */ /* 0x000fe20000000026 */
[----:B------:R-:W-:-:S05]  /*af10*/  FMUL.FTZ R41, R71, UR4 ;  /* 0x0000000447297c20 */ /* 0x000fca0008410000 */
[----:B------:R-:W0:Y:S01]  /*af20*/  MUFU.TANH R57, R57 ;  /* 0x0000003900397308 */ /* 0x000e220000002400 */
[----:B------:R1:W-:Y:S07]  /*af30*/  SYNCS.ARRIVE.TRANS64.RED.A1T0 RZ, [R38+URZ], RZ ;  /* 0x000000ff26ff79a7 */ /* 0x0003ee000810043f */
[----:B------:R-:W0:Y:S08]  /*af40*/  MUFU.TANH R40, R40 ;  /* 0x0000002800287308 */ /* 0x000e300000002400 */
[----:B------:R-:W0:Y:S01]  /*af50*/  MUFU.TANH R39, R39 ;  /* 0x0000002700277308 */ /* 0x000e220000002400 */
[----:B-----5:R-:W-:Y:S01]  /*af60*/  VIADDMNMX R71, R47, R67, R68, PT ;  /* 0x000000432f477246 */ /* 0x020fe20003800144 */
[----:B------:R-:W-:-:S06]  /*af70*/  IMAD.IADD R69, R66, 0x1, R47 ;  /* 0x0000000142457824 */ /* 0x000fcc00078e022f */
        /* <DEDUP_REMOVED lines=11> */
[----:B-1----:R1:W0:Y:S02]  /*b030*/  MUFU.TANH R38, R70 ;  /* 0x0000004600267308 */ /* 0x0022240000002400 */
[----:B-1----:R-:W-:-:S04]  /*b040*/  IMAD R70, R176, R45, 0x60 ;  /* 0x00000060b0467424 */ /* 0x002fc800078e022d */
[----:B------:R-:W-:Y:S01]  /*b050*/  IMAD.IADD R65, R70, 0x1, -R207 ;  /* 0x0000000146417824 */ /* 0x000fe200078e0acf */
[----:B---34-:R-:W-:Y:S06]  /*b060*/  @P0 BRA `(.L_x_2956) ;  /* 0x0000000000540947 */ /* 0x018fec0003800000 */
[----:B------:R-:W-:Y:S01]  /*b070*/  IADD3 R44, -R203, R206, R47 ;  /* 0x000000cecb2c7210 */ /* 0x000fe20007ffe12f */
[----:B------:R-:W-:Y:S03]  /*b080*/  BSSY B0, `(.L_x_2957) ;  /* 0x0000010000007945 */ /* 0x000fe60003800000 */
[----:B------:R-:W-:-:S13]  /*b090*/  ISETP.GT.AND P0, PT, R44, -0x1, PT ;  /* 0xffffffff2c00780c */ /* 0x000fda0003f04270 */
[----:B------:R-:W-:Y:S05]  /*b0a0*/  @P0 BRA `(.L_x_2958) ;  /* 0x0000000000200947 */ /* 0x000fea0003800000 */
[----:B------:R-:W-:Y:S01]  /*b0b0*/  UISETP.NE.AND UP0, UPT, UR9, 0x1, UPT ;  /* 0x000000010900788c */ /* 0x000fe2000bf05270 */
[----:B------:R-:W-:-:S05]  /*b0c0*/  LOP3.LUT R44, RZ, R44, RZ, 0x33, !PT ;  /* 0x0000002cff2c7212 */ /* 0x000fca00078e33ff */
[----:B------:R-:W-:-:S05]  /*b0d0*/  PLOP3.LUT P0, PT, PT, PT, UP0, 0x80, 0x0 ;  /* 0x000000000000781c */ /* 0x000fca0003f0f008 */
[----:B------:R-:W-:-:S08]  /*b0e0*/  @UP0 ULDC.64 UR4, c[0x0][0x9e8] ;  /* 0x00027a0000040ab9 */ /* 0x000fd00000000a00 */
[----:B------:R-:W-:-:S05]  /*b0f0*/  @P0 IMAD.HI.U32 R45, R44, UR4, RZ ;  /* 0x000000042c2d0c27 */ /* 0x000fca000f8e00ff */
[----:B------:R-:W-:-:S04]  /*b100*/  @P0 SHF.R.U32.HI R44, RZ, UR5, R45 ;  /* 0x00000005ff2c0c19 */ /* 0x000fc8000801162d */
[----:B------:R-:W-:Y:S01]  /*b110*/  LOP3.LUT R44, RZ, R44, RZ, 0x33, !PT ;  /* 0x0000002cff2c7212 */ /* 0x000fe200078e33ff */
[----:B------:R-:W-:Y:S06]  /*b120*/  BRA `(.L_x_2959) ;  /* 0x0000000000147947 */ /* 0x000fec0003800000 */
.L_x_2958:
[----:B------:R-:W-:-:S06]  /*b130*/  UISETP.NE.AND UP0, UPT, UR9, 0x1, UPT ;  /* 0x000000010900788c */ /* 0x000fcc000bf05270 */
[----:B------:R-:W-:-:S05]  /*b140*/  PLOP3.LUT P0, PT, PT, PT, UP0, 0x80, 0x0 ;  /* 0x000000000000781c */ /* 0x000fca0003f0f008 */
[----:B------:R-:W-:-:S08]  /*b150*/  @UP0 ULDC.64 UR4, c[0x0][0x9e8] ;  /* 0x00027a0000040ab9 */ /* 0x000fd00000000a00 */
[----:B------:R-:W-:-:S05]  /*b160*/  @P0 IMAD.HI.U32 R45, R44, UR4, RZ ;  /* 0x000000042c2d0c27 */ /* 0x000fca000f8e00ff */
[----:B------:R-:W-:-:S07]  /*b170*/  @P0 SHF.R.U32.HI R44, RZ, UR5, R45 ;  /* 0x00000005ff2c0c19 */ /* 0x000fce000801162d */
.L_x_2959:
[----:B------:R-:W-:Y:S05]  /*b180*/  BSYNC B0 ;  /* 0x0000000000007941 */ /* 0x000fea0003800000 */
.L_x_2957:
[----:B------:R-:W-:-:S05]  /*b190*/  IMAD R44, R44, UR9, R65 ;  /* 0x000000092c2c7c24 */ /* 0x000fca000f8e0241 */
[----:B------:R-:W-:Y:S02]  /*b1a0*/  VIMNMX R69, R69, R44, !PT ;  /* 0x0000002c45457248 */ /* 0x000fe40007fe0100 */
[----:B------:R-:W-:-:S07]  /*b1b0*/  VIADDMNMX R71, R44, UR9, R71, PT ;  /* 0x000000092c477c46 */ /* 0x000fce000b800147 */
.L_x_2956:
[C---:B------:R-:W-:Y:S01]  /*b1c0*/  ISETP.GE.AND P1, PT, R70.reuse, 0x9, PT ;  /* 0x000000094600780c */ /* 0x040fe20003f26270 */
[----:B------:R-:W1:Y:S01]  /*b1d0*/  SHFL.IDX PT, R63, R63, 0x1, 0x1c1f ;  /* 0x003c1f003f3f7f89 */ /* 0x000e6200000e0000 */
[C---:B------:R-:W-:Y:S01]  /*b1e0*/  ISETP.GE.AND P0, PT, R70.reuse, 0x2, PT ;  /* 0x000000024600780c */ /* 0x040fe20003f06270 */
[----:B------:R-:W-:Y:S01]  /*b1f0*/  UISETP.GE.AND UP0, UPT, UR9, 0x1, UPT ;  /* 0x000000010900788c */ /* 0x000fe2000bf06270 */
[C---:B------:R-:W-:Y:S02]  /*b200*/  ISETP.GT.AND P2, PT, R69.reuse, 0x8, !P1 ;  /* 0x000000084500780c */ /* 0x040fe40004f44270 */
[----:B------:R-:W-:Y:S02]  /*b210*/  ISETP.GT.AND P3, PT, R69, 0x1, !P0 ;  /* 0x000000014500780c */ /* 0x000fe40004764270 */
[----:B------:R-:W-:Y:S02]  /*b220*/  ISETP.LT.OR P2, PT, R71, 0x9, P2 ;  /* 0x000000094700780c */ /* 0x000fe40001741670 */
[----:B------:R-:W-:-:S02]  /*b230*/  ISETP.GE.AND P4, PT, R70, 0xa, PT ;  /* 0x0000000a4600780c */ /* 0x000fc40003f86270 */
[----:B0-----:R-:W-:Y:S02]  /*b240*/  FSEL R75, R75, -INF , !P2 ;  /* 0xff8000004b4b7808 */ /* 0x001fe40005000000 */
[----:B------:R-:W-:Y:S02]  /*b250*/  ISETP.LT.OR P3, PT, R71, 0x2, P3 ;  /* 0x000000024700780c */ /* 0x000fe40001f61670 */
[----:B------:R-:W-:Y:S02]  /*b260*/  ISETP.GT.AND P2, PT, R69, 0x9, !P4 ;  /* 0x000000094500780c */ /* 0x000fe40006744270 */
[----:B------:R-:W-:Y:S02]  /*b270*/  FSEL R72, R72, -INF , !P3 ;  /* 0xff80000048487808 */ /* 0x000fe40005800000 */
[----:B------:R-:W-:Y:S02]  /*b280*/  ISETP.LT.OR P2, PT, R71, 0xa, P2 ;  /* 0x0000000a4700780c */ /* 0x000fe40001741670 */
[----:B------:R-:W-:-:S02]  /*b290*/  ISETP.GE.AND P3, PT, R70, 0x11, PT ;  /* 0x000000114600780c */ /* 0x000fc40003f66270 */
[----:B------:R-:W-:Y:S01]  /*b2a0*/  FSEL R74, R74, -INF , !P2 ;  /* 0xff8000004a4a7808 */ /* 0x000fe20005000000 */
[----:B-1----:R-:W-:Y:S01]  /*b2b0*/  IMAD.IADD R66, R66, 0x1, R63 ;  /* 0x0000000142427824 */ /* 0x002fe200078e023f */
        /* <DEDUP_REMOVED lines=86> */
[C---:B------:R-:W-:Y:S02]  /*b820*/  ISETP.GE.AND P5, PT, R70.reuse, 0x1, PT ;  /* 0x000000014600780c */ /* 0x040fe40003fa6270 */
[----:B------:R-:W-:Y:S02]  /*b830*/  ISETP.GT.AND P3, PT, R69, 0x51, !P2 ;  /* 0x000000514500780c */ /* 0x000fe40005764270 */
[----:B------:R-:W-:-:S02]  /*b840*/  ISETP.GE.AND P6, PT, R70, 0x5a, PT ;  /* 0x0000005a4600780c */ /* 0x000fc40003fc6270 */
[----:B------:R-:W-:-:S04]  /*b850*/  ISETP.LT.OR P3, PT, R71, 0x52, P3 ;  /* 0x000000524700780c */ /* 0x000fc80001f61670 */
[----:B------:R-:W-:Y:S02]  /*b860*/  FSEL R62, R62, -INF , !P3 ;  /* 0xff8000003e3e7808 */ /* 0x000fe40005800000 */
[----:B------:R-:W-:-:S04]  /*b870*/  ISETP.GE.AND P3, PT, R70, 0x59, PT ;  /* 0x000000594600780c */ /* 0x000fc80003f66270 */
[----:B------:R-:W-:-:S04]  /*b880*/  ISETP.GT.AND P4, PT, R69, 0x58, !P3 ;  /* 0x000000584500780c */ /* 0x000fc80005f84270 */
[----:B------:R-:W-:-:S04]  /*b890*/  ISETP.LT.OR P4, PT, R71, 0x59, P4 ;  /* 0x000000594700780c */ /* 0x000fc80002781670 */
[----:B------:R-:W-:Y:S02]  /*b8a0*/  FSEL R61, R61, -INF , !P4 ;  /* 0xff8000003d3d7808 */ /* 0x000fe40006000000 */
[----:B------:R-:W-:-:S04]  /*b8b0*/  ISETP.GT.AND P4, PT, R69, RZ, !P5 ;  /* 0x000000ff4500720c */ /* 0x000fc80006f84270 */
[----:B------:R-:W-:-:S04]  /*b8c0*/  ISETP.LT.OR P4, PT, R71, 0x1, P4 ;  /* 0x000000014700780c */ /* 0x000fc80002781670 */
[----:B------:R-:W-:Y:S02]  /*b8d0*/  FSEL R77, R3, -INF , !P4 ;  /* 0xff800000034d7808 */ /* 0x000fe40006000000 */
[----:B------:R-:W-:-:S04]  /*b8e0*/  ISETP.GT.AND P4, PT, R69, 0x59, !P6 ;  /* 0x000000594500780c */ /* 0x000fc80007784270 */
[----:B------:R-:W-:-:S04]  /*b8f0*/  ISETP.LT.OR P4, PT, R71, 0x5a, P4 ;  /* 0x0000005a4700780c */ /* 0x000fc80002781670 */
[----:B------:R-:W-:Y:S02]  /*b900*/  FSEL R3, R64, -INF , !P4 ;  /* 0xff80000040037808 */ /* 0x000fe40006000000 */
[----:B------:R-:W-:Y:S02]  /*b910*/  PLOP3.LUT P4, PT, PT, PT, UP0, 0x40, 0x0 ;  /* 0x000000000000781c */ /* 0x000fe40003f8e808 */
[----:B------:R-:W-:-:S11]  /*b920*/  VIADDMNMX R64, R63, R67, R68, PT ;  /* 0x000000433f407246 */ /* 0x000fd60003800144 */
[----:B------:R-:W-:Y:S05]  /*b930*/  @P4 BRA `(.L_x_2960) ;  /* 0x00000000005c4947 */ /* 0x000fea0003800000 */
        /* <DEDUP_REMOVED lines=8> */
[----:B------:R-:W-:Y:S01]  /*b9c0*/  @P4 IMAD.HI.U32 R63, R68, UR4, RZ ;  /* 0x00000004443f4c27 */ /* 0x000fe2000f8e00ff */
[----:B------:R-:W-:-:S13]  /*b9d0*/  PLOP3.LUT P4, PT, PT, PT, UP0, 0x80, 0x0 ;  /* 0x000000000000781c */ /* 0x000fda0003f8f008 */
[----:B------:R-:W-:-:S04]  /*b9e0*/  @P4 SHF.R.U32.HI R68, RZ, UR5, R63 ;  /* 0x00000005ff444c19 */ /* 0x000fc8000801163f */
[----:B------:R-:W-:Y:S01]  /*b9f0*/  LOP3.LUT R68, RZ, R68, RZ, 0x33, !PT ;  /* 0x00000044ff447212 */ /* 0x000fe200078e33ff */
[----:B------:R-:W-:Y:S06]  /*ba00*/  BRA `(.L_x_2963) ;  /* 0x0000000000187947 */ /* 0x000fec0003800000 */
.L_x_2962:
[----:B------:R-:W-:-:S06]  /*ba10*/  UISETP.NE.AND UP0, UPT, UR9, 0x1, UPT ;  /* 0x000000010900788c */ /* 0x000fcc000bf05270 */
[----:B------:R-:W-:-:S05]  /*ba20*/  PLOP3.LUT P4, PT, PT, PT, UP0, 0x80, 0x0 ;  /* 0x000000000000781c */ /* 0x000fca0003f8f008 */
[----:B------:R-:W-:-:S08]  /*ba30*/  @UP0 ULDC.64 UR4, c[0x0][0x9e8] ;  /* 0x00027a0000040ab9 */ /* 0x000fd00000000a00 */
[----:B------:R-:W-:Y:S01]  /*ba40*/  @P4 IMAD.HI.U32 R63, R68, UR4, RZ ;  /* 0x00000004443f4c27 */ /* 0x000fe2000f8e00ff */
[----:B------:R-:W-:-:S13]  /*ba50*/  PLOP3.LUT P4, PT, PT, PT, UP0, 0x80, 0x0 ;  /* 0x000000000000781c */ /* 0x000fda0003f8f008 */
[----:B------:R-:W-:-:S07]  /*ba60*/  @P4 SHF.R.U32.HI R68, RZ, UR5, R63 ;  /* 0x00000005ff444c19 */ /* 0x000fce000801163f */
.L_x_2963:
[----:B------:R-:W-:Y:S05]  /*ba70*/  BSYNC B0 ;  /* 0x0000000000007941 */ /* 0x000fea0003800000 */
.L_x_2961:
[----:B------:R-:W-:-:S05]  /*ba80*/  IMAD R65, R68, UR9, R65 ;  /* 0x0000000944417c24 */ /* 0x000fca000f8e0241 */
[----:B------:R-:W-:Y:S02]  /*ba90*/  VIMNMX R66, R66, R65, !PT ;  /* 0x0000004142427248 */ /* 0x000fe40007fe0100 */
[----:B------:R-:W-:-:S07]  /*baa0*/  VIADDMNMX R64, R65, UR9, R64, PT ;  /* 0x0000000941407c46 */ /* 0x000fce000b800140 */
.L_x_2960:
[C---:B------:R-:W-:Y:S01]  /*bab0*/  ISETP.GT.AND P0, PT, R66.reuse, 0x1, !P0 ;  /* 0x000000014200780c */ /* 0x040fe20004704270 */
[----:B------:R-:W-:Y:S01]  /*bac0*/  ULDC UR48, c[0x0][0x988] ;  /* 0x0002620000307ab9 */ /* 0x000fe20000000800 */
[----:B------:R-:W-:Y:S02]  /*bad0*/  ISETP.GT.AND P1, PT, R66, 0x8, !P1 ;  /* 0x000000084200780c */ /* 0x000fe40004f24270 */
[C---:B------:R-:W-:Y:S02]  /*bae0*/  ISETP.LT.OR P0, PT, R64.reuse, 0x2, P0 ;  /* 0x000000024000780c */ /* 0x040fe40000701670 */
[----:B------:R-:W-:Y:S02]  /*baf0*/  ISETP.LT.OR P1, PT, R64, 0x9, P1 ;  /* 0x000000094000780c */ /* 0x000fe40000f21670 */
[----:B------:R-:W-:Y:S02]  /*bb00*/  FSEL R63, R7, -INF , !P0 ;  /* 0xff800000073f7808 */ /* 0x000fe40004000000 */
[----:B------:R-:W-:-:S02]  /*bb10*/  ISETP.NE.AND P0, PT, R94, RZ, PT ;  /* 0x000000ff5e00720c */ /* 0x000fc40003f05270 */
[C---:B------:R-:W-:Y:S02]  /*bb20*/  ISETP.GT.AND P5, PT, R66.reuse, RZ, !P5 ;  /* 0x000000ff4200720c */ /* 0x040fe40006fa4270 */
[----:B------:R-:W-:Y:S02]  /*bb30*/  ISETP.GT.AND P0, PT, R66, 0x9, !P0 ;  /* 0x000000094200780c */ /* 0x000fe40004704270 */
[----:B------:R-:W-:Y:S02]  /*bb40*/  FSEL R8, R8, -INF , !P1 ;  /* 0xff80000008087808 */ /* 0x000fe40004800000 */
[----:B------:R-:W-:Y:S02]  /*bb50*/  ISETP.LT.OR P0, PT, R64, 0xa, P0 ;  /* 0x0000000a4000780c */ /* 0x000fe40000701670 */
[----:B------:R-:W-:Y:S02]  /*bb60*/  ISETP.NE.AND P1, PT, R95, RZ, PT ;  /* 0x000000ff5f00720c */ /* 0x000fe40003f25270 */
[----:B------:R-:W-:-:S02]  /*bb70*/  FSEL R9, R9, -INF , !P0 ;  /* 0xff80000009097808 */ /* 0x000fc40004000000 */
[----:B------:R-:W-:Y:S02]  /*bb80*/  ISETP.NE.AND P0, PT, R93, RZ, PT ;  /* 0x000000ff5d00720c */ /* 0x000fe40003f05270 */
[----:B------:R-:W-:Y:S02]  /*bb90*/  ISETP.LT.OR P5, PT, R64, 0x1, P5 ;  /* 0x000000014000780c */ /* 0x000fe40002fa1670 */
[----:B------:R-:W-:Y:S02]  /*bba0*/  ISETP.GT.AND P0, PT, R66, 0x10, !P0 ;  /* 0x000000104200780c */ /* 0x000fe40004704270 */
[----:B------:R-:W-:Y:S02]  /*bbb0*/  FSEL R68, R6, -INF , !P5 ;  /* 0xff80000006447808 */ /* 0x000fe40006800000 */
[----:B------:R-:W-:Y:S02]  /*bbc0*/  ISETP.LT.OR P0, PT, R64, 0x11, P0 ;  /* 0x000000114000780c */ /* 0x000fe40000701670 */
[----:B------:R-:W-:-:S02]  /*bbd0*/  FMNMX.FTZ R6, R77, R72, !PT ;  /* 0x000000484d067209 */ /* 0x000fc40007810000 */
[----:B------:R-:W-:Y:S02]  /*bbe0*/  FSEL R25, R25, -INF , !P0 ;  /* 0xff80000019197808 */ /* 0x000fe40004000000 */
[----:B------:R-:W-:Y:S02]  /*bbf0*/  ISETP.NE.AND P0, PT, R92, RZ, PT ;  /* 0x000000ff5c00720c */ /* 0x000fe40003f05270 */
[----:B------:R-:W-:Y:S02]  /*bc00*/  ISETP.NE.AND P4, PT, R96, RZ, PT ;  /* 0x000000ff6000720c */ /* 0x000fe40003f85270 */
        /* <DEDUP_REMOVED lines=50> */
[----:B------:R-:W-:-:S02]  /*bf30*/  ISETP.NE.AND P0, PT, R81, RZ, PT ;  /* 0x000000ff5100720c */ /* 0x000fc40003f05270 */
[----:B------:R-:W-:Y:S02]  /*bf40*/  FMNMX.FTZ R7, R3, R6, !PT ;  /* 0x0000000603077209 */ /* 0x000fe40007810000 */
[----:B------:R-:W-:Y:S02]  /*bf50*/  ISETP.GT.AND P0, PT, R66, 0x31, !P0 ;  /* 0x000000314200780c */ /* 0x000fe40004704270 */
[----:B------:R-:W-:Y:S01]  /*bf60*/  ISETP.NE.AND P1, PT, R84, RZ, PT ;  /* 0x000000ff5400720c */ /* 0x000fe20003f25270 */
[----:B------:R-:W0:Y:S01]  /*bf70*/  SHFL.BFLY PT, R6, R7, 0x2, 0x1f ;  /* 0x0c401f0007067f89 */ /* 0x000e2200000e0000 */
[----:B------:R-:W-:Y:S02]  /*bf80*/  ISETP.LT.OR P0, PT, R64, 0x32, P0 ;  /* 0x000000324000780c */ /* 0x000fe40000701670 */
[----:B------:R-:W-:Y:S02]  /*bf90*/  ISETP.NE.AND P4, PT, R85, RZ, PT ;  /* 0x000000ff5500720c */ /* 0x000fe40003f85270 */
[----:B------:R-:W-:-:S02]  /*bfa0*/  FSEL R33, R33, -INF , !P0 ;  /* 0xff80000021217808 */ /* 0x000fc40004000000 */
[----:B------:R-:W-:Y:S02]  /*bfb0*/  ISETP.NE.AND P0, PT, R80, RZ, PT ;  /* 0x000000ff5000720c */ /* 0x000fe40003f05270 */
[C---:B------:R-:W-:Y:S02]  /*bfc0*/  ISETP.GT.AND P2, PT, R66.reuse, 0x51, !P2 ;  /* 0x000000514200780c */ /* 0x040fe40005744270 */
[C---:B------:R-:W-:Y:S02]  /*bfd0*/  ISETP.GT.AND P0, PT, R66.reuse, 0x38, !P0 ;  /* 0x000000384200780c */ /* 0x040fe40004704270 */
[----:B------:R-:W-:Y:S02]  /*bfe0*/  ISETP.GT.AND P3, PT, R66, 0x58, !P3 ;  /* 0x000000584200780c */ /* 0x000fe40005f64270 */
[C---:B------:R-:W-:Y:S02]  /*bff0*/  ISETP.LT.OR P0, PT, R64.reuse, 0x39, P0 ;  /* 0x000000394000780c */ /* 0x040fe40000701670 */
[----:B------:R-:W-:-:S02]  /*c000*/  ISETP.LT.OR P2, PT, R64, 0x52, P2 ;  /* 0x000000524000780c */ /* 0x000fc40001741670 */
[----:B------:R-:W-:Y:S02]  /*c010*/  FSEL R37, R37, -INF , !P0 ;  /* 0xff80000025257808 */ /* 0x000fe40004000000 */
[----:B------:R-:W-:Y:S02]  /*c020*/  ISETP.NE.AND P0, PT, R79, RZ, PT ;  /* 0x000000ff4f00720c */ /* 0x000fe40003f05270 */
[C---:B------:R-:W-:Y:S02]  /*c030*/  ISETP.GT.AND P6, PT, R66.reuse, 0x59, !P6 ;  /* 0x000000594200780c */ /* 0x040fe400077c4270 */
[----:B------:R-:W-:Y:S02]  /*c040*/  ISETP.GT.AND P0, PT, R66, 0x39, !P0 ;  /* 0x000000394200780c */ /* 0x000fe40004704270 */
[----:B0-----:R-:W-:Y:S02]  /*c050*/  FMNMX.FTZ R65, R7, R6, !PT ;  /* 0x0000000607417209 */ /* 0x001fe40007810000 */
[----:B------:R-:W-:-:S02]  /*c060*/  ISETP.LT.OR P0, PT, R64, 0x3a, P0 ;  /* 0x0000003a4000780c */ /* 0x000fc40000701670 */
[----:B------:R-:W-:Y:S01]  /*c070*/  FMNMX.FTZ R7, R68, R63, !PT ;  /* 0x0000003f44077209 */ /* 0x000fe20007810000 */
[----:B------:R-:W0:Y:S01]  /*c080*/  SHFL.BFLY PT, R6, R65, 0x1, 0x1f ;  /* 0x0c201f0041067f89 */ /* 0x000e2200000e0000 */
        /* <DEDUP_REMOVED lines=13> */
[----:B------:R-:W-:Y:S02]  /*c160*/  FMNMX.FTZ R70, R26, R7, !PT ;  /* 0x000000071a467209 */ /* 0x000fe40007810000 */
[----:B------:R-:W-:Y:S02]  /*c170*/  ISETP.GT.AND P0, PT, R66, 0x48, !P4 ;  /* 0x000000484200780c */ /* 0x000fe40006704270 */
[----:B0-----:R-:W-:Y:S02]  /*c180*/  FMNMX.FTZ R6, R65, R6, !PT ;  /* 0x0000000641067209 */ /* 0x001fe40007810000 */
[----:B------:R-:W-:-:S02]  /*c190*/  FMNMX.FTZ R7, R29, R70, !PT ;  /* 0x000000461d077209 */ /* 0x000fc40007810000 */
[----:B------:R-:W-:Y:S01]  /*c1a0*/  ISETP.LT.OR P0, PT, R64, 0x49, P0 ;  /* 0x000000494000780c */ /* 0x000fe20000701670 */
[----:B------:R-:W-:Y:S01]  /*c1b0*/  FMUL.FTZ R69, R6, UR48 ;  /* 0x0000003006457c20 */ /* 0x000fe20008410000 */
[----:B------:R-:W-:Y:S02]  /*c1c0*/  FMNMX.FTZ R70, R28, R7, !PT ;  /* 0x000000071c467209 */ /* 0x000fe40007810000 */
[----:B------:R-:W-:Y:S02]  /*c1d0*/  FSEL R43, R43, -INF , !P0 ;  /* 0xff8000002b2b7808 */ /* 0x000fe40004000000 */
[----:B------:R-:W-:Y:S02]  /*c1e0*/  FSETP.NEU.FTZ.AND P0, PT, R6, -INF , PT ;  /* 0xff8000000600780b */ /* 0x000fe40003f1d000 */
[----:B------:R-:W-:Y:S02]  /*c1f0*/  FMNMX.FTZ R7, R31, R70, !PT ;  /* 0x000000461f077209 */ /* 0x000fe40007810000 */
[----:B------:R-:W-:-:S02]  /*c200*/  FSEL R69, R69, RZ, P0 ;  /* 0x000000ff45457208 */ /* 0x000fc40000000000 */
[----:B------:R-:W-:Y:S02]  /*c210*/  FMNMX.FTZ R7, R30, R7, !PT ;  /* 0x000000071e077209 */ /* 0x000fe40007810000 */
[----:B------:R-:W-:Y:S01]  /*c220*/  ISETP.NE.AND P4, PT, R83, RZ, PT ;  /* 0x000000ff5300720c */ /* 0x000fe20003f85270 */
[--C-:B------:R-:W-:Y:S01]  /*c230*/  FFMA.FTZ R156, R44, UR48, -R69.reuse ;  /* 0x000000302c9c7c23 */ /* 0x100fe20008010845 */
[----:B------:R-:W-:Y:S01]  /*c240*/  FMNMX.FTZ R44, R34, R7, !PT ;  /* 0x00000007222c7209 */ /* 0x000fe20007810000 */
[--C-:B------:R-:W-:Y:S01]  /*c250*/  FFMA.FTZ R158, R46, UR48, -R69.reuse ;  /* 0x000000302e9e7c23 */ /* 0x100fe20008010845 */
[----:B------:R-:W-:Y:S01]  /*c260*/  ISETP.GT.AND P0, PT, R66, 0x49, !P4 ;  /* 0x000000494200780c */ /* 0x000fe20006704270 */
[--C-:B------:R-:W-:Y:S01]  /*c270*/  FFMA.FTZ R160, R48, UR48, -R69.reuse ;  /* 0x0000003030a07c23 */ /* 0x100fe20008010845 */
[----:B------:R-:W-:Y:S01]  /*c280*/  FMNMX.FTZ R44, R33, R44, !PT ;  /* 0x0000002c212c7209 */ /* 0x000fe20007810000 */
[--C-:B------:R-:W-:Y:S01]  /*c290*/  FFMA.FTZ R152, R77, UR48, -R69.reuse ;  /* 0x000000304d987c23 */ /* 0x100fe20008010845 */
[----:B------:R-:W-:Y:S01]  /*c2a0*/  ISETP.LT.OR P0, PT, R64, 0x4a, P0 ;  /* 0x0000004a4000780c */ /* 0x000fe20000701670 */
[--C-:B------:R-:W-:Y:S01]  /*c2b0*/  FFMA.FTZ R65, R72, UR48, -R69.reuse ;  /* 0x0000003048417c23 */ /* 0x100fe20008010845 */
[----:B------:R-:W-:Y:S01]  /*c2c0*/  FMNMX.FTZ R7, R37, R44, !PT ;  /* 0x0000002c25077209 */ /* 0x000fe20007810000 */
[--C-:B------:R-:W-:Y:S01]  /*c2d0*/  FFMA.FTZ R174, R61, UR48, -R69.reuse ;  /* 0x000000303dae7c23 */ /* 0x100fe20008010845 */
[----:B------:R-:W-:Y:S01]  /*c2e0*/  ISETP.NE.AND P4, PT, R76, RZ, PT ;  /* 0x000000ff4c00720c */ /* 0x000fe20003f85270 */
[--C-:B------:R-:W-:Y:S01]  /*c2f0*/  FFMA.FTZ R154, R75, UR48, -R69.reuse ;  /* 0x000000304b9a7c23 */ /* 0x100fe20008010845 */
[----:B------:R-:W-:Y:S01]  /*c300*/  FMNMX.FTZ R7, R36, R7, !PT ;  /* 0x0000000724077209 */ /* 0x000fe20007810000 */
[----:B------:R-:W-:Y:S01]  /*c310*/  MUFU.EX2 R152, R152 ;  /* 0x0000009800987308 */ /* 0x000fe20000000800 */
[----:B------:R-:W-:Y:S01]  /*c320*/  FSEL R42, R42, -INF , !P0 ;  /* 0xff8000002a2a7808 */ /* 0x000fe20004000000 */
[--C-:B------:R-:W-:Y:S01]  /*c330*/  FFMA.FTZ R67, R74, UR48, -R69.reuse ;  /* 0x000000304a437c23 */ /* 0x100fe20008010845 */
[----:B------:R-:W-:Y:S01]  /*c340*/  FMNMX.FTZ R44, R40, R7, !PT ;  /* 0x00000007282c7209 */ /* 0x000fe20007810000 */
[--C-:B------:R-:W-:Y:S01]  /*c350*/  FFMA.FTZ R45, R45, UR48, -R69.reuse ;  /* 0x000000302d2d7c23 */ /* 0x100fe20008010845 */
[----:B------:R-:W-:Y:S01]  /*c360*/  ISETP.GT.AND P0, PT, R66, 0x50, !P4 ;  /* 0x000000504200780c */ /* 0x000fe20006704270 */
        /* <DEDUP_REMOVED lines=10> */
[----:B------:R-:W1:Y:S01]  /*c410*/  MUFU.EX2 R154, R154 ;  /* 0x0000009a009a7308 */ /* 0x000e620000000800 */
[----:B------:R-:W-:Y:S01]  /*c420*/  ISETP.LT.OR P3, PT, R64, 0x59, P3 ;  /* 0x000000594000780c */ /* 0x000fe20001f61670 */
[--C-:B------:R-:W-:Y:S01]  /*c430*/  FFMA.FTZ R168, R56, UR48, -R69.reuse ;  /* 0x0000003038a87c23 */ /* 0x100fe20008010845 */
[----:B------:R-:W-:Y:S01]  /*c440*/  FSEL R44, R35, -INF , !P2 ;  /* 0xff800000232c7808 */ /* 0x000fe20005000000 */
[--C-:B------:R-:W-:Y:S01]  /*c450*/  FFMA.FTZ R35, R49, UR48, -R69.reuse ;  /* 0x0000003031237c23 */ /* 0x100fe20008010845 */
[----:B------:R-:W-:Y:S01]  /*c460*/  FMNMX.FTZ R7, R32, R7, !PT ;  /* 0x0000000720077209 */ /* 0x000fe20007810000 */
[--C-:B------:R-:W-:Y:S01]  /*c470*/  FFMA.FTZ R49, R51, UR48, -R69.reuse ;  /* 0x0000003033317c23 */ /* 0x100fe20008010845 */
[----:B------:R-:W-:Y:S01]  /*c480*/  ISETP.LT.OR P6, PT, R64, 0x5a, P6 ;  /* 0x0000005a4000780c */ /* 0x000fe200037c1670 */
[----:B------:R-:W3:Y:S01]  /*c490*/  MUFU.EX2 R67, R67 ;  /* 0x0000004300437308 */ /* 0x000ee20000000800 */
[----:B------:R-:W-:Y:S01]  /*c4a0*/  FSEL R38, R38, -INF , !P3 ;  /* 0xff80000026267808 */ /* 0x000fe20005800000 */
[--C-:B------:R-:W-:Y:S01]  /*c4b0*/  FFMA.FTZ R51, R53, UR48, -R69.reuse ;  /* 0x0000003035337c23 */ /* 0x100fe20008010845 */
[----:B------:R-:W-:Y:S01]  /*c4c0*/  FMNMX.FTZ R7, R44, R7, !PT ;  /* 0x000000072c077209 */ /* 0x000fe20007810000 */
[--C-:B------:R-:W-:Y:S01]  /*c4d0*/  FFMA.FTZ R53, R55, UR48, -R69.reuse ;  /* 0x0000003037357c23 */ /* 0x100fe20008010845 */
[----:B------:R-:W-:Y:S01]  /*c4e0*/  FSEL R41, R41, -INF , !P6 ;  /* 0xff80000029297808 */ /* 0x000fe20007000000 */
[--C-:B------:R-:W-:Y:S01]  /*c4f0*/  FFMA.FTZ R55, R57, UR48, -R69.reuse ;  /* 0x0000003039377c23 */ /* 0x100fe20008010845 */
[----:B------:R-:W-:Y:S01]  /*c500*/  FMNMX.FTZ R46, R38, R7, !PT ;  /* 0x00000007262e7209 */ /* 0x000fe20007810000 */
[----:B------:R-:W4:Y:S01]  /*c510*/  MUFU.EX2 R156, R156 ;  /* 0x0000009c009c7308 */ /* 0x000f220000000800 */
[--C-:B------:R-:W-:Y:S01]  /*c520*/  FFMA.FTZ R170, R58, UR48, -R69.reuse ;  /* 0x000000303aaa7c23 */ /* 0x100fe20008010845 */
[--C-:B------:R-:W-:Y:S01]  /*c530*/  FFMA.FTZ R57, R59, UR48, -R69.reuse ;  /* 0x000000303b397c23 */ /* 0x100fe20008010845 */
[----:B------:R-:W-:Y:S01]  /*c540*/  FMNMX.FTZ R46, R41, R46, !PT ;  /* 0x0000002e292e7209 */ /* 0x000fe20007810000 */
[--C-:B------:R-:W-:Y:S01]  /*c550*/  FFMA.FTZ R172, R60, UR48, -R69.reuse ;  /* 0x000000303cac7c23 */ /* 0x100fe20008010845 */
[--C-:B------:R-:W-:Y:S01]  /*c560*/  FFMA.FTZ R59, R62, UR48, -R69.reuse ;  /* 0x000000303e3b7c23 */ /* 0x100fe20008010845 */
[----:B------:R-:W-:Y:S01]  /*c570*/  FFMA.FTZ R3, R3, UR48, -R69 ;  /* 0x0000003003037c23 */ /* 0x000fe20008010845 */
[----:B------:R-:W-:Y:S01]  /*c580*/  ISETP.NE.AND P4, PT, R97, 0x3, PT ;  /* 0x000000036100780c */ /* 0x000fe20003f85270 */
[----:B------:R-:W5:Y:S01]  /*c590*/  SHFL.BFLY PT, R7, R46, 0x2, 0x1f ;  /* 0x0c401f002e077f89 */ /* 0x000f6200000e0000 */
[----:B------:R-:W2:Y:S08]  /*c5a0*/  MUFU.EX2 R45, R45 ;  /* 0x0000002d002d7308 */ /* 0x000eb00000000800 */
[----:B------:R-:W2:Y:S08]  /*c5b0*/  MUFU.EX2 R158, R158 ;  /* 0x0000009e009e7308 */ /* 0x000eb00000000800 */
[----:B------:R-:W2:Y:S01]  /*c5c0*/  MUFU.EX2 R47, R47 ;  /* 0x0000002f002f7308 */ /* 0x000ea20000000800 */
[----:B-----5:R-:W-:-:S07]  /*c5d0*/  FMNMX.FTZ R48, R46, R7, !PT ;  /* 0x000000072e307209 */ /* 0x020fce0007810000 */
[----:B------:R-:W-:Y:S01]  /*c5e0*/  MUFU.EX2 R160, R160 ;  /* 0x000000a000a07308 */ /* 0x000fe20000000800 */
[----:B------:R-:W5:Y:S07]  /*c5f0*/  SHFL.BFLY PT, R7, R48, 0x1, 0x1f ;  /* 0x0c201f0030077f89 */ /* 0x000f6e00000e0000 */
[----:B------:R-:W-:Y:S08]  /*c600*/  MUFU.EX2 R35, R35 ;  /* 0x0000002300237308 */ /* 0x000ff00000000800 */
[----:B------:R-:W-:Y:S08]  /*c610*/  MUFU.EX2 R162, R162 ;  /* 0x000000a200a27308 */ /* 0x000ff00000000800 */
[----:B------:R-:W-:Y:S01]  /*c620*/  MUFU.EX2 R49, R49 ;  /* 0x0000003100317308 */ /* 0x000fe20000000800 */
[----:B-----5:R-:W-:-:S04]  /*c630*/  FMNMX.FTZ R7, R48, R7, !PT ;  /* 0x0000000730077209 */ /* 0x020fc80007810000 */
[C---:B------:R-:W-:Y:S01]  /*c640*/  FSETP.NEU.FTZ.AND P0, PT, R7.reuse, -INF , PT ;  /* 0xff8000000700780b */ /* 0x040fe20003f1d000 */
[----:B------:R-:W-:Y:S02]  /*c650*/  FMUL.FTZ R61, R7, UR48 ;  /* 0x00000030073d7c20 */ /* 0x000fe40008410000 */
[----:B------:R-:W-:Y:S03]  /*c660*/  MUFU.EX2 R164, R164 ;  /* 0x000000a400a47308 */ /* 0x000fe60000000800 */
[----:B------:R-:W-:-:S05]  /*c670*/  FSEL R61, R61, RZ, P0 ;  /* 0x000000ff3d3d7208 */ /* 0x000fca0000000000 */
[----:B------:R-:W-:Y:S01]  /*c680*/  MUFU.EX2 R51, R51 ;  /* 0x0000003300337308 */ /* 0x000fe20000000800 */
[--C-:B------:R-:W-:Y:S01]  /*c690*/  FFMA.FTZ R153, R68, UR48, -R61.reuse ;  /* 0x0000003044997c23 */ /* 0x100fe2000801083d */
[--C-:B------:R-:W-:Y:S01]  /*c6a0*/  FFMA.FTZ R46, R63, UR48, -R61.reuse ;  /* 0x000000303f2e7c23 */ /* 0x100fe2000801083d */
[--C-:B------:R-:W-:Y:S01]  /*c6b0*/  FFMA.FTZ R155, R8, UR48, -R61.reuse ;  /* 0x00000030089b7c23 */ /* 0x100fe2000801083d */
[----:B------:R-:W-:Y:S01]  /*c6c0*/  FFMA.FTZ R48, R9, UR48, -R61 ;  /* 0x0000003009307c23 */ /* 0x000fe2000801083d */
[----:B0-----:R-:W-:Y:S01]  /*c6d0*/  FADD.FTZ R9, R152, R65 ;  /* 0x0000004198097221 */ /* 0x001fe20000010000 */
[--C-:B------:R-:W-:Y:S01]  /*c6e0*/  FFMA.FTZ R157, R25, UR48, -R61.reuse ;  /* 0x00000030199d7c23 */ /* 0x100fe2000801083d */
[----:B------:R-:W-:Y:S01]  /*c6f0*/  FFMA.FTZ R24, R24, UR48, -R61 ;  /* 0x0000003018187c23 */ /* 0x000fe2000801083d */
[----:B------:R-:W-:Y:S01]  /*c700*/  MUFU.EX2 R153, R153 ;  /* 0x0000009900997308 */ /* 0x000fe20000000800 */
[----:B-1----:R-:W-:Y:S01]  /*c710*/  FADD.FTZ R8, R154, R9 ;  /* 0x000000099a087221 */ /* 0x002fe20000010000 */
[--C-:B------:R-:W-:Y:S01]  /*c720*/  FFMA.FTZ R159, R27, UR48, -R61.reuse ;  /* 0x000000301b9f7c23 */ /* 0x100fe2000801083d */
[--C-:B------:R-:W-:Y:S01]  /*c730*/  FFMA.FTZ R26, R26, UR48, -R61.reuse ;  /* 0x000000301a1a7c23 */ /* 0x100fe2000801083d */
[--C-:B------:R-:W-:Y:S01]  /*c740*/  FFMA.FTZ R161, R29, UR48, -R61.reuse ;  /* 0x000000301da17c23 */ /* 0x100fe2000801083d */
[----:B---3--:R-:W-:Y:S01]  /*c750*/  FADD.FTZ R9, R67, R8 ;  /* 0x0000000843097221 */ /* 0x008fe20000010000 */
[--C-:B------:R-:W-:Y:S01]  /*c760*/  FFMA.FTZ R28, R28, UR48, -R61.reuse ;  /* 0x000000301c1c7c23 */ /* 0x100fe2000801083d */
[----:B------:R-:W-:Y:S01]  /*c770*/  FFMA.FTZ R163, R31, UR48, -R61 ;  /* 0x000000301fa37c23 */ /* 0x000fe2000801083d */
[----:B------:R-:W0:Y:S01]  /*c780*/  MUFU.EX2 R46, R46 ;  /* 0x0000002e002e7308 */ /* 0x000e220000000800 */
[----:B----4-:R-:W-:Y:S01]  /*c790*/  FADD.FTZ R50, R156, R9 ;  /* 0x000000099c327221 */ /* 0x010fe20000010000 */
[--C-:B------:R-:W-:Y:S01]  /*c7a0*/  FFMA.FTZ R169, R40, UR48, -R61.reuse ;  /* 0x0000003028a97c23 */ /* 0x100fe2000801083d */
[--C-:B------:R-:W-:Y:S01]  /*c7b0*/  FFMA.FTZ R30, R30, UR48, -R61.reuse ;  /* 0x000000301e1e7c23 */ /* 0x100fe2000801083d */
[--C-:B------:R-:W-:Y:S01]  /*c7c0*/  FFMA.FTZ R165, R34, UR48, -R61.reuse ;  /* 0x0000003022a57c23 */ /* 0x100fe2000801083d */
[----:B--2---:R-:W-:Y:S01]  /*c7d0*/  FADD.FTZ R25, R45, R50 ;  /* 0x000000322d197221 */ /* 0x004fe20000010000 */
[--C-:B------:R-:W-:Y:S01]  /*c7e0*/  FFMA.FTZ R34, R33, UR48, -R61.reuse ;  /* 0x0000003021227c23 */ /* 0x100fe2000801083d */
[----:B------:R-:W-:Y:S01]  /*c7f0*/  FFMA.FTZ R167, R37, UR48, -R61 ;  /* 0x0000003025a77c23 */ /* 0x000fe2000801083d */
[----:B------:R-:W1:Y:S01]  /*c800*/  MUFU.EX2 R155, R155 ;  /* 0x0000009b009b7308 */ /* 0x000e620000000800 */
[----:B------:R-:W-:Y:S01]  /*c810*/  FADD.FTZ R50, R158, R25 ;  /* 0x000000199e327221 */ /* 0x000fe20000010000 */
[--C-:B------:R-:W-:Y:S01]  /*c820*/  FFMA.FTZ R36, R36, UR48, -R61.reuse ;  /* 0x0000003024247c23 */ /* 0x100fe2000801083d */
[--C-:B------:R-:W-:Y:S01]  /*c830*/  FFMA.FTZ R171, R43, UR48, -R61.reuse ;  /* 0x000000302bab7c23 */ /* 0x100fe2000801083d */
[--C-:B------:R-:W-:Y:S01]  /*c840*/  FFMA.FTZ R42, R42, UR48, -R61.reuse ;  /* 0x000000302a2a7c23 */ /* 0x100fe2000801083d */
[----:B------:R-:W-:Y:S01]  /*c850*/  FADD.FTZ R25, R47, R50 ;  /* 0x000000322f197221 */ /* 0x000fe20000010000 */
[--C-:B------:R-:W-:Y:S01]  /*c860*/  FFMA.FTZ R44, R44, UR48, -R61.reuse ;  /* 0x000000302c2c7c23 */ /* 0x100fe2000801083d */
[----:B------:R-:W-:Y:S01]  /*c870*/  FFMA.FTZ R38, R38, UR48, -R61 ;  /* 0x0000003026267c23 */ /* 0x000fe2000801083d */
[----:B------:R-:W2:Y:S01]  /*c880*/  MUFU.EX2 R48, R48 ;  /* 0x0000003000307308 */ /* 0x000ea20000000800 */
[----:B0-----:R-:W-:Y:S01]  /*c890*/  FADD.FTZ R8, R153, R46 ;  /* 0x0000002e99087221 */ /* 0x001fe20000010000 */
[----:B------:R-:W-:Y:S01]  /*c8a0*/  FADD.FTZ R40, R160, R25 ;  /* 0x00000019a0287221 */ /* 0x000fe20000010000 */
[----:B------:R-:W-:Y:S01]  /*c8b0*/  FFMA.FTZ R41, R41, UR48, -R61 ;  /* 0x0000003029297c23 */ /* 0x000fe2000801083d */
[----:B------:R-:W-:-:S02]  /*c8c0*/  F2FP.F16.F32.PACK_AB R152, R65, R152 ;  /* 0x000000984198723e */ /* 0x000fc400000000ff */
[----:B------:R-:W-:Y:S01]  /*c8d0*/  FADD.FTZ R25, R35, R40 ;  /* 0x0000002823197221 */ /* 0x000fe20000010000 */
[----:B------:R-:W-:Y:S01]  /*c8e0*/  FFMA.FTZ R40, R39, UR48, -R61 ;  /* 0x0000003027287c23 */ /* 0x000fe2000801083d */
[----:B------:R-:W0:Y:S01]  /*c8f0*/  MUFU.EX2 R157, R157 ;  /* 0x0000009d009d7308 */ /* 0x000e220000000800 */
[----:B-1----:R-:W-:Y:S01]  /*c900*/  FADD.FTZ R9, R155, R8 ;  /* 0x000000089b097221 */ /* 0x002fe20000010000 */
[----:B------:R-:W-:Y:S01]  /*c910*/  FADD.FTZ R50, R162, R25 ;  /* 0x00000019a2327221 */ /* 0x000fe20000010000 */
[----:B------:R-:W-:Y:S02]  /*c920*/  F2FP.F16.F32.PACK_AB R154, R67, R154 ;  /* 0x0000009a439a723e */ /* 0x000fe400000000ff */
[----:B------:R-:W-:Y:S01]  /*c930*/  F2FP.F16.F32.PACK_AB R156, R45, R156 ;  /* 0x0000009c2d9c723e */ /* 0x000fe200000000ff */
[----:B------:R-:W-:Y:S01]  /*c940*/  FADD.FTZ R25, R49, R50 ;  /* 0x0000003231197221 */ /* 0x000fe20000010000 */
[----:B------:R-:W-:Y:S01]  /*c950*/  F2FP.F16.F32.PACK_AB R158, R47, R158 ;  /* 0x0000009e2f9e723e */ /* 0x000fe200000000ff */
[----:B------:R-:W1:Y:S01]  /*c960*/  MUFU.EX2 R24, R24 ;  /* 0x0000001800187308 */ /* 0x000e620000000800 */
[----:B--2---:R-:W-:Y:S01]  /*c970*/  FADD.FTZ R8, R48, R9 ;  /* 0x0000000930087221 */ /* 0x004fe20000010000 */
[----:B------:R-:W-:-:S02]  /*c980*/  F2FP.F16.F32.PACK_AB R160, R35, R160 ;  /* 0x000000a023a0723e */ /* 0x000fc400000000ff */
[----:B------:R-:W-:Y:S02]  /*c990*/  F2FP.F16.F32.PACK_AB R162, R49, R162 ;  /* 0x000000a231a2723e */ /* 0x000fe400000000ff */
[----:B------:R-:W-:Y:S02]  /*c9a0*/  F2FP.F16.F32.PACK_AB R153, R46, R153 ;  /* 0x000000992e99723e */ /* 0x000fe400000000ff */
[----:B------:R-:W2:Y:S01]  /*c9b0*/  MUFU.EX2 R159, R159 ;  /* 0x0000009f009f7308 */ /* 0x000ea20000000800 */
[----:B0-----:R-:W-:Y:S01]  /*c9c0*/  FADD.FTZ R9, R157, R8 ;  /* 0x000000089d097221 */ /* 0x001fe20000010000 */
[----:B------:R-:W-:-:S06]  /*c9d0*/  F2FP.F16.F32.PACK_AB R155, R48, R155 ;  /* 0x0000009b309b723e */ /* 0x000fcc00000000ff */
        /* <DEDUP_REMOVED lines=9> */
[----:B-1----:R-:W-:Y:S01]  /*ca70*/  FADD.FTZ R9, R161, R8 ;  /* 0x00000008a1097221 */ /* 0x002fe20000010000 */
[----:B------:R-:W-:Y:S01]  /*ca80*/  FADD.FTZ R8, R164, R25 ;  /* 0x00000019a4087221 */ /* 0x000fe20000010000 */
[----:B------:R-:W-:-:S03]  /*ca90*/  F2FP.F16.F32.PACK_AB R164, R51, R164 ;  /* 0x000000a433a4723e */ /* 0x000fc600000000ff */
[----:B------:R-:W-:Y:S01]  /*caa0*/  FADD.FTZ R25, R51, R8 ;  /* 0x0000000833197221 */ /* 0x000fe20000010000 */
[----:B------:R-:W-:Y:S01]  /*cab0*/  FFMA.FTZ R8, R32, UR48, -R61 ;  /* 0x0000003020087c23 */ /* 0x000fe2000801083d */
        /* <DEDUP_REMOVED lines=28> */
[----:B-1----:R-:W-:-:S07]  /*cc80*/  F2FP.F16.F32.PACK_AB R167, R36, R167 ;  /* 0x000000a724a7723e */ /* 0x002fce00000000ff */
[----:B------:R-:W1:Y:S01]  /*cc90*/  MUFU.EX2 R172, R172 ;  /* 0x000000ac00ac7308 */ /* 0x000e620000000800 */
[C---:B--2---:R-:W-:Y:S01]  /*cca0*/  FADD.FTZ R25, R57.reuse, R50 ;  /* 0x0000003239197221 */ /* 0x044fe20000010000 */
[----:B------:R-:W-:-:S06]  /*ccb0*/  F2FP.F16.F32.PACK_AB R170, R57, R170 ;  /* 0x000000aa39aa723e */ /* 0x000fcc00000000ff */
[----:B------:R-:W-:Y:S08]  /*ccc0*/  MUFU.EX2 R40, R40 ;  /* 0x0000002800287308 */ /* 0x000ff00000000800 */
[----:B------:R-:W2:Y:S08]  /*ccd0*/  MUFU.EX2 R59, R59 ;  /* 0x0000003b003b7308 */ /* 0x000eb00000000800 */
[----:B------:R-:W3:Y:S08]  /*cce0*/  MUFU.EX2 R171, R171 ;  /* 0x000000ab00ab7308 */ /* 0x000ef00000000800 */
[----:B------:R-:W4:Y:S08]  /*ccf0*/  MUFU.EX2 R174, R174 ;  /* 0x000000ae00ae7308 */ /* 0x000f300000000800 */
[----:B------:R5:W-:Y:S08]  /*cd00*/  MUFU.EX2 R32, R42 ;  /* 0x0000002a00207308 */ /* 0x000bf00000000800 */
[----:B------:R-:W4:Y:S01]  /*cd10*/  MUFU.EX2 R3, R3 ;  /* 0x0000000300037308 */ /* 0x000f220000000800 */
[----:B-----5:R-:W-:-:S04]  /*cd20*/  FADD.FTZ R42, R36, R9 ;  /* 0x00000009242a7221 */ /* 0x020fc80000010000 */
[----:B0-----:R-:W-:Y:S01]  /*cd30*/  FADD.FTZ R9, R169, R42 ;  /* 0x0000002aa9097221 */ /* 0x001fe20000010000 */
[----:B-1----:R-:W-:Y:S01]  /*cd40*/  FADD.FTZ R42, R172, R25 ;  /* 0x00000019ac2a7221 */ /* 0x002fe20000010000 */
[C---:B--2---:R-:W-:Y:S01]  /*cd50*/  F2FP.F16.F32.PACK_AB R172, R59.reuse, R172 ;  /* 0x000000ac3bac723e */ /* 0x044fe200000000ff */
[----:B------:R0:W1:Y:S01]  /*cd60*/  MUFU.EX2 R173, R8 ;  /* 0x0000000800ad7308 */ /* 0x0000620000000800 */
[----:B------:R-:W-:Y:S01]  /*cd70*/  F2FP.F16.F32.PACK_AB R169, R40, R169 ;  /* 0x000000a928a9723e */ /* 0x000fe200000000ff */
[----:B------:R-:W-:-:S06]  /*cd80*/  FADD.FTZ R25, R59, R42 ;  /* 0x0000002a3b197221 */ /* 0x000fcc0000010000 */
[----:B------:R-:W2:Y:S01]  /*cd90*/  MUFU.EX2 R44, R44 ;  /* 0x0000002c002c7308 */ /* 0x000ea20000000800 */
[----:B0-----:R-:W-:-:S04]  /*cda0*/  FADD.FTZ R8, R40, R9 ;  /* 0x0000000928087221 */ /* 0x001fc80000010000 */
[----:B---3--:R-:W-:Y:S01]  /*cdb0*/  FADD.FTZ R9, R171, R8 ;  /* 0x00000008ab097221 */ /* 0x008fe20000010000 */
[----:B----4-:R-:W-:Y:S01]  /*cdc0*/  FADD.FTZ R8, R174, R25 ;  /* 0x00000019ae087221 */ /* 0x010fe20000010000 */
[C---:B------:R-:W-:Y:S01]  /*cdd0*/  F2FP.F16.F32.PACK_AB R174, R3.reuse, R174 ;  /* 0x000000ae03ae723e */ /* 0x040fe200000000ff */
[----:B------:R-:W0:Y:S01]  /*cde0*/  MUFU.EX2 R38, R38 ;  /* 0x0000002600267308 */ /* 0x000e220000000800 */
[C---:B------:R-:W-:Y:S01]  /*cdf0*/  FADD.FTZ R42, R32.reuse, R9 ;  /* 0x00000009202a7221 */ /* 0x040fe20000010000 */
[----:B------:R-:W-:Y:S01]  /*ce00*/  FADD.FTZ R8, R3, R8 ;  /* 0x0000000803087221 */ /* 0x000fe20000010000 */
[----:B------:R-:W-:Y:S02]  /*ce10*/  F2FP.F16.F32.PACK_AB R171, R32, R171 ;  /* 0x000000ab20ab723e */ /* 0x000fe400000000ff */
[----:B-1----:R-:W-:-:S03]  /*ce20*/  FADD.FTZ R3, R173, R42 ;  /* 0x0000002aad037221 */ /* 0x002fc60000010000 */
[----:B------:R-:W1:Y:S01]  /*ce30*/  MUFU.EX2 R41, R41 ;  /* 0x0000002900297308 */ /* 0x000e620000000800 */
[C---:B--2---:R-:W-:Y:S01]  /*ce40*/  FADD.FTZ R3, R44.reuse, R3 ;  /* 0x000000032c037221 */ /* 0x044fe20000010000 */
[----:B------:R-:W-:-:S03]  /*ce50*/  F2FP.F16.F32.PACK_AB R173, R44, R173 ;  /* 0x000000ad2cad723e */ /* 0x000fc600000000ff */
[----:B0-----:R-:W-:-:S04]  /*ce60*/  FADD.FTZ R24, R38, R3 ;  /* 0x0000000326187221 */ /* 0x001fc80000010000 */
[C---:B-1----:R-:W-:Y:S01]  /*ce70*/  FADD.FTZ R3, R41.reuse, R24 ;  /* 0x0000001829037221 */ /* 0x042fe20000010000 */
[----:B------:R-:W-:Y:S01]  /*ce80*/  F2FP.F16.F32.PACK_AB R175, R41, R38 ;  /* 0x0000002629af723e */ /* 0x000fe200000000ff */
[----:B------:R-:W-:Y:S06]  /*ce90*/  @!P4 BRA `(.L_x_2964) ;  /* 0x000000000004c947 */ /* 0x000fec0003800000 */
[----:B------:R-:W-:Y:S01]  /*cea0*/  BPT.TRAP 0x1 ;  /* 0x000000040000795c */ /* 0x000fe20000300000 */
.L_x_2964:
[----:B------:R0:W1:Y:S01]  /*ceb0*/  SYNCS.PHASECHK.TRANS64.TRYWAIT P0, [R0+URZ+0x22850], R73 ;  /* 0x02285049000075a7 */ /* 0x000062000800017f */
[----:B------:R-:W-:Y:S05]  /*cec0*/  @!P4 BRA `(.L_x_2965) ;  /* 0x000000000004c947 */ /* 0x000fea0003800000 */
[----:B------:R-:W-:Y:S01]  /*ced0*/  BPT.TRAP 0x1 ;  /* 0x000000040000795c */ /* 0x000fe20000300000 */
.L_x_2965:
[----:B------:R-:W-:Y:S04]  /*cee0*/  BSSY B0, `(.L_x_2966) ;  /* 0x0000004000007945 */ /* 0x000fe80003800000 */
[----:B-1----:R-:W-:Y:S05]  /*cef0*/  @P0 BRA `(.L_x_2967) ;  /* 0x0000000000080947 */ /* 0x002fea0003800000 */
[----:B------:R-:W1:Y:S02]  /*cf00*/  SYNCS.PHASECHK.TRANS64.TRYWAIT P0, [R0+URZ+0x22850], R73 ;  /* 0x02285049000075a7 */ /* 0x000e64000800017f */
[----:B-1----:R-:W-:Y:S05]  /*cf10*/  @!P0 BRA `(.L_x_2968) ;  /* 0x00000190008c8947 */ /* 0x002fea0003800000 */
.L_x_2967:
[----:B------:R-:W-:Y:S05]  /*cf20*/  BSYNC B0 ;  /* 0x0000000000007941 */ /* 0x000fea0003800000 */
.L_x_2966:
[----:B------:R-:W-:Y:S05]  /*cf30*/  WARPSYNC.ALL ;  /* 0x0000000000007948 */ /* 0x000fea0003800000 */
[----:B------:R-:W-:Y:S01]  /*cf40*/  R2UR UR4, R23 ;  /* 0x00000000170472ca */ /* 0x000fe200000e0000 */
[----:B------:R2:W-:Y:S01]  /*cf50*/  BAR.SYNC.DEFER_BLOCKING R20, 0x100 ;  /* 0x000400140000751d */ /* 0x0005e20000010000 */
[----:B------:R-:W-:Y:S02]  /*cf60*/  IMAD.MOV.U32 R25, RZ, RZ, 0xc00 ;  /* 0x00000c00ff197424 */ /* 0x000fe400078e00ff */
[----:B------:R-:W-:Y:S02]  /*cf70*/  IMAD.MOV.U32 R29, RZ, RZ, 0x40000040 ;  /* 0x40000040ff1d7424 */ /* 0x000fe400078e00ff */
[----:B------:R-:W-:-:S02]  /*cf80*/  IMAD.MOV.U32 R27, RZ, RZ, 0x40000040 ;  /* 0x40000040ff1b7424 */ /* 0x000fc400078e00ff */
[----:B------:R-:W-:Y:S01]  /*cf90*/  IMAD.MOV.U32 R31, RZ, RZ, 0x40000040 ;  /* 0x40000040ff1f7424 */ /* 0x000fe200078e00ff */
[----:B------:R-:W-:Y:S01]  /*cfa0*/  R2UR UR11, R29 ;  /* 0x000000001d0b72ca */ /* 0x000fe200000e0000 */
[----:B------:R-:W-:Y:S01]  /*cfb0*/  IMAD.U32 R9, RZ, RZ, UR51 ;  /* 0x00000033ff097e24 */ /* 0x000fe2000f8e00ff */
[----:B------:R-:W-:Y:S02]  /*cfc0*/  R2UR UR15, R27 ;  /* 0x000000001b0f72ca */ /* 0x000fe400000e0000 */
[----:B------:R-:W-:Y:S01]  /*cfd0*/  UIADD3 UR4, UR4, 0x400, URZ ;  /* 0x0000040004047890 */ /* 0x000fe2000fffe03f */
[----:B------:R-:W-:Y:S02]  /*cfe0*/  R2UR UR19, R29 ;  /* 0x000000001d1372ca */ /* 0x000fe400000e0000 */
[----:B------:R-:W-:Y:S01]  /*cff0*/  R2UR UR23, R31 ;  /* 0x000000001f1772ca */ /* 0x000fe200000e0000 */
[----:B------:R-:W-:Y:S01]  /*d000*/  USHF.R.U32.HI UR4, URZ, 0x4, UR4 ;  /* 0x000000043f047899 */ /* 0x000fe20008011604 */
[----:B------:R-:W-:-:S03]  /*d010*/  ISETP.NE.AND P0, PT, R9, 0x3, PT ;  /* 0x000000030900780c */ /* 0x000fc60003f05270 */
[----:B------:R-:W-:-:S04]  /*d020*/  ULOP3.LUT UR4, UR4, 0x3fff, URZ, 0xc0, !UPT ;  /* 0x00003fff04047892 */ /* 0x000fc8000f8ec03f */
[----:B------:R-:W-:-:S06]  /*d030*/  ULOP3.LUT UR49, UR4, 0x3000000, URZ, 0xfc, !UPT ;  /* 0x0300000004317892 */ /* 0x000fcc000f8efc3f */
[----:B------:R-:W-:Y:S02]  /*d040*/  IMAD R24, R2, R25, UR49 ;  /* 0x0000003102187e24 */ /* 0x000fe4000f8e0219 */
[----:B------:R-:W-:Y:S02]  /*d050*/  IMAD.MOV.U32 R25, RZ, RZ, 0x40000040 ;  /* 0x40000040ff197424 */ /* 0x000fe400078e00ff */
[C---:B------:R-:W-:Y:S01]  /*d060*/  VIADD R28, R24.reuse, 0x80 ;  /* 0x00000080181c7836 */ /* 0x040fe20000000000 */
[C---:B------:R-:W-:Y:S01]  /*d070*/  R2UR UR6, R24.reuse ;  /* 0x00000000180672ca */ /* 0x040fe200000e0000 */
[----:B------:R-:W-:Y:S01]  /*d080*/  VIADD R26, R24, 0x100 ;  /* 0x00000100181a7836 */ /* 0x000fe20000000000 */
[----:B------:R-:W-:Y:S02]  /*d090*/  R2UR UR7, R25 ;  /* 0x00000000190772ca */ /* 0x000fe400000e0000 */
[----:B------:R-:W-:Y:S01]  /*d0a0*/  R2UR UR10, R28 ;  /* 0x000000001c0a72ca */ /* 0x000fe200000e0000 */
[C---:B------:R-:W-:Y:S01]  /*d0b0*/  VIADD R28, R24.reuse, 0x180 ;  /* 0x00000180181c7836 */ /* 0x040fe20000000000 */
[C---:B------:R-:W-:Y:S01]  /*d0c0*/  IADD3 R30, R24.reuse, 0x200, RZ ;  /* 0x00000200181e7810 */ /* 0x040fe20007ffe0ff */
[----:B------:R-:W-:Y:S01]  /*d0d0*/  VIADD R24, R24, 0x280 ;  /* 0x0000028018187836 */ /* 0x000fe20000000000 */
[----:B------:R-:W-:-:S02]  /*d0e0*/  R2UR UR14, R26 ;  /* 0x000000001a0e72ca */ /* 0x000fc400000e0000 */
[----:B------:R-:W-:Y:S02]  /*d0f0*/  R2UR UR18, R28 ;  /* 0x000000001c1272ca */ /* 0x000fe400000e0000 */
[----:B------:R-:W-:Y:S02]  /*d100*/  R2UR UR22, R30 ;  /* 0x000000001e1672ca */ /* 0x000fe400000e0000 */
[----:B------:R-:W-:Y:S02]  /*d110*/  R2UR UR26, R24 ;  /* 0x00000000181a72ca */ /* 0x000fe400000e0000 */
[----:B------:R-:W-:Y:S02]  /*d120*/  R2UR UR27, R25 ;  /* 0x00000000191b72ca */ /* 0x000fe400000e0000 */
[----:B01----:R-:W-:-:S06]  /*d130*/  WARPGROUP.ARRIVE ;  /* 0x00000000000079c5 */ /* 0x003fcc0000000000 */
        /* <DEDUP_REMOVED lines=24> */
.L_x_2969:
[----:B------:R-:W0:Y:S01]  /*d2c0*/  LDC R9, c[0x0][0x448] ;  /* 0x00011200ff097b82 */ /* 0x000e220000000800 */
[----:B------:R-:W-:Y:S01]  /*d2d0*/  VIADD R0, R0, 0x22860 ;  /* 0x0002286000007836 */ /* 0x000fe20000000000 */
[----:B------:R-:W-:Y:S01]  /*d2e0*/  UISETP.GE.AND UP0, UPT, UR9, 0x1, UPT ;  /* 0x000000010900788c */ /* 0x000fe2000bf06270 */
[----:B------:R-:W-:Y:S01]  /*d2f0*/  IMAD.MOV.U32 R20, RZ, RZ, R228 ;  /* 0x000000ffff147224 */ /* 0x000fe200078e00e4 */
[----:B0-----:R-:W-:Y:S01]  /*d300*/  ISETP.NE.AND P0, PT, R9, 0x1, PT ;  /* 0x000000010900780c */ /* 0x001fe20003f05270 */
[----:B------:R-:W-:-:S05]  /*d310*/  IMAD.U32 R9, RZ, RZ, UR47 ;  /* 0x0000002fff097e24 */ /* 0x000fca000f8e00ff */
[----:B------:R-:W-:-:S04]  /*d320*/  PRMT R0, R9, 0x654, R0 ;  /* 0x0000065409007816 */ /* 0x000fc80000000000 */
[----:B------:R0:W-:Y:S03]  /*d330*/  SYNCS.ARRIVE.TRANS64.RED.A1T0 RZ, [R0+URZ], RZ ;  /* 0x000000ff00ff79a7 */ /* 0x0001e6000810043f */
[----:B------:R-:W1:Y:S08]  /*d340*/  @P0 LDC R9, c[0x0][0x44c] ;  /* 0x00011300ff090b82 */ /* 0x000e700000000800 */
[----:B0-----:R-:W0:Y:S01]  /*d350*/  @P0 LDC R0, c[0x0][0x450] ;  /* 0x00011400ff000b82 */ /* 0x001e220000000800 */
[----:B-1----:R-:W-:-:S05]  /*d360*/  @P0 IMAD.HI.U32 R9, R228, R9, RZ ;  /* 0x00000009e4090227 */ /* 0x002fca00078e00ff */
[----:B0-----:R-:W-:Y:S01]  /*d370*/  @P0 SHF.R.U32.HI R20, RZ, R0, R9 ;  /* 0x00000000ff140219 */ /* 0x001fe20000011609 */
[----:B------:R-:W-:Y:S01]  /*d380*/  VIADD R0, R176, 0xfffffffe ;  /* 0xfffffffeb0007836 */ /* 0x000fe20000000000 */
[----:B------:R-:W-:Y:S02]  /*d390*/  PLOP3.LUT P0, PT, PT, PT, UP0, 0x40, 0x0 ;  /* 0x000000000000781c */ /* 0x000fe40003f0e808 */
[----:B------:R-:W-:-:S05]  /*d3a0*/  IADD3 R9, R20, R206, -R203 ;  /* 0x000000ce14097210 */ /* 0x000fca0007ffe8cb */
[----:B------:R-:W-:-:S06]  /*d3b0*/  VIADD R20, R9, UR8 ;  /* 0x0000000809147c36 */ /* 0x000fcc0008000000 */
[----:B------:R-:W-:Y:S05]  /*d3c0*/  @P0 BRA `(.L_x_2970) ;  /* 0x0000000000540947 */ /* 0x000fea0003800000 */
[C---:B------:R-:W-:Y:S01]  /*d3d0*/  ISETP.GT.AND P0, PT, R9.reuse, RZ, PT ;  /* 0x000000ff0900720c */ /* 0x040fe20003f04270 */
[----:B------:R-:W-:Y:S01]  /*d3e0*/  BSSY B0, `(.L_x_2971) ;  /* 0x0000010000007945 */ /* 0x000fe20003800000 */
[----:B------:R-:W-:-:S11]  /*d3f0*/  VIADD R152, R9, 0xffffffff ;  /* 0xffffffff09987836 */ /* 0x000fd60000000000 */
[----:B------:R-:W-:Y:S05]  /*d400*/  @P0 BRA `(.L_x_2972) ;  /* 0x0000000000200947 */ /* 0x000fea0003800000 */
[----:B------:R-:W-:Y:S01]  /*d410*/  UISETP.NE.AND UP0, UPT, UR9, 0x1, UPT ;  /* 0x000000010900788c */ /* 0x000fe2000bf05270 */
[----:B------:R-:W-:-:S05]  /*d420*/  IMAD.MOV R9, RZ, RZ, -R9 ;  /* 0x000000ffff097224 */ /* 0x000fca00078e0a09 */
[----:B------:R-:W-:-:S05]  /*d430*/  PLOP3.LUT P0, PT, PT, PT, UP0, 0x80, 0x0 ;  /* 0x000000000000781c */ /* 0x000fca0003f0f008 */
[----:B------:R-:W-:-:S08]  /*d440*/  @UP0 ULDC.64 UR4, c[0x0][0x9e8] ;  /* 0x00027a0000040ab9 */ /* 0x000fd00000000a00 */
[----:B------:R-:W-:-:S05]  /*d450*/  @P0 IMAD.HI.U32 R152, R9, UR4, RZ ;  /* 0x0000000409980c27 */ /* 0x000fca000f8e00ff */
[----:B------:R-:W-:-:S04]  /*d460*/  @P0 SHF.R.U32.HI R9, RZ, UR5, R152 ;  /* 0x00000005ff090c19 */ /* 0x000fc80008011698 */
[----:B------:R-:W-:Y:S01]  /*d470*/  LOP3.LUT R152, RZ, R9, RZ, 0x33, !PT ;  /* 0x00000009ff987212 */ /* 0x000fe200078e33ff */
[----:B------:R-:W-:Y:S06]  /*d480*/  BRA `(.L_x_2973) ;  /* 0x0000000000147947 */ /* 0x000fec0003800000 */
.L_x_2972:
[----:B------:R-:W-:-:S06]  /*d490*/  UISETP.NE.AND UP0, UPT, UR9, 0x1, UPT ;  /* 0x000000010900788c */ /* 0x000fcc000bf05270 */
[----:B------:R-:W-:-:S05]  /*d4a0*/  PLOP3.LUT P0, PT, PT, PT, UP0, 0x80, 0x0 ;  /* 0x000000000000781c */ /* 0x000fca0003f0f008 */
[----:B------:R-:W-:-:S08]  /*d4b0*/  @UP0 ULDC.64 UR4, c[0x0][0x9e8] ;  /* 0x00027a0000040ab9 */ /* 0x000fd00000000a00 */
[----:B------:R-:W-:-:S05]  /*d4c0*/  @P0 IMAD.HI.U32 R9, R152, UR4, RZ ;  /* 0x0000000498090c27 */ /* 0x000fca000f8e00ff */
[----:B------:R-:W-:-:S07]  /*d4d0*/  @P0 SHF.R.U32.HI R152, RZ, UR5, R9 ;  /* 0x00000005ff980c19 */ /* 0x000fce0008011609 */
.L_x_2973:
[----:B------:R-:W-:Y:S05]  /*d4e0*/  BSYNC B0 ;  /* 0x0000000000007941 */ /* 0x000fea0003800000 */
.L_x_2971:
[----:B------:R-:W-:-:S04]  /*d4f0*/  IMAD.U32 R9, RZ, RZ, UR9 ;  /* 0x00000009ff097e24 */ /* 0x000fc8000f8e00ff */
[----:B------:R-:W-:-:S05]  /*d500*/  IMAD R9, R152, R9, UR9 ;  /* 0x0000000998097e24 */ /* 0x000fca000f8e0209 */
[----:B------:R-:W-:-:S07]  /*d510*/  VIMNMX R20, R20, R9, PT ;  /* 0x0000000914147248 */ /* 0x000fce0003fe0100 */
.L_x_2970:
[----:B------:R-:W2:Y:S01]  /*d520*/  LDL R152, [R1+0x24] ;  /* 0x0000240001987983 */ /* 0x000ea20000100800 */
[----:B------:R-:W-:Y:S01]  /*d530*/  IMAD.HI R20, R20, 0x2aaaaaab, RZ ;  /* 0x2aaaaaab14147827 */ /* 0x000fe200078e02ff */
[----:B------:R-:W-:Y:S01]  /*d540*/  ULDC UR37, c[0x0][0x9e4] ;  /* 0x0002790000257ab9 */ /* 0x000fe20000000800 */
[----:B------:R-:W-:Y:S01]  /*d550*/  ULDC UR38, c[0x0][0x9e4] ;  /* 0x0002790000267ab9 */ /* 0x000fe20000000800 */
[----:B------:R-:W-:Y:S01]  /*d560*/  ULDC UR39, c[0x0][0x9d8] ;  /* 0x0002760000277ab9 */ /* 0x000fe20000000800 */
[----:B------:R-:W-:Y:S01]  /*d570*/  ULDC UR46, c[0x0][0x9d8] ;  /* 0x00027600002e7ab9 */ /* 0x000fe20000000800 */
[----:B------:R-:W-:Y:S01]  /*d580*/  SHF.R.U32.HI R9, RZ, 0x1f, R20 ;  /* 0x0000001fff097819 */ /* 0x000fe20000011614 */
[----:B------:R-:W-:Y:S01]  /*d590*/  ULDC UR40, c[0x0][0x9d8] ;  /* 0x0002760000287ab9 */ /* 0x000fe20000000800 */
[----:B------:R-:W-:Y:S01]  /*d5a0*/  ULDC UR41, c[0x0][0x988] ;  /* 0x0002620000297ab9 */ /* 0x000fe20000000800 */
[----:B------:R-:W-:Y:S01]  /*d5b0*/  ULDC UR42, c[0x0][0x988] ;  /* 0x00026200002a7ab9 */ /* 0x000fe20000000800 */
[----:B------:R-:W-:Y:S01]  /*d5c0*/  LEA.HI.SX32 R9, R20, R9, 0x1c ;  /* 0x0000000914097211 */ /* 0x000fe200078fe2ff */
[----:B------:R-:W-:Y:S01]  /*d5d0*/  ULDC UR43, c[0x0][0x988] ;  /* 0x00026200002b7ab9 */ /* 0x000fe20000000800 */
[----:B------:R-:W-:Y:S01]  /*d5e0*/  ULDC UR44, c[0x0][0x9e0] ;  /* 0x00027800002c7ab9 */ /* 0x000fe20000000800 */
[----:B------:R-:W-:Y:S01]  /*d5f0*/  ULDC UR45, c[0x0][0x9e0] ;  /* 0x00027800002d7ab9 */ /* 0x000fe20000000800 */
[----:B--2---:R-:W-:-:S04]  /*d600*/  VIMNMX R152, R152, R9, !PT ;  /* 0x0000000998987248 */ /* 0x004fc80007fe0100 */
[----:B------:R-:W-:Y:S01]  /*d610*/  ISETP.GE.AND P0, PT, R0, R152, PT ;  /* 0x000000980000720c */ /* 0x000fe20003f06270 */
[----:B------:R0:W-:-:S12]  /*d620*/  STL [R1], R152 ;  /* 0x0000009801007387 */ /* 0x0001d80000100800 */
[----:B0-----:R-:W-:Y:S05]  /*d630*/  @!P0 BRA `(.L_x_2974) ;  /* 0x0000003800148947 */ /* 0x001fea0003800000 */
.L_x_2994:
[----:B------:R-:W-:Y:S01]  /*d640*/  IMAD.U32 R20, RZ, RZ, UR51 ;  /* 0x00000033ff147e24 */ /* 0x000fe2000f8e00ff */
[----:B------:R-:W-:Y:S05]  /*d650*/  YIELD ;  /* 0x0000000000007946 */ /* 0x000fea0003800000 */
[----:B------:R-:W-:Y:S01]  /*d660*/  ISETP.NE.AND P1, PT, R20, 0x3, PT ;  /* 0x000000031400780c */ /* 0x000fe20003f25270 */
[----:B------:R-:W-:-:S05]  /*d670*/  VIADD R2, R2, 0x1 ;  /* 0x0000000102027836 */ /* 0x000fca0000000000 */
[----:B------:R-:W-:-:S04]  /*d680*/  ISETP.NE.AND P0, PT, R2, 0x2, PT ;  /* 0x000000020200780c */ /* 0x000fc80003f05270 */
[----:B------:R-:W-:Y:S02]  /*d690*/  SEL R9, RZ, 0x1, P0 ;  /* 0x00000001ff097807 */ /* 0x000fe40000000000 */
[----:B------:R-:W-:Y:S02]  /*d6a0*/  SEL R2, R2, RZ, P0 ;  /* 0x000000ff02027207 */ /* 0x000fe40000000000 */
[----:B------:R-:W-:Y:S01]  /*d6b0*/  LOP3.LUT R202, R202, R9, RZ, 0x3c, !PT ;  /* 0x00000009caca7212 */ /* 0x000fe200078e3cff */
[----:B--2---:R-:W-:Y:S06]  /*d6c0*/  @!P1 BRA `(.L_x_2975) ;  /* 0x0000000000049947 */ /* 0x004fec0003800000 */
[----:B------:R-:W-:Y:S01]  /*d6d0*/  BPT.TRAP 0x1 ;  /* 0x000000040000795c */ /* 0x000fe20000300000 */
.L_x_2975:
[----:B------:R-:W-:Y:S01]  /*d6e0*/  IMAD R9, R2, 0x8, R23 ;  /* 0x0000000802097824 */ /* 0x000fe200078e0217 */
[----:B------:R-:W-:-:S04]  /*d6f0*/  SHF.L.U32 R20, R202, 0x1f, RZ ;  /* 0x0000001fca147819 */ /* 0x000fc800000006ff */
[----:B------:R0:W1:Y:S01]  /*d700*/  SYNCS.PHASECHK.TRANS64.TRYWAIT P0, [R9+URZ+0x22830], R20 ;  /* 0x02283014090075a7 */ /* 0x000062000800017f */
[----:B------:R-:W-:Y:S05]  /*d710*/  @!P1 BRA `(.L_x_2976) ;  /* 0x0000000000049947 */ /* 0x000fea0003800000 */
[----:B------:R-:W-:Y:S01]  /*d720*/  BPT.TRAP 0x1 ;  /* 0x000000040000795c */ /* 0x000fe20000300000 */
.L_x_2976:
[----:B------:R-:W-:Y:S02]  /*d730*/  IMAD R156, R2, 0x300, R229 ;  /* 0x00000300029c7824 */ /* 0x000fe400078e02e5 */
[----:B------:R-:W-:Y:S01]  /*d740*/  IMAD.MOV.U32 R157, RZ, RZ, 0x40000040 ;  /* 0x40000040ff9d7424 */ /* 0x000fe200078e00ff */
[----:B-1----:R-:W-:Y:S06]  /*d750*/  @P0 BRA `(.L_x_2977) ;  /* 0x0000000000080947 */ /* 0x002fec0003800000 */
[----:B------:R-:W1:Y:S02]  /*d760*/  SYNCS.PHASECHK.TRANS64.TRYWAIT P0, [R9+URZ+0x22830], R20 ;  /* 0x02283014090075a7 */ /* 0x000e64000800017f */
[----:B-1----:R-:W-:Y:S05]  /*d770*/  @!P0 BRA `(.L_x_2978) ;  /* 0x0000018800888947 */ /* 0x002fea0003800000 */
.L_x_2977:
        /* <DEDUP_REMOVED lines=13> */
[----:B------:R-:W-:Y:S01]  /*d850*/  R2UR UR10, R154 ;  /* 0x000000009a0a72ca */ /* 0x000fe200000e0000 */
[----:B------:R-:W-:Y:S01]  /*d860*/  IMAD.U32 R213, RZ, RZ, UR51 ;  /* 0x00000033ffd57e24 */ /* 0x000fe2000f8e00ff */
[----:B------:R-:W-:-:S02]  /*d870*/  R2UR UR14, R152 ;  /* 0x00000000980e72ca */ /* 0x000fc400000e0000 */
[----:B------:R-:W-:Y:S02]  /*d880*/  R2UR UR15, R153 ;  /* 0x00000000990f72ca */ /* 0x000fe400000e0000 */
        /* <DEDUP_REMOVED lines=10> */
[----:B------:R-:W-:Y:S02]  /*d930*/  ISETP.NE.AND P0, PT, R213, 0x3, PT ;  /* 0x00000003d500780c */ /* 0x000fe40003f05270 */
        /* <DEDUP_REMOVED lines=15> */
.L_x_2979:
[----:B------:R-:W3:Y:S01]  /*da30*/  LDL R213, [R1+0x4] ;  /* 0x0000040001d57983 */ /* 0x000ee20000100800 */
[----:B------:R-:W4:Y:S02]  /*da40*/  LDC R214, c[0x0][0x448] ;  /* 0x00011200ffd67b82 */ /* 0x000f240000000800 */
[----:B----4-:R-:W-:-:S13]  /*da50*/  ISETP.NE.AND P0, PT, R214, 0x1, PT ;  /* 0x00000001d600780c */ /* 0x010fda0003f05270 */
[----:B------:R-:W4:Y:S08]  /*da60*/  @P0 LDC R215, c[0x0][0x44c] ;  /* 0x00011300ffd70b82 */ /* 0x000f300000000800 */
[----:B------:R-:W5:Y:S01]  /*da70*/  @P0 LDC R214, c[0x0][0x450] ;  /* 0x00011400ffd60b82 */ /* 0x000f620000000800 */
[----:B------:R-:W-:Y:S01]  /*da80*/  FMUL.FTZ R216, R188, UR46 ;  /* 0x0000002ebcd87c20 */ /* 0x000fe20008410000 */
[----:B------:R-:W-:Y:S01]  /*da90*/  UISETP.NE.AND UP0, UPT, UR52, URZ, UPT ;  /* 0x0000003f3400728c */ /* 0x000fe2000bf05270 */
[----:B------:R-:W-:Y:S01]  /*daa0*/  FMUL.FTZ R217, R189, UR46 ;  /* 0x0000002ebdd97c20 */ /* 0x000fe20008410000 */
[----:B------:R-:W-:Y:S01]  /*dab0*/  FMUL.FTZ R188, R190, UR46 ;  /* 0x0000002ebebc7c20 */ /* 0x000fe20008410000 */
[----:B------:R-:W-:Y:S01]  /*dac0*/  FMUL.FTZ R189, R191, UR46 ;  /* 0x0000002ebfbd7c20 */ /* 0x000fe20008410000 */
[----:B------:R-:W-:Y:S01]  /*dad0*/  FMUL.FTZ R190, R194, UR46 ;  /* 0x0000002ec2be7c20 */ /* 0x000fe20008410000 */
[----:B------:R-:W-:Y:S01]  /*dae0*/  FMUL.FTZ R191, R195, UR46 ;  /* 0x0000002ec3bf7c20 */ /* 0x000fe20008410000 */
[----:B------:R-:W-:Y:S01]  /*daf0*/  FMUL.FTZ R218, R196, UR46 ;  /* 0x0000002ec4da7c20 */ /* 0x000fe20008410000 */
[----:B------:R-:W-:-:S02]  /*db00*/  IMAD R194, R0, -0x60, RZ ;  /* 0xffffffa000c27824 */ /* 0x000fc400078e02ff */
        /* <DEDUP_REMOVED lines=39> */
[----:B------:R-:W-:Y:S01]  /*dd80*/  IADD3 R219, -R207, 0x1, R194 ;  /* 0x00000001cfdb7810 */ /* 0x000fe20007ffe1c2 */
[----:B------:R-:W0:Y:S03]  /*dd90*/  MUFU.TANH R152, R152 ;  /* 0x0000009800987308 */ /* 0x000e260000002400 */
[----:B------:R-:W-:-:S05]  /*dda0*/  IADD3 R219, -R203, R219, R206 ;  /* 0x000000dbcbdb7210 */ /* 0x000fca0007ffe1ce */
[----:B------:R-:W0:Y:S01]  /*ddb0*/  MUFU.TANH R153, R153 ;  /* 0x0000009900997308 */ /* 0x000e220000002400 */
[----:B------:R-:W-:-:S07]  /*ddc0*/  VIADD R220, R219, UR44 ;  /* 0x0000002cdbdc7c36 */ /* 0x000fce0008000000 */
        /* <DEDUP_REMOVED lines=22> */
[----:B----4-:R-:W-:-:S05]  /*df30*/  @P0 IMAD.HI.U32 R215, R213, R215, RZ ;  /* 0x000000d7d5d70227 */ /* 0x010fca00078e00ff */
[----:B-----5:R-:W-:-:S05]  /*df40*/  @P0 SHF.R.U32.HI R213, RZ, R214, R215 ;  /* 0x000000d6ffd50219 */ /* 0x020fca00000116d7 */
[----:B------:R-:W3:Y:S01]  /*df50*/  SHFL.IDX PT, R221, R213, RZ, 0x1c1f ;  /* 0x001c1fffd5dd7589 */ /* 0x000ee200000e0000 */
[----:B------:R-:W-:Y:S01]  /*df60*/  FMUL.FTZ R214, R170, UR46 ;  /* 0x0000002eaad67c20 */ /* 0x000fe20008410000 */
[----:B------:R-:W-:Y:S01]  /*df70*/  FMUL.FTZ R215, R171, UR46 ;  /* 0x0000002eabd77c20 */ /* 0x000fe20008410000 */
[----:B------:R-:W-:Y:S01]  /*df80*/  PLOP3.LUT P0, PT, PT, PT, UP0, 0x40, 0x0 ;  /* 0x000000000000781c */ /* 0x000fe20003f0e808 */
[----:B------:R-:W4:Y:S01]  /*df90*/  MUFU.TANH R177, R177 ;  /* 0x000000b100b17308 */ /* 0x000f220000002400 */
[----:B------:R-:W-:Y:S02]  /*dfa0*/  VIADD R170, R9, 0x22840 ;  /* 0x0002284009aa7836 */ /* 0x000fe40000000000 */
[----:B------:R-:W-:-:S05]  /*dfb0*/  IMAD.U32 R171, RZ, RZ, UR47 ;  /* 0x0000002fffab7e24 */ /* 0x000fca000f8e00ff */
[----:B------:R-:W0:Y:S01]  /*dfc0*/  MUFU.TANH R214, R214 ;  /* 0x000000d600d67308 */ /* 0x000e220000002400 */
[----:B------:R-:W-:-:S07]  /*dfd0*/  PRMT R170, R171, 0x654, R170 ;  /* 0x00000654abaa7816 */ /* 0x000fce00000000aa */
        /* <DEDUP_REMOVED lines=22> */
[----:B------:R-:W-:Y:S01]  /*e140*/  VIADD R219, R219, UR50 ;  /* 0x00000032dbdb7c36 */ /* 0x000fe20008000000 */
[----:B------:R0:W-:Y:S06]  /*e150*/  SYNCS.ARRIVE.TRANS64.RED.A1T0 RZ, [R170+URZ], RZ ;  /* 0x000000ffaaff79a7 */ /* 0x0001ec000810043f */
[----:B------:R-:W0:Y:S01]  /*e160*/  MUFU.TANH R215, R215 ;  /* 0x000000d700d77308 */ /* 0x000e220000002400 */
[----:B---3--:R-:W-:-:S02]  /*e170*/  IMAD.IADD R199, R221, 0x1, R220 ;  /* 0x00000001ddc77824 */ /* 0x008fc400078e02dc */
[----:B------:R-:W-:Y:S01]  /*e180*/  IMAD.IADD R198, R221, 0x1, R219 ;  /* 0x00000001ddc67824 */ /* 0x000fe200078e02db */
[----:B----4-:R-:W-:Y:S06]  /*e190*/  @P0 BRA `(.L_x_2980) ;  /* 0x0000000000580947 */ /* 0x010fec0003800000 */
[----:B------:R-:W-:Y:S01]  /*e1a0*/  IADD3 R221, -R203, R206, R221 ;  /* 0x000000cecbdd7210 */ /* 0x000fe20007ffe1dd */
[----:B------:R-:W-:Y:S03]  /*e1b0*/  BSSY B0, `(.L_x_2981) ;  /* 0x0000010000007945 */ /* 0x000fe60003800000 */
[----:B------:R-:W-:-:S13]  /*e1c0*/  ISETP.GT.AND P0, PT, R221, -0x1, PT ;  /* 0xffffffffdd00780c */ /* 0x000fda0003f04270 */
[----:B------:R-:W-:Y:S05]  /*e1d0*/  @P0 BRA `(.L_x_2982) ;  /* 0x0000000000200947 */ /* 0x000fea0003800000 */
[----:B------:R-:W-:Y:S01]  /*e1e0*/  IMAD.U32 R227, RZ, RZ, UR37 ;  /* 0x00000025ffe37e24 */ /* 0x000fe2000f8e00ff */
[----:B------:R-:W-:-:S04]  /*e1f0*/  LOP3.LUT R221, RZ, R221, RZ, 0x33, !PT ;  /* 0x000000ddffdd7212 */ /* 0x000fc800078e33ff */
[----:B------:R-:W-:-:S13]  /*e200*/  ISETP.NE.AND P0, PT, R227, 0x1, PT ;  /* 0x00000001e300780c */ /* 0x000fda0003f05270 */
[----:B0-----:R-:W0:Y:S02]  /*e210*/  @P0 LDC.64 R170, c[0x0][0x9e8] ;  /* 0x00027a00ffaa0b82 */ /* 0x001e240000000a00 */
[----:B0-----:R-:W-:-:S05]  /*e220*/  @P0 IMAD.HI.U32 R170, R221, R170, RZ ;  /* 0x000000aaddaa0227 */ /* 0x001fca00078e00ff */
[----:B------:R-:W-:-:S04]  /*e230*/  @P0 SHF.R.U32.HI R221, RZ, R171, R170 ;  /* 0x000000abffdd0219 */ /* 0x000fc800000116aa */
[----:B------:R-:W-:Y:S01]  /*e240*/  LOP3.LUT R221, RZ, R221, RZ, 0x33, !PT ;  /* 0x000000ddffdd7212 */ /* 0x000fe200078e33ff */
[----:B------:R-:W-:Y:S06]  /*e250*/  BRA `(.L_x_2983) ;  /* 0x0000000000147947 */ /* 0x000fec0003800000 */
.L_x_2982:
[----:B------:R-:W-:-:S05]  /*e260*/  IMAD.U32 R227, RZ, RZ, UR37 ;  /* 0x00000025ffe37e24 */ /* 0x000fca000f8e00ff */
[----:B------:R-:W-:-:S13]  /*e270*/  ISETP.NE.AND P0, PT, R227, 0x1, PT ;  /* 0x00000001e300780c */ /* 0x000fda0003f05270 */
[----:B0-----:R-:W0:Y:S02]  /*e280*/  @P0 LDC.64 R170, c[0x0][0x9e8] ;  /* 0x00027a00ffaa0b82 */ /* 0x001e240000000a00 */
[----:B0-----:R-:W-:-:S05]  /*e290*/  @P0 IMAD.HI.U32 R170, R221, R170, RZ ;  /* 0x000000aaddaa0227 */ /* 0x001fca00078e00ff */
[----:B------:R-:W-:-:S07]  /*e2a0*/  @P0 SHF.R.U32.HI R221, RZ, R171, R170 ;  /* 0x000000abffdd0219 */ /* 0x000fce00000116aa */
.L_x_2983:
[----:B------:R-:W-:Y:S05]  /*e2b0*/  BSYNC B0 ;  /* 0x0000000000007941 */ /* 0x000fea0003800000 */
.L_x_2981:
[----:B------:R-:W-:-:S04]  /*e2c0*/  IMAD.IADD R170, R194, 0x1, -R207 ;  /* 0x00000001c2aa7824 */ /* 0x000fc800078e0acf */
[----:B------:R-:W-:-:S05]  /*e2d0*/  IMAD R170, R221, R227, R170 ;  /* 0x000000e3ddaa7224 */ /* 0x000fca00078e02aa */
[----:B------:R-:W-:Y:S02]  /*e2e0*/  VIADDMNMX R199, R170, R227, R199, PT ;  /* 0x000000e3aac77246 */ /* 0x000fe400038001c7 */
[----:B------:R-:W-:-:S07]  /*e2f0*/  VIMNMX R198, R198, R170, !PT ;  /* 0x000000aac6c67248 */ /* 0x000fce0007fe0100 */
.L_x_2980:
[----:B------:R-:W-:Y:S01]  /*e300*/  ISETP.GE.AND P1, PT, R194, 0x1, PT ;  /* 0x00000001c200780c */ /* 0x000fe20003f26270 */
[----:B------:R-:W-:Y:S01]  /*e310*/  UISETP.NE.AND UP0, UPT, UR52, URZ, UPT ;  /* 0x0000003f3400728c */ /* 0x000fe2000bf05270 */
[----:B------:R-:W-:Y:S02]  /*e320*/  LOP3.LUT R16, R16, 0xfffdffff, RZ, 0xc0, !PT ;  /* 0xfffdffff10107812 */ /* 0x000fe400078ec0ff */
[----:B------:R-:W-:Y:S02]  /*e330*/  ISETP.GE.AND P0, PT, R194, 0x2, PT ;  /* 0x00000002c200780c */ /* 0x000fe40003f06270 */
[----:B------:R-:W-:Y:S02]  /*e340*/  ISETP.GT.AND P2, PT, R198, RZ, !P1 ;  /* 0x000000ffc600720c */ /* 0x000fe40004f44270 */
[----:B------:R-:W-:Y:S02]  /*e350*/  ISETP.GE.AND P3, PT, R194, 0x9, PT ;  /* 0x00000009c200780c */ /* 0x000fe40003f66270 */
[----:B------:R-:W-:-:S03]  /*e360*/  ISETP.LT.OR P2, PT, R199, 0x1, P2 ;  /* 0x00000001c700780c */ /* 0x000fc60001741670 */
[----:B------:R-:W-:Y:S02]  /*e370*/  @P1 LOP3.LUT R16, R16, 0x20000, RZ, 0xfc, !PT ;  /* 0x0002000010101812 */ /* 0x000fe400078efcff */
[----:B------:R-:W-:Y:S02]  /*e380*/  ISETP.GT.AND P1, PT, R198, 0x1, !P0 ;  /* 0x00000001c600780c */ /* 0x000fe40004724270 */
[----:B0-----:R-:W-:Y:S02]  /*e390*/  FSEL R170, R152, -INF , !P2 ;  /* 0xff80000098aa7808 */ /* 0x001fe40005000000 */
[----:B------:R-:W-:Y:S02]  /*e3a0*/  ISETP.LT.OR P1, PT, R199, 0x2, P1 ;  /* 0x00000002c700780c */ /* 0x000fe40000f21670 */
        /* <DEDUP_REMOVED lines=119> */
[----:B------:R-:W-:Y:S02]  /*eb20*/  ISETP.GT.AND P6, PT, R198, 0x59, !P6 ;  /* 0x00000059c600780c */ /* 0x000fe400077c4270 */
[----:B------:R-:W0:Y:S02]  /*eb30*/  SHFL.IDX PT, R198, R213, 0x1, 0x1c1f ;  /* 0x003c1f00d5c67f89 */ /* 0x000e2400000e0000 */
[----:B------:R-:W-:-:S04]  /*eb40*/  ISETP.LT.OR P6, PT, R199, 0x5a, P6 ;  /* 0x0000005ac700780c */ /* 0x000fc800037c1670 */
[----:B------:R-:W-:Y:S02]  /*eb50*/  FSEL R197, R197, -INF , !P6 ;  /* 0xff800000c5c57808 */ /* 0x000fe40007000000 */
[----:B------:R-:W-:Y:S02]  /*eb60*/  PLOP3.LUT P6, PT, PT, PT, UP0, 0x40, 0x0 ;  /* 0x000000000000781c */ /* 0x000fe40003fce808 */
[----:B0-----:R-:W-:Y:S01]  /*eb70*/  IADD3 R220, R220, R198, RZ ;  /* 0x000000c6dcdc7210 */ /* 0x001fe20007ffe0ff */
[----:B------:R-:W-:-:S10]  /*eb80*/  IMAD.IADD R219, R219, 0x1, R198 ;  /* 0x00000001dbdb7824 */ /* 0x000fd400078e02c6 */
        /* <DEDUP_REMOVED lines=13> */
.L_x_2986:
[----:B------:R-:W-:-:S05]  /*ec60*/  IMAD.U32 R199, RZ, RZ, UR37 ;  /* 0x00000025ffc77e24 */ /* 0x000fca000f8e00ff */
[----:B------:R-:W-:-:S13]  /*ec70*/  ISETP.NE.AND P6, PT, R199, 0x1, PT ;  /* 0x00000001c700780c */ /* 0x000fda0003fc5270 */
[----:B------:R-:W0:Y:S02]  /*ec80*/  @P6 LDC.64 R152, c[0x0][0x9e8] ;  /* 0x00027a00ff986b82 */ /* 0x000e240000000a00 */
[----:B0-----:R-:W-:-:S05]  /*ec90*/  @P6 IMAD.HI.U32 R152, R198, R152, RZ ;  /* 0x00000098c6986227 */ /* 0x001fca00078e00ff */
[----:B------:R-:W-:-:S07]  /*eca0*/  @P6 SHF.R.U32.HI R198, RZ, R153, R152 ;  /* 0x00000099ffc66219 */ /* 0x000fce0000011698 */
.L_x_2987:
[----:B------:R-:W-:Y:S05]  /*ecb0*/  BSYNC B0 ;  /* 0x0000000000007941 */ /* 0x000fea0003800000 */
.L_x_2985:
[----:B------:R-:W-:-:S04]  /*ecc0*/  IMAD.IADD R194, R194, 0x1, -R207 ;  /* 0x00000001c2c27824 */ /* 0x000fc800078e0acf */
[----:B------:R-:W-:-:S05]  /*ecd0*/  IMAD R194, R198, R199, R194 ;  /* 0x000000c7c6c27224 */ /* 0x000fca00078e02c2 */
[----:B------:R-:W-:Y:S02]  /*ece0*/  VIADDMNMX R220, R194, R199, R220, PT ;  /* 0x000000c7c2dc7246 */ /* 0x000fe400038001dc */
[----:B------:R-:W-:-:S07]  /*ecf0*/  VIMNMX R219, R219, R194, !PT ;  /* 0x000000c2dbdb7248 */ /* 0x000fce0007fe0100 */
.L_x_2984:
[----:B------:R-:W-:Y:S01]  /*ed00*/  ISETP.GT.AND P0, PT, R219, 0x1, !P0 ;  /* 0x00000001db00780c */ /* 0x000fe20004704270 */
[----:B------:R-:W-:Y:S01]  /*ed10*/  UMOV UR48, UR42 ;  /* 0x0000002a00307c82 */ /* 0x000fe20008000000 */
[----:B------:R-:W-:Y:S01]  /*ed20*/  FMNMX.FTZ R153, R170, R6, !PT ;  /* 0x00000006aa997209 */ /* 0x000fe20007810000 */
[----:B------:R-:W-:Y:S01]  /*ed30*/  IMAD.U32 R227, RZ, RZ, UR51 ;  /* 0x00000033ffe37e24 */ /* 0x000fe2000f8e00ff */
[----:B------:R-:W-:Y:S02]  /*ed40*/  ISETP.LT.OR P0, PT, R220, 0x2, P0 ;  /* 0x00000002dc00780c */ /* 0x000fe40000701670 */
[C---:B------:R-:W-:Y:S02]  /*ed50*/  LOP3.LUT P6, RZ, R16.reuse, 0x20, RZ, 0xc0, !PT ;  /* 0x0000002010ff7812 */ /* 0x040fe400078cc0ff */
        /* <DEDUP_REMOVED lines=44> */
[----:B------:R-:W-:Y:S02]  /*f020*/  ISETP.GT.AND P1, PT, R219, 0x48, !P1 ;  /* 0x00000048db00780c */ /* 0x000fe40004f24270 */
[----:B------:R-:W-:Y:S02]  /*f030*/  ISETP.LT.OR P0, PT, R220, 0x21, P0 ;  /* 0x00000021dc00780c */ /* 0x000fe40000701670 */
[----:B------:R-:W-:Y:S02]  /*f040*/  FMNMX.FTZ R153, R217, R153, !PT ;  /* 0x00000099d9997209 */ /* 0x000fe40007810000 */
[----:B------:R-:W-:Y:S02]  /*f050*/  FSEL R214, R214, -INF , !P0 ;  /* 0xff800000d6d67808 */ /* 0x000fe40004000000 */
[----:B------:R-:W-:Y:S02]  /*f060*/  LOP3.LUT P0, RZ, R16, 0x4000, RZ, 0xc0, !PT ;  /* 0x0000400010ff7812 */ /* 0x000fe4000780c0ff */
[----:B------:R-:W-:-:S02]  /*f070*/  ISETP.LT.OR P1, PT, R220, 0x49, P1 ;  /* 0x00000049dc00780c */ /* 0x000fc40000f21670 */
[----:B------:R-:W-:Y:S02]  /*f080*/  ISETP.GT.AND P0, PT, R219, 0x21, !P0 ;  /* 0x00000021db00780c */ /* 0x000fe40004704270 */
[----:B------:R-:W-:Y:S02]  /*f090*/  FMNMX.FTZ R153, R192, R153, !PT ;  /* 0x00000099c0997209 */ /* 0x000fe40007810000 */
[----:B------:R-:W-:Y:S02]  /*f0a0*/  ISETP.LT.OR P0, PT, R220, 0x22, P0 ;  /* 0x00000022dc00780c */ /* 0x000fe40000701670 */
[----:B------:R-:W-:Y:S02]  /*f0b0*/  FSEL R188, R188, -INF , !P1 ;  /* 0xff800000bcbc7808 */ /* 0x000fe40004800000 */
[----:B------:R-:W-:Y:S02]  /*f0c0*/  FSEL R215, R215, -INF , !P0 ;  /* 0xff800000d7d77808 */ /* 0x000fe40004000000 */
[----:B------:R-:W-:-:S02]  /*f0d0*/  LOP3.LUT P0, RZ, R16, 0x2000, RZ, 0xc0, !PT ;  /* 0x0000200010ff7812 */ /* 0x000fc4000780c0ff */
[----:B------:R-:W-:Y:S02]  /*f0e0*/  LOP3.LUT P1, RZ, R16, 0x20000, RZ, 0xc0, !PT ;  /* 0x0002000010ff7812 */ /* 0x000fe4000782c0ff */
[----:B------:R-:W-:Y:S02]  /*f0f0*/  ISETP.GT.AND P0, PT, R219, 0x28, !P0 ;  /* 0x00000028db00780c */ /* 0x000fe40004704270 */
[----:B------:R-:W-:Y:S02]  /*f100*/  FMNMX.FTZ R153, R193, R153, !PT ;  /* 0x00000099c1997209 */ /* 0x000fe40007810000 */
[----:B------:R-:W-:Y:S02]  /*f110*/  ISETP.LT.OR P0, PT, R220, 0x29, P0 ;  /* 0x00000029dc00780c */ /* 0x000fe40000701670 */
[----:B------:R-:W-:Y:S02]  /*f120*/  ISETP.GT.AND P1, PT, R219, RZ, !P1 ;  /* 0x000000ffdb00720c */ /* 0x000fe40004f24270 */
[----:B------:R-:W-:-:S02]  /*f130*/  FSEL R174, R174, -INF , !P0 ;  /* 0xff800000aeae7808 */ /* 0x000fc40004000000 */
[----:B------:R-:W-:Y:S02]  /*f140*/  LOP3.LUT P0, RZ, R16, 0x1000, RZ, 0xc0, !PT ;  /* 0x0000100010ff7812 */ /* 0x000fe4000780c0ff */
[----:B------:R-:W-:Y:S02]  /*f150*/  FMNMX.FTZ R153, R218, R153, !PT ;  /* 0x00000099da997209 */ /* 0x000fe40007810000 */
[----:B------:R-:W-:Y:S02]  /*f160*/  ISETP.GT.AND P0, PT, R219, 0x29, !P0 ;  /* 0x00000029db00780c */ /* 0x000fe40004704270 */
[C---:B------:R-:W-:Y:S02]  /*f170*/  ISETP.LT.OR P1, PT, R220.reuse, 0x1, P1 ;  /* 0x00000001dc00780c */ /* 0x040fe40000f21670 */
[----:B------:R-:W-:Y:S02]  /*f180*/  ISETP.LT.OR P0, PT, R220, 0x2a, P0 ;  /* 0x0000002adc00780c */ /* 0x000fe40000701670 */
[----:B------:R-:W-:-:S02]  /*f190*/  FMNMX.FTZ R153, R197, R153, !PT ;  /* 0x00000099c5997209 */ /* 0x000fc40007810000 */
[----:B------:R-:W-:Y:S02]  /*f1a0*/  FSEL R175, R175, -INF , !P0 ;  /* 0xff800000afaf7808 */ /* 0x000fe40004000000 */
[----:B------:R-:W-:Y:S02]  /*f1b0*/  LOP3.LUT P0, RZ, R16, 0x800, RZ, 0xc0, !PT ;  /* 0x0000080010ff7812 */ /* 0x000fe4000780c0ff */
[----:B------:R-:W-:Y:S02]  /*f1c0*/  FSEL R154, R154, -INF , !P1 ;  /* 0xff8000009a9a7808 */ /* 0x000fe40004800000 */
[----:B------:R-:W-:Y:S02]  /*f1d0*/  ISETP.GT.AND P0, PT, R219, 0x30, !P0 ;  /* 0x00000030db00780c */ /* 0x000fe40004704270 */
[----:B------:R-:W-:Y:S02]  /*f1e0*/  FMNMX.FTZ R194, R154, R7, !PT ;  /* 0x000000079ac27209 */ /* 0x000fe40007810000 */
[----:B------:R-:W-:-:S02]  /*f1f0*/  ISETP.LT.OR P0, PT, R220, 0x31, P0 ;  /* 0x00000031dc00780c */ /* 0x000fc40000701670 */
[----:B------:R-:W-:Y:S02]  /*f200*/  FMNMX.FTZ R194, R155, R194, !PT ;  /* 0x000000c29bc27209 */ /* 0x000fe40007810000 */
[----:B------:R-:W-:Y:S02]  /*f210*/  FSEL R152, R178, -INF , !P0 ;  /* 0xff800000b2987808 */ /* 0x000fe40004000000 */
[----:B------:R-:W-:Y:S01]  /*f220*/  LOP3.LUT P0, RZ, R16, 0x400, RZ, 0xc0, !PT ;  /* 0x0000040010ff7812 */ /* 0x000fe2000780c0ff */
[----:B------:R-:W0:Y:S01]  /*f230*/  SHFL.BFLY PT, R178, R153, 0x2, 0x1f ;  /* 0x0c401f0099b27f89 */ /* 0x000e2200000e0000 */
        /* <DEDUP_REMOVED lines=14> */
[----:B0-----:R-:W-:-:S02]  /*f320*/  FMNMX.FTZ R178, R153, R178, !PT ;  /* 0x000000b299b27209 */ /* 0x001fc40007810000 */
[----:B------:R-:W-:Y:S02]  /*f330*/  ISETP.GT.AND P0, PT, R219, 0x39, !P0 ;  /* 0x00000039db00780c */ /* 0x000fe40004704270 */
[----:B------:R-:W-:Y:S01]  /*f340*/  FMNMX.FTZ R194, R214, R194, !PT ;  /* 0x000000c2d6c27209 */ /* 0x000fe20007810000 */
[----:B------:R-:W0:Y:S01]  /*f350*/  SHFL.BFLY PT, R153, R178, 0x1, 0x1f ;  /* 0x0c201f00b2997f89 */ /* 0x000e2200000e0000 */
[----:B------:R-:W-:Y:S02]  /*f360*/  ISETP.LT.OR P0, PT, R220, 0x3a, P0 ;  /* 0x0000003adc00780c */ /* 0x000fe40000701670 */
[----:B------:R-:W-:Y:S02]  /*f370*/  FMNMX.FTZ R194, R215, R194, !PT ;  /* 0x000000c2d7c27209 */ /* 0x000fe40007810000 */
[----:B------:R-:W-:Y:S02]  /*f380*/  FSEL R183, R183, -INF , !P0 ;  /* 0xff800000b7b77808 */ /* 0x000fe40004000000 */
[----:B------:R-:W-:-:S02]  /*f390*/  LOP3.LUT P0, RZ, R16, 0x80, RZ, 0xc0, !PT ;  /* 0x0000008010ff7812 */ /* 0x000fc4000780c0ff */
[----:B------:R-:W-:Y:S02]  /*f3a0*/  FMNMX.FTZ R194, R174, R194, !PT ;  /* 0x000000c2aec27209 */ /* 0x000fe40007810000 */
[----:B------:R-:W-:Y:S02]  /*f3b0*/  ISETP.GT.AND P0, PT, R219, 0x40, !P0 ;  /* 0x00000040db00780c */ /* 0x000fe40004704270 */
[----:B------:R-:W-:Y:S02]  /*f3c0*/  LOP3.LUT P6, RZ, R16, 0x40, RZ, 0xc0, !PT ;  /* 0x0000004010ff7812 */ /* 0x000fe400078cc0ff */
[----:B------:R-:W-:Y:S02]  /*f3d0*/  ISETP.LT.OR P0, PT, R220, 0x41, P0 ;  /* 0x00000041dc00780c */ /* 0x000fe40000701670 */
[----:B------:R-:W-:Y:S02]  /*f3e0*/  FMNMX.FTZ R194, R175, R194, !PT ;  /* 0x000000c2afc27209 */ /* 0x000fe40007810000 */
[----:B------:R-:W-:-:S02]  /*f3f0*/  FSEL R186, R186, -INF , !P0 ;  /* 0xff800000baba7808 */ /* 0x000fc40004000000 */
[----:B------:R-:W-:Y:S02]  /*f400*/  ISETP.GT.AND P0, PT, R219, 0x41, !P6 ;  /* 0x00000041db00780c */ /* 0x000fe40007704270 */
[----:B------:R-:W-:Y:S02]  /*f410*/  FMNMX.FTZ R194, R152, R194, !PT ;  /* 0x000000c298c27209 */ /* 0x000fe40007810000 */
[----:B------:R-:W-:Y:S02]  /*f420*/  ISETP.LT.OR P0, PT, R220, 0x42, P0 ;  /* 0x00000042dc00780c */ /* 0x000fe40000701670 */
[----:B0-----:R-:W-:Y:S02]  /*f430*/  FMNMX.FTZ R178, R178, R153, !PT ;  /* 0x00000099b2b27209 */ /* 0x001fe40007810000 */
[----:B------:R-:W-:Y:S02]  /*f440*/  FMNMX.FTZ R194, R179, R194, !PT ;  /* 0x000000c2b3c27209 */ /* 0x000fe40007810000 */
[----:B------:R-:W-:-:S02]  /*f450*/  FSEL R187, R187, -INF , !P0 ;  /* 0xff800000bbbb7808 */ /* 0x000fc40004000000 */
[----:B------:R-:W-:Y:S02]  /*f460*/  FSETP.NEU.FTZ.AND P0, PT, R178, -INF , PT ;  /* 0xff800000b200780b */ /* 0x000fe40003f1d000 */
[----:B------:R-:W-:Y:S02]  /*f470*/  FMNMX.FTZ R194, R182, R194, !PT ;  /* 0x000000c2b6c27209 */ /* 0x000fe40007810000 */
[----:B------:R-:W-:Y:S02]  /*f480*/  FSEL R153, R178, RZ, P0 ;  /* 0x000000ffb2997208 */ /* 0x000fe40000000000 */
[----:B------:R-:W-:Y:S02]  /*f490*/  FMNMX.FTZ R194, R183, R194, !PT ;  /* 0x000000c2b7c27209 */ /* 0x000fe40007810000 */
[----:B------:R-:W-:Y:S01]  /*f4a0*/  ISETP.GT.AND P2, PT, R219, 0x49, !P2 ;  /* 0x00000049db00780c */ /* 0x000fe20005744270 */
[----:B------:R-:W-:Y:S01]  /*f4b0*/  FADD.FTZ R6, -R153, R6 ;  /* 0x0000000699067221 */ /* 0x000fe20000010100 */
[----:B------:R-:W-:Y:S01]  /*f4c0*/  FMNMX.FTZ R194, R186, R194, !PT ;  /* 0x000000c2bac27209 */ /* 0x000fe20007810000 */
[----:B------:R-:W-:Y:S01]  /*f4d0*/  FMUL.FTZ R153, R178, UR48 ;  /* 0x00000030b2997c20 */ /* 0x000fe20008410000 */
[----:B------:R-:W-:Y:S01]  /*f4e0*/  ISETP.LT.OR P2, PT, R220, 0x4a, P2 ;  /* 0x0000004adc00780c */ /* 0x000fe20001741670 */
[----:B------:R-:W-:Y:S01]  /*f4f0*/  FMUL.FTZ R6, R6, UR48 ;  /* 0x0000003006067c20 */ /* 0x000fe20008410000 */
[----:B------:R-:W-:-:S02]  /*f500*/  ISETP.GT.AND P3, PT, R219, 0x50, !P3 ;  /* 0x00000050db00780c */ /* 0x000fc40005f64270 */
[----:B------:R-:W-:Y:S02]  /*f510*/  FMNMX.FTZ R194, R187, R194, !PT ;  /* 0x000000c2bbc27209 */ /* 0x000fe40007810000 */
[----:B------:R-:W-:Y:S01]  /*f520*/  FSEL R153, R153, RZ, P0 ;  /* 0x000000ff99997208 */ /* 0x000fe20000000000 */
[----:B------:R-:W-:Y:S01]  /*f530*/  MUFU.EX2 R6, R6 ;  /* 0x0000000600067308 */ /* 0x000fe20000000800 */
[----:B------:R-:W-:Y:S02]  /*f540*/  FSEL R189, R189, -INF , !P2 ;  /* 0xff800000bdbd7808 */ /* 0x000fe40005000000 */
[----:B------:R-:W-:Y:S01]  /*f550*/  ISETP.GT.AND P4, PT, R219, 0x51, !P4 ;  /* 0x00000051db00780c */ /* 0x000fe20006784270 */
[--C-:B------:R-:W-:Y:S01]  /*f560*/  FFMA.FTZ R170, R170, UR48, -R153.reuse ;  /* 0x00000030aaaa7c23 */ /* 0x100fe20008010899 */
[----:B------:R-:W-:Y:S01]  /*f570*/  ISETP.LT.OR P3, PT, R220, 0x51, P3 ;  /* 0x00000051dc00780c */ /* 0x000fe20001f61670 */
[--C-:B------:R-:W-:Y:S01]  /*f580*/  FFMA.FTZ R171, R171, UR48, -R153.reuse ;  /* 0x00000030abab7c23 */ /* 0x100fe20008010899 */
[----:B------:R-:W-:Y:S01]  /*f590*/  FMNMX.FTZ R194, R188, R194, !PT ;  /* 0x000000c2bcc27209 */ /* 0x000fe20007810000 */
[----:B------:R-:W0:Y:S01]  /*f5a0*/  MUFU.EX2 R221, R170 ;  /* 0x000000aa00dd7308 */ /* 0x000e220000000800 */
[----:B------:R-:W-:Y:S01]  /*f5b0*/  LOP3.LUT P6, RZ, R16, 0x1, RZ, 0xc0, !PT ;  /* 0x0000000110ff7812 */ /* 0x000fe200078cc0ff */
[--C-:B------:R-:W-:Y:S01]  /*f5c0*/  FFMA.FTZ R156, R156, UR48, -R153.reuse ;  /* 0x000000309c9c7c23 */ /* 0x100fe20008010899 */
[----:B------:R-:W-:Y:S01]  /*f5d0*/  ISETP.GT.AND P5, PT, R219, 0x58, !P5 ;  /* 0x00000058db00780c */ /* 0x000fe20006fa4270 */
[--C-:B------:R-:W-:Y:S01]  /*f5e0*/  FFMA.FTZ R157, R157, UR48, -R153.reuse ;  /* 0x000000309d9d7c23 */ /* 0x100fe20008010899 */
[----:B------:R-:W-:Y:S01]  /*f5f0*/  ISETP.LT.OR P4, PT, R220, 0x52, P4 ;  /* 0x00000052dc00780c */ /* 0x000fe20002781670 */
[--C-:B------:R-:W-:Y:S01]  /*f600*/  FFMA.FTZ R160, R160, UR48, -R153.reuse ;  /* 0x00000030a0a07c23 */ /* 0x100fe20008010899 */
[----:B------:R-:W-:Y:S01]  /*f610*/  FSEL R190, R190, -INF , !P3 ;  /* 0xff800000bebe7808 */ /* 0x000fe20005800000 */
[----:B------:R-:W-:Y:S01]  /*f620*/  MUFU.EX2 R156, R156 ;  /* 0x0000009c009c7308 */ /* 0x000fe20000000800 */
[----:B------:R-:W-:Y:S01]  /*f630*/  FMNMX.FTZ R194, R189, R194, !PT ;  /* 0x000000c2bdc27209 */ /* 0x000fe20007810000 */
        /* <DEDUP_REMOVED lines=9> */
[----:B------:R-:W-:Y:S01]  /*f6d0*/  ISETP.LT.OR P0, PT, R220, 0x5a, P0 ;  /* 0x0000005adc00780c */ /* 0x000fe20000701670 */
[--C-:B------:R-:W-:Y:S01]  /*f6e0*/  FFMA.FTZ R169, R169, UR48, -R153.reuse ;  /* 0x00000030a9a97c23 */ /* 0x100fe20008010899 */
[----:B------:R-:W-:Y:S01]  /*f6f0*/  FSEL R195, R195, -INF , !P5 ;  /* 0xff800000c3c37808 */ /* 0x000fe20006800000 */
[--C-:B------:R-:W-:Y:S01]  /*f700*/  FFMA.FTZ R172, R172, UR48, -R153.reuse ;  /* 0x00000030acac7c23 */ /* 0x100fe20008010899 */
[----:B------:R-:W-:Y:S01]  /*f710*/  FMNMX.FTZ R194, R191, R194, !PT ;  /* 0x000000c2bfc27209 */ /* 0x000fe20007810000 */
[----:B------:R-:W3:Y:S01]  /*f720*/  MUFU.EX2 R220, R171 ;  /* 0x000000ab00dc7308 */ /* 0x000ee20000000800 */
[----:B------:R-:W-:Y:S01]  /*f730*/  FSEL R196, R196, -INF , !P0 ;  /* 0xff800000c4c47808 */ /* 0x000fe20004000000 */
[--C-:B------:R-:W-:Y:S01]  /*f740*/  FFMA.FTZ R173, R173, UR48, -R153.reuse ;  /* 0x00000030adad7c23 */ /* 0x100fe20008010899 */
[----:B------:R-:W-:Y:S01]  /*f750*/  FMNMX.FTZ R194, R195, R194, !PT ;  /* 0x000000c2c3c27209 */ /* 0x000fe20007810000 */
[--C-:B------:R-:W-:Y:S01]  /*f760*/  FFMA.FTZ R176, R176, UR48, -R153.reuse ;  /* 0x00000030b0b07c23 */ /* 0x100fe20008010899 */
[--C-:B------:R-:W-:Y:S01]  /*f770*/  FFMA.FTZ R177, R177, UR48, -R153.reuse ;  /* 0x00000030b1b17c23 */ /* 0x100fe20008010899 */
[--C-:B------:R-:W-:Y:S01]  /*f780*/  FFMA.FTZ R180, R180, UR48, -R153.reuse ;  /* 0x00000030b4b47c23 */ /* 0x100fe20008010899 */
[----:B------:R-:W-:Y:S01]  /*f790*/  FMNMX.FTZ R194, R196, R194, !PT ;  /* 0x000000c2c4c27209 */ /* 0x000fe20007810000 */
        /* <DEDUP_REMOVED lines=8> */
[----:B------:R-:W4:Y:S01]  /*f820*/  MUFU.EX2 R160, R160 ;  /* 0x000000a000a07308 */ /* 0x000f220000000800 */
[----:B------:R-:W-:Y:S01]  /*f830*/  FFMA.FTZ R153, R197, UR48, -R153 ;  /* 0x00000030c5997c23 */ /* 0x000fe20008010899 */
[----:B0-----:R-:W-:Y:S01]  /*f840*/  FFMA.FTZ R213, R6, R8, R221 ;  /* 0x0000000806d57223 */ /* 0x001fe200000100dd */
[----:B------:R-:W0:Y:S01]  /*f850*/  SHFL.BFLY PT, R197, R194, 0x2, 0x1f ;  /* 0x0c401f00c2c57f89 */ /* 0x000e2200000e0000 */
[-C--:B------:R-:W-:Y:S01]  /*f860*/  FMUL.FTZ R24, R24, R6.reuse ;  /* 0x0000000618187220 */ /* 0x080fe20000410000 */
[-C--:B------:R-:W-:Y:S01]  /*f870*/  FMUL.FTZ R25, R25, R6.reuse ;  /* 0x0000000619197220 */ /* 0x080fe20000410000 */
[----:B---3--:R-:W-:Y:S01]  /*f880*/  FADD.FTZ R213, R220, R213 ;  /* 0x000000d5dcd57221 */ /* 0x008fe20000010000 */
[-C--:B------:R-:W-:Y:S01]  /*f890*/  FMUL.FTZ R28, R28, R6.reuse ;  /* 0x000000061c1c7220 */ /* 0x080fe20000410000 */
[----:B------:R-:W3:Y:S01]  /*f8a0*/  MUFU.EX2 R161, R161 ;  /* 0x000000a100a17308 */ /* 0x000ee20000000800 */
[-C--:B------:R-:W-:Y:S01]  /*f8b0*/  FMUL.FTZ R29, R29, R6.reuse ;  /* 0x000000061d1d7220 */ /* 0x080fe20000410000 */
[----:B------:R-:W-:Y:S01]  /*f8c0*/  FADD.FTZ R213, R156, R213 ;  /* 0x000000d59cd57221 */ /* 0x000fe20000010000 */
[-C--:B------:R-:W-:Y:S01]  /*f8d0*/  FMUL.FTZ R32, R32, R6.reuse ;  /* 0x0000000620207220 */ /* 0x080fe20000410000 */
[-C--:B------:R-:W-:Y:S01]  /*f8e0*/  FMUL.FTZ R33, R33, R6.reuse ;  /* 0x0000000621217220 */ /* 0x080fe20000410000 */
[-C--:B------:R-:W-:Y:S01]  /*f8f0*/  FMUL.FTZ R36, R36, R6.reuse ;  /* 0x0000000624247220 */ /* 0x080fe20000410000 */
[----:B------:R-:W-:Y:S01]  /*f900*/  FADD.FTZ R213, R157, R213 ;  /* 0x000000d59dd57221 */ /* 0x000fe20000010000 */
[-C--:B------:R-:W-:Y:S01]  /*f910*/  FMUL.FTZ R37, R37, R6.reuse ;  /* 0x0000000625257220 */ /* 0x080fe20000410000 */
[----:B------:R-:W5:Y:S01]  /*f920*/  MUFU.EX2 R164, R164 ;  /* 0x000000a400a47308 */ /* 0x000f620000000800 */
[-C--:B------:R-:W-:Y:S01]  /*f930*/  FMUL.FTZ R40, R40, R6.reuse ;  /* 0x0000000628287220 */ /* 0x080fe20000410000 */
[----:B----4-:R-:W-:Y:S01]  /*f940*/  FADD.FTZ R213, R160, R213 ;  /* 0x000000d5a0d57221 */ /* 0x010fe20000010000 */
[-C--:B------:R-:W-:Y:S01]  /*f950*/  FMUL.FTZ R41, R41, R6.reuse ;  /* 0x0000000629297220 */ /* 0x080fe20000410000 */
[-C--:B------:R-:W-:Y:S01]  /*f960*/  FMUL.FTZ R44, R44, R6.reuse ;  /* 0x000000062c2c7220 */ /* 0x080fe20000410000 */
[-C--:B------:R-:W-:Y:S01]  /*f970*/  FMUL.FTZ R45, R45, R6.reuse ;  /* 0x000000062d2d7220 */ /* 0x080fe20000410000 */
[-C--:B------:R-:W-:Y:S01]  /*f980*/  FMUL.FTZ R48, R48, R6.reuse ;  /* 0x0000000630307220 */ /* 0x080fe20000410000 */
[-C--:B------:R-:W-:Y:S01]  /*f990*/  FMUL.FTZ R49, R49, R6.reuse ;  /* 0x0000000631317220 */ /* 0x080fe20000410000 */
[----:B------:R-:W4:Y:S01]  /*f9a0*/  MUFU.EX2 R165, R165 ;  /* 0x000000a500a57308 */ /* 0x000f220000000800 */
[----:B---3--:R-:W-:Y:S01]  /*f9b0*/  FADD.FTZ R213, R161, R213 ;  /* 0x000000d5a1d57221 */ /* 0x008fe20000010000 */
[-C--:B------:R-:W-:Y:S01]  /*f9c0*/  FMUL.FTZ R52, R52, R6.reuse ;  /* 0x0000000634347220 */ /* 0x080fe20000410000 */
[----:B0-----:R-:W-:Y:S01]  /*f9d0*/  FMNMX.FTZ R197, R194, R197, !PT ;  /* 0x000000c5c2c57209 */ /* 0x001fe20007810000 */
[-C--:B------:R-:W-:Y:S01]  /*f9e0*/  FMUL.FTZ R53, R53, R6.reuse ;  /* 0x0000000635357220 */ /* 0x080fe20000410000 */
[-C--:B------:R-:W-:Y:S01]  /*f9f0*/  FMUL.FTZ R56, R56, R6.reuse ;  /* 0x0000000638387220 */ /* 0x080fe20000410000 */
[-C--:B------:R-:W-:Y:S01]  /*fa00*/  FMUL.FTZ R57, R57, R6.reuse ;  /* 0x0000000639397220 */ /* 0x080fe20000410000 */
[-C--:B------:R-:W-:Y:S01]  /*fa10*/  FMUL.FTZ R60, R60, R6.reuse ;  /* 0x000000063c3c7220 */ /* 0x080fe20000410000 */
[----:B------:R-:W0:Y:S01]  /*fa20*/  MUFU.EX2 R168, R168 ;  /* 0x000000a800a87308 */ /* 0x000e220000000800 */
[----:B-----5:R-:W-:Y:S01]  /*fa30*/  FADD.FTZ R213, R164, R213 ;  /* 0x000000d5a4d57221 */ /* 0x020fe20000010000 */
[----:B------:R-:W3:Y:S01]  /*fa40*/  SHFL.BFLY PT, R171, R197, 0x1, 0x1f ;  /* 0x0c201f00c5ab7f89 */ /* 0x000ee200000e0000 */
[-C--:B------:R-:W-:Y:S01]  /*fa50*/  FMUL.FTZ R61, R61, R6.reuse ;  /* 0x000000063d3d7220 */ /* 0x080fe20000410000 */
[-C--:B------:R-:W-:Y:S01]  /*fa60*/  FMUL.FTZ R64, R64, R6.reuse ;  /* 0x0000000640407220 */ /* 0x080fe20000410000 */
[-C--:B------:R-:W-:Y:S01]  /*fa70*/  FMUL.FTZ R65, R65, R6.reuse ;  /* 0x0000000641417220 */ /* 0x080fe20000410000 */
[-C--:B------:R-:W-:Y:S01]  /*fa80*/  FMUL.FTZ R68, R68, R6.reuse ;  /* 0x0000000644447220 */ /* 0x080fe20000410000 */
[-C--:B------:R-:W-:Y:S01]  /*fa90*/  FMUL.FTZ R69, R69, R6.reuse ;  /* 0x0000000645457220 */ /* 0x080fe20000410000 */
[----:B------:R-:W5:Y:S01]  /*faa0*/  MUFU.EX2 R169, R169 ;  /* 0x000000a900a97308 */ /* 0x000f620000000800 */
        /* <DEDUP_REMOVED lines=16> */
[----:B-----5:R-:W-:Y:S01]  /*fbb0*/  FADD.FTZ R213, R169, R213 ;  /* 0x000000d5a9d57221 */ /* 0x020fe20000010000 */
[-C--:B------:R-:W-:Y:S01]  /*fbc0*/  FMUL.FTZ R96, R96, R6.reuse ;  /* 0x0000000660607220 */ /* 0x080fe20000410000 */
[-C--:B------:R-:W-:Y:S01]  /*fbd0*/  FMUL.FTZ R97, R97, R6.reuse ;  /* 0x0000000661617220 */ /* 0x080fe20000410000 */
[-C--:B------:R-:W-:Y:S01]  /*fbe0*/  FMUL.FTZ R100, R100, R6.reuse ;  /* 0x0000000664647220 */ /* 0x080fe20000410000 */
[-C--:B------:R-:W-:Y:S01]  /*fbf0*/  FMUL.FTZ R101, R101, R6.reuse ;  /* 0x0000000665657220 */ /* 0x080fe20000410000 */
[-C--:B------:R-:W-:Y:S01]  /*fc00*/  FMUL.FTZ R104, R104, R6.reuse ;  /* 0x0000000668687220 */ /* 0x080fe20000410000 */
[-C--:B------:R-:W-:Y:S01]  /*fc10*/  FMUL.FTZ R105, R105, R6.reuse ;  /* 0x0000000669697220 */ /* 0x080fe20000410000 */
[----:B------:R3:W5:Y:S01]  /*fc20*/  MUFU.EX2 R170, R176 ;  /* 0x000000b000aa7308 */ /* 0x0007620000000800 */
        /* <DEDUP_REMOVED lines=9> */
[----:B---3--:R-:W-:Y:S01]  /*fcc0*/  FMNMX.FTZ R176, R197, R171, !PT ;  /* 0x000000abc5b07209 */ /* 0x008fe20007810000 */
[-C--:B------:R-:W-:Y:S01]  /*fcd0*/  FMUL.FTZ R120, R120, R6.reuse ;  /* 0x0000000678787220 */ /* 0x080fe20000410000 */
[-C--:B------:R-:W-:Y:S01]  /*fce0*/  FMUL.FTZ R121, R121, R6.reuse ;  /* 0x0000000679797220 */ /* 0x080fe20000410000 */
[-C--:B------:R-:W-:Y:S01]  /*fcf0*/  FMUL.FTZ R124, R124, R6.reuse ;  /* 0x000000067c7c7220 */ /* 0x080fe20000410000 */
[C---:B------:R-:W-:Y:S01]  /*fd00*/  FSETP.NEU.FTZ.AND P0, PT, R176.reuse, -INF , PT ;  /* 0xff800000b000780b */ /* 0x040fe20003f1d000 */
[----:B------:R-:W-:Y:S01]  /*fd10*/  FMUL.FTZ R171, R176, UR48 ;  /* 0x00000030b0ab7c20 */ /* 0x000fe20008410000 */
[----:B------:R-:W0:Y:S01]  /*fd20*/  MUFU.EX2 R180, R180 ;  /* 0x000000b400b47308 */ /* 0x000e220000000800 */
[----:B-----5:R-:W-:Y:S01]  /*fd30*/  FADD.FTZ R213, R170, R213 ;  /* 0x000000d5aad57221 */ /* 0x020fe20000010000 */
[-C--:B------:R-:W-:Y:S01]  /*fd40*/  FMUL.FTZ R125, R125, R6.reuse ;  /* 0x000000067d7d7220 */ /* 0x080fe20000410000 */
[-C--:B------:R-:W-:Y:S01]  /*fd50*/  FMUL.FTZ R128, R128, R6.reuse ;  /* 0x0000000680807220 */ /* 0x080fe20000410000 */
[----:B------:R-:W-:Y:S01]  /*fd60*/  FSEL R171, R171, RZ, P0 ;  /* 0x000000ffabab7208 */ /* 0x000fe20000000000 */
[-C--:B------:R-:W-:Y:S01]  /*fd70*/  FMUL.FTZ R129, R129, R6.reuse ;  /* 0x0000000681817220 */ /* 0x080fe20000410000 */
[-C--:B------:R-:W-:Y:S01]  /*fd80*/  FMUL.FTZ R132, R132, R6.reuse ;  /* 0x0000000684847220 */ /* 0x080fe20000410000 */
[----:B------:R-:W-:Y:S01]  /*fd90*/  FMUL.FTZ R133, R133, R6 ;  /* 0x0000000685857220 */ /* 0x000fe20000410000 */
[----:B------:R-:W3:Y:S01]  /*fda0*/  MUFU.EX2 R181, R181 ;  /* 0x000000b500b57308 */ /* 0x000ee20000000800 */
[----:B----4-:R-:W-:Y:S01]  /*fdb0*/  FADD.FTZ R213, R177, R213 ;  /* 0x000000d5b1d57221 */ /* 0x010fe20000010000 */
[--C-:B------:R-:W-:Y:S01]  /*fdc0*/  FFMA.FTZ R8, R155, UR48, -R171.reuse ;  /* 0x000000309b087c23 */ /* 0x100fe200080108ab */
[--C-:B------:R-:W-:Y:S01]  /*fdd0*/  FFMA.FTZ R155, R174, UR48, -R171.reuse ;  /* 0x00000030ae9b7c23 */ /* 0x100fe200080108ab */
[--C-:B------:R-:W-:Y:S01]  /*fde0*/  FFMA.FTZ R199, R154, UR48, -R171.reuse ;  /* 0x000000309ac77c23 */ /* 0x100fe200080108ab */
[----:B------:R-:W-:Y:S01]  /*fdf0*/  F2FP.F16.F32.PACK_AB R154, R157, R156 ;  /* 0x0000009c9d9a723e */ /* 0x000fe200000000ff */
[--C-:B------:R-:W-:Y:S01]  /*fe00*/  FFMA.FTZ R198, R158, UR48, -R171.reuse ;  /* 0x000000309ec67c23 */ /* 0x100fe200080108ab */
[----:B------:R-:W-:Y:S01]  /*fe10*/  FFMA.FTZ R159, R159, UR48, -R171 ;  /* 0x000000309f9f7c23 */ /* 0x000fe200080108ab */
[----:B------:R-:W4:Y:S01]  /*fe20*/  MUFU.EX2 R184, R184 ;  /* 0x000000b800b87308 */ /* 0x000f220000000800 */
[----:B0-----:R-:W-:Y:S01]  /*fe30*/  FADD.FTZ R213, R180, R213 ;  /* 0x000000d5b4d57221 */ /* 0x001fe20000010000 */
[--C-:B------:R-:W-:Y:S01]  /*fe40*/  FFMA.FTZ R197, R162, UR48, -R171.reuse ;  /* 0x00000030a2c57c23 */ /* 0x100fe200080108ab */
[--C-:B------:R-:W-:Y:S01]  /*fe50*/  FFMA.FTZ R163, R163, UR48, -R171.reuse ;  /* 0x00000030a3a37c23 */ /* 0x100fe200080108ab */
[--C-:B------:R-:W-:Y:S01]  /*fe60*/  FFMA.FTZ R194, R166, UR48, -R171.reuse ;  /* 0x00000030a6c27c23 */ /* 0x100fe200080108ab */
[--C-:B------:R-:W-:Y:S01]  /*fe70*/  FFMA.FTZ R167, R167, UR48, -R171.reuse ;  /* 0x00000030a7a77c23 */ /* 0x100fe200080108ab */
[--C-:B------:R-:W-:Y:S01]  /*fe80*/  FFMA.FTZ R214, R214, UR48, -R171.reuse ;  /* 0x00000030d6d67c23 */ /* 0x100fe200080108ab */
[----:B------:R-:W-:Y:S01]  /*fe90*/  FFMA.FTZ R215, R215, UR48, -R171 ;  /* 0x00000030d7d77c23 */ /* 0x000fe200080108ab */
[----:B------:R-:W0:Y:S01]  /*fea0*/  MUFU.EX2 R185, R185 ;  /* 0x000000b900b97308 */ /* 0x000e220000000800 */
[----:B---3--:R-:W-:Y:S01]  /*feb0*/  FADD.FTZ R213, R181, R213 ;  /* 0x000000d5b5d57221 */ /* 0x008fe20000010000 */
[----:B------:R-:W-:Y:S01]  /*fec0*/  F2FP.F16.F32.PACK_AB R156, R161, R160 ;  /* 0x000000a0a19c723e */ /* 0x000fe200000000ff */
[--C-:B------:R-:W-:Y:S01]  /*fed0*/  FFMA.FTZ R175, R175, UR48, -R171.reuse ;  /* 0x00000030afaf7c23 */ /* 0x100fe200080108ab */
[----:B------:R-:W-:Y:S01]  /*fee0*/  F2FP.F16.F32.PACK_AB R158, R165, R164 ;  /* 0x000000a4a59e723e */ /* 0x000fe200000000ff */
[--C-:B------:R-:W-:Y:S01]  /*fef0*/  FFMA.FTZ R219, R152, UR48, -R171.reuse ;  /* 0x0000003098db7c23 */ /* 0x100fe200080108ab */
[--C-:B------:R-:W-:Y:S01]  /*ff00*/  FFMA.FTZ R179, R179, UR48, -R171.reuse ;  /* 0x00000030b3b37c23 */ /* 0x100fe200080108ab */
[----:B------:R-:W-:Y:S01]  /*ff10*/  FFMA.FTZ R182, R182, UR48, -R171 ;  /* 0x00000030b6b67c23 */ /* 0x000fe200080108ab */
        /* <DEDUP_REMOVED lines=12> */
[----:B------:R-:W-:Y:S01]  /*ffe0*/  F2FP.F16.F32.PACK_AB R162, R173, R172 ;  /* 0x000000acada2723e */ /* 0x000fe200000000ff */
[--C-:B------:R-:W-:Y:S01]  /*fff0*/  FFMA.FTZ R195, R195, UR48, -R171.reuse ;  /* 0x00000030c3c37c23 */ /* 0x100fe200080108ab */
[----:B------:R-:W-:Y:S01]  /*10000*/  FFMA.FTZ R171, R196, UR48, -R171 ;  /* 0x00000030c4ab7c23 */ /* 0x000fe200080108ab */
[-C--:B------:R-:W-:Y:S01]  /*10010*/  FMUL.FTZ R136, R136, R6.reuse ;  /* 0x0000000688887220 */ /* 0x080fe20000410000 */
[----:B------:R-:W0:Y:S01]  /*10020*/  MUFU.EX2 R192, R192 ;  /* 0x000000c000c07308 */ /* 0x000e220000000800 */
        /* <DEDUP_REMOVED lines=8> */
[----:B----4-:R-:W-:Y:S01]  /*100b0*/  FADD.FTZ R213, R217, R213 ;  /* 0x000000d5d9d57221 */ /* 0x010fe20000010000 */
[----:B------:R-:W-:Y:S01]  /*100c0*/  FMUL.FTZ R149, R149, R6 ;  /* 0x0000000695957220 */ /* 0x000fe20000410000 */
[----:B------:R-:W-:-:S02]  /*100d0*/  ISETP.NE.AND P6, PT, R227, 0x3, PT ;  /* 0x00000003e300780c */ /* 0x000fc40003fc5270 */
[----:B------:R-:W-:Y:S02]  /*100e0*/  F2FP.F16.F32.PACK_AB R164, R177, R170 ;  /* 0x000000aab1a4723e */ /* 0x000fe400000000ff */
[----:B------:R-:W-:Y:S01]  /*100f0*/  F2FP.F16.F32.PACK_AB R152, R220, R221 ;  /* 0x000000dddc98723e */ /* 0x000fe200000000ff */
[----:B------:R-:W4:Y:S01]  /*10100*/  MUFU.EX2 R174, R218 ;  /* 0x000000da00ae7308 */ /* 0x000f220000000800 */
[----:B0-----:R-:W-:Y:S01]  /*10110*/  FADD.FTZ R213, R192, R213 ;  /* 0x000000d5c0d57221 */ /* 0x001fe20000010000 */
[----:B------:R-:W-:Y:S02]  /*10120*/  F2FP.F16.F32.PACK_AB R166, R181, R180 ;  /* 0x000000b4b5a6723e */ /* 0x000fe400000000ff */
[----:B------:R-:W-:Y:S02]  /*10130*/  F2FP.F16.F32.PACK_AB R168, R185, R184 ;  /* 0x000000b8b9a8723e */ /* 0x000fe400000000ff */
[----:B------:R-:W-:Y:S02]  /*10140*/  F2FP.F16.F32.PACK_AB R170, R217, R216 ;  /* 0x000000d8d9aa723e */ /* 0x000fe400000000ff */
[----:B------:R-:W0:Y:S01]  /*10150*/  MUFU.EX2 R153, R153 ;  /* 0x0000009900997308 */ /* 0x000e220000000800 */
[C---:B---3--:R-:W-:Y:S01]  /*10160*/  FADD.FTZ R213, R193.reuse, R213 ;  /* 0x000000d5c1d57221 */ /* 0x048fe20000010000 */
[----:B------:R-:W-:-:S06]  /*10170*/  F2FP.F16.F32.PACK_AB R172, R193, R192 ;  /* 0x000000c0c1ac723e */ /* 0x000fcc00000000ff */
[----:B------:R0:W-:Y:S01]  /*10180*/  MUFU.EX2 R157, R8 ;  /* 0x00000008009d7308 */ /* 0x0001e20000000800 */
[----:B----4-:R-:W-:-:S07]  /*10190*/  FADD.FTZ R213, R174, R213 ;  /* 0x000000d5aed57221 */ /* 0x010fce0000010000 */
[----:B------:R-:W3:Y:S01]  /*101a0*/  MUFU.EX2 R199, R199 ;  /* 0x000000c700c77308 */ /* 0x000ee20000000800 */
[C---:B0-----:R-:W-:Y:S01]  /*101b0*/  FADD.FTZ R8, R153.reuse, R213 ;  /* 0x000000d599087221 */ /* 0x041fe20000010000 */
[----:B------:R-:W-:Y:S02]  /*101c0*/  F2FP.F16.F32.PACK_AB R174, R153, R174 ;  /* 0x000000ae99ae723e */ /* 0x000fe400000000ff */
[----:B------:R-:W-:-:S04]  /*101d0*/  FSEL R153, R176, RZ, P0 ;  /* 0x000000ffb0997208 */ /* 0x000fc80000000000 */
[----:B------:R-:W-:Y:S01]  /*101e0*/  MUFU.EX2 R198, R198 ;  /* 0x000000c600c67308 */ /* 0x000fe20000000800 */
[----:B------:R-:W-:-:S04]  /*101f0*/  FADD.FTZ R7, -R153, R7 ;  /* 0x0000000799077221 */ /* 0x000fc80000010100 */
[----:B------:R-:W-:-:S03]  /*10200*/  FMUL.FTZ R7, R7, UR48 ;  /* 0x0000003007077c20 */ /* 0x000fc60008410000 */
[----:B------:R-:W-:Y:S01]  /*10210*/  MUFU.EX2 R159, R159 ;  /* 0x0000009f009f7308 */ /* 0x000fe20000000800 */
[----:B---3--:R-:W-:-:S07]  /*10220*/  F2FP.F16.F32.PACK_AB R153, R157, R199 ;  /* 0x000000c79d99723e */ /* 0x008fce00000000ff */
[----:B------:R-:W0:Y:S08]  /*10230*/  MUFU.EX2 R7, R7 ;  /* 0x0000000700077308 */ /* 0x000e300000000800 */
[----:B------:R-:W3:Y:S08]  /*10240*/  MUFU.EX2 R197, R197 ;  /* 0x000000c500c57308 */ /* 0x000ef00000000800 */
[----:B------:R-:W4:Y:S01]  /*10250*/  MUFU.EX2 R163, R163 ;  /* 0x000000a300a37308 */ /* 0x000f220000000800 */
[----:B0-----:R-:W-:Y:S01]  /*10260*/  FFMA.FTZ R3, R7, R3, R199 ;  /* 0x0000000307037223 */ /* 0x001fe200000100c7 */
[-C--:B------:R-:W-:Y:S01]  /*10270*/  FMUL.FTZ R26, R26, R7.reuse ;  /* 0x000000071a1a7220 */ /* 0x080fe20000410000 */
[-C--:B------:R-:W-:Y:S01]  /*10280*/  FMUL.FTZ R27, R27, R7.reuse ;  /* 0x000000071b1b7220 */ /* 0x080fe20000410000 */
[-C--:B------:R-:W-:Y:S01]  /*10290*/  FMUL.FTZ R30, R30, R7.reuse ;  /* 0x000000071e1e7220 */ /* 0x080fe20000410000 */
[----:B------:R-:W-:Y:S01]  /*102a0*/  FADD.FTZ R3, R157, R3 ;  /* 0x000000039d037221 */ /* 0x000fe20000010000 */
[-C--:B------:R-:W-:Y:S01]  /*102b0*/  FMUL.FTZ R31, R31, R7.reuse ;  /* 0x000000071f1f7220 */ /* 0x080fe20000410000 */
[-C--:B------:R-:W-:Y:S01]  /*102c0*/  FMUL.FTZ R34, R34, R7.reuse ;  /* 0x0000000722227220 */ /* 0x080fe20000410000 */
[----:B------:R-:W0:Y:S01]  /*102d0*/  MUFU.EX2 R194, R194 ;  /* 0x000000c200c27308 */ /* 0x000e220000000800 */
[----:B------:R-:W-:Y:S01]  /*102e0*/  FADD.FTZ R3, R198, R3 ;  /* 0x00000003c6037221 */ /* 0x000fe20000010000 */
[-C--:B------:R-:W-:Y:S01]  /*102f0*/  FMUL.FTZ R35, R35, R7.reuse ;  /* 0x0000000723237220 */ /* 0x080fe20000410000 */
[-C--:B------:R-:W-:Y:S01]  /*10300*/  FMUL.FTZ R38, R38, R7.reuse ;  /* 0x0000000726267220 */ /* 0x080fe20000410000 */
[-C--:B------:R-:W-:Y:S01]  /*10310*/  FMUL.FTZ R39, R39, R7.reuse ;  /* 0x0000000727277220 */ /* 0x080fe20000410000 */
[----:B------:R-:W-:Y:S01]  /*10320*/  FADD.FTZ R3, R159, R3 ;  /* 0x000000039f037221 */ /* 0x000fe20000010000 */
[-C--:B------:R-:W-:Y:S01]  /*10330*/  FMUL.FTZ R42, R42, R7.reuse ;  /* 0x000000072a2a7220 */ /* 0x080fe20000410000 */
[----:B------:R-:W-:Y:S01]  /*10340*/  FMUL.FTZ R43, R43, R7 ;  /* 0x000000072b2b7220 */ /* 0x000fe20000410000 */
[----:B------:R-:W5:Y:S01]  /*10350*/  MUFU.EX2 R167, R167 ;  /* 0x000000a700a77308 */ /* 0x000f620000000800 */
[----:B---3--:R-:W-:Y:S01]  /*10360*/  FADD.FTZ R3, R197, R3 ;  /* 0x00000003c5037221 */ /* 0x008fe20000010000 */
[----:B----4-:R-:W-:Y:S01]  /*10370*/  F2FP.F16.F32.PACK_AB R157, R163, R197 ;  /* 0x000000c5a39d723e */ /* 0x010fe200000000ff */
[-C--:B------:R-:W-:Y:S01]  /*10380*/  FMUL.FTZ R46, R46, R7.reuse ;  /* 0x000000072e2e7220 */ /* 0x080fe20000410000 */
[-C--:B------:R-:W-:Y:S01]  /*10390*/  FMUL.FTZ R47, R47, R7.reuse ;  /* 0x000000072f2f7220 */ /* 0x080fe20000410000 */
[----:B------:R-:W-:Y:S01]  /*103a0*/  FADD.FTZ R3, R163, R3 ;  /* 0x00000003a3037221 */ /* 0x000fe20000010000 */
        /* <DEDUP_REMOVED lines=27> */
[----:B0-----:R-:W-:Y:S01]  /*10560*/  FADD.FTZ R3, R215, R3 ;  /* 0x00000003d7037221 */ /* 0x001fe20000010000 */
[----:B----4-:R-:W-:Y:S01]  /*10570*/  F2FP.F16.F32.PACK_AB R155, R159, R198 ;  /* 0x000000c69f9b723e */ /* 0x010fe200000000ff */
[-C--:B------:R-:W-:Y:S01]  /*10580*/  FMUL.FTZ R90, R90, R7.reuse ;  /* 0x000000075a5a7220 */ /* 0x080fe20000410000 */
[----:B------:R-:W-:Y:S01]  /*10590*/  F2FP.F16.F32.PACK_AB R159, R167, R194 ;  /* 0x000000c2a79f723e */ /* 0x000fe200000000ff */
[----:B------:R-:W-:Y:S01]  /*105a0*/  FMUL.FTZ R91, R91, R7 ;  /* 0x000000075b5b7220 */ /* 0x000fe20000410000 */
[----:B------:R-:W-:Y:S01]  /*105b0*/  F2FP.F16.F32.PACK_AB R161, R215, R161 ;  /* 0x000000a1d7a1723e */ /* 0x000fe200000000ff */
        /* <DEDUP_REMOVED lines=8> */
[----:B------:R-:W-:Y:S01]  /*10640*/  FMUL.FTZ R106, R106, R7 ;  /* 0x000000076a6a7220 */ /* 0x000fe20000410000 */
[----:B------:R-:W4:Y:S01]  /*10650*/  MUFU.EX2 R179, R179 ;  /* 0x000000b300b37308 */ /* 0x000f220000000800 */
        /* <DEDUP_REMOVED lines=34> */
[----:B------:R-:W-:-:S05]  /*10880*/  FMUL.FTZ R151, R151, R7 ;  /* 0x0000000797977220 */ /* 0x000fca0000410000 */
[----:B------:R-:W0:Y:S01]  /*10890*/  MUFU.EX2 R188, R188 ;  /* 0x000000bc00bc7308 */ /* 0x000e220000000800 */
[----:B----4-:R-:W-:-:S07]  /*108a0*/  FADD.FTZ R3, R169, R3 ;  /* 0x00000003a9037221 */ /* 0x010fce0000010000 */
[----:B------:R-:W4:Y:S01]  /*108b0*/  MUFU.EX2 R189, R189 ;  /* 0x000000bd00bd7308 */ /* 0x000f220000000800 */
[C---:B---3--:R-:W-:Y:S01]  /*108c0*/  FADD.FTZ R3, R187.reuse, R3 ;  /* 0x00000003bb037221 */ /* 0x048fe20000010000 */
[----:B------:R-:W-:-:S06]  /*108d0*/  F2FP.F16.F32.PACK_AB R169, R187, R169 ;  /* 0x000000a9bba9723e */ /* 0x000fcc00000000ff */
[----:B------:R-:W3:Y:S01]  /*108e0*/  MUFU.EX2 R173, R190 ;  /* 0x000000be00ad7308 */ /* 0x000ee20000000800 */
[----:B0-----:R-:W-:-:S07]  /*108f0*/  FADD.FTZ R3, R188, R3 ;  /* 0x00000003bc037221 */ /* 0x001fce0000010000 */
[----:B------:R-:W0:Y:S01]  /*10900*/  MUFU.EX2 R191, R191 ;  /* 0x000000bf00bf7308 */ /* 0x000e220000000800 */
[----:B----4-:R-:W-:-:S07]  /*10910*/  FADD.FTZ R3, R189, R3 ;  /* 0x00000003bd037221 */ /* 0x010fce0000010000 */
[----:B------:R-:W4:Y:S01]  /*10920*/  MUFU.EX2 R195, R195 ;  /* 0x000000c300c37308 */ /* 0x000f220000000800 */
[----:B---3--:R-:W-:-:S07]  /*10930*/  FADD.FTZ R3, R173, R3 ;  /* 0x00000003ad037221 */ /* 0x008fce0000010000 */
[----:B------:R3:W5:Y:S01]  /*10940*/  MUFU.EX2 R6, R171 ;  /* 0x000000ab00067308 */ /* 0x0007620000000800 */
[C---:B0-----:R-:W-:Y:S01]  /*10950*/  FADD.FTZ R3, R191.reuse, R3 ;  /* 0x00000003bf037221 */ /* 0x041fe20000010000 */
[----:B------:R-:W-:-:S03]  /*10960*/  F2FP.F16.F32.PACK_AB R173, R191, R173 ;  /* 0x000000adbfad723e */ /* 0x000fc600000000ff */
[----:B----4-:R-:W-:Y:S01]  /*10970*/  FADD.FTZ R3, R195, R3 ;  /* 0x00000003c3037221 */ /* 0x010fe20000010000 */
[----:B---3--:R-:W-:-:S03]  /*10980*/  F2FP.F16.F32.PACK_AB R171, R189, R188 ;  /* 0x000000bcbdab723e */ /* 0x008fc600000000ff */
[C---:B-----5:R-:W-:Y:S01]  /*10990*/  FADD.FTZ R3, R6.reuse, R3 ;  /* 0x0000000306037221 */ /* 0x060fe20000010000 */
[----:B------:R-:W-:Y:S01]  /*109a0*/  F2FP.F16.F32.PACK_AB R175, R6, R195 ;  /* 0x000000c306af723e */ /* 0x000fe200000000ff */
[----:B------:R-:W-:Y:S06]  /*109b0*/  @!P6 BRA `(.L_x_2988) ;  /* 0x000000000004e947 */ /* 0x000fec0003800000 */
[----:B------:R-:W-:Y:S01]  /*109c0*/  BPT.TRAP 0x1 ;  /* 0x000000040000795c */ /* 0x000fe20000300000 */
.L_x_2988:
[----:B------:R0:W3:Y:S01]  /*109d0*/  SYNCS.PHASECHK.TRANS64.TRYWAIT P0, [R9+URZ+0x22850], R20 ;  /* 0x02285014090075a7 */ /* 0x0000e2000800017f */
[----:B------:R-:W-:Y:S05]  /*109e0*/  @!P6 BRA `(.L_x_2989) ;  /* 0x000000000004e947 */ /* 0x000fea0003800000 */
[----:B------:R-:W-:Y:S01]  /*109f0*/  BPT.TRAP 0x1 ;  /* 0x000000040000795c */ /* 0x000fe20000300000 */
.L_x_2989:
[----:B------:R-:W-:Y:S04]  /*10a00*/  BSSY B0, `(.L_x_2990) ;  /* 0x0000004000007945 */ /* 0x000fe80003800000 */
[----:B---3--:R-:W-:Y:S05]  /*10a10*/  @P0 BRA `(.L_x_2991) ;  /* 0x0000000000080947 */ /* 0x008fea0003800000 */
[----:B------:R-:W3:Y:S02]  /*10a20*/  SYNCS.PHASECHK.TRANS64.TRYWAIT P0, [R9+URZ+0x22850], R20 ;  /* 0x02285014090075a7 */ /* 0x000ee4000800017f */
[----:B---3--:R-:W-:Y:S05]  /*10a30*/  @!P0 BRA `(.L_x_2992) ;  /* 0x0000015400ec8947 */ /* 0x008fea0003800000 */
.L_x_2991:
[----:B------:R-:W-:Y:S05]  /*10a40*/  BSYNC B0 ;  /* 0x0000000000007941 */ /* 0x000fea0003800000 */
.L_x_2990:
[----:B------:R-:W4:Y:S01]  /*10a50*/  S2R R177, SR_TID.X ;  /* 0x0000000000b17919 */ /* 0x000f220000002100 */
[----:B------:R-:W-:Y:S01]  /*10a60*/  IMAD.MOV.U32 R7, RZ, RZ, 0x40000040 ;  /* 0x40000040ff077424 */ /* 0x000fe200078e00ff */
[----:B------:R-:W-:Y:S05]  /*10a70*/  WARPSYNC.ALL ;  /* 0x0000000000007948 */ /* 0x000fea0003800000 */
[----:B------:R-:W-:Y:S01]  /*10a80*/  R2UR UR7, R7 ;  /* 0x00000000070772ca */ /* 0x000fe200000e0000 */
[----:B------:R-:W-:-:S04]  /*10a90*/  IMAD.MOV.U32 R6, RZ, RZ, 0xc00 ;  /* 0x00000c00ff067424 */ /* 0x000fc800078e00ff */
[----:B------:R-:W-:-:S05]  /*10aa0*/  IMAD R6, R2, R6, UR49 ;  /* 0x0000003102067e24 */ /* 0x000fca000f8e0206 */
[----:B------:R-:W-:Y:S02]  /*10ab0*/  R2UR UR6, R6 ;  /* 0x00000000060672ca */ /* 0x000fe400000e0000 */
[----:B----4-:R-:W-:-:S05]  /*10ac0*/  SHF.R.U32.HI R177, RZ, 0x7, R177 ;  /* 0x00000007ffb17819 */ /* 0x010fca00000116b1 */
[----:B------:R-:W-:Y:S01]  /*10ad0*/  VIADD R7, R177, 0x8 ;  /* 0x00000008b1077836 */ /* 0x000fe20000000000 */
[----:B------:R-:W-:-:S04]  /*10ae0*/  MOV R177, UR51 ;  /* 0x0000003300b17c02 */ /* 0x000fc80008000f00 */
[----:B------:R4:W-:Y:S01]  /*10af0*/  BAR.SYNC.DEFER_BLOCKING R7, 0x100 ;  /* 0x000400070000751d */ /* 0x0009e20000010000 */
[----:B------:R-:W-:Y:S01]  /*10b00*/  ISETP.NE.AND P0, PT, R177, 0x3, PT ;  /* 0x00000003b100780c */ /* 0x000fe20003f05270 */
[----:B----4-:R-:W-:-:S04]  /*10b10*/  IMAD.MOV.U32 R7, RZ, RZ, 0x40000040 ;  /* 0x40000040ff077424 */ /* 0x010fc800078e00ff */
        /* <DEDUP_REMOVED lines=19> */
[----:B------:R-:W-:Y:S01]  /*10c50*/  R2UR UR6, R152 ;  /* 0x00000000980672ca */ /* 0x000fe200000e0000 */
[C---:B------:R-:W-:Y:S01]  /*10c60*/  VIADD R152, R6.reuse, 0x200 ;  /* 0x0000020006987836 */ /* 0x040fe20000000000 */
[----:B------:R-:W-:Y:S01]  /*10c70*/  R2UR UR7, R153 ;  /* 0x00000000990772ca */ /* 0x000fe200000e0000 */
[----:B------:R-:W-:Y:S02]  /*10c80*/  IMAD.MOV.U32 R153, RZ, RZ, 0x40000040 ;  /* 0x40000040ff997424 */ /* 0x000fe400078e00ff */
        /* <DEDUP_REMOVED lines=20> */
.L_x_2993:
[----:B------:R-:W4:Y:S01]  /*10dd0*/  LDL R7, [R1] ;  /* 0x0000000001077983 */ /* 0x000f220000100800 */
[----:B01-3--:R-:W-:Y:S02]  /*10de0*/  VIADD R9, R9, 0x22860 ;  /* 0x0002286009097836 */ /* 0x00bfe40000000000 */
[----:B------:R-:W-:-:S05]  /*10df0*/  IMAD.U32 R6, RZ, RZ, UR47 ;  /* 0x0000002fff067e24 */ /* 0x000fca000f8e00ff */
[----:B------:R-:W-:-:S04]  /*10e00*/  PRMT R6, R6, 0x654, R9 ;  /* 0x0000065406067816 */ /* 0x000fc80000000009 */
[----:B------:R0:W-:Y:S02]  /*10e10*/  SYNCS.ARRIVE.TRANS64.RED.A1T0 RZ, [R6+URZ], RZ ;  /* 0x000000ff06ff79a7 */ /* 0x0001e4000810043f */
[----:B0-----:R-:W-:Y:S01]  /*10e20*/  IMAD.MOV.U32 R6, RZ, RZ, R178 ;  /* 0x000000ffff067224 */ /* 0x001fe200078e00b2 */
[C---:B----4-:R-:W-:Y:S01]  /*10e30*/  ISETP.GT.AND P0, PT, R0.reuse, R7, PT ;  /* 0x000000070000720c */ /* 0x050fe20003f04270 */
[----:B------:R-:W-:Y:S02]  /*10e40*/  VIADD R0, R0, 0xffffffff ;  /* 0xffffffff00007836 */ /* 0x000fe40000000000 */
[----:B------:R-:W-:-:S10]  /*10e50*/  IMAD.MOV.U32 R7, RZ, RZ, R176 ;  /* 0x000000ffff077224 */ /* 0x000fd400078e00b0 */
[----:B------:R-:W-:Y:S05]  /*10e60*/  @P0 BRA `(.L_x_2994) ;  /* 0xffffffc400f40947 */ /* 0x000fea000383ffff */
[----:B------:R-:W-:Y:S02]  /*10e70*/  IMAD.MOV.U32 R7, RZ, RZ, R176 ;  /* 0x000000ffff077224 */ /* 0x000fe400078e00b0 */
[----:B------:R-:W-:-:S07]  /*10e80*/  IMAD.MOV.U32 R6, RZ, RZ, R178 ;  /* 0x000000ffff067224 */ /* 0x000fce00078e00b2 */
.L_x_2974:
[----:B------:R-:W0:Y:S01]  /*10e90*/  LDC R9, c[0x0][0x448] ;  /* 0x00011200ff097b82 */ /* 0x000e220000000800 */
[----:B------:R-:W-:Y:S01]  /*10ea0*/  VIADD R20, R228, 0x7f ;  /* 0x0000007fe4147836 */ /* 0x000fe20000000000 */
[----:B------:R-:W-:Y:S01]  /*10eb0*/  LOP3.LUT R16, R16, 0xfff7ffff, RZ, 0xc0, !PT ;  /* 0xfff7ffff10107812 */ /* 0x000fe200078ec0ff */
[----:B------:R-:W-:-:S05]  /*10ec0*/  ULDC UR4, c[0x0][0x9dc] ;  /* 0x0002770000047ab9 */ /* 0x000fca0000000800 */
[----:B------:R-:W1:Y:S01]  /*10ed0*/  LDC R154, c[0x0][0x9e4] ;  /* 0x00027900ff9a7b82 */ /* 0x000e620000000800 */
[----:B0-----:R-:W-:-:S13]  /*10ee0*/  ISETP.NE.AND P0, PT, R9, 0x1, PT ;  /* 0x000000010900780c */ /* 0x001fda0003f05270 */
[----:B------:R-:W0:Y:S01]  /*10ef0*/  @P0 LDC R152, c[0x0][0x44c] ;  /* 0x00011300ff980b82 */ /* 0x000e220000000800 */
[----:B------:R-:W-:-:S04]  /*10f00*/  @P0 LOP3.LUT R16, R16, 0x80000, RZ, 0xfc, !PT ;  /* 0x0008000010100812 */ /* 0x000fc800078efcff */
[----:B------:R-:W-:-:S03]  /*10f10*/  LOP3.LUT R16, R16, 0xffefffff, RZ, 0xc0, !PT ;  /* 0xffefffff10107812 */ /* 0x000fc600078ec0ff */
[----:B------:R-:W3:Y:S01]  /*10f20*/  @P0 LDC R9, c[0x0][0x450] ;  /* 0x00011400ff090b82 */ /* 0x000ee20000000800 */
[----:B0-----:R-:W-:-:S05]  /*10f30*/  @P0 IMAD.HI.U32 R152, R20, R152, RZ ;  /* 0x0000009814980227 */ /* 0x001fca00078e00ff */
[----:B---3--:R-:W-:Y:S02]  /*10f40*/  @P0 SHF.R.U32.HI R20, RZ, R9, R152 ;  /* 0x00000009ff140219 */ /* 0x008fe40000011698 */
[----:B-1----:R-:W-:Y:S02]  /*10f50*/  ISETP.GE.AND P0, PT, R154, 0x1, PT ;  /* 0x000000019a00780c */ /* 0x002fe40003f06270 */
[----:B------:R-:W-:-:S05]  /*10f60*/  IADD3 R9, R206, 0x1, -R203 ;  /* 0x00000001ce097810 */ /* 0x000fca0007ffe8cb */
[----:B------:R-:W-:-:S04]  /*10f70*/  IMAD.IADD R20, R9, 0x1, R20 ;  /* 0x0000000109147824 */ /* 0x000fc800078e0214 */
[----:B------:R-:W-:Y:S02]  /*10f80*/  VIADD R9, R20, -UR4 ;  /* 0x8000000414097c36 */ /* 0x000fe40008000000 */
[----:B------:R-:W-:Y:S01]  /*10f90*/  @P0 LOP3.LUT R16, R16, 0x100000, RZ, 0xfc, !PT ;  /* 0x0010000010100812 */ /* 0x000fe200078efcff */
        /* <DEDUP_REMOVED lines=11> */
.L_x_2997:
[----:B------:R-:W-:-:S13]  /*11050*/  ISETP.NE.AND P0, PT, R154, 0x1, PT ;  /* 0x000000019a00780c */ /* 0x000fda0003f05270 */
[----:B------:R-:W0:Y:S02]  /*11060*/  @P0 LDC.64 R152, c[0x0][0x9e8] ;  /* 0x00027a00ff980b82 */ /* 0x000e240000000a00 */
[----:B0-----:R-:W-:-:S05]  /*11070*/  @P0 IMAD.HI.U32 R152, R20, R152, RZ ;  /* 0x0000009814980227 */ /* 0x001fca00078e00ff */
[----:B------:R-:W-:-:S07]  /*11080*/  @P0 SHF.R.U32.HI R20, RZ, R153, R152 ;  /* 0x00000099ff140219 */ /* 0x000fce0000011698 */
.L_x_2998:
[----:B------:R-:W-:Y:S05]  /*11090*/  BSYNC B0 ;  /* 0x0000000000007941 */ /* 0x000fea0003800000 */
.L_x_2996:
[----:B------:R-:W-:-:S05]  /*110a0*/  IMAD R20, R20, R154, RZ ;  /* 0x0000009a14147224 */ /* 0x000fca00078e02ff */
[----:B------:R-:W-:-:S07]  /*110b0*/  VIMNMX R9, R9, R20, !PT ;  /* 0x0000001409097248 */ /* 0x000fce0007fe0100 */
.L_x_2995:
[----:B------:R-:W3:Y:S01]  /*110c0*/  LDL R152, [R1+0x24] ;  /* 0x0000240001987983 */ /* 0x000ee20000100800 */
[----:B------:R-:W-:-:S04]  /*110d0*/  VIADD R9, R9, 0x5f ;  /* 0x0000005f09097836 */ /* 0x000fc80000000000 */
[----:B------:R-:W-:-:S05]  /*110e0*/  IMAD.HI R9, R9, 0x2aaaaaab, RZ ;  /* 0x2aaaaaab09097827 */ /* 0x000fca00078e02ff */
[----:B------:R-:W-:-:S04]  /*110f0*/  SHF.R.U32.HI R20, RZ, 0x1f, R9 ;  /* 0x0000001fff147819 */ /* 0x000fc80000011609 */
[----:B------:R-:W-:-:S04]  /*11100*/  LEA.HI.SX32 R20, R9, R20, 0x1c ;  /* 0x0000001409147211 */ /* 0x000fc800078fe2ff */
[----:B---3--:R-:W-:-:S04]  /*11110*/  VIMNMX R217, R152, R20, !PT ;  /* 0x0000001498d97248 */ /* 0x008fc80007fe0100 */
[----:B------:R-:W-:-:S13]  /*11120*/  ISETP.GE.AND P0, PT, R0, R217, PT ;  /* 0x000000d90000720c */ /* 0x000fda0003f06270 */
[----:B------:R-:W-:Y:S05]  /*11130*/  @!P0 BRA `(.L_x_2999) ;  /* 0x0000002400708947 */ /* 0x000fea0003800000 */
[----:B------:R-:W-:Y:S02]  /*11140*/  IMAD.MOV.U32 R213, RZ, RZ, R7 ;  /* 0x000000ffffd57224 */ /* 0x000fe400078e0007 */
[----:B------:R-:W-:Y:S02]  /*11150*/  IMAD.MOV.U32 R214, RZ, RZ, R6 ;  /* 0x000000ffffd67224 */ /* 0x000fe400078e0006 */
[----:B------:R-:W-:-:S07]  /*11160*/  IMAD.MOV.U32 R20, RZ, RZ, R0 ;  /* 0x000000ffff147224 */ /* 0x000fce00078e0000 */
.L_x_3011:
[----:B------:R-:W-:Y:S01]  /*11170*/  IMAD.U32 R6, RZ, RZ, UR51 ;  /* 0x00000033ff067e24 */ /* 0x000fe2000f8e00ff */
[----:B------:R-:W-:Y:S01]  /*11180*/  IADD3 R2, R2, 0x1, RZ ;  /* 0x0000000102027810 */ /* 0x000fe20007ffe0ff */
[----:B0-----:R-:W-:Y:S01]  /*11190*/  IMAD.MOV.U32 R0, RZ, RZ, R20 ;  /* 0x000000ffff007224 */ /* 0x001fe200078e0014 */
[----:B------:R-:W-:Y:S05]  /*111a0*/  YIELD ;  /* 0x0000000000007946 */ /* 0x000fea0003800000 */
[----:B------:R-:W-:Y:S01]  /*111b0*/  ISETP.NE.AND P2, PT, R6, 0x3, PT ;  /* 0x000000030600780c */ /* 0x000fe20003f45270 */
[----:B------:R-:W-:Y:S01]  /*111c0*/  VIADD R20, R20, 0xffffffff ;  /* 0xffffffff14147836 */ /* 0x000fe20000000000 */
[----:B------:R-:W-:-:S02]  /*111d0*/  ISETP.NE.AND P1, PT, R2, 0x2, PT ;  /* 0x000000020200780c */ /* 0x000fc40003f25270 */
[----:B------:R-:W-:Y:S02]  /*111e0*/  ISETP.GT.AND P0, PT, R0, R217, PT ;  /* 0x000000d90000720c */ /* 0x000fe40003f04270 */
[----:B------:R-:W-:Y:S02]  /*111f0*/  SEL R0, RZ, 0x1, P1 ;  /* 0x00000001ff007807 */ /* 0x000fe40000800000 */
[----:B------:R-:W-:Y:S02]  /*11200*/  SEL R2, R2, RZ, P1 ;  /* 0x000000ff02027207 */ /* 0x000fe40000800000 */
[----:B------:R-:W-:-:S03]  /*11210*/  LOP3.LUT R202, R202, R0, RZ, 0x3c, !PT ;  /* 0x00000000caca7212 */ /* 0x000fc600078e3cff */
[----:B------:R-:W-:Y:S05]  /*11220*/  @!P2 BRA `(.L_x_3000) ;  /* 0x000000000004a947 */ /* 0x000fea0003800000 */
[----:B------:R-:W-:Y:S01]  /*11230*/  BPT.TRAP 0x1 ;  /* 0x000000040000795c */ /* 0x000fe20000300000 */
.L_x_3000:
[----:B------:R-:W-:Y:S01]  /*11240*/  IMAD R0, R2, 0x8, R23 ;  /* 0x0000000802007824 */ /* 0x000fe200078e0217 */
[----:B------:R-:W-:-:S04]  /*11250*/  SHF.L.U32 R9, R202, 0x1f, RZ ;  /* 0x0000001fca097819 */ /* 0x000fc800000006ff */
[----:B------:R0:W1:Y:S01]  /*11260*/  SYNCS.PHASECHK.TRANS64.TRYWAIT P1, [R0+URZ+0x22830], R9 ;  /* 0x02283009000075a7 */ /* 0x000062000802017f */
[----:B------:R-:W-:Y:S05]  /*11270*/  @!P2 BRA `(.L_x_3001) ;  /* 0x000000000004a947 */ /* 0x000fea0003800000 */
[----:B------:R-:W-:Y:S01]  /*11280*/  BPT.TRAP 0x1 ;  /* 0x000000040000795c */ /* 0x000fe20000300000 */
.L_x_3001:
[----:B------:R-:W-:Y:S02]  /*11290*/  IMAD R154, R2, 0x300, R229 ;  /* 0x00000300029a7824 */ /* 0x000fe400078e02e5 */
[----:B------:R-:W-:Y:S01]  /*112a0*/  IMAD.MOV.U32 R155, RZ, RZ, 0x40000040 ;  /* 0x40000040ff9b7424 */ /* 0x000fe200078e00ff */
[----:B-1----:R-:W-:Y:S06]  /*112b0*/  @P1 BRA `(.L_x_3002) ;  /* 0x0000000000081947 */ /* 0x002fec0003800000 */
[----:B------:R-:W1:Y:S02]  /*112c0*/  SYNCS.PHASECHK.TRANS64.TRYWAIT P1, [R0+URZ+0x22830], R9 ;  /* 0x02283009000075a7 */ /* 0x000e64000802017f */
[----:B-1----:R-:W-:Y:S05]  /*112d0*/  @!P1 BRA `(.L_x_3003) ;  /* 0x0000014c00d89947 */ /* 0x002fea0003800000 */
.L_x_3002:
[----:B------:R-:W-:Y:S05]  /*112e0*/  WARPSYNC.ALL ;  /* 0x0000000000007948 */ /* 0x000fea0003800000 */
[C---:B------:R-:W-:Y:S01]  /*112f0*/  R2UR UR6, R154.reuse ;  /* 0x000000009a0672ca */ /* 0x040fe200000e0000 */
[C---:B------:R-:W-:Y:S01]  /*11300*/  VIADD R152, R154.reuse, 0x2 ;  /* 0x000000029a987836 */ /* 0x040fe20000000000 */
[----:B------:R-:W-:Y:S01]  /*11310*/  R2UR UR7, R155 ;  /* 0x000000009b0772ca */ /* 0x000fe200000e0000 */
[----:B------:R-:W-:Y:S01]  /*11320*/  VIADD R6, R154, 0x4 ;  /* 0x000000049a067836 */ /* 0x000fe20000000000 */
[----:B------:R-:W-:Y:S01]  /*11330*/  R2UR UR4, R4 ;  /* 0x00000000040472ca */ /* 0x000fe200000e0000 */
[----:B------:R-:W-:Y:S01]  /*11340*/  VIADD R154, R154, 0x6 ;  /* 0x000000069a9a7836 */ /* 0x000fe20000000000 */
[----:B------:R-:W-:Y:S01]  /*11350*/  R2UR UR5, R5 ;  /* 0x00000000050572ca */ /* 0x000fe200000e0000 */
[----:B------:R-:W-:Y:S01]  /*11360*/  IMAD.MOV.U32 R153, RZ, RZ, 0x40000040 ;  /* 0x40000040ff997424 */ /* 0x000fe200078e00ff */
[----:B------:R-:W-:Y:S01]  /*11370*/  R2UR UR10, R152 ;  /* 0x00000000980a72ca */ /* 0x000fe200000e0000 */
[----:B------:R-:W-:Y:S01]  /*11380*/  IMAD.MOV.U32 R155, RZ, RZ, 0x40000040 ;  /* 0x40000040ff9b7424 */ /* 0x000fe200078e00ff */
[----:B------:R-:W-:Y:S01]  /*11390*/  R2UR UR18, R154 ;  /* 0x000000009a1272ca */ /* 0x000fe200000e0000 */
[----:B------:R-:W-:Y:S01]  /*113a0*/  IMAD.MOV.U32 R7, RZ, RZ, 0x40000040 ;  /* 0x40000040ff077424 */ /* 0x000fe200078e00ff */
[----:B------:R-:W-:Y:S01]  /*113b0*/  R2UR UR11, R153 ;  /* 0x00000000990b72ca */ /* 0x000fe200000e0000 */
[----:B--2---:R-:W2:Y:S01]  /*113c0*/  S2R R21, SR_TID.X ;  /* 0x0000000000157919 */ /* 0x004ea20000002100 */
[----:B------:R-:W-:Y:S01]  /*113d0*/  R2UR UR19, R155 ;  /* 0x000000009b1372ca */ /* 0x000fe200000e0000 */
[----:B------:R-:W-:Y:S01]  /*113e0*/  IMAD.U32 R215, RZ, RZ, UR51 ;  /* 0x00000033ffd77e24 */ /* 0x000fe2000f8e00ff */
[----:B------:R-:W-:Y:S01]  /*113f0*/  WARPGROUP.ARRIVE ;  /* 0x00000000000079c5 */ /* 0x000fe20000000000 */
[----:B------:R-:W-:-:S02]  /*11400*/  R2UR UR8, R14 ;  /* 0x000000000e0872ca */ /* 0x000fc400000e0000 */
[----:B------:R-:W-:Y:S02]  /*11410*/  R2UR UR9, R15 ;  /* 0x000000000f0972ca */ /* 0x000fe400000e0000 */
[----:B------:R-:W-:Y:S01]  /*11420*/  R2UR UR14, R6 ;  /* 0x00000000060e72ca */ /* 0x000fe200000e0000 */
[----:B------:R-:W-:Y:S01]  /*11430*/  HGMMA.64x96x16.F32 R152, gdesc[UR4], RZ, !UPT, gsb0 ;  /* 0x01600000049879f0 */ /* 0x000fe2000c0008ff */
[----:B------:R-:W-:Y:S02]  /*11440*/  R2UR UR15, R7 ;  /* 0x00000000070f72ca */ /* 0x000fe400000e0000 */
[----:B------:R-:W-:Y:S02]  /*11450*/  R2UR UR12, R12 ;  /* 0x000000000c0c72ca */ /* 0x000fe400000e0000 */
[----:B------:R-:W-:Y:S02]  /*11460*/  R2UR UR13, R13 ;  /* 0x000000000d0d72ca */ /* 0x000fe400000e0000 */
[----:B------:R-:W-:-:S02]  /*11470*/  R2UR UR16, R10 ;  /* 0x000000000a1072ca */ /* 0x000fc400000e0000 */
        /* <DEDUP_REMOVED lines=17> */
.L_x_3004:
        /* <DEDUP_REMOVED lines=36> */
[----:B------:R-:W-:Y:S01]  /*117d0*/  UMOV UR48, UR43 ;  /* 0x0000002b00307c82 */ /* 0x000fe20008000000 */
[----:B------:R-:W-:Y:S01]  /*117e0*/  FMUL.FTZ R163, R166, UR40 ;  /* 0x00000028a6a37c20 */ /* 0x000fe20008410000 */
[----:B------:R-:W4:Y:S01]  /*117f0*/  MUFU.TANH R157, R157 ;  /* 0x0000009d009d7308 */ /* 0x000f220000002400 */
[----:B-----5:R-:W-:Y:S01]  /*11800*/  FMNMX.FTZ R6, R153, R6, !PT ;  /* 0x0000000699067209 */ /* 0x020fe20007810000 */
[----:B------:R-:W-:Y:S01]  /*11810*/  FMUL.FTZ R166, R167, UR40 ;  /* 0x00000028a7a67c20 */ /* 0x000fe20008410000 */
[----:B------:R-:W-:Y:S01]  /*11820*/  FMUL.FTZ R167, R170, UR40 ;  /* 0x00000028aaa77c20 */ /* 0x000fe20008410000 */
[----:B------:R-:W-:-:S04]  /*11830*/  FMUL.FTZ R199, R199, UR40 ;  /* 0x00000028c7c77c20 */ /* 0x000fc80008410000 */
        /* <DEDUP_REMOVED lines=38> */
[----:B------:R-:W-:Y:S01]  /*11aa0*/  MUFU.TANH R216, R216 ;  /* 0x000000d800d87308 */ /* 0x000fe20000002400 */
[----:B----4-:R-:W-:-:S07]  /*11ab0*/  FMNMX.FTZ R6, R193, R6, !PT ;  /* 0x00000006c1067209 */ /* 0x010fce0007810000 */
[----:B------:R-:W-:Y:S01]  /*11ac0*/  MUFU.TANH R215, R215 ;  /* 0x000000d700d77308 */ /* 0x000fe20000002400 */
[----:B-----5:R-:W-:-:S05]  /*11ad0*/  FMNMX.FTZ R6, R196, R6, !PT ;  /* 0x00000006c4067209 */ /* 0x020fca0007810000 */
[----:B------:R-:W3:Y:S02]  /*11ae0*/  SHFL.BFLY PT, R197, R6, 0x2, 0x1f ;  /* 0x0c401f0006c57f89 */ /* 0x000ee400000e0000 */
[----:B------:R-:W-:Y:S08]  /*11af0*/  MUFU.TANH R155, R155 ;  /* 0x0000009b009b7308 */ /* 0x000ff00000002400 */
[----:B------:R-:W-:Y:S08]  /*11b00*/  MUFU.TANH R158, R158 ;  /* 0x0000009e009e7308 */ /* 0x000ff00000002400 */
[----:B------:R-:W-:Y:S01]  /*11b10*/  MUFU.TANH R159, R159 ;  /* 0x0000009f009f7308 */ /* 0x000fe20000002400 */
[----:B---3--:R-:W-:-:S07]  /*11b20*/  FMNMX.FTZ R6, R6, R197, !PT ;  /* 0x000000c506067209 */ /* 0x008fce0007810000 */
[----:B------:R-:W-:Y:S01]  /*11b30*/  MUFU.TANH R162, R162 ;  /* 0x000000a200a27308 */ /* 0x000fe20000002400 */
[----:B------:R-:W3:Y:S07]  /*11b40*/  SHFL.BFLY PT, R154, R6, 0x1, 0x1f ;  /* 0x0c201f00069a7f89 */ /* 0x000eee00000e0000 */
[----:B------:R-:W-:Y:S08]  /*11b50*/  MUFU.TANH R163, R163 ;  /* 0x000000a300a37308 */ /* 0x000ff00000002400 */
[----:B------:R-:W-:Y:S08]  /*11b60*/  MUFU.TANH R166, R166 ;  /* 0x000000a600a67308 */ /* 0x000ff00000002400 */
[----:B------:R-:W-:Y:S01]  /*11b70*/  MUFU.TANH R167, R167 ;  /* 0x000000a700a77308 */ /* 0x000fe20000002400 */
[----:B---3--:R-:W-:-:S05]  /*11b80*/  FMNMX.FTZ R6, R6, R154, !PT ;  /* 0x0000009a06067209 */ /* 0x008fca0007810000 */
[C---:B------:R-:W-:Y:S01]  /*11b90*/  FMUL.FTZ R154, R6.reuse, UR48 ;  /* 0x00000030069a7c20 */ /* 0x040fe20008410000 */
[----:B------:R-:W-:Y:S01]  /*11ba0*/  FADD.FTZ R170, -R6, R214 ;  /* 0x000000d606aa7221 */ /* 0x000fe20000010100 */
[----:B------:R-:W-:Y:S02]  /*11bb0*/  MUFU.TANH R199, R199 ;  /* 0x000000c700c77308 */ /* 0x000fe40000002400 */
[--C-:B------:R-:W-:Y:S01]  /*11bc0*/  FFMA.FTZ R7, R7, UR48, -R154.reuse ;  /* 0x0000003007077c23 */ /* 0x100fe2000801089a */
[----:B------:R-:W-:Y:S01]  /*11bd0*/  FMUL.FTZ R170, R170, UR48 ;  /* 0x00000030aaaa7c20 */ /* 0x000fe20008410000 */
        /* <DEDUP_REMOVED lines=13> */
[--C-:B------:R-:W-:Y:S01]  /*11cb0*/  FFMA.FTZ R172, R172, UR48, -R154.reuse ;  /* 0x00000030acac7c23 */ /* 0x100fe2000801089a */
[--C-:B------:R-:W-:Y:S01]  /*11cc0*/  FFMA.FTZ R173, R173, UR48, -R154.reuse ;  /* 0x00000030adad7c23 */ /* 0x100fe2000801089a */
[--C-:B------:R-:W-:Y:S01]  /*11cd0*/  FFMA.FTZ R177, R177, UR48, -R154.reuse ;  /* 0x00000030b1b17c23 */ /* 0x100fe2000801089a */
[--C-:B------:R-:W-:Y:S01]  /*11ce0*/  FFMA.FTZ R180, R180, UR48, -R154.reuse ;  /* 0x00000030b4b47c23 */ /* 0x100fe2000801089a */
[--C-:B------:R-:W-:Y:S01]  /*11cf0*/  FFMA.FTZ R181, R181, UR48, -R154.reuse ;  /* 0x00000030b5b57c23 */ /* 0x100fe2000801089a */
[--C-:B------:R-:W-:Y:S01]  /*11d00*/  FFMA.FTZ R184, R184, UR48, -R154.reuse ;  /* 0x00000030b8b87c23 */ /* 0x100fe2000801089a */
[--C-:B------:R-:W-:Y:S01]  /*11d10*/  FFMA.FTZ R185, R185, UR48, -R154.reuse ;  /* 0x00000030b9b97c23 */ /* 0x100fe2000801089a */
[----:B------:R-:W5:Y:S01]  /*11d20*/  MUFU.EX2 R152, R152 ;  /* 0x0000009800987308 */ /* 0x000f620000000800 */
[--C-:B------:R-:W-:Y:S01]  /*11d30*/  FFMA.FTZ R188, R188, UR48, -R154.reuse ;  /* 0x00000030bcbc7c23 */ /* 0x100fe2000801089a */
[--C-:B------:R-:W-:Y:S01]  /*11d40*/  FFMA.FTZ R189, R189, UR48, -R154.reuse ;  /* 0x00000030bdbd7c23 */ /* 0x100fe2000801089a */
[--C-:B------:R-:W-:Y:S01]  /*11d50*/  FFMA.FTZ R192, R192, UR48, -R154.reuse ;  /* 0x00000030c0c07c23 */ /* 0x100fe2000801089a */
[--C-:B------:R-:W-:Y:S01]  /*11d60*/  FFMA.FTZ R193, R193, UR48, -R154.reuse ;  /* 0x00000030c1c17c23 */ /* 0x100fe2000801089a */
[----:B------:R-:W-:Y:S01]  /*11d70*/  FFMA.FTZ R196, R196, UR48, -R154 ;  /* 0x00000030c4c47c23 */ /* 0x000fe2000801089a */
[----:B---3--:R-:W-:Y:S01]  /*11d80*/  FMUL.FTZ R170, R171, UR40 ;  /* 0x00000028abaa7c20 */ /* 0x008fe20008410000 */
[----:B------:R-:W-:Y:S01]  /*11d90*/  FMUL.FTZ R171, R174, UR40 ;  /* 0x00000028aeab7c20 */ /* 0x000fe20008410000 */
[----:B------:R-:W-:Y:S01]  /*11da0*/  MUFU.EX2 R214, R156 ;  /* 0x0000009c00d67308 */ /* 0x000fe20000000800 */
[----:B----4-:R-:W-:Y:S01]  /*11db0*/  FFMA.FTZ R154, R176, R8, R7 ;  /* 0x00000008b09a7223 */ /* 0x010fe20000010007 */
[----:B------:R-:W-:Y:S01]  /*11dc0*/  FMUL.FTZ R8, R175, UR40 ;  /* 0x00000028af087c20 */ /* 0x000fe20008410000 */
        /* <DEDUP_REMOVED lines=8> */
[----:B------:R-:W-:Y:S01]  /*11e50*/  FMUL.FTZ R187, R194, UR40 ;  /* 0x00000028c2bb7c20 */ /* 0x000fe20008410000 */
[----:B------:R-:W-:Y:S01]  /*11e60*/  FMUL.FTZ R191, R198, UR40 ;  /* 0x00000028c6bf7c20 */ /* 0x000fe20008410000 */
[-C--:B------:R-:W-:Y:S01]  /*11e70*/  FMUL.FTZ R24, R24, R176.reuse ;  /* 0x000000b018187220 */ /* 0x080fe20000410000 */
[-C--:B------:R-:W-:Y:S01]  /*11e80*/  FMUL.FTZ R25, R25, R176.reuse ;  /* 0x000000b019197220 */ /* 0x080fe20000410000 */
[-C--:B------:R-:W-:Y:S01]  /*11e90*/  FMUL.FTZ R28, R28, R176.reuse ;  /* 0x000000b01c1c7220 */ /* 0x080fe20000410000 */
[----:B------:R3:W4:Y:S01]  /*11ea0*/  MUFU.EX2 R7, R153 ;  /* 0x0000009900077308 */ /* 0x0007220000000800 */
[-C--:B------:R-:W-:Y:S01]  /*11eb0*/  FMUL.FTZ R29, R29, R176.reuse ;  /* 0x000000b01d1d7220 */ /* 0x080fe20000410000 */
[-C--:B------:R-:W-:Y:S01]  /*11ec0*/  FMUL.FTZ R32, R32, R176.reuse ;  /* 0x000000b020207220 */ /* 0x080fe20000410000 */
[-C--:B------:R-:W-:Y:S01]  /*11ed0*/  FMUL.FTZ R33, R33, R176.reuse ;  /* 0x000000b021217220 */ /* 0x080fe20000410000 */
[-C--:B------:R-:W-:Y:S01]  /*11ee0*/  FMUL.FTZ R36, R36, R176.reuse ;  /* 0x000000b024247220 */ /* 0x080fe20000410000 */
[-C--:B------:R-:W-:Y:S01]  /*11ef0*/  FMUL.FTZ R37, R37, R176.reuse ;  /* 0x000000b025257220 */ /* 0x080fe20000410000 */
[-C--:B------:R-:W-:Y:S01]  /*11f00*/  FMUL.FTZ R40, R40, R176.reuse ;  /* 0x000000b028287220 */ /* 0x080fe20000410000 */
[-C--:B------:R-:W-:Y:S01]  /*11f10*/  FMUL.FTZ R41, R41, R176.reuse ;  /* 0x000000b029297220 */ /* 0x080fe20000410000 */
[----:B------:R-:W5:Y:S01]  /*11f20*/  MUFU.TANH R171, R171 ;  /* 0x000000ab00ab7308 */ /* 0x000f620000002400 */
[----:B---3--:R-:W-:Y:S01]  /*11f30*/  FMUL.FTZ R153, R178, UR40 ;  /* 0x00000028b2997c20 */ /* 0x008fe20008410000 */
[----:B------:R-:W-:Y:S01]  /*11f40*/  FMUL.FTZ R178, R183, UR40 ;  /* 0x00000028b7b27c20 */ /* 0x000fe20008410000 */
[----:B------:R-:W-:Y:S01]  /*11f50*/  FMUL.FTZ R183, R190, UR40 ;  /* 0x00000028beb77c20 */ /* 0x000fe20008410000 */
[----:B------:R-:W-:Y:S01]  /*11f60*/  FMUL.FTZ R190, R195, UR40 ;  /* 0x00000028c3be7c20 */ /* 0x000fe20008410000 */
[-C--:B------:R-:W-:Y:S01]  /*11f70*/  FMUL.FTZ R44, R44, R176.reuse ;  /* 0x000000b02c2c7220 */ /* 0x080fe20000410000 */
[-C--:B------:R-:W-:Y:S01]  /*11f80*/  FMUL.FTZ R45, R45, R176.reuse ;  /* 0x000000b02d2d7220 */ /* 0x080fe20000410000 */
[-C--:B------:R-:W-:Y:S01]  /*11f90*/  FMUL.FTZ R48, R48, R176.reuse ;  /* 0x000000b030307220 */ /* 0x080fe20000410000 */
[----:B------:R-:W3:Y:S01]  /*11fa0*/  MUFU.TANH R8, R8 ;  /* 0x0000000800087308 */ /* 0x000ee20000002400 */
[----:B----4-:R-:W-:Y:S01]  /*11fb0*/  FADD.FTZ R154, R7, R154 ;  /* 0x0000009a079a7221 */ /* 0x010fe20000010000 */
[-C--:B------:R-:W-:Y:S01]  /*11fc0*/  FMUL.FTZ R49, R49, R176.reuse ;  /* 0x000000b031317220 */ /* 0x080fe20000410000 */
[-C--:B------:R-:W-:Y:S01]  /*11fd0*/  FMUL.FTZ R52, R52, R176.reuse ;  /* 0x000000b034347220 */ /* 0x080fe20000410000 */
[-C--:B------:R-:W-:Y:S01]  /*11fe0*/  FMUL.FTZ R53, R53, R176.reuse ;  /* 0x000000b035357220 */ /* 0x080fe20000410000 */
[C---:B------:R-:W-:Y:S01]  /*11ff0*/  FADD.FTZ R156, R214.reuse, R154 ;  /* 0x0000009ad69c7221 */ /* 0x040fe20000010000 */
[----:B------:R-:W-:Y:S01]  /*12000*/  F2FP.F16.F32.PACK_AB R154, R214, R7 ;  /* 0x00000007d69a723e */ /* 0x000fe200000000ff */
        /* <DEDUP_REMOVED lines=41> */
[----:B-----5:R-:W-:Y:S01]  /*122a0*/  FMNMX.FTZ R7, R171, R7, !PT ;  /* 0x00000007ab077209 */ /* 0x020fe20007810000 */
[----:B------:R-:W5:Y:S01]  /*122b0*/  MUFU.TANH R182, R182 ;  /* 0x000000b600b67308 */ /* 0x000f620000002400 */
        /* <DEDUP_REMOVED lines=18> */
[----:B--2---:R-:W-:Y:S01]  /*123e0*/  FMNMX.FTZ R7, R178, R7, !PT ;  /* 0x00000007b2077209 */ /* 0x004fe20007810000 */
[-C--:B------:R-:W-:Y:S01]  /*123f0*/  FMUL.FTZ R132, R132, R176.reuse ;  /* 0x000000b084847220 */ /* 0x080fe20000410000 */
[-C--:B------:R-:W-:Y:S01]  /*12400*/  FMUL.FTZ R133, R133, R176.reuse ;  /* 0x000000b085857220 */ /* 0x080fe20000410000 */
[-C--:B------:R-:W-:Y:S01]  /*12410*/  FMUL.FTZ R136, R136, R176.reuse ;  /* 0x000000b088887220 */ /* 0x080fe20000410000 */
[----:B------:R-:W-:Y:S01]  /*12420*/  FMNMX.FTZ R7, R179, R7, !PT ;  /* 0x00000007b3077209 */ /* 0x000fe20007810000 */
[----:B------:R-:W1:Y:S01]  /*12430*/  MUFU.TANH R187, R187 ;  /* 0x000000bb00bb7308 */ /* 0x000e620000002400 */
[-C--:B------:R-:W-:Y:S01]  /*12440*/  FMUL.FTZ R137, R137, R176.reuse ;  /* 0x000000b089897220 */ /* 0x080fe20000410000 */
[-C--:B------:R-:W-:Y:S01]  /*12450*/  FMUL.FTZ R140, R140, R176.reuse ;  /* 0x000000b08c8c7220 */ /* 0x080fe20000410000 */
[----:B-----5:R-:W-:Y:S01]  /*12460*/  FMNMX.FTZ R7, R182, R7, !PT ;  /* 0x00000007b6077209 */ /* 0x020fe20007810000 */
[-C--:B------:R-:W-:Y:S01]  /*12470*/  FMUL.FTZ R141, R141, R176.reuse ;  /* 0x000000b08d8d7220 */ /* 0x080fe20000410000 */
[-C--:B------:R-:W-:Y:S01]  /*12480*/  FMUL.FTZ R144, R144, R176.reuse ;  /* 0x000000b090907220 */ /* 0x080fe20000410000 */
[-C--:B------:R-:W-:Y:S01]  /*12490*/  FMUL.FTZ R145, R145, R176.reuse ;  /* 0x000000b091917220 */ /* 0x080fe20000410000 */
[----:B---3--:R-:W-:Y:S01]  /*124a0*/  FMNMX.FTZ R7, R183, R7, !PT ;  /* 0x00000007b7077209 */ /* 0x008fe20007810000 */
[----:B------:R-:W2:Y:S01]  /*124b0*/  MUFU.TANH R190, R190 ;  /* 0x000000be00be7308 */ /* 0x000ea20000002400 */
[-C--:B------:R-:W-:Y:S01]  /*124c0*/  FMUL.FTZ R148, R148, R176.reuse ;  /* 0x000000b094947220 */ /* 0x080fe20000410000 */
[----:B------:R-:W-:Y:S01]  /*124d0*/  FMUL.FTZ R149, R149, R176 ;  /* 0x000000b095957220 */ /* 0x000fe20000410000 */
[----:B0-----:R-:W-:-:S05]  /*124e0*/  FMNMX.FTZ R7, R186, R7, !PT ;  /* 0x00000007ba077209 */ /* 0x001fca0007810000 */
[----:B------:R-:W0:Y:S01]  /*124f0*/  MUFU.TANH R191, R191 ;  /* 0x000000bf00bf7308 */ /* 0x000e220000002400 */
[----:B-1----:R-:W-:-:S07]  /*12500*/  FMNMX.FTZ R7, R187, R7, !PT ;  /* 0x00000007bb077209 */ /* 0x002fce0007810000 */
[----:B------:R-:W-:Y:S01]  /*12510*/  MUFU.EX2 R195, R168 ;  /* 0x000000a800c37308 */ /* 0x000fe20000000800 */
[----:B--2---:R-:W-:-:S07]  /*12520*/  FMNMX.FTZ R7, R190, R7, !PT ;  /* 0x00000007be077209 */ /* 0x004fce0007810000 */
[----:B------:R-:W-:Y:S01]  /*12530*/  MUFU.EX2 R168, R181 ;  /* 0x000000b500a87308 */ /* 0x000fe20000000800 */
[----:B0-----:R-:W-:-:S04]  /*12540*/  FMNMX.FTZ R7, R191, R7, !PT ;  /* 0x00000007bf077209 */ /* 0x001fc80007810000 */
[----:B------:R-:W-:-:S03]  /*12550*/  FMNMX.FTZ R7, R199, R7, !PT ;  /* 0x00000007c7077209 */ /* 0x000fc60007810000 */
[----:B------:R-:W-:Y:S02]  /*12560*/  MUFU.EX2 R198, R160 ;  /* 0x000000a000c67308 */ /* 0x000fe40000000800 */
[----:B------:R-:W0:Y:S06]  /*12570*/  SHFL.BFLY PT, R194, R7, 0x2, 0x1f ;  /* 0x0c401f0007c27f89 */ /* 0x000e2c00000e0000 */
[----:B------:R-:W-:Y:S08]  /*12580*/  MUFU.EX2 R160, R165 ;  /* 0x000000a500a07308 */ /* 0x000ff00000000800 */
[----:B------:R-:W-:Y:S08]  /*12590*/  MUFU.EX2 R165, R172 ;  /* 0x000000ac00a57308 */ /* 0x000ff00000000800 */
[----:B------:R-:W-:Y:S01]  /*125a0*/  MUFU.EX2 R172, R189 ;  /* 0x000000bd00ac7308 */ /* 0x000fe20000000800 */
[----:B0-----:R-:W-:-:S05]  /*125b0*/  FMNMX.FTZ R7, R7, R194, !PT ;  /* 0x000000c207077209 */ /* 0x001fca0007810000 */
[----:B------:R-:W0:Y:S02]  /*125c0*/  SHFL.BFLY PT, R214, R7, 0x1, 0x1f ;  /* 0x0c201f0007d67f89 */ /* 0x000e2400000e0000 */
[----:B------:R-:W-:Y:S08]  /*125d0*/  MUFU.EX2 R194, R164 ;  /* 0x000000a400c27308 */ /* 0x000ff00000000800 */
[----:B------:R1:W-:Y:S08]  /*125e0*/  MUFU.EX2 R164, R173 ;  /* 0x000000ad00a47308 */ /* 0x0003f00000000800 */
[----:B------:R-:W2:Y:S01]  /*125f0*/  MUFU.EX2 R157, R157 ;  /* 0x0000009d009d7308 */ /* 0x000ea20000000800 */
[----:B0-----:R-:W-:-:S07]  /*12600*/  FMNMX.FTZ R7, R7, R214, !PT ;  /* 0x000000d607077209 */ /* 0x001fce0007810000 */
[----:B------:R-:W-:Y:S01]  /*12610*/  MUFU.EX2 R161, R161 ;  /* 0x000000a100a17308 */ /* 0x000fe20000000800 */
[C---:B-1----:R-:W-:Y:S01]  /*12620*/  FMUL.FTZ R173, R7.reuse, UR48 ;  /* 0x0000003007ad7c20 */ /* 0x042fe20008410000 */
[----:B------:R-:W-:-:S03]  /*12630*/  FADD.FTZ R181, -R7, R213 ;  /* 0x000000d507b57221 */ /* 0x000fc60000010100 */
[--C-:B------:R-:W-:Y:S01]  /*12640*/  FFMA.FTZ R216, R216, UR48, -R173.reuse ;  /* 0x00000030d8d87c23 */ /* 0x100fe200080108ad */
[----:B------:R-:W-:Y:S01]  /*12650*/  FMUL.FTZ R181, R181, UR48 ;  /* 0x00000030b5b57c20 */ /* 0x000fe20008410000 */
        /* <DEDUP_REMOVED lines=13> */
[----:B--2---:R-:W-:Y:S01]  /*12730*/  FADD.FTZ R156, R157, R156 ;  /* 0x0000009c9d9c7221 */ /* 0x004fe20000010000 */
        /* <DEDUP_REMOVED lines=12> */
[----:B------:R-:W-:Y:S01]  /*12800*/  FFMA.FTZ R173, R199, UR48, -R173 ;  /* 0x00000030c7ad7c23 */ /* 0x000fe200080108ad */
[----:B------:R-:W-:Y:S01]  /*12810*/  IMAD.U32 R199, RZ, RZ, UR47 ;  /* 0x0000002fffc77e24 */ /* 0x000fe2000f8e00ff */
[----:B------:R-:W2:Y:S01]  /*12820*/  MUFU.EX2 R155, R155 ;  /* 0x0000009b009b7308 */ /* 0x000ea20000000800 */
[----:B0-----:R-:W-:Y:S01]  /*12830*/  FFMA.FTZ R3, R178, R3, R216 ;  /* 0x00000003b2037223 */ /* 0x001fe200000100d8 */
        /* <DEDUP_REMOVED lines=32> */
[C---:B------:R-:W-:Y:S01]  /*12a40*/  FADD.FTZ R3, R198.reuse, R156 ;  /* 0x0000009cc6037221 */ /* 0x040fe20000010000 */
[----:B------:R-:W-:Y:S01]  /*12a50*/  F2FP.F16.F32.PACK_AB R156, R198, R157 ;  /* 0x0000009dc69c723e */ /* 0x000fe200000000ff */
[-C--:B------:R-:W-:Y:S01]  /*12a60*/  FMUL.FTZ R71, R71, R178.reuse ;  /* 0x000000b247477220 */ /* 0x080fe20000410000 */
[-C--:B------:R-:W-:Y:S01]  /*12a70*/  FMUL.FTZ R74, R74, R178.reuse ;  /* 0x000000b24a4a7220 */ /* 0x080fe20000410000 */
[----:B------:R-:W-:Y:S01]  /*12a80*/  FADD.FTZ R3, R161, R3 ;  /* 0x00000003a1037221 */ /* 0x000fe20000010000 */
[----:B------:R-:W-:Y:S01]  /*12a90*/  FMUL.FTZ R75, R75, R178 ;  /* 0x000000b24b4b7220 */ /* 0x000fe20000410000 */
[----:B------:R-:W1:Y:S01]  /*12aa0*/  MUFU.EX2 R166, R166 ;  /* 0x000000a600a67308 */ /* 0x000e620000000800 */
[----:B--2---:R-:W-:Y:S01]  /*12ab0*/  FADD.FTZ R181, R162, R181 ;  /* 0x000000b5a2b57221 */ /* 0x004fe20000010000 */
[----:B------:R-:W-:Y:S01]  /*12ac0*/  FADD.FTZ R3, R194, R3 ;  /* 0x00000003c2037221 */ /* 0x000fe20000010000 */
[----:B------:R-:W-:Y:S01]  /*12ad0*/  F2FP.F16.F32.PACK_AB R157, R162, R158 ;  /* 0x0000009ea29d723e */ /* 0x000fe200000000ff */
[----:B------:R-:W-:Y:S01]  /*12ae0*/  FMUL.FTZ R78, R78, R178 ;  /* 0x000000b24e4e7220 */ /* 0x000fe20000410000 */
[----:B------:R-:W-:Y:S01]  /*12af0*/  F2FP.F16.F32.PACK_AB R158, R194, R161 ;  /* 0x000000a1c29e723e */ /* 0x000fe200000000ff */
[----:B------:R-:W-:Y:S01]  /*12b00*/  FADD.FTZ R3, R160, R3 ;  /* 0x00000003a0037221 */ /* 0x000fe20000010000 */
[----:B------:R-:W-:Y:S01]  /*12b10*/  F2FP.F16.F32.PACK_AB R160, R195, R160 ;  /* 0x000000a0c3a0723e */ /* 0x000fe200000000ff */
[----:B------:R-:W2:Y:S01]  /*12b20*/  MUFU.EX2 R167, R167 ;  /* 0x000000a700a77308 */ /* 0x000ea20000000800 */
[----:B0-----:R-:W-:Y:S01]  /*12b30*/  FADD.FTZ R181, R159, R181 ;  /* 0x000000b59fb57221 */ /* 0x001fe20000010000 */
[----:B------:R-:W-:Y:S01]  /*12b40*/  FADD.FTZ R3, R195, R3 ;  /* 0x00000003c3037221 */ /* 0x000fe20000010000 */
[-C--:B------:R-:W-:Y:S01]  /*12b50*/  FMUL.FTZ R79, R79, R178.reuse ;  /* 0x000000b24f4f7220 */ /* 0x080fe20000410000 */
[-C--:B------:R-:W-:Y:S01]  /*12b60*/  FMUL.FTZ R82, R82, R178.reuse ;  /* 0x000000b252527220 */ /* 0x080fe20000410000 */
        /* <DEDUP_REMOVED lines=32> */
[----:B------:R-:W-:Y:S01]  /*12d70*/  FADD.FTZ R3, R165, R3 ;  /* 0x00000003a5037221 */ /* 0x000fe20000010000 */
[-C--:B------:R-:W-:Y:S01]  /*12d80*/  FMUL.FTZ R126, R126, R178.reuse ;  /* 0x000000b27e7e7220 */ /* 0x080fe20000410000 */
[-C--:B------:R-:W-:Y:S01]  /*12d90*/  FMUL.FTZ R127, R127, R178.reuse ;  /* 0x000000b27f7f7220 */ /* 0x080fe20000410000 */
[----:B------:R1:W3:Y:S01]  /*12da0*/  MUFU.EX2 R8, R153 ;  /* 0x0000009900087308 */ /* 0x0002e20000000800 */
        /* <DEDUP_REMOVED lines=10> */
[----:B-1----:R-:W-:-:S02]  /*12e50*/  VIADD R153, R0, 0x22840 ;  /* 0x0002284000997836 */ /* 0x002fc40000000000 */
[-C--:B------:R-:W-:Y:S01]  /*12e60*/  FMUL.FTZ R139, R139, R178.reuse ;  /* 0x000000b28b8b7220 */ /* 0x080fe20000410000 */
[-C--:B------:R-:W-:Y:S01]  /*12e70*/  FMUL.FTZ R142, R142, R178.reuse ;  /* 0x000000b28e8e7220 */ /* 0x080fe20000410000 */
[-C--:B------:R-:W-:Y:S01]  /*12e80*/  FMUL.FTZ R143, R143, R178.reuse ;  /* 0x000000b28f8f7220 */ /* 0x080fe20000410000 */
[-C--:B------:R-:W-:Y:S01]  /*12e90*/  FMUL.FTZ R146, R146, R178.reuse ;  /* 0x000000b292927220 */ /* 0x080fe20000410000 */
[----:B------:R-:W0:Y:S01]  /*12ea0*/  MUFU.EX2 R189, R189 ;  /* 0x000000bd00bd7308 */ /* 0x000e220000000800 */
[----:B---3--:R-:W-:Y:S01]  /*12eb0*/  FADD.FTZ R181, R8, R181 ;  /* 0x000000b508b57221 */ /* 0x008fe20000010000 */
[----:B------:R-:W-:Y:S01]  /*12ec0*/  PRMT R153, R199, 0x654, R153 ;  /* 0x00000654c7997816 */ /* 0x000fe20000000099 */
[-C--:B------:R-:W-:Y:S01]  /*12ed0*/  FMUL.FTZ R147, R147, R178.reuse ;  /* 0x000000b293937220 */ /* 0x080fe20000410000 */
[-C--:B------:R-:W-:Y:S01]  /*12ee0*/  FMUL.FTZ R150, R150, R178.reuse ;  /* 0x000000b296967220 */ /* 0x080fe20000410000 */
[----:B------:R-:W-:Y:S01]  /*12ef0*/  FMUL.FTZ R151, R151, R178 ;  /* 0x000000b297977220 */ /* 0x000fe20000410000 */
[----:B------:R1:W-:Y:S02]  /*12f00*/  SYNCS.ARRIVE.TRANS64.RED.A1T0 RZ, [R153+URZ], RZ ;  /* 0x000000ff99ff79a7 */ /* 0x0003e4000810043f */
[----:B------:R-:W3:Y:S01]  /*12f10*/  MUFU.EX2 R177, R177 ;  /* 0x000000b100b17308 */ /* 0x000ee20000000800 */
[C---:B--2---:R-:W-:Y:S01]  /*12f20*/  FADD.FTZ R3, R197.reuse, R3 ;  /* 0x00000003c5037221 */ /* 0x044fe20000010000 */
[----:B------:R-:W-:-:S02]  /*12f30*/  F2FP.F16.F32.PACK_AB R164, R197, R164 ;  /* 0x000000a4c5a4723e */ /* 0x000fc400000000ff */
[----:B-1----:R-:W-:-:S04]  /*12f40*/  F2FP.F16.F32.PACK_AB R153, R215, R216 ;  /* 0x000000d8d799723e */ /* 0x002fc800000000ff */
[----:B------:R-:W1:Y:S01]  /*12f50*/  MUFU.EX2 R175, R175 ;  /* 0x000000af00af7308 */ /* 0x000e620000000800 */
[C---:B0-----:R-:W-:Y:S01]  /*12f60*/  FADD.FTZ R181, R189.reuse, R181 ;  /* 0x000000b5bdb57221 */ /* 0x041fe20000010000 */
[----:B------:R-:W-:-:S06]  /*12f70*/  F2FP.F16.F32.PACK_AB R165, R189, R8 ;  /* 0x00000008bda5723e */ /* 0x000fcc00000000ff */
[----:B------:R-:W0:Y:S01]  /*12f80*/  MUFU.EX2 R180, R180 ;  /* 0x000000b400b47308 */ /* 0x000e220000000800 */
[----:B---3--:R-:W-:-:S07]  /*12f90*/  FADD.FTZ R3, R177, R3 ;  /* 0x00000003b1037221 */ /* 0x008fce0000010000 */
[----:B------:R-:W2:Y:S01]  /*12fa0*/  MUFU.EX2 R174, R174 ;  /* 0x000000ae00ae7308 */ /* 0x000ea20000000800 */
[----:B-1----:R-:W-:-:S07]  /*12fb0*/  FADD.FTZ R181, R175, R181 ;  /* 0x000000b5afb57221 */ /* 0x002fce0000010000 */
[----:B------:R-:W1:Y:S01]  /*12fc0*/  MUFU.EX2 R179, R179 ;  /* 0x000000b300b37308 */ /* 0x000e620000000800 */
[C---:B0-----:R-:W-:Y:S01]  /*12fd0*/  FADD.FTZ R3, R180.reuse, R3 ;  /* 0x00000003b4037221 */ /* 0x041fe20000010000 */
[----:B------:R-:W-:-:S03]  /*12fe0*/  F2FP.F16.F32.PACK_AB R166, R180, R177 ;  /* 0x000000b1b4a6723e */ /* 0x000fc600000000ff */
[----:B------:R-:W-:-:S03]  /*12ff0*/  FADD.FTZ R3, R168, R3 ;  /* 0x00000003a8037221 */ /* 0x000fc60000010000 */
[----:B------:R-:W0:Y:S01]  /*13000*/  MUFU.EX2 R184, R184 ;  /* 0x000000b800b87308 */ /* 0x000e220000000800 */
[C---:B--2---:R-:W-:Y:S01]  /*13010*/  FADD.FTZ R181, R174.reuse, R181 ;  /* 0x000000b5aeb57221 */ /* 0x044fe20000010000 */
[----:B------:R-:W-:-:S06]  /*13020*/  F2FP.F16.F32.PACK_AB R167, R174, R175 ;  /* 0x000000afaea7723e */ /* 0x000fcc00000000ff */
[----:B------:R-:W2:Y:S01]  /*13030*/  MUFU.EX2 R182, R182 ;  /* 0x000000b600b67308 */ /* 0x000ea20000000800 */
[----:B-1----:R-:W-:-:S07]  /*13040*/  FADD.FTZ R181, R179, R181 ;  /* 0x000000b5b3b57221 */ /* 0x002fce0000010000 */
[----:B------:R-:W1:Y:S01]  /*13050*/  MUFU.EX2 R185, R185 ;  /* 0x000000b900b97308 */ /* 0x000e620000000800 */
[C---:B0-----:R-:W-:Y:S01]  /*13060*/  FADD.FTZ R3, R184.reuse, R3 ;  /* 0x00000003b8037221 */ /* 0x041fe20000010000 */
[----:B------:R-:W-:-:S06]  /*13070*/  F2FP.F16.F32.PACK_AB R168, R184, R168 ;  /* 0x000000a8b8a8723e */ /* 0x000fcc00000000ff */
[----:B------:R-:W0:Y:S01]  /*13080*/  MUFU.EX2 R183, R183 ;  /* 0x000000b700b77308 */ /* 0x000e220000000800 */
[C---:B--2---:R-:W-:Y:S01]  /*13090*/  FADD.FTZ R181, R182.reuse, R181 ;  /* 0x000000b5b6b57221 */ /* 0x044fe20000010000 */
[----:B------:R-:W-:-:S06]  /*130a0*/  F2FP.F16.F32.PACK_AB R169, R182, R179 ;  /* 0x000000b3b6a9723e */ /* 0x000fcc00000000ff */
[----:B------:R-:W2:Y:S01]  /*130b0*/  MUFU.EX2 R188, R188 ;  /* 0x000000bc00bc7308 */ /* 0x000ea20000000800 */
[----:B-1----:R-:W-:-:S07]  /*130c0*/  FADD.FTZ R3, R185, R3 ;  /* 0x00000003b9037221 */ /* 0x002fce0000010000 */
        /* <DEDUP_REMOVED lines=15> */
[----:B-1----:R-:W-:-:S07]  /*131c0*/  FADD.FTZ R181, R190, R181 ;  /* 0x000000b5beb57221 */ /* 0x002fce0000010000 */
[----:B------:R-:W1:Y:S01]  /*131d0*/  MUFU.EX2 R196, R196 ;  /* 0x000000c400c47308 */ /* 0x000e620000000800 */
[----:B0-----:R-:W-:-:S07]  /*131e0*/  FADD.FTZ R3, R193, R3 ;  /* 0x00000003c1037221 */ /* 0x001fce0000010000 */
[----:B------:R0:W3:Y:S01]  /*131f0*/  MUFU.EX2 R177, R173 ;  /* 0x000000ad00b17308 */ /* 0x0000e20000000800 */
[----:B--2---:R-:W-:Y:S01]  /*13200*/  FADD.FTZ R181, R175, R181 ;  /* 0x000000b5afb57221 */ /* 0x004fe20000010000 */
[----:B-1----:R-:W-:Y:S01]  /*13210*/  FADD.FTZ R8, R196, R3 ;  /* 0x00000003c4087221 */ /* 0x002fe20000010000 */
[----:B0-----:R-:W-:Y:S02]  /*13220*/  F2FP.F16.F32.PACK_AB R173, R190, R187 ;  /* 0x000000bbbead723e */ /* 0x001fe400000000ff */
[----:B------:R-:W-:Y:S01]  /*13230*/  F2FP.F16.F32.PACK_AB R174, R196, R193 ;  /* 0x000000c1c4ae723e */ /* 0x000fe200000000ff */
[C---:B---3--:R-:W-:Y:S01]  /*13240*/  FADD.FTZ R3, R177.reuse, R181 ;  /* 0x000000b5b1037221 */ /* 0x048fe20000010000 */
[----:B------:R-:W-:Y:S01]  /*13250*/  F2FP.F16.F32.PACK_AB R175, R177, R175 ;  /* 0x000000afb1af723e */ /* 0x000fe200000000ff */
[----:B------:R-:W-:Y:S06]  /*13260*/  @!P2 BRA `(.L_x_3005) ;  /* 0x000000000004a947 */ /* 0x000fec0003800000 */
[----:B------:R-:W-:Y:S01]  /*13270*/  BPT.TRAP 0x1 ;  /* 0x000000040000795c */ /* 0x000fe20000300000 */
.L_x_3005:
[----:B------:R0:W1:Y:S01]  /*13280*/  SYNCS.PHASECHK.TRANS64.TRYWAIT P1, [R0+URZ+0x22850], R9 ;  /* 0x02285009000075a7 */ /* 0x000062000802017f */
[----:B------:R-:W-:Y:S05]  /*13290*/  @!P2 BRA `(.L_x_3006) ;  /* 0x000000000004a947 */ /* 0x000fea0003800000 */
[----:B------:R-:W-:Y:S01]  /*132a0*/  BPT.TRAP 0x1 ;  /* 0x000000040000795c */ /* 0x000fe20000300000 */
.L_x_3006:
[----:B------:R-:W-:Y:S04]  /*132b0*/  BSSY B0, `(.L_x_3007) ;  /* 0x0000004000007945 */ /* 0x000fe80003800000 */
[----:B-1----:R-:W-:Y:S05]  /*132c0*/  @P1 BRA `(.L_x_3008) ;  /* 0x0000000000081947 */ /* 0x002fea0003800000 */
[----:B------:R-:W1:Y:S02]  /*132d0*/  SYNCS.PHASECHK.TRANS64.TRYWAIT P1, [R0+URZ+0x22850], R9 ;  /* 0x02285009000075a7 */ /* 0x000e64000802017f */
[----:B-1----:R-:W-:Y:S05]  /*132e0*/  @!P1 BRA `(.L_x_3009) ;  /* 0x0000012c00e89947 */ /* 0x002fea0003800000 */
.L_x_3008:
[----:B------:R-:W-:Y:S05]  /*132f0*/  BSYNC B0 ;  /* 0x0000000000007941 */ /* 0x000fea0003800000 */
.L_x_3007:
[----:B------:R-:W2:Y:S01]  /*13300*/  S2R R178, SR_TID.X ;  /* 0x0000000000b27919 */ /* 0x000ea20000002100 */
[----:B------:R-:W-:Y:S05]  /*13310*/  WARPSYNC.ALL ;  /* 0x0000000000007948 */ /* 0x000fea0003800000 */
[----:B------:R-:W-:Y:S02]  /*13320*/  IMAD.MOV.U32 R176, RZ, RZ, 0xc00 ;  /* 0x00000c00ffb07424 */ /* 0x000fe400078e00ff */
[----:B------:R-:W-:Y:S02]  /*13330*/  IMAD.MOV.U32 R177, RZ, RZ, 0x40000040 ;  /* 0x40000040ffb17424 */ /* 0x000fe400078e00ff */
[----:B------:R-:W-:-:S03]  /*13340*/  IMAD R176, R2, R176, UR49 ;  /* 0x0000003102b07e24 */ /* 0x000fc6000f8e02b0 */
[----:B------:R-:W-:Y:S01]  /*13350*/  R2UR UR7, R177 ;  /* 0x00000000b10772ca */ /* 0x000fe200000e0000 */
[----:B------:R-:W-:Y:S01]  /*13360*/  IMAD.MOV.U32 R177, RZ, RZ, 0x40000040 ;  /* 0x40000040ffb17424 */ /* 0x000fe200078e00ff */
[----:B------:R-:W-:Y:S02]  /*13370*/  R2UR UR6, R176 ;  /* 0x00000000b00672ca */ /* 0x000fe400000e0000 */
[----:B--2---:R-:W-:-:S04]  /*13380*/  SHF.R.U32.HI R178, RZ, 0x7, R178 ;  /* 0x00000007ffb27819 */ /* 0x004fc800000116b2 */
[----:B01----:R-:W-:Y:S01]  /*13390*/  IADD3 R9, R178, 0x8, RZ ;  /* 0x00000008b2097810 */ /* 0x003fe20007ffe0ff */
[----:B------:R-:W-:-:S04]  /*133a0*/  IMAD.U32 R178, RZ, RZ, UR51 ;  /* 0x00000033ffb27e24 */ /* 0x000fc8000f8e00ff */
[----:B------:R0:W-:Y:S01]  /*133b0*/  BAR.SYNC.DEFER_BLOCKING R9, 0x100 ;  /* 0x000400090000751d */ /* 0x0001e20000010000 */
[----:B------:R-:W-:-:S05]  /*133c0*/  ISETP.NE.AND P1, PT, R178, 0x3, PT ;  /* 0x00000003b200780c */ /* 0x000fca0003f25270 */
        /* <DEDUP_REMOVED lines=43> */
.L_x_3010:
[----:B------:R-:W-:Y:S02]  /*13680*/  VIADD R0, R0, 0x22860 ;  /* 0x0002286000007836 */ /* 0x000fe40000000000 */
[----:B------:R-:W-:Y:S02]  /*13690*/  IMAD.U32 R9, RZ, RZ, UR47 ;  /* 0x0000002fff097e24 */ /* 0x000fe4000f8e00ff */
[----:B------:R-:W-:Y:S02]  /*136a0*/  IMAD.MOV.U32 R213, RZ, RZ, R7 ;  /* 0x000000ffffd57224 */ /* 0x000fe400078e0007 */
[----:B------:R-:W-:Y:S01]  /*136b0*/  IMAD.MOV.U32 R214, RZ, RZ, R6 ;  /* 0x000000ffffd67224 */ /* 0x000fe200078e0006 */
[----:B------:R-:W-:-:S04]  /*136c0*/  PRMT R0, R9, 0x654, R0 ;  /* 0x0000065409007816 */ /* 0x000fc80000000000 */
[----:B------:R0:W-:Y:S01]  /*136d0*/  SYNCS.ARRIVE.TRANS64.RED.A1T0 RZ, [R0+URZ], RZ ;  /* 0x000000ff00ff79a7 */ /* 0x0001e2000810043f */
[----:B------:R-:W-:Y:S05]  /*136e0*/  @P0 BRA `(.L_x_3011) ;  /* 0xffffffd800a00947 */ /* 0x000fea000383ffff */
[----:B0-----:R-:W-:-:S07]  /*136f0*/  IMAD.MOV.U32 R0, RZ, RZ, R20 ;  /* 0x000000ffff007224 */ /* 0x001fce00078e0014 */
.L_x_2999:
[----:B------:R-:W3:Y:S02]  /*13700*/  LDL R9, [R1+0x24] ;  /* 0x0000240001097983 */ /* 0x000ee40000100800 */
[----:B---3--:R-:W-:-:S13]  /*13710*/  ISETP.GE.AND P0, PT, R0, R9, PT ;  /* 0x000000090000720c */ /* 0x008fda0003f06270 */
[----:B------:R-:W-:Y:S05]  /*13720*/  @!P0 BRA `(.L_x_3012) ;  /* 0x0000003800148947 */ /* 0x000fea0003800000 */
[----:B------:R-:W-:Y:S01]  /*13730*/  MOV R213, R7 ;  /* 0x0000000700d57202 */ /* 0x000fe20000000f00 */
[----:B------:R-:W-:-:S07]  /*13740*/  IMAD.MOV.U32 R214, RZ, RZ, R6 ;  /* 0x000000ffffd67224 */ /* 0x000fce00078e0006 */
.L_x_3032:
        /* <DEDUP_REMOVED lines=8> */
[----:B------:R-:W-:Y:S06]  /*137d0*/  @!P1 BRA `(.L_x_3013) ;  /* 0x0000000000049947 */ /* 0x000fec0003800000 */
[----:B------:R-:W-:Y:S01]  /*137e0*/  BPT.TRAP 0x1 ;  /* 0x000000040000795c */ /* 0x000fe20000300000 */
.L_x_3013:
[----:B------:R-:W-:Y:S01]  /*137f0*/  IMAD R9, R2, 0x8, R23 ;  /* 0x0000000802097824 */ /* 0x000fe200078e0217 */
[----:B------:R-:W-:-:S04]  /*13800*/  SHF.L.U32 R20, R202, 0x1f, RZ ;  /* 0x0000001fca147819 */ /* 0x000fc800000006ff */
[----:B------:R0:W1:Y:S01]  /*13810*/  SYNCS.PHASECHK.TRANS64.TRYWAIT P0, [R9+URZ+0x22830], R20 ;  /* 0x02283014090075a7 */ /* 0x000062000800017f */
[----:B------:R-:W-:Y:S05]  /*13820*/  @!P1 BRA `(.L_x_3014) ;  /* 0x0000000000049947 */ /* 0x000fea0003800000 */
[----:B------:R-:W-:Y:S01]  /*13830*/  BPT.TRAP 0x1 ;  /* 0x000000040000795c */ /* 0x000fe20000300000 */
.L_x_3014:
[----:B------:R-:W-:Y:S02]  /*13840*/  IMAD R154, R2, 0x300, R229 ;  /* 0x00000300029a7824 */ /* 0x000fe400078e02e5 */
[----:B------:R-:W-:Y:S01]  /*13850*/  IMAD.MOV.U32 R155, RZ, RZ, 0x40000040 ;  /* 0x40000040ff9b7424 */ /* 0x000fe200078e00ff */
[----:B-1----:R-:W-:Y:S06]  /*13860*/  @P0 BRA `(.L_x_3015) ;  /* 0x0000000000080947 */ /* 0x002fec0003800000 */
[----:B------:R-:W1:Y:S02]  /*13870*/  SYNCS.PHASECHK.TRANS64.TRYWAIT P0, [R9+URZ+0x22830], R20 ;  /* 0x02283014090075a7 */ /* 0x000e64000800017f */
[----:B-1----:R-:W-:Y:S05]  /*13880*/  @!P0 BRA `(.L_x_3016) ;  /* 0x0000012800948947 */ /* 0x002fea0003800000 */
.L_x_3015:
        /* <DEDUP_REMOVED lines=43> */
.L_x_3017:
[----:B------:R-:W3:Y:S01]  /*13b40*/  LDL R6, [R1+0x4] ;  /* 0x0000040001067983 */ /* 0x000ee20000100800 */
[----:B------:R-:W4:Y:S08]  /*13b50*/  LDC R7, c[0x0][0x448] ;  /* 0x00011200ff077b82 */ /* 0x000f300000000800 */
[----:B------:R-:W5:Y:S01]  /*13b60*/  LDC R227, c[0x0][0x9e4] ;  /* 0x00027900ffe37b82 */ /* 0x000f620000000800 */
[----:B----4-:R-:W-:-:S13]  /*13b70*/  ISETP.NE.AND P0, PT, R7, 0x1, PT ;  /* 0x000000010700780c */ /* 0x010fda0003f05270 */
[----:B------:R-:W4:Y:S08]  /*13b80*/  @P0 LDC R215, c[0x0][0x44c] ;  /* 0x00011300ffd70b82 */ /* 0x000f300000000800 */
[----:B------:R-:W0:Y:S01]  /*13b90*/  @P0 LDC R7, c[0x0][0x450] ;  /* 0x00011400ff070b82 */ /* 0x000e220000000800 */
        /* <DEDUP_REMOVED lines=34> */
[----:B------:R-:W0:Y:S01]  /*13dc0*/  MUFU.TANH R174, R174 ;  /* 0x000000ae00ae7308 */ /* 0x000e220000002400 */
[----:B------:R-:W-:-:S07]  /*13dd0*/  IADD3 R219, R219, UR50, RZ ;  /* 0x00000032dbdb7c10 */ /* 0x000fce000fffe0ff */
        /* <DEDUP_REMOVED lines=23> */
[----:B0-----:R-:W-:Y:S01]  /*13f50*/  @P0 SHF.R.U32.HI R6, RZ, R7, R215 ;  /* 0x00000007ff060219 */ /* 0x001fe200000116d7 */
        /* <DEDUP_REMOVED lines=21> */
[----:B-----5:R-:W-:Y:S01]  /*140b0*/  ISETP.GE.AND P0, PT, R227, 0x1, PT ;  /* 0x00000001e300780c */ /* 0x020fe20003f06270 */
[----:B------:R-:W3:Y:S01]  /*140c0*/  MUFU.TANH R7, R7 ;  /* 0x0000000700077308 */ /* 0x000ee20000002400 */
[----:B------:R-:W-:-:S02]  /*140d0*/  VIADD R170, R9, 0x22840 ;  /* 0x0002284009aa7836 */ /* 0x000fc40000000000 */
[----:B------:R-:W-:-:S05]  /*140e0*/  IMAD.U32 R171, RZ, RZ, UR47 ;  /* 0x0000002fffab7e24 */ /* 0x000fca000f8e00ff */
[----:B------:R-:W4:Y:S01]  /*140f0*/  MUFU.TANH R152, R152 ;  /* 0x0000009800987308 */ /* 0x000f220000002400 */
[----:B------:R-:W-:-:S04]  /*14100*/  PRMT R170, R171, 0x654, R170 ;  /* 0x00000654abaa7816 */ /* 0x000fc800000000aa */
[----:B------:R0:W-:Y:S03]  /*14110*/  SYNCS.ARRIVE.TRANS64.RED.A1T0 RZ, [R170+URZ], RZ ;  /* 0x000000ffaaff79a7 */ /* 0x0001e6000810043f */
        /* <DEDUP_REMOVED lines=22> */
[----:B0-----:R-:W-:-:S02]  /*14280*/  IMAD.IADD R199, R221, 0x1, R220 ;  /* 0x00000001ddc77824 */ /* 0x001fc400078e02dc */
[----:B------:R-:W-:Y:S01]  /*14290*/  IMAD.IADD R198, R221, 0x1, R219 ;  /* 0x00000001ddc67824 */ /* 0x000fe200078e02db */
[----:B---34-:R-:W-:Y:S06]  /*142a0*/  @!P0 BRA `(.L_x_3018) ;  /* 0x0000000000588947 */ /* 0x018fec0003800000 */
        /* <DEDUP_REMOVED lines=12> */
.L_x_3020:
[----:B------:R-:W-:-:S05]  /*14370*/  IMAD.U32 R227, RZ, RZ, UR38 ;  /* 0x00000026ffe37e24 */ /* 0x000fca000f8e00ff */
[----:B------:R-:W-:-:S13]  /*14380*/  ISETP.NE.AND P0, PT, R227, 0x1, PT ;  /* 0x00000001e300780c */ /* 0x000fda0003f05270 */
[----:B------:R-:W0:Y:S02]  /*14390*/  @P0 LDC.64 R170, c[0x0][0x9e8] ;  /* 0x00027a00ffaa0b82 */ /* 0x000e240000000a00 */
[----:B0-----:R-:W-:-:S05]  /*143a0*/  @P0 IMAD.HI.U32 R170, R221, R170, RZ ;  /* 0x000000aaddaa0227 */ /* 0x001fca00078e00ff */
[----:B------:R-:W-:-:S07]  /*143b0*/  @P0 SHF.R.U32.HI R221, RZ, R171, R170 ;  /* 0x000000abffdd0219 */ /* 0x000fce00000116aa */
.L_x_3021:
[----:B------:R-:W-:Y:S05]  /*143c0*/  BSYNC B0 ;  /* 0x0000000000007941 */ /* 0x000fea0003800000 */
.L_x_3019:
[----:B------:R-:W-:-:S04]  /*143d0*/  IMAD.IADD R170, R195, 0x1, -R207 ;  /* 0x00000001c3aa7824 */ /* 0x000fc800078e0acf */
[----:B------:R-:W-:-:S05]  /*143e0*/  IMAD R170, R221, R227, R170 ;  /* 0x000000e3ddaa7224 */ /* 0x000fca00078e02aa */
[----:B------:R-:W-:Y:S02]  /*143f0*/  VIADDMNMX R199, R170, R227, R199, PT ;  /* 0x000000e3aac77246 */ /* 0x000fe400038001c7 */
[----:B------:R-:W-:-:S07]  /*14400*/  VIMNMX R198, R198, R170, !PT ;  /* 0x000000aac6c67248 */ /* 0x000fce0007fe0100 */
.L_x_3018:
[C---:B------:R-:W-:Y:S01]  /*14410*/  ISETP.GE.AND P0, PT, R195.reuse, 0x1, PT ;  /* 0x00000001c300780c */ /* 0x040fe20003f06270 */
[----:B------:R-:W0:Y:S01]  /*14420*/  LDC R171, c[0x0][0x9e4] ;  /* 0x00027900ffab7b82 */ /* 0x000e220000000800 */
[----:B------:R-:W-:Y:S01]  /*14430*/  LOP3.LUT R16, R16, 0xfffdffff, RZ, 0xc0, !PT ;  /* 0xfffdffff10107812 */ /* 0x000fe200078ec0ff */
[----:B------:R-:W3:Y:S01]  /*14440*/  SHFL.IDX PT, R6, R6, 0x1, 0x1c1f ;  /* 0x003c1f0006067f89 */ /* 0x000ee200000e0000 */
[----:B------:R-:W-:-:S09]  /*14450*/  ISETP.GE.AND P2, PT, R195, 0x9, PT ;  /* 0x00000009c300780c */ /* 0x000fd20003f46270 */
[----:B------:R-:W-:Y:S02]  /*14460*/  @P0 LOP3.LUT R16, R16, 0x20000, RZ, 0xfc, !PT ;  /* 0x0002000010100812 */ /* 0x000fe400078efcff */
[----:B------:R-:W-:Y:S02]  /*14470*/  ISETP.GT.AND P0, PT, R198, RZ, !P0 ;  /* 0x000000ffc600720c */ /* 0x000fe40004704270 */
[----:B------:R-:W-:Y:S02]  /*14480*/  LOP3.LUT R16, R16, 0xfffffffd, RZ, 0xc0, !PT ;  /* 0xfffffffd10107812 */ /* 0x000fe400078ec0ff */
[----:B------:R-:W-:Y:S02]  /*14490*/  ISETP.LT.OR P1, PT, R199, 0x1, P0 ;  /* 0x00000001c700780c */ /* 0x000fe40000721670 */
[----:B------:R-:W-:Y:S02]  /*144a0*/  ISETP.GE.AND P0, PT, R195, 0x2, PT ;  /* 0x00000002c300780c */ /* 0x000fe40003f06270 */
[----:B------:R-:W-:-:S02]  /*144b0*/  FSEL R170, R7, -INF , !P1 ;  /* 0xff80000007aa7808 */ /* 0x000fc40004800000 */
[----:B------:R-:W-:Y:S02]  /*144c0*/  ISETP.GT.AND P1, PT, R198, 0x1, !P0 ;  /* 0x00000001c600780c */ /* 0x000fe40004724270 */
[----:B------:R-:W-:Y:S01]  /*144d0*/  @P2 LOP3.LUT R16, R16, 0x2, RZ, 0xfc, !PT ;  /* 0x0000000210102812 */ /* 0x000fe200078efcff */
[--C-:B---3--:R-:W-:Y:S01]  /*144e0*/  IMAD.IADD R220, R220, 0x1, R6.reuse ;  /* 0x00000001dcdc7824 */ /* 0x108fe200078e0206 */
[----:B------:R-:W-:Y:S01]  /*144f0*/  ISETP.LT.OR P1, PT, R199, 0x2, P1 ;  /* 0x00000002c700780c */ /* 0x000fe20000f21670 */
[----:B------:R-:W-:Y:S01]  /*14500*/  IMAD.IADD R219, R219, 0x1, R6 ;  /* 0x00000001dbdb7824 */ /* 0x000fe200078e0206 */
[----:B------:R-:W-:Y:S02]  /*14510*/  LOP3.LUT R16, R16, 0xfffffffb, RZ, 0xc0, !PT ;  /* 0xfffffffb10107812 */ /* 0x000fe400078ec0ff */
[----:B------:R-:W-:Y:S02]  /*14520*/  FSEL R152, R152, -INF , !P1 ;  /* 0xff80000098987808 */ /* 0x000fe40004800000 */
[----:B------:R-:W-:-:S02]  /*14530*/  ISETP.GT.AND P1, PT, R198, 0x8, !P2 ;  /* 0x00000008c600780c */ /* 0x000fc40005724270 */
[----:B------:R-:W-:Y:S02]  /*14540*/  ISETP.GE.AND P2, PT, R195, 0xa, PT ;  /* 0x0000000ac300780c */ /* 0x000fe40003f46270 */
[----:B------:R-:W-:-:S04]  /*14550*/  ISETP.LT.OR P1, PT, R199, 0x9, P1 ;  /* 0x00000009c700780c */ /* 0x000fc80000f21670 */
        /* <DEDUP_REMOVED lines=115> */
[----:B0-----:R-:W-:-:S13]  /*14c90*/  ISETP.GE.AND P6, PT, R171, 0x1, PT ;  /* 0x00000001ab00780c */ /* 0x001fda0003fc6270 */
[----:B------:R-:W-:Y:S05]  /*14ca0*/  @!P6 BRA `(.L_x_3022) ;  /* 0x000000000058e947 */ /* 0x000fea0003800000 */
        /* <DEDUP_REMOVED lines=12> */
.L_x_3024:
[----:B------:R-:W-:-:S05]  /*14d70*/  IMAD.U32 R198, RZ, RZ, UR38 ;  /* 0x00000026ffc67e24 */ /* 0x000fca000f8e00ff */
[----:B------:R-:W-:-:S13]  /*14d80*/  ISETP.NE.AND P6, PT, R198, 0x1, PT ;  /* 0x00000001c600780c */ /* 0x000fda0003fc5270 */
[----:B------:R-:W0:Y:S02]  /*14d90*/  @P6 LDC.64 R6, c[0x0][0x9e8] ;  /* 0x00027a00ff066b82 */ /* 0x000e240000000a00 */
[----:B0-----:R-:W-:-:S05]  /*14da0*/  @P6 IMAD.HI.U32 R6, R171, R6, RZ ;  /* 0x00000006ab066227 */ /* 0x001fca00078e00ff */
[----:B------:R-:W-:-:S07]  /*14db0*/  @P6 SHF.R.U32.HI R171, RZ, R7, R6 ;  /* 0x00000007ffab6219 */ /* 0x000fce0000011606 */
.L_x_3025:
[----:B------:R-:W-:Y:S05]  /*14dc0*/  BSYNC B0 ;  /* 0x0000000000007941 */ /* 0x000fea0003800000 */
.L_x_3023:
[----:B------:R-:W-:-:S04]  /*14dd0*/  IMAD.IADD R195, R195, 0x1, -R207 ;  /* 0x00000001c3c37824 */ /* 0x000fc800078e0acf */
[----:B------:R-:W-:-:S05]  /*14de0*/  IMAD R195, R171, R198, R195 ;  /* 0x000000c6abc37224 */ /* 0x000fca00078e02c3 */
[----:B------:R-:W-:Y:S02]  /*14df0*/  VIADDMNMX R220, R195, R198, R220, PT ;  /* 0x000000c6c3dc7246 */ /* 0x000fe400038001dc */
[----:B------:R-:W-:-:S07]  /*14e00*/  VIMNMX R219, R219, R195, !PT ;  /* 0x000000c3dbdb7248 */ /* 0x000fce0007fe0100 */
.L_x_3022:
[----:B------:R-:W-:Y:S01]  /*14e10*/  ISETP.GT.AND P0, PT, R219, 0x1, !P0 ;  /* 0x00000001db00780c */ /* 0x000fe20004704270 */
[----:B------:R-:W-:Y:S01]  /*14e20*/  UMOV UR48, UR41 ;  /* 0x0000002900307c82 */ /* 0x000fe20008000000 */
[----:B------:R-:W-:Y:S01]  /*14e30*/  LOP3.LUT P6, RZ, R16, 0x20, RZ, 0xc0, !PT ;  /* 0x0000002010ff7812 */ /* 0x000fe200078cc0ff */
[----:B------:R-:W-:Y:S01]  /*14e40*/  IMAD.U32 R221, RZ, RZ, UR51 ;  /* 0x00000033ffdd7e24 */ /* 0x000fe2000f8e00ff */
        /* <DEDUP_REMOVED lines=34> */
[----:B------:R-:W-:Y:S02]  /*15070*/  ISETP.GT.AND P1, PT, R219, 0x48, !P1 ;  /* 0x00000048db00780c */ /* 0x000fe40004f24270 */
[----:B------:R-:W-:Y:S02]  /*15080*/  FSEL R165, R165, -INF , !P0 ;  /* 0xff800000a5a57808 */ /* 0x000fe40004000000 */
[----:B------:R-:W-:Y:S02]  /*15090*/  LOP3.LUT P0, RZ, R16, 0x10000, RZ, 0xc0, !PT ;  /* 0x0001000010ff7812 */ /* 0x000fe4000780c0ff */
[----:B------:R-:W-:Y:S02]  /*150a0*/  FMNMX.FTZ R6, R180, R6, !PT ;  /* 0x00000006b4067209 */ /* 0x000fe40007810000 */
[----:B------:R-:W-:Y:S02]  /*150b0*/  ISETP.GT.AND P0, PT, R219, 0x19, !P0 ;  /* 0x00000019db00780c */ /* 0x000fe40004704270 */
[----:B------:R-:W-:-:S02]  /*150c0*/  ISETP.LT.OR P1, PT, R220, 0x49, P1 ;  /* 0x00000049dc00780c */ /* 0x000fc40000f21670 */
[----:B------:R-:W-:Y:S02]  /*150d0*/  ISETP.LT.OR P0, PT, R220, 0x1a, P0 ;  /* 0x0000001adc00780c */ /* 0x000fe40000701670 */
[----:B------:R-:W-:Y:S02]  /*150e0*/  FMNMX.FTZ R6, R181, R6, !PT ;  /* 0x00000006b5067209 */ /* 0x000fe40007810000 */
[----:B------:R-:W-:Y:S02]  /*150f0*/  FSEL R166, R166, -INF , !P0 ;  /* 0xff800000a6a67808 */ /* 0x000fe40004000000 */
[----:B------:R-:W-:Y:S02]  /*15100*/  LOP3.LUT P0, RZ, R16, 0x8000, RZ, 0xc0, !PT ;  /* 0x0000800010ff7812 */ /* 0x000fe4000780c0ff */
[----:B------:R-:W-:Y:S02]  /*15110*/  FSEL R188, R188, -INF , !P1 ;  /* 0xff800000bcbc7808 */ /* 0x000fe40004800000 */
[----:B------:R-:W-:-:S02]  /*15120*/  ISETP.GT.AND P0, PT, R219, 0x20, !P0 ;  /* 0x00000020db00780c */ /* 0x000fc40004704270 */
[----:B------:R-:W-:Y:S02]  /*15130*/  FMNMX.FTZ R6, R184, R6, !PT ;  /* 0x00000006b8067209 */ /* 0x000fe40007810000 */
[----:B------:R-:W-:Y:S02]  /*15140*/  ISETP.LT.OR P0, PT, R220, 0x21, P0 ;  /* 0x00000021dc00780c */ /* 0x000fe40000701670 */
[C---:B------:R-:W-:Y:S02]  /*15150*/  LOP3.LUT P1, RZ, R16.reuse, 0x20000, RZ, 0xc0, !PT ;  /* 0x0002000010ff7812 */ /* 0x040fe4000782c0ff */
[----:B------:R-:W-:Y:S02]  /*15160*/  FSEL R169, R169, -INF , !P0 ;  /* 0xff800000a9a97808 */ /* 0x000fe40004000000 */
[----:B------:R-:W-:Y:S02]  /*15170*/  LOP3.LUT P0, RZ, R16, 0x4000, RZ, 0xc0, !PT ;  /* 0x0000400010ff7812 */ /* 0x000fe4000780c0ff */
[----:B------:R-:W-:-:S02]  /*15180*/  FMNMX.FTZ R6, R185, R6, !PT ;  /* 0x00000006b9067209 */ /* 0x000fc40007810000 */
[C---:B------:R-:W-:Y:S02]  /*15190*/  ISETP.GT.AND P0, PT, R219.reuse, 0x21, !P0 ;  /* 0x00000021db00780c */ /* 0x040fe40004704270 */
[----:B------:R-:W-:Y:S02]  /*151a0*/  ISETP.GT.AND P1, PT, R219, RZ, !P1 ;  /* 0x000000ffdb00720c */ /* 0x000fe40004f24270 */
[----:B------:R-:W-:Y:S02]  /*151b0*/  ISETP.LT.OR P0, PT, R220, 0x22, P0 ;  /* 0x00000022dc00780c */ /* 0x000fe40000701670 */
[----:B------:R-:W-:Y:S02]  /*151c0*/  FMNMX.FTZ R6, R216, R6, !PT ;  /* 0x00000006d8067209 */ /* 0x000fe40007810000 */
[----:B------:R-:W-:Y:S02]  /*151d0*/  FSEL R215, R215, -INF , !P0 ;  /* 0xff800000d7d77808 */ /* 0x000fe40004000000 */
[----:B------:R-:W-:-:S02]  /*151e0*/  LOP3.LUT P0, RZ, R16, 0x2000, RZ, 0xc0, !PT ;  /* 0x0000200010ff7812 */ /* 0x000fc4000780c0ff */
[C---:B------:R-:W-:Y:S02]  /*151f0*/  ISETP.LT.OR P1, PT, R220.reuse, 0x1, P1 ;  /* 0x00000001dc00780c */ /* 0x040fe40000f21670 */
[----:B------:R-:W-:Y:S02]  /*15200*/  ISETP.GT.AND P0, PT, R219, 0x28, !P0 ;  /* 0x00000028db00780c */ /* 0x000fe40004704270 */
[----:B------:R-:W-:Y:S02]  /*15210*/  FMNMX.FTZ R6, R217, R6, !PT ;  /* 0x00000006d9067209 */ /* 0x000fe40007810000 */
[----:B------:R-:W-:Y:S02]  /*15220*/  ISETP.LT.OR P0, PT, R220, 0x29, P0 ;  /* 0x00000029dc00780c */ /* 0x000fe40000701670 */
[----:B------:R-:W-:Y:S02]  /*15230*/  FSEL R153, R153, -INF , !P1 ;  /* 0xff80000099997808 */ /* 0x000fe40004800000 */
        /* <DEDUP_REMOVED lines=18> */
[----:B------:R-:W-:Y:S01]  /*15360*/  FMNMX.FTZ R195, R158, R195, !PT ;  /* 0x000000c39ec37209 */ /* 0x000fe20007810000 */
[----:B------:R-:W0:Y:S01]  /*15370*/  SHFL.BFLY PT, R7, R6, 0x2, 0x1f ;  /* 0x0c401f0006077f89 */ /* 0x000e2200000e0000 */
        /* <DEDUP_REMOVED lines=15> */
[----:B0-----:R-:W-:Y:S02]  /*15470*/  FMNMX.FTZ R6, R6, R7, !PT ;  /* 0x0000000706067209 */ /* 0x001fe40007810000 */
[----:B------:R-:W-:Y:S02]  /*15480*/  FMNMX.FTZ R195, R174, R195, !PT ;  /* 0x000000c3aec37209 */ /* 0x000fe40007810000 */
[----:B------:R-:W-:Y:S01]  /*15490*/  FSEL R183, R183, -INF , !P0 ;  /* 0xff800000b7b77808 */ /* 0x000fe20004000000 */
[----:B------:R-:W0:Y:S01]  /*154a0*/  SHFL.BFLY PT, R7, R6, 0x1, 0x1f ;  /* 0x0c201f0006077f89 */ /* 0x000e2200000e0000 */
[----:B------:R-:W-:-:S02]  /*154b0*/  LOP3.LUT P0, RZ, R16, 0x80, RZ, 0xc0, !PT ;  /* 0x0000008010ff7812 */ /* 0x000fc4000780c0ff */
[----:B------:R-:W-:Y:S02]  /*154c0*/  FMNMX.FTZ R195, R175, R195, !PT ;  /* 0x000000c3afc37209 */ /* 0x000fe40007810000 */
[----:B------:R-:W-:Y:S02]  /*154d0*/  ISETP.GT.AND P0, PT, R219, 0x40, !P0 ;  /* 0x00000040db00780c */ /* 0x000fe40004704270 */
[----:B------:R-:W-:Y:S02]  /*154e0*/  FMNMX.FTZ R195, R178, R195, !PT ;  /* 0x000000c3b2c37209 */ /* 0x000fe40007810000 */
[----:B------:R-:W-:Y:S02]  /*154f0*/  ISETP.LT.OR P0, PT, R220, 0x41, P0 ;  /* 0x00000041dc00780c */ /* 0x000fe40000701670 */
[----:B------:R-:W-:Y:S02]  /*15500*/  LOP3.LUT P6, RZ, R16, 0x40, RZ, 0xc0, !PT ;  /* 0x0000004010ff7812 */ /* 0x000fe400078cc0ff */
[----:B------:R-:W-:-:S02]  /*15510*/  FMNMX.FTZ R195, R179, R195, !PT ;  /* 0x000000c3b3c37209 */ /* 0x000fc40007810000 */
[----:B------:R-:W-:Y:S02]  /*15520*/  FSEL R186, R186, -INF , !P0 ;  /* 0xff800000baba7808 */ /* 0x000fe40004000000 */
[----:B------:R-:W-:Y:S02]  /*15530*/  ISETP.GT.AND P0, PT, R219, 0x41, !P6 ;  /* 0x00000041db00780c */ /* 0x000fe40007704270 */
[----:B------:R-:W-:Y:S02]  /*15540*/  FMNMX.FTZ R195, R182, R195, !PT ;  /* 0x000000c3b6c37209 */ /* 0x000fe40007810000 */
[----:B------:R-:W-:Y:S02]  /*15550*/  ISETP.LT.OR P0, PT, R220, 0x42, P0 ;  /* 0x00000042dc00780c */ /* 0x000fe40000701670 */
[----:B------:R-:W-:Y:S02]  /*15560*/  FMNMX.FTZ R195, R183, R195, !PT ;  /* 0x000000c3b7c37209 */ /* 0x000fe40007810000 */
[----:B------:R-:W-:-:S02]  /*15570*/  FSEL R187, R187, -INF , !P0 ;  /* 0xff800000bbbb7808 */ /* 0x000fc40004000000 */
[C---:B------:R-:W-:Y:S02]  /*15580*/  ISETP.GT.AND P2, PT, R219.reuse, 0x49, !P2 ;  /* 0x00000049db00780c */ /* 0x040fe40005744270 */
[----:B------:R-:W-:Y:S02]  /*15590*/  FMNMX.FTZ R195, R186, R195, !PT ;  /* 0x000000c3bac37209 */ /* 0x000fe40007810000 */
[----:B------:R-:W-:Y:S02]  /*155a0*/  ISETP.LT.OR P2, PT, R220, 0x4a, P2 ;  /* 0x0000004adc00780c */ /* 0x000fe40001741670 */
[----:B------:R-:W-:Y:S02]  /*155b0*/  ISETP.GT.AND P3, PT, R219, 0x50, !P3 ;  /* 0x00000050db00780c */ /* 0x000fe40005f64270 */
[----:B------:R-:W-:Y:S02]  /*155c0*/  FMNMX.FTZ R195, R187, R195, !PT ;  /* 0x000000c3bbc37209 */ /* 0x000fe40007810000 */
[----:B0-----:R-:W-:-:S02]  /*155d0*/  FMNMX.FTZ R6, R6, R7, !PT ;  /* 0x0000000706067209 */ /* 0x001fc40007810000 */
[----:B------:R-:W-:Y:S02]  /*155e0*/  FSEL R189, R189, -INF , !P2 ;  /* 0xff800000bdbd7808 */ /* 0x000fe40005000000 */
[----:B------:R-:W-:Y:S01]  /*155f0*/  ISETP.LT.OR P3, PT, R220, 0x51, P3 ;  /* 0x00000051dc00780c */ /* 0x000fe20001f61670 */
[----:B------:R-:W-:Y:S01]  /*15600*/  FMUL.FTZ R171, R6, UR48 ;  /* 0x0000003006ab7c20 */ /* 0x000fe20008410000 */
[----:B------:R-:W-:Y:S02]  /*15610*/  ISETP.GT.AND P4, PT, R219, 0x51, !P4 ;  /* 0x00000051db00780c */ /* 0x000fe40006784270 */
[----:B------:R-:W-:Y:S02]  /*15620*/  FMNMX.FTZ R195, R188, R195, !PT ;  /* 0x000000c3bcc37209 */ /* 0x000fe40007810000 */
[----:B------:R-:W-:Y:S02]  /*15630*/  FSETP.NEU.FTZ.AND P0, PT, R6, -INF , PT ;  /* 0xff8000000600780b */ /* 0x000fe40003f1d000 */
[----:B------:R-:W-:-:S02]  /*15640*/  LOP3.LUT P6, RZ, R16, 0x1, RZ, 0xc0, !PT ;  /* 0x0000000110ff7812 */ /* 0x000fc400078cc0ff */
[----:B------:R-:W-:Y:S02]  /*15650*/  FSEL R191, R191, -INF , !P3 ;  /* 0xff800000bfbf7808 */ /* 0x000fe40005800000 */
[----:B------:R-:W-:Y:S02]  /*15660*/  ISETP.GT.AND P5, PT, R219, 0x58, !P5 ;  /* 0x00000058db00780c */ /* 0x000fe40006fa4270 */
[----:B------:R-:W-:Y:S02]  /*15670*/  ISETP.LT.OR P4, PT, R220, 0x52, P4 ;  /* 0x00000052dc00780c */ /* 0x000fe40002781670 */
[----:B------:R-:W-:Y:S02]  /*15680*/  FMNMX.FTZ R195, R189, R195, !PT ;  /* 0x000000c3bdc37209 */ /* 0x000fe40007810000 */
[----:B------:R-:W-:Y:S02]  /*15690*/  FSEL R7, R6, RZ, P0 ;  /* 0x000000ff06077208 */ /* 0x000fe40000000000 */
[----:B------:R-:W-:-:S02]  /*156a0*/  FSEL R171, R171, RZ, P0 ;  /* 0x000000ffabab7208 */ /* 0x000fc40000000000 */
[----:B------:R-:W-:Y:S01]  /*156b0*/  ISETP.GT.AND P0, PT, R219, 0x59, !P6 ;  /* 0x00000059db00780c */ /* 0x000fe20007704270 */
[----:B------:R-:W-:Y:S01]  /*156c0*/  FADD.FTZ R7, -R7, R214 ;  /* 0x000000d607077221 */ /* 0x000fe20000010100 */
[----:B------:R-:W-:Y:S01]  /*156d0*/  ISETP.LT.OR P5, PT, R220, 0x59, P5 ;  /* 0x00000059dc00780c */ /* 0x000fe20002fa1670 */
[--C-:B------:R-:W-:Y:S01]  /*156e0*/  FFMA.FTZ R170, R170, UR48, -R171.reuse ;  /* 0x00000030aaaa7c23 */ /* 0x100fe200080108ab */
[----:B------:R-:W-:Y:S01]  /*156f0*/  FSEL R190, R190, -INF , !P4 ;  /* 0xff800000bebe7808 */ /* 0x000fe20006000000 */
[--C-:B------:R-:W-:Y:S01]  /*15700*/  FFMA.FTZ R152, R152, UR48, -R171.reuse ;  /* 0x0000003098987c23 */ /* 0x100fe200080108ab */
[----:B------:R-:W-:Y:S01]  /*15710*/  FMNMX.FTZ R195, R191, R195, !PT ;  /* 0x000000c3bfc37209 */ /* 0x000fe20007810000 */
[--C-:B------:R-:W-:Y:S01]  /*15720*/  FFMA.FTZ R155, R155, UR48, -R171.reuse ;  /* 0x000000309b9b7c23 */ /* 0x100fe200080108ab */
[----:B------:R-:W-:Y:S01]  /*15730*/  ISETP.LT.OR P0, PT, R220, 0x5a, P0 ;  /* 0x0000005adc00780c */ /* 0x000fe20000701670 */
[--C-:B------:R-:W-:Y:S01]  /*15740*/  FFMA.FTZ R156, R156, UR48, -R171.reuse ;  /* 0x000000309c9c7c23 */ /* 0x100fe200080108ab */
[----:B-1----:R-:W-:Y:S01]  /*15750*/  FSEL R193, R193, -INF , !P5 ;  /* 0xff800000c1c17808 */ /* 0x002fe20006800000 */
        /* <DEDUP_REMOVED lines=24> */
[----:B------:R-:W-:Y:S01]  /*158e0*/  FMUL.FTZ R7, R7, UR48 ;  /* 0x0000003007077c20 */ /* 0x000fe20008410000 */
[----:B------:R-:W0:Y:S01]  /*158f0*/  SHFL.BFLY PT, R197, R195, 0x2, 0x1f ;  /* 0x0c401f00c3c57f89 */ /* 0x000e2200000e0000 */
[----:B------:R-:W-:Y:S01]  /*15900*/  MUFU.EX2 R220, R170 ;  /* 0x000000aa00dc7308 */ /* 0x000fe20000000800 */
[----:B------:R-:W-:-:S07]  /*15910*/  ISETP.NE.AND P6, PT, R221, 0x3, PT ;  /* 0x00000003dd00780c */ /* 0x000fce0003fc5270 */
[----:B------:R-:W-:Y:S08]  /*15920*/  MUFU.EX2 R170, R180 ;  /* 0x000000b400aa7308 */ /* 0x000ff00000000800 */
[----:B------:R-:W1:Y:S01]  /*15930*/  MUFU.EX2 R180, R7 ;  /* 0x0000000700b47308 */ /* 0x000e620000000800 */
[----:B0-----:R-:W-:-:S07]  /*15940*/  FMNMX.FTZ R197, R195, R197, !PT ;  /* 0x000000c5c3c57209 */ /* 0x001fce0007810000 */
[----:B------:R0:W3:Y:S08]  /*15950*/  MUFU.EX2 R219, R152 ;  /* 0x0000009800db7308 */ /* 0x0000f00000000800 */
[----:B------:R-:W4:Y:S01]  /*15960*/  MUFU.EX2 R155, R155 ;  /* 0x0000009b009b7308 */ /* 0x000f220000000800 */
[----:B0-----:R-:W0:Y:S01]  /*15970*/  SHFL.BFLY PT, R152, R197, 0x1, 0x1f ;  /* 0x0c201f00c5987f89 */ /* 0x001e2200000e0000 */
[----:B-1----:R-:W-:Y:S01]  /*15980*/  FFMA.FTZ R214, R180, R8, R220 ;  /* 0x00000008b4d67223 */ /* 0x002fe200000100dc */
[-C--:B------:R-:W-:Y:S01]  /*15990*/  FMUL.FTZ R24, R24, R180.reuse ;  /* 0x000000b418187220 */ /* 0x080fe20000410000 */
[-C--:B------:R-:W-:Y:S01]  /*159a0*/  FMUL.FTZ R25, R25, R180.reuse ;  /* 0x000000b419197220 */ /* 0x080fe20000410000 */
[-C--:B------:R-:W-:Y:S01]  /*159b0*/  FMUL.FTZ R28, R28, R180.reuse ;  /* 0x000000b41c1c7220 */ /* 0x080fe20000410000 */
[-C--:B------:R-:W-:Y:S01]  /*159c0*/  FMUL.FTZ R29, R29, R180.reuse ;  /* 0x000000b41d1d7220 */ /* 0x080fe20000410000 */
        /* <DEDUP_REMOVED lines=11> */
[-C--:B------:R-:W-:Y:S01]  /*15a80*/  FMUL.FTZ R45, R45, R180.reuse ;  /* 0x000000b42d2d7220 */ /* 0x080fe20000410000 */
[-C--:B------:R-:W-:Y:S01]  /*15a90*/  FMUL.FTZ R48, R48, R180.reuse ;  /* 0x000000b430307220 */ /* 0x080fe20000410000 */
[-C--:B------:R-:W-:Y:S01]  /*15aa0*/  FMUL.FTZ R49, R49, R180.reuse ;  /* 0x000000b431317220 */ /* 0x080fe20000410000 */
[-C--:B------:R-:W-:Y:S01]  /*15ab0*/  FMUL.FTZ R52, R52, R180.reuse ;  /* 0x000000b434347220 */ /* 0x080fe20000410000 */
[-C--:B------:R-:W-:Y:S01]  /*15ac0*/  FMUL.FTZ R53, R53, R180.reuse ;  /* 0x000000b435357220 */ /* 0x080fe20000410000 */
[----:B------:R-:W-:Y:S01]  /*15ad0*/  FMUL.FTZ R56, R56, R180 ;  /* 0x000000b438387220 */ /* 0x000fe20000410000 */
[----:B------:R-:W4:Y:S01]  /*15ae0*/  MUFU.EX2 R160, R160 ;  /* 0x000000a000a07308 */ /* 0x000f220000000800 */
[----:B-1----:R-:W-:Y:S01]  /*15af0*/  FADD.FTZ R214, R156, R214 ;  /* 0x000000d69cd67221 */ /* 0x002fe20000010000 */
[----:B0-----:R-:W-:Y:S01]  /*15b00*/  FMNMX.FTZ R7, R197, R152, !PT ;  /* 0x00000098c5077209 */ /* 0x001fe20007810000 */
[-C--:B------:R-:W-:Y:S01]  /*15b10*/  FMUL.FTZ R57, R57, R180.reuse ;  /* 0x000000b439397220 */ /* 0x080fe20000410000 */
[-C--:B------:R-:W-:Y:S01]  /*15b20*/  FMUL.FTZ R60, R60, R180.reuse ;  /* 0x000000b43c3c7220 */ /* 0x080fe20000410000 */
[-C--:B------:R-:W-:Y:S01]  /*15b30*/  FMUL.FTZ R61, R61, R180.reuse ;  /* 0x000000b43d3d7220 */ /* 0x080fe20000410000 */
[C---:B------:R-:W-:Y:S01]  /*15b40*/  FSETP.NEU.FTZ.AND P0, PT, R7.reuse, -INF , PT ;  /* 0xff8000000700780b */ /* 0x040fe20003f1d000 */
[----:B------:R-:W-:Y:S01]  /*15b50*/  FMUL.FTZ R152, R7, UR48 ;  /* 0x0000003007987c20 */ /* 0x000fe20008410000 */
[----:B------:R-:W0:Y:S01]  /*15b60*/  MUFU.EX2 R163, R163 ;  /* 0x000000a300a37308 */ /* 0x000e220000000800 */
[----:B---3--:R-:W-:Y:S01]  /*15b70*/  FADD.FTZ R214, R159, R214 ;  /* 0x000000d69fd67221 */ /* 0x008fe20000010000 */
[-C--:B------:R-:W-:Y:S01]  /*15b80*/  FMUL.FTZ R64, R64, R180.reuse ;  /* 0x000000b440407220 */ /* 0x080fe20000410000 */
[-C--:B------:R-:W-:Y:S01]  /*15b90*/  FMUL.FTZ R65, R65, R180.reuse ;  /* 0x000000b441417220 */ /* 0x080fe20000410000 */
[----:B------:R-:W-:Y:S01]  /*15ba0*/  FSEL R152, R152, RZ, P0 ;  /* 0x000000ff98987208 */ /* 0x000fe20000000000 */
[-C--:B------:R-:W-:Y:S01]  /*15bb0*/  FMUL.FTZ R68, R68, R180.reuse ;  /* 0x000000b444447220 */ /* 0x080fe20000410000 */
[-C--:B------:R-:W-:Y:S01]  /*15bc0*/  FMUL.FTZ R69, R69, R180.reuse ;  /* 0x000000b445457220 */ /* 0x080fe20000410000 */
[----:B------:R-:W-:Y:S01]  /*15bd0*/  FMUL.FTZ R72, R72, R180 ;  /* 0x000000b448487220 */ /* 0x000fe20000410000 */
[----:B------:R-:W1:Y:S01]  /*15be0*/  MUFU.EX2 R164, R164 ;  /* 0x000000a400a47308 */ /* 0x000e620000000800 */
[----:B----4-:R-:W-:Y:S01]  /*15bf0*/  FADD.FTZ R214, R160, R214 ;  /* 0x000000d6a0d67221 */ /* 0x010fe20000010000 */
[--C-:B------:R-:W-:Y:S01]  /*15c00*/  FFMA.FTZ R199, R153, UR48, -R152.reuse ;  /* 0x0000003099c77c23 */ /* 0x100fe20008010898 */
[--C-:B------:R-:W-:Y:S01]  /*15c10*/  FFMA.FTZ R153, R158, UR48, -R152.reuse ;  /* 0x000000309e997c23 */ /* 0x100fe20008010898 */
[--C-:B------:R-:W-:Y:S01]  /*15c20*/  FFMA.FTZ R8, R154, UR48, -R152.reuse ;  /* 0x000000309a087c23 */ /* 0x100fe20008010898 */
[----:B------:R-:W-:Y:S01]  /*15c30*/  F2FP.F16.F32.PACK_AB R154, R156, R155 ;  /* 0x0000009b9c9a723e */ /* 0x000fe200000000ff */
[----:B------:R-:W-:Y:S01]  /*15c40*/  FFMA.FTZ R198, R157, UR48, -R152 ;  /* 0x000000309dc67c23 */ /* 0x000fe20008010898 */
[----:B------:R-:W-:Y:S01]  /*15c50*/  F2FP.F16.F32.PACK_AB R156, R160, R159 ;  /* 0x0000009fa09c723e */ /* 0x000fe200000000ff */
[----:B------:R-:W3:Y:S01]  /*15c60*/  MUFU.EX2 R167, R167 ;  /* 0x000000a700a77308 */ /* 0x000ee20000000800 */
        /* <DEDUP_REMOVED lines=8> */
[C---:B-1----:R-:W-:Y:S01]  /*15cf0*/  FADD.FTZ R214, R164.reuse, R214 ;  /* 0x000000d6a4d67221 */ /* 0x042fe20000010000 */
[----:B------:R-:W-:Y:S01]  /*15d00*/  F2FP.F16.F32.PACK_AB R158, R164, R163 ;  /* 0x000000a3a49e723e */ /* 0x000fe200000000ff */
[--C-:B------:R-:W-:Y:S01]  /*15d10*/  FFMA.FTZ R165, R174, UR48, -R152.reuse ;  /* 0x00000030aea57c23 */ /* 0x100fe20008010898 */
[--C-:B------:R-:W-:Y:S01]  /*15d20*/  FFMA.FTZ R175, R175, UR48, -R152.reuse ;  /* 0x00000030afaf7c23 */ /* 0x100fe20008010898 */
[--C-:B------:R-:W-:Y:S01]  /*15d30*/  FFMA.FTZ R178, R178, UR48, -R152.reuse ;  /* 0x00000030b2b27c23 */ /* 0x100fe20008010898 */
[--C-:B------:R-:W-:Y:S01]  /*15d40*/  FFMA.FTZ R179, R179, UR48, -R152.reuse ;  /* 0x00000030b3b37c23 */ /* 0x100fe20008010898 */
[----:B------:R-:W-:Y:S01]  /*15d50*/  FFMA.FTZ R182, R182, UR48, -R152 ;  /* 0x00000030b6b67c23 */ /* 0x000fe20008010898 */
[----:B------:R-:W1:Y:S01]  /*15d60*/  MUFU.EX2 R172, R172 ;  /* 0x000000ac00ac7308 */ /* 0x000e620000000800 */
[----:B---3--:R-:W-:Y:S01]  /*15d70*/  FADD.FTZ R214, R167, R214 ;  /* 0x000000d6a7d67221 */ /* 0x008fe20000010000 */
[--C-:B------:R-:W-:Y:S01]  /*15d80*/  FFMA.FTZ R183, R183, UR48, -R152.reuse ;  /* 0x00000030b7b77c23 */ /* 0x100fe20008010898 */
[--C-:B------:R-:W-:Y:S01]  /*15d90*/  FFMA.FTZ R186, R186, UR48, -R152.reuse ;  /* 0x00000030baba7c23 */ /* 0x100fe20008010898 */
[--C-:B------:R-:W-:Y:S01]  /*15da0*/  FFMA.FTZ R187, R187, UR48, -R152.reuse ;  /* 0x00000030bbbb7c23 */ /* 0x100fe20008010898 */
[--C-:B------:R-:W-:Y:S01]  /*15db0*/  FFMA.FTZ R188, R188, UR48, -R152.reuse ;  /* 0x00000030bcbc7c23 */ /* 0x100fe20008010898 */
[--C-:B------:R-:W-:Y:S01]  /*15dc0*/  FFMA.FTZ R189, R189, UR48, -R152.reuse ;  /* 0x00000030bdbd7c23 */ /* 0x100fe20008010898 */
[----:B------:R-:W-:Y:S01]  /*15dd0*/  FFMA.FTZ R191, R191, UR48, -R152 ;  /* 0x00000030bfbf7c23 */ /* 0x000fe20008010898 */
[----:B------:R-:W3:Y:S01]  /*15de0*/  MUFU.EX2 R173, R173 ;  /* 0x000000ad00ad7308 */ /* 0x000ee20000000800 */
[C---:B0-----:R-:W-:Y:S01]  /*15df0*/  FADD.FTZ R214, R168.reuse, R214 ;  /* 0x000000d6a8d67221 */ /* 0x041fe20000010000 */
[----:B------:R-:W-:Y:S01]  /*15e00*/  F2FP.F16.F32.PACK_AB R160, R168, R167 ;  /* 0x000000a7a8a0723e */ /* 0x000fe200000000ff */
[--C-:B------:R-:W-:Y:S01]  /*15e10*/  FFMA.FTZ R190, R190, UR48, -R152.reuse ;  /* 0x00000030bebe7c23 */ /* 0x100fe20008010898 */
[--C-:B------:R-:W-:Y:S01]  /*15e20*/  FFMA.FTZ R193, R193, UR48, -R152.reuse ;  /* 0x00000030c1c17c23 */ /* 0x100fe20008010898 */
[----:B------:R-:W-:Y:S01]  /*15e30*/  FFMA.FTZ R194, R194, UR48, -R152 ;  /* 0x00000030c2c27c23 */ /* 0x000fe20008010898 */
[----:B------:R-:W-:Y:S01]  /*15e40*/  F2FP.F16.F32.PACK_AB R152, R219, R220 ;  /* 0x000000dcdb98723e */ /* 0x000fe200000000ff */
        /* <DEDUP_REMOVED lines=17> */
[----:B------:R3:W-:Y:S01]  /*15f60*/  MUFU.EX2 R159, R153 ;  /* 0x00000099009f7308 */ /* 0x0007e20000000800 */
[----:B0-----:R-:W-:Y:S01]  /*15f70*/  FADD.FTZ R214, R176, R214 ;  /* 0x000000d6b0d67221 */ /* 0x001fe20000010000 */
[-C--:B------:R-:W-:Y:S01]  /*15f80*/  FMUL.FTZ R97, R97, R180.reuse ;  /* 0x000000b461617220 */ /* 0x080fe20000410000 */
[-C--:B------:R-:W-:Y:S01]  /*15f90*/  FMUL.FTZ R100, R100, R180.reuse ;  /* 0x000000b464647220 */ /* 0x080fe20000410000 */
[-C--:B------:R-:W-:Y:S01]  /*15fa0*/  FMUL.FTZ R101, R101, R180.reuse ;  /* 0x000000b465657220 */ /* 0x080fe20000410000 */
[-C--:B------:R-:W-:Y:S01]  /*15fb0*/  FMUL.FTZ R104, R104, R180.reuse ;  /* 0x000000b468687220 */ /* 0x080fe20000410000 */
[-C--:B------:R-:W-:Y:S01]  /*15fc0*/  FMUL.FTZ R105, R105, R180.reuse ;  /* 0x000000b469697220 */ /* 0x080fe20000410000 */
[----:B------:R-:W-:Y:S01]  /*15fd0*/  FMUL.FTZ R108, R108, R180 ;  /* 0x000000b46c6c7220 */ /* 0x000fe20000410000 */
[----:B------:R-:W-:Y:S01]  /*15fe0*/  MUFU.EX2 R199, R199 ;  /* 0x000000c700c77308 */ /* 0x000fe20000000800 */
[----:B---3--:R-:W-:Y:S01]  /*15ff0*/  FSEL R153, R7, RZ, P0 ;  /* 0x000000ff07997208 */ /* 0x008fe20000000000 */
[C---:B-1----:R-:W-:Y:S01]  /*16000*/  FADD.FTZ R214, R177.reuse, R214 ;  /* 0x000000d6b1d67221 */ /* 0x042fe20000010000 */
[----:B------:R-:W-:Y:S01]  /*16010*/  F2FP.F16.F32.PACK_AB R164, R177, R176 ;  /* 0x000000b0b1a4723e */ /* 0x000fe200000000ff */
[-C--:B------:R-:W-:Y:S01]  /*16020*/  FMUL.FTZ R109, R109, R180.reuse ;  /* 0x000000b46d6d7220 */ /* 0x080fe20000410000 */
[-C--:B------:R-:W-:Y:S01]  /*16030*/  FMUL.FTZ R112, R112, R180.reuse ;  /* 0x000000b470707220 */ /* 0x080fe20000410000 */
[----:B------:R-:W-:Y:S01]  /*16040*/  FADD.FTZ R153, -R153, R213 ;  /* 0x000000d599997221 */ /* 0x000fe20000010100 */
[----:B------:R-:W-:Y:S01]  /*16050*/  FADD.FTZ R214, R170, R214 ;  /* 0x000000d6aad67221 */ /* 0x000fe20000010000 */
[----:B------:R-:W0:Y:S01]  /*16060*/  MUFU.EX2 R155, R8 ;  /* 0x00000008009b7308 */ /* 0x000e220000000800 */
[-C--:B------:R-:W-:Y:S01]  /*16070*/  FMUL.FTZ R113, R113, R180.reuse ;  /* 0x000000b471717220 */ /* 0x080fe20000410000 */
[----:B------:R-:W-:Y:S01]  /*16080*/  FMUL.FTZ R153, R153, UR48 ;  /* 0x0000003099997c20 */ /* 0x000fe20008410000 */
[-C--:B------:R-:W-:Y:S01]  /*16090*/  FMUL.FTZ R116, R116, R180.reuse ;  /* 0x000000b474747220 */ /* 0x080fe20000410000 */
[-C--:B------:R-:W-:Y:S01]  /*160a0*/  FMUL.FTZ R117, R117, R180.reuse ;  /* 0x000000b475757220 */ /* 0x080fe20000410000 */
[-C--:B------:R-:W-:Y:S01]  /*160b0*/  FMUL.FTZ R120, R120, R180.reuse ;  /* 0x000000b478787220 */ /* 0x080fe20000410000 */
[-C--:B------:R-:W-:Y:S01]  /*160c0*/  FMUL.FTZ R121, R121, R180.reuse ;  /* 0x000000b479797220 */ /* 0x080fe20000410000 */
[-C--:B------:R-:W-:Y:S01]  /*160d0*/  FMUL.FTZ R124, R124, R180.reuse ;  /* 0x000000b47c7c7220 */ /* 0x080fe20000410000 */
[----:B------:R0:W1:Y:S01]  /*160e0*/  MUFU.EX2 R176, R153 ;  /* 0x0000009900b07308 */ /* 0x0000620000000800 */
        /* <DEDUP_REMOVED lines=20> */
[----:B------:R-:W-:Y:S01]  /*16230*/  FADD.FTZ R3, R155, R3 ;  /* 0x000000039b037221 */ /* 0x000fe20000010000 */
[-C--:B------:R-:W-:Y:S01]  /*16240*/  FMUL.FTZ R31, R31, R176.reuse ;  /* 0x000000b01f1f7220 */ /* 0x080fe20000410000 */
[----:B------:R-:W-:Y:S01]  /*16250*/  FMUL.FTZ R34, R34, R176 ;  /* 0x000000b022227220 */ /* 0x000fe20000410000 */
[----:B------:R-:W1:Y:S01]  /*16260*/  MUFU.EX2 R157, R157 ;  /* 0x0000009d009d7308 */ /* 0x000e620000000800 */
[----:B---3--:R-:W-:Y:S01]  /*16270*/  FADD.FTZ R3, R198, R3 ;  /* 0x00000003c6037221 */ /* 0x008fe20000010000 */
[----:B------:R-:W-:Y:S01]  /*16280*/  F2FP.F16.F32.PACK_AB R155, R159, R198 ;  /* 0x000000c69f9b723e */ /* 0x000fe200000000ff */
        /* <DEDUP_REMOVED lines=52> */
[----:B------:R-:W-:Y:S01]  /*165d0*/  FMUL.FTZ R107, R107, R176 ;  /* 0x000000b06b6b7220 */ /* 0x000fe20000410000 */
        /* <DEDUP_REMOVED lines=31> */
[----:B------:R-:W-:Y:S01]  /*167d0*/  FMUL.FTZ R151, R151, R176 ;  /* 0x000000b097977220 */ /* 0x000fe20000410000 */
[----:B------:R-:W0:Y:S01]  /*167e0*/  MUFU.EX2 R192, R192 ;  /* 0x000000c000c07308 */ /* 0x000e220000000800 */
[C---:B-1----:R-:W-:Y:S01]  /*167f0*/  FADD.FTZ R214, R217.reuse, R214 ;  /* 0x000000d6d9d67221 */ /* 0x042fe20000010000 */
[----:B------:R-:W-:-:S06]  /*16800*/  F2FP.F16.F32.PACK_AB R170, R217, R216 ;  /* 0x000000d8d9aa723e */ /* 0x000fcc00000000ff */
[----:B------:R-:W1:Y:S01]  /*16810*/  MUFU.EX2 R175, R175 ;  /* 0x000000af00af7308 */ /* 0x000e620000000800 */
[----:B---3--:R-:W-:-:S07]  /*16820*/  FADD.FTZ R3, R163, R3 ;  /* 0x00000003a3037221 */ /* 0x008fce0000010000 */
[----:B------:R-:W3:Y:S01]  /*16830*/  MUFU.EX2 R218, R218 ;  /* 0x000000da00da7308 */ /* 0x000ee20000000800 */
[----:B0-----:R-:W-:-:S07]  /*16840*/  FADD.FTZ R214, R192, R214 ;  /* 0x000000d6c0d67221 */ /* 0x001fce0000010000 */
[----:B------:R-:W0:Y:S01]  /*16850*/  MUFU.EX2 R165, R178 ;  /* 0x000000b200a57308 */ /* 0x000e220000000800 */
[C---:B-1----:R-:W-:Y:S01]  /*16860*/  FADD.FTZ R3, R175.reuse, R3 ;  /* 0x00000003af037221 */ /* 0x042fe20000010000 */
[----:B------:R-:W-:-:S06]  /*16870*/  F2FP.F16.F32.PACK_AB R163, R175, R163 ;  /* 0x000000a3afa3723e */ /* 0x000fcc00000000ff */
[----:B------:R-:W1:Y:S01]  /*16880*/  MUFU.EX2 R174, R196 ;  /* 0x000000c400ae7308 */ /* 0x000e620000000800 */
[C---:B---3--:R-:W-:Y:S01]  /*16890*/  FADD.FTZ R214, R218.reuse, R214 ;  /* 0x000000d6dad67221 */ /* 0x048fe20000010000 */
[----:B------:R-:W-:-:S06]  /*168a0*/  F2FP.F16.F32.PACK_AB R172, R218, R192 ;  /* 0x000000c0daac723e */ /* 0x000fcc00000000ff */
[----:B------:R-:W3:Y:S01]  /*168b0*/  MUFU.EX2 R179, R179 ;  /* 0x000000b300b37308 */ /* 0x000ee20000000800 */
[----:B0-----:R-:W-:-:S07]  /*168c0*/  FADD.FTZ R3, R165, R3 ;  /* 0x00000003a5037221 */ /* 0x001fce0000010000 */
[----:B------:R-:W0:Y:S01]  /*168d0*/  MUFU.EX2 R171, R171 ;  /* 0x000000ab00ab7308 */ /* 0x000e220000000800 */
[----:B-1----:R-:W-:-:S07]  /*168e0*/  FADD.FTZ R214, R174, R214 ;  /* 0x000000d6aed67221 */ /* 0x002fce0000010000 */
[----:B------:R-:W1:Y:S01]  /*168f0*/  MUFU.EX2 R167, R182 ;  /* 0x000000b600a77308 */ /* 0x000e620000000800 */
[C---:B---3--:R-:W-:Y:S01]  /*16900*/  FADD.FTZ R3, R179.reuse, R3 ;  /* 0x00000003b3037221 */ /* 0x048fe20000010000 */
[----:B------:R-:W-:-:S06]  /*16910*/  F2FP.F16.F32.PACK_AB R165, R179, R165 ;  /* 0x000000a5b3a5723e */ /* 0x000fcc00000000ff */
[----:B------:R-:W3:Y:S01]  /*16920*/  MUFU.EX2 R183, R183 ;  /* 0x000000b700b77308 */ /* 0x000ee20000000800 */
[C---:B0-----:R-:W-:Y:S01]  /*16930*/  FADD.FTZ R8, R171.reuse, R214 ;  /* 0x000000d6ab087221 */ /* 0x041fe20000010000 */
[----:B------:R-:W-:-:S06]  /*16940*/  F2FP.F16.F32.PACK_AB R174, R171, R174 ;  /* 0x000000aeabae723e */ /* 0x000fcc00000000ff */
[----:B------:R-:W0:Y:S01]  /*16950*/  MUFU.EX2 R186, R186 ;  /* 0x000000ba00ba7308 */ /* 0x000e220000000800 */
[----:B-1----:R-:W-:-:S07]  /*16960*/  FADD.FTZ R3, R167, R3 ;  /* 0x00000003a7037221 */ /* 0x002fce0000010000 */
[----:B------:R-:W1:Y:S01]  /*16970*/  MUFU.EX2 R187, R187 ;  /* 0x000000bb00bb7308 */ /* 0x000e620000000800 */
[C---:B---3--:R-:W-:Y:S01]  /*16980*/  FADD.FTZ R3, R183.reuse, R3 ;  /* 0x00000003b7037221 */ /* 0x048fe20000010000 */
[----:B------:R-:W-:-:S06]  /*16990*/  F2FP.F16.F32.PACK_AB R167, R183, R167 ;  /* 0x000000a7b7a7723e */ /* 0x000fcc00000000ff */
[----:B------:R-:W3:Y:S01]  /*169a0*/  MUFU.EX2 R171, R188 ;  /* 0x000000bc00ab7308 */ /* 0x000ee20000000800 */
[----:B0-----:R-:W-:-:S07]  /*169b0*/  FADD.FTZ R3, R186, R3 ;  /* 0x00000003ba037221 */ /* 0x001fce0000010000 */
[----:B------:R-:W0:Y:S01]  /*169c0*/  MUFU.EX2 R189, R189 ;  /* 0x000000bd00bd7308 */ /* 0x000e220000000800 */
[C---:B-1----:R-:W-:Y:S01]  /*169d0*/  FADD.FTZ R3, R187.reuse, R3 ;  /* 0x00000003bb037221 */ /* 0x042fe20000010000 */
[----:B------:R-:W-:-:S06]  /*169e0*/  F2FP.F16.F32.PACK_AB R169, R187, R186 ;  /* 0x000000babba9723e */ /* 0x000fcc00000000ff */
[----:B------:R-:W1:Y:S01]  /*169f0*/  MUFU.EX2 R173, R191 ;  /* 0x000000bf00ad7308 */ /* 0x000e620000000800 */
[----:B---3--:R-:W-:-:S07]  /*16a00*/  FADD.FTZ R3, R171, R3 ;  /* 0x00000003ab037221 */ /* 0x008fce0000010000 */
[----:B------:R-:W3:Y:S01]  /*16a10*/  MUFU.EX2 R190, R190 ;  /* 0x000000be00be7308 */ /* 0x000ee20000000800 */
[C---:B0-----:R-:W-:Y:S01]  /*16a20*/  FADD.FTZ R3, R189.reuse, R3 ;  /* 0x00000003bd037221 */ /* 0x041fe20000010000 */
[----:B------:R-:W-:-:S06]  /*16a30*/  F2FP.F16.F32.PACK_AB R171, R189, R171 ;  /* 0x000000abbdab723e */ /* 0x000fcc00000000ff */
[----:B------:R-:W0:Y:S01]  /*16a40*/  MUFU.EX2 R193, R193 ;  /* 0x000000c100c17308 */ /* 0x000e220000000800 */
[----:B-1----:R-:W-:-:S07]  /*16a50*/  FADD.FTZ R3, R173, R3 ;  /* 0x00000003ad037221 */ /* 0x002fce0000010000 */
[----:B------:R-:W1:Y:S01]  /*16a60*/  MUFU.EX2 R194, R194 ;  /* 0x000000c200c27308 */ /* 0x000e620000000800 */
[C---:B---3--:R-:W-:Y:S01]  /*16a70*/  FADD.FTZ R3, R190.reuse, R3 ;  /* 0x00000003be037221 */ /* 0x048fe20000010000 */
[----:B------:R-:W-:-:S03]  /*16a80*/  F2FP.F16.F32.PACK_AB R173, R190, R173 ;  /* 0x000000adbead723e */ /* 0x000fc600000000ff */
[----:B0-----:R-:W-:-:S04]  /*16a90*/  FADD.FTZ R3, R193, R3 ;  /* 0x00000003c1037221 */ /* 0x001fc80000010000 */
[C---:B-1----:R-:W-:Y:S01]  /*16aa0*/  FADD.FTZ R3, R194.reuse, R3 ;  /* 0x00000003c2037221 */ /* 0x042fe20000010000 */
[----:B------:R-:W-:Y:S01]  /*16ab0*/  F2FP.F16.F32.PACK_AB R175, R194, R193 ;  /* 0x000000c1c2af723e */ /* 0x000fe200000000ff */
[----:B------:R-:W-:Y:S06]  /*16ac0*/  @!P6 BRA `(.L_x_3026) ;  /* 0x000000000004e947 */ /* 0x000fec0003800000 */
[----:B------:R-:W-:Y:S01]  /*16ad0*/  BPT.TRAP 0x1 ;  /* 0x000000040000795c */ /* 0x000fe20000300000 */
.L_x_3026:
[----:B------:R0:W1:Y:S01]  /*16ae0*/  SYNCS.PHASECHK.TRANS64.TRYWAIT P0, [R9+URZ+0x22850], R20 ;  /* 0x02285014090075a7 */ /* 0x000062000800017f */
[----:B------:R-:W-:Y:S05]  /*16af0*/  @!P6 BRA `(.L_x_3027) ;  /* 0x000000000004e947 */ /* 0x000fea0003800000 */
[----:B------:R-:W-:Y:S01]  /*16b00*/  BPT.TRAP 0x1 ;  /* 0x000000040000795c */ /* 0x000fe20000300000 */
.L_x_3027:
[----:B------:R-:W-:Y:S04]  /*16b10*/  BSSY B0, `(.L_x_3028) ;  /* 0x0000004000007945 */ /* 0x000fe80003800000 */
[----:B-1----:R-:W-:Y:S05]  /*16b20*/  @P0 BRA `(.L_x_3029) ;  /* 0x0000000000080947 */ /* 0x002fea0003800000 */
[----:B------:R-:W1:Y:S02]  /*16b30*/  SYNCS.PHASECHK.TRANS64.TRYWAIT P0, [R9+URZ+0x22850], R20 ;  /* 0x02285014090075a7 */ /* 0x000e64000800017f */
[----:B-1----:R-:W-:Y:S05]  /*16b40*/  @!P0 BRA `(.L_x_3030) ;  /* 0x000000f400f88947 */ /* 0x002fea0003800000 */
.L_x_3029:
[----:B------:R-:W-:Y:S05]  /*16b50*/  BSYNC B0 ;  /* 0x0000000000007941 */ /* 0x000fea0003800000 */
.L_x_3028:
[----:B------:R-:W3:Y:S01]  /*16b60*/  S2R R178, SR_TID.X ;  /* 0x0000000000b27919 */ /* 0x000ee20000002100 */
[----:B------:R-:W-:Y:S05]  /*16b70*/  WARPSYNC.ALL ;  /* 0x0000000000007948 */ /* 0x000fea0003800000 */
[----:B------:R-:W-:Y:S02]  /*16b80*/  IMAD.MOV.U32 R176, RZ, RZ, 0xc00 ;  /* 0x00000c00ffb07424 */ /* 0x000fe400078e00ff */
[----:B------:R-:W-:Y:S02]  /*16b90*/  IMAD.MOV.U32 R177, RZ, RZ, 0x40000040 ;  /* 0x40000040ffb17424 */ /* 0x000fe400078e00ff */
[----:B------:R-:W-:-:S03]  /*16ba0*/  IMAD R176, R2, R176, UR49 ;  /* 0x0000003102b07e24 */ /* 0x000fc6000f8e02b0 */
[----:B------:R-:W-:Y:S01]  /*16bb0*/  R2UR UR7, R177 ;  /* 0x00000000b10772ca */ /* 0x000fe200000e0000 */
[----:B------:R-:W-:Y:S01]  /*16bc0*/  IMAD.MOV.U32 R177, RZ, RZ, 0x40000040 ;  /* 0x40000040ffb17424 */ /* 0x000fe200078e00ff */
[----:B------:R-:W-:Y:S02]  /*16bd0*/  R2UR UR6, R176 ;  /* 0x00000000b00672ca */ /* 0x000fe400000e0000 */
[----:B---3--:R-:W-:-:S05]  /*16be0*/  SHF.R.U32.HI R178, RZ, 0x7, R178 ;  /* 0x00000007ffb27819 */ /* 0x008fca00000116b2 */
[----:B01----:R-:W-:Y:S02]  /*16bf0*/  VIADD R20, R178, 0x8 ;  /* 0x00000008b2147836 */ /* 0x003fe40000000000 */
[----:B------:R-:W-:-:S03]  /*16c00*/  IMAD.U32 R178, RZ, RZ, UR51 ;  /* 0x00000033ffb27e24 */ /* 0x000fc6000f8e00ff */
[----:B------:R0:W-:Y:S02]  /*16c10*/  BAR.SYNC.DEFER_BLOCKING R20, 0x100 ;  /* 0x000400140000751d */ /* 0x0001e40000010000 */
[----:B------:R-:W-:-:S04]  /*16c20*/  ISETP.NE.AND P0, PT, R178, 0x3, PT ;  /* 0x00000003b200780c */ /* 0x000fc80003f05270 */
[----:B------:R-:W-:-:S06]  /*16c30*/  WARPGROUP.ARRIVE ;  /* 0x00000000000079c5 */ /* 0x000fcc0000000000 */
[----:B------:R-:W-:Y:S03]  /*16c40*/  HGMMA.64x256x16.F32 R24, R152, gdesc[UR4].tnspB, R24, gsb0 ;  /* 0x43e0000498187df0 */ /* 0x000fe60008000818 */
[----:B------:R-:W-:Y:S02]  /*16c50*/  WARPGROUP.DEPBAR.LE gsb0, 0x0 ;  /* 0x00008000000079c5 */ /* 0x000fe40000010000 */
[----:B------:R-:W-:Y:S01]  /*16c60*/  VIADD R152, R176, 0x80 ;  /* 0x00000080b0987836 */ /* 0x000fe20000000000 */
[----:B------:R-:W-:Y:S01]  /*16c70*/  WARPGROUP.ARRIVE ;  /* 0x00000000000079c5 */ /* 0x000fe20000000000 */
[----:B------:R-:W-:-:S03]  /*16c80*/  IMAD.MOV.U32 R153, RZ, RZ, 0x40000040 ;  /* 0x40000040ff997424 */ /* 0x000fc600078e00ff */
[----:B------:R-:W-:Y:S02]  /*16c90*/  R2UR UR6, R152 ;  /* 0x00000000980672ca */ /* 0x000fe400000e0000 */
[----:B------:R-:W-:Y:S01]  /*16ca0*/  R2UR UR7, R153 ;  /* 0x00000000990772ca */ /* 0x000fe200000e0000 */
[----:B------:R-:W-:Y:S01]  /*16cb0*/  IMAD.MOV.U32 R153, RZ, RZ, 0x40000040 ;  /* 0x40000040ff997424 */ /* 0x000fe200078e00ff */
[----:B------:R-:W-:-:S14]  /*16cc0*/  IADD3 R152, R176, 0x100, RZ ;  /* 0x00000100b0987810 */ /* 0x000fdc0007ffe0ff */
        /* <DEDUP_REMOVED lines=33> */
.L_x_3031:
[----:B------:R-:W3:Y:S01]  /*16ee0*/  LDL R152, [R1+0x24] ;  /* 0x0000240001987983 */ /* 0x000ee20000100800 */
[----:B------:R-:W-:Y:S02]  /*16ef0*/  VIADD R9, R9, 0x22860 ;  /* 0x0002286009097836 */ /* 0x000fe40000000000 */
[----:B------:R-:W-:Y:S02]  /*16f00*/  IMAD.U32 R20, RZ, RZ, UR47 ;  /* 0x0000002fff147e24 */ /* 0x000fe4000f8e00ff */
[----:B------:R-:W-:Y:S02]  /*16f10*/  IMAD.MOV.U32 R213, RZ, RZ, R7 ;  /* 0x000000ffffd57224 */ /* 0x000fe400078e0007 */
[----:B------:R-:W-:Y:S01]  /*16f20*/  IMAD.MOV.U32 R214, RZ, RZ, R6 ;  /* 0x000000ffffd67224 */ /* 0x000fe200078e0006 */
[----:B------:R-:W-:-:S04]  /*16f30*/  PRMT R9, R20, 0x654, R9 ;  /* 0x0000065414097816 */ /* 0x000fc80000000009 */
[----:B------:R0:W-:Y:S01]  /*16f40*/  SYNCS.ARRIVE.TRANS64.RED.A1T0 RZ, [R9+URZ], RZ ;  /* 0x000000ff09ff79a7 */ /* 0x0001e2000810043f */
[C---:B---3--:R-:W-:Y:S01]  /*16f50*/  ISETP.GT.AND P0, PT, R0.reuse, R152, PT ;  /* 0x000000980000720c */ /* 0x048fe20003f04270 */
[----:B------:R-:W-:-:S12]  /*16f60*/  VIADD R0, R0, 0xffffffff ;  /* 0xffffffff00007836 */ /* 0x000fd80000000000 */
[----:B0-----:R-:W-:Y:S05]  /*16f70*/  @P0 BRA `(.L_x_3032) ;  /* 0xffffffc400f40947 */ /* 0x001fea000383ffff */
.L_x_3012:
[----:B------:R-:W3:Y:S01]  /*16f80*/  LDL.LU R9, [R1+0x3c] ;  /* 0x00003c0001097983 */ /* 0x000ee20000300800 */
[----:B------:R-:W-:Y:S05]  /*16f90*/  WARPSYNC.ALL ;  /* 0x0000000000007948 */ /* 0x000fea0003800000 */
[----:B------:R-:W0:Y:S01]  /*16fa0*/  SHFL.BFLY PT, R0, R8, 0x2, 0x1f ;  /* 0x0c401f0008007f89 */ /* 0x000e2200000e0000 */
[----:B------:R-:W-:Y:S02]  /*16fb0*/  IMAD.MOV.U32 R154, RZ, RZ, -0x800000 ;  /* 0xff800000ff9a7424 */ /* 0x000fe400078e00ff */
[----:B------:R-:W-:Y:S01]  /*16fc0*/  VIADD R2, R2, 0x1 ;  /* 0x0000000102027836 */ /* 0x000fe20000000000 */
[----:B------:R2:W-:Y:S08]  /*16fd0*/  BAR.ARV R21, 0x100 ;  /* 0x000400150000751d */ /* 0x0005f00000002000 */
[----:B------:R-:W-:Y:S06]  /*16fe0*/  BAR.ARV 0x8, 0x180 ;  /* 0x0206000000007b1d */ /* 0x000fec0000002000 */
[----:B------:R-:W-:-:S04]  /*16ff0*/  ISETP.NE.AND P1, PT, R2, 0x2, PT ;  /* 0x000000020200780c */ /* 0x000fc80003f25270 */
[----:B------:R-:W-:Y:S01]  /*17000*/  SEL R2, R2, RZ, P1 ;  /* 0x000000ff02027207 */ /* 0x000fe20000800000 */
[----:B0-----:R-:W-:-:S05]  /*17010*/  FADD.FTZ R0, R0, R8 ;  /* 0x0000000800007221 */ /* 0x001fca0000010000 */
[----:B------:R-:W0:Y:S02]  /*17020*/  SHFL.BFLY PT, R4, R0, 0x1, 0x1f ;  /* 0x0c201f0000047f89 */ /* 0x000e2400000e0000 */
[----:B0-----:R-:W-:Y:S01]  /*17030*/  FADD.FTZ R0, R0, R4 ;  /* 0x0000000400007221 */ /* 0x001fe20000010000 */
[----:B------:R-:W-:-:S04]  /*17040*/  IMAD.MOV.U32 R4, RZ, RZ, RZ ;  /* 0x000000ffff047224 */ /* 0x000fc800078e00ff */
[----:B------:R-:W-:-:S13]  /*17050*/  FSETP.NE.FTZ.AND P0, PT, R0, RZ, PT ;  /* 0x000000ff0000720b */ /* 0x000fda0003f15000 */
[----:B------:R-:W0:Y:S08]  /*17060*/  @P0 MUFU.LG2 R5, R0 ;  /* 0x0000000000050308 */ /* 0x000e300000000c00 */
[----:B------:R1:W4:Y:S02]  /*17070*/  @P0 MUFU.RCP R4, R0 ;  /* 0x0000000000040308 */ /* 0x0003240000001000 */
[----:B-1----:R-:W-:-:S02]  /*17080*/  IMAD.U32 R0, RZ, RZ, UR48 ;  /* 0x00000030ff007e24 */ /* 0x002fc4000f8e00ff */
[----:B0-----:R-:W-:Y:S02]  /*17090*/  @P0 FMUL.FTZ R5, R5, 0.69314718246459960938 ;  /* 0x3f31721805050820 */ /* 0x001fe40000410000 */
[----:B------:R-:W-:-:S04]  /*170a0*/  @P0 FMUL.FTZ R0, R0, 0.69314718246459960938 ;  /* 0x3f31721800000820 */ /* 0x000fc80000410000 */
[----:B------:R-:W-:Y:S01]  /*170b0*/  @P0 FFMA.FTZ R154, R0, R6, R5 ;  /* 0x00000006009a0223 */ /* 0x000fe20000010005 */
[----:B------:R-:W-:Y:S01]  /*170c0*/  IMAD.U32 R5, RZ, RZ, UR48 ;  /* 0x00000030ff057e24 */ /* 0x000fe2000f8e00ff */
[----:B------:R-:W0:Y:S01]  /*170d0*/  SHFL.BFLY PT, R0, R3, 0x2, 0x1f ;  /* 0x0c401f0003007f89 */ /* 0x000e2200000e0000 */
        /* <DEDUP_REMOVED lines=55> */
[-C--:B------:R-:W-:Y:S01]  /*17450*/  FMUL.FTZ R125, R125, R4.reuse ;  /* 0x000000047d7d7220 */ /* 0x080fe20000410000 */
[-C--:B------:R-:W-:Y:S01]  /*17460*/  FMUL.FTZ R128, R128, R4.reuse ;  /* 0x0000000480807220 */ /* 0x080fe20000410000 */
[----:B------:R-:W-:Y:S01]  /*17470*/  FSETP.NE.FTZ.AND P0, PT, R3, RZ, PT ;  /* 0x000000ff0300720b */ /* 0x000fe20003f15000 */
        /* <DEDUP_REMOVED lines=10> */
[----:B------:R-:W-:-:S02]  /*17520*/  FMUL.FTZ R149, R149, R4 ;  /* 0x0000000495957220 */ /* 0x000fc40000410000 */
[----:B------:R-:W0:Y:S01]  /*17530*/  @P0 MUFU.LG2 R6, R3 ;  /* 0x0000000300060308 */ /* 0x000e220000000c00 */
[----:B------:R-:W-:-:S07]  /*17540*/  @P0 FMUL.FTZ R5, R5, 0.69314718246459960938 ;  /* 0x3f31721805050820 */ /* 0x000fce0000410000 */
[----:B------:R1:W2:Y:S01]  /*17550*/  @P0 MUFU.RCP R0, R3 ;  /* 0x0000000300000308 */ /* 0x0002a20000001000 */
[----:B0-----:R-:W-:Y:S01]  /*17560*/  @P0 FMUL.FTZ R6, R6, 0.69314718246459960938 ;  /* 0x3f31721806060820 */ /* 0x001fe20000410000 */
[----:B-1----:R-:W-:-:S03]  /*17570*/  IMAD.MOV.U32 R3, RZ, RZ, -0x800000 ;  /* 0xff800000ff037424 */ /* 0x002fc600078e00ff */
[----:B------:R-:W-:Y:S01]  /*17580*/  @P0 FFMA.FTZ R3, R5, R7, R6 ;  /* 0x0000000705030223 */ /* 0x000fe20000010006 */
[----:B------:R-:W-:Y:S01]  /*17590*/  PLOP3.LUT P0, PT, PT, PT, PT, 0x8, 0x0 ;  /* 0x000000000000781c */ /* 0x000fe20003f0e170 */
        /* <DEDUP_REMOVED lines=64> */
[----:B------:R-:W-:-:S04]  /*179a0*/  SEL R0, RZ, 0x1, P1 ;  /* 0x00000001ff007807 */ /* 0x000fc80000800000 */
[----:B------:R-:W-:Y:S01]  /*179b0*/  LOP3.LUT R202, R202, R0, RZ, 0x3c, !PT ;  /* 0x00000000caca7212 */ /* 0x000fe200078e3cff */
[----:B---3--:R-:W-:-:S05]  /*179c0*/  VIADD R9, R9, 0x1 ;  /* 0x0000000109097836 */ /* 0x008fca0000000000 */
[----:B------:R0:W-:Y:S02]  /*179d0*/  STL [R1+0x3c], R9 ;  /* 0x00003c0901007387 */ /* 0x0001e40000100800 */
.L_x_2916:
[----:B------:R-:W-:Y:S05]  /*179e0*/  WARPSYNC.ALL ;  /* 0x0000000000007948 */ /* 0x000fea0003800000 */
[----:B------:R-:W1:Y:S08]  /*179f0*/  S2UR UR47, SR_CgaCtaId ;  /* 0x00000000002f79c3 */ /* 0x000e700000008800 */
[----:B------:R-:W-:Y:S06]  /*17a00*/  BAR.SYNC.DEFER_BLOCKING 0x5, 0x180 ;  /* 0x0146000000007b1d */ /* 0x000fec0000010000 */
[----:B------:R-:W-:Y:S01]  /*17a10*/  UMOV UR4, 0x400 ;  /* 0x0000040000047882 */ /* 0x000fe20000000000 */
[----:B------:R-:W-:Y:S01]  /*17a20*/  BSSY B0, `(.L_x_3033) ;  /* 0x000054a000007945 */ /* 0x000fe20003800000 */
[----:B-1----:R-:W-:-:S06]  /*17a30*/  ULEA UR4, UR47, UR4, 0x18 ;  /* 0x000000042f047291 */ /* 0x002fcc000f8ec03f */
[----:B------:R-:W-:-:S05]  /*17a40*/  IMAD.U32 R23, RZ, RZ, UR4 ;  /* 0x00000004ff177e24 */ /* 0x000fca000f8e00ff */
[----:B------:R1:W2:Y:S01]  /*17a50*/  LDS.128 R48, [R23+0x228d0] ;  /* 0x0228d00017307984 */ /* 0x0002a20000000c00 */
        /* <DEDUP_REMOVED lines=8> */
[----:B--2---:R-:W2:Y:S01]  /*17ae0*/  LDL R48, [R1+0x38] ;  /* 0x0000380001307983 */ /* 0x004ea20000100800 */
[----:B------:R-:W-:Y:S02]  /*17af0*/  MOV R6, R23 ;  /* 0x0000001700067202 */ /* 0x000fe40000000f00 */
[----:B0-----:R-:W-:Y:S02]  /*17b00*/  MOV R7, R0 ;  /* 0x0000000000077202 */ /* 0x001fe40000000f00 */
[----:B------:R-:W-:-:S02]  /*17b10*/  F2FP.F16.F32.PACK_AB R14, R37, R36 ;  /* 0x00000024250e723e */ /* 0x000fc400000000ff */
        /* <DEDUP_REMOVED lines=18> */
[----:B------:R-:W-:-:S04]  /*17c40*/  LOP3.LUT R9, R8, 0x380, RZ, 0xc0, !PT ;  /* 0x0000038008097812 */ /* 0x000fc800078ec0ff */
[----:B------:R-:W-:-:S04]  /*17c50*/  SHF.R.U64 R9, R9, 0x3, RZ ;  /* 0x0000000309097819 */ /* 0x000fc800000012ff */
[----:B------:R-:W-:Y:S01]  /*17c60*/  LOP3.LUT R8, R9, R8, RZ, 0x3c, !PT ;  /* 0x0000000809087212 */ /* 0x000fe200078e3cff */
[----:B------:R-:W-:Y:S01]  /*17c70*/  IMAD.X R9, RZ, RZ, R25, P0 ;  /* 0x000000ffff097224 */ /* 0x000fe200000e0619 */
[----:B------:R-:W-:-:S04]  /*17c80*/  F2FP.F16.F32.PACK_AB R12, R33, R32 ;  /* 0x00000020210c723e */ /* 0x000fc800000000ff */
[----:B------:R-:W-:-:S05]  /*17c90*/  MOV R8, R8 ;  /* 0x0000000800087202 */ /* 0x000fca0000000f00 */
[----:B------:R0:W-:Y:S02]  /*17ca0*/  STSM.16.M88.4 [R8], R12 ;  /* 0x0000000c08007844 */ /* 0x0001e40000000200 */
[----:B0-----:R-:W-:-:S04]  /*17cb0*/  IADD3 R8, P0, R24, 0x40, RZ ;  /* 0x0000004018087810 */ /* 0x001fc80007f1e0ff */
[----:B------:R-:W-:-:S04]  /*17cc0*/  LOP3.LUT R9, R8, 0x380, RZ, 0xc0, !PT ;  /* 0x0000038008097812 */ /* 0x000fc800078ec0ff */
[----:B------:R-:W-:-:S04]  /*17cd0*/  SHF.R.U64 R9, R9, 0x3, RZ ;  /* 0x0000000309097819 */ /* 0x000fc800000012ff */
[----:B------:R-:W-:Y:S01]  /*17ce0*/  LOP3.LUT R8, R9, R8, RZ, 0x3c, !PT ;  /* 0x0000000809087212 */ /* 0x000fe200078e3cff */
[----:B------:R-:W-:Y:S01]  /*17cf0*/  IMAD.X R9, RZ, RZ, R25, P0 ;  /* 0x000000ffff097224 */ /* 0x000fe200000e0619 */
[----:B------:R-:W-:Y:S02]  /*17d00*/  F2FP.F16.F32.PACK_AB R10, R45, R44 ;  /* 0x0000002c2d0a723e */ /* 0x000fe400000000ff */
[----:B------:R-:W-:Y:S02]  /*17d10*/  F2FP.F16.F32.PACK_AB R11, R47, R46 ;  /* 0x0000002e2f0b723e */ /* 0x000fe400000000ff */
[----:B------:R-:W-:Y:S02]  /*17d20*/  MOV R12, R8 ;  /* 0x00000008000c7202 */ /* 0x000fe40000000f00 */
[----:B------:R-:W-:Y:S02]  /*17d30*/  F2FP.F16.F32.PACK_AB R8, R41, R40 ;  /* 0x000000282908723e */ /* 0x000fe400000000ff */
[----:B------:R-:W-:-:S05]  /*17d40*/  F2FP.F16.F32.PACK_AB R9, R43, R42 ;  /* 0x0000002a2b09723e */ /* 0x000fca00000000ff */
        /* <DEDUP_REMOVED lines=92> */
[----:B------:R-:W-:Y:S02]  /*18310*/  LOP3.LUT R8, R9, R8, RZ, 0x3c, !PT ;  /* 0x0000000809087212 */ /* 0x000fe400078e3cff */
[----:B------:R-:W-:Y:S02]  /*18320*/  IADD3.X R9, RZ, R25, RZ, P0, !PT ;  /* 0x00000019ff097210 */ /* 0x000fe400007fe4ff */
[----:B------:R-:W-:Y:S02]  /*18330*/  F2FP.F16.F32.PACK_AB R12, R113, R112 ;  /* 0x00000070710c723e */ /* 0x000fe400000000ff */
[----:B------:R-:W-:Y:S02]  /*18340*/  MOV R8, R8 ;  /* 0x0000000800087202 */ /* 0x000fe40000000f00 */
[----:B------:R-:W-:Y:S02]  /*18350*/  F2FP.F16.F32.PACK_AB R13, R115, R114 ;  /* 0x00000072730d723e */ /* 0x000fe400000000ff */
[----:B------:R-:W-:-:S02]  /*18360*/  F2FP.F16.F32.PACK_AB R14, R117, R116 ;  /* 0x00000074750e723e */ /* 0x000fc400000000ff */
        /* <DEDUP_REMOVED lines=40> */
[----:B------:R-:W-:Y:S01]  /*185f0*/  F2FP.F16.F32.PACK_AB R12, R145, R144 ;  /* 0x00000090910c723e */ /* 0x000fe200000000ff */
[----:B------:R-:W2:Y:S01]  /*18600*/  LDC.64 R8, c[0x0][0xc00] ;  /* 0x00030000ff087b82 */ /* 0x000ea20000000a00 */
[----:B------:R-:W-:Y:S02]  /*18610*/  MOV R24, R24 ;  /* 0x0000001800187202 */ /* 0x000fe40000000f00 */
[----:B------:R-:W-:Y:S02]  /*18620*/  F2FP.F16.F32.PACK_AB R13, R147, R146 ;  /* 0x00000092930d723e */ /* 0x000fe400000000ff */
[----:B------:R-:W-:Y:S02]  /*18630*/  F2FP.F16.F32.PACK_AB R14, R149, R148 ;  /* 0x00000094950e723e */ /* 0x000fe400000000ff */
[----:B------:R-:W-:-:S05]  /*18640*/  F2FP.F16.F32.PACK_AB R15, R151, R150 ;  /* 0x00000096970f723e */ /* 0x000fca00000000ff */
[----:B------:R0:W-:Y:S01]  /*18650*/  STSM.16.M88.4 [R24], R12 ;  /* 0x0000000c18007844 */ /* 0x0001e20000000200 */
[----:B------:R-:W-:Y:S01]  /*18660*/  BAR.SYNC.DEFER_BLOCKING 0x1, 0x100 ;  /* 0x0044000000007b1d */ /* 0x000fe20000010000 */
[----:B------:R-:W-:-:S04]  /*18670*/  ISETP.NE.U32.AND P1, PT, RZ, UR4, PT ;  /* 0x00000004ff007c0c */ /* 0x000fc8000bf25070 */
[----:B------:R-:W-:Y:S01]  /*18680*/  ISETP.NE.AND.EX P1, PT, RZ, UR5, PT, P1 ;  /* 0x00000005ff007c0c */ /* 0x000fe2000bf25310 */
[----:B------:R-:W-:Y:S02]  /*18690*/  IMAD.MOV.U32 R10, RZ, RZ, RZ ;  /* 0x000000ffff0a7224 */ /* 0x000fe400078e00ff */
[----:B--2---:R-:W-:-:S10]  /*186a0*/  IMAD.WIDE R8, R48, 0x4, R8 ;  /* 0x0000000430087825 */ /* 0x004fd400078e0208 */
[----:B------:R-:W5:Y:S01]  /*186b0*/  @P1 LDG.E R10, desc[UR54][R8.64] ;  /* 0x00000036080a1981 */ /* 0x000f62000c1e1900 */
[----:B------:R-:W-:-:S04]  /*186c0*/  ISETP.NE.U32.AND P0, PT, RZ, UR6, PT ;  /* 0x00000006ff007c0c */ /* 0x000fc8000bf05070 */
[----:B------:R-:W-:-:S13]  /*186d0*/  ISETP.NE.AND.EX P0, PT, RZ, UR7, PT, P0 ;  /* 0x00000007ff007c0c */ /* 0x000fda000bf05300 */
[----:B0-----:R-:W0:Y:S01]  /*186e0*/  @P0 LDC.64 R12, c[0x0][0xc08] ;  /* 0x00030200ff0c0b82 */ /* 0x001e220000000a00 */
[----:B------:R-:W-:Y:S01]  /*186f0*/  ISETP.GT.AND P2, PT, R0, 0x1, PT ;  /* 0x000000010000780c */ /* 0x000fe20003f44270 */
[----:B------:R-:W-:Y:S01]  /*18700*/  ULDC UR6, c[0x0][0xa88] ;  /* 0x0002a20000067ab9 */ /* 0x000fe20000000800 */
[----:B------:R-:W-:Y:S02]  /*18710*/  IMAD.MOV.U32 R0, RZ, RZ, 0x9b8 ;  /* 0x000009b8ff007424 */ /* 0x000fe400078e00ff */
[----:B------:R-:W-:-:S03]  /*18720*/  IMAD.U32 R11, RZ, RZ, UR6 ;  /* 0x00000006ff0b7e24 */ /* 0x000fc6000f8e00ff */
[----:B------:R-:W-:-:S04]  /*18730*/  SEL R0, R0, 0x978, P2 ;  /* 0x0000097800007807 */ /* 0x000fc80001000000 */
[----:B------:R2:W3:Y:S01]  /*18740*/  LDC.64 R14, c[0x0][R0+0x220] ;  /* 0x00008800000e7b82 */ /* 0x0004e20000000a00 */
[----:B0-----:R-:W-:-:S05]  /*18750*/  @P0 IMAD.WIDE R12, R48, 0x4, R12 ;  /* 0x00000004300c0825 */ /* 0x001fca00078e020c */
[----:B------:R0:W5:Y:S02]  /*18760*/  @P0 LDG.E R11, desc[UR54][R12.64] ;  /* 0x000000360c0b0981 */ /* 0x000164000c1e1900 */
[----:B0-----:R2:W0:Y:S01]  /*18770*/  LDC.64 R12, c[0x0][R0+0x218] ;  /* 0x00008600000c7b82 */ /* 0x0014220000000a00 */
[----:B---3--:R-:W-:Y:S05]  /*18780*/  @P0 BRA `(.L_x_3035) ;  /* 0x0000000000100947 */ /* 0x008fea0003800000 */
[----:B------:R-:W-:Y:S05]  /*18790*/  @!P1 BRA `(.L_x_3035) ;  /* 0x00000000000c9947 */ /* 0x000fea0003800000 */
[----:B-----5:R-:W3:Y:S04]  /*187a0*/  LDG.E R11, desc[UR54][R8.64] ;  /* 0x00000036080b7981 */ /* 0x020ee8000c1e1900 */
[----:B------:R-:W3:Y:S02]  /*187b0*/  LDG.E R8, desc[UR54][R8.64+0x4] ;  /* 0x0000043608087981 */ /* 0x000ee4000c1e1900 */
[----:B---3--:R-:W-:-:S07]  /*187c0*/  IMAD.IADD R11, R8, 0x1, -R11 ;  /* 0x00000001080b7824 */ /* 0x008fce00078e0a0b */
.L_x_3035:
[----:B------:R-:W3:Y:S01]  /*187d0*/  LDL R158, [R1+0x40] ;  /* 0x00004000019e7983 */ /* 0x000ee20000100800 */
[----:B------:R-:W4:Y:S03]  /*187e0*/  LDC R157, c[0x0][0xbe8] ;  /* 0x0002fa00ff9d7b82 */ /* 0x000f260000000800 */
[----:B------:R-:W2:Y:S04]  /*187f0*/  LDL R161, [R1+0x4] ;  /* 0x0000040001a17983 */ /* 0x000ea80000100800 */
[----:B------:R-:W2:Y:S04]  /*18800*/  LDL R160, [R1+0x4c] ;  /* 0x00004c0001a07983 */ /* 0x000ea80000100800 */
[----:B------:R-:W2:Y:S01]  /*18810*/  LDL R159, [R1+0x44] ;  /* 0x00004400019f7983 */ /* 0x000ea20000100800 */
[----:B------:R-:W1:Y:S01]  /*18820*/  LDC.64 R24, c[0x0][R0+0x228] ;  /* 0x00008a0000187b82 */ /* 0x000e620000000a00 */
[----:B------:R-:W-:-:S04]  /*18830*/  ISETP.NE.U32.AND P0, PT, RZ, UR4, PT ;  /* 0x00000004ff007c0c */ /* 0x000fc8000bf05070 */
[----:B------:R-:W-:Y:S02]  /*18840*/  ISETP.NE.AND.EX P0, PT, RZ, UR5, PT, P0 ;  /* 0x00000005ff007c0c */ /* 0x000fe4000bf05300 */
[----:B------:R-:W-:Y:S02]  /*18850*/  SHF.R.S32.HI R8, RZ, 0x1f, R48 ;  /* 0x0000001fff087819 */ /* 0x000fe40000011430 */
[----:B------:R-:W-:Y:S02]  /*18860*/  SEL R9, R48, RZ, !P0 ;  /* 0x000000ff30097207 */ /* 0x000fe40004000000 */
[----:B------:R-:W-:Y:S02]  /*18870*/  SEL R8, R8, RZ, !P0 ;  /* 0x000000ff08087207 */ /* 0x000fe40004000000 */
[----:B----4-:R-:W-:Y:S01]  /*18880*/  ISETP.NE.AND P1, PT, R157, 0x1, PT ;  /* 0x000000019d00780c */ /* 0x010fe20003f25270 */
[----:B------:R-:W-:-:S04]  /*18890*/  IMAD R48, R15, R9, RZ ;  /* 0x000000090f307224 */ /* 0x000fc800078e02ff */
[----:B------:R-:W-:Y:S02]  /*188a0*/  IMAD R48, R14, R8, R48 ;  /* 0x000000080e307224 */ /* 0x000fe400078e0230 */
[-C--:B0-----:R-:W-:Y:S02]  /*188b0*/  IMAD R8, R13, R205.reuse, RZ ;  /* 0x000000cd0d087224 */ /* 0x081fe400078e02ff */
[----:B------:R-:W-:-:S04]  /*188c0*/  IMAD.WIDE.U32 R12, R12, R205, RZ ;  /* 0x000000cd0c0c7225 */ /* 0x000fc800078e00ff */
[----:B------:R-:W-:-:S04]  /*188d0*/  IMAD.WIDE.U32 R14, R14, R9, RZ ;  /* 0x000000090e0e7225 */ /* 0x000fc800078e00ff */
[----:B------:R-:W-:Y:S02]  /*188e0*/  IMAD.IADD R156, R13, 0x1, R8 ;  /* 0x000000010d9c7824 */ /* 0x000fe400078e0208 */
[----:B------:R-:W0:Y:S01]  /*188f0*/  @P1 LDC R13, c[0x0][0xbec] ;  /* 0x0002fb00ff0d1b82 */ /* 0x000e220000000800 */
[----:B-----5:R-:W-:-:S07]  /*18900*/  IADD3 R155, P0, P3, R14, R12, R10 ;  /* 0x0000000c0e9b7210 */ /* 0x020fce0007b1e00a */
[----:B------:R-:W4:Y:S01]  /*18910*/  @P1 LDC R12, c[0x0][0xbf0] ;  /* 0x0002fc00ff0c1b82 */ /* 0x000f220000000800 */
[----:B------:R-:W-:Y:S01]  /*18920*/  IMAD.IADD R48, R15, 0x1, R48 ;  /* 0x000000010f307824 */ /* 0x000fe200078e0230 */
[----:B------:R-:W-:Y:S02]  /*18930*/  SHF.R.S32.HI R8, RZ, 0x1f, R10 ;  /* 0x0000001fff087819 */ /* 0x000fe4000001140a */
[----:B---3--:R-:W-:-:S05]  /*18940*/  SEL R14, R158, RZ, P2 ;  /* 0x000000ff9e0e7207 */ /* 0x008fca0001000000 */
[-C--:B-1----:R-:W-:Y:S02]  /*18950*/  IMAD R25, R25, R14.reuse, RZ ;  /* 0x0000000e19197224 */ /* 0x082fe400078e02ff */
[----:B------:R-:W-:Y:S01]  /*18960*/  IMAD.WIDE.U32 R14, R24, R14, RZ ;  /* 0x0000000e180e7225 */ /* 0x000fe200078e00ff */
[----:B------:R-:W-:-:S03]  /*18970*/  IADD3.X R24, R48, R156, R8, P0, P3 ;  /* 0x0000009c30187210 */ /* 0x000fc600007e6408 */
[----:B--2---:R-:W-:-:S04]  /*18980*/  IMAD.IADD R48, R161, 0x1, R228 ;  /* 0x00000001a1307824 */ /* 0x004fc800078e02e4 */
[----:B0-----:R-:W-:-:S04]  /*18990*/  @P1 IMAD.HI.U32 R13, R48, R13, RZ ;  /* 0x0000000d300d1227 */ /* 0x001fc800078e00ff */
[----:B------:R-:W-:Y:S01]  /*189a0*/  IMAD.MOV.U32 R156, RZ, RZ, R48 ;  /* 0x000000ffff9c7224 */ /* 0x000fe200078e0030 */
[----:B----4-:R-:W-:Y:S02]  /*189b0*/  @P1 SHF.R.U32.HI R156, RZ, R12, R13 ;  /* 0x0000000cff9c1219 */ /* 0x010fe4000001160d */
        /* <DEDUP_REMOVED lines=18> */
[----:B------:R-:W-:-:S03]  /*18ae0*/  IMAD.IADD R25, R160, 0x1, R228 ;  /* 0x00000001a0197824 */ /* 0x000fc600078e02e4 */
[----:B------:R-:W0:Y:S04]  /*18af0*/  SHFL.IDX PT, R13, R0, RZ, 0x1c1f ;  /* 0x001c1fff000d7589 */ /* 0x000e2800000e0000 */
[----:B------:R1:W-:Y:S04]  /*18b00*/  SHFL.IDX PT, R14, R24, 0x1, 0x1c1f ;  /* 0x003c1f00180e7f89 */ /* 0x0003e800000e0000 */
[----:B------:R2:W3:Y:S01]  /*18b10*/  SHFL.IDX PT, R15, R0, 0x1, 0x1c1f ;  /* 0x003c1f00000f7f89 */ /* 0x0004e200000e0000 */
[----:B------:R-:W-:Y:S02]  /*18b20*/  LOP3.LUT P0, RZ, R159, 0x3, RZ, 0xc0, !PT ;  /* 0x000000039fff7812 */ /* 0x000fe4000780c0ff */
[----:B-1----:R-:W-:Y:S01]  /*18b30*/  IADD3 R24, R25, 0x8, RZ ;  /* 0x0000000819187810 */ /* 0x002fe20007ffe0ff */
[----:B--2---:R-:W-:-:S05]  /*18b40*/  IMAD R0, R11, R157, RZ ;  /* 0x0000009d0b007224 */ /* 0x004fca00078e02ff */
[-C--:B------:R-:W-:Y:S02]  /*18b50*/  ISETP.GE.OR P3, PT, R25, R0.reuse, P0 ;  /* 0x000000001900720c */ /* 0x080fe40000766670 */
[----:B------:R-:W-:-:S11]  /*18b60*/  ISETP.GE.OR P0, PT, R24, R0, P0 ;  /* 0x000000001800720c */ /* 0x000fd60000706670 */
[----:B0-----:R0:W-:Y:S04]  /*18b70*/  @!P3 ST.E desc[UR54][R12.64], R154 ;  /* 0x0000009a0c00b985 */ /* 0x0011e8000c101936 */
[----:B---3--:R0:W-:Y:S01]  /*18b80*/  @!P0 ST.E desc[UR54][R14.64], R3 ;  /* 0x000000030e008985 */ /* 0x0081e2000c101936 */
        /* <DEDUP_REMOVED lines=24> */
[----:B------:R-:W-:-:S02]  /*18d10*/  SHF.R.U64 R24, R24, 0x3, RZ ;  /* 0x0000000318187819 */ /* 0x000fc400000012ff */
[----:B------:R-:W-:Y:S02]  /*18d20*/  SHF.R.U64 R28, R28, 0x3, RZ ;  /* 0x000000031c1c7819 */ /* 0x000fe400000012ff */
[----:B------:R-:W-:Y:S01]  /*18d30*/  SHF.R.U64 R32, R32, 0x3, RZ ;  /* 0x0000000320207819 */ /* 0x000fe200000012ff */
[----:B------:R-:W5:Y:S01]  /*18d40*/  LD.E.128 R40, desc[UR54][R40.64] ;  /* 0x0000003628287980 */ /* 0x000f62000c101d00 */
[----:B------:R-:W-:Y:S02]  /*18d50*/  SHF.R.U64 R36, R36, 0x3, RZ ;  /* 0x0000000324247819 */ /* 0x000fe400000012ff */
[----:B------:R-:W-:Y:S02]  /*18d60*/  IADD3 R65, P5, R6, 0xa000, RZ ;  /* 0x0000a00006417810 */ /* 0x000fe40007fbe0ff */
        /* <DEDUP_REMOVED lines=8> */
[----:B------:R-:W-:Y:S01]  /*18df0*/  LOP3.LUT R64, R65, 0x380, RZ, 0xc0, !PT ;  /* 0x0000038041407812 */ /* 0x000fe200078ec0ff */
[----:B------:R-:W5:Y:S01]  /*18e00*/  LD.E.128 R24, desc[UR54][R24.64] ;  /* 0x0000003618187980 */ /* 0x000f62000c101d00 */
[----:B------:R-:W-:-:S02]  /*18e10*/  IADD3 R45, P0, R6, 0x6000, RZ ;  /* 0x00006000062d7810 */ /* 0x000fc40007f1e0ff */
[C---:B------:R-:W-:Y:S01]  /*18e20*/  IADD3 R53, P2, R6.reuse, 0x7000, RZ ;  /* 0x0000700006357810 */ /* 0x040fe20007f5e0ff */
[----:B------:R-:W5:Y:S01]  /*18e30*/  LD.E.128 R28, desc[UR54][R28.64] ;  /* 0x000000361c1c7980 */ /* 0x000f62000c101d00 */
[C---:B------:R-:W-:Y:S02]  /*18e40*/  IADD3 R57, P3, R6.reuse, 0x8000, RZ ;  /* 0x0000800006397810 */ /* 0x040fe40007f7e0ff */
[----:B------:R-:W-:Y:S01]  /*18e50*/  IADD3 R61, P4, R6, 0x9000, RZ ;  /* 0x00009000063d7810 */ /* 0x000fe20007f9e0ff */
[----:B------:R-:W5:Y:S01]  /*18e60*/  LD.E.128 R32, desc[UR54][R32.64] ;  /* 0x0000003620207980 */ /* 0x000f62000c101d00 */
[----:B------:R-:W-:Y:S02]  /*18e70*/  SHF.R.U64 R64, R64, 0x3, RZ ;  /* 0x0000000340407819 */ /* 0x000fe400000012ff */
[----:B------:R-:W-:Y:S01]  /*18e80*/  LOP3.LUT R44, R45, 0x380, RZ, 0xc0, !PT ;  /* 0x000003802d2c7812 */ /* 0x000fe200078ec0ff */
[----:B------:R-:W5:Y:S01]  /*18e90*/  LD.E.128 R36, desc[UR54][R36.64] ;  /* 0x0000003624247980 */ /* 0x000f62000c101d00 */
[----:B------:R-:W-:-:S02]  /*18ea0*/  LOP3.LUT R52, R53, 0x380, RZ, 0xc0, !PT ;  /* 0x0000038035347812 */ /* 0x000fc400078ec0ff */
[----:B------:R-:W-:Y:S02]  /*18eb0*/  LOP3.LUT R56, R57, 0x380, RZ, 0xc0, !PT ;  /* 0x0000038039387812 */ /* 0x000fe400078ec0ff */
[----:B------:R-:W-:Y:S02]  /*18ec0*/  LOP3.LUT R60, R61, 0x380, RZ, 0xc0, !PT ;  /* 0x000003803d3c7812 */ /* 0x000fe400078ec0ff */
[----:B------:R-:W-:Y:S01]  /*18ed0*/  LOP3.LUT R64, R64, R65, RZ, 0x3c, !PT ;  /* 0x0000004140407212 */ /* 0x000fe200078e3cff */
[----:B------:R-:W-:Y:S01]  /*18ee0*/  IMAD.X R65, RZ, RZ, R7, P5 ;  /* 0x000000ffff417224 */ /* 0x000fe200028e0607 */
[----:B------:R-:W-:Y:S02]  /*18ef0*/  LOP3.LUT R15, R6, 0x380, RZ, 0xc0, !PT ;  /* 0x00000380060f7812 */ /* 0x000fe400078ec0ff */
[----:B------:R-:W-:Y:S02]  /*18f00*/  SHF.R.U64 R44, R44, 0x3, RZ ;  /* 0x000000032c2c7819 */ /* 0x000fe400000012ff */
[----:B------:R-:W-:Y:S01]  /*18f10*/  SHF.R.U64 R52, R52, 0x3, RZ ;  /* 0x0000000334347819 */ /* 0x000fe200000012ff */
[----:B------:R-:W5:Y:S01]  /*18f20*/  LD.E.128 R64, desc[UR54][R64.64] ;  /* 0x0000003640407980 */ /* 0x000f62000c101d00 */
[----:B------:R-:W-:-:S02]  /*18f30*/  SHF.R.U64 R56, R56, 0x3, RZ ;  /* 0x0000000338387819 */ /* 0x000fc400000012ff */
[----:B------:R-:W-:Y:S02]  /*18f40*/  SHF.R.U64 R60, R60, 0x3, RZ ;  /* 0x000000033c3c7819 */ /* 0x000fe400000012ff */
[----:B------:R-:W-:Y:S02]  /*18f50*/  IADD3 R11, P5, R6, 0xf000, RZ ;  /* 0x0000f000060b7810 */ /* 0x000fe40007fbe0ff */
[----:B------:R-:W-:Y:S02]  /*18f60*/  SHF.R.U64 R15, R15, 0x3, RZ ;  /* 0x000000030f0f7819 */ /* 0x000fe400000012ff */
        /* <DEDUP_REMOVED lines=16> */
[----:B------:R-:W-:Y:S02]  /*19070*/  LOP3.LUT R4, R15, R6, RZ, 0x3c, !PT ;  /* 0x000000060f047212 */ /* 0x000fe400078e3cff */
[----:B------:R-:W-:Y:S01]  /*19080*/  SHF.R.U64 R6, R5, 0x3, RZ ;  /* 0x0000000305067819 */ /* 0x000fe200000012ff */
[----:B------:R-:W-:Y:S01]  /*19090*/  IMAD.MOV.U32 R5, RZ, RZ, R7 ;  /* 0x000000ffff057224 */ /* 0x000fe200078e0007 */
[----:B------:R-:W-:Y:S01]  /*190a0*/  LOP3.LUT R13, R13, 0xfffffff8, RZ, 0xc0, !PT ;  /* 0xfffffff80d0d7812 */ /* 0x000fe200078ec0ff */
[----:B------:R-:W5:Y:S01]  /*190b0*/  LD.E.128 R60, desc[UR54][R60.64] ;  /* 0x000000363c3c7980 */ /* 0x000f62000c101d00 */
[----:B------:R-:W-:-:S02]  /*190c0*/  LOP3.LUT R68, R69, 0x380, RZ, 0xc0, !PT ;  /* 0x0000038045447812 */ /* 0x000fc400078ec0ff */
[----:B------:R-:W-:Y:S02]  /*190d0*/  LOP3.LUT R72, R73, 0x380, RZ, 0xc0, !PT ;  /* 0x0000038049487812 */ /* 0x000fe400078ec0ff */
[----:B------:R-:W-:Y:S02]  /*190e0*/  LOP3.LUT R76, R77, 0x380, RZ, 0xc0, !PT ;  /* 0x000003804d4c7812 */ /* 0x000fe400078ec0ff */
[----:B------:R-:W-:Y:S02]  /*190f0*/  LOP3.LUT R80, R81, 0x380, RZ, 0xc0, !PT ;  /* 0x0000038051507812 */ /* 0x000fe400078ec0ff */
[----:B------:R-:W-:Y:S01]  /*19100*/  LOP3.LUT R84, R6, R11, RZ, 0x3c, !PT ;  /* 0x0000000b06547212 */ /* 0x000fe200078e3cff */
[----:B------:R-:W-:Y:S01]  /*19110*/  IMAD R11, R8, UR4, RZ ;  /* 0x00000004080b7c24 */ /* 0x000fe2000f8e02ff */
[----:B------:R-:W-:Y:S01]  /*19120*/  SHF.R.U64 R68, R68, 0x3, RZ ;  /* 0x0000000344447819 */ /* 0x000fe200000012ff */
[----:B------:R-:W-:Y:S01]  /*19130*/  IMAD.IADD R12, R12, 0x1, -R13 ;  /* 0x000000010c0c7824 */ /* 0x000fe200078e0a0d */
[----:B------:R-:W-:-:S02]  /*19140*/  SHF.R.U64 R72, R72, 0x3, RZ ;  /* 0x0000000348487819 */ /* 0x000fc400000012ff */
[----:B------:R-:W-:Y:S02]  /*19150*/  SHF.R.U64 R76, R76, 0x3, RZ ;  /* 0x000000034c4c7819 */ /* 0x000fe400000012ff */
[----:B------:R-:W-:Y:S01]  /*19160*/  SHF.R.U64 R80, R80, 0x3, RZ ;  /* 0x0000000350507819 */ /* 0x000fe200000012ff */
[----:B------:R-:W-:Y:S01]  /*19170*/  IMAD R15, R10, UR5, R11 ;  /* 0x000000050a0f7c24 */ /* 0x000fe2000f8e020b */
[----:B------:R-:W-:Y:S01]  /*19180*/  LOP3.LUT R68, R68, R69, RZ, 0x3c, !PT ;  /* 0x0000004544447212 */ /* 0x000fe200078e3cff */
[----:B------:R-:W-:Y:S01]  /*19190*/  IMAD.WIDE.U32 R10, R10, UR4, RZ ;  /* 0x000000040a0a7c25 */ /* 0x000fe2000f8e00ff */
[----:B------:R-:W-:Y:S01]  /*191a0*/  LOP3.LUT R72, R72, R73, RZ, 0x3c, !PT ;  /* 0x0000004948487212 */ /* 0x000fe200078e3cff */
[----:B------:R-:W-:Y:S01]  /*191b0*/  ULDC.64 UR4, c[0x0][0xae8] ;  /* 0x0002ba0000047ab9 */ /* 0x000fe20000000a00 */
[----:B------:R-:W-:Y:S01]  /*191c0*/  LOP3.LUT R76, R76, R77, RZ, 0x3c, !PT ;  /* 0x0000004d4c4c7212 */ /* 0x000fe200078e3cff */
[----:B------:R-:W-:Y:S01]  /*191d0*/  IMAD R13, R12, 0x20, R3 ;  /* 0x000000200c0d7824 */ /* 0x000fe200078e0203 */
[----:B------:R-:W-:Y:S01]  /*191e0*/  LOP3.LUT R80, R80, R81, RZ, 0x3c, !PT ;  /* 0x0000005150507212 */ /* 0x000fe200078e3cff */
[--C-:B------:R-:W-:Y:S01]  /*191f0*/  IMAD.X R69, RZ, RZ, R7.reuse, P0 ;  /* 0x000000ffff457224 */ /* 0x100fe200000e0607 */
[----:B------:R-:W-:Y:S01]  /*19200*/  IADD3.X R85, RZ, R7, RZ, P5, !PT ;  /* 0x00000007ff557210 */ /* 0x000fe20002ffe4ff */
[----:B------:R-:W-:-:S02]  /*19210*/  IMAD.X R73, RZ, RZ, R7, P2 ;  /* 0x000000ffff497224 */ /* 0x000fc400010e0607 */
[--C-:B------:R-:W-:Y:S02]  /*19220*/  IMAD.X R77, RZ, RZ, R7.reuse, P3 ;  /* 0x000000ffff4d7224 */ /* 0x100fe400018e0607 */
[----:B------:R-:W-:Y:S01]  /*19230*/  IMAD.X R81, RZ, RZ, R7, P4 ;  /* 0x000000ffff517224 */ /* 0x000fe200020e0607 */
[----:B------:R-:W5:Y:S01]  /*19240*/  LD.E.128 R68, desc[UR54][R68.64] ;  /* 0x0000003644447980 */ /* 0x000f62000c101d00 */
[----:B------:R-:W-:Y:S02]  /*19250*/  IMAD.IADD R11, R11, 0x1, R15 ;  /* 0x000000010b0b7824 */ /* 0x000fe400078e020f */
[----:B------:R-:W-:Y:S01]  /*19260*/  IMAD.IADD R20, R228, 0x1, R13 ;  /* 0x00000001e4147824 */ /* 0x000fe200078e020d */
[----:B------:R-:W5:Y:S01]  /*19270*/  LD.E.128 R4, desc[UR54][R4.64] ;  /* 0x0000003604047980 */ /* 0x000f62000c101d00 */
[----:B------:R-:W-:-:S03]  /*19280*/  IMAD.WIDE.U32 R10, R205, UR4, R10 ;  /* 0x00000004cd0a7c25 */ /* 0x000fc6000f8e000a */
[----:B------:R-:W5:Y:S01]  /*19290*/  LD.E.128 R72, desc[UR54][R72.64] ;  /* 0x0000003648487980 */ /* 0x000f62000c101d00 */
[----:B-1----:R-:W-:-:S03]  /*192a0*/  @P1 IMAD.HI.U32 R8, R20, R21, RZ ;  /* 0x0000001514081227 */ /* 0x002fc600078e00ff */
[----:B------:R-:W5:Y:S01]  /*192b0*/  LD.E.128 R76, desc[UR54][R76.64] ;  /* 0x000000364c4c7980 */ /* 0x000f62000c101d00 */
[----:B------:R-:W-:-:S03]  /*192c0*/  SHF.R.S32.HI R12, RZ, 0x1f, R9 ;  /* 0x0000001fff0c7819 */ /* 0x000fc60000011409 */
        /* <DEDUP_REMOVED lines=11> */
[----:B--2---:R-:W-:Y:S01]  /*19380*/  @P1 SHF.R.U32.HI R13, RZ, R89, R8 ;  /* 0x00000059ff0d1219 */ /* 0x004fe20000011608 */
[----:B------:R-:W-:-:S03]  /*19390*/  IMAD R12, R12, UR4, RZ ;  /* 0x000000040c0c7c24 */ /* 0x000fc6000f8e02ff */
[----:B------:R-:W-:Y:S01]  /*193a0*/  SHF.R.S32.HI R8, RZ, 0x1f, R13 ;  /* 0x0000001fff087819 */ /* 0x000fe2000001140d */
[C---:B------:R-:W-:Y:S02]  /*193b0*/  IMAD R15, R9.reuse, UR5, R12 ;  /* 0x00000005090f7c24 */ /* 0x040fe4000f8e020c */
[----:B------:R-:W-:Y:S01]  /*193c0*/  IMAD.WIDE.U32 R10, R9, UR4, R10 ;  /* 0x00000004090a7c25 */ /* 0x000fe2000f8e000a */
[----:B------:R-:W-:-:S03]  /*193d0*/  ULDC.64 UR4, c[0x0][0xae0] ;  /* 0x0002b80000047ab9 */ /* 0x000fc60000000a00 */
[----:B------:R-:W-:Y:S02]  /*193e0*/  IMAD.MOV R14, RZ, RZ, -R13 ;  /* 0x000000ffff0e7224 */ /* 0x000fe400078e0a0d */
[----:B------:R-:W-:Y:S02]  /*193f0*/  IMAD R12, R8, UR4, RZ ;  /* 0x00000004080c7c24 */ /* 0x000fe4000f8e02ff */
[----:B------:R-:W-:Y:S02]  /*19400*/  IMAD R157, R157, R14, R20 ;  /* 0x0000000e9d9d7224 */ /* 0x000fe400078e0214 */
[----:B------:R-:W-:Y:S02]  /*19410*/  VIADD R8, R23, 0x22820 ;  /* 0x0002282017087836 */ /* 0x000fe40000000000 */
[----:B------:R-:W-:Y:S01]  /*19420*/  IMAD.IADD R11, R11, 0x1, R15 ;  /* 0x000000010b0b7824 */ /* 0x000fe200078e020f */
[----:B------:R-:W-:Y:S02]  /*19430*/  SHF.R.S32.HI R9, RZ, 0x1f, R157 ;  /* 0x0000001fff097819 */ /* 0x000fe4000001149d */
[----:B------:R-:W-:Y:S01]  /*19440*/  PRMT R8, RZ, 0x654, R8 ;  /* 0x00000654ff087816 */ /* 0x000fe20000000008 */
[----:B------:R-:W-:-:S03]  /*19450*/  IMAD.WIDE.U32 R10, R13, UR4, R10 ;  /* 0x000000040d0a7c25 */ /* 0x000fc6000f8e000a */
[----:B0-----:R0:W-:Y:S01]  /*19460*/  SYNCS.ARRIVE.TRANS64.RED.A1T0 RZ, [R8+URZ], RZ ;  /* 0x000000ff08ff79a7 */ /* 0x0011e2000810043f */
[----:B------:R-:W-:Y:S01]  /*19470*/  IMAD R13, R13, UR5, R12 ;  /* 0x000000050d0d7c24 */ /* 0x000fe2000f8e020c */
[----:B------:R-:W-:-:S03]  /*19480*/  ULDC.64 UR4, c[0x0][0xad8] ;  /* 0x0002b60000047ab9 */ /* 0x000fc60000000a00 */
[----:B------:R-:W-:Y:S02]  /*19490*/  IMAD.IADD R11, R11, 0x1, R13 ;  /* 0x000000010b0b7824 */ /* 0x000fe400078e020d */
[----:B0-----:R-:W-:Y:S02]  /*194a0*/  IMAD R8, R9, UR4, RZ ;  /* 0x0000000409087c24 */ /* 0x001fe4000f8e02ff */
        /* <DEDUP_REMOVED lines=10> */
.L_x_3263:
[----:B------:R-:W-:Y:S01]  /*19550*/  IMAD.IADD R89, R3, 0x1, R228 ;  /* 0x0000000103597824 */ /* 0x000fe200078e02e4 */
        /* <DEDUP_REMOVED lines=10> */
[----:B------:R-:W-:Y:S01]  /*19600*/  ISETP.GE.AND P1, PT, R91, UR4, PT ;  /* 0x000000045b007c0c */ /* 0x000fe2000bf26270 */
[C---:B------:R-:W-:Y:S01]  /*19610*/  VIADD R90, R211.reuse, 0xc0 ;  /* 0x000000c0d35a7836 */ /* 0x040fe20000000000 */
[----:B------:R-:W-:Y:S02]  /*19620*/  ISETP.GE.AND P0, PT, R88, UR4, PT ;  /* 0x0000000458007c0c */ /* 0x000fe4000bf06270 */
[----:B------:R-:W-:-:S02]  /*19630*/  IADD3 R93, R211, 0x40, RZ ;  /* 0x00000040d35d7810 */ /* 0x000fc40007ffe0ff */
[----:B------:R-:W-:Y:S02]  /*19640*/  SHF.R.S32.HI R12, RZ, 0x1f, R211 ;  /* 0x0000001fff0c7819 */ /* 0x000fe400000114d3 */
[----:B------:R-:W-:Y:S02]  /*19650*/  SHF.R.S32.HI R93, RZ, 0x1f, R93 ;  /* 0x0000001fff5d7819 */ /* 0x000fe4000001145d */
        /* <DEDUP_REMOVED lines=14> */
.L_x_3039:
[----:B------:R-:W-:Y:S05]  /*19740*/  BSYNC B1 ;  /* 0x0000000000017941 */ /* 0x000fea0003800000 */
.L_x_3038:
[----:B------:R-:W-:-:S03]  /*19750*/  UMOV UR4, 0xffffffff ;  /* 0xffffffff00047882 */ /* 0x000fc60000000000 */
[----:B------:R-:W-:Y:S05]  /*19760*/  BRA.DIV UR4, `(.L_x_3040) ;  /* 0x000000ce04387947 */ /* 0x000fea000b800000 */
[----:B-1----:R1:W4:Y:S04]  /*19770*/  SHFL.IDX PT, R20, R48, 0x1, 0x181f ;  /* 0x00381f0030147f89 */ /* 0x00232800000e0000 */
[----:B--23--:R1:W2:Y:S02]  /*19780*/  SHFL.IDX PT, R14, R21, 0x1, 0x181f ;  /* 0x00381f00150e7f89 */ /* 0x00c2a400000e0000 */
.L_x_3267:
        /* <DEDUP_REMOVED lines=12> */
[C---:B-----5:R-:W-:Y:S01]  /*19850*/  VIADD R36, R211.reuse, 0x80 ;  /* 0x00000080d3247836 */ /* 0x060fe20000000000 */
[----:B------:R-:W-:Y:S01]  /*19860*/  ISETP.GE.AND P0, PT, R12, UR4, PT ;  /* 0x000000040c007c0c */ /* 0x000fe2000bf06270 */
[----:B------:R-:W-:Y:S01]  /*19870*/  VIADD R13, R211, 0xc0 ;  /* 0x000000c0d30d7836 */ /* 0x000fe20000000000 */
[----:B------:R-:W-:-:S02]  /*19880*/  SHF.R.S32.HI R8, RZ, 0x1f, R211 ;  /* 0x0000001fff087819 */ /* 0x000fc400000114d3 */
[----:B------:R-:W-:Y:S02]  /*19890*/  SHF.R.S32.HI R11, RZ, 0x1f, R11 ;  /* 0x0000001fff0b7819 */ /* 0x000fe4000001140b */
[----:B------:R-:W-:Y:S02]  /*198a0*/  SHF.R.S32.HI R36, RZ, 0x1f, R36 ;  /* 0x0000001fff247819 */ /* 0x000fe40000011424 */
[CC--:B--2---:R-:W-:Y:S02]  /*198b0*/  @!P3 LEA R4, P5, R211.reuse, R14.reuse, 0x1 ;  /* 0x0000000ed304b211 */ /* 0x0c4fe400078a08ff */
[----:B------:R-:W-:Y:S02]  /*198c0*/  @!P2 LEA R6, P4, R10, R14, 0x1 ;  /* 0x0000000e0a06a211 */ /* 0x000fe400078808ff */
[----:B----4-:R-:W-:Y:S02]  /*198d0*/  @!P3 LEA.HI.X R5, R211, R20, R8, 0x1, P5 ;  /* 0x00000014d305b211 */ /* 0x010fe400028f0c08 */
        /* <DEDUP_REMOVED lines=10> */
.L_x_3042:
[----:B------:R-:W-:Y:S05]  /*19980*/  BSYNC B1 ;  /* 0x0000000000017941 */ /* 0x000fea0003800000 */
.L_x_3041:
[----:B------:R-:W-:-:S03]  /*19990*/  UMOV UR4, 0xffffffff ;  /* 0xffffffff00047882 */ /* 0x000fc60000000000 */
[----:B------:R-:W-:Y:S05]  /*199a0*/  BRA.DIV UR4, `(.L_x_3043) ;  /* 0x000000ca04f07947 */ /* 0x000fea000b800000 */
[----:B----4-:R4:W0:Y:S04]  /*199b0*/  SHFL.IDX PT, R20, R48, 0x2, 0x181f ;  /* 0x00581f0030147f89 */ /* 0x01082800000e0000 */
[----:B--2---:R4:W2:Y:S02]  /*199c0*/  SHFL.IDX PT, R14, R21, 0x2, 0x181f ;  /* 0x00581f00150e7f89 */ /* 0x0048a400000e0000 */
.L_x_3271:
[----:B------:R-:W-:Y:S01]  /*199d0*/  VIADD R3, R89, 0x40 ;  /* 0x0000004059037836 */ /* 0x000fe20000000000 */
[----:B------:R-:W-:Y:S04]  /*199e0*/  BSSY B1, `(.L_x_3044) ;  /* 0x000001e000017945 */ /* 0x000fe80003800000 */
[----:B------:R-:W-:-:S13]  /*199f0*/  ISETP.GE.AND P0, PT, R3, R0, PT ;  /* 0x000000000300720c */ /* 0x000fda0003f06270 */
        /* <DEDUP_REMOVED lines=17> */
[----:B0-----:R-:W-:Y:S02]  /*19b10*/  @!P3 LEA.HI.X R5, R211, R20, R8, 0x1, P5 ;  /* 0x00000014d305b211 */ /* 0x001fe400028f0c08 */
        /* <DEDUP_REMOVED lines=10> */
.L_x_3045:
[----:B------:R-:W-:Y:S05]  /*19bc0*/  BSYNC B1 ;  /* 0x0000000000017941 */ /* 0x000fea0003800000 */
.L_x_3044:
[----:B------:R-:W-:-:S03]  /*19bd0*/  UMOV UR4, 0xffffffff ;  /* 0xffffffff00047882 */ /* 0x000fc60000000000 */
[----:B------:R-:W-:Y:S05]  /*19be0*/  BRA.DIV UR4, `(.L_x_3046) ;  /* 0x000000ca04a87947 */ /* 0x000fea000b800000 */
[----:B0--3--:R0:W3:Y:S04]  /*19bf0*/  SHFL.IDX PT, R10, R48, 0x3, 0x181f ;  /* 0x00781f00300a7f89 */ /* 0x0090e800000e0000 */
[----:B--2---:R0:W2:Y:S02]  /*19c00*/  SHFL.IDX PT, R14, R21, 0x3, 0x181f ;  /* 0x00781f00150e7f89 */ /* 0x0040a400000e0000 */
.L_x_3275:
[----:B------:R-:W-:-:S05]  /*19c10*/  VIADD R3, R89, 0x60 ;  /* 0x0000006059037836 */ /* 0x000fca0000000000 */
[----:B------:R-:W-:-:S13]  /*19c20*/  ISETP.GE.AND P0, PT, R3, R0, PT ;  /* 0x000000000300720c */ /* 0x000fda0003f06270 */
[----:B------:R-:W-:Y:S05]  /*19c30*/  @P0 BRA `(.L_x_3047) ;  /* 0x0000003000a00947 */ /* 0x000fea0003800000 */
[C---:B------:R-:W-:Y:S01]  /*19c40*/  IADD3 R13, R211.reuse, 0x40, RZ ;  /* 0x00000040d30d7810 */ /* 0x040fe20007ffe0ff */
[C---:B------:R-:W-:Y:S01]  /*19c50*/  VIADD R11, R211.reuse, 0x80 ;  /* 0x00000080d30b7836 */ /* 0x040fe20000000000 */
        /* <DEDUP_REMOVED lines=9> */
[-C--:B--2--5:R-:W-:Y:S02]  /*19cf0*/  @!P3 LEA R4, P0, R211, R14.reuse, 0x1 ;  /* 0x0000000ed304b211 */ /* 0x0a4fe400078008ff */
[-C--:B------:R-:W-:Y:S02]  /*19d00*/  @!P4 LEA R6, P1, R13, R14.reuse, 0x1 ;  /* 0x0000000e0d06c211 */ /* 0x080fe400078208ff */
[----:B------:R-:W-:Y:S02]  /*19d10*/  @!P5 LEA R8, P2, R11, R14, 0x1 ;  /* 0x0000000e0b08d211 */ /* 0x000fe400078408ff */
[-C--:B---3--:R-:W-:Y:S02]  /*19d20*/  @!P3 LEA.HI.X R5, R211, R10.reuse, R20, 0x1, P0 ;  /* 0x0000000ad305b211 */ /* 0x088fe400000f0c14 */
        /* <DEDUP_REMOVED lines=9> */
[----:B------:R-:W-:-:S04]  /*19dc0*/  LEA R14, P0, R11, R14, 0x1 ;  /* 0x0000000e0b0e7211 */ /* 0x000fc800078008ff */
[----:B------:R-:W-:-:S04]  /*19dd0*/  SHF.R.S32.HI R12, RZ, 0x1f, R12 ;  /* 0x0000001fff0c7819 */ /* 0x000fc8000001140c */
[----:B------:R-:W-:-:S05]  /*19de0*/  LEA.HI.X R15, R11, R10, R12, 0x1, P0 ;  /* 0x0000000a0b0f7211 */ /* 0x000fca00000f0c0c */
[----:B------:R3:W-:Y:S01]  /*19df0*/  ST.E.128 desc[UR54][R14.64], R84 ;  /* 0x000000540e007985 */ /* 0x0007e2000c101d36 */
[----:B------:R-:W-:Y:S05]  /*19e00*/  BRA `(.L_x_3047) ;  /* 0x00000030002c7947 */ /* 0x000fea0003800000 */
.L_x_3036:
[----:B------:R-:W1:Y:S01]  /*19e10*/  @P1 LDC R7, c[0x0][0xbec] ;  /* 0x0002fb00ff071b82 */ /* 0x000e620000000800 */
[----:B0-----:R-:W-:Y:S01]  /*19e20*/  IMAD.MOV.U32 R3, RZ, RZ, R48 ;  /* 0x000000ffff037224 */ /* 0x001fe200078e0030 */
[----:B------:R-:W-:-:S06]  /*19e30*/  ULDC.64 UR4, c[0x0][0xb08] ;  /* 0x0002c20000047ab9 */ /* 0x000fcc0000000a00 */
[----:B------:R-:W0:Y:S01]  /*19e40*/  @P1 LDC R6, c[0x0][0xbf0] ;  /* 0x0002fc00ff061b82 */ /* 0x000e220000000800 */
[----:B-1----:R-:W-:-:S05]  /*19e50*/  @P1 IMAD.HI.U32 R7, R48, R7, RZ ;  /* 0x0000000730071227 */ /* 0x002fca00078e00ff */
[----:B0-----:R-:W-:Y:S01]  /*19e60*/  @P1 SHF.R.U32.HI R3, RZ, R6, R7 ;  /* 0x00000006ff031219 */ /* 0x001fe20000011607 */
[----:B------:R-:W-:-:S03]  /*19e70*/  IMAD R6, R8, UR4, RZ ;  /* 0x0000000408067c24 */ /* 0x000fc6000f8e02ff */
[----:B------:R-:W-:Y:S01]  /*19e80*/  SHF.R.S32.HI R7, RZ, 0x1f, R3 ;  /* 0x0000001fff077819 */ /* 0x000fe20000011403 */
        /* <DEDUP_REMOVED lines=11> */
[----:B------:R-:W-:-:S03]  /*19f40*/  ULDC.64 UR4, c[0x0][0xb48] ;  /* 0x0002d20000047ab9 */ /* 0x000fc60000000a00 */
        /* <DEDUP_REMOVED lines=26> */
.L_x_3278:
[----:B------:R-:W-:Y:S01]  /*1a0f0*/  ISETP.GE.AND P0, PT, R25, R0, PT ;  /* 0x000000001900720c */ /* 0x000fe20003f06270 */
[----:B------:R-:W-:-:S12]  /*1a100*/  BSSY B1, `(.L_x_3049) ;  /* 0x00000e1000017945 */ /* 0x000fd80003800000 */
[----:B------:R-:W-:Y:S05]  /*1a110*/  @P0 BRA `(.L_x_3050) ;  /* 0x0000000c007c0947 */ /* 0x000fea0003800000 */
[----:B------:R-:W-:Y:S01]  /*1a120*/  ULDC UR4, c[0x0][0xac8] ;  /* 0x0002b20000047ab9 */ /* 0x000fe20000000800 */
[C---:B------:R-:W-:Y:S01]  /*1a130*/  VIADD R12, R207.reuse, 0x8 ;  /* 0x00000008cf0c7836 */ /* 0x040fe20000000000 */
[C---:B------:R-:W-:Y:S01]  /*1a140*/  ISETP.GE.AND P0, PT, R207.reuse, UR4, PT ;  /* 0x00000004cf007c0c */ /* 0x040fe2000bf06270 */
[C---:B------:R-:W-:Y:S01]  /*1a150*/  VIADD R13, R207.reuse, 0x8 ;  /* 0x00000008cf0d7836 */ /* 0x040fe20000000000 */
[C---:B------:R-:W-:Y:S01]  /*1a160*/  IADD3 R9, R207.reuse, 0x10, RZ ;  /* 0x00000010cf097810 */ /* 0x040fe20007ffe0ff */
[C---:B------:R-:W-:Y:S02]  /*1a170*/  VIADD R8, R207.reuse, 0x18 ;  /* 0x00000018cf087836 */ /* 0x040fe40000000000 */
[C---:B------:R-:W-:Y:S01]  /*1a180*/  VIADD R15, R207.reuse, 0x50 ;  /* 0x00000050cf0f7836 */ /* 0x040fe20000000000 */
[----:B------:R-:W-:Y:S01]  /*1a190*/  SHF.R.S32.HI R13, RZ, 0x1f, R13 ;  /* 0x0000001fff0d7819 */ /* 0x000fe2000001140d */
[C---:B------:R-:W-:Y:S02]  /*1a1a0*/  VIADD R25, R207.reuse, 0x60 ;  /* 0x00000060cf197836 */ /* 0x040fe40000000000 */
[----:B------:R-:W-:Y:S01]  /*1a1b0*/  VIADD R14, R207, 0x58 ;  /* 0x00000058cf0e7836 */ /* 0x000fe20000000000 */
[----:B------:R-:W-:-:S03]  /*1a1c0*/  ISETP.GE.AND P3, PT, R15, UR4, PT ;  /* 0x000000040f007c0c */ /* 0x000fc6000bf66270 */
[----:B--2---:R-:W-:Y:S01]  /*1a1d0*/  @!P0 IMAD.MOV.U32 R6, RZ, RZ, R11 ;  /* 0x000000ffff068224 */ /* 0x004fe200078e000b */
[----:B------:R-:W-:Y:S01]  /*1a1e0*/  SHF.R.S32.HI R14, RZ, 0x1f, R14 ;  /* 0x0000001fff0e7819 */ /* 0x000fe2000001140e */
[----:B-1----:R-:W-:Y:S02]  /*1a1f0*/  @!P0 IMAD.MOV.U32 R7, RZ, RZ, R48 ;  /* 0x000000ffff078224 */ /* 0x002fe400078e0030 */
[----:B------:R-:W-:-:S05]  /*1a200*/  @!P0 IMAD.WIDE R6, R207, 0x4, R6 ;  /* 0x00000004cf068825 */ /* 0x000fca00078e0206 */
[----:B------:R1:W-:Y:S01]  /*1a210*/  @!P0 ST.E.64 desc[UR54][R6.64], R152 ;  /* 0x0000009806008985 */ /* 0x0003e2000c101b36 */
[----:B------:R-:W-:-:S13]  /*1a220*/  ISETP.GE.AND P0, PT, R12, UR4, PT ;  /* 0x000000040c007c0c */ /* 0x000fda000bf06270 */
[----:B-1----:R-:W-:-:S04]  /*1a230*/  @!P0 LEA R6, P1, R12, R11, 0x2 ;  /* 0x0000000b0c068211 */ /* 0x002fc800078210ff */
[----:B------:R-:W-:Y:S01]  /*1a240*/  @!P0 LEA.HI.X R7, R12, R48, R13, 0x2, P1 ;  /* 0x000000300c078211 */ /* 0x000fe200008f140d */
[C---:B------:R-:W-:Y:S01]  /*1a250*/  VIADD R13, R207.reuse, 0x10 ;  /* 0x00000010cf0d7836 */ /* 0x040fe20000000000 */
[----:B------:R-:W-:Y:S01]  /*1a260*/  ISETP.GE.AND P1, PT, R8, UR4, PT ;  /* 0x0000000408007c0c */ /* 0x000fe2000bf26270 */
[----:B------:R-:W-:Y:S02]  /*1a270*/  VIADD R12, R207, 0x20 ;  /* 0x00000020cf0c7836 */ /* 0x000fe40000000000 */
[----:B------:R1:W-:Y:S01]  /*1a280*/  @!P0 ST.E.64 desc[UR54][R6.64], R28 ;  /* 0x0000001c06008985 */ /* 0x0003e2000c101b36 */
[----:B------:R-:W-:Y:S02]  /*1a290*/  ISETP.GE.AND P0, PT, R9, UR4, PT ;  /* 0x0000000409007c0c */ /* 0x000fe4000bf06270 */
[----:B------:R-:W-:-:S11]  /*1a2a0*/  SHF.R.S32.HI R13, RZ, 0x1f, R13 ;  /* 0x0000001fff0d7819 */ /* 0x000fd6000001140d */
[----:B-1----:R-:W-:Y:S01]  /*1a2b0*/  @!P0 LEA R6, P2, R9, R11, 0x2 ;  /* 0x0000000b09068211 */ /* 0x002fe200078410ff */
[----:B------:R-:W-:-:S03]  /*1a2c0*/  VIADD R28, R207, 0x50 ;  /* 0x00000050cf1c7836 */ /* 0x000fc60000000000 */
[----:B------:R-:W-:Y:S01]  /*1a2d0*/  @!P0 LEA.HI.X R7, R9, R48, R13, 0x2, P2 ;  /* 0x0000003009078211 */ /* 0x000fe200010f140d */
[C---:B------:R-:W-:Y:S01]  /*1a2e0*/  VIADD R13, R207.reuse, 0x18 ;  /* 0x00000018cf0d7836 */ /* 0x040fe20000000000 */
[----:B------:R-:W-:Y:S01]  /*1a2f0*/  SHF.R.S32.HI R28, RZ, 0x1f, R28 ;  /* 0x0000001fff1c7819 */ /* 0x000fe2000001141c */
[----:B------:R-:W-:Y:S02]  /*1a300*/  VIADD R9, R207, 0x28 ;  /* 0x00000028cf097836 */ /* 0x000fe40000000000 */
[----:B------:R1:W-:Y:S01]  /*1a310*/  @!P0 ST.E.64 desc[UR54][R6.64], R32 ;  /* 0x0000002006008985 */ /* 0x0003e2000c101b36 */
[----:B------:R-:W-:Y:S02]  /*1a320*/  ISETP.GE.AND P0, PT, R12, UR4, PT ;  /* 0x000000040c007c0c */ /* 0x000fe4000bf06270 */
[----:B------:R-:W-:Y:S02]  /*1a330*/  SHF.R.S32.HI R13, RZ, 0x1f, R13 ;  /* 0x0000001fff0d7819 */ /* 0x000fe4000001140d */
[----:B-1----:R-:W-:-:S04]  /*1a340*/  @!P1 LEA R6, P2, R8, R11, 0x2 ;  /* 0x0000000b08069211 */ /* 0x002fc800078410ff */
[----:B------:R-:W-:Y:S01]  /*1a350*/  @!P1 LEA.HI.X R7, R8, R48, R13, 0x2, P2 ;  /* 0x0000003008079211 */ /* 0x000fe200010f140d */
[C---:B------:R-:W-:Y:S02]  /*1a360*/  VIADD R13, R207.reuse, 0x20 ;  /* 0x00000020cf0d7836 */ /* 0x040fe40000000000 */
        /* <DEDUP_REMOVED lines=25> */
[----:B-1----:R-:W-:Y:S01]  /*1a500*/  @!P1 LEA R6, P2, R12, R11, 0x2 ;  /* 0x0000000b0c069211 */ /* 0x002fe200078410ff */
[----:B------:R-:W-:-:S02]  /*1a510*/  VIADD R20, R207, 0x70 ;  /* 0x00000070cf147836 */ /* 0x000fc40000000000 */
[C---:B------:R-:W-:Y:S01]  /*1a520*/  VIADD R21, R207.reuse, 0x90 ;  /* 0x00000090cf157836 */ /* 0x040fe20000000000 */
[----:B------:R-:W-:Y:S01]  /*1a530*/  @!P1 LEA.HI.X R7, R12, R48, R13, 0x2, P2 ;  /* 0x000000300c079211 */ /* 0x000fe200010f140d */
[C---:B------:R-:W-:Y:S01]  /*1a540*/  VIADD R12, R207.reuse, 0x40 ;  /* 0x00000040cf0c7836 */ /* 0x040fe20000000000 */
[----:B------:R-:W-:Y:S01]  /*1a550*/  SHF.R.S32.HI R20, RZ, 0x1f, R20 ;  /* 0x0000001fff147819 */ /* 0x000fe20000011414 */
[----:B------:R-:W-:Y:S01]  /*1a560*/  VIADD R13, R207, 0x68 ;  /* 0x00000068cf0d7836 */ /* 0x000fe20000000000 */
[----:B------:R-:W-:Y:S01]  /*1a570*/  SHF.R.S32.HI R21, RZ, 0x1f, R21 ;  /* 0x0000001fff157819 */ /* 0x000fe20000011415 */
[----:B------:R1:W-:Y:S01]  /*1a580*/  @!P1 ST.E.64 desc[UR54][R6.64], R52 ;  /* 0x0000003406009985 */ /* 0x0003e2000c101b36 */
[----:B------:R-:W-:Y:S02]  /*1a590*/  ISETP.GE.AND P1, PT, R8, UR4, PT ;  /* 0x0000000408007c0c */ /* 0x000fe4000bf26270 */
[----:B------:R-:W-:Y:S02]  /*1a5a0*/  SHF.R.S32.HI R12, RZ, 0x1f, R12 ;  /* 0x0000001fff0c7819 */ /* 0x000fe4000001140c */
[----:B-1----:R-:W-:-:S04]  /*1a5b0*/  @!P0 LEA R6, P2, R9, R11, 0x2 ;  /* 0x0000000b09068211 */ /* 0x002fc800078410ff */
[----:B------:R-:W-:Y:S01]  /*1a5c0*/  @!P0 LEA.HI.X R7, R9, R48, R12, 0x2, P2 ;  /* 0x0000003009078211 */ /* 0x000fe200010f140c */
[C---:B------:R-:W-:Y:S01]  /*1a5d0*/  VIADD R12, R207.reuse, 0x58 ;  /* 0x00000058cf0c7836 */ /* 0x040fe20000000000 */
[----:B------:R-:W-:-:S03]  /*1a5e0*/  IADD3 R9, R207, 0x48, RZ ;  /* 0x00000048cf097810 */ /* 0x000fc60007ffe0ff */
[----:B------:R1:W-:Y:S01]  /*1a5f0*/  @!P0 ST.E.64 desc[UR54][R6.64], R56 ;  /* 0x0000003806008985 */ /* 0x0003e2000c101b36 */
[----:B------:R-:W-:Y:S02]  /*1a600*/  ISETP.GE.AND P2, PT, R12, UR4, PT ;  /* 0x000000040c007c0c */ /* 0x000fe4000bf46270 */
[----:B------:R-:W-:Y:S02]  /*1a610*/  SHF.R.S32.HI R9, RZ, 0x1f, R9 ;  /* 0x0000001fff097819 */ /* 0x000fe40000011409 */
[----:B-1----:R-:W-:-:S04]  /*1a620*/  @!P1 LEA R6, P0, R8, R11, 0x2 ;  /* 0x0000000b08069211 */ /* 0x002fc800078010ff */
[----:B------:R-:W-:Y:S02]  /*1a630*/  @!P1 LEA.HI.X R7, R8, R48, R9, 0x2, P0 ;  /* 0x0000003008079211 */ /* 0x000fe400000f1409 */
[----:B------:R-:W-:-:S03]  /*1a640*/  ISETP.GE.AND P0, PT, R25, UR4, PT ;  /* 0x0000000419007c0c */ /* 0x000fc6000bf06270 */
[C---:B------:R-:W-:Y:S01]  /*1a650*/  @!P2 LEA R8, P5, R12.reuse, R11, 0x2 ;  /* 0x0000000b0c08a211 */ /* 0x040fe200078a10ff */
[----:B------:R1:W-:Y:S01]  /*1a660*/  @!P1 ST.E.64 desc[UR54][R6.64], R60 ;  /* 0x0000003c06009985 */ /* 0x0003e2000c101b36 */
[----:B------:R-:W-:Y:S02]  /*1a670*/  ISETP.GE.AND P1, PT, R13, UR4, PT ;  /* 0x000000040d007c0c */ /* 0x000fe4000bf26270 */
[----:B------:R-:W-:Y:S01]  /*1a680*/  @!P2 LEA.HI.X R9, R12, R48, R14, 0x2, P5 ;  /* 0x000000300c09a211 */ /* 0x000fe200028f140e */
[C---:B------:R-:W-:Y:S02]  /*1a690*/  VIADD R12, R207.reuse, 0x78 ;  /* 0x00000078cf0c7836 */ /* 0x040fe40000000000 */
[----:B------:R-:W-:-:S05]  /*1a6a0*/  VIADD R14, R207, 0x68 ;  /* 0x00000068cf0e7836 */ /* 0x000fca0000000000 */
[----:B------:R-:W-:Y:S02]  /*1a6b0*/  SHF.R.S32.HI R14, RZ, 0x1f, R14 ;  /* 0x0000001fff0e7819 */ /* 0x000fe4000001140e */
[----:B-1----:R-:W-:-:S04]  /*1a6c0*/  @!P3 LEA R6, P4, R15, R11, 0x2 ;  /* 0x0000000b0f06b211 */ /* 0x002fc800078810ff */
[----:B------:R-:W-:Y:S01]  /*1a6d0*/  @!P3 LEA.HI.X R7, R15, R48, R28, 0x2, P4 ;  /* 0x000000300f07b211 */ /* 0x000fe200020f141c */
[C---:B------:R-:W-:Y:S02]  /*1a6e0*/  VIADD R15, R207.reuse, 0x70 ;  /* 0x00000070cf0f7836 */ /* 0x040fe40000000000 */
[----:B------:R-:W-:Y:S02]  /*1a6f0*/  VIADD R28, R207, 0x60 ;  /* 0x00000060cf1c7836 */ /* 0x000fe40000000000 */
[----:B------:R1:W-:Y:S01]  /*1a700*/  @!P3 ST.E.64 desc[UR54][R6.64], R64 ;  /* 0x000000400600b985 */ /* 0x0003e2000c101b36 */
[----:B------:R-:W-:Y:S02]  /*1a710*/  ISETP.GE.AND P3, PT, R15, UR4, PT ;  /* 0x000000040f007c0c */ /* 0x000fe4000bf66270 */
[----:B------:R-:W-:Y:S01]  /*1a720*/  SHF.R.S32.HI R28, RZ, 0x1f, R28 ;  /* 0x0000001fff1c7819 */ /* 0x000fe2000001141c */
[----:B------:R2:W-:Y:S01]  /*1a730*/  @!P2 ST.E.64 desc[UR54][R8.64], R68 ;  /* 0x000000440800a985 */ /* 0x0005e2000c101b36 */
[----:B------:R-:W-:-:S02]  /*1a740*/  ISETP.GE.AND P2, PT, R12, UR4, PT ;  /* 0x000000040c007c0c */ /* 0x000fc4000bf46270 */
[-C--:B-1----:R-:W-:Y:S02]  /*1a750*/  @!P0 LEA R6, P4, R25, R11.reuse, 0x2 ;  /* 0x0000000b19068211 */ /* 0x082fe400078810ff */
[----:B--2---:R-:W-:Y:S02]  /*1a760*/  @!P1 LEA R8, P5, R13, R11, 0x2 ;  /* 0x0000000b0d089211 */ /* 0x004fe400078a10ff */
[-C--:B------:R-:W-:Y:S01]  /*1a770*/  @!P0 LEA.HI.X R7, R25, R48.reuse, R28, 0x2, P4 ;  /* 0x0000003019078211 */ /* 0x080fe200020f141c */
[----:B------:R-:W-:Y:S01]  /*1a780*/  VIADD R25, R207, 0x80 ;  /* 0x00000080cf197836 */ /* 0x000fe20000000000 */
[----:B------:R-:W-:Y:S01]  /*1a790*/  @!P1 LEA.HI.X R9, R13, R48, R14, 0x2, P5 ;  /* 0x000000300d099211 */ /* 0x000fe200028f140e */
[C---:B------:R-:W-:Y:S02]  /*1a7a0*/  VIADD R13, R207.reuse, 0x88 ;  /* 0x00000088cf0d7836 */ /* 0x040fe40000000000 */
[----:B------:R-:W-:Y:S01]  /*1a7b0*/  VIADD R14, R207, 0x78 ;  /* 0x00000078cf0e7836 */ /* 0x000fe20000000000 */
[----:B------:R1:W-:Y:S01]  /*1a7c0*/  @!P0 ST.E.64 desc[UR54][R6.64], R72 ;  /* 0x0000004806008985 */ /* 0x0003e2000c101b36 */
[----:B------:R-:W-:Y:S01]  /*1a7d0*/  ISETP.GE.AND P0, PT, R25, UR4, PT ;  /* 0x0000000419007c0c */ /* 0x000fe2000bf06270 */
[----:B------:R-:W-:-:S02]  /*1a7e0*/  VIADD R28, R207, 0xd8 ;  /* 0x000000d8cf1c7836 */ /* 0x000fc40000000000 */
[----:B------:R2:W-:Y:S01]  /*1a7f0*/  @!P1 ST.E.64 desc[UR54][R8.64], R76 ;  /* 0x0000004c08009985 */ /* 0x0005e2000c101b36 */
[----:B------:R-:W-:Y:S02]  /*1a800*/  ISETP.GE.AND P1, PT, R13, UR4, PT ;  /* 0x000000040d007c0c */ /* 0x000fe4000bf26270 */
[----:B------:R-:W-:Y:S02]  /*1a810*/  SHF.R.S32.HI R14, RZ, 0x1f, R14 ;  /* 0x0000001fff0e7819 */ /* 0x000fe4000001140e */
[----:B------:R-:W-:Y:S02]  /*1a820*/  SHF.R.S32.HI R28, RZ, 0x1f, R28 ;  /* 0x0000001fff1c7819 */ /* 0x000fe4000001141c */
[CC--:B-1----:R-:W-:Y:S02]  /*1a830*/  @!P3 LEA R6, P4, R15.reuse, R11.reuse, 0x2 ;  /* 0x0000000b0f06b211 */ /* 0x0c2fe400078810ff */
[C---:B--2---:R-:W-:Y:S02]  /*1a840*/  @!P2 LEA R8, P5, R12.reuse, R11, 0x2 ;  /* 0x0000000b0c08a211 */ /* 0x044fe400078a10ff */
[-C--:B------:R-:W-:Y:S01]  /*1a850*/  @!P3 LEA.HI.X R7, R15, R48.reuse, R20, 0x2, P4 ;  /* 0x000000300f07b211 */ /* 0x080fe200020f1414 */
[C---:B------:R-:W-:Y:S01]  /*1a860*/  VIADD R15, R207.reuse, 0x90 ;  /* 0x00000090cf0f7836 */ /* 0x040fe20000000000 */
[----:B------:R-:W-:Y:S01]  /*1a870*/  @!P2 LEA.HI.X R9, R12, R48, R14, 0x2, P5 ;  /* 0x000000300c09a211 */ /* 0x000fe200028f140e */
[----:B------:R-:W-:-:S02]  /*1a880*/  VIADD R12, R207, 0x98 ;  /* 0x00000098cf0c7836 */ /* 0x000fc40000000000 */
[C---:B------:R-:W-:Y:S01]  /*1a890*/  VIADD R20, R207.reuse, 0x80 ;  /* 0x00000080cf147836 */ /* 0x040fe20000000000 */
[----:B------:R1:W-:Y:S01]  /*1a8a0*/  @!P3 ST.E.64 desc[UR54][R6.64], R80 ;  /* 0x000000500600b985 */ /* 0x0003e2000c101b36 */
[----:B------:R-:W-:Y:S01]  /*1a8b0*/  VIADD R14, R207, 0x88 ;  /* 0x00000088cf0e7836 */ /* 0x000fe20000000000 */
[----:B------:R-:W-:Y:S02]  /*1a8c0*/  ISETP.GE.AND P3, PT, R15, UR4, PT ;  /* 0x000000040f007c0c */ /* 0x000fe4000bf66270 */
[----:B------:R2:W-:Y:S01]  /*1a8d0*/  @!P2 ST.E.64 desc[UR54][R8.64], R84 ;  /* 0x000000540800a985 */ /* 0x0005e2000c101b36 */
[----:B------:R-:W-:Y:S02]  /*1a8e0*/  ISETP.GE.AND P2, PT, R12, UR4, PT ;  /* 0x000000040c007c0c */ /* 0x000fe4000bf46270 */
[----:B------:R-:W-:Y:S02]  /*1a8f0*/  SHF.R.S32.HI R20, RZ, 0x1f, R20 ;  /* 0x0000001fff147819 */ /* 0x000fe40000011414 */
[----:B------:R-:W-:-:S02]  /*1a900*/  SHF.R.S32.HI R14, RZ, 0x1f, R14 ;  /* 0x0000001fff0e7819 */ /* 0x000fc4000001140e */
[-C--:B-1----:R-:W-:Y:S02]  /*1a910*/  @!P0 LEA R6, P4, R25, R11.reuse, 0x2 ;  /* 0x0000000b19068211 */ /* 0x082fe400078810ff */
[----:B--2---:R-:W-:Y:S02]  /*1a920*/  @!P1 LEA R8, P5, R13, R11, 0x2 ;  /* 0x0000000b0d089211 */ /* 0x004fe400078a10ff */
[-C--:B------:R-:W-:Y:S01]  /*1a930*/  @!P0 LEA.HI.X R7, R25, R48.reuse, R20, 0x2, P4 ;  /* 0x0000003019078211 */ /* 0x080fe200020f1414 */
[----:B------:R-:W-:Y:S01]  /*1a940*/  VIADD R25, R207, 0xa0 ;  /* 0x000000a0cf197836 */ /* 0x000fe20000000000 */
[----:B------:R-:W-:Y:S01]  /*1a950*/  @!P1 LEA.HI.X R9, R13, R48, R14, 0x2, P5 ;  /* 0x000000300d099211 */ /* 0x000fe200028f140e */
[C---:B------:R-:W-:Y:S01]  /*1a960*/  VIADD R14, R207.reuse, 0xa8 ;  /* 0x000000a8cf0e7836 */ /* 0x040fe20000000000 */
[C---:B------:R-:W-:Y:S01]  /*1a970*/  IADD3 R20, R207.reuse, 0xa0, RZ ;  /* 0x000000a0cf147810 */ /* 0x040fe20007ffe0ff */
[----:B------:R-:W-:Y:S01]  /*1a980*/  VIADD R13, R207, 0x98 ;  /* 0x00000098cf0d7836 */ /* 0x000fe20000000000 */
[----:B------:R1:W-:Y:S01]  /*1a990*/  @!P0 ST.E.64 desc[UR54][R6.64], R88 ;  /* 0x0000005806008985 */ /* 0x0003e2000c101b36 */
[----:B------:R-:W-:-:S02]  /*1a9a0*/  SHF.R.S32.HI R25, RZ, 0x1f, R25 ;  /* 0x0000001fff197819 */ /* 0x000fc40000011419 */
[----:B------:R-:W-:Y:S01]  /*1a9b0*/  ISETP.GE.AND P0, PT, R20, UR4, PT ;  /* 0x0000000414007c0c */ /* 0x000fe2000bf06270 */
[----:B------:R2:W-:Y:S01]  /*1a9c0*/  @!P1 ST.E.64 desc[UR54][R8.64], R92 ;  /* 0x0000005c08009985 */ /* 0x0005e2000c101b36 */
[----:B------:R-:W-:Y:S02]  /*1a9d0*/  ISETP.GE.AND P1, PT, R14, UR4, PT ;  /* 0x000000040e007c0c */ /* 0x000fe4000bf26270 */
[----:B------:R-:W-:Y:S02]  /*1a9e0*/  SHF.R.S32.HI R13, RZ, 0x1f, R13 ;  /* 0x0000001fff0d7819 */ /* 0x000fe4000001140d */
[CC--:B-1----:R-:W-:Y:S02]  /*1a9f0*/  @!P3 LEA R6, P4, R15.reuse, R11.reuse, 0x2 ;  /* 0x0000000b0f06b211 */ /* 0x0c2fe400078810ff */
[C---:B--2---:R-:W-:Y:S02]  /*1aa00*/  @!P2 LEA R8, P5, R12.reuse, R11, 0x2 ;  /* 0x0000000b0c08a211 */ /* 0x044fe400078a10ff */
[-C--:B------:R-:W-:Y:S01]  /*1aa10*/  @!P3 LEA.HI.X R7, R15, R48.reuse, R21, 0x2, P4 ;  /* 0x000000300f07b211 */ /* 0x080fe200020f1415 */
[C---:B------:R-:W-:Y:S01]  /*1aa20*/  VIADD R21, R207.reuse, 0xb0 ;  /* 0x000000b0cf157836 */ /* 0x040fe20000000000 */
[----:B------:R-:W-:Y:S01]  /*1aa30*/  @!P2 LEA.HI.X R9, R12, R48, R13, 0x2, P5 ;  /* 0x000000300c09a211 */ /* 0x000fe200028f140d */
[----:B------:R-:W-:-:S02]  /*1aa40*/  VIADD R13, R207, 0xb8 ;  /* 0x000000b8cf0d7836 */ /* 0x000fc40000000000 */
[----:B------:R1:W-:Y:S01]  /*1aa50*/  @!P3 ST.E.64 desc[UR54][R6.64], R96 ;  /* 0x000000600600b985 */ /* 0x0003e2000c101b36 */
[----:B------:R-:W-:Y:S01]  /*1aa60*/  VIADD R15, R207, 0xa8 ;  /* 0x000000a8cf0f7836 */ /* 0x000fe20000000000 */
[----:B------:R-:W-:Y:S01]  /*1aa70*/  ISETP.GE.AND P3, PT, R21, UR4, PT ;  /* 0x0000000415007c0c */ /* 0x000fe2000bf66270 */
[----:B------:R-:W-:Y:S01]  /*1aa80*/  VIADD R12, R207, 0xc0 ;  /* 0x000000c0cf0c7836 */ /* 0x000fe20000000000 */
[----:B------:R-:W-:Y:S01]  /*1aa90*/  ISETP.GE.AND P4, PT, R13, UR4, PT ;  /* 0x000000040d007c0c */ /* 0x000fe2000bf86270 */
[----:B------:R2:W-:Y:S01]  /*1aaa0*/  @!P2 ST.E.64 desc[UR54][R8.64], R100 ;  /* 0x000000640800a985 */ /* 0x0005e2000c101b36 */
[----:B------:R-:W-:Y:S02]  /*1aab0*/  SHF.R.S32.HI R15, RZ, 0x1f, R15 ;  /* 0x0000001fff0f7819 */ /* 0x000fe4000001140f */
[----:B-1----:R-:W-:-:S04]  /*1aac0*/  @!P0 LEA R6, P5, R20, R11, 0x2 ;  /* 0x0000000b14068211 */ /* 0x002fc800078a10ff */
[-C--:B------:R-:W-:Y:S01]  /*1aad0*/  @!P0 LEA.HI.X R7, R20, R48.reuse, R25, 0x2, P5 ;  /* 0x0000003014078211 */ /* 0x080fe200028f1419 */
[C---:B------:R-:W-:Y:S01]  /*1aae0*/  VIADD R25, R207.reuse, 0xb0 ;  /* 0x000000b0cf197836 */ /* 0x040fe20000000000 */
[C---:B--2---:R-:W-:Y:S01]  /*1aaf0*/  @!P1 LEA R8, P2, R14.reuse, R11, 0x2 ;  /* 0x0000000b0e089211 */ /* 0x044fe200078410ff */
[C---:B------:R-:W-:Y:S02]  /*1ab00*/  VIADD R20, R207.reuse, 0xd0 ;  /* 0x000000d0cf147836 */ /* 0x040fe40000000000 */
[----:B------:R1:W-:Y:S01]  /*1ab10*/  @!P0 ST.E.64 desc[UR54][R6.64], R104 ;  /* 0x0000006806008985 */ /* 0x0003e2000c101b36 */
[----:B------:R-:W-:Y:S01]  /*1ab20*/  @!P1 LEA.HI.X R9, R14, R48, R15, 0x2, P2 ;  /* 0x000000300e099211 */ /* 0x000fe200010f140f */
[C---:B------:R-:W-:Y:S01]  /*1ab30*/  VIADD R15, R207.reuse, 0xb8 ;  /* 0x000000b8cf0f7836 */ /* 0x040fe20000000000 */
[----:B------:R-:W-:Y:S01]  /*1ab40*/  ISETP.GE.AND P2, PT, R12, UR4, PT ;  /* 0x000000040c007c0c */ /* 0x000fe2000bf46270 */
[----:B------:R-:W-:Y:S01]  /*1ab50*/  VIADD R14, R207, 0xc8 ;  /* 0x000000c8cf0e7836 */ /* 0x000fe20000000000 */
[----:B------:R-:W-:Y:S01]  /*1ab60*/  SHF.R.S32.HI R25, RZ, 0x1f, R25 ;  /* 0x0000001fff197819 */ /* 0x000fe20000011419 */
[----:B------:R2:W-:Y:S01]  /*1ab70*/  @!P1 ST.E.64 desc[UR54][R8.64], R108 ;  /* 0x0000006c08009985 */ /* 0x0005e2000c101b36 */
[----:B------:R-:W-:-:S02]  /*1ab80*/  SHF.R.S32.HI R15, RZ, 0x1f, R15 ;  /* 0x0000001fff0f7819 */ /* 0x000fc4000001140f */
[----:B------:R-:W-:Y:S02]  /*1ab90*/  ISETP.GE.AND P1, PT, R14, UR4, PT ;  /* 0x000000040e007c0c */ /* 0x000fe4000bf26270 */
[----:B-1----:R-:W-:-:S04]  /*1aba0*/  @!P3 LEA R6, P0, R21, R11, 0x2 ;  /* 0x0000000b1506b211 */ /* 0x002fc800078010ff */
[-C--:B------:R-:W-:Y:S01]  /*1abb0*/  @!P3 LEA.HI.X R7, R21, R48.reuse, R25, 0x2, P0 ;  /* 0x000000301507b211 */ /* 0x080fe200000f1419 */
[----:B------:R-:W-:Y:S01]  /*1abc0*/  VIADD R21, R207, 0xd8 ;  /* 0x000000d8cf157836 */ /* 0x000fe20000000000 */
[----:B--2---:R-:W-:Y:S01]  /*1abd0*/  @!P4 LEA R8, P5, R13, R11, 0x2 ;  /* 0x0000000b0d08c211 */ /* 0x004fe200078a10ff */
[----:B------:R-:W-:Y:S01]  /*1abe0*/  VIADD R25, R207, 0xc8 ;  /* 0x000000c8cf197836 */ /* 0x000fe20000000000 */
[----:B------:R-:W-:Y:S01]  /*1abf0*/  ISETP.GE.AND P0, PT, R20, UR4, PT ;  /* 0x0000000414007c0c */ /* 0x000fe2000bf06270 */
[----:B------:R1:W-:Y:S01]  /*1ac00*/  @!P3 ST.E.64 desc[UR54][R6.64], R112 ;  /* 0x000000700600b985 */ /* 0x0003e2000c101b36 */
[----:B------:R-:W-:Y:S01]  /*1ac10*/  @!P4 LEA.HI.X R9, R13, R48, R15, 0x2, P5 ;  /* 0x000000300d09c211 */ /* 0x000fe200028f140f */
[C---:B------:R-:W-:Y:S01]  /*1ac20*/  VIADD R13, R207.reuse, 0xc0 ;  /* 0x000000c0cf0d7836 */ /* 0x040fe20000000000 */
[----:B------:R-:W-:Y:S01]  /*1ac30*/  SHF.R.S32.HI R25, RZ, 0x1f, R25 ;  /* 0x0000001fff197819 */ /* 0x000fe20000011419 */
[----:B------:R-:W-:Y:S02]  /*1ac40*/  VIADD R15, R207, 0xe0 ;  /* 0x000000e0cf0f7836 */ /* 0x000fe40000000000 */
[----:B------:R2:W-:Y:S01]  /*1ac50*/  @!P4 ST.E.64 desc[UR54][R8.64], R116 ;  /* 0x000000740800c985 */ /* 0x0005e2000c101b36 */
[----:B------:R-:W-:-:S02]  /*1ac60*/  ISETP.GE.AND P4, PT, R21, UR4, PT ;  /* 0x0000000415007c0c */ /* 0x000fc4000bf86270 */
[----:B------:R-:W-:Y:S02]  /*1ac70*/  SHF.R.S32.HI R13, RZ, 0x1f, R13 ;  /* 0x0000001fff0d7819 */ /* 0x000fe4000001140d */
[----:B-1----:R-:W-:-:S04]  /*1ac80*/  @!P2 LEA R6, P3, R12, R11, 0x2 ;  /* 0x0000000b0c06a211 */ /* 0x002fc800078610ff */
[-C--:B------:R-:W-:Y:S02]  /*1ac90*/  @!P2 LEA.HI.X R7, R12, R48.reuse, R13, 0x2, P3 ;  /* 0x000000300c07a211 */ /* 0x080fe400018f140d */
[-C--:B--2---:R-:W-:Y:S02]  /*1aca0*/  @!P1 LEA R8, P5, R14, R11.reuse, 0x2 ;  /* 0x0000000b0e089211 */ /* 0x084fe400078a10ff */
[----:B------:R-:W-:Y:S01]  /*1acb0*/  @!P0 LEA R12, P3, R20, R11, 0x2 ;  /* 0x0000000b140c8211 */ /* 0x000fe200078610ff */
[----:B------:R1:W-:Y:S01]  /*1acc0*/  @!P2 ST.E.64 desc[UR54][R6.64], R120 ;  /* 0x000000780600a985 */ /* 0x0003e2000c101b36 */
[----:B------:R-:W-:Y:S01]  /*1acd0*/  @!P1 LEA.HI.X R9, R14, R48, R25, 0x2, P5 ;  /* 0x000000300e099211 */ /* 0x000fe200028f1419 */
[C---:B------:R-:W-:Y:S01]  /*1ace0*/  VIADD R14, R207.reuse, 0xe8 ;  /* 0x000000e8cf0e7836 */ /* 0x040fe20000000000 */
[----:B------:R-:W-:Y:S02]  /*1acf0*/  IADD3 R25, R207, 0xd0, RZ ;  /* 0x000000d0cf197810 */ /* 0x000fe40007ffe0ff */
[----:B------:R-:W-:Y:S01]  /*1ad00*/  ISETP.GE.AND P2, PT, R15, UR4, PT ;  /* 0x000000040f007c0c */ /* 0x000fe2000bf46270 */
[----:B------:R2:W-:Y:S01]  /*1ad10*/  @!P1 ST.E.64 desc[UR54][R8.64], R124 ;  /* 0x0000007c08009985 */ /* 0x0005e2000c101b36 */
[----:B------:R-:W-:-:S04]  /*1ad20*/  SHF.R.S32.HI R25, RZ, 0x1f, R25 ;  /* 0x0000001fff197819 */ /* 0x000fc80000011419 */
[-C--:B------:R-:W-:Y:S01]  /*1ad30*/  @!P0 LEA.HI.X R13, R20, R48.reuse, R25, 0x2, P3 ;  /* 0x00000030140d8211 */ /* 0x080fe200018f1419 */
[C---:B------:R-:W-:Y:S01]  /*1ad40*/  VIADD R25, R207.reuse, 0xf0 ;  /* 0x000000f0cf197836 */ /* 0x040fe20000000000 */
[----:B------:R-:W-:Y:S01]  /*1ad50*/  ISETP.GE.AND P3, PT, R14, UR4, PT ;  /* 0x000000040e007c0c */ /* 0x000fe2000bf66270 */
[----:B------:R-:W-:Y:S01]  /*1ad60*/  VIADD R20, R207, 0xf8 ;  /* 0x000000f8cf147836 */ /* 0x000fe20000000000 */
[-C--:B-1----:R-:W-:Y:S01]  /*1ad70*/  @!P4 LEA R6, P5, R21, R11.reuse, 0x2 ;  /* 0x0000000b1506c211 */ /* 0x082fe200078a10ff */
[----:B------:R1:W-:Y:S01]  /*1ad80*/  @!P0 ST.E.64 desc[UR54][R12.64], R128 ;  /* 0x000000800c008985 */ /* 0x0003e2000c101b36 */
[----:B------:R-:W-:Y:S02]  /*1ad90*/  ISETP.GE.AND P1, PT, R25, UR4, PT ;  /* 0x0000000419007c0c */ /* 0x000fe4000bf26270 */
[----:B------:R-:W-:Y:S01]  /*1ada0*/  @!P4 LEA.HI.X R7, R21, R48, R28, 0x2, P5 ;  /* 0x000000301507c211 */ /* 0x000fe200028f141c */
[----:B------:R-:W-:Y:S01]  /*1adb0*/  VIADD R21, R207, 0xe0 ;  /* 0x000000e0cf157836 */ /* 0x000fe20000000000 */
[----:B--2---:R-:W-:Y:S01]  /*1adc0*/  @!P2 LEA R8, P5, R15, R11, 0x2 ;  /* 0x0000000b0f08a211 */ /* 0x004fe200078a10ff */
[----:B------:R-:W-:Y:S01]  /*1add0*/  VIADD R28, R207, 0xf0 ;  /* 0x000000f0cf1c7836 */ /* 0x000fe20000000000 */
[----:B------:R-:W-:Y:S01]  /*1ade0*/  ISETP.GE.AND P0, PT, R20, UR4, PT ;  /* 0x0000000414007c0c */ /* 0x000fe2000bf06270 */
[----:B------:R2:W-:Y:S01]  /*1adf0*/  @!P4 ST.E.64 desc[UR54][R6.64], R132 ;  /* 0x000000840600c985 */ /* 0x0005e2000c101b36 */
[----:B------:R-:W-:-:S02]  /*1ae00*/  SHF.R.S32.HI R21, RZ, 0x1f, R21 ;  /* 0x0000001fff157819 */ /* 0x000fc40000011415 */
[----:B------:R-:W-:Y:S02]  /*1ae10*/  SHF.R.S32.HI R28, RZ, 0x1f, R28 ;  /* 0x0000001fff1c7819 */ /* 0x000fe4000001141c */
[----:B------:R-:W-:Y:S01]  /*1ae20*/  @!P2 LEA.HI.X R9, R15, R48, R21, 0x2, P5 ;  /* 0x000000300f09a211 */ /* 0x000fe200028f1415 */
[C---:B------:R-:W-:Y:S01]  /*1ae30*/  VIADD R15, R207.reuse, 0xe8 ;  /* 0x000000e8cf0f7836 */ /* 0x040fe20000000000 */
[----:B-1----:R-:W-:Y:S01]  /*1ae40*/  @!P3 LEA R12, P4, R14, R11, 0x2 ;  /* 0x0000000b0e0cb211 */ /* 0x002fe200078810ff */
[----:B------:R-:W-:Y:S02]  /*1ae50*/  VIADD R21, R207, 0xf8 ;  /* 0x000000f8cf157836 */ /* 0x000fe40000000000 */
[----:B------:R3:W-:Y:S01]  /*1ae60*/  @!P2 ST.E.64 desc[UR54][R8.64], R136 ;  /* 0x000000880800a985 */ /* 0x0007e2000c101b36 */
[----:B------:R-:W-:Y:S02]  /*1ae70*/  SHF.R.S32.HI R15, RZ, 0x1f, R15 ;  /* 0x0000001fff0f7819 */ /* 0x000fe4000001140f */
[----:B------:R-:W-:-:S02]  /*1ae80*/  SHF.R.S32.HI R21, RZ, 0x1f, R21 ;  /* 0x0000001fff157819 */ /* 0x000fc40000011415 */
[CC--:B--2---:R-:W-:Y:S02]  /*1ae90*/  @!P1 LEA R6, P5, R25.reuse, R11.reuse, 0x2 ;  /* 0x0000000b19069211 */ /* 0x0c4fe400078a10ff */
[-C--:B------:R-:W-:Y:S02]  /*1aea0*/  @!P3 LEA.HI.X R13, R14, R48.reuse, R15, 0x2, P4 ;  /* 0x000000300e0db211 */ /* 0x080fe400020f140f */
[C---:B------:R-:W-:Y:S02]  /*1aeb0*/  @!P0 LEA R14, P4, R20.reuse, R11, 0x2 ;  /* 0x0000000b140e8211 */ /* 0x040fe400078810ff */
[-C--:B------:R-:W-:Y:S01]  /*1aec0*/  @!P1 LEA.HI.X R7, R25, R48.reuse, R28, 0x2, P5 ;  /* 0x0000003019079211 */ /* 0x080fe200028f141c */
[----:B------:R3:W-:Y:S01]  /*1aed0*/  @!P3 ST.E.64 desc[UR54][R12.64], R140 ;  /* 0x0000008c0c00b985 */ /* 0x0007e2000c101b36 */
[----:B------:R-:W-:-:S03]  /*1aee0*/  @!P0 LEA.HI.X R15, R20, R48, R21, 0x2, P4 ;  /* 0x00000030140f8211 */ /* 0x000fc600020f1415 */
[----:B------:R3:W-:Y:S04]  /*1aef0*/  @!P1 ST.E.64 desc[UR54][R6.64], R144 ;  /* 0x0000009006009985 */ /* 0x0007e8000c101b36 */
[----:B------:R3:W-:Y:S02]  /*1af00*/  @!P0 ST.E.64 desc[UR54][R14.64], R148 ;  /* 0x000000940e008985 */ /* 0x0007e4000c101b36 */
.L_x_3050:
[----:B------:R-:W-:Y:S05]  /*1af10*/  BSYNC B1 ;  /* 0x0000000000017941 */ /* 0x000fea0003800000 */
.L_x_3049:
[----:B------:R-:W-:-:S03]  /*1af20*/  UMOV UR4, 0xffffffff ;  /* 0xffffffff00047882 */ /* 0x000fc60000000000 */
[----:B------:R-:W-:Y:S05]  /*1af30*/  BRA.DIV UR4, `(.L_x_3051) ;  /* 0x000000ba04547947 */ /* 0x000fea000b800000 */
[----:B0-----:R-:W0:Y:S04]  /*1af40*/  SHFL.IDX PT, R10, R10, 0x1, 0x1c1f ;  /* 0x003c1f000a0a7f89 */ /* 0x001e2800000e0000 */
[----:B------:R-:W4:Y:S02]  /*1af50*/  SHFL.IDX PT, R3, R3, 0x1, 0x1c1f ;  /* 0x003c1f0003037f89 */ /* 0x000f2400000e0000 */
.L_x_3282:
[----:B------:R-:W-:-:S13]  /*1af60*/  ISETP.GE.AND P0, PT, R24, R0, PT ;  /* 0x000000001800720c */ /* 0x000fda0003f06270 */
[----:B------:R-:W-:Y:S05]  /*1af70*/  @P0 BRA `(.L_x_3047) ;  /* 0x0000001c00d00947 */ /* 0x000fea0003800000 */
[----:B------:R-:W-:Y:S01]  /*1af80*/  ULDC UR4, c[0x0][0xac8] ;  /* 0x0002b20000047ab9 */ /* 0x000fe20000000800 */
[C---:B---3--:R-:W-:Y:S01]  /*1af90*/  VIADD R14, R207.reuse, 0x8 ;  /* 0x00000008cf0e7836 */ /* 0x048fe20000000000 */
[C---:B------:R-:W-:Y:S01]  /*1afa0*/  ISETP.GE.AND P2, PT, R207.reuse, UR4, PT ;  /* 0x00000004cf007c0c */ /* 0x040fe2000bf46270 */
[C---:B------:R-:W-:Y:S02]  /*1afb0*/  VIADD R12, R207.reuse, 0x10 ;  /* 0x00000010cf0c7836 */ /* 0x040fe40000000000 */
[C---:B------:R-:W-:Y:S01]  /*1afc0*/  VIADD R15, R207.reuse, 0x18 ;  /* 0x00000018cf0f7836 */ /* 0x040fe20000000000 */
[----:B------:R-:W-:Y:S01]  /*1afd0*/  ISETP.GE.AND P3, PT, R14, UR4, PT ;  /* 0x000000040e007c0c */ /* 0x000fe2000bf66270 */
[C---:B------:R-:W-:Y:S01]  /*1afe0*/  VIADD R20, R207.reuse, 0x8 ;  /* 0x00000008cf147836 */ /* 0x040fe20000000000 */
[----:B------:R-:W-:Y:S01]  /*1aff0*/  ISETP.GE.AND P1, PT, R12, UR4, PT ;  /* 0x000000040c007c0c */ /* 0x000fe2000bf26270 */
[----:B--2---:R-:W-:Y:S01]  /*1b000*/  VIADD R11, R207, 0x20 ;  /* 0x00000020cf0b7836 */ /* 0x004fe20000000000 */
[----:B------:R-:W-:Y:S01]  /*1b010*/  ISETP.GE.AND P0, PT, R15, UR4, PT ;  /* 0x000000040f007c0c */ /* 0x000fe2000bf06270 */
[C---:B------:R-:W-:Y:S01]  /*1b020*/  VIADD R13, R207.reuse, 0x10 ;  /* 0x00000010cf0d7836 */ /* 0x040fe20000000000 */
[----:B------:R-:W-:Y:S01]  /*1b030*/  SHF.R.S32.HI R20, RZ, 0x1f, R20 ;  /* 0x0000001fff147819 */ /* 0x000fe20000011414 */
[----:B------:R-:W-:-:S02]  /*1b040*/  VIADD R21, R207, 0x98 ;  /* 0x00000098cf157836 */ /* 0x000fc40000000000 */
[----:B----4-:R-:W-:Y:S01]  /*1b050*/  @!P2 IMAD.MOV.U32 R6, RZ, RZ, R3 ;  /* 0x000000ffff06a224 */ /* 0x010fe200078e0003 */
[----:B------:R-:W-:Y:S01]  /*1b060*/  SHF.R.S32.HI R13, RZ, 0x1f, R13 ;  /* 0x0000001fff0d7819 */ /* 0x000fe2000001140d */
[----:B0-----:R-:W-:Y:S01]  /*1b070*/  @!P2 IMAD.MOV.U32 R7, RZ, RZ, R10 ;  /* 0x000000ffff07a224 */ /* 0x001fe200078e000a */
[----:B------:R-:W-:Y:S02]  /*1b080*/  SHF.R.S32.HI R21, RZ, 0x1f, R21 ;  /* 0x0000001fff157819 */ /* 0x000fe40000011415 */
[----:B------:R-:W-:Y:S01]  /*1b090*/  @!P3 LEA R8, P4, R14, R3, 0x2 ;  /* 0x000000030e08b211 */ /* 0x000fe200078810ff */
[----:B------:R-:W-:-:S03]  /*1b0a0*/  @!P2 IMAD.WIDE R6, R207, 0x4, R6 ;  /* 0x00000004cf06a825 */ /* 0x000fc600078e0206 */
[----:B------:R-:W-:Y:S01]  /*1b0b0*/  @!P3 LEA.HI.X R9, R14, R10, R20, 0x2, P4 ;  /* 0x0000000a0e09b211 */ /* 0x000fe200020f1414 */
[----:B------:R-:W-:Y:S01]  /*1b0c0*/  VIADD R20, R207, 0x18 ;  /* 0x00000018cf147836 */ /* 0x000fe20000000000 */
[----:B------:R0:W-:Y:S01]  /*1b0d0*/  @!P2 ST.E.64 desc[UR54][R6.64], R26 ;  /* 0x0000001a0600a985 */ /* 0x0001e2000c101b36 */
[----:B------:R-:W-:Y:S02]  /*1b0e0*/  ISETP.GE.AND P2, PT, R11, UR4, PT ;  /* 0x000000040b007c0c */ /* 0x000fe4000bf46270 */
[----:B------:R-:W-:Y:S01]  /*1b0f0*/  IADD3 R14, R207, 0x28, RZ ;  /* 0x00000028cf0e7810 */ /* 0x000fe20007ffe0ff */
[----:B------:R2:W-:Y:S01]  /*1b100*/  @!P3 ST.E.64 desc[UR54][R8.64], R30 ;  /* 0x0000001e0800b985 */ /* 0x0005e2000c101b36 */
[----:B------:R-:W-:Y:S02]  /*1b110*/  SHF.R.S32.HI R20, RZ, 0x1f, R20 ;  /* 0x0000001fff147819 */ /* 0x000fe40000011414 */
[----:B------:R-:W-:Y:S02]  /*1b120*/  ISETP.GE.AND P3, PT, R14, UR4, PT ;  /* 0x000000040e007c0c */ /* 0x000fe4000bf66270 */
[----:B0-----:R-:W-:-:S04]  /*1b130*/  @!P1 LEA R6, P5, R12, R3, 0x2 ;  /* 0x000000030c069211 */ /* 0x001fc800078a10ff */
[-C--:B------:R-:W-:Y:S01]  /*1b140*/  @!P1 LEA.HI.X R7, R12, R10.reuse, R13, 0x2, P5 ;  /* 0x0000000a0c079211 */ /* 0x080fe200028f140d */
[----:B------:R-:W-:Y:S01]  /*1b150*/  VIADD R12, R207, 0x30 ;  /* 0x00000030cf0c7836 */ /* 0x000fe20000000000 */
[----:B--2---:R-:W-:Y:S01]  /*1b160*/  @!P0 LEA R8, P4, R15, R3, 0x2 ;  /* 0x000000030f088211 */ /* 0x004fe200078810ff */
[----:B------:R-:W-:Y:S02]  /*1b170*/  VIADD R13, R207, 0x20 ;  /* 0x00000020cf0d7836 */ /* 0x000fe40000000000 */
[----:B------:R0:W-:Y:S01]  /*1b180*/  @!P1 ST.E.64 desc[UR54][R6.64], R34 ;  /* 0x0000002206009985 */ /* 0x0001e2000c101b36 */
[----:B------:R-:W-:Y:S02]  /*1b190*/  ISETP.GE.AND P1, PT, R12, UR4, PT ;  /* 0x000000040c007c0c */ /* 0x000fe4000bf26270 */
[----:B------:R-:W-:Y:S02]  /*1b1a0*/  SHF.R.S32.HI R13, RZ, 0x1f, R13 ;  /* 0x0000001fff0d7819 */ /* 0x000fe4000001140d */
[----:B------:R-:W-:Y:S01]  /*1b1b0*/  @!P0 LEA.HI.X R9, R15, R10, R20, 0x2, P4 ;  /* 0x0000000a0f098211 */ /* 0x000fe200020f1414 */
[----:B------:R-:W-:-:S02]  /*1b1c0*/  VIADD R15, R207, 0x38 ;  /* 0x00000038cf0f7836 */ /* 0x000fc40000000000 */
[----:B------:R-:W-:Y:S02]  /*1b1d0*/  VIADD R20, R207, 0x28 ;  /* 0x00000028cf147836 */ /* 0x000fe40000000000 */
[----:B------:R2:W-:Y:S01]  /*1b1e0*/  @!P0 ST.E.64 desc[UR54][R8.64], R38 ;  /* 0x0000002608008985 */ /* 0x0005e2000c101b36 */
[----:B------:R-:W-:Y:S02]  /*1b1f0*/  ISETP.GE.AND P0, PT, R15, UR4, PT ;  /* 0x000000040f007c0c */ /* 0x000fe4000bf06270 */
[----:B------:R-:W-:Y:S02]  /*1b200*/  SHF.R.S32.HI R20, RZ, 0x1f, R20 ;  /* 0x0000001fff147819 */ /* 0x000fe40000011414 */
[----:B0-----:R-:W-:-:S04]  /*1b210*/  @!P2 LEA R6, P5, R11, R3, 0x2 ;  /* 0x000000030b06a211 */ /* 0x001fc800078a10ff */
[-C--:B------:R-:W-:Y:S01]  /*1b220*/  @!P2 LEA.HI.X R7, R11, R10.reuse, R13, 0x2, P5 ;  /* 0x0000000a0b07a211 */ /* 0x080fe200028f140d */
[C---:B------:R-:W-:Y:S02]  /*1b230*/  VIADD R11, R207.reuse, 0x40 ;  /* 0x00000040cf0b7836 */ /* 0x040fe40000000000 */
[----:B------:R-:W-:Y:S01]  /*1b240*/  VIADD R13, R207, 0x30 ;  /* 0x00000030cf0d7836 */ /* 0x000fe20000000000 */
[C---:B--2---:R-:W-:Y:S01]  /*1b250*/  @!P3 LEA R8, P4, R14.reuse, R3, 0x2 ;  /* 0x000000030e08b211 */ /* 0x044fe200078810ff */
        /* <DEDUP_REMOVED lines=20> */
[----:B------:R-:W-:Y:S01]  /*1b3a0*/  @!P0 ST.E.64 desc[UR54][R8.64], R54 ;  /* 0x0000003608008985 */ /* 0x000fe2000c101b36 */
[----:B------:R-:W-:Y:S02]  /*1b3b0*/  ISETP.GE.AND P0, PT, R15, UR4, PT ;  /* 0x000000040f007c0c */ /* 0x000fe4000bf06270 */
[----:B------:R-:W-:Y:S02]  /*1b3c0*/  SHF.R.S32.HI R20, RZ, 0x1f, R20 ;  /* 0x0000001fff147819 */ /* 0x000fe40000011414 */
[CC--:B0-----:R-:W-:Y:S02]  /*1b3d0*/  @!P2 LEA R4, P5, R11.reuse, R3.reuse, 0x2 ;  /* 0x000000030b04a211 */ /* 0x0c1fe400078a10ff */
[C---:B------:R-:W-:Y:S02]  /*1b3e0*/  @!P3 LEA R6, P4, R14.reuse, R3, 0x2 ;  /* 0x000000030e06b211 */ /* 0x040fe400078810ff */
[-C--:B------:R-:W-:Y:S01]  /*1b3f0*/  @!P2 LEA.HI.X R5, R11, R10.reuse, R13, 0x2, P5 ;  /* 0x0000000a0b05a211 */ /* 0x080fe200028f140d */
[C---:B------:R-:W-:Y:S01]  /*1b400*/  VIADD R11, R207.reuse, 0x60 ;  /* 0x00000060cf0b7836 */ /* 0x040fe20000000000 */
[----:B------:R-:W-:Y:S01]  /*1b410*/  @!P3 LEA.HI.X R7, R14, R10, R20, 0x2, P4 ;  /* 0x0000000a0e07b211 */ /* 0x000fe200020f1414 */
[----:B------:R-:W-:-:S02]  /*1b420*/  VIADD R13, R207, 0x50 ;  /* 0x00000050cf0d7836 */ /* 0x000fc40000000000 */
[----:B------:R0:W-:Y:S01]  /*1b430*/  @!P2 ST.E.64 desc[UR54][R4.64], R58 ;  /* 0x0000003a0400a985 */ /* 0x0001e2000c101b36 */
[----:B------:R-:W-:Y:S01]  /*1b440*/  ISETP.GE.AND P2, PT, R11, UR4, PT ;  /* 0x000000040b007c0c */ /* 0x000fe2000bf46270 */
[C---:B------:R-:W-:Y:S01]  /*1b450*/  VIADD R14, R207.reuse, 0x68 ;  /* 0x00000068cf0e7836 */ /* 0x040fe20000000000 */
[----:B------:R-:W-:Y:S01]  /*1b460*/  SHF.R.S32.HI R13, RZ, 0x1f, R13 ;  /* 0x0000001fff0d7819 */ /* 0x000fe2000001140d */
[----:B------:R-:W-:Y:S01]  /*1b470*/  VIADD R20, R207, 0x58 ;  /* 0x00000058cf147836 */ /* 0x000fe20000000000 */
[----:B------:R2:W-:Y:S02]  /*1b480*/  @!P3 ST.E.64 desc[UR54][R6.64], R62 ;  /* 0x0000003e0600b985 */ /* 0x0005e4000c101b36 */
[----:B------:R-:W-:Y:S02]  /*1b490*/  ISETP.GE.AND P3, PT, R14, UR4, PT ;  /* 0x000000040e007c0c */ /* 0x000fe4000bf66270 */
[----:B------:R-:W-:Y:S02]  /*1b4a0*/  SHF.R.S32.HI R20, RZ, 0x1f, R20 ;  /* 0x0000001fff147819 */ /* 0x000fe40000011414 */
[----:B0-----:R-:W-:-:S04]  /*1b4b0*/  @!P1 LEA R4, P5, R12, R3, 0x2 ;  /* 0x000000030c049211 */ /* 0x001fc800078a10ff */
[-C--:B------:R-:W-:Y:S01]  /*1b4c0*/  @!P1 LEA.HI.X R5, R12, R10.reuse, R13, 0x2, P5 ;  /* 0x0000000a0c059211 */ /* 0x080fe200028f140d */
[C---:B------:R-:W-:Y:S01]  /*1b4d0*/  VIADD R13, R207.reuse, 0x60 ;  /* 0x00000060cf0d7836 */ /* 0x040fe20000000000 */
[----:B------:R-:W-:Y:S02]  /*1b4e0*/  IADD3 R12, R207, 0x70, RZ ;  /* 0x00000070cf0c7810 */ /* 0x000fe40007ffe0ff */
        /* <DEDUP_REMOVED lines=51> */
[----:B------:R-:W-:Y:S02]  /*1b820*/  ISETP.GE.AND P3, PT, R14, UR4, PT ;  /* 0x000000040e007c0c */ /* 0x000fe4000bf66270 */
[----:B0-----:R-:W-:-:S04]  /*1b830*/  @!P1 LEA R4, P5, R12, R3, 0x2 ;  /* 0x000000030c049211 */ /* 0x001fc800078a10ff */
[-C--:B------:R-:W-:Y:S01]  /*1b840*/  @!P1 LEA.HI.X R5, R12, R10.reuse, R13, 0x2, P5 ;  /* 0x0000000a0c059211 */ /* 0x080fe200028f140d */
[C---:B------:R-:W-:Y:S01]  /*1b850*/  VIADD R13, R207.reuse, 0xb8 ;  /* 0x000000b8cf0d7836 */ /* 0x040fe20000000000 */
[----:B------:R-:W-:Y:S02]  /*1b860*/  IADD3 R12, R207, 0xa0, RZ ;  /* 0x000000a0cf0c7810 */ /* 0x000fe40007ffe0ff */
[C---:B--2---:R-:W-:Y:S01]  /*1b870*/  @!P0 LEA R6, P5, R15.reuse, R3, 0x2 ;  /* 0x000000030f068211 */ /* 0x044fe200078a10ff */
[----:B------:R0:W-:Y:S01]  /*1b880*/  @!P1 ST.E.64 desc[UR54][R4.64], R98 ;  /* 0x0000006204009985 */ /* 0x0001e2000c101b36 */
[----:B------:R-:W-:Y:S02]  /*1b890*/  SHF.R.S32.HI R12, RZ, 0x1f, R12 ;  /* 0x0000001fff0c7819 */ /* 0x000fe4000001140c */
[----:B------:R-:W-:Y:S01]  /*1b8a0*/  @!P0 LEA.HI.X R7, R15, R10, R21, 0x2, P5 ;  /* 0x0000000a0f078211 */ /* 0x000fe200028f1415 */
[C---:B------:R-:W-:Y:S02]  /*1b8b0*/  VIADD R21, R207.reuse, 0xa8 ;  /* 0x000000a8cf157836 */ /* 0x040fe40000000000 */
[----:B------:R-:W-:-:S02]  /*1b8c0*/  VIADD R15, R207, 0xb0 ;  /* 0x000000b0cf0f7836 */ /* 0x000fc40000000000 */
[----:B------:R2:W-:Y:S01]  /*1b8d0*/  @!P0 ST.E.64 desc[UR54][R6.64], R102 ;  /* 0x0000006606008985 */ /* 0x0005e2000c101b36 */
[----:B------:R-:W-:Y:S02]  /*1b8e0*/  SHF.R.S32.HI R21, RZ, 0x1f, R21 ;  /* 0x0000001fff157819 */ /* 0x000fe40000011415 */
[----:B------:R-:W-:Y:S02]  /*1b8f0*/  SHF.R.S32.HI R15, RZ, 0x1f, R15 ;  /* 0x0000001fff0f7819 */ /* 0x000fe4000001140f */
[----:B0-----:R-:W-:-:S04]  /*1b900*/  @!P2 LEA R4, P1, R11, R3, 0x2 ;  /* 0x000000030b04a211 */ /* 0x001fc800078210ff */
[-C--:B------:R-:W-:Y:S01]  /*1b910*/  @!P2 LEA.HI.X R5, R11, R10.reuse, R12, 0x2, P1 ;  /* 0x0000000a0b05a211 */ /* 0x080fe200008f140c */
[----:B------:R-:W-:Y:S01]  /*1b920*/  VIADD R12, R207, 0xc0 ;  /* 0x000000c0cf0c7836 */ /* 0x000fe20000000000 */
[----:B------:R-:W-:Y:S01]  /*1b930*/  ISETP.GE.AND P1, PT, R13, UR4, PT ;  /* 0x000000040d007c0c */ /* 0x000fe2000bf26270 */
[C---:B------:R-:W-:Y:S01]  /*1b940*/  VIADD R11, R207.reuse, 0xc8 ;  /* 0x000000c8cf0b7836 */ /* 0x040fe20000000000 */
[----:B--2---:R-:W-:Y:S01]  /*1b950*/  @!P4 LEA R6, P0, R20, R3, 0x2 ;  /* 0x000000031406c211 */ /* 0x004fe200078010ff */
[----:B------:R0:W-:Y:S01]  /*1b960*/  @!P2 ST.E.64 desc[UR54][R4.64], R106 ;  /* 0x0000006a0400a985 */ /* 0x0001e2000c101b36 */
[----:B------:R-:W-:Y:S02]  /*1b970*/  ISETP.GE.AND P2, PT, R12, UR4, PT ;  /* 0x000000040c007c0c */ /* 0x000fe4000bf46270 */
[----:B------:R-:W-:Y:S01]  /*1b980*/  @!P4 LEA.HI.X R7, R20, R10, R21, 0x2, P0 ;  /* 0x0000000a1407c211 */ /* 0x000fe200000f1415 */
[----:B------:R-:W-:Y:S01]  /*1b990*/  VIADD R20, R207, 0xb8 ;  /* 0x000000b8cf147836 */ /* 0x000fe20000000000 */
[----:B------:R-:W-:-:S03]  /*1b9a0*/  ISETP.GE.AND P0, PT, R11, UR4, PT ;  /* 0x000000040b007c0c */ /* 0x000fc6000bf06270 */
[----:B------:R2:W-:Y:S01]  /*1b9b0*/  @!P4 ST.E.64 desc[UR54][R6.64], R110 ;  /* 0x0000006e0600c985 */ /* 0x0005e2000c101b36 */
[----:B------:R-:W-:Y:S02]  /*1b9c0*/  SHF.R.S32.HI R20, RZ, 0x1f, R20 ;  /* 0x0000001fff147819 */ /* 0x000fe40000011414 */
[----:B0-----:R-:W-:-:S04]  /*1b9d0*/  @!P3 LEA R4, P5, R14, R3, 0x2 ;  /* 0x000000030e04b211 */ /* 0x001fc800078a10ff */
[-C--:B------:R-:W-:Y:S01]  /*1b9e0*/  @!P3 LEA.HI.X R5, R14, R10.reuse, R15, 0x2, P5 ;  /* 0x0000000a0e05b211 */ /* 0x080fe200028f140f */
[C---:B------:R-:W-:Y:S02]  /*1b9f0*/  VIADD R14, R207.reuse, 0xd0 ;  /* 0x000000d0cf0e7836 */ /* 0x040fe40000000000 */
[----:B------:R-:W-:Y:S01]  /*1ba00*/  VIADD R15, R207, 0xc0 ;  /* 0x000000c0cf0f7836 */ /* 0x000fe20000000000 */
[CC--:B--2---:R-:W-:Y:S01]  /*1ba10*/  @!P1 LEA R6, P4, R13.reuse, R3.reuse, 0x2 ;  /* 0x000000030d069211 */ /* 0x0c4fe200078810ff */
[----:B------:R0:W-:Y:S01]  /*1ba20*/  @!P3 ST.E.64 desc[UR54][R4.64], R114 ;  /* 0x000000720400b985 */ /* 0x0001e2000c101b36 */
[----:B------:R-:W-:Y:S02]  /*1ba30*/  ISETP.GE.AND P3, PT, R14, UR4, PT ;  /* 0x000000040e007c0c */ /* 0x000fe4000bf66270 */
[----:B------:R-:W-:Y:S02]  /*1ba40*/  SHF.R.S32.HI R15, RZ, 0x1f, R15 ;  /* 0x0000001fff0f7819 */ /* 0x000fe4000001140f */
[----:B------:R-:W-:Y:S01]  /*1ba50*/  @!P1 LEA.HI.X R7, R13, R10, R20, 0x2, P4 ;  /* 0x0000000a0d079211 */ /* 0x000fe200020f1414 */
[----:B------:R-:W-:Y:S01]  /*1ba60*/  VIADD R13, R207, 0xd8 ;  /* 0x000000d8cf0d7836 */ /* 0x000fe20000000000 */
[----:B------:R-:W-:Y:S01]  /*1ba70*/  @!P0 LEA R8, P4, R11, R3, 0x2 ;  /* 0x000000030b088211 */ /* 0x000fe200078810ff */
[----:B------:R-:W-:-:S02]  /*1ba80*/  VIADD R20, R207, 0xd0 ;  /* 0x000000d0cf147836 */ /* 0x000fc40000000000 */
[----:B------:R-:W-:Y:S01]  /*1ba90*/  @!P1 ST.E.64 desc[UR54][R6.64], R118 ;  /* 0x0000007606009985 */ /* 0x000fe2000c101b36 */
[----:B------:R-:W-:Y:S02]  /*1baa0*/  ISETP.GE.AND P1, PT, R13, UR4, PT ;  /* 0x000000040d007c0c */ /* 0x000fe4000bf26270 */
[----:B------:R-:W-:Y:S02]  /*1bab0*/  SHF.R.S32.HI R20, RZ, 0x1f, R20 ;  /* 0x0000001fff147819 */ /* 0x000fe40000011414 */
[----:B0-----:R-:W-:-:S04]  /*1bac0*/  @!P2 LEA R4, P5, R12, R3, 0x2 ;  /* 0x000000030c04a211 */ /* 0x001fc800078a10ff */
[----:B------:R-:W-:Y:S01]  /*1bad0*/  @!P2 LEA.HI.X R5, R12, R10, R15, 0x2, P5 ;  /* 0x0000000a0c05a211 */ /* 0x000fe200028f140f */
[C---:B------:R-:W-:Y:S02]  /*1bae0*/  VIADD R15, R207.reuse, 0xc8 ;  /* 0x000000c8cf0f7836 */ /* 0x040fe40000000000 */
[----:B------:R-:W-:Y:S02]  /*1baf0*/  VIADD R12, R207, 0xe0 ;  /* 0x000000e0cf0c7836 */ /* 0x000fe40000000000 */
[----:B------:R0:W-:Y:S01]  /*1bb00*/  @!P2 ST.E.64 desc[UR54][R4.64], R122 ;  /* 0x0000007a0400a985 */ /* 0x0001e2000c101b36 */
[----:B------:R-:W-:-:S04]  /*1bb10*/  SHF.R.S32.HI R15, RZ, 0x1f, R15 ;  /* 0x0000001fff0f7819 */ /* 0x000fc8000001140f */
[----:B------:R-:W-:Y:S01]  /*1bb20*/  @!P0 LEA.HI.X R9, R11, R10, R15, 0x2, P4 ;  /* 0x0000000a0b098211 */ /* 0x000fe200020f140f */
[C---:B------:R-:W-:Y:S01]  /*1bb30*/  VIADD R15, R207.reuse, 0xe8 ;  /* 0x000000e8cf0f7836 */ /* 0x040fe20000000000 */
[----:B------:R-:W-:Y:S01]  /*1bb40*/  ISETP.GE.AND P4, PT, R12, UR4, PT ;  /* 0x000000040c007c0c */ /* 0x000fe2000bf86270 */
[----:B------:R-:W-:Y:S02]  /*1bb50*/  VIADD R11, R207, 0xf0 ;  /* 0x000000f0cf0b7836 */ /* 0x000fe40000000000 */
[----:B------:R2:W-:Y:S01]  /*1bb60*/  @!P0 ST.E.64 desc[UR54][R8.64], R126 ;  /* 0x0000007e08008985 */ /* 0x0005e2000c101b36 */
[----:B------:R-:W-:Y:S02]  /*1bb70*/  ISETP.GE.AND P2, PT, R15, UR4, PT ;  /* 0x000000040f007c0c */ /* 0x000fe4000bf46270 */
[----:B------:R-:W-:Y:S02]  /*1bb80*/  ISETP.GE.AND P0, PT, R11, UR4, PT ;  /* 0x000000040b007c0c */ /* 0x000fe4000bf06270 */
[----:B0-----:R-:W-:-:S04]  /*1bb90*/  @!P3 LEA R4, P5, R14, R3, 0x2 ;  /* 0x000000030e04b211 */ /* 0x001fc800078a10ff */
[-C--:B------:R-:W-:Y:S01]  /*1bba0*/  @!P3 LEA.HI.X R5, R14, R10.reuse, R20, 0x2, P5 ;  /* 0x0000000a0e05b211 */ /* 0x080fe200028f1414 */
[----:B------:R-:W-:Y:S01]  /*1bbb0*/  VIADD R14, R207, 0xd8 ;  /* 0x000000d8cf0e7836 */ /* 0x000fe20000000000 */
[----:B------:R-:W-:Y:S01]  /*1bbc0*/  @!P1 LEA R6, P5, R13, R3, 0x2 ;  /* 0x000000030d069211 */ /* 0x000fe200078a10ff */
[----:B------:R-:W-:Y:S02]  /*1bbd0*/  VIADD R20, R207, 0xe8 ;  /* 0x000000e8cf147836 */ /* 0x000fe40000000000 */
[----:B------:R0:W-:Y:S01]  /*1bbe0*/  @!P3 ST.E.64 desc[UR54][R4.64], R130 ;  /* 0x000000820400b985 */ /* 0x0001e2000c101b36 */
[----:B------:R-:W-:Y:S02]  /*1bbf0*/  SHF.R.S32.HI R14, RZ, 0x1f, R14 ;  /* 0x0000001fff0e7819 */ /* 0x000fe4000001140e */
[----:B------:R-:W-:Y:S02]  /*1bc00*/  SHF.R.S32.HI R20, RZ, 0x1f, R20 ;  /* 0x0000001fff147819 */ /* 0x000fe40000011414 */
[----:B------:R-:W-:Y:S01]  /*1bc10*/  @!P1 LEA.HI.X R7, R13, R10, R14, 0x2, P5 ;  /* 0x0000000a0d079211 */ /* 0x000fe200028f140e */
[C---:B------:R-:W-:Y:S01]  /*1bc20*/  VIADD R13, R207.reuse, 0xe0 ;  /* 0x000000e0cf0d7836 */ /* 0x040fe20000000000 */
[----:B------:R-:W-:-:S02]  /*1bc30*/  IADD3 R14, R207, 0xf0, RZ ;  /* 0x000000f0cf0e7810 */ /* 0x000fc40007ffe0ff */
[CC--:B--2---:R-:W-:Y:S01]  /*1bc40*/  @!P2 LEA R8, P5, R15.reuse, R3.reuse, 0x2 ;  /* 0x000000030f08a211 */ /* 0x0c4fe200078a10ff */
[----:B------:R2:W-:Y:S01]  /*1bc50*/  @!P1 ST.E.64 desc[UR54][R6.64], R134 ;  /* 0x0000008606009985 */ /* 0x0005e2000c101b36 */
[----:B------:R-:W-:Y:S02]  /*1bc60*/  SHF.R.S32.HI R13, RZ, 0x1f, R13 ;  /* 0x0000001fff0d7819 */ /* 0x000fe4000001140d */
[----:B------:R-:W-:Y:S02]  /*1bc70*/  SHF.R.S32.HI R14, RZ, 0x1f, R14 ;  /* 0x0000001fff0e7819 */ /* 0x000fe4000001140e */
[C---:B0-----:R-:W-:Y:S02]  /*1bc80*/  @!P4 LEA R4, P3, R12.reuse, R3, 0x2 ;  /* 0x000000030c04c211 */ /* 0x041fe400078610ff */
[-C--:B------:R-:W-:Y:S02]  /*1bc90*/  @!P2 LEA.HI.X R9, R15, R10.reuse, R20, 0x2, P5 ;  /* 0x0000000a0f09a211 */ /* 0x080fe400028f1414 */
[----:B------:R-:W-:-:S02]  /*1bca0*/  @!P4 LEA.HI.X R5, R12, R10, R13, 0x2, P3 ;  /* 0x0000000a0c05c211 */ /* 0x000fc400018f140d */
[----:B------:R-:W-:-:S03]  /*1bcb0*/  @!P0 LEA R12, P3, R11, R3, 0x2 ;  /* 0x000000030b0c8211 */ /* 0x000fc600078610ff */
[----:B------:R2:W-:Y:S01]  /*1bcc0*/  @!P4 ST.E.64 desc[UR54][R4.64], R138 ;  /* 0x0000008a0400c985 */ /* 0x0005e2000c101b36 */
[----:B------:R-:W-:Y:S01]  /*1bcd0*/  @!P0 LEA.HI.X R13, R11, R10, R14, 0x2, P3 ;  /* 0x0000000a0b0d8211 */ /* 0x000fe200018f140e */
[----:B------:R-:W-:Y:S02]  /*1bce0*/  VIADD R11, R207, 0xf8 ;  /* 0x000000f8cf0b7836 */ /* 0x000fe40000000000 */
[----:B------:R2:W-:Y:S04]  /*1bcf0*/  @!P2 ST.E.64 desc[UR54][R8.64], R142 ;  /* 0x0000008e0800a985 */ /* 0x0005e8000c101b36 */
[----:B------:R2:W-:Y:S01]  /*1bd00*/  @!P0 ST.E.64 desc[UR54][R12.64], R146 ;  /* 0x000000920c008985 */ /* 0x0005e2000c101b36 */
[----:B------:R-:W-:-:S13]  /*1bd10*/  ISETP.GE.AND P0, PT, R11, UR4, PT ;  /* 0x000000040b007c0c */ /* 0x000fda000bf06270 */
[----:B--2---:R-:W-:Y:S05]  /*1bd20*/  @P0 BRA `(.L_x_3047) ;  /* 0x0000001000640947 */ /* 0x004fea0003800000 */
[----:B------:R-:W-:Y:S01]  /*1bd30*/  VIADD R14, R207, 0xf8 ;  /* 0x000000f8cf0e7836 */ /* 0x000fe20000000000 */
[----:B------:R-:W-:-:S04]  /*1bd40*/  LEA R4, P0, R11, R3, 0x2 ;  /* 0x000000030b047211 */ /* 0x000fc800078010ff */
[----:B------:R-:W-:-:S04]  /*1bd50*/  SHF.R.S32.HI R14, RZ, 0x1f, R14 ;  /* 0x0000001fff0e7819 */ /* 0x000fc8000001140e */
[----:B------:R-:W-:-:S05]  /*1bd60*/  LEA.HI.X R5, R11, R10, R14, 0x2, P0 ;  /* 0x0000000a0b057211 */ /* 0x000fca00000f140e */
[----:B------:R0:W-:Y:S01]  /*1bd70*/  ST.E.64 desc[UR54][R4.64], R150 ;  /* 0x0000009604007985 */ /* 0x0001e2000c101b36 */
[----:B------:R-:W-:Y:S05]  /*1bd80*/  BRA `(.L_x_3047) ;  /* 0x00000010004c7947 */ /* 0x000fea0003800000 */
.L_x_3034:
[----:B0-----:R-:W3:Y:S01]  /*1bd90*/  LDL R9, [R1+0x38] ;  /* 0x0000380001097983 */ /* 0x001ee20000100800 */
[----:B------:R-:W-:Y:S01]  /*1bda0*/  ULDC.64 UR4, c[0x0][0xc08] ;  /* 0x0003020000047ab9 */ /* 0x000fe20000000a00 */
[----:B------:R-:W3:Y:S01]  /*1bdb0*/  LDC.64 R6, c[0x0][0xc00] ;  /* 0x00030000ff067b82 */ /* 0x000ee20000000a00 */
[----:B------:R-:W-:Y:S01]  /*1bdc0*/  ISETP.NE.U32.AND P0, PT, RZ, UR4, PT ;  /* 0x00000004ff007c0c */ /* 0x000fe2000bf05070 */
[----:B------:R-:W4:Y:S01]  /*1bdd0*/  LDL R8, [R1+0x34] ;  /* 0x0000340001087983 */ /* 0x000f220000100800 */
[----:B------:R-:W-:Y:S02]  /*1bde0*/  IMAD.MOV.U32 R3, RZ, RZ, RZ ;  /* 0x000000ffff037224 */ /* 0x000fe400078e00ff */
[----:B------:R-:W-:Y:S01]  /*1bdf0*/  ISETP.NE.AND.EX P1, PT, RZ, UR5, PT, P0 ;  /* 0x00000005ff007c0c */ /* 0x000fe2000bf25300 */
[----:B------:R-:W-:Y:S02]  /*1be00*/  ULDC.64 UR4, c[0x0][0xc00] ;  /* 0x0003000000047ab9 */ /* 0x000fe40000000a00 */
[----:B------:R-:W-:-:S04]  /*1be10*/  ISETP.NE.U32.AND P0, PT, RZ, UR4, PT ;  /* 0x00000004ff007c0c */ /* 0x000fc8000bf05070 */
[----:B------:R-:W-:-:S06]  /*1be20*/  ISETP.NE.AND.EX P0, PT, RZ, UR5, PT, P0 ;  /* 0x00000005ff007c0c */ /* 0x000fcc000bf05300 */
[----:B------:R-:W0:Y:S01]  /*1be30*/  @P1 LDC.64 R4, c[0x0][0xc08] ;  /* 0x00030200ff041b82 */ /* 0x000e220000000a00 */
[----:B------:R-:W-:Y:S02]  /*1be40*/  ULDC UR4, c[0x0][0xa88] ;  /* 0x0002a20000047ab9 */ /* 0x000fe40000000800 */
[----:B------:R-:W-:Y:S01]  /*1be50*/  IMAD.U32 R24, RZ, RZ, UR4 ;  /* 0x00000004ff187e24 */ /* 0x000fe2000f8e00ff */
[----:B------:R-:W1:Y:S01]  /*1be60*/  S2R R31, SR_TID.X ;  /* 0x00000000001f7919 */ /* 0x000e620000002100 */
[----:B---3--:R-:W-:-:S04]  /*1be70*/  IMAD.WIDE R6, R9, 0x4, R6 ;  /* 0x0000000409067825 */ /* 0x008fc800078e0206 */
[----:B0-----:R-:W-:Y:S01]  /*1be80*/  @P1 IMAD.WIDE R4, R9, 0x4, R4 ;  /* 0x0000000409041825 */ /* 0x001fe200078e0204 */
[----:B------:R0:W5:Y:S04]  /*1be90*/  @P0 LDG.E R3, desc[UR54][R6.64] ;  /* 0x0000003606030981 */ /* 0x000168000c1e1900 */
[----:B------:R0:W5:Y:S01]  /*1bea0*/  @P1 LDG.E R24, desc[UR54][R4.64] ;  /* 0x0000003604181981 */ /* 0x000162000c1e1900 */
[----:B----4-:R-:W-:Y:S01]  /*1beb0*/  ISETP.NE.AND P2, PT, R8, RZ, PT ;  /* 0x000000ff0800720c */ /* 0x010fe20003f45270 */
[----:B-1----:R-:W-:Y:S01]  /*1bec0*/  VIADD R0, R31, 0xffffff80 ;  /* 0xffffff801f007836 */ /* 0x002fe20000000000 */
[----:B------:R-:W-:-:S04]  /*1bed0*/  SHF.R.S32.HI R28, RZ, 0x1f, R9 ;  /* 0x0000001fff1c7819 */ /* 0x000fc80000011409 */
[----:B------:R-:W-:-:S07]  /*1bee0*/  ISETP.GT.AND P3, PT, R0, 0x7f, PT ;  /* 0x0000007f0000780c */ /* 0x000fce0003f64270 */
[----:B------:R-:W1:Y:S02]  /*1bef0*/  @!P2 LDC R8, c[0x0][0xad4] ;  /* 0x0002b500ff08ab82 */ /* 0x000e640000000800 */
[----:B-1----:R0:W-:Y:S01]  /*1bf00*/  @!P2 STL [R1+0x34], R8 ;  /* 0x000034080100a387 */ /* 0x0021e20000100800 */
[----:B------:R-:W-:Y:S01]  /*1bf10*/  ISETP.GT.AND P2, PT, R8, 0x1, PT ;  /* 0x000000010800780c */ /* 0x000fe20003f44270 */
[----:B------:R-:W-:-:S12]  /*1bf20*/  @P1 BRA `(.L_x_3052) ;  /* 0x0000000000101947 */ /* 0x000fd80003800000 */
[----:B------:R-:W-:Y:S05]  /*1bf30*/  @!P0 BRA `(.L_x_3052) ;  /* 0x00000000000c8947 */ /* 0x000fea0003800000 */
[----:B0-----:R-:W3:Y:S04]  /*1bf40*/  LDG.E R5, desc[UR54][R6.64] ;  /* 0x0000003606057981 */ /* 0x001ee8000c1e1900 */
[----:B-----5:R-:W3:Y:S02]  /*1bf50*/  LDG.E R24, desc[UR54][R6.64+0x4] ;  /* 0x0000043606187981 */ /* 0x020ee4000c1e1900 */
[----:B---3--:R-:W-:-:S07]  /*1bf60*/  IMAD.IADD R24, R24, 0x1, -R5 ;  /* 0x0000000118187824 */ /* 0x008fce00078e0a05 */
.L_x_3052:
[----:B------:R-:W-:Y:S01]  /*1bf70*/  BSSY B1, `(.L_x_3053) ;  /* 0x0000036000017945 */ /* 0x000fe20003800000 */
[----:B------:R-:W-:Y:S02]  /*1bf80*/  SEL R29, R9, RZ, !P0 ;  /* 0x000000ff091d7207 */ /* 0x000fe40004000000 */
[----:B------:R-:W-:Y:S02]  /*1bf90*/  SEL R28, R28, RZ, !P0 ;  /* 0x000000ff1c1c7207 */ /* 0x000fe40004000000 */
[----:B-----5:R-:W-:Y:S01]  /*1bfa0*/  SHF.R.S32.HI R26, RZ, 0x1f, R3 ;  /* 0x0000001fff1a7819 */ /* 0x020fe20000011403 */
[----:B------:R-:W-:Y:S06]  /*1bfb0*/  @P3 BRA `(.L_x_3054) ;  /* 0x0000000000c43947 */ /* 0x000fec0003800000 */
[----:B------:R-:W1:Y:S01]  /*1bfc0*/  LDC R33, c[0x0][0xbe8] ;  /* 0x0002fa00ff217b82 */ /* 0x000e620000000800 */
[----:B------:R-:W-:Y:S01]  /*1bfd0*/  IADD3 R31, R228, -0x80, R31 ;  /* 0xffffff80e41f7810 */ /* 0x000fe20007ffe01f */
[----:B-1----:R-:W-:-:S05]  /*1bfe0*/  IMAD R0, R24, R33, RZ ;  /* 0x0000002118007224 */ /* 0x002fca00078e02ff */
[----:B------:R-:W-:-:S13]  /*1bff0*/  ISETP.GE.AND P0, PT, R31, R0, PT ;  /* 0x000000001f00720c */ /* 0x000fda0003f06270 */
[----:B------:R-:W-:Y:S05]  /*1c000*/  @P0 BRA `(.L_x_3054) ;  /* 0x0000000000b00947 */ /* 0x000fea0003800000 */
[----:B------:R-:W3:Y:S01]  /*1c010*/  LDL.LU R30, [R1+0x40] ;  /* 0x00004000011e7983 */ /* 0x000ee20000300800 */
[----:B------:R-:W-:Y:S01]  /*1c020*/  IMAD.MOV.U32 R20, RZ, RZ, 0x9b8 ;  /* 0x000009b8ff147424 */ /* 0x000fe200078e00ff */
[----:B------:R-:W-:Y:S01]  /*1c030*/  ISETP.GT.AND P0, PT, R8, 0x1, PT ;  /* 0x000000010800780c */ /* 0x000fe20003f04270 */
[----:B------:R-:W1:Y:S01]  /*1c040*/  LDC.64 R10, c[0x0][0xba8] ;  /* 0x0002ea00ff0a7b82 */ /* 0x000e620000000a00 */
[----:B------:R-:W-:Y:S01]  /*1c050*/  ISETP.NE.AND P1, PT, R33, 0x1, PT ;  /* 0x000000012100780c */ /* 0x000fe20003f25270 */
[----:B------:R-:W-:Y:S01]  /*1c060*/  IMAD.MOV.U32 R21, RZ, RZ, R31 ;  /* 0x000000ffff157224 */ /* 0x000fe200078e001f */
[----:B------:R-:W-:-:S05]  /*1c070*/  SEL R20, R20, 0x978, P0 ;  /* 0x0000097814147807 */ /* 0x000fca0000000000 */
[----:B0-----:R-:W0:Y:S08]  /*1c080*/  LDC.64 R4, c[0x0][R20+0x220] ;  /* 0x0000880014047b82 */ /* 0x001e300000000a00 */
[----:B------:R-:W4:Y:S08]  /*1c090*/  LDC.64 R12, c[0x0][R20+0x218] ;  /* 0x00008600140c7b82 */ /* 0x000f300000000a00 */
[----:B------:R-:W5:Y:S08]  /*1c0a0*/  LDC.64 R6, c[0x0][R20+0x228] ;  /* 0x00008a0014067b82 */ /* 0x000f700000000a00 */
[----:B------:R-:W2:Y:S08]  /*1c0b0*/  @P1 LDC R0, c[0x0][0xbec] ;  /* 0x0002fb00ff001b82 */ /* 0x000eb00000000800 */
[----:B------:R-:W5:Y:S08]  /*1c0c0*/  LDC.64 R8, c[0x0][R20+0x210] ;  /* 0x0000840014087b82 */ /* 0x000f700000000a00 */
[----:B------:R-:W5:Y:S01]  /*1c0d0*/  @P1 LDC R27, c[0x0][0xbf0] ;  /* 0x0002fc00ff1b1b82 */ /* 0x000f620000000800 */
[----:B--2---:R-:W-:-:S07]  /*1c0e0*/  @P1 IMAD.HI.U32 R0, R31, R0, RZ ;  /* 0x000000001f001227 */ /* 0x004fce00078e00ff */
[----:B-1----:R-:W1:Y:S01]  /*1c0f0*/  @!P0 LDC R10, c[0x0][0xb50] ;  /* 0x0002d400ff0a8b82 */ /* 0x002e620000000800 */
[-C--:B0-----:R-:W-:Y:S02]  /*1c100*/  IMAD R5, R5, R29.reuse, RZ ;  /* 0x0000001d05057224 */ /* 0x081fe400078e02ff */
[----:B------:R-:W-:-:S05]  /*1c110*/  IMAD.WIDE.U32 R14, R4, R29, RZ ;  /* 0x0000001d040e7225 */ /* 0x000fca00078e00ff */
[----:B------:R-:W0:Y:S01]  /*1c120*/  @!P0 LDC R11, c[0x0][0xb54] ;  /* 0x0002d500ff0b8b82 */ /* 0x000e220000000800 */
        /* <DEDUP_REMOVED lines=8> */
[----:B---3--:R-:W-:-:S05]  /*1c1b0*/  SEL R5, R30, RZ, P0 ;  /* 0x000000ff1e057207 */ /* 0x008fca0000000000 */
        /* <DEDUP_REMOVED lines=12> */
[----:B-1----:R-:W-:Y:S01]  /*1c280*/  LEA R10, P0, R6, R10, 0x2 ;  /* 0x0000000a060a7211 */ /* 0x002fe200078010ff */
[----:B------:R-:W-:Y:S02]  /*1c290*/  IMAD.MOV.U32 R5, RZ, RZ, -0x800000 ;  /* 0xff800000ff057424 */ /* 0x000fe400078e00ff */
[----:B------:R-:W-:-:S05]  /*1c2a0*/  IMAD.IADD R0, R7, 0x1, R13 ;  /* 0x0000000107007824 */ /* 0x000fca00078e020d */
[----:B0-----:R-:W-:-:S05]  /*1c2b0*/  LEA.HI.X R11, R6, R11, R0, 0x2, P0 ;  /* 0x0000000b060b7211 */ /* 0x001fca00000f1400 */
[----:B------:R1:W-:Y:S02]  /*1c2c0*/  STG.E desc[UR54][R10.64], R5 ;  /* 0x000000050a007986 */ /* 0x0003e4000c101936 */
.L_x_3054:
[----:B------:R-:W-:Y:S05]  /*1c2d0*/  BSYNC B1 ;  /* 0x0000000000017941 */ /* 0x000fea0003800000 */
.L_x_3053:
[----:B------:R-:W-:Y:S05]  /*1c2e0*/  @P2 BRA `(.L_x_3047) ;  /* 0x0000000800f42947 */ /* 0x000fea0003800000 */
[----:B------:R-:W0:Y:S01]  /*1c2f0*/  S2R R0, SR_TID.X ;  /* 0x0000000000007919 */ /* 0x000e220000002100 */
[----:B------:R-:W3:Y:S01]  /*1c300*/  LDC R9, c[0x0][0xbe8] ;  /* 0x0002fa00ff097b82 */ /* 0x000ee20000000800 */
[----:B------:R-:W-:Y:S01]  /*1c310*/  ULDC.64 UR4, c[0x0][0xaa0] ;  /* 0x0002a80000047ab9 */ /* 0x000fe20000000a00 */
[----:B---3--:R-:W-:Y:S02]  /*1c320*/  ISETP.NE.AND P0, PT, R9, 0x1, PT ;  /* 0x000000010900780c */ /* 0x008fe40003f05270 */
[----:B0-----:R-:W-:Y:S01]  /*1c330*/  IADD3 R6, R0, -0x80, RZ ;  /* 0xffffff8000067810 */ /* 0x001fe20007ffe0ff */
[----:B------:R-:W-:-:S03]  /*1c340*/  IMAD R0, R26, UR4, RZ ;  /* 0x000000041a007c24 */ /* 0x000fc6000f8e02ff */
[----:B-1----:R-:W-:Y:S01]  /*1c350*/  SHF.R.S32.HI R5, RZ, 0x1f, R6 ;  /* 0x0000001fff057819 */ /* 0x002fe20000011406 */
[----:B------:R-:W-:-:S06]  /*1c360*/  IMAD R7, R3, UR5, R0 ;  /* 0x0000000503077c24 */ /* 0x000fcc000f8e0200 */
[----:B------:R-:W0:Y:S01]  /*1c370*/  @P0 LDC R11, c[0x0][0xbec] ;  /* 0x0002fb00ff0b0b82 */ /* 0x000e220000000800 */
[----:B------:R-:W-:Y:S01]  /*1c380*/  LEA.HI R0, R5, R6, RZ, 0x3 ;  /* 0x0000000605007211 */ /* 0x000fe200078f18ff */
[----:B------:R-:W-:Y:S01]  /*1c390*/  IMAD.WIDE.U32 R4, R3, UR4, RZ ;  /* 0x0000000403047c25 */ /* 0x000fe2000f8e00ff */
[----:B------:R-:W-:Y:S02]  /*1c3a0*/  ULDC.64 UR4, c[0x0][0xae8] ;  /* 0x0002ba0000047ab9 */ /* 0x000fe40000000a00 */
[----:B------:R-:W-:Y:S01]  /*1c3b0*/  LOP3.LUT R3, R0, 0xfffffff8, RZ, 0xc0, !PT ;  /* 0xfffffff800037812 */ /* 0x000fe200078ec0ff */
[----:B------:R-:W-:Y:S02]  /*1c3c0*/  IMAD.IADD R5, R5, 0x1, R7 ;  /* 0x0000000105057824 */ /* 0x000fe400078e0207 */
[----:B------:R-:W1:Y:S01]  /*1c3d0*/  @P0 LDC R13, c[0x0][0xbf0] ;  /* 0x0002fc00ff0d0b82 */ /* 0x000e620000000800 */
[----:B------:R-:W-:Y:S01]  /*1c3e0*/  SHF.R.S32.HI R10, RZ, 0x3, R0 ;  /* 0x00000003ff0a7819 */ /* 0x000fe20000011400 */
[----:B------:R-:W-:-:S02]  /*1c3f0*/  IMAD.IADD R3, R6, 0x1, -R3 ;  /* 0x0000000106037824 */ /* 0x000fc400078e0a03 */
[----:B------:R-:W-:-:S04]  /*1c400*/  IMAD.WIDE.U32 R4, R205, UR4, R4 ;  /* 0x00000004cd047c25 */ /* 0x000fc8000f8e0004 */
[----:B------:R-:W-:Y:S02]  /*1c410*/  IMAD R3, R3, 0x20, R10 ;  /* 0x0000002003037824 */ /* 0x000fe400078e020a */
[----:B------:R-:W-:Y:S01]  /*1c420*/  IMAD R5, R205, UR5, R5 ;  /* 0x00000005cd057c24 */ /* 0x000fe2000f8e0205 */
[----:B------:R-:W-:Y:S01]  /*1c430*/  ULDC.64 UR4, c[0x0][0xaf0] ;  /* 0x0002bc0000047ab9 */ /* 0x000fe20000000a00 */
[----:B------:R-:W-:Y:S02]  /*1c440*/  IMAD.IADD R8, R228, 0x1, R3 ;  /* 0x00000001e4087824 */ /* 0x000fe400078e0203 */
[----:B------:R-:W-:Y:S02]  /*1c450*/  IMAD R6, R28, UR4, RZ ;  /* 0x000000041c067c24 */ /* 0x000fe4000f8e02ff */
[----:B0-----:R-:W-:-:S04]  /*1c460*/  @P0 IMAD.HI.U32 R0, R8, R11, RZ ;  /* 0x0000000b08000227 */ /* 0x001fc800078e00ff */
[----:B------:R-:W-:Y:S02]  /*1c470*/  IMAD.MOV.U32 R3, RZ, RZ, R8 ;  /* 0x000000ffff037224 */ /* 0x000fe400078e0008 */
[C---:B------:R-:W-:Y:S01]  /*1c480*/  IMAD R7, R29.reuse, UR5, R6 ;  /* 0x000000051d077c24 */ /* 0x040fe2000f8e0206 */
[----:B-1----:R-:W-:Y:S01]  /*1c490*/  @P0 SHF.R.U32.HI R3, RZ, R13, R0 ;  /* 0x0000000dff030219 */ /* 0x002fe20000011600 */
[----:B------:R-:W-:Y:S01]  /*1c4a0*/  IMAD.WIDE.U32 R4, R29, UR4, R4 ;  /* 0x000000041d047c25 */ /* 0x000fe2000f8e0004 */
[----:B------:R-:W-:Y:S02]  /*1c4b0*/  ULDC.64 UR4, c[0x0][0xae0] ;  /* 0x0002b80000047ab9 */ /* 0x000fe40000000a00 */
[----:B------:R-:W-:Y:S01]  /*1c4c0*/  SHF.R.S32.HI R0, RZ, 0x1f, R3 ;  /* 0x0000001fff007819 */ /* 0x000fe20000011403 */
[----:B------:R-:W-:Y:S02]  /*1c4d0*/  IMAD.IADD R5, R5, 0x1, R7 ;  /* 0x0000000105057824 */ /* 0x000fe400078e0207 */
[----:B------:R-:W-:-:S02]  /*1c4e0*/  IMAD.MOV R7, RZ, RZ, -R3 ;  /* 0x000000ffff077224 */ /* 0x000fc400078e0a03 */
[----:B------:R-:W-:Y:S02]  /*1c4f0*/  IMAD R0, R0, UR4, RZ ;  /* 0x0000000400007c24 */ /* 0x000fe4000f8e02ff */
[----:B------:R-:W-:Y:S02]  /*1c500*/  IMAD R7, R9, R7, R8 ;  /* 0x0000000709077224 */ /* 0x000fe400078e0208 */
[----:B------:R-:W-:-:S04]  /*1c510*/  IMAD.WIDE.U32 R4, R3, UR4, R4 ;  /* 0x0000000403047c25 */ /* 0x000fc8000f8e0004 */
        /* <DEDUP_REMOVED lines=14> */
[----:B------:R0:W3:Y:S02]  /*1c600*/  SHFL.IDX PT, R14, R3, RZ, 0x181f ;  /* 0x00181fff030e7589 */ /* 0x0000e400000e0000 */
.L_x_3285:
[----:B------:R-:W-:Y:S01]  /*1c610*/  IMAD R21, R24, R9, RZ ;  /* 0x0000000918157224 */ /* 0x000fe200078e02ff */
[----:B------:R-:W-:Y:S01]  /*1c620*/  BSSY B1, `(.L_x_3056) ;  /* 0x000001f000017945 */ /* 0x000fe20003800000 */
[----:B------:R-:W-:-:S05]  /*1c630*/  IMAD.IADD R228, R10, 0x1, R228 ;  /* 0x000000010ae47824 */ /* 0x000fca00078e02e4 */
[----:B------:R-:W-:-:S13]  /*1c640*/  ISETP.GE.AND P0, PT, R228, R21, PT ;  /* 0x00000015e400720c */ /* 0x000fda0003f06270 */
[----:B------:R-:W-:Y:S05]  /*1c650*/  @P0 BRA `(.L_x_3057) ;  /* 0x00000000006c0947 */ /* 0x000fea0003800000 */
[----:B------:R-:W-:Y:S01]  /*1c660*/  ULDC UR4, c[0x0][0xac8] ;  /* 0x0002b20000047ab9 */ /* 0x000fe20000000800 */
[C---:B------:R-:W-:Y:S01]  /*1c670*/  VIADD R4, R211.reuse, 0x40 ;  /* 0x00000040d3047836 */ /* 0x040fe20000000000 */
[C---:B------:R-:W-:Y:S01]  /*1c680*/  ISETP.GE.AND P3, PT, R211.reuse, UR4, PT ;  /* 0x00000004d3007c0c */ /* 0x040fe2000bf66270 */
[C---:B------:R-:W-:Y:S01]  /*1c690*/  VIADD R15, R211.reuse, 0x80 ;  /* 0x00000080d30f7836 */ /* 0x040fe20000000000 */
[----:B------:R-:W-:Y:S01]  /*1c6a0*/  SHF.R.S32.HI R5, RZ, 0x1f, R211 ;  /* 0x0000001fff057819 */ /* 0x000fe200000114d3 */
        /* <DEDUP_REMOVED lines=8> */
[----:B---3--:R-:W-:-:S03]  /*1c730*/  @!P3 LEA R6, P5, R211, R14, 0x1 ;  /* 0x0000000ed306b211 */ /* 0x008fc600078a08ff */
[----:B------:R-:W-:Y:S02]  /*1c740*/  @!P2 LEA R8, P4, R4, R14, 0x1 ;  /* 0x0000000e0408a211 */ /* 0x000fe400078808ff */
[C---:B-1----:R-:W-:Y:S01]  /*1c750*/  @!P3 LEA.HI.X R7, R211.reuse, R0, R5, 0x1, P5 ;  /* 0x00000000d307b211 */ /* 0x042fe200028f0c05 */
[----:B------:R-:W-:Y:S01]  /*1c760*/  VIADD R5, R211, 0x40 ;  /* 0x00000040d3057836 */ /* 0x000fe20000000000 */
[----:B------:R-:W-:-:S03]  /*1c770*/  @!P1 LEA R10, P5, R15, R14, 0x1 ;  /* 0x0000000e0f0a9211 */ /* 0x000fc600078a08ff */
[----:B------:R4:W-:Y:S01]  /*1c780*/  @!P3 ST.E.128 desc[UR54][R6.64], RZ ;  /* 0x000000ff0600b985 */ /* 0x0009e2000c101d36 */
[----:B------:R-:W-:Y:S02]  /*1c790*/  SHF.R.S32.HI R5, RZ, 0x1f, R5 ;  /* 0x0000001fff057819 */ /* 0x000fe40000011405 */
[-C--:B------:R-:W-:Y:S02]  /*1c7a0*/  @!P1 LEA.HI.X R11, R15, R0.reuse, R25, 0x1, P5 ;  /* 0x000000000f0b9211 */ /* 0x080fe400028f0c19 */
[----:B------:R-:W-:Y:S02]  /*1c7b0*/  @!P2 LEA.HI.X R9, R4, R0, R5, 0x1, P4 ;  /* 0x000000000409a211 */ /* 0x000fe400020f0c05 */
[----:B------:R-:W-:-:S03]  /*1c7c0*/  @!P0 LEA R4, P4, R12, R14, 0x1 ;  /* 0x0000000e0c048211 */ /* 0x000fc600078808ff */
[----:B------:R4:W-:Y:S01]  /*1c7d0*/  @!P2 ST.E.128 desc[UR54][R8.64], RZ ;  /* 0x000000ff0800a985 */ /* 0x0009e2000c101d36 */
[----:B------:R-:W-:-:S03]  /*1c7e0*/  @!P0 LEA.HI.X R5, R12, R0, R13, 0x1, P4 ;  /* 0x000000000c058211 */ /* 0x000fc600020f0c0d */
[----:B------:R4:W-:Y:S04]  /*1c7f0*/  @!P1 ST.E.128 desc[UR54][R10.64], RZ ;  /* 0x000000ff0a009985 */ /* 0x0009e8000c101d36 */
[----:B------:R4:W-:Y:S02]  /*1c800*/  @!P0 ST.E.128 desc[UR54][R4.64], RZ ;  /* 0x000000ff04008985 */ /* 0x0009e4000c101d36 */
.L_x_3057:
[----:B------:R-:W-:Y:S05]  /*1c810*/  BSYNC B1 ;  /* 0x0000000000017941 */ /* 0x000fea0003800000 */
.L_x_3056:
[----:B------:R-:W-:-:S03]  /*1c820*/  UMOV UR4, 0xffffffff ;  /* 0xffffffff00047882 */ /* 0x000fc60000000000 */
[----:B------:R-:W-:Y:S05]  /*1c830*/  BRA.DIV UR4, `(.L_x_3058) ;  /* 0x000000a204947947 */ /* 0x000fea000b800000 */
[----:B-1----:R1:W0:Y:S04]  /*1c840*/  SHFL.IDX PT, R0, R20, 0x1, 0x181f ;  /* 0x00381f0014007f89 */ /* 0x00222800000e0000 */
[----:B---3--:R1:W3:Y:S02]  /*1c850*/  SHFL.IDX PT, R14, R3, 0x1, 0x181f ;  /* 0x00381f00030e7f89 */ /* 0x0082e400000e0000 */
.L_x_3289:
[----:B----4-:R-:W-:Y:S01]  /*1c860*/  IADD3 R4, R228, 0x20, RZ ;  /* 0x00000020e4047810 */ /* 0x010fe20007ffe0ff */
[----:B------:R-:W-:Y:S03]  /*1c870*/  BSSY B1, `(.L_x_3059) ;  /* 0x000001e000017945 */ /* 0x000fe60003800000 */
        /* <DEDUP_REMOVED lines=16> */
[-C--:B---3--:R-:W-:Y:S02]  /*1c980*/  @!P3 LEA R6, P5, R211, R14.reuse, 0x1 ;  /* 0x0000000ed306b211 */ /* 0x088fe400078a08ff */
[----:B------:R-:W-:Y:S02]  /*1c990*/  @!P2 LEA R8, P4, R5, R14, 0x1 ;  /* 0x0000000e0508a211 */ /* 0x000fe400078808ff */
[----:B0-----:R-:W-:Y:S02]  /*1c9a0*/  @!P3 LEA.HI.X R7, R211, R0, R10, 0x1, P5 ;  /* 0x00000000d307b211 */ /* 0x001fe400028f0c0a */
        /* <DEDUP_REMOVED lines=10> */
.L_x_3060:
[----:B------:R-:W-:Y:S05]  /*1ca50*/  BSYNC B1 ;  /* 0x0000000000017941 */ /* 0x000fea0003800000 */
.L_x_3059:
[----:B------:R-:W-:-:S03]  /*1ca60*/  UMOV UR4, 0xffffffff ;  /* 0xffffffff00047882 */ /* 0x000fc60000000000 */
[----:B------:R-:W-:Y:S05]  /*1ca70*/  BRA.DIV UR4, `(.L_x_3061) ;  /* 0x000000a2044c7947 */ /* 0x000fea000b800000 */
[----:B0-----:R0:W0:Y:S04]  /*1ca80*/  SHFL.IDX PT, R0, R20, 0x2, 0x181f ;  /* 0x00581f0014007f89 */ /* 0x00102800000e0000 */
[----:B---3--:R3:W0:Y:S02]  /*1ca90*/  SHFL.IDX PT, R14, R3, 0x2, 0x181f ;  /* 0x00581f00030e7f89 */ /* 0x00862400000e0000 */
.L_x_3293:
        /* <DEDUP_REMOVED lines=18> */
[-C--:B0-----:R-:W-:Y:S02]  /*1cbc0*/  @!P3 LEA R6, P5, R211, R14.reuse, 0x1 ;  /* 0x0000000ed306b211 */ /* 0x081fe400078a08ff */
        /* <DEDUP_REMOVED lines=12> */
.L_x_3063:
[----:B------:R-:W-:Y:S05]  /*1cc90*/  BSYNC B1 ;  /* 0x0000000000017941 */ /* 0x000fea0003800000 */
.L_x_3062:
[----:B------:R-:W-:-:S03]  /*1cca0*/  UMOV UR4, 0xffffffff ;  /* 0xffffffff00047882 */ /* 0x000fc60000000000 */
[----:B------:R-:W-:Y:S05]  /*1ccb0*/  BRA.DIV UR4, `(.L_x_3064) ;  /* 0x000000a204047947 */ /* 0x000fea000b800000 */
[----:B0-----:R0:W0:Y:S04]  /*1ccc0*/  SHFL.IDX PT, R0, R20, 0x3, 0x181f ;  /* 0x00781f0014007f89 */ /* 0x00102800000e0000 */
[----:B------:R0:W0:Y:S02]  /*1ccd0*/  SHFL.IDX PT, R14, R3, 0x3, 0x181f ;  /* 0x00781f00030e7f89 */ /* 0x00002400000e0000 */
.L_x_3297:
[----:B01-3--:R-:W-:-:S05]  /*1cce0*/  VIADD R3, R228, 0x60 ;  /* 0x00000060e4037836 */ /* 0x00bfca0000000000 */
[----:B------:R-:W-:-:S13]  /*1ccf0*/  ISETP.GE.AND P0, PT, R3, R21, PT ;  /* 0x000000150300720c */ /* 0x000fda0003f06270 */
[----:B------:R-:W-:Y:S05]  /*1cd00*/  @P0 BRA `(.L_x_3047) ;  /* 0x00000000006c0947 */ /* 0x000fea0003800000 */
[----:B------:R-:W-:Y:S01]  /*1cd10*/  ULDC UR4, c[0x0][0xac8] ;  /* 0x0002b20000047ab9 */ /* 0x000fe20000000800 */
[C---:B----4-:R-:W-:Y:S01]  /*1cd20*/  VIADD R4, R211.reuse, 0x40 ;  /* 0x00000040d3047836 */ /* 0x050fe20000000000 */
[C---:B------:R-:W-:Y:S01]  /*1cd30*/  ISETP.GE.AND P3, PT, R211.reuse, UR4, PT ;  /* 0x00000004d3007c0c */ /* 0x040fe2000bf66270 */
[C---:B------:R-:W-:Y:S01]  /*1cd40*/  VIADD R15, R211.reuse, 0x80 ;  /* 0x00000080d30f7836 */ /* 0x040fe20000000000 */
[C---:B------:R-:W-:Y:S01]  /*1cd50*/  IADD3 R12, R211.reuse, 0xc0, RZ ;  /* 0x000000c0d30c7810 */ /* 0x040fe20007ffe0ff */
[C---:B------:R-:W-:Y:S01]  /*1cd60*/  VIADD R20, R211.reuse, 0x80 ;  /* 0x00000080d3147836 */ /* 0x040fe20000000000 */
[----:B------:R-:W-:Y:S01]  /*1cd70*/  ISETP.GE.AND P2, PT, R4, UR4, PT ;  /* 0x0000000404007c0c */ /* 0x000fe2000bf46270 */
[----:B------:R-:W-:Y:S01]  /*1cd80*/  VIADD R13, R211, 0xc0 ;  /* 0x000000c0d30d7836 */ /* 0x000fe20000000000 */
[----:B------:R-:W-:Y:S02]  /*1cd90*/  SHF.R.S32.HI R5, RZ, 0x1f, R211 ;  /* 0x0000001fff057819 */ /* 0x000fe400000114d3 */
[----:B------:R-:W-:-:S02]  /*1cda0*/  ISETP.GE.AND P1, PT, R15, UR4, PT ;  /* 0x000000040f007c0c */ /* 0x000fc4000bf26270 */
[----:B------:R-:W-:Y:S02]  /*1cdb0*/  ISETP.GE.AND P0, PT, R12, UR4, PT ;  /* 0x000000040c007c0c */ /* 0x000fe4000bf06270 */
[----:B------:R-:W-:Y:S02]  /*1cdc0*/  SHF.R.S32.HI R20, RZ, 0x1f, R20 ;  /* 0x0000001fff147819 */ /* 0x000fe40000011414 */
[C---:B------:R-:W-:Y:S02]  /*1cdd0*/  @!P3 LEA R6, P5, R211.reuse, R14, 0x1 ;  /* 0x0000000ed306b211 */ /* 0x040fe400078a08ff */
[----:B------:R-:W-:Y:S02]  /*1cde0*/  SHF.R.S32.HI R13, RZ, 0x1f, R13 ;  /* 0x0000001fff0d7819 */ /* 0x000fe4000001140d */
[C---:B------:R-:W-:Y:S01]  /*1cdf0*/  @!P3 LEA.HI.X R7, R211.reuse, R0, R5, 0x1, P5 ;  /* 0x00000000d307b211 */ /* 0x040fe200028f0c05 */
[----:B------:R-:W-:Y:S01]  /*1ce00*/  VIADD R5, R211, 0x40 ;  /* 0x00000040d3057836 */ /* 0x000fe20000000000 */
[----:B------:R-:W-:-:S02]  /*1ce10*/  @!P2 LEA R8, P4, R4, R14, 0x1 ;  /* 0x0000000e0408a211 */ /* 0x000fc400078808ff */
[C---:B------:R-:W-:Y:S01]  /*1ce20*/  @!P1 LEA R10, P5, R15.reuse, R14, 0x1 ;  /* 0x0000000e0f0a9211 */ /* 0x040fe200078a08ff */
        /* <DEDUP_REMOVED lines=9> */
.L_x_3047:
[----:B------:R-:W-:Y:S05]  /*1cec0*/  BSYNC B0 ;  /* 0x0000000000007941 */ /* 0x000fea0003800000 */
.L_x_3033:
[----:B------:R-:W-:Y:S02]  /*1ced0*/  ULDC UR4, c[0x0][0xc3c] ;  /* 0x00030f0000047ab9 */ /* 0x000fe40000000800 */
[----:B--2---:R-:W-:-:S13]  /*1cee0*/  ISETP.GE.AND P0, PT, R51, UR4, PT ;  /* 0x0000000433007c0c */ /* 0x004fda000bf06270 */
[----:B------:R-:W-:Y:S05]  /*1cef0*/  @!P0 BRA `(.L_x_3065) ;  /* 0xfffffe4400808947 */ /* 0x000fea000383ffff */
[----:B------:R-:W-:Y:S05]  /*1cf00*/  BRA `(.L_x_2832) ;  /* 0x0000007c00c47947 */ /* 0x000fea0003800000 */
.L_x_2830:
        /* <DEDUP_REMOVED lines=16> */
.L_x_3066:
        /* <DEDUP_REMOVED lines=43> */
.L_x_3070:
        /* <DEDUP_REMOVED lines=37> */
.L_x_3068:
        /* <DEDUP_REMOVED lines=13> */
.L_x_3071:
        /* <DEDUP_REMOVED lines=30> */
[----:B------:R-:W-:Y:S01]  /*1d7c0*/  @P0 IADD3 R2, R2, 0x1, RZ ;  /* 0x0000000102020810 */ /* 0x000fe20007ffe0ff */
[----:B0-----:R-:W-:-:S04]  /*1d7d0*/  IMAD.MOV R13, RZ, RZ, -R3 ;  /* 0x000000ffff0d7224 */ /* 0x001fc800078e0a03 */
[----:B------:R-:W-:Y:S01]  /*1d7e0*/  IMAD.MOV.U32 R10, RZ, RZ, R2 ;  /* 0x000000ffff0a7224 */ /* 0x000fe200078e0002 */
[----:B------:R-:W-:Y:S01]  /*1d7f0*/  IABS R2, R9 ;  /* 0x0000000900027213 */ /* 0x000fe20000000000 */
[----:B------:R-:W-:Y:S02]  /*1d800*/  IMAD R11, R13, R4, RZ ;  /* 0x000000040d0b7224 */ /* 0x000fe400078e02ff */
[----:B------:R-:W-:Y:S01]  /*1d810*/  @!P2 IMAD.MOV R10, RZ, RZ, -R10 ;  /* 0x000000ffff0aa224 */ /* 0x000fe200078e0a0a */
[----:B------:R-:W-:Y:S01]  /*1d820*/  @!P1 LOP3.LUT R10, RZ, R6, RZ, 0x33, !PT ;  /* 0x00000006ff0a9212 */ /* 0x000fe200078e33ff */
[----:B------:R-:W-:Y:S02]  /*1d830*/  IMAD.MOV R12, RZ, RZ, -R2 ;  /* 0x000000ffff0c7224 */ /* 0x000fe400078e0a02 */
[----:B------:R-:W-:Y:S01]  /*1d840*/  IMAD.MOV.U32 R2, RZ, RZ, RZ ;  /* 0x000000ffff027224 */ /* 0x000fe200078e00ff */
[----:B------:R-:W-:-:S03]  /*1d850*/  IABS R8, R10 ;  /* 0x0000000a00087213 */ /* 0x000fc60000000000 */
        /* <DEDUP_REMOVED lines=22> */
.L_x_3072:
        /* <DEDUP_REMOVED lines=12> */
[----:B0-----:R-:W-:-:S05]  /*1da80*/  IADD3 R11, RZ, -R3, RZ ;  /* 0x80000003ff0b7210 */ /* 0x001fca0007ffe0ff */
        /* <DEDUP_REMOVED lines=45> */
[----:B------:R-:W-:Y:S02]  /*1dd60*/  @!P2 IADD3 R2, -R2, RZ, RZ ;  /* 0x000000ff0202a210 */ /* 0x000fe40007ffe1ff */
[----:B------:R-:W-:-:S05]  /*1dd70*/  @!P1 LOP3.LUT R2, RZ, R13, RZ, 0x33, !PT ;  /* 0x0000000dff029212 */ /* 0x000fca00078e33ff */
[----:B------:R-:W-:-:S07]  /*1dd80*/  IMAD R26, R2, R26, R3 ;  /* 0x0000001a021a7224 */ /* 0x000fce00078e0203 */
.L_x_3073:
[----:B------:R-:W-:-:S05]  /*1dd90*/  LOP3.LUT R25, RZ, R2, RZ, 0x33, !PT ;  /* 0x00000002ff197212 */ /* 0x000fca00078e33ff */
[----:B------:R-:W-:Y:S01]  /*1dda0*/  IMAD.IADD R25, R6, 0x1, R25 ;  /* 0x0000000106197824 */ /* 0x000fe200078e0219 */
[----:B------:R-:W-:Y:S06]  /*1ddb0*/  BRA `(.L_x_3074) ;  /* 0x00000000000c7947 */ /* 0x000fec0003800000 */
.L_x_3069:
[----:B------:R-:W-:Y:S02]  /*1ddc0*/  IMAD.MOV.U32 R25, RZ, RZ, RZ ;  /* 0x000000ffff197224 */ /* 0x000fe400078e00ff */
[----:B------:R-:W-:Y:S02]  /*1ddd0*/  IMAD.U32 R24, RZ, RZ, UR6 ;  /* 0x00000006ff187e24 */ /* 0x000fe4000f8e00ff */
[----:B------:R-:W-:-:S07]  /*1dde0*/  IMAD.MOV.U32 R26, RZ, RZ, RZ ;  /* 0x000000ffff1a7224 */ /* 0x000fce00078e00ff */
.L_x_3074:
[----:B------:R-:W-:-:S13]  /*1ddf0*/  ISETP.NE.AND P0, PT, R7, RZ, PT ;  /* 0x000000ff0700720c */ /* 0x000fda0003f05270 */
[----:B------:R-:W0:Y:S01]  /*1de00*/  @!P0 S2R R3, SR_CgaCtaId ;  /* 0x0000000000038919 */ /* 0x000e220000008800 */
[----:B------:R-:W-:-:S04]  /*1de10*/  @!P0 MOV R2, 0x400 ;  /* 0x0000040000028802 */ /* 0x000fc80000000f00 */
[----:B0-----:R-:W-:-:S05]  /*1de20*/  @!P0 LEA R2, R3, R2, 0x18 ;  /* 0x0000000203028211 */ /* 0x001fca00078ec0ff */
[----:B------:R1:W-:Y:S01]  /*1de30*/  @!P0 STS.128 [R2+0x228d0], R24 ;  /* 0x0228d01802008388 */ /* 0x0003e20000000c00 */
[----:B------:R-:W-:Y:S06]  /*1de40*/  BAR.ARV 0x5, 0x180 ;  /* 0x0146000000007b1d */ /* 0x000fec0000002000 */
.L_x_3067:
[----:B------:R2:W-:Y:S01]  /*1de50*/  STL [R1+0x20], RZ ;  /* 0x000020ff01007387 */ /* 0x0005e20000100800 */
[----:B------:R-:W-:Y:S01]  /*1de60*/  ULDC UR4, c[0x0][0xc3c] ;  /* 0x00030f0000047ab9 */ /* 0x000fe20000000800 */
[----:B------:R-:W-:Y:S01]  /*1de70*/  IMAD.MOV.U32 R23, RZ, RZ, 0x1 ;  /* 0x00000001ff177424 */ /* 0x000fe200078e00ff */
[----:B0-----:R-:W-:Y:S01]  /*1de80*/  ISETP.GE.AND P0, PT, R27, UR4, PT ;  /* 0x000000041b007c0c */ /* 0x001fe2000bf06270 */
[----:B------:R-:W-:-:S12]  /*1de90*/  IMAD.MOV.U32 R19, RZ, RZ, RZ ;  /* 0x000000ffff137224 */ /* 0x000fd800078e00ff */
[----:B--2---:R-:W-:Y:S05]  /*1dea0*/  @P0 BRA `(.L_x_3075) ;  /* 0x0000006c00000947 */ /* 0x004fea0003800000 */
[----:B------:R-:W0:Y:S01]  /*1deb0*/  S2UR UR5, SR_CgaCtaId ;  /* 0x00000000000579c3 */ /* 0x000e220000008800 */
[C---:B-1----:R-:W-:Y:S01]  /*1dec0*/  IMAD.SHL.U32 R2, R0.reuse, 0x8, RZ ;  /* 0x0000000800027824 */ /* 0x042fe200078e00ff */
[----:B------:R-:W-:Y:S01]  /*1ded0*/  LOP3.LUT R5, R0, 0x7f, RZ, 0xc0, !PT ;  /* 0x0000007f00057812 */ /* 0x000fe200078ec0ff */
[----:B------:R-:W-:Y:S01]  /*1dee0*/  UMOV UR4, 0x400 ;  /* 0x0000040000047882 */ /* 0x000fe20000000000 */
[----:B------:R1:W-:Y:S01]  /*1def0*/  STL [R1+0x20], RZ ;  /* 0x000020ff01007387 */ /* 0x0003e20000100800 */
[----:B------:R-:W-:Y:S01]  /*1df00*/  BSSY B8, `(.L_x_3075) ;  /* 0x00006ba000087945 */ /* 0x000fe20003800000 */
[C---:B------:R-:W-:Y:S01]  /*1df10*/  LOP3.LUT R3, R2.reuse, 0x1f8, RZ, 0xc0, !PT ;  /* 0x000001f802037812 */ /* 0x040fe200078ec0ff */
[----:B------:R-:W-:Y:S01]  /*1df20*/  IMAD.SHL.U32 R29, R5, 0x8, RZ ;  /* 0x00000008051d7824 */ /* 0x000fe200078e00ff */
[----:B------:R-:W-:Y:S01]  /*1df30*/  LOP3.LUT R2, R2, 0x38, RZ, 0xc0, !PT ;  /* 0x0000003802027812 */ /* 0x000fe200078ec0ff */
[----:B------:R-:W-:Y:S01]  /*1df40*/  IMAD.MOV.U32 R28, RZ, RZ, 0x1 ;  /* 0x00000001ff1c7424 */ /* 0x000fe200078e00ff */
[----:B------:R-:W-:Y:S01]  /*1df50*/  LOP3.LUT R4, R3, 0x38, R0, 0x78, !PT ;  /* 0x0000003803047812 */ /* 0x000fe200078e7800 */
[----:B------:R-:W-:Y:S01]  /*1df60*/  IMAD.SHL.U32 R0, R0, 0x10, RZ ;  /* 0x0000001000007824 */ /* 0x000fe200078e00ff */
[----:B------:R-:W-:-:S02]  /*1df70*/  SHF.R.U32.HI R3, RZ, 0x3, R5 ;  /* 0x00000003ff037819 */ /* 0x000fc40000011605 */
[----:B------:R-:W-:Y:S02]  /*1df80*/  CS2R R18, SRZ ;  /* 0x0000000000127805 */ /* 0x000fe4000001ff00 */
[----:B------:R-:W-:Y:S01]  /*1df90*/  LOP3.LUT R29, R4, 0x200, R29, 0xf8, !PT ;  /* 0x00000200041d7812 */ /* 0x000fe200078ef81d */
[----:B------:R-:W-:Y:S01]  /*1dfa0*/  IMAD.MOV.U32 R23, RZ, RZ, 0x1 ;  /* 0x00000001ff177424 */ /* 0x000fe200078e00ff */
[----:B------:R-:W-:Y:S01]  /*1dfb0*/  LOP3.LUT R3, R3, 0x70, R0, 0xf8, !PT ;  /* 0x0000007003037812 */ /* 0x000fe200078ef800 */
[----:B------:R-:W-:Y:S01]  /*1dfc0*/  ULDC.64 UR40, c[0x0][0x198] ;  /* 0x0000660000287ab9 */ /* 0x000fe20000000a00 */
[C---:B------:R-:W-:Y:S01]  /*1dfd0*/  LOP3.LUT R0, R2.reuse, 0x40, RZ, 0xfc, !PT ;  /* 0x0000004002007812 */ /* 0x040fe200078efcff */
[----:B------:R-:W-:Y:S01]  /*1dfe0*/  ULOP3.LUT UR38, UR36, 0x2, URZ, 0xfc, !UPT ;  /* 0x0000000224267892 */ /* 0x000fe2000f8efc3f */
[C---:B------:R-:W-:Y:S01]  /*1dff0*/  LOP3.LUT R3, R2.reuse, 0x80, RZ, 0xfc, !PT ;  /* 0x0000008002037812 */ /* 0x040fe200078efcff */
[----:B------:R-:W-:Y:S01]  /*1e000*/  ULDC UR37, c[0x0][0xc] ;  /* 0x0000030000257ab9 */ /* 0x000fe20000000800 */
[----:B------:R-:W-:Y:S01]  /*1e010*/  LOP3.LUT R2, R2, 0xc0, RZ, 0xfc, !PT ;  /* 0x000000c002027812 */ /* 0x000fe200078efcff */
[----:B0-----:R-:W-:-:S06]  /*1e020*/  ULEA UR4, UR5, UR4, 0x18 ;  /* 0x0000000405047291 */ /* 0x001fcc000f8ec03f */
[----:B------:R-:W-:-:S04]  /*1e030*/  IMAD.U32 R17, RZ, RZ, UR4 ;  /* 0x00000004ff117e24 */ /* 0x000fc8000f8e00ff */
[----:B------:R-:W-:-:S05]  /*1e040*/  IMAD R0, R29, 0x2, R17 ;  /* 0x000000021d007824 */ /* 0x000fca00078e0211 */
[----:B------:R1:W-:Y:S02]  /*1e050*/  STL [R1+0x4], R0 ;  /* 0x0000040001007387 */ /* 0x0003e40000100800 */
.L_x_3194:
[----:B------:R-:W-:Y:S05]  /*1e060*/  YIELD ;  /* 0x0000000000007946 */ /* 0x000fea0003800000 */
[----:B------:R-:W-:Y:S01]  /*1e070*/  ULDC.64 UR4, c[0x0][0xa28] ;  /* 0x00028a0000047ab9 */ /* 0x000fe20000000a00 */
[----:B------:R-:W-:Y:S01]  /*1e080*/  IMAD.MOV.U32 R31, RZ, RZ, RZ ;  /* 0x000000ffff1f7224 */ /* 0x000fe200078e00ff */
[----:B------:R-:W-:Y:S01]  /*1e090*/  ISETP.NE.U32.AND P0, PT, RZ, UR4, PT ;  /* 0x00000004ff007c0c */ /* 0x000fe2000bf05070 */
[----:B------:R-:W0:Y:S01]  /*1e0a0*/  LDC.64 R4, c[0x0][0xa00] ;  /* 0x00028000ff047b82 */ /* 0x000e220000000a00 */
[----:B------:R-:W-:Y:S01]  /*1e0b0*/  IMAD.MOV.U32 R8, RZ, RZ, RZ ;  /* 0x000000ffff087224 */ /* 0x000fe200078e00ff */
[----:B------:R-:W-:Y:S01]  /*1e0c0*/  ULDC.64 UR6, c[0x0][0xa10] ;  /* 0x0002840000067ab9 */ /* 0x000fe20000000a00 */
[----:B------:R-:W-:Y:S01]  /*1e0d0*/  ISETP.NE.AND.EX P0, PT, RZ, UR5, PT, P0 ;  /* 0x00000005ff007c0c */ /* 0x000fe2000bf05300 */
[----:B------:R-:W-:-:S12]  /*1e0e0*/  ULDC.64 UR4, c[0x0][0xa18] ;  /* 0x0002860000047ab9 */ /* 0x000fd80000000a00 */
[----:B--2---:R-:W2:Y:S02]  /*1e0f0*/  @P0 LDC.64 R2, c[0x0][0xa28] ;  /* 0x00028a00ff020b82 */ /* 0x004ea40000000a00 */
[----:B--2---:R-:W-:-:S05]  /*1e100*/  @P0 IMAD.WIDE R2, R27, 0x4, R2 ;  /* 0x000000041b020825 */ /* 0x004fca00078e0202 */
[----:B------:R2:W5:Y:S01]  /*1e110*/  @P0 LDG.E R31, desc[UR54][R2.64] ;  /* 0x00000036021f0981 */ /* 0x000562000c1e1900 */
[----:B------:R-:W-:Y:S01]  /*1e120*/  ISETP.NE.U32.AND P0, PT, RZ, UR4, PT ;  /* 0x00000004ff007c0c */ /* 0x000fe2000bf05070 */
[----:B0-----:R-:W-:Y:S01]  /*1e130*/  IMAD.WIDE R4, R27, 0x4, R4 ;  /* 0x000000041b047825 */ /* 0x001fe200078e0204 */
[----:B------:R-:W-:Y:S02]  /*1e140*/  ISETP.NE.U32.AND P1, PT, RZ, UR6, PT ;  /* 0x00000006ff007c0c */ /* 0x000fe4000bf25070 */
[----:B------:R-:W-:Y:S01]  /*1e150*/  ISETP.NE.AND.EX P2, PT, RZ, UR5, PT, P0 ;  /* 0x00000005ff007c0c */ /* 0x000fe2000bf45300 */
[----:B------:R-:W-:Y:S01]  /*1e160*/  ULDC.64 UR4, c[0x0][0xa00] ;  /* 0x0002800000047ab9 */ /* 0x000fe20000000a00 */
[----:B------:R-:W-:Y:S02]  /*1e170*/  ISETP.NE.AND.EX P1, PT, RZ, UR7, PT, P1 ;  /* 0x00000007ff007c0c */ /* 0x000fe4000bf25310 */
[----:B------:R-:W-:Y:S01]  /*1e180*/  ISETP.NE.U32.AND P0, PT, RZ, UR4, PT ;  /* 0x00000004ff007c0c */ /* 0x000fe2000bf05070 */
[----:B--2---:R-:W0:Y:S01]  /*1e190*/  LDC.64 R2, c[0x0][0xa10] ;  /* 0x00028400ff027b82 */ /* 0x004e220000000a00 */
[----:B-1----:R-:W-:-:S02]  /*1e1a0*/  MOV R0, RZ ;  /* 0x000000ff00007202 */ /* 0x002fc40000000f00 */
[----:B------:R-:W-:-:S05]  /*1e1b0*/  ISETP.NE.AND.EX P0, PT, RZ, UR5, PT, P0 ;  /* 0x00000005ff007c0c */ /* 0x000fca000bf05300 */
[----:B---3--:R-:W1:Y:S08]  /*1e1c0*/  @P2 LDC.64 R6, c[0x0][0xa18] ;  /* 0x00028600ff062b82 */ /* 0x008e700000000a00 */
[----:B------:R-:W2:Y:S01]  /*1e1d0*/  @P0 LDG.E R8, desc[UR54][R4.64] ;  /* 0x0000003604080981 */ /* 0x000ea2000c1e1900 */
[----:B------:R-:W-:Y:S01]  /*1e1e0*/  ULDC UR4, c[0x0][0x288] ;  /* 0x0000a20000047ab9 */ /* 0x000fe20000000800 */
[----:B0-----:R-:W-:-:S05]  /*1e1f0*/  IMAD.WIDE R2, R27, 0x4, R2 ;  /* 0x000000041b027825 */ /* 0x001fca00078e0202 */
[----:B------:R-:W5:Y:S01]  /*1e200*/  @P1 LDG.E R0, desc[UR54][R2.64] ;  /* 0x0000003602001981 */ /* 0x000f62000c1e1900 */
[----:B-1----:R-:W-:-:S03]  /*1e210*/  @P2 IMAD.WIDE R6, R27, 0x4, R6 ;  /* 0x000000041b062825 */ /* 0x002fc600078e0206 */
[----:B--2---:R0:W-:Y:S02]  /*1e220*/  STL [R1+0x8], R8 ;  /* 0x0000080801007387 */ /* 0x0041e40000100800 */
[----:B0-----:R-:W-:Y:S01]  /*1e230*/  IMAD.U32 R8, RZ, RZ, UR4 ;  /* 0x00000004ff087e24 */ /* 0x001fe2000f8e00ff */
[----:B------:R-:W-:-:S05]  /*1e240*/  ULDC.64 UR4, c[0x0][0x418] ;  /* 0x0001060000047ab9 */ /* 0x000fca0000000a00 */
        /* <DEDUP_REMOVED lines=8> */
[----:B0-----:R-:W-:Y:S02]  /*1e2d0*/  IMAD.U32 R7, RZ, RZ, UR5 ;  /* 0x00000005ff077e24 */ /* 0x001fe4000f8e00ff */
[----:B------:R-:W-:Y:S01]  /*1e2e0*/  IMAD.U32 R10, RZ, RZ, UR4 ;  /* 0x00000004ff0a7e24 */ /* 0x000fe2000f8e00ff */
[----:B--2---:R0:W-:Y:S01]  /*1e2f0*/  STL [R1], R8 ;  /* 0x0000000801007387 */ /* 0x0041e20000100800 */
[----:B------:R-:W-:Y:S01]  /*1e300*/  IMAD.MOV.U32 R12, RZ, RZ, R8 ;  /* 0x000000ffff0c7224 */ /* 0x000fe200078e0008 */
[----:B----4-:R-:W-:Y:S06]  /*1e310*/  @P2 BRA `(.L_x_3076) ;  /* 0x0000000000142947 */ /* 0x010fec0003800000 */
[----:B------:R-:W-:Y:S05]  /*1e320*/  @!P0 BRA `(.L_x_3076) ;  /* 0x0000000000108947 */ /* 0x000fea0003800000 */
[----:B------:R-:W2:Y:S04]  /*1e330*/  LDG.E R9, desc[UR54][R4.64] ;  /* 0x0000003604097981 */ /* 0x000ea8000c1e1900 */
[----:B------:R-:W2:Y:S02]  /*1e340*/  LDG.E R6, desc[UR54][R4.64+0x4] ;  /* 0x0000043604067981 */ /* 0x000ea4000c1e1900 */
[----:B--2---:R-:W-:-:S05]  /*1e350*/  IMAD.IADD R12, R6, 0x1, -R9 ;  /* 0x00000001060c7824 */ /* 0x004fca00078e0a09 */
[----:B------:R1:W-:Y:S02]  /*1e360*/  STL [R1], R12 ;  /* 0x0000000c01007387 */ /* 0x0003e40000100800 */
.L_x_3076:
[----:B------:R-:W-:Y:S01]  /*1e370*/  ULDC.64 UR4, c[0x0][0xa20] ;  /* 0x0002880000047ab9 */ /* 0x000fe20000000a00 */
[C---:B------:R-:W-:Y:S02]  /*1e380*/  LOP3.LUT R4, R26.reuse, 0xff000000, RZ, 0xc0, !PT ;  /* 0xff0000001a047812 */ /* 0x040fe400078ec0ff */
[----:B------:R-:W-:Y:S02]  /*1e390*/  ISETP.NE.U32.AND P0, PT, RZ, UR4, PT ;  /* 0x00000004ff007c0c */ /* 0x000fe4000bf05070 */
[----:B------:R-:W-:Y:S02]  /*1e3a0*/  SHF.R.U32.HI R5, RZ, 0x8, R4 ;  /* 0x00000008ff057819 */ /* 0x000fe40000011604 */
[----:B------:R-:W-:Y:S02]  /*1e3b0*/  ISETP.NE.AND.EX P0, PT, RZ, UR5, PT, P0 ;  /* 0x00000005ff007c0c */ /* 0x000fe4000bf05300 */
[C---:B------:R-:W-:Y:S02]  /*1e3c0*/  LOP3.LUT R6, R26.reuse, 0xff0000, RZ, 0xc0, !PT ;  /* 0x00ff00001a067812 */ /* 0x040fe400078ec0ff */
[----:B------:R-:W-:-:S02]  /*1e3d0*/  LOP3.LUT R26, R26, 0xffff, RZ, 0xc0, !PT ;  /* 0x0000ffff1a1a7812 */ /* 0x000fc400078ec0ff */
[----:B------:R-:W-:-:S07]  /*1e3e0*/  LEA.HI R6, R6, R5, RZ, 0x10 ;  /* 0x0000000506067211 */ /* 0x000fce00078f80ff */
[----:B------:R-:W-:Y:S05]  /*1e3f0*/  @!P0 BRA `(.L_x_3077) ;  /* 0x0000000000108947 */ /* 0x000fea0003800000 */
[----:B------:R-:W2:Y:S02]  /*1e400*/  LDC.64 R4, c[0x0][0xa20] ;  /* 0x00028800ff047b82 */ /* 0x000ea40000000a00 */
[----:B--2---:R-:W-:-:S05]  /*1e410*/  IMAD.WIDE R4, R27, 0x4, R4 ;  /* 0x000000041b047825 */ /* 0x004fca00078e0204 */
[----:B------:R2:W5:Y:S01]  /*1e420*/  LDG.E R10, desc[UR54][R4.64] ;  /* 0x00000036040a7981 */ /* 0x000562000c1e1900 */
[----:B------:R-:W-:Y:S05]  /*1e430*/  BRA `(.L_x_3078) ;  /* 0x0000000000247947 */ /* 0x000fea0003800000 */
.L_x_3077:
[----:B------:R-:W-:Y:S02]  /*1e440*/  ULDC.64 UR4, c[0x0][0xa08] ;  /* 0x0002820000047ab9 */ /* 0x000fe40000000a00 */
[----:B------:R-:W-:-:S04]  /*1e450*/  ISETP.NE.U32.AND P0, PT, RZ, UR4, PT ;  /* 0x00000004ff007c0c */ /* 0x000fc8000bf05070 */
[----:B------:R-:W-:-:S13]  /*1e460*/  ISETP.NE.AND.EX P0, PT, RZ, UR5, PT, P0 ;  /* 0x00000005ff007c0c */ /* 0x000fda000bf05300 */
[----:B------:R-:W-:Y:S05]  /*1e470*/  @!P0 BRA `(.L_x_3078) ;  /* 0x0000000000148947 */ /* 0x000fea0003800000 */
[----:B------:R-:W2:Y:S02]  /*1e480*/  LDC.64 R4, c[0x0][0xa08] ;  /* 0x00028200ff047b82 */ /* 0x000ea40000000a00 */
[----:B--2---:R-:W-:-:S05]  /*1e490*/  IMAD.WIDE R4, R27, 0x4, R4 ;  /* 0x000000041b047825 */ /* 0x004fca00078e0204 */
[----:B------:R-:W2:Y:S04]  /*1e4a0*/  LDG.E R10, desc[UR54][R4.64] ;  /* 0x00000036040a7981 */ /* 0x000ea8000c1e1900 */
[----:B------:R-:W2:Y:S02]  /*1e4b0*/  LDG.E R9, desc[UR54][R4.64+0x4] ;  /* 0x0000043604097981 */ /* 0x000ea4000c1e1900 */
[----:B--2---:R-:W-:-:S07]  /*1e4c0*/  IMAD.IADD R10, R9, 0x1, -R10 ;  /* 0x00000001090a7824 */ /* 0x004fce00078e0a0a */
.L_x_3078:
[----:B--2---:R-:W2:Y:S01]  /*1e4d0*/  @P1 LDG.E R5, desc[UR54][R2.64] ;  /* 0x0000003602051981 */ /* 0x004ea2000c1e1900 */
[----:B0-----:R-:W0:Y:S03]  /*1e4e0*/  LDC R8, c[0x0][0x448] ;  /* 0x00011200ff087b82 */ /* 0x001e260000000800 */
[----:B------:R3:W2:Y:S01]  /*1e4f0*/  @P1 LDG.E R4, desc[UR54][R2.64+0x4] ;  /* 0x0000043602041981 */ /* 0x0006a2000c1e1900 */
[----:B------:R-:W-:Y:S02]  /*1e500*/  IMAD.SHL.U32 R35, R25, 0x80, RZ ;  /* 0x0000008019237824 */ /* 0x000fe400078e00ff */
[----:B-----5:R-:W-:Y:S02]  /*1e510*/  IMAD.IADD R10, R10, 0x1, -R31 ;  /* 0x000000010a0a7824 */ /* 0x020fe400078e0a1f */
[----:B---3--:R-:W3:Y:S01]  /*1e520*/  LDC.64 R2, c[0x0][0x9e0] ;  /* 0x00027800ff027b82 */ /* 0x008ee20000000a00 */
[----:B0-----:R-:W-:Y:S01]  /*1e530*/  ISETP.NE.AND P2, PT, R8, 0x1, PT ;  /* 0x000000010800780c */ /* 0x001fe20003f45270 */
[----:B------:R-:W-:-:S12]  /*1e540*/  VIADD R8, R35, 0x7f ;  /* 0x0000007f23087836 */ /* 0x000fd80000000000 */
[----:B------:R-:W0:Y:S01]  /*1e550*/  @P2 LDC R9, c[0x0][0x44c] ;  /* 0x00011300ff092b82 */ /* 0x000e220000000800 */
[----:B---3--:R-:W-:-:S07]  /*1e560*/  ISETP.GE.AND P3, PT, R3, 0x1, PT ;  /* 0x000000010300780c */ /* 0x008fce0003f66270 */
[----:B------:R-:W3:Y:S01]  /*1e570*/  @P2 LDC R11, c[0x0][0x450] ;  /* 0x00011400ff0b2b82 */ /* 0x000ee20000000800 */
[----:B--2---:R-:W-:Y:S02]  /*1e580*/  @P1 IMAD.IADD R7, R4, 0x1, -R5 ;  /* 0x0000000104071824 */ /* 0x004fe400078e0a05 */
[----:B0-----:R-:W-:-:S04]  /*1e590*/  @P2 IMAD.HI.U32 R4, R8, R9, RZ ;  /* 0x0000000908042227 */ /* 0x001fc800078e00ff */
[----:B------:R-:W-:Y:S01]  /*1e5a0*/  IMAD.IADD R22, R10, 0x1, R7 ;  /* 0x000000010a167824 */ /* 0x000fe200078e0207 */
[----:B---3--:R-:W-:-:S03]  /*1e5b0*/  @P2 SHF.R.U32.HI R8, RZ, R11, R4 ;  /* 0x0000000bff082219 */ /* 0x008fc60000011604 */
[C---:B------:R-:W-:Y:S01]  /*1e5c0*/  VIADD R4, R22.reuse, 0x5f ;  /* 0x0000005f16047836 */ /* 0x040fe20000000000 */
[----:B------:R-:W-:-:S03]  /*1e5d0*/  IADD3 R9, R22, 0x1, -R12 ;  /* 0x0000000116097810 */ /* 0x000fc60007ffe80c */
        /* <DEDUP_REMOVED lines=17> */
.L_x_3081:
[----:B------:R-:W-:-:S13]  /*1e6f0*/  ISETP.NE.AND P0, PT, R3, 0x1, PT ;  /* 0x000000010300780c */ /* 0x000fda0003f05270 */
[----:B------:R-:W0:Y:S02]  /*1e700*/  @P0 LDC.64 R4, c[0x0][0x9e8] ;  /* 0x00027a00ff040b82 */ /* 0x000e240000000a00 */
[----:B0-----:R-:W-:-:S05]  /*1e710*/  @P0 IMAD.HI.U32 R4, R11, R4, RZ ;  /* 0x000000040b040227 */ /* 0x001fca00078e00ff */
[----:B------:R-:W-:-:S07]  /*1e720*/  @P0 SHF.R.U32.HI R11, RZ, R5, R4 ;  /* 0x00000005ff0b0219 */ /* 0x000fce0000011604 */
.L_x_3082:
[----:B------:R-:W-:Y:S05]  /*1e730*/  BSYNC B0 ;  /* 0x0000000000007941 */ /* 0x000fea0003800000 */
.L_x_3080:
[----:B------:R-:W-:-:S05]  /*1e740*/  IMAD R11, R11, R3, R3 ;  /* 0x000000030b0b7224 */ /* 0x000fca00078e0203 */
[----:B------:R-:W-:-:S07]  /*1e750*/  VIMNMX R2, R2, R11, PT ;  /* 0x0000000b02027248 */ /* 0x000fce0003fe0100 */
.L_x_3079:
[----:B------:R-:W0:Y:S01]  /*1e760*/  @P2 LDC R8, c[0x0][0x44c] ;  /* 0x00011300ff082b82 */ /* 0x000e220000000800 */
[----:B------:R-:W-:Y:S01]  /*1e770*/  VIADD R2, R2, 0x5f ;  /* 0x0000005f02027836 */ /* 0x000fe20000000000 */
[----:B------:R-:W-:Y:S01]  /*1e780*/  MOV R5, R35 ;  /* 0x0000002300057202 */ /* 0x000fe20000000f00 */
[----:B------:R-:W-:Y:S02]  /*1e790*/  ULDC UR4, c[0x0][0x9dc] ;  /* 0x0002770000047ab9 */ /* 0x000fe40000000800 */
[----:B------:R-:W-:-:S03]  /*1e7a0*/  IMAD.HI R2, R2, 0x2aaaaaab, RZ ;  /* 0x2aaaaaab02027827 */ /* 0x000fc600078e02ff */
[----:B------:R-:W2:Y:S01]  /*1e7b0*/  @P2 LDC R4, c[0x0][0x450] ;  /* 0x00011400ff042b82 */ /* 0x000ea20000000800 */
[----:B0-----:R-:W-:-:S04]  /*1e7c0*/  @P2 IMAD.HI.U32 R11, R35, R8, RZ ;  /* 0x00000008230b2227 */ /* 0x001fc800078e00ff */
[----:B------:R-:W-:Y:S01]  /*1e7d0*/  IMAD.IADD R8, R22, 0x1, -R12 ;  /* 0x0000000116087824 */ /* 0x000fe200078e0a0c */
[----:B--2---:R-:W-:Y:S02]  /*1e7e0*/  @P2 SHF.R.U32.HI R5, RZ, R4, R11 ;  /* 0x00000004ff052219 */ /* 0x004fe4000001160b */
[----:B------:R-:W-:-:S03]  /*1e7f0*/  SHF.R.U32.HI R11, RZ, 0x1f, R2 ;  /* 0x0000001fff0b7819 */ /* 0x000fc60000011602 */
[----:B-1----:R-:W-:Y:S01]  /*1e800*/  IMAD.IADD R12, R8, 0x1, R5 ;  /* 0x00000001080c7824 */ /* 0x002fe200078e0205 */
[----:B------:R-:W-:-:S03]  /*1e810*/  LEA.HI.SX32 R11, R2, R11, 0x1c ;  /* 0x0000000b020b7211 */ /* 0x000fc600078fe2ff */
[----:B------:R-:W-:Y:S01]  /*1e820*/  VIADD R2, R12, -UR4 ;  /* 0x800000040c027c36 */ /* 0x000fe20008000000 */
[----:B------:R-:W-:Y:S01]  /*1e830*/  VIMNMX R11, R20, R11, PT ;  /* 0x0000000b140b7248 */ /* 0x000fe20003fe0100 */
        /* <DEDUP_REMOVED lines=11> */
.L_x_3085:
[----:B------:R-:W-:-:S13]  /*1e8f0*/  ISETP.NE.AND P0, PT, R3, 0x1, PT ;  /* 0x000000010300780c */ /* 0x000fda0003f05270 */
[----:B------:R-:W0:Y:S02]  /*1e900*/  @P0 LDC.64 R4, c[0x0][0x9e8] ;  /* 0x00027a00ff040b82 */ /* 0x000e240000000a00 */
[----:B0-----:R-:W-:-:S05]  /*1e910*/  @P0 IMAD.HI.U32 R4, R12, R4, RZ ;  /* 0x000000040c040227 */ /* 0x001fca00078e00ff */
[----:B------:R-:W-:-:S07]  /*1e920*/  @P0 SHF.R.U32.HI R12, RZ, R5, R4 ;  /* 0x00000005ff0c0219 */ /* 0x000fce0000011604 */
.L_x_3086:
[----:B------:R-:W-:Y:S05]  /*1e930*/  BSYNC B0 ;  /* 0x0000000000007941 */ /* 0x000fea0003800000 */
.L_x_3084:
[----:B------:R-:W-:-:S05]  /*1e940*/  IMAD R3, R12, R3, RZ ;  /* 0x000000030c037224 */ /* 0x000fca00078e02ff */
[----:B------:R-:W-:-:S07]  /*1e950*/  VIMNMX R2, R2, R3, !PT ;  /* 0x0000000302027248 */ /* 0x000fce0007fe0100 */
.L_x_3083:
[----:B------:R-:W-:Y:S01]  /*1e960*/  IMAD.HI R2, R2, 0x2aaaaaab, RZ ;  /* 0x2aaaaaab02027827 */ /* 0x000fe200078e02ff */
[----:B------:R-:W-:Y:S01]  /*1e970*/  BSSY B0, `(.L_x_3087) ;  /* 0x0000026000007945 */ /* 0x000fe20003800000 */
[----:B------:R-:W-:Y:S02]  /*1e980*/  LOP3.LUT R30, R6, 0xff, RZ, 0xc0, !PT ;  /* 0x000000ff061e7812 */ /* 0x000fe400078ec0ff */
[----:B------:R-:W-:Y:S01]  /*1e990*/  SHF.R.U32.HI R6, RZ, 0x10, R6 ;  /* 0x00000010ff067819 */ /* 0x000fe20000011606 */
[----:B------:R-:W-:Y:S01]  /*1e9a0*/  IMAD.MOV.U32 R14, RZ, RZ, RZ ;  /* 0x000000ffff0e7224 */ /* 0x000fe200078e00ff */
[----:B------:R-:W-:-:S04]  /*1e9b0*/  SHF.R.U32.HI R3, RZ, 0x1f, R2 ;  /* 0x0000001fff037819 */ /* 0x000fc80000011602 */
[----:B------:R-:W-:-:S04]  /*1e9c0*/  LEA.HI.SX32 R3, R2, R3, 0x1c ;  /* 0x0000000302037211 */ /* 0x000fc800078fe2ff */
[----:B------:R-:W-:-:S04]  /*1e9d0*/  VIMNMX R4, RZ, R3, !PT ;  /* 0x00000003ff047248 */ /* 0x000fc80007fe0100 */
[----:B------:R-:W-:-:S13]  /*1e9e0*/  ISETP.GT.AND P0, PT, R11, R4, PT ;  /* 0x000000040b00720c */ /* 0x000fda0003f04270 */
[----:B------:R-:W-:Y:S05]  /*1e9f0*/  @!P0 BRA `(.L_x_3088) ;  /* 0x0000000000748947 */ /* 0x000fea0003800000 */
[----:B------:R-:W-:Y:S01]  /*1ea00*/  ISETP.NE.AND P0, PT, R6, RZ, PT ;  /* 0x000000ff0600720c */ /* 0x000fe20003f05270 */
[----:B------:R-:W-:-:S03]  /*1ea10*/  ULDC UR4, c[0x0][0x9f0] ;  /* 0x00027c0000047ab9 */ /* 0x000fc60000000800 */
[----:B------:R-:W-:-:S04]  /*1ea20*/  SEL R5, R6, UR4, P0 ;  /* 0x0000000406057c07 */ /* 0x000fc80008000000 */
[----:B------:R-:W-:Y:S02]  /*1ea30*/  IABS R13, R5 ;  /* 0x00000005000d7213 */ /* 0x000fe40000000000 */
[----:B------:R-:W-:Y:S02]  /*1ea40*/  IADD3 R12, R5, -0x1, R11 ;  /* 0xffffffff050c7810 */ /* 0x000fe40007ffe00b */
[----:B------:R-:W0:Y:S03]  /*1ea50*/  I2F.RP R2, R13 ;  /* 0x0000000d00027306 */ /* 0x000e260000209400 */
[----:B------:R-:W-:-:S05]  /*1ea60*/  IMAD.IADD R12, R12, 0x1, -R4 ;  /* 0x000000010c0c7824 */ /* 0x000fca00078e0a04 */
[----:B0-----:R-:W0:Y:S02]  /*1ea70*/  MUFU.RCP R2, R2 ;  /* 0x0000000200027308 */ /* 0x001e240000001000 */
[----:B0-----:R-:W-:-:S06]  /*1ea80*/  VIADD R2, R2, 0xffffffe ;  /* 0x0ffffffe02027836 */ /* 0x001fcc0000000000 */
[----:B------:R0:W1:Y:S02]  /*1ea90*/  F2I.FTZ.U32.TRUNC.NTZ R3, R2 ;  /* 0x0000000200037305 */ /* 0x000064000021f000 */
[----:B0-----:R-:W-:-:S04]  /*1eaa0*/  LOP3.LUT R2, R12, R5, RZ, 0x3c, !PT ;  /* 0x000000050c027212 */ /* 0x001fc800078e3cff */
[----:B------:R-:W-:Y:S01]  /*1eab0*/  ISETP.GE.AND P3, PT, R2, RZ, PT ;  /* 0x000000ff0200720c */ /* 0x000fe20003f66270 */
[----:B-1----:R-:W-:-:S04]  /*1eac0*/  IMAD.MOV R2, RZ, RZ, -R3 ;  /* 0x000000ffff027224 */ /* 0x002fc800078e0a03 */
        /* <DEDUP_REMOVED lines=16> */
.L_x_3088:
[----:B------:R-:W-:Y:S05]  /*1ebd0*/  BSYNC B0 ;  /* 0x0000000000007941 */ /* 0x000fea0003800000 */
.L_x_3087:
[-C--:B------:R-:W-:Y:S01]  /*1ebe0*/  IMAD R3, R30, R14.reuse, R4 ;  /* 0x0000000e1e037224 */ /* 0x080fe200078e0204 */
[----:B------:R-:W-:Y:S04]  /*1ebf0*/  BSSY B0, `(.L_x_3089) ;  /* 0x0000131000007945 */ /* 0x000fe80003800000 */
[C---:B------:R-:W-:Y:S01]  /*1ec00*/  VIADDMNMX R11, R3.reuse, R14, R11, PT ;  /* 0x0000000e030b7246 */ /* 0x040fe2000380010b */
[----:B------:R-:W-:-:S04]  /*1ec10*/  IMAD R3, R3, 0x60, -R10 ;  /* 0x0000006003037824 */ /* 0x000fc800078e0a0a */
[----:B------:R-:W-:Y:S01]  /*1ec20*/  IMAD R10, R11, 0x60, -R10 ;  /* 0x000000600b0a7824 */ /* 0x000fe200078e0a0a */
[----:B------:R-:W-:-:S04]  /*1ec30*/  VIMNMX R3, RZ, R3, !PT ;  /* 0x00000003ff037248 */ /* 0x000fc80007fe0100 */
[----:B------:R-:W-:-:S04]  /*1ec40*/  VIMNMX R10, R10, R7, PT ;  /* 0x000000070a0a7248 */ /* 0x000fc80003fe0100 */
[----:B------:R-:W-:Y:S01]  /*1ec50*/  ISETP.GT.AND P0, PT, R10, R3, PT ;  /* 0x000000030a00720c */ /* 0x000fe20003f04270 */
[----:B------:R-:W-:-:S05]  /*1ec60*/  IMAD.WIDE.U32 R2, R3, -0x55555555, RZ ;  /* 0xaaaaaaab03027825 */ /* 0x000fca00078e00ff */
[----:B------:R-:W-:-:S05]  /*1ec70*/  SHF.R.U32.HI R4, RZ, 0x6, R3 ;  /* 0x00000006ff047819 */ /* 0x000fca0000011603 */
[----:B------:R-:W-:Y:S02]  /*1ec80*/  IMAD.MOV.U32 R2, RZ, RZ, R4 ;  /* 0x000000ffff027224 */ /* 0x000fe400078e0004 */
[----:B------:R-:W-:-:S04]  /*1ec90*/  @P0 VIADD R5, R10, 0x5f ;  /* 0x0000005f0a050836 */ /* 0x000fc80000000000 */
[----:B------:R-:W-:-:S05]  /*1eca0*/  @P0 IMAD.HI R5, R5, 0x2aaaaaab, RZ ;  /* 0x2aaaaaab05050827 */ /* 0x000fca00078e02ff */
[----:B------:R-:W-:-:S04]  /*1ecb0*/  @P0 SHF.R.U32.HI R10, RZ, 0x1f, R5 ;  /* 0x0000001fff0a0819 */ /* 0x000fc80000011605 */
        /* <DEDUP_REMOVED lines=11> */
.L_x_3300:
[----:B-1----:R-:W-:Y:S02]  /*1ed70*/  ISETP.NE.AND P0, PT, R14, RZ, PT ;  /* 0x000000ff0e00720c */ /* 0x002fe40003f05270 */
[----:B------:R-:W-:-:S11]  /*1ed80*/  PLOP3.LUT P6, PT, PT, PT, PT, 0x8, 0x0 ;  /* 0x000000000000781c */ /* 0x000fd60003fce170 */
[----:B------:R-:W-:Y:S05]  /*1ed90*/  @P0 BRA `(.L_x_3092) ;  /* 0x00000000000c0947 */ /* 0x000fea0003800000 */
[----:B------:R-:W-:-:S03]  /*1eda0*/  UMOV UR4, 0xffffffff ;  /* 0xffffffff00047882 */ /* 0x000fc60000000000 */
[----:B------:R-:W-:Y:S05]  /*1edb0*/  BRA.DIV UR4, `(.L_x_3093) ;  /* 0x0000008204407947 */ /* 0x000fea000b800000 */
[----:B------:R-:W-:-:S13]  /*1edc0*/  ELECT P6, URZ, PT ;  /* 0x00000000003f782f */ /* 0x000fda00038c0000 */
.L_x_3092:
        /* <DEDUP_REMOVED lines=9> */
.L_x_3303:
[----:B------:R-:W-:Y:S05]  /*1ee60*/  BSYNC B1 ;  /* 0x0000000000017941 */ /* 0x000fea0003800000 */
.L_x_3094:
[----:B------:R-:W-:Y:S04]  /*1ee70*/  BSSY B1, `(.L_x_3096) ;  /* 0x000007b000017945 */ /* 0x000fe80003800000 */
[----:B------:R-:W-:Y:S05]  /*1ee80*/  @!P6 BRA `(.L_x_3097) ;  /* 0x0000000400e4e947 */ /* 0x000fea0003800000 */
[----:B------:R-:W-:Y:S01]  /*1ee90*/  IMAD R12, R18, 0x8, R17 ;  /* 0x00000008120c7824 */ /* 0x000fe200078e0211 */
[----:B0-----:R-:W-:Y:S01]  /*1eea0*/  SHF.L.U32 R10, R28, 0x1f, RZ ;  /* 0x0000001f1c0a7819 */ /* 0x001fe200000006ff */
[----:B------:R-:W0:Y:S01]  /*1eeb0*/  S2R R3, SR_TID.X ;  /* 0x0000000000037919 */ /* 0x000e220000002100 */
[----:B------:R-:W-:Y:S02]  /*1eec0*/  BSSY B2, `(.L_x_3098) ;  /* 0x0000005000027945 */ /* 0x000fe40003800000 */
[----:B------:R-:W1:Y:S01]  /*1eed0*/  SYNCS.PHASECHK.TRANS64.TRYWAIT P0, [R12+URZ+0x228a0], R10 ;  /* 0x0228a00a0c0075a7 */ /* 0x000e62000800017f */
[----:B0-----:R-:W-:-:S04]  /*1eee0*/  LOP3.LUT R3, R3, 0x7f, RZ, 0xc0, !PT ;  /* 0x0000007f03037812 */ /* 0x001fc800078ec0ff */
[----:B------:R-:W-:Y:S01]  /*1eef0*/  ISETP.NE.AND P1, PT, R3, RZ, PT ;  /* 0x000000ff0300720c */ /* 0x000fe20003f25270 */
[----:B-1----:R-:W-:-:S12]  /*1ef00*/  @!P0 BRA `(.L_x_3099) ;  /* 0x0000008000208947 */ /* 0x002fd80003800000 */
.L_x_3304:
[----:B------:R-:W-:Y:S05]  /*1ef10*/  BSYNC B2 ;  /* 0x0000000000027941 */ /* 0x000fea0003800000 */
.L_x_3098:
        /* <DEDUP_REMOVED lines=9> */
.L_x_3101:
[----:B------:R-:W-:Y:S05]  /*1efb0*/  BSYNC B2 ;  /* 0x0000000000027941 */ /* 0x000fea0003800000 */
.L_x_3100:
        /* <DEDUP_REMOVED lines=12> */
.L_x_3102:
        /* <DEDUP_REMOVED lines=13> */
.L_x_3305:
[----:B------:R-:W-:Y:S05]  /*1f150*/  BSYNC B2 ;  /* 0x0000000000027941 */ /* 0x000fea0003800000 */
.L_x_3103:
        /* <DEDUP_REMOVED lines=11> */
.L_x_3106:
[----:B------:R-:W-:Y:S05]  /*1f210*/  BSYNC B2 ;  /* 0x0000000000027941 */ /* 0x000fea0003800000 */
.L_x_3105:
[----:B------:R-:W-:Y:S01]  /*1f220*/  R2UR UR6, R10 ;  /* 0x000000000a0672ca */ /* 0x000fe200000e0000 */
[----:B------:R-:W-:Y:S01]  /*1f230*/  UIADD3 UR4, UP0, UR40, 0x670, URZ ;  /* 0x0000067028047890 */ /* 0x000fe2000ff1e03f */
[----:B------:R-:W-:Y:S01]  /*1f240*/  R2UR UR7, R11 ;  /* 0x000000000b0772ca */ /* 0x000fe200000e0000 */
[----:B------:R-:W-:Y:S01]  /*1f250*/  VIADD R12, R12, 0x228b0 ;  /* 0x000228b00c0c7836 */ /* 0x000fe20000000000 */
[----:B------:R-:W-:Y:S01]  /*1f260*/  R2UR UR10, R7 ;  /* 0x00000000070a72ca */ /* 0x000fe200000e0000 */
[----:B------:R-:W-:Y:S01]  /*1f270*/  IMAD R7, R18, 0xc000, R17 ;  /* 0x0000c00012077824 */ /* 0x000fe200078e0211 */
[----:B------:R-:W-:Y:S01]  /*1f280*/  PLOP3.LUT P0, PT, PT, PT, PT, 0x80, 0x0 ;  /* 0x000000000000781c */ /* 0x000fe20003f0f070 */
[----:B------:R-:W-:Y:S02]  /*1f290*/  UIADD3.X UR5, URZ, UR41, URZ, UP0, !UPT ;  /* 0x000000293f057290 */ /* 0x000fe400087fe43f */
[----:B------:R-:W-:-:S10]  /*1f2a0*/  VIADD R13, R7, 0x400 ;  /* 0x00000400070d7836 */ /* 0x000fd40000000000 */
.L_x_3107:
        /* <DEDUP_REMOVED lines=15> */
.L_x_3108:
        /* <DEDUP_REMOVED lines=15> */
.L_x_3109:
        /* <DEDUP_REMOVED lines=15> */
.L_x_3110:
        /* <DEDUP_REMOVED lines=10> */
.L_x_3097:
[----:B------:R-:W-:Y:S05]  /*1f620*/  BSYNC B1 ;  /* 0x0000000000017941 */ /* 0x000fea0003800000 */
.L_x_3096:
[----:B------:R-:W-:Y:S01]  /*1f630*/  IADD3 R11, R2, -0x2, RZ ;  /* 0xfffffffe020b7810 */ /* 0x000fe20007ffe0ff */
[----:B------:R-:W-:Y:S01]  /*1f640*/  VIADD R18, R18, 0x1 ;  /* 0x0000000112127836 */ /* 0x000fe20000000000 */
[----:B------:R-:W-:Y:S02]  /*1f650*/  PLOP3.LUT P0, PT, PT, PT, PT, 0x8, 0x0 ;  /* 0x000000000000781c */ /* 0x000fe40003f0e170 */
[----:B------:R-:W-:Y:S02]  /*1f660*/  ISETP.GE.AND P2, PT, R11, R4, PT ;  /* 0x000000040b00720c */ /* 0x000fe40003f46270 */
[----:B------:R-:W-:-:S04]  /*1f670*/  ISETP.NE.AND P1, PT, R18, 0x2, PT ;  /* 0x000000021200780c */ /* 0x000fc80003f25270 */
[----:B------:R-:W-:Y:S02]  /*1f680*/  SEL R3, RZ, 0x1, P1 ;  /* 0x00000001ff037807 */ /* 0x000fe40000800000 */
[----:B------:R-:W-:Y:S02]  /*1f690*/  SEL R18, R18, RZ, P1 ;  /* 0x000000ff12127207 */ /* 0x000fe40000800000 */
[----:B------:R-:W-:-:S03]  /*1f6a0*/  LOP3.LUT R28, R28, R3, RZ, 0x3c, !PT ;  /* 0x000000031c1c7212 */ /* 0x000fc600078e3cff */
[----:B------:R-:W-:Y:S05]  /*1f6b0*/  @!P2 BRA `(.L_x_3090) ;  /* 0x000000080010a947 */ /* 0x000fea0003800000 */
.L_x_3126:
[----:B------:R-:W-:Y:S05]  /*1f6c0*/  YIELD ;  /* 0x0000000000007946 */ /* 0x000fea0003800000 */
        /* <DEDUP_REMOVED lines=10> */
.L_x_3306:
[----:B------:R-:W-:Y:S05]  /*1f770*/  BSYNC B2 ;  /* 0x0000000000027941 */ /* 0x000fea0003800000 */
.L_x_3113:
        /* <DEDUP_REMOVED lines=9> */
.L_x_3116:
[----:B------:R-:W-:Y:S05]  /*1f810*/  BSYNC B2 ;  /* 0x0000000000027941 */ /* 0x000fea0003800000 */
.L_x_3115:
        /* <DEDUP_REMOVED lines=11> */
.L_x_3117:
        /* <DEDUP_REMOVED lines=13> */
.L_x_3307:
[----:B------:R-:W-:Y:S05]  /*1f9a0*/  BSYNC B2 ;  /* 0x0000000000027941 */ /* 0x000fea0003800000 */
.L_x_3118:
        /* <DEDUP_REMOVED lines=11> */
.L_x_3121:
[----:B------:R-:W-:Y:S05]  /*1fa60*/  BSYNC B2 ;  /* 0x0000000000027941 */ /* 0x000fea0003800000 */
.L_x_3120:
        /* <DEDUP_REMOVED lines=9> */
.L_x_3122:
        /* <DEDUP_REMOVED lines=15> */
.L_x_3123:
        /* <DEDUP_REMOVED lines=15> */
.L_x_3124:
        /* <DEDUP_REMOVED lines=15> */
.L_x_3125:
        /* <DEDUP_REMOVED lines=10> */
.L_x_3112:
[----:B------:R-:W-:Y:S05]  /*1fe70*/  BSYNC B1 ;  /* 0x0000000000017941 */ /* 0x000fea0003800000 */
.L_x_3111:
[C---:B------:R-:W-:Y:S01]  /*1fe80*/  ISETP.GT.AND P2, PT, R11.reuse, R4, PT ;  /* 0x000000040b00720c */ /* 0x040fe20003f44270 */
[----:B------:R-:W-:Y:S02]  /*1fe90*/  VIADD R18, R18, 0x1 ;  /* 0x0000000112127836 */ /* 0x000fe40000000000 */
[----:B------:R-:W-:-:S03]  /*1fea0*/  VIADD R11, R11, 0xffffffff ;  /* 0xffffffff0b0b7836 */ /* 0x000fc60000000000 */
[----:B------:R-:W-:-:S04]  /*1feb0*/  ISETP.NE.AND P1, PT, R18, 0x2, PT ;  /* 0x000000021200780c */ /* 0x000fc80003f25270 */
[----:B------:R-:W-:Y:S02]  /*1fec0*/  SEL R3, RZ, 0x1, P1 ;  /* 0x00000001ff037807 */ /* 0x000fe40000800000 */
[----:B------:R-:W-:Y:S02]  /*1fed0*/  SEL R18, R18, RZ, P1 ;  /* 0x000000ff12127207 */ /* 0x000fe40000800000 */
[----:B------:R-:W-:Y:S01]  /*1fee0*/  LOP3.LUT R28, R28, R3, RZ, 0x3c, !PT ;  /* 0x000000031c1c7212 */ /* 0x000fe200078e3cff */
[----:B------:R-:W-:Y:S06]  /*1fef0*/  @P2 BRA `(.L_x_3126) ;  /* 0xfffffff400f02947 */ /* 0x000fec000383ffff */
.L_x_3090:
[----:B------:R-:W-:Y:S05]  /*1ff00*/  BSYNC B0 ;  /* 0x0000000000007941 */ /* 0x000fea0003800000 */
.L_x_3089:
[----:B------:R-:W1:Y:S01]  /*1ff10*/  LDC R0, c[0x0][0x448] ;  /* 0x00011200ff007b82 */ /* 0x000e620000000800 */
[----:B------:R-:W-:Y:S07]  /*1ff20*/  @!P0 WARPSYNC.ALL ;  /* 0x0000000000008948 */ /* 0x000fee0003800000 */
[----:B------:R-:W-:Y:S01]  /*1ff30*/  @!P0 BAR.SYNC.DEFER_BLOCKING 0xc, 0x180 ;  /* 0x0306000000008b1d */ /* 0x000fe20000010000 */
[----:B-1----:R-:W-:Y:S02]  /*1ff40*/  ISETP.NE.AND P1, PT, R0, 0x1, PT ;  /* 0x000000010000780c */ /* 0x002fe40003f25270 */
[----:B------:R-:W-:-:S11]  /*1ff50*/  IADD3 R0, R35, 0x7f, RZ ;  /* 0x0000007f23007810 */ /* 0x000fd60007ffe0ff */
[----:B------:R-:W1:Y:S08]  /*1ff60*/  @P1 LDC R3, c[0x0][0x44c] ;  /* 0x00011300ff031b82 */ /* 0x000e700000000800 */
[----:B------:R-:W2:Y:S01]  /*1ff70*/  @P1 LDC R2, c[0x0][0x450] ;  /* 0x00011400ff021b82 */ /* 0x000ea20000000800 */
[----:B-1----:R-:W-:-:S05]  /*1ff80*/  @P1 IMAD.HI.U32 R3, R0, R3, RZ ;  /* 0x0000000300031227 */ /* 0x002fca00078e00ff */
[----:B--2---:R-:W-:Y:S02]  /*1ff90*/  @P1 SHF.R.U32.HI R0, RZ, R2, R3 ;  /* 0x00000002ff001219 */ /* 0x004fe40000011603 */
[----:B------:R-:W1:Y:S03]  /*1ffa0*/  LDC.64 R2, c[0x0][0x9e0] ;  /* 0x00027800ff027b82 */ /* 0x000e660000000a00 */
[----:B------:R-:W-:Y:S01]  /*1ffb0*/  IMAD.IADD R7, R9, 0x1, R0 ;  /* 0x0000000109077824 */ /* 0x000fe200078e0200 */
[----:B-1----:R-:W-:-:S03]  /*1ffc0*/  ISETP.GE.AND P2, PT, R3, 0x1, PT ;  /* 0x000000010300780c */ /* 0x002fc60003f46270 */
[----:B------:R-:W-:-:S10]  /*1ffd0*/  IMAD.IADD R2, R7, 0x1, R2 ;  /* 0x0000000107027824 */ /* 0x000fd400078e0202 */
[----:B------:R-:W-:Y:S05]  /*1ffe0*/  @!P2 BRA `(.L_x_3127) ;  /* 0x000000000048a947 */ /* 0x000fea0003800000 */
[C---:B------:R-:W-:Y:S01]  /*1fff0*/  ISETP.GT.AND P0, PT, R7.reuse, RZ, PT ;  /* 0x000000ff0700720c */ /* 0x040fe20003f04270 */
[----:B------:R-:W-:Y:S01]  /*20000*/  BSSY B0, `(.L_x_3128) ;  /* 0x000000e000007945 */ /* 0x000fe20003800000 */
[----:B------:R-:W-:-:S11]  /*20010*/  VIADD R0, R7, 0xffffffff ;  /* 0xffffffff07007836 */ /* 0x000fd60000000000 */
[----:B------:R-:W-:Y:S05]  /*20020*/  @P0 BRA `(.L_x_3129) ;  /* 0x00000000001c0947 */ /* 0x000fea0003800000 */
[----:B------:R-:W-:Y:S01]  /*20030*/  ISETP.NE.AND P0, PT, R3, 0x1, PT ;  /* 0x000000010300780c */ /* 0x000fe20003f05270 */
[----:B------:R-:W-:-:S12]  /*20040*/  IMAD.MOV R7, RZ, RZ, -R7 ;  /* 0x000000ffff077224 */ /* 0x000fd800078e0a07 */
[----:B------:R-:W1:Y:S02]  /*20050*/  @P0 LDC.64 R4, c[0x0][0x9e8] ;  /* 0x00027a00ff040b82 */ /* 0x000e640000000a00 */
[----:B-1----:R-:W-:-:S05]  /*20060*/  @P0 IMAD.HI.U32 R4, R7, R4, RZ ;  /* 0x0000000407040227 */ /* 0x002fca00078e00ff */
[----:B------:R-:W-:-:S04]  /*20070*/  @P0 SHF.R.U32.HI R7, RZ, R5, R4 ;  /* 0x00000005ff070219 */ /* 0x000fc80000011604 */
[----:B------:R-:W-:Y:S01]  /*20080*/  LOP3.LUT R0, RZ, R7, RZ, 0x33, !PT ;  /* 0x00000007ff007212 */ /* 0x000fe200078e33ff */
[----:B------:R-:W-:Y:S06]  /*20090*/  BRA `(.L_x_3130) ;  /* 0x0000000000107947 */ /* 0x000fec0003800000 */
.L_x_3129:
[----:B------:R-:W-:-:S13]  /*200a0*/  ISETP.NE.AND P0, PT, R3, 0x1, PT ;  /* 0x000000010300780c */ /* 0x000fda0003f05270 */
[----:B------:R-:W1:Y:S02]  /*200b0*/  @P0 LDC.64 R4, c[0x0][0x9e8] ;  /* 0x00027a00ff040b82 */ /* 0x000e640000000a00 */
[----:B-1----:R-:W-:-:S05]  /*200c0*/  @P0 IMAD.HI.U32 R4, R0, R4, RZ ;  /* 0x0000000400040227 */ /* 0x002fca00078e00ff */
[----:B------:R-:W-:-:S07]  /*200d0*/  @P0 SHF.R.U32.HI R0, RZ, R5, R4 ;  /* 0x00000005ff000219 */ /* 0x000fce0000011604 */
.L_x_3130:
[----:B------:R-:W-:Y:S05]  /*200e0*/  BSYNC B0 ;  /* 0x0000000000007941 */ /* 0x000fea0003800000 */
.L_x_3128:
[----:B------:R-:W-:-:S05]  /*200f0*/  IMAD R5, R0, R3, R3 ;  /* 0x0000000300057224 */ /* 0x000fca00078e0203 */
[----:B------:R-:W-:-:S07]  /*20100*/  VIMNMX R2, R2, R5, PT ;  /* 0x0000000502027248 */ /* 0x000fce0003fe0100 */
.L_x_3127:
[----:B------:R-:W1:Y:S01]  /*20110*/  @P1 LDC R4, c[0x0][0x44c] ;  /* 0x00011300ff041b82 */ /* 0x000e620000000800 */
[----:B------:R-:W-:Y:S01]  /*20120*/  VIADD R2, R2, 0x5f ;  /* 0x0000005f02027836 */ /* 0x000fe20000000000 */
[----:B------:R-:W-:Y:S01]  /*20130*/  ULDC UR4, c[0x0][0x9dc] ;  /* 0x0002770000047ab9 */ /* 0x000fe20000000800 */
[----:B------:R-:W-:Y:S02]  /*20140*/  IMAD.MOV.U32 R7, RZ, RZ, R35 ;  /* 0x000000ffff077224 */ /* 0x000fe400078e0023 */
[----:B------:R-:W-:-:S03]  /*20150*/  IMAD.HI R2, R2, 0x2aaaaaab, RZ ;  /* 0x2aaaaaab02027827 */ /* 0x000fc600078e02ff */
[----:B------:R-:W2:Y:S02]  /*20160*/  @P1 LDC R0, c[0x0][0x450] ;  /* 0x00011400ff001b82 */ /* 0x000ea40000000800 */
[----:B------:R-:W-:-:S04]  /*20170*/  SHF.R.U32.HI R5, RZ, 0x1f, R2 ;  /* 0x0000001fff057819 */ /* 0x000fc80000011602 */
[----:B------:R-:W-:Y:S01]  /*20180*/  LEA.HI.SX32 R5, R2, R5, 0x1c ;  /* 0x0000000502057211 */ /* 0x000fe200078fe2ff */
[----:B-1----:R-:W-:-:S05]  /*20190*/  @P1 IMAD.HI.U32 R9, R35, R4, RZ ;  /* 0x0000000423091227 */ /* 0x002fca00078e00ff */
[----:B--2---:R-:W-:-:S05]  /*201a0*/  @P1 SHF.R.U32.HI R7, RZ, R0, R9 ;  /* 0x00000000ff071219 */ /* 0x004fca0000011609 */
[----:B------:R-:W-:Y:S01]  /*201b0*/  IMAD.IADD R8, R8, 0x1, R7 ;  /* 0x0000000108087824 */ /* 0x000fe200078e0207 */
[----:B------:R-:W-:-:S03]  /*201c0*/  VIMNMX R7, R20, R5, PT ;  /* 0x0000000514077248 */ /* 0x000fc60003fe0100 */
[----:B------:R-:W-:Y:S01]  /*201d0*/  VIADD R0, R8, -UR4 ;  /* 0x8000000408007c36 */ /* 0x000fe20008000000 */
[----:B------:R-:W-:Y:S06]  /*201e0*/  @!P2 BRA `(.L_x_3131) ;  /* 0x000000000044a947 */ /* 0x000fec0003800000 */
[----:B------:R-:W-:Y:S01]  /*201f0*/  ISETP.GT.AND P0, PT, R8, -0x1, PT ;  /* 0xffffffff0800780c */ /* 0x000fe20003f04270 */
[----:B------:R-:W-:-:S12]  /*20200*/  BSSY B0, `(.L_x_3132) ;  /* 0x000000d000007945 */ /* 0x000fd80003800000 */
[----:B------:R-:W-:Y:S05]  /*20210*/  @P0 BRA `(.L_x_3133) ;  /* 0x00000000001c0947 */ /* 0x000fea0003800000 */
[----:B------:R-:W-:Y:S02]  /*20220*/  ISETP.NE.AND P0, PT, R3, 0x1, PT ;  /* 0x000000010300780c */ /* 0x000fe40003f05270 */
[----:B------:R-:W-:-:S11]  /*20230*/  LOP3.LUT R9, RZ, R8, RZ, 0x33, !PT ;  /* 0x00000008ff097212 */ /* 0x000fd600078e33ff */
[----:B------:R-:W1:Y:S02]  /*20240*/  @P0 LDC.64 R4, c[0x0][0x9e8] ;  /* 0x00027a00ff040b82 */ /* 0x000e640000000a00 */
[----:B-1----:R-:W-:-:S05]  /*20250*/  @P0 IMAD.HI.U32 R4, R9, R4, RZ ;  /* 0x0000000409040227 */ /* 0x002fca00078e00ff */
[----:B------:R-:W-:-:S04]  /*20260*/  @P0 SHF.R.U32.HI R9, RZ, R5, R4 ;  /* 0x00000005ff090219 */ /* 0x000fc80000011604 */
[----:B------:R-:W-:Y:S01]  /*20270*/  LOP3.LUT R8, RZ, R9, RZ, 0x33, !PT ;  /* 0x00000009ff087212 */ /* 0x000fe200078e33ff */
[----:B------:R-:W-:Y:S06]  /*20280*/  BRA `(.L_x_3134) ;  /* 0x0000000000107947 */ /* 0x000fec0003800000 */
.L_x_3133:
[----:B------:R-:W-:-:S13]  /*20290*/  ISETP.NE.AND P0, PT, R3, 0x1, PT ;  /* 0x000000010300780c */ /* 0x000fda0003f05270 */
[----:B------:R-:W1:Y:S02]  /*202a0*/  @P0 LDC.64 R4, c[0x0][0x9e8] ;  /* 0x00027a00ff040b82 */ /* 0x000e640000000a00 */
[----:B-1----:R-:W-:-:S05]  /*202b0*/  @P0 IMAD.HI.U32 R4, R8, R4, RZ ;  /* 0x0000000408040227 */ /* 0x002fca00078e00ff */
[----:B------:R-:W-:-:S07]  /*202c0*/  @P0 SHF.R.U32.HI R8, RZ, R5, R4 ;  /* 0x00000005ff080219 */ /* 0x000fce0000011604 */
.L_x_3134:
[----:B------:R-:W-:Y:S05]  /*202d0*/  BSYNC B0 ;  /* 0x0000000000007941 */ /* 0x000fea0003800000 */
.L_x_3132:
[----:B------:R-:W-:-:S05]  /*202e0*/  IMAD R3, R8, R3, RZ ;  /* 0x0000000308037224 */ /* 0x000fca00078e02ff */
[----:B------:R-:W-:-:S07]  /*202f0*/  VIMNMX R0, R0, R3, !PT ;  /* 0x0000000300007248 */ /* 0x000fce0007fe0100 */
.L_x_3131:
[----:B------:R-:W-:Y:S01]  /*20300*/  ISETP.NE.AND P1, PT, R6, RZ, PT ;  /* 0x000000ff0600720c */ /* 0x000fe20003f25270 */
[----:B------:R-:W-:Y:S01]  /*20310*/  IMAD.HI R0, R0, 0x2aaaaaab, RZ ;  /* 0x2aaaaaab00007827 */ /* 0x000fe200078e02ff */
[----:B------:R-:W-:Y:S04]  /*20320*/  BSSY B0, `(.L_x_3135) ;  /* 0x0000023000007945 */ /* 0x000fe80003800000 */
[----:B------:R-:W-:-:S04]  /*20330*/  SHF.R.U32.HI R3, RZ, 0x1f, R0 ;  /* 0x0000001fff037819 */ /* 0x000fc80000011600 */
[----:B------:R-:W-:Y:S01]  /*20340*/  LEA.HI.SX32 R0, R0, R3, 0x1c ;  /* 0x0000000300007211 */ /* 0x000fe200078fe2ff */
[----:B------:R-:W-:Y:S02]  /*20350*/  IMAD.MOV.U32 R3, RZ, RZ, RZ ;  /* 0x000000ffff037224 */ /* 0x000fe400078e00ff */
[----:B------:R-:W1:Y:S01]  /*20360*/  @!P1 LDC R6, c[0x0][0x9f0] ;  /* 0x00027c00ff069b82 */ /* 0x000e620000000800 */
[----:B------:R-:W-:-:S04]  /*20370*/  VIMNMX R0, RZ, R0, !PT ;  /* 0x00000000ff007248 */ /* 0x000fc80007fe0100 */
[----:B------:R-:W-:-:S13]  /*20380*/  ISETP.GT.AND P0, PT, R7, R0, PT ;  /* 0x000000000700720c */ /* 0x000fda0003f04270 */
[----:B------:R-:W-:Y:S05]  /*20390*/  @!P0 BRA `(.L_x_3136) ;  /* 0x00000000006c8947 */ /* 0x000fea0003800000 */
[----:B-1----:R-:W-:Y:S01]  /*203a0*/  IABS R4, R6 ;  /* 0x0000000600047213 */ /* 0x002fe20000000000 */
[----:B------:R-:W-:-:S03]  /*203b0*/  IMAD.MOV.U32 R2, RZ, RZ, RZ ;  /* 0x000000ffff027224 */ /* 0x000fc600078e00ff */
[----:B------:R-:W1:Y:S08]  /*203c0*/  I2F.RP R5, R4 ;  /* 0x0000000400057306 */ /* 0x000e700000209400 */
[----:B-1----:R-:W1:Y:S02]  /*203d0*/  MUFU.RCP R5, R5 ;  /* 0x0000000500057308 */ /* 0x002e640000001000 */
[----:B-1----:R-:W-:-:S06]  /*203e0*/  VIADD R8, R5, 0xffffffe ;  /* 0x0ffffffe05087836 */ /* 0x002fcc0000000000 */
[----:B------:R-:W1:Y:S02]  /*203f0*/  F2I.FTZ.U32.TRUNC.NTZ R3, R8 ;  /* 0x0000000800037305 */ /* 0x000e64000021f000 */
[----:B-1----:R-:W-:-:S04]  /*20400*/  IMAD.MOV R9, RZ, RZ, -R3 ;  /* 0x000000ffff097224 */ /* 0x002fc800078e0a03 */
[----:B------:R-:W-:-:S04]  /*20410*/  IMAD R9, R9, R4, RZ ;  /* 0x0000000409097224 */ /* 0x000fc800078e02ff */
[----:B------:R-:W-:Y:S01]  /*20420*/  IMAD.HI.U32 R2, R3, R9, R2 ;  /* 0x0000000903027227 */ /* 0x000fe200078e0002 */
[----:B------:R-:W-:Y:S02]  /*20430*/  IADD3 R3, R6, -0x1, R7 ;  /* 0xffffffff06037810 */ /* 0x000fe40007ffe007 */
[----:B------:R-:W-:-:S03]  /*20440*/  IABS R9, R6 ;  /* 0x0000000600097213 */ /* 0x000fc60000000000 */
[----:B------:R-:W-:Y:S02]  /*20450*/  IMAD.IADD R3, R3, 0x1, -R0 ;  /* 0x0000000103037824 */ /* 0x000fe400078e0a00 */
[----:B------:R-:W-:-:S03]  /*20460*/  IMAD.MOV R8, RZ, RZ, -R9 ;  /* 0x000000ffff087224 */ /* 0x000fc600078e0a09 */
[----:B------:R-:W-:Y:S02]  /*20470*/  IABS R5, R3 ;  /* 0x0000000300057213 */ /* 0x000fe40000000000 */
[----:B------:R-:W-:-:S03]  /*20480*/  LOP3.LUT R3, R3, R6, RZ, 0x3c, !PT ;  /* 0x0000000603037212 */ /* 0x000fc600078e3cff */
[----:B------:R-:W-:Y:S01]  /*20490*/  IMAD.HI.U32 R2, R2, R5, RZ ;  /* 0x0000000502027227 */ /* 0x000fe200078e00ff */
[----:B------:R-:W-:-:S03]  /*204a0*/  ISETP.GE.AND P2, PT, R3, RZ, PT ;  /* 0x000000ff0300720c */ /* 0x000fc60003f46270 */
[----:B------:R-:W-:-:S05]  /*204b0*/  IMAD R5, R2, R8, R5 ;  /* 0x0000000802057224 */ /* 0x000fca00078e0205 */
[----:B------:R-:W-:-:S13]  /*204c0*/  ISETP.GT.U32.AND P1, PT, R4, R5, PT ;  /* 0x000000050400720c */ /* 0x000fda0003f24070 */
[----:B------:R-:W-:Y:S01]  /*204d0*/  @!P1 IMAD.IADD R5, R5, 0x1, -R4 ;  /* 0x0000000105059824 */ /* 0x000fe200078e0a04 */
[----:B------:R-:W-:Y:S02]  /*204e0*/  @!P1 IADD3 R2, R2, 0x1, RZ ;  /* 0x0000000102029810 */ /* 0x000fe40007ffe0ff */
[----:B------:R-:W-:Y:S02]  /*204f0*/  ISETP.NE.AND P1, PT, R6, RZ, PT ;  /* 0x000000ff0600720c */ /* 0x000fe40003f25270 */
[----:B------:R-:W-:-:S13]  /*20500*/  ISETP.GE.U32.AND P0, PT, R5, R4, PT ;  /* 0x000000040500720c */ /* 0x000fda0003f06070 */
[----:B------:R-:W-:-:S04]  /*20510*/  @P0 VIADD R2, R2, 0x1 ;  /* 0x0000000102020836 */ /* 0x000fc80000000000 */
[----:B------:R-:W-:Y:S01]  /*20520*/  @!P2 IMAD.MOV R2, RZ, RZ, -R2 ;  /* 0x000000ffff02a224 */ /* 0x000fe200078e0a02 */
[----:B------:R-:W-:-:S05]  /*20530*/  @!P1 LOP3.LUT R2, RZ, R6, RZ, 0x33, !PT ;  /* 0x00000006ff029212 */ /* 0x000fca00078e33ff */
[----:B------:R-:W-:-:S07]  /*20540*/  IMAD.MOV.U32 R3, RZ, RZ, R2 ;  /* 0x000000ffff037224 */ /* 0x000fce00078e0002 */
.L_x_3136:
[----:B------:R-:W-:Y:S05]  /*20550*/  BSYNC B0 ;  /* 0x0000000000007941 */ /* 0x000fea0003800000 */
.L_x_3135:
[-C--:B------:R-:W-:Y:S01]  /*20560*/  IMAD R30, R30, R3.reuse, R0 ;  /* 0x000000031e1e7224 */ /* 0x080fe200078e0200 */
        /* <DEDUP_REMOVED lines=20> */
[----:B---3--:R-:W-:Y:S01]  /*206b0*/  IADD3 R24, R0, UR37, R7 ;  /* 0x0000002500187c10 */ /* 0x008fe2000fffe007 */
[----:B------:R-:W-:Y:S06]  /*206c0*/  BRA `(.L_x_3139) ;  /* 0x0000003000e47947 */ /* 0x000fec0003800000 */
.L_x_3138:
        /* <DEDUP_REMOVED lines=9> */
[----:B------:R-:W2:Y:S01]  /*20760*/  LDC.64 R2, c[0x4][R2] ;  /* 0x0100000002027b82 */ /* 0x000ea20000000a00 */
[----:B------:R-:W-:Y:S02]  /*20770*/  IMAD.U32 R5, RZ, RZ, UR7 ;  /* 0x00000007ff057e24 */ /* 0x000fe4000f8e00ff */
[----:B-1----:R-:W-:Y:S02]  /*20780*/  IMAD.U32 R6, RZ, RZ, UR8 ;  /* 0x00000008ff067e24 */ /* 0x002fe4000f8e00ff */
[----:B------:R-:W-:-:S02]  /*20790*/  IMAD.U32 R7, RZ, RZ, UR9 ;  /* 0x00000009ff077e24 */ /* 0x000fc4000f8e00ff */
[----:B0-----:R-:W-:Y:S02]  /*207a0*/  IMAD.U32 R10, RZ, RZ, UR4 ;  /* 0x00000004ff0a7e24 */ /* 0x001fe4000f8e00ff */
[----:B------:R-:W-:Y:S02]  /*207b0*/  IMAD.U32 R11, RZ, RZ, UR5 ;  /* 0x00000005ff0b7e24 */ /* 0x000fe4000f8e00ff */
[----:B------:R-:W-:Y:S02]  /*207c0*/  IMAD.MOV.U32 R8, RZ, RZ, 0x70 ;  /* 0x00000070ff087424 */ /* 0x000fe400078e00ff */
[----:B------:R-:W-:Y:S02]  /*207d0*/  IMAD.MOV.U32 R12, RZ, RZ, 0x1 ;  /* 0x00000001ff0c7424 */ /* 0x000fe400078e00ff */
[----:B------:R-:W-:-:S07]  /*207e0*/  IMAD.MOV.U32 R13, RZ, RZ, RZ ;  /* 0x000000ffff0d7224 */ /* 0x000fce00078e00ff */
[----:B------:R-:W-:-:S07]  /*207f0*/  LEPC R20, `(.L_x_3141) ;  /* 0x000000001014794e */ /* 0x000fce0000000000 */
[----:B--2---:R-:W-:Y:S05]  /*20800*/  CALL.ABS.NOINC R2 ;  /* 0x0000000002007343 */ /* 0x004fea0003c00000 */
.L_x_3141:
[----:B------:R-:W-:Y:S05]  /*20810*/  BSYNC B6 ;  /* 0x0000000000067941 */ /* 0x000fea0003800000 */
.L_x_3140:
        /* <DEDUP_REMOVED lines=11> */
[----:B-1----:R-:W-:Y:S02]  /*208d0*/  IMAD.U32 R6, RZ, RZ, UR8 ;  /* 0x00000008ff067e24 */ /* 0x002fe4000f8e00ff */
[----:B------:R-:W-:Y:S02]  /*208e0*/  IMAD.U32 R7, RZ, RZ, UR9 ;  /* 0x00000009ff077e24 */ /* 0x000fe4000f8e00ff */
[----:B0-----:R-:W-:-:S02]  /*208f0*/  IMAD.U32 R10, RZ, RZ, UR4 ;  /* 0x00000004ff0a7e24 */ /* 0x001fc4000f8e00ff */
[----:B------:R-:W-:Y:S02]  /*20900*/  IMAD.U32 R11, RZ, RZ, UR5 ;  /* 0x00000005ff0b7e24 */ /* 0x000fe4000f8e00ff */
[----:B------:R-:W-:Y:S02]  /*20910*/  IMAD.MOV.U32 R8, RZ, RZ, 0x70 ;  /* 0x00000070ff087424 */ /* 0x000fe400078e00ff */
[----:B------:R-:W-:Y:S02]  /*20920*/  IMAD.MOV.U32 R12, RZ, RZ, 0x1 ;  /* 0x00000001ff0c7424 */ /* 0x000fe400078e00ff */
[----:B--2---:R-:W-:-:S07]  /*20930*/  IMAD.MOV.U32 R13, RZ, RZ, RZ ;  /* 0x000000ffff0d7224 */ /* 0x004fce00078e00ff */
[----:B------:R-:W-:-:S07]  /*20940*/  LEPC R20, `(.L_x_3144) ;  /* 0x000000001014794e */ /* 0x000fce0000000000 */
[----:B---3--:R-:W-:Y:S05]  /*20950*/  CALL.ABS.NOINC R2 ;  /* 0x0000000002007343 */ /* 0x008fea0003c00000 */
.L_x_3144:
[----:B------:R0:W1:Y:S01]  /*20960*/  LDC.64 R2, c[0x4][R25] ;  /* 0x0100000019027b82 */ /* 0x0000620000000a00 */
[----:B------:R-:W-:Y:S01]  /*20970*/  ULDC.64 UR4, c[0x4][0x98] ;  /* 0x0100260000047ab9 */ /* 0x000fe20000000a00 */
[----:B------:R-:W-:Y:S01]  /*20980*/  ULDC.64 UR6, c[0x4][0xa0] ;  /* 0x0100280000067ab9 */ /* 0x000fe20000000a00 */
[----:B------:R-:W-:Y:S01]  /*20990*/  ULDC.64 UR8, c[0x4][0x18] ;  /* 0x0100060000087ab9 */ /* 0x000fe20000000a00 */
[----:B------:R-:W-:Y:S01]  /*209a0*/  IMAD.U32 R4, RZ, RZ, UR4 ;  /* 0x00000004ff047e24 */ /* 0x000fe2000f8e00ff */
[----:B------:R-:W-:Y:S01]  /*209b0*/  MOV R13, RZ ;  /* 0x000000ff000d7202 */ /* 0x000fe20000000f00 */
[----:B------:R-:W-:Y:S02]  /*209c0*/  IMAD.U32 R5, RZ, RZ, UR5 ;  /* 0x00000005ff057e24 */ /* 0x000fe4000f8e00ff */
[----:B------:R-:W-:Y:S02]  /*209d0*/  IMAD.U32 R6, RZ, RZ, UR6 ;  /* 0x00000006ff067e24 */ /* 0x000fe4000f8e00ff */
[----:B------:R-:W-:-:S02]  /*209e0*/  IMAD.U32 R7, RZ, RZ, UR7 ;  /* 0x00000007ff077e24 */ /* 0x000fc4000f8e00ff */
[----:B------:R-:W-:Y:S02]  /*209f0*/  IMAD.U32 R10, RZ, RZ, UR8 ;  /* 0x00000008ff0a7e24 */ /* 0x000fe4000f8e00ff */
[----:B------:R-:W-:Y:S02]  /*20a00*/  IMAD.U32 R11, RZ, RZ, UR9 ;  /* 0x00000009ff0b7e24 */ /* 0x000fe4000f8e00ff */
[----:B------:R-:W-:Y:S02]  /*20a10*/  IMAD.MOV.U32 R8, RZ, RZ, 0x70 ;  /* 0x00000070ff087424 */ /* 0x000fe400078e00ff */
[----:B0-----:R-:W-:-:S07]  /*20a20*/  IMAD.MOV.U32 R12, RZ, RZ, 0x1 ;  /* 0x00000001ff0c7424 */ /* 0x001fce00078e00ff */
[----:B------:R-:W-:-:S07]  /*20a30*/  LEPC R20, `(.L_x_3143) ;  /* 0x000000001014794e */ /* 0x000fce0000000000 */
[----:B-1----:R-:W-:Y:S05]  /*20a40*/  CALL.ABS.NOINC R2 ;  /* 0x0000000002007343 */ /* 0x002fea0003c00000 */
.L_x_3143:
[----:B------:R-:W-:Y:S05]  /*20a50*/  BSYNC B6 ;  /* 0x0000000000067941 */ /* 0x000fea0003800000 */
.L_x_3142:
[----:B------:R-:W-:Y:S01]  /*20a60*/  ULDC.64 UR4, c[0x0][0x9f8] ;  /* 0x00027e0000047ab9 */ /* 0x000fe20000000a00 */
[----:B------:R-:W-:Y:S01]  /*20a70*/  IMAD.MOV.U32 R25, RZ, RZ, R27 ;  /* 0x000000ffff197224 */ /* 0x000fe200078e001b */
[----:B------:R-:W-:Y:S01]  /*20a80*/  ISETP.NE.U32.AND P0, PT, RZ, UR4, PT ;  /* 0x00000004ff007c0c */ /* 0x000fe2000bf05070 */
[----:B------:R-:W2:Y:S01]  /*20a90*/  S2R R20, SR_TID.X ;  /* 0x0000000000147919 */ /* 0x000ea20000002100 */
[----:B------:R-:W3:Y:S01]  /*20aa0*/  LDC R8, c[0x0][0x430] ;  /* 0x00010c00ff087b82 */ /* 0x000ee20000000800 */
[----:B------:R-:W-:Y:S01]  /*20ab0*/  VIADD R0, R32, 0xffffffff ;  /* 0xffffffff20007836 */ /* 0x000fe20000000000 */
[----:B------:R-:W-:Y:S01]  /*20ac0*/  ISETP.NE.AND.EX P0, PT, RZ, UR5, PT, P0 ;  /* 0x00000005ff007c0c */ /* 0x000fe2000bf05300 */
[----:B------:R-:W-:Y:S02]  /*20ad0*/  IMAD.MOV.U32 R36, RZ, RZ, RZ ;  /* 0x000000ffff247224 */ /* 0x000fe400078e00ff */
[----:B------:R-:W-:Y:S01]  /*20ae0*/  IMAD.U32 R9, RZ, RZ, UR38 ;  /* 0x00000026ff097e24 */ /* 0x000fe2000f8e00ff */
[----:B------:R-:W-:Y:S01]  /*20af0*/  LOP3.LUT R16, R16, 0xffffffdf, RZ, 0xc0, !PT ;  /* 0xffffffdf10107812 */ /* 0x000fe200078ec0ff */
[----:B------:R-:W-:-:S08]  /*20b00*/  ULDC UR4, c[0x0][0x320] ;  /* 0x0000c80000047ab9 */ /* 0x000fd00000000800 */
[----:B------:R-:W4:Y:S01]  /*20b10*/  @P0 LDC.64 R2, c[0x0][0x9f8] ;  /* 0x00027e00ff020b82 */ /* 0x000f220000000a00 */
[----:B--2---:R-:W-:-:S04]  /*20b20*/  LOP3.LUT R20, R20, 0x7f, RZ, 0xc0, !PT ;  /* 0x0000007f14147812 */ /* 0x004fc800078ec0ff */
[----:B------:R-:W-:Y:S01]  /*20b30*/  SHF.R.U32.HI R21, RZ, 0x3, R20 ;  /* 0x00000003ff157819 */ /* 0x000fe20000011614 */
[----:B----4-:R-:W-:-:S05]  /*20b40*/  @P0 IMAD.WIDE R2, R27, 0x4, R2 ;  /* 0x000000041b020825 */ /* 0x010fca00078e0202 */
[----:B------:R2:W4:Y:S01]  /*20b50*/  @P0 LDG.E R25, desc[UR54][R2.64] ;  /* 0x0000003602190981 */ /* 0x000522000c1e1900 */
[----:B---3--:R-:W-:Y:S01]  /*20b60*/  ISETP.NE.AND P1, PT, R8, 0x1, PT ;  /* 0x000000010800780c */ /* 0x008fe20003f25270 */
[----:B------:R-:W3:-:S12]  /*20b70*/  S2R R20, SR_TID.X ;  /* 0x0000000000147919 */ /* 0x000ed80000002100 */
[----:B-1----:R-:W1:Y:S08]  /*20b80*/  @P1 LDC R6, c[0x0][0x434] ;  /* 0x00010d00ff061b82 */ /* 0x002e700000000800 */
[----:B------:R-:W0:Y:S01]  /*20b90*/  @P1 LDC R4, c[0x0][0x438] ;  /* 0x00010e00ff041b82 */ /* 0x000e220000000800 */
[----:B---3--:R-:W-:-:S05]  /*20ba0*/  IMAD.SHL.U32 R20, R20, 0x10, RZ ;  /* 0x0000001014147824 */ /* 0x008fca00078e00ff */
[----:B------:R-:W-:-:S05]  /*20bb0*/  LOP3.LUT R20, R21, 0x70, R20, 0xf8, !PT ;  /* 0x0000007015147812 */ /* 0x000fca00078ef814 */
[----:B------:R-:W-:-:S05]  /*20bc0*/  IMAD R37, R0, 0x60, R20 ;  /* 0x0000006000257824 */ /* 0x000fca00078e0214 */
[C---:B------:R-:W-:Y:S01]  /*20bd0*/  ISETP.GE.AND P0, PT, R37.reuse, R22, PT ;  /* 0x000000162500720c */ /* 0x040fe20003f06270 */
[----:B------:R-:W-:-:S03]  /*20be0*/  IMAD.IADD R37, R37, 0x1, R31 ;  /* 0x0000000125257824 */ /* 0x000fc600078e021f */
[----:B------:R-:W-:Y:S01]  /*20bf0*/  ISETP.GT.U32.OR P0, PT, R20, 0x5f, P0 ;  /* 0x0000005f1400780c */ /* 0x000fe20000704470 */
[----:B-1----:R-:W-:-:S04]  /*20c00*/  @P1 IMAD.HI.U32 R5, R37, R6, RZ ;  /* 0x0000000625051227 */ /* 0x002fc800078e00ff */
[----:B------:R-:W-:Y:S01]  /*20c10*/  IMAD.MOV.U32 R6, RZ, RZ, R37 ;  /* 0x000000ffff067224 */ /* 0x000fe200078e0025 */
[----:B0-----:R-:W-:-:S07]  /*20c20*/  @P1 SHF.R.U32.HI R6, RZ, R4, R5 ;  /* 0x00000004ff061219 */ /* 0x001fce0000011605 */
[----:B--2---:R-:W0:Y:S01]  /*20c30*/  @!P0 LDC.64 R2, c[0x0][0x428] ;  /* 0x00010a00ff028b82 */ /* 0x004e220000000a00 */
[--C-:B------:R-:W-:Y:S01]  /*20c40*/  @!P0 SHF.R.S32.HI R5, RZ, 0x1f, R6.reuse ;  /* 0x0000001fff058819 */ /* 0x100fe20000011406 */
[----:B------:R-:W-:Y:S01]  /*20c50*/  @!P0 IMAD.MOV.U32 R4, RZ, RZ, R6 ;  /* 0x000000ffff048224 */ /* 0x000fe200078e0006 */
[----:B------:R-:W-:Y:S01]  /*20c60*/  ISETP.NE.AND P2, PT, R9, 0x3, PT ;  /* 0x000000030900780c */ /* 0x000fe20003f45270 */
[----:B------:R-:W-:Y:S01]  /*20c70*/  UMOV UR5, 0xffffffff ;  /* 0xffffffff00057882 */ /* 0x000fe20000000000 */
[----:B----4-:R-:W-:Y:S01]  /*20c80*/  SHF.R.S32.HI R32, RZ, 0x1f, R25 ;  /* 0x0000001fff207819 */ /* 0x010fe20000011419 */
[----:B0-----:R-:W-:-:S04]  /*20c90*/  @!P0 IMAD.WIDE.U32 R4, R25, R2, R4 ;  /* 0x0000000219048225 */ /* 0x001fc800078e0004 */
[----:B------:R-:W-:-:S04]  /*20ca0*/  @!P0 IMAD R7, R32, R2, RZ ;  /* 0x0000000220078224 */ /* 0x000fc800078e02ff */
[----:B------:R-:W-:Y:S02]  /*20cb0*/  @!P0 IMAD R7, R25, R3, R7 ;  /* 0x0000000319078224 */ /* 0x000fe400078e0207 */
[----:B------:R-:W0:Y:S02]  /*20cc0*/  @!P0 LDC.64 R2, c[0x0][0x418] ;  /* 0x00010600ff028b82 */ /* 0x000e240000000a00 */
[----:B------:R-:W-:Y:S01]  /*20cd0*/  @!P0 IMAD.IADD R7, R5, 0x1, R7 ;  /* 0x0000000105078824 */ /* 0x000fe200078e0207 */
[----:B0-----:R-:W-:-:S04]  /*20ce0*/  @!P0 LEA R2, P1, R4, R2, 0x2 ;  /* 0x0000000204028211 */ /* 0x001fc800078210ff */
[----:B------:R-:W-:-:S05]  /*20cf0*/  @!P0 LEA.HI.X R3, R4, R3, R7, 0x2, P1 ;  /* 0x0000000304038211 */ /* 0x000fca00008f1407 */
[----:B------:R0:W5:Y:S01]  /*20d00*/  @!P0 LDG.E R36, desc[UR54][R2.64] ;  /* 0x0000003602248981 */ /* 0x000162000c1e1900 */
[----:B------:R-:W-:Y:S01]  /*20d10*/  ISETP.GT.U32.AND P0, PT, R20, 0x5f, PT ;  /* 0x0000005f1400780c */ /* 0x000fe20003f04070 */
[----:B------:R-:W-:Y:S01]  /*20d20*/  IMAD.MOV R4, RZ, RZ, -R6 ;  /* 0x000000ffff047224 */ /* 0x000fe200078e0a06 */
[----:B------:R-:W1:Y:S03]  /*20d30*/  S2R R20, SR_TID.X ;  /* 0x0000000000147919 */ /* 0x000e660000002100 */
[----:B------:R-:W-:-:S08]  /*20d40*/  IMAD R37, R8, R4, R37 ;  /* 0x0000000408257224 */ /* 0x000fd000078e0225 */
[----:B------:R-:W-:-:S04]  /*20d50*/  @P0 LOP3.LUT R16, R16, 0x20, RZ, 0xfc, !PT ;  /* 0x0000002010100812 */ /* 0x000fc800078efcff */
[----:B------:R-:W-:-:S04]  /*20d60*/  LOP3.LUT R16, R16, 0xffffffbf, RZ, 0xc0, !PT ;  /* 0xffffffbf10107812 */ /* 0x000fc800078ec0ff */
[----:B------:R-:W-:-:S04]  /*20d70*/  @P2 LOP3.LUT R16, R16, 0x40, RZ, 0xfc, !PT ;  /* 0x0000004010102812 */ /* 0x000fc800078efcff */
[----:B------:R-:W-:Y:S01]  /*20d80*/  LOP3.LUT R16, R16, 0xfffffff7, RZ, 0xc0, !PT ;  /* 0xfffffff710107812 */ /* 0x000fe200078ec0ff */
[----:B-1----:R-:W-:-:S05]  /*20d90*/  IMAD.SHL.U32 R20, R20, 0x8, RZ ;  /* 0x0000000814147824 */ /* 0x002fca00078e00ff */
[----:B------:R-:W-:-:S04]  /*20da0*/  LOP3.LUT R20, R20, 0x38, RZ, 0xc0, !PT ;  /* 0x0000003814147812 */ /* 0x000fc800078ec0ff */
[C---:B------:R-:W-:Y:S02]  /*20db0*/  LOP3.LUT R11, R20.reuse, 0x40, RZ, 0xfc, !PT ;  /* 0x00000040140b7812 */ /* 0x040fe400078efcff */
[----:B------:R-:W-:Y:S02]  /*20dc0*/  LOP3.LUT R10, R20, 0x80, RZ, 0xfc, !PT ;  /* 0x00000080140a7812 */ /* 0x000fe400078efcff */
[----:B------:R-:W-:Y:S02]  /*20dd0*/  ISETP.GE.AND P4, PT, R11, UR4, PT ;  /* 0x000000040b007c0c */ /* 0x000fe4000bf86270 */
[----:B------:R-:W-:Y:S02]  /*20de0*/  ISETP.GE.AND P3, PT, R10, UR4, PT ;  /* 0x000000040a007c0c */ /* 0x000fe4000bf66270 */
        /* <DEDUP_REMOVED lines=11> */
.L_x_3310:
[----:B------:R-:W-:Y:S01]  /*20ea0*/  SEL R6, RZ, 0x1, P0 ;  /* 0x00000001ff067807 */ /* 0x000fe20000000000 */
[----:B------:R-:W-:Y:S06]  /*20eb0*/  @!P2 BRA `(.L_x_3146) ;  /* 0x000000000004a947 */ /* 0x000fec0003800000 */
[----:B------:R-:W-:Y:S01]  /*20ec0*/  BPT.TRAP 0x1 ;  /* 0x000000040000795c */ /* 0x000fe20000300000 */
.L_x_3146:
[----:B------:R-:W-:Y:S01]  /*20ed0*/  IMAD R22, R0, -0x60, R22 ;  /* 0xffffffa000167824 */ /* 0x000fe200078e0216 */
[----:B------:R-:W-:Y:S01]  /*20ee0*/  SHF.L.U32 R0, R23, 0x1f, RZ ;  /* 0x0000001f17007819 */ /* 0x000fe200000006ff */
[----:B------:R-:W-:Y:S01]  /*20ef0*/  IMAD R33, R19, 0x8, R17 ;  /* 0x0000000813217824 */ /* 0x000fe200078e0211 */
[----:B------:R-:W-:Y:S03]  /*20f00*/  BSSY B0, `(.L_x_3147) ;  /* 0x0000003000007945 */ /* 0x000fe60003800000 */
[----:B------:R-:W0:Y:S02]  /*20f10*/  SYNCS.PHASECHK.TRANS64.TRYWAIT P0, [R33+URZ+0x22840], R0 ;  /* 0x02284000210075a7 */ /* 0x000e24000800017f */
[----:B0-----:R-:W-:Y:S05]  /*20f20*/  @!P0 BRA `(.L_x_3148) ;  /* 0x00000060009c8947 */ /* 0x001fea0003800000 */
.L_x_3311:
[----:B------:R-:W-:Y:S05]  /*20f30*/  BSYNC B0 ;  /* 0x0000000000007941 */ /* 0x000fea0003800000 */
.L_x_3147:
        /* <DEDUP_REMOVED lines=17> */
[----:B0-----:R-:W-:Y:S01]  /*21050*/  SHF.L.U32 R8, R8, 0x3, RZ ;  /* 0x0000000308087819 */ /* 0x001fe200000006ff */
[----:B------:R-:W-:Y:S02]  /*21060*/  ULDC.64 UR4, c[0x0][0x308] ;  /* 0x0000c20000047ab9 */ /* 0x000fe40000000a00 */
[----:B------:R-:W-:Y:S01]  /*21070*/  IMAD.IADD R3, R3, 0x1, R0 ;  /* 0x0000000103037824 */ /* 0x000fe200078e0200 */
        /* <DEDUP_REMOVED lines=67> */
.L_x_3325:
        /* <DEDUP_REMOVED lines=10> */
.L_x_3150:
        /* <DEDUP_REMOVED lines=11> */
.L_x_3151:
[----:B0-----:R0:W5:Y:S01]  /*21600*/  LDL.LU R3, [R1+0x8] ;  /* 0x0000080001037983 */ /* 0x0011620000300800 */
        /* <DEDUP_REMOVED lines=9> */
[----:B------:R-:W-:Y:S01]  /*216a0*/  SEL R34, RZ, 0x8, P0 ;  /* 0x00000008ff227807 */ /* 0x000fe20000000000 */
[----:B------:R-:W-:Y:S01]  /*216b0*/  BSSY B6, `(.L_x_3152) ;  /* 0x0000025000067945 */ /* 0x000fe20003800000 */
[----:B------:R-:W-:-:S02]  /*216c0*/  IADD3 R0, R2, R0, R6 ;  /* 0x0000000002007210 */ /* 0x000fc40007ffe006 */
[----:B------:R-:W-:-:S03]  /*216d0*/  ISETP.NE.U32.AND P0, PT, RZ, UR4, PT ;  /* 0x00000004ff007c0c */ /* 0x000fc6000bf05070 */
[----:B------:R-:W-:Y:S01]  /*216e0*/  IMAD.IADD R34, R0, 0x1, R34 ;  /* 0x0000000100227824 */ /* 0x000fe200078e0222 */
[----:B------:R-:W-:Y:S01]  /*216f0*/  ISETP.NE.AND.EX P0, PT, RZ, UR5, PT, P0 ;  /* 0x00000005ff007c0c */ /* 0x000fe2000bf05300 */
[----:B------:R-:W-:Y:S01]  /*21700*/  VIADD R0, R17, 0x18400 ;  /* 0x0001840011007836 */ /* 0x000fe20000000000 */
[----:B------:R-:W-:Y:S02]  /*21710*/  ULDC.64 UR4, c[0x0][0x298] ;  /* 0x0000a60000047ab9 */ /* 0x000fe40000000a00 */
[----:B------:R-:W-:Y:S02]  /*21720*/  SEL R2, R27, RZ, !P0 ;  /* 0x000000ff1b027207 */ /* 0x000fe40004000000 */
[----:B------:R-:W-:Y:S02]  /*21730*/  LOP3.LUT P1, RZ, R0, 0x3ff, RZ, 0xc0, !PT ;  /* 0x000003ff00ff7812 */ /* 0x000fe4000782c0ff */
[----:B------:R-:W-:-:S04]  /*21740*/  SHF.R.S32.HI R0, RZ, 0x1f, R27 ;  /* 0x0000001fff007819 */ /* 0x000fc8000001141b */
[----:B------:R-:W-:-:S05]  /*21750*/  SEL R0, R0, RZ, !P0 ;  /* 0x000000ff00007207 */ /* 0x000fca0004000000 */
[----:B------:R1:W-:Y:S04]  /*21760*/  STL [R1+0x30], R0 ;  /* 0x0000300001007387 */ /* 0x0003e80000100800 */
[----:B------:R2:W-:Y:S01]  /*21770*/  STL [R1+0x18], R2 ;  /* 0x0000180201007387 */ /* 0x0005e20000100800 */
[----:B-1---5:R-:W-:-:S05]  /*21780*/  SHF.R.S32.HI R0, RZ, 0x1f, R3 ;  /* 0x0000001fff007819 */ /* 0x022fca0000011403 */
[----:B------:R-:W-:-:S04]  /*21790*/  IMAD R0, R0, UR4, RZ ;  /* 0x0000000400007c24 */ /* 0x000fc8000f8e02ff */
[C---:B------:R-:W-:Y:S02]  /*217a0*/  IMAD R0, R3.reuse, UR5, R0 ;  /* 0x0000000503007c24 */ /* 0x040fe4000f8e0200 */
[----:B--2---:R-:W-:-:S05]  /*217b0*/  IMAD.WIDE.U32 R2, R3, UR4, RZ ;  /* 0x0000000403027c25 */ /* 0x004fca000f8e00ff */
[----:B------:R-:W-:Y:S01]  /*217c0*/  IADD3 R0, R3, R0, RZ ;  /* 0x0000000003007210 */ /* 0x000fe20007ffe0ff */
[----:B------:R1:W-:Y:S04]  /*217d0*/  STL.64 [R1+0x10], R2 ;  /* 0x0000100201007387 */ /* 0x0003e80000100a00 */
[----:B------:R1:W-:Y:S01]  /*217e0*/  STL [R1+0x8], R0 ;  /* 0x0000080001007387 */ /* 0x0003e20000100800 */
[----:B------:R-:W-:Y:S05]  /*217f0*/  @!P1 BRA `(.L_x_3153) ;  /* 0x0000000000409947 */ /* 0x000fea0003800000 */
[----:B-1----:R-:W-:Y:S01]  /*21800*/  MOV R2, 0x0 ;  /* 0x0000000000027802 */ /* 0x002fe20000000f00 */
        /* <DEDUP_REMOVED lines=15> */
.L_x_3153:
[----:B------:R-:W-:Y:S05]  /*21900*/  BSYNC B6 ;  /* 0x0000000000067941 */ /* 0x000fea0003800000 */
.L_x_3152:
[----:B-1----:R-:W2:Y:S01]  /*21910*/  LDL.LU R0, [R1+0x8] ;  /* 0x0000080001007983 */ /* 0x002ea20000300800 */
[----:B------:R-:W-:Y:S01]  /*21920*/  ULDC.64 UR4, c[0x0][0x2d8] ;  /* 0x0000b60000047ab9 */ /* 0x000fe20000000a00 */
[----:B------:R-:W1:Y:S02]  /*21930*/  LDC R7, c[0x0][0x448] ;  /* 0x00011200ff077b82 */ /* 0x000e640000000800 */
[----:B------:R-:W2:Y:S04]  /*21940*/  LDL.LU.64 R2, [R1+0x10] ;  /* 0x0000100001027983 */ /* 0x000ea80000300a00 */
[----:B------:R-:W3:Y:S04]  /*21950*/  LDL.LU R20, [R1+0x30] ;  /* 0x0000300001147983 */ /* 0x000ee80000300800 */
[----:B------:R-:W4:Y:S04]  /*21960*/  LDL.LU R21, [R1+0x18] ;  /* 0x0000180001157983 */ /* 0x000f280000300800 */
[----:B------:R0:W5:Y:S01]  /*21970*/  LDL R8, [R1+0x4] ;  /* 0x0000040001087983 */ /* 0x0001620000100800 */
[----:B-1----:R-:W-:-:S13]  /*21980*/  ISETP.NE.AND P0, PT, R7, 0x1, PT ;  /* 0x000000010700780c */ /* 0x002fda0003f05270 */
[----:B------:R-:W1:Y:S01]  /*21990*/  @P0 LDC R6, c[0x0][0x44c] ;  /* 0x00011300ff060b82 */ /* 0x000e620000000800 */
[----:B--2---:R-:W-:Y:S02]  /*219a0*/  IMAD.MOV.U32 R3, RZ, RZ, R0 ;  /* 0x000000ffff037224 */ /* 0x004fe400078e0000 */
[----:B------:R-:W-:-:S04]  /*219b0*/  IMAD.WIDE.U32 R2, R26, UR4, R2 ;  /* 0x000000041a027c25 */ /* 0x000fc8000f8e0002 */
[----:B------:R-:W-:Y:S01]  /*219c0*/  IMAD R3, R26, UR5, R3 ;  /* 0x000000051a037c24 */ /* 0x000fe2000f8e0203 */
[----:B------:R-:W-:Y:S02]  /*219d0*/  ULDC.64 UR4, c[0x0][0x2e0] ;  /* 0x0000b80000047ab9 */ /* 0x000fe40000000a00 */
[----:B---3--:R-:W-:Y:S02]  /*219e0*/  IMAD R0, R20, UR4, RZ ;  /* 0x0000000414007c24 */ /* 0x008fe4000f8e02ff */
[----:B------:R-:W2:Y:S01]  /*219f0*/  S2R R20, SR_TID.X ;  /* 0x0000000000147919 */ /* 0x000ea20000002100 */
[----:B----4-:R-:W-:-:S04]  /*21a00*/  IMAD.WIDE.U32 R2, R21, UR4, R2 ;  /* 0x0000000415027c25 */ /* 0x010fc8000f8e0002 */
[----:B------:R-:W-:Y:S01]  /*21a10*/  IMAD R0, R21, UR5, R0 ;  /* 0x0000000515007c24 */ /* 0x000fe2000f8e0200 */
[----:B------:R-:W3:Y:S01]  /*21a20*/  S2R R9, SR_TID.X ;  /* 0x0000000000097919 */ /* 0x000ee20000002100 */
[----:B------:R-:W-:Y:S02]  /*21a30*/  ULDC.64 UR4, c[0x0][0x2d0] ;  /* 0x0000b40000047ab9 */ /* 0x000fe40000000a00 */
[----:B------:R-:W-:Y:S02]  /*21a40*/  IMAD.IADD R3, R3, 0x1, R0 ;  /* 0x0000000103037824 */ /* 0x000fe400078e0200 */
[----:B------:R-:W4:Y:S01]  /*21a50*/  @P0 LDC R0, c[0x0][0x450] ;  /* 0x00011400ff000b82 */ /* 0x000f220000000800 */
[----:B--2---:R-:W-:-:S04]  /*21a60*/  LOP3.LUT R20, R20, 0x7f, RZ, 0xc0, !PT ;  /* 0x0000007f14147812 */ /* 0x004fc800078ec0ff */
[----:B------:R-:W-:Y:S02]  /*21a70*/  SHF.R.U32.HI R21, RZ, 0x3, R20 ;  /* 0x00000003ff157819 */ /* 0x000fe40000011614 */
[----:B------:R-:W2:Y:S02]  /*21a80*/  S2R R20, SR_TID.X ;  /* 0x0000000000147919 */ /* 0x000ea40000002100 */
[----:B--2---:R-:W-:-:S05]  /*21a90*/  IMAD.SHL.U32 R20, R20, 0x10, RZ ;  /* 0x0000001014147824 */ /* 0x004fca00078e00ff */
[----:B------:R-:W-:-:S05]  /*21aa0*/  LOP3.LUT R20, R21, 0x70, R20, 0xf8, !PT ;  /* 0x0000007015147812 */ /* 0x000fca00078ef814 */
[----:B------:R-:W-:Y:S02]  /*21ab0*/  IMAD.IADD R5, R20, 0x1, R35 ;  /* 0x0000000114057824 */ /* 0x000fe400078e0223 */
[----:B------:R0:W5:Y:S02]  /*21ac0*/  LDL R20, [R1] ;  /* 0x0000000001147983 */ /* 0x0001640000100800 */
[----:B-1----:R-:W-:-:S04]  /*21ad0*/  @P0 IMAD.HI.U32 R6, R5, R6, RZ ;  /* 0x0000000605060227 */ /* 0x002fc800078e00ff */
[----:B------:R-:W-:Y:S01]  /*21ae0*/  IMAD.MOV.U32 R4, RZ, RZ, R5 ;  /* 0x000000ffff047224 */ /* 0x000fe200078e0005 */
[----:B----4-:R-:W-:Y:S01]  /*21af0*/  @P0 SHF.R.U32.HI R4, RZ, R0, R6 ;  /* 0x00000000ff040219 */ /* 0x010fe20000011606 */
[----:B------:R-:W1:Y:S04]  /*21b00*/  S2R R21, SR_TID.X ;  /* 0x0000000000157919 */ /* 0x000e680000002100 */
        /* <DEDUP_REMOVED lines=13> */
[----:B---3--:R-:W-:Y:S01]  /*21be0*/  IMAD.SHL.U32 R9, R9, 0x8, RZ ;  /* 0x0000000809097824 */ /* 0x008fe200078e00ff */
[C---:B------:R-:W-:Y:S01]  /*21bf0*/  LEA R0, P0, R2.reuse, UR4, 0x1 ;  /* 0x0000000402007c11 */ /* 0x040fe2000f8008ff */
[----:B------:R-:W-:Y:S01]  /*21c00*/  IMAD.IADD R4, R3, 0x1, R4 ;  /* 0x0000000103047824 */ /* 0x000fe200078e0204 */
[----:B------:R-:W-:Y:S02]  /*21c10*/  ULDC UR4, c[0x0][0x2b8] ;  /* 0x0000ae0000047ab9 */ /* 0x000fe40000000800 */
[----:B------:R-:W-:Y:S02]  /*21c20*/  LOP3.LUT R9, R9, 0x38, RZ, 0xc0, !PT ;  /* 0x0000003809097812 */ /* 0x000fe400078ec0ff */
[----:B------:R-:W-:Y:S01]  /*21c30*/  LEA.HI.X R4, R2, UR5, R4, 0x1, P0 ;  /* 0x0000000502047c11 */ /* 0x000fe200080f0c04 */
[----:B------:R-:W-:Y:S01]  /*21c40*/  UMOV UR5, 0xffffffff ;  /* 0xffffffff00057882 */ /* 0x000fe20000000000 */
[----:B-1----:R-:W-:-:S02]  /*21c50*/  LOP3.LUT R21, R21, 0x7f, RZ, 0xc0, !PT ;  /* 0x0000007f15157812 */ /* 0x002fc400078ec0ff */
[----:B------:R-:W-:Y:S02]  /*21c60*/  ISETP.GE.AND P1, PT, R9, UR4, PT ;  /* 0x0000000409007c0c */ /* 0x000fe4000bf26270 */
[----:B------:R-:W-:Y:S01]  /*21c70*/  SHF.R.U32.HI R10, RZ, 0x3, R21 ;  /* 0x00000003ff0a7819 */ /* 0x000fe20000011615 */
[----:B0-----:R-:W-:Y:S10]  /*21c80*/  BRA.DIV UR5, `(.L_x_3154) ;  /* 0x0000005e05587947 */ /* 0x001ff4000b800000 */
        /* <DEDUP_REMOVED lines=68> */
[----:B0-----:R-:W-:-:S04]  /*220d0*/  @!P0 LEA R3, P2, R9, R3, 0x1 ;  /* 0x0000000309038211 */ /* 0x001fc800078408ff */
[----:B-1----:R-:W-:-:S04]  /*220e0*/  @!P0 IADD3.X R2, RZ, R2, RZ, P2, !PT ;  /* 0x00000002ff028210 */ /* 0x002fc800017fe4ff */
[----:B------:R-:W-:-:S04]  /*220f0*/  @!P0 LOP3.LUT R3, R3, R2, RZ, 0x3c, !PT ;  /* 0x0000000203038212 */ /* 0x000fc800078e3cff */
[----:B------:R-:W-:-:S04]  /*22100*/  @!P0 LOP3.LUT R2, R3, R2, RZ, 0x3c, !PT ;  /* 0x0000000203028212 */ /* 0x000fc800078e3cff */
[----:B------:R-:W-:-:S05]  /*22110*/  @!P0 LOP3.LUT R3, R3, R2, RZ, 0x3c, !PT ;  /* 0x0000000203038212 */ /* 0x000fca00078e3cff */
[----:B--23--:R0:W-:Y:S02]  /*22120*/  @!P0 LDGSTS.E.BYPASS.LTC128B.128 [R8+0x1b400], desc[UR54][R2.64], !P1 ;  /* 0x1b40000002088fae */ /* 0x00c1e4000c901d76 */
.L_x_3342:
        /* <DEDUP_REMOVED lines=10> */
.L_x_3155:
        /* <DEDUP_REMOVED lines=18> */
.L_x_3343:
[----:B------:R-:W-:Y:S05]  /*222f0*/  BSYNC B0 ;  /* 0x0000000000007941 */ /* 0x000fea0003800000 */
.L_x_3156:
[----:B------:R-:W-:-:S05]  /*22300*/  IMAD.U32 R2, RZ, RZ, UR38 ;  /* 0x00000026ff027e24 */ /* 0x000fca000f8e00ff */
[----:B------:R-:W-:-:S13]  /*22310*/  ISETP.NE.AND P0, PT, R2, 0x3, PT ;  /* 0x000000030200780c */ /* 0x000fda0003f05270 */
[----:B------:R-:W-:Y:S05]  /*22320*/  @!P0 BRA `(.L_x_3158) ;  /* 0x0000000000048947 */ /* 0x000fea0003800000 */
[----:B------:R-:W-:Y:S01]  /*22330*/  BPT.TRAP 0x1 ;  /* 0x000000040000795c */ /* 0x000fe20000300000 */
.L_x_3158:
[----:B0-----:R-:W-:Y:S01]  /*22340*/  SHF.L.U32 R0, R23, 0x1f, RZ ;  /* 0x0000001f17007819 */ /* 0x001fe200000006ff */
[----:B------:R-:W-:Y:S03]  /*22350*/  BSSY B0, `(.L_x_3159) ;  /* 0x0000003000007945 */ /* 0x000fe60003800000 */
[----:B------:R-:W0:Y:S02]  /*22360*/  SYNCS.PHASECHK.TRANS64.TRYWAIT P0, [R33+URZ+0x22860], R0 ;  /* 0x02286000210075a7 */ /* 0x000e24000800017f */
[----:B0-----:R-:W-:Y:S05]  /*22370*/  @!P0 BRA `(.L_x_3160) ;  /* 0x0000006000548947 */ /* 0x001fea0003800000 */
.L_x_3344:
[----:B------:R-:W-:Y:S05]  /*22380*/  BSYNC B0 ;  /* 0x0000000000007941 */ /* 0x000fea0003800000 */
.L_x_3159:
[----:B------:R-:W0:Y:S01]  /*22390*/  LDL.LU R2, [R1+0x24] ;  /* 0x0000240001027983 */ /* 0x000e220000300800 */
[----:B------:R-:W-:Y:S01]  /*223a0*/  ULDC.64 UR4, c[0x0][0x328] ;  /* 0x0000ca0000047ab9 */ /* 0x000fe20000000a00 */
[----:B------:R-:W-:Y:S02]  /*223b0*/  ULDC.64 UR6, c[0x0][0x318] ;  /* 0x0000c60000067ab9 */ /* 0x000fe40000000a00 */
[----:B------:R-:W2:Y:S01]  /*223c0*/  LDL.LU R4, [R1+0x28] ;  /* 0x0000280001047983 */ /* 0x000ea20000300800 */
[----:B0-----:R-:W-:Y:S02]  /*223d0*/  IMAD R0, R2, UR4, RZ ;  /* 0x0000000402007c24 */ /* 0x001fe4000f8e02ff */
[----:B------:R-:W-:-:S04]  /*223e0*/  IMAD.WIDE.U32 R2, R37, UR4, RZ ;  /* 0x0000000425027c25 */ /* 0x000fc8000f8e00ff */
        /* <DEDUP_REMOVED lines=87> */
.L_x_3358:
[C---:B------:R-:W-:Y:S02]  /*22960*/  ISETP.LT.OR P3, PT, R22.reuse, 0x51, P3 ;  /* 0x000000511600780c */ /* 0x040fe40001f61670 */
[C---:B------:R-:W-:Y:S02]  /*22970*/  ISETP.LT.OR P2, PT, R22.reuse, 0x51, !P2 ;  /* 0x000000511600780c */ /* 0x040fe40005741670 */
[C---:B------:R-:W-:Y:S02]  /*22980*/  ISETP.LT.OR P1, PT, R22.reuse, 0x51, !P1 ;  /* 0x000000511600780c */ /* 0x040fe40004f21670 */
[----:B------:R-:W-:Y:S02]  /*22990*/  ISETP.LT.OR P0, PT, R22, 0x51, !P0 ;  /* 0x000000511600780c */ /* 0x000fe40004701670 */
[----:B0-2---:R-:W-:-:S04]  /*229a0*/  IADD3 R2, P4, R14, R0, RZ ;  /* 0x000000000e027210 */ /* 0x005fc80007f9e0ff */
[----:B------:R-:W-:-:S05]  /*229b0*/  IADD3.X R3, RZ, R6, RZ, P4, !PT ;  /* 0x00000006ff037210 */ /* 0x000fca00027fe4ff */
        /* <DEDUP_REMOVED lines=9> */
.L_x_3162:
        /* <DEDUP_REMOVED lines=11> */
.L_x_3163:
[----:B------:R-:W2:Y:S01]  /*22b00*/  LDL.LU R2, [R1+0x1c] ;  /* 0x00001c0001027983 */ /* 0x000ea20000300800 */
[----:B------:R0:W-:Y:S01]  /*22b10*/  SYNCS.ARRIVE.TRANS64.A1T0 RZ, [R33+URZ+0x22850], RZ ;  /* 0x022850ff21ff79a7 */ /* 0x0001e2000810003f */
[----:B------:R-:W-:Y:S01]  /*22b20*/  BSSY B0, `(.L_x_3164) ;  /* 0x00000dc000007945 */ /* 0x000fe20003800000 */
[----:B--2---:R-:W-:-:S05]  /*22b30*/  VIADD R10, R2, 0xfffffffe ;  /* 0xfffffffe020a7836 */ /* 0x004fca0000000000 */
[----:B------:R-:W-:-:S13]  /*22b40*/  ISETP.GE.AND P0, PT, R10, R30, PT ;  /* 0x0000001e0a00720c */ /* 0x000fda0003f06270 */
[----:B0-----:R-:W-:Y:S05]  /*22b50*/  @!P0 BRA `(.L_x_3165) ;  /* 0x0000000c00608947 */ /* 0x001fea0003800000 */
.L_x_3178:
[----:B0-----:R-:W0:Y:S01]  /*22b60*/  S2R R2, SR_TID.X ;  /* 0x0000000000027919 */ /* 0x001e220000002100 */
[----:B------:R-:W1:Y:S01]  /*22b70*/  LDC R8, c[0x0][0x430] ;  /* 0x00010c00ff087b82 */ /* 0x000e620000000800 */
[----:B------:R-:W-:Y:S01]  /*22b80*/  IMAD R9, R10, 0x60, R31 ;  /* 0x000000600a097824 */ /* 0x000fe200078e021f */
[----:B--2---:R-:W2:Y:S01]  /*22b90*/  S2R R4, SR_TID.X ;  /* 0x0000000000047919 */ /* 0x004ea20000002100 */
        /* <DEDUP_REMOVED lines=12> */
[----:B---3--:R-:W3:Y:S01]  /*22c60*/  @!P1 LDC.64 R6, c[0x0][0x418] ;  /* 0x00010600ff069b82 */ /* 0x008ee20000000a00 */
[----:B-1----:R-:W-:-:S05]  /*22c70*/  @P0 IMAD.HI.U32 R2, R9, R2, RZ ;  /* 0x0000000209020227 */ /* 0x002fca00078e00ff */
[----:B0-----:R-:W-:-:S04]  /*22c80*/  @P0 SHF.R.U32.HI R11, RZ, R3, R2 ;  /* 0x00000003ff0b0219 */ /* 0x001fc80000011602 */
[----:B------:R-:W-:Y:S01]  /*22c90*/  @!P1 SHF.R.S32.HI R3, RZ, 0x1f, R11 ;  /* 0x0000001fff039819 */ /* 0x000fe2000001140b */
[----:B--2---:R-:W-:-:S04]  /*22ca0*/  @!P1 IMAD R2, R32, R4, RZ ;  /* 0x0000000420029224 */ /* 0x004fc800078e02ff */
[----:B------:R-:W-:Y:S02]  /*22cb0*/  @!P1 IMAD R5, R25, R5, R2 ;  /* 0x0000000519059224 */ /* 0x000fe400078e0202 */
[----:B------:R-:W-:-:S04]  /*22cc0*/  @!P1 IMAD.MOV.U32 R2, RZ, RZ, R11 ;  /* 0x000000ffff029224 */ /* 0x000fc800078e000b */
[----:B------:R-:W-:-:S04]  /*22cd0*/  @!P1 IMAD.WIDE.U32 R2, R25, R4, R2 ;  /* 0x0000000419029225 */ /* 0x000fc800078e0002 */
[----:B------:R-:W-:Y:S01]  /*22ce0*/  @!P1 IMAD.IADD R5, R5, 0x1, R3 ;  /* 0x0000000105059824 */ /* 0x000fe200078e0203 */
[C---:B---3--:R-:W-:Y:S01]  /*22cf0*/  @!P1 LEA R6, P0, R2.reuse, R6, 0x2 ;  /* 0x0000000602069211 */ /* 0x048fe200078010ff */
[----:B------:R-:W-:Y:S02]  /*22d00*/  IMAD.MOV.U32 R4, RZ, RZ, RZ ;  /* 0x000000ffff047224 */ /* 0x000fe400078e00ff */
[----:B------:R-:W-:Y:S01]  /*22d10*/  IMAD.U32 R12, RZ, RZ, UR38 ;  /* 0x00000026ff0c7e24 */ /* 0x000fe2000f8e00ff */
[----:B------:R-:W-:Y:S02]  /*22d20*/  @!P1 LEA.HI.X R7, R2, R7, R5, 0x2, P0 ;  /* 0x0000000702079211 */ /* 0x000fe400000f1405 */
[----:B------:R-:W-:-:S03]  /*22d30*/  ISETP.NE.AND P0, PT, R19, 0x2, PT ;  /* 0x000000021300780c */ /* 0x000fc60003f05270 */
[----:B------:R0:W5:Y:S01]  /*22d40*/  @!P1 LDG.E R4, desc[UR54][R6.64] ;  /* 0x0000003606049981 */ /* 0x000162000c1e1900 */
[----:B------:R-:W-:Y:S01]  /*22d50*/  ISETP.NE.AND P1, PT, R12, 0x3, PT ;  /* 0x000000030c00780c */ /* 0x000fe20003f25270 */
[----:B------:R-:W-:Y:S01]  /*22d60*/  IMAD.MOV.U32 R3, RZ, RZ, R10 ;  /* 0x000000ffff037224 */ /* 0x000fe200078e000a */
[----:B------:R-:W-:Y:S01]  /*22d70*/  SEL R2, RZ, 0x1, P0 ;  /* 0x00000001ff027807 */ /* 0x000fe20000000000 */
[----:B------:R-:W-:Y:S01]  /*22d80*/  IMAD.MOV R5, RZ, RZ, -R11 ;  /* 0x000000ffff057224 */ /* 0x000fe200078e0a0b */
[----:B------:R-:W-:Y:S05]  /*22d90*/  YIELD ;  /* 0x0000000000007946 */ /* 0x000fea0003800000 */
[----:B------:R-:W-:Y:S01]  /*22da0*/  SEL R19, R19, RZ, P0 ;  /* 0x000000ff13137207 */ /* 0x000fe20000000000 */
[----:B------:R-:W-:Y:S01]  /*22db0*/  IMAD R5, R8, R5, R9 ;  /* 0x0000000508057224 */ /* 0x000fe200078e0209 */
[----:B------:R-:W-:Y:S01]  /*22dc0*/  LOP3.LUT R23, R23, R2, RZ, 0x3c, !PT ;  /* 0x0000000217177212 */ /* 0x000fe200078e3cff */
[----:B------:R-:W-:Y:S01]  /*22dd0*/  VIADD R10, R10, 0xffffffff ;  /* 0xffffffff0a0a7836 */ /* 0x000fe20000000000 */
[----:B------:R-:W-:Y:S01]  /*22de0*/  ISETP.GT.AND P2, PT, R3, R30, PT ;  /* 0x0000001e0300720c */ /* 0x000fe20003f44270 */
[----:B0-----:R-:W-:-:S12]  /*22df0*/  @!P1 BRA `(.L_x_3166) ;  /* 0x0000000000049947 */ /* 0x001fd80003800000 */
[----:B------:R-:W-:Y:S01]  /*22e00*/  BPT.TRAP 0x1 ;  /* 0x000000040000795c */ /* 0x000fe20000300000 */
.L_x_3166:
[----:B------:R-:W-:Y:S01]  /*22e10*/  IMAD R6, R19, 0x8, R17 ;  /* 0x0000000813067824 */ /* 0x000fe200078e0211 */
[----:B------:R-:W-:Y:S01]  /*22e20*/  SHF.L.U32 R22, R23, 0x1f, RZ ;  /* 0x0000001f17167819 */ /* 0x000fe200000006ff */
[----:B------:R-:W-:Y:S01]  /*22e30*/  BSSY B1, `(.L_x_3167) ;  /* 0x0000004000017945 */ /* 0x000fe20003800000 */
[----:B------:R-:W-:Y:S02]  /*22e40*/  SHF.R.S32.HI R20, RZ, 0x1f, R5 ;  /* 0x0000001fff147819 */ /* 0x000fe40000011405 */
[----:B------:R-:W0:Y:S02]  /*22e50*/  SYNCS.PHASECHK.TRANS64.TRYWAIT P0, [R6+URZ+0x22840], R22 ;  /* 0x02284016060075a7 */ /* 0x000e24000800017f */
[----:B0-----:R-:W-:Y:S05]  /*22e60*/  @!P0 BRA `(.L_x_3168) ;  /* 0x0000005c00f48947 */ /* 0x001fea0003800000 */
.L_x_3359:
[----:B------:R-:W-:Y:S05]  /*22e70*/  BSYNC B1 ;  /* 0x0000000000017941 */ /* 0x000fea0003800000 */
.L_x_3167:
        /* <DEDUP_REMOVED lines=50> */
.L_x_3373:
        /* <DEDUP_REMOVED lines=8> */
.L_x_3170:
[----:B------:R-:W-:Y:S02]  /*23220*/  PLOP3.LUT P1, PT, P1, P0, PT, 0xa2, 0x0 ;  /* 0x000000000000781c */ /* 0x000fe40000f21472 */
[----:B------:R-:W-:-:S08]  /*23230*/  @P0 R2UR P1, UR4, R6 ;  /* 0x00000000060402ca */ /* 0x000fd00000020000 */
[----:B------:R-:W-:-:S05]  /*23240*/  @P0 PLOP3.LUT P0, PT, P1, PT, PT, 0x80, 0x0 ;  /* 0x000000000000081c */ /* 0x000fca0000f0f070 */
[----:B------:R-:W-:Y:S01]  /*23250*/  @!P1 SYNCS.ARRIVE.TRANS64.RED.A0T1 RZ, [UR4+0x22830], RZ ;  /* 0x022830ffffff99a7 */ /* 0x000fe20008200404 */
[----:B------:R-:W-:Y:S07]  /*23260*/  @!P1 ARRIVES.LDGSTSBAR.64.TRANSCNT [UR4+0x22830] ;  /* 0x02283000ff0099b0 */ /* 0x000fee0008000a84 */
[----:B------:R-:W-:Y:S05]  /*23270*/  @P0 BRA.U.ANY `(.L_x_3170) ;  /* 0xfffffffd00e80947 */ /* 0x000fea000393ffff */
[----:B------:R-:W-:Y:S01]  /*23280*/  NOP ;  /* 0x0000000000007918 */ /* 0x000fe20000000000 */
[----:B--2---:R-:W-:-:S05]  /*23290*/  IMAD.U32 R2, RZ, RZ, UR38 ;  /* 0x00000026ff027e24 */ /* 0x004fca000f8e00ff */
[----:B------:R-:W-:-:S13]  /*232a0*/  ISETP.NE.AND P3, PT, R2, 0x3, PT ;  /* 0x000000030200780c */ /* 0x000fda0003f65270 */
[----:B------:R-:W-:Y:S05]  /*232b0*/  @!P3 BRA `(.L_x_3171) ;  /* 0x000000000004b947 */ /* 0x000fea0003800000 */
[----:B------:R-:W-:Y:S01]  /*232c0*/  BPT.TRAP 0x1 ;  /* 0x000000040000795c */ /* 0x000fe20000300000 */
.L_x_3171:
[----:B------:R2:W-:Y:S01]  /*232d0*/  SYNCS.ARRIVE.TRANS64.A1T0 RZ, [R6+URZ+0x22830], RZ ;  /* 0x022830ff06ff79a7 */ /* 0x0005e2000810003f */
[----:B------:R-:W-:Y:S05]  /*232e0*/  @!P3 BRA `(.L_x_3172) ;  /* 0x000000000004b947 */ /* 0x000fea0003800000 */
[----:B------:R-:W-:Y:S01]  /*232f0*/  BPT.TRAP 0x1 ;  /* 0x000000040000795c */ /* 0x000fe20000300000 */
.L_x_3172:
[----:B------:R-:W3:Y:S01]  /*23300*/  SYNCS.PHASECHK.TRANS64.TRYWAIT P0, [R6+URZ+0x22860], R22 ;  /* 0x02286016060075a7 */ /* 0x000ee2000800017f */
[----:B------:R-:W-:Y:S04]  /*23310*/  BSSY B1, `(.L_x_3173) ;  /* 0x0000002000017945 */ /* 0x000fe80003800000 */
[----:B---3--:R-:W-:Y:S05]  /*23320*/  @!P0 BRA `(.L_x_3174) ;  /* 0x00000060007c8947 */ /* 0x008fea0003800000 */
.L_x_3374:
[----:B------:R-:W-:Y:S05]  /*23330*/  BSYNC B1 ;  /* 0x0000000000017941 */ /* 0x000fea0003800000 */
.L_x_3173:
[----:B------:R-:W-:Y:S01]  /*23340*/  ULDC.64 UR4, c[0x0][0x328] ;  /* 0x0000ca0000047ab9 */ /* 0x000fe20000000a00 */
[----:B------:R-:W-:Y:S01]  /*23350*/  ULDC.64 UR6, c[0x0][0x318] ;  /* 0x0000c60000067ab9 */ /* 0x000fe20000000a00 */
[----:B------:R-:W-:Y:S01]  /*23360*/  IMAD R20, R20, UR4, RZ ;  /* 0x0000000414147c24 */ /* 0x000fe2000f8e02ff */
[C---:B------:R-:W-:Y:S01]  /*23370*/  LOP3.LUT P5, RZ, R16.reuse, 0x10, RZ, 0xc0, !PT ;  /* 0x0000001010ff7812 */ /* 0x040fe200078ac0ff */
[C---:B------:R-:W-:Y:S01]  /*23380*/  IMAD.WIDE.U32 R2, R5.reuse, UR4, RZ ;  /* 0x0000000405027c25 */ /* 0x040fe2000f8e00ff */
[C---:B------:R-:W-:Y:S02]  /*23390*/  LOP3.LUT P4, RZ, R16.reuse, 0x8, RZ, 0xc0, !PT ;  /* 0x0000000810ff7812 */ /* 0x040fe4000788c0ff */
[C---:B------:R-:W-:Y:S01]  /*233a0*/  LOP3.LUT P3, RZ, R16.reuse, 0x4, RZ, 0xc0, !PT ;  /* 0x0000000410ff7812 */ /* 0x040fe2000786c0ff */
[----:B------:R-:W-:Y:S01]  /*233b0*/  IMAD R7, R5, UR5, R20 ;  /* 0x0000000505077c24 */ /* 0x000fe2000f8e0214 */
[----:B------:R-:W-:Y:S01]  /*233c0*/  ULDC.64 UR4, c[0x0][0x338] ;  /* 0x0000ce0000047ab9 */ /* 0x000fe20000000a00 */
[----:B------:R-:W-:Y:S01]  /*233d0*/  LOP3.LUT P1, RZ, R16, 0x2, RZ, 0xc0, !PT ;  /* 0x0000000210ff7812 */ /* 0x000fe2000782c0ff */
[----:B------:R-:W-:-:S02]  /*233e0*/  IMAD R21, R21, UR4, RZ ;  /* 0x0000000415157c24 */ /* 0x000fc4000f8e02ff */
[----:B------:R-:W-:Y:S02]  /*233f0*/  IMAD.IADD R3, R3, 0x1, R7 ;  /* 0x0000000103037824 */ /* 0x000fe400078e0207 */
[C---:B------:R-:W-:Y:S02]  /*23400*/  IMAD R21, R4.reuse, UR5, R21 ;  /* 0x0000000504157c24 */ /* 0x040fe4000f8e0215 */
[----:B------:R-:W-:Y:S01]  /*23410*/  IMAD.WIDE.U32 R2, R4, UR4, R2 ;  /* 0x0000000404027c25 */ /* 0x000fe2000f8e0002 */
[----:B------:R-:W-:-:S03]  /*23420*/  ULDC.64 UR4, c[0x0][0x330] ;  /* 0x0000cc0000047ab9 */ /* 0x000fc60000000a00 */
[----:B------:R-:W-:Y:S02]  /*23430*/  IMAD.IADD R3, R3, 0x1, R21 ;  /* 0x0000000103037824 */ /* 0x000fe400078e0215 */
[----:B------:R-:W-:Y:S02]  /*23440*/  IMAD R7, R19, 0x6000, R29 ;  /* 0x0000600013077824 */ /* 0x000fe400078e021d */
[----:B------:R-:W-:Y:S01]  /*23450*/  IMAD.WIDE.U32 R2, R26, UR4, R2 ;  /* 0x000000041a027c25 */ /* 0x000fe2000f8e0002 */
[----:B------:R-:W-:-:S03]  /*23460*/  UMOV UR4, 0xffffffff ;  /* 0xffffffff00047882 */ /* 0x000fc60000000000 */
[----:B------:R-:W-:Y:S01]  /*23470*/  IMAD R9, R26, UR5, R3 ;  /* 0x000000051a097c24 */ /* 0x000fe2000f8e0203 */
[----:B-1----:R-:W-:-:S04]  /*23480*/  LEA R8, P0, R2, UR6, 0x1 ;  /* 0x0000000602087c11 */ /* 0x002fc8000f8008ff */
[----:B------:R-:W-:Y:S01]  /*23490*/  LEA.HI.X R9, R2, UR7, R9, 0x1, P0 ;  /* 0x0000000702097c11 */ /* 0x000fe200080f0c09 */
[----:B------:R-:W-:Y:S08]  /*234a0*/  BRA.DIV UR4, `(.L_x_3175) ;  /* 0x0000006204307947 */ /* 0x000ff0000b800000 */
[----:B------:R-:W1:Y:S01]  /*234b0*/  SHFL.IDX PT, R14, R8, RZ, 0x181f ;  /* 0x00181fff080e7589 */ /* 0x000e6200000e0000 */
[----:B------:R-:W-:-:S03]  /*234c0*/  IMAD R7, R7, 0x2, R17 ;  /* 0x0000000207077824 */ /* 0x000fc600078e0211 */
[----:B------:R-:W4:Y:S04]  /*234d0*/  SHFL.IDX PT, R3, R9, RZ, 0x181f ;  /* 0x00181fff09037589 */ /* 0x000f2800000e0000 */
[----:B------:R-:W-:Y:S04]  /*234e0*/  SHFL.IDX PT, R5, R9, 0x1, 0x181f ;  /* 0x00381f0009057f89 */ /* 0x000fe800000e0000 */
[----:B------:R-:W-:Y:S01]  /*234f0*/  SHFL.IDX PT, R20, R9, 0x2, 0x181f ;  /* 0x00581f0009147f89 */ /* 0x000fe200000e0000 */
[----:B-1----:R-:W-:-:S03]  /*23500*/  IADD3 R2, P0, R14, R0, RZ ;  /* 0x000000000e027210 */ /* 0x002fc60007f1e0ff */
[----:B------:R-:W1:Y:S02]  /*23510*/  SHFL.IDX PT, R14, R8, 0x1, 0x181f ;  /* 0x00381f00080e7f89 */ /* 0x000e6400000e0000 */
[----:B----4-:R-:W-:-:S05]  /*23520*/  IMAD.X R3, RZ, RZ, R3, P0 ;  /* 0x000000ffff037224 */ /* 0x010fca00000e0603 */
[----:B------:R-:W-:Y:S04]  /*23530*/  LDGSTS.E.BYPASS.LTC128B.128 [R7+0x400], desc[UR54][R2.64], !P5 ;  /* 0x0040000002077fae */ /* 0x000fe8000e901d76 */
[----:B------:R-:W-:Y:S04]  /*23540*/  LDGSTS.E.BYPASS.LTC128B.128 [R7+0x3400], desc[UR54][R2.64+0x80], !P4 ;  /* 0x0340008002077fae */ /* 0x000fe8000e101d76 */
[----:B------:R-:W-:Y:S04]  /*23550*/  LDGSTS.E.BYPASS.LTC128B.128 [R7+0x6400], desc[UR54][R2.64+0x100], !P3 ;  /* 0x0640010002077fae */ /* 0x000fe8000d901d76 */
[----:B------:R4:W-:Y:S01]  /*23560*/  LDGSTS.E.BYPASS.LTC128B.128 [R7+0x9400], desc[UR54][R2.64+0x180], !P1 ;  /* 0x0940018002077fae */ /* 0x0009e2000c901d76 */
[----:B-1----:R-:W-:-:S03]  /*23570*/  IADD3 R4, P0, R14, R0, RZ ;  /* 0x000000000e047210 */ /* 0x002fc60007f1e0ff */
[----:B------:R-:W4:Y:S02]  /*23580*/  SHFL.IDX PT, R14, R8, 0x2, 0x181f ;  /* 0x00581f00080e7f89 */ /* 0x000f2400000e0000 */
[----:B------:R-:W-:-:S05]  /*23590*/  IMAD.X R5, RZ, RZ, R5, P0 ;  /* 0x000000ffff057224 */ /* 0x000fca00000e0605 */
[----:B------:R-:W-:Y:S04]  /*235a0*/  LDGSTS.E.BYPASS.LTC128B.128 [R7+0xc00], desc[UR54][R4.64], !P5 ;  /* 0x00c0000004077fae */ /* 0x000fe8000e901d76 */
[----:B------:R-:W-:Y:S04]  /*235b0*/  LDGSTS.E.BYPASS.LTC128B.128 [R7+0x3c00], desc[UR54][R4.64+0x80], !P4 ;  /* 0x03c0008004077fae */ /* 0x000fe8000e101d76 */
[----:B------:R-:W-:Y:S04]  /*235c0*/  LDGSTS.E.BYPASS.LTC128B.128 [R7+0x6c00], desc[UR54][R4.64+0x100], !P3 ;  /* 0x06c0010004077fae */ /* 0x000fe8000d901d76 */
[----:B------:R1:W-:Y:S01]  /*235d0*/  LDGSTS.E.BYPASS.LTC128B.128 [R7+0x9c00], desc[UR54][R4.64+0x180], !P1 ;  /* 0x09c0018004077fae */ /* 0x0003e2000c901d76 */
[----:B----4-:R-:W-:-:S03]  /*235e0*/  IADD3 R2, P0, R14, R0, RZ ;  /* 0x000000000e027210 */ /* 0x010fc60007f1e0ff */
[----:B------:R-:W4:Y:S02]  /*235f0*/  SHFL.IDX PT, R14, R8, 0x3, 0x181f ;  /* 0x00781f00080e7f89 */ /* 0x000f2400000e0000 */
[----:B------:R-:W-:Y:S02]  /*23600*/  IMAD.X R3, RZ, RZ, R20, P0 ;  /* 0x000000ffff037224 */ /* 0x000fe400000e0614 */
[----:B------:R-:W-:Y:S04]  /*23610*/  SHFL.IDX PT, R20, R9, 0x4, 0x181f ;  /* 0x00981f0009147f89 */ /* 0x000fe800000e0000 */
[----:B-1----:R-:W1:Y:S04]  /*23620*/  SHFL.IDX PT, R5, R9, 0x3, 0x181f ;  /* 0x00781f0009057f89 */ /* 0x002e6800000e0000 */
[----:B------:R-:W-:Y:S04]  /*23630*/  LDGSTS.E.BYPASS.LTC128B.128 [R7+0x1400], desc[UR54][R2.64], !P5 ;  /* 0x0140000002077fae */ /* 0x000fe8000e901d76 */
[----:B------:R-:W-:Y:S04]  /*23640*/  LDGSTS.E.BYPASS.LTC128B.128 [R7+0x4400], desc[UR54][R2.64+0x80], !P4 ;  /* 0x0440008002077fae */ /* 0x000fe8000e101d76 */
[----:B------:R-:W-:Y:S01]  /*23650*/  LDGSTS.E.BYPASS.LTC128B.128 [R7+0x7400], desc[UR54][R2.64+0x100], !P3 ;  /* 0x0740010002077fae */ /* 0x000fe2000d901d76 */
[----:B----4-:R-:W-:-:S03]  /*23660*/  IADD3 R4, P0, R14, R0, RZ ;  /* 0x000000000e047210 */ /* 0x010fc60007f1e0ff */
[----:B------:R4:W-:Y:S04]  /*23670*/  LDGSTS.E.BYPASS.LTC128B.128 [R7+0xa400], desc[UR54][R2.64+0x180], !P1 ;  /* 0x0a40018002077fae */ /* 0x0009e8000c901d76 */
[----:B------:R-:W4:Y:S01]  /*23680*/  SHFL.IDX PT, R14, R8, 0x4, 0x181f ;  /* 0x00981f00080e7f89 */ /* 0x000f2200000e0000 */
[----:B-1----:R-:W-:-:S03]  /*23690*/  IMAD.X R5, RZ, RZ, R5, P0 ;  /* 0x000000ffff057224 */ /* 0x002fc600000e0605 */
[----:B------:R-:W1:Y:S04]  /*236a0*/  SHFL.IDX PT, R9, R9, 0x5, 0x181f ;  /* 0x00b81f0009097f89 */ /* 0x000e6800000e0000 */
[----:B------:R0:W-:Y:S04]  /*236b0*/  LDGSTS.E.BYPASS.LTC128B.128 [R7+0x1c00], desc[UR54][R4.64], !P5 ;  /* 0x01c0000004077fae */ /* 0x0001e8000e901d76 */
[----:B------:R0:W-:Y:S04]  /*236c0*/  LDGSTS.E.BYPASS.LTC128B.128 [R7+0x4c00], desc[UR54][R4.64+0x80], !P4 ;  /* 0x04c0008004077fae */ /* 0x0001e8000e101d76 */
[----:B------:R0:W-:Y:S04]  /*236d0*/  LDGSTS.E.BYPASS.LTC128B.128 [R7+0x7c00], desc[UR54][R4.64+0x100], !P3 ;  /* 0x07c0010004077fae */ /* 0x0001e8000d901d76 */
[----:B------:R0:W-:Y:S01]  /*236e0*/  LDGSTS.E.BYPASS.LTC128B.128 [R7+0xac00], desc[UR54][R4.64+0x180], !P1 ;  /* 0x0ac0018004077fae */ /* 0x0001e2000c901d76 */
[----:B----4-:R-:W-:-:S03]  /*236f0*/  IADD3 R2, P0, R14, R0, RZ ;  /* 0x000000000e027210 */ /* 0x010fc60007f1e0ff */
[----:B------:R0:W4:Y:S01]  /*23700*/  SHFL.IDX PT, R14, R8, 0x5, 0x181f ;  /* 0x00b81f00080e7f89 */ /* 0x00012200000e0000 */
[----:B------:R-:W-:-:S05]  /*23710*/  IADD3.X R3, RZ, R20, RZ, P0, !PT ;  /* 0x00000014ff037210 */ /* 0x000fca00007fe4ff */
[----:B------:R0:W-:Y:S04]  /*23720*/  LDGSTS.E.BYPASS.LTC128B.128 [R7+0x2400], desc[UR54][R2.64], !P5 ;  /* 0x0240000002077fae */ /* 0x0001e8000e901d76 */
[----:B------:R0:W-:Y:S04]  /*23730*/  LDGSTS.E.BYPASS.LTC128B.128 [R7+0x5400], desc[UR54][R2.64+0x80], !P4 ;  /* 0x0540008002077fae */ /* 0x0001e8000e101d76 */
[----:B------:R0:W-:Y:S04]  /*23740*/  LDGSTS.E.BYPASS.LTC128B.128 [R7+0x8400], desc[UR54][R2.64+0x100], !P3 ;  /* 0x0840010002077fae */ /* 0x0001e8000d901d76 */
[----:B-1----:R0:W-:Y:S02]  /*23750*/  LDGSTS.E.BYPASS.LTC128B.128 [R7+0xb400], desc[UR54][R2.64+0x180], !P1 ;  /* 0x0b40018002077fae */ /* 0x0021e4000c901d76 */
.L_x_3388:
        /* <DEDUP_REMOVED lines=11> */
.L_x_3176:
        /* <DEDUP_REMOVED lines=11> */
.L_x_3177:
[----:B------:R0:W-:Y:S01]  /*238c0*/  SYNCS.ARRIVE.TRANS64.A1T0 RZ, [R6+URZ+0x22850], RZ ;  /* 0x022850ff06ff79a7 */ /* 0x0001e2000810003f */
[----:B------:R-:W-:Y:S05]  /*238d0*/  @P2 BRA `(.L_x_3178) ;  /* 0xfffffff000a02947 */ /* 0x000fea000383ffff */
.L_x_3165:
[----:B------:R-:W-:Y:S05]  /*238e0*/  BSYNC B0 ;  /* 0x0000000000007941 */ /* 0x000fea0003800000 */
.L_x_3164:
[----:B------:R-:W1:Y:S01]  /*238f0*/  S2R R2, SR_TID.X ;  /* 0x0000000000027919 */ /* 0x000e620000002100 */
[----:B------:R-:W-:Y:S01]  /*23900*/  VIADD R19, R19, 0x1 ;  /* 0x0000000113137836 */ /* 0x000fe20000000000 */
[----:B------:R-:W-:Y:S04]  /*23910*/  BSSY B0, `(.L_x_3179) ;  /* 0x0000012000007945 */ /* 0x000fe80003800000 */
[----:B------:R-:W-:-:S04]  /*23920*/  ISETP.NE.AND P0, PT, R19, 0x2, PT ;  /* 0x000000021300780c */ /* 0x000fc80003f05270 */
[----:B------:R-:W-:Y:S02]  /*23930*/  SEL R0, RZ, 0x1, P0 ;  /* 0x00000001ff007807 */ /* 0x000fe40000000000 */
        /* <DEDUP_REMOVED lines=15> */
.L_x_3180:
[----:B------:R-:W-:Y:S05]  /*23a30*/  BSYNC B0 ;  /* 0x0000000000007941 */ /* 0x000fea0003800000 */
.L_x_3179:
[----:B------:R-:W-:Y:S02]  /*23a40*/  LOP3.LUT R23, R23, R0, RZ, 0x3c, !PT ;  /* 0x0000000017177212 */ /* 0x000fe400078e3cff */
[----:B------:R-:W-:-:S07]  /*23a50*/  SEL R19, R19, RZ, P0 ;  /* 0x000000ff13137207 */ /* 0x000fce0000000000 */
.L_x_3139:
[----:B------:R-:W-:Y:S05]  /*23a60*/  BSYNC B7 ;  /* 0x0000000000077941 */ /* 0x000fea0003800000 */
.L_x_3137:
[----:B------:R-:W-:-:S13]  /*23a70*/  LOP3.LUT P0, RZ, R16, 0x80, RZ, 0xc0, !PT ;  /* 0x0000008010ff7812 */ /* 0x000fda000780c0ff */
[----:B------:R-:W-:Y:S05]  /*23a80*/  @!P0 BRA `(.L_x_3181) ;  /* 0x0000000000248947 */ /* 0x000fea0003800000 */
[----:B------:R-:W-:Y:S05]  /*23a90*/  WARPSYNC.ALL ;  /* 0x0000000000007948 */ /* 0x000fea0003800000 */
[----:B------:R-:W4:Y:S08]  /*23aa0*/  S2UR UR5, SR_CgaCtaId ;  /* 0x00000000000579c3 */ /* 0x000f300000008800 */
[----:B------:R-:W-:Y:S06]  /*23ab0*/  BAR.SYNC.DEFER_BLOCKING 0x5, 0x180 ;  /* 0x0146000000007b1d */ /* 0x000fec0000010000 */
[----:B------:R-:W-:-:S02]  /*23ac0*/  UMOV UR4, 0x400 ;  /* 0x0000040000047882 */ /* 0x000fc40000000000 */
[----:B----4-:R-:W-:-:S06]  /*23ad0*/  ULEA UR4, UR5, UR4, 0x18 ;  /* 0x0000000405047291 */ /* 0x010fcc000f8ec03f */
[----:B0-----:R-:W-:-:S05]  /*23ae0*/  IMAD.U32 R17, RZ, RZ, UR4 ;  /* 0x00000004ff117e24 */ /* 0x001fca000f8e00ff */
[----:B------:R4:W0:Y:S01]  /*23af0*/  LDS.128 R24, [R17+0x228d0] ;  /* 0x0228d00011187984 */ /* 0x0008220000000c00 */
[----:B------:R-:W-:Y:S06]  /*23b00*/  BAR.ARV 0x4, 0x180 ;  /* 0x0106000000007b1d */ /* 0x000fec0000002000 */
[----:B------:R-:W-:Y:S05]  /*23b10*/  BRA `(.L_x_3182) ;  /* 0x0000000c00d47947 */ /* 0x000fea0003800000 */
.L_x_3181:
[----:B------:R-:W4:Y:S01]  /*23b20*/  S2R R8, SR_TID.X ;  /* 0x0000000000087919 */ /* 0x000f220000002100 */
[----:B------:R-:W-:Y:S01]  /*23b30*/  UMOV UR4, 0xffffffff ;  /* 0xffffffff00047882 */ /* 0x000fe20000000000 */
[----:B----4-:R-:W-:-:S04]  /*23b40*/  LOP3.LUT R8, R8, 0x1f, RZ, 0xc0, !PT ;  /* 0x0000001f08087812 */ /* 0x010fc800078ec0ff */
[----:B------:R-:W-:Y:S01]  /*23b50*/  ISETP.NE.AND P0, PT, R8, 0x1f, PT ;  /* 0x0000001f0800780c */ /* 0x000fe20003f05270 */
[----:B------:R-:W-:-:S12]  /*23b60*/  BRA.DIV UR4, `(.L_x_3183) ;  /* 0x0000006204487947 */ /* 0x000fd8000b800000 */
[----:B------:R-:W-:Y:S01]  /*23b70*/  IMAD.IADD R7, R27, 0x1, R8 ;  /* 0x000000011b077824 */ /* 0x000fe200078e0208 */
[----:B------:R-:W-:-:S04]  /*23b80*/  ULDC UR4, c[0x0][0xc3c] ;  /* 0x00030f0000047ab9 */ /* 0x000fc80000000800 */
[----:B------:R-:W-:-:S13]  /*23b90*/  ISETP.GE.OR P1, PT, R7, UR4, !P0 ;  /* 0x0000000407007c0c */ /* 0x000fda000c726670 */
[----:B------:R-:W4:Y:S08]  /*23ba0*/  @!P1 LDC.64 R2, c[0x0][0xc80] ;  /* 0x00032000ff029b82 */ /* 0x000f300000000a00 */
[----:B------:R-:W5:Y:S01]  /*23bb0*/  @!P1 LDC.64 R4, c[0x0][0xc78] ;  /* 0x00031e00ff049b82 */ /* 0x000f620000000a00 */
[----:B----4-:R-:W-:-:S05]  /*23bc0*/  @!P1 IMAD.WIDE R2, R7, 0x4, R2 ;  /* 0x0000000407029825 */ /* 0x010fca00078e0202 */
[----:B0123--:R5:W2:Y:S02]  /*23bd0*/  @!P1 LDG.E R6, desc[UR54][R2.64] ;  /* 0x0000003602069981 */ /* 0x00faa4000c1e1900 */
[----:B-----5:R-:W-:-:S05]  /*23be0*/  @!P1 IMAD.WIDE R2, R7, 0x4, R4 ;  /* 0x0000000407029825 */ /* 0x020fca00078e0204 */
        /* <DEDUP_REMOVED lines=30> */
.L_x_3398:
[----:B------:R-:W-:Y:S02]  /*23dd0*/  ULDC UR4, c[0x0][0xc38] ;  /* 0x00030e0000047ab9 */ /* 0x000fe40000000800 */
[----:B------:R-:W-:-:S05]  /*23de0*/  MOV R5, UR4 ;  /* 0x0000000400057c02 */ /* 0x000fca0008000f00 */
[----:B-1----:R-:W-:-:S04]  /*23df0*/  IMAD R14, R14, R5, RZ ;  /* 0x000000050e0e7224 */ /* 0x002fc800078e02ff */
[----:B------:R-:W-:-:S05]  /*23e00*/  IMAD.IADD R7, R7, 0x1, R14 ;  /* 0x0000000107077824 */ /* 0x000fca00078e020e */
[----:B------:R-:W-:-:S13]  /*23e10*/  ISETP.GT.AND P6, PT, R7, R0, PT ;  /* 0x000000000700720c */ /* 0x000fda0003fc4270 */
[----:B------:R-:W-:Y:S05]  /*23e20*/  @P6 BRA `(.L_x_3184) ;  /* 0x0000000000a46947 */ /* 0x000fea0003800000 */
.L_x_3187:
        /* <DEDUP_REMOVED lines=35> */
.L_x_3406:
[----:B------:R-:W-:Y:S02]  /*24060*/  ULDC UR4, c[0x0][0xc38] ;  /* 0x00030e0000047ab9 */ /* 0x000fe40000000800 */
[----:B------:R-:W-:-:S04]  /*24070*/  IMAD.U32 R5, RZ, RZ, UR4 ;  /* 0x00000004ff057e24 */ /* 0x000fc8000f8e00ff */
[----:B-1----:R-:W-:-:S04]  /*24080*/  IMAD R14, R14, R5, RZ ;  /* 0x000000050e0e7224 */ /* 0x002fc800078e02ff */
[----:B------:R-:W-:-:S05]  /*24090*/  IMAD.IADD R7, R14, 0x1, R7 ;  /* 0x000000010e077824 */ /* 0x000fca00078e0207 */
[----:B------:R-:W-:-:S13]  /*240a0*/  ISETP.GT.AND P6, PT, R7, R0, PT ;  /* 0x000000000700720c */ /* 0x000fda0003fc4270 */
[----:B------:R-:W-:Y:S05]  /*240b0*/  @!P6 BRA `(.L_x_3187) ;  /* 0xfffffffc005ce947 */ /* 0x000fea000383ffff */
.L_x_3184:
[----:B------:R-:W-:Y:S01]  /*240c0*/  IMAD.IADD R7, R7, 0x1, -R14 ;  /* 0x0000000107077824 */ /* 0x000fe200078e0a0e */
[----:B------:R-:W-:-:S03]  /*240d0*/  UMOV UR4, 0xffffffff ;  /* 0xffffffff00047882 */ /* 0x000fc60000000000 */
[----:B------:R-:W-:-:S05]  /*240e0*/  IMAD R3, R2, R5, R7 ;  /* 0x0000000502037224 */ /* 0x000fca00078e0207 */
[----:B------:R-:W-:Y:S01]  /*240f0*/  ISETP.GT.AND P6, PT, R3, R0, PT ;  /* 0x000000000300720c */ /* 0x000fe20003fc4270 */
[----:B------:R-:W-:-:S12]  /*24100*/  BRA.DIV UR4, `(.L_x_3188) ;  /* 0x0000006204d47947 */ /* 0x000fd8000b800000 */
[----:B------:R-:W-:-:S04]  /*24110*/  VOTE.ANY R3, PT, !P6 ;  /* 0x0000000000037806 */ /* 0x000fc800070e0100 */
[----:B------:R-:W1:Y:S02]  /*24120*/  POPC R12, R3 ;  /* 0x00000003000c7309 */ /* 0x000e640000000000 */
[----:B-1----:R1:W2:Y:S01]  /*24130*/  SHFL.IDX PT, R25, R25, R12, 0x1f ;  /* 0x00001f0c19197589 */ /* 0x0022a200000e0000 */
[----:B------:R-:W-:-:S03]  /*24140*/  IMAD.IADD R27, R12, 0x1, R27 ;  /* 0x000000010c1b7824 */ /* 0x000fc600078e021b */
[----:B------:R1:W3:Y:S04]  /*24150*/  SHFL.IDX PT, R4, R4, R12, 0x1f ;  /* 0x00001f0c04047589 */ /* 0x0002e800000e0000 */
.L_x_3411:
[----:B------:R-:W-:-:S13]  /*24160*/  ISETP.NE.AND P0, PT, R3, RZ, PT ;  /* 0x000000ff0300720c */ /* 0x000fda0003f05270 */
[----:B------:R-:W-:Y:S05]  /*24170*/  @!P0 BRA `(.L_x_3189) ;  /* 0x0000000000108947 */ /* 0x000fea0003800000 */
[----:B------:R-:W-:Y:S01]  /*24180*/  UMOV UR4, 0xffffffff ;  /* 0xffffffff00047882 */ /* 0x000fe20000000000 */
[----:B-1----:R-:W-:Y:S02]  /*24190*/  VIADD R12, R12, 0xffffffff ;  /* 0xffffffff0c0c7836 */ /* 0x002fe40000000000 */
[----:B------:R-:W-:Y:S05]  /*241a0*/  BRA.DIV UR4, `(.L_x_3190) ;  /* 0x0000006604087947 */ /* 0x000fea000b800000 */
[----:B------:R4:W1:Y:S02]  /*241b0*/  SHFL.IDX PT, R6, R2, R12, 0x1f ;  /* 0x00001f0c02067589 */ /* 0x00086400000e0000 */
.L_x_3189:
[----:B---3--:R-:W-:Y:S01]  /*241c0*/  ISETP.NE.AND P0, PT, R4, 0x1, PT ;  /* 0x000000010400780c */ /* 0x008fe20003f05270 */
[----:B-1----:R-:W-:-:S05]  /*241d0*/  IMAD R24, R6, R5, R7 ;  /* 0x0000000506187224 */ /* 0x002fca00078e0207 */
[----:B------:R-:W-:-:S07]  /*241e0*/  IADD3 R0, R0, -R24, RZ ;  /* 0x8000001800007210 */ /* 0x000fce0007ffe0ff */
[----:B------:R-:W-:Y:S05]  /*241f0*/  @!P0 BRA `(.L_x_3191) ;  /* 0x0000000000dc8947 */ /* 0x000fea0003800000 */
[-C--:B--2---:R-:W-:Y:S02]  /*24200*/  IABS R5, R25.reuse ;  /* 0x0000001900057213 */ /* 0x084fe40000000000 */
[----:B------:R-:W-:Y:S02]  /*24210*/  IABS R6, R4 ;  /* 0x0000000400067213 */ /* 0x000fe40000000000 */
[----:B------:R-:W1:Y:S08]  /*24220*/  I2F.RP R7, R5 ;  /* 0x0000000500077306 */ /* 0x000e700000209400 */
[----:B------:R-:W2:Y:S08]  /*24230*/  I2F.RP R8, R6 ;  /* 0x0000000600087306 */ /* 0x000eb00000209400 */
[----:B-1----:R-:W0:Y:S08]  /*24240*/  MUFU.RCP R7, R7 ;  /* 0x0000000700077308 */ /* 0x002e300000001000 */
[----:B--2---:R-:W-:Y:S01]  /*24250*/  MUFU.RCP R8, R8 ;  /* 0x0000000800087308 */ /* 0x004fe20000001000 */
[----:B0---4-:R-:W-:Y:S01]  /*24260*/  VIADD R2, R7, 0xffffffe ;  /* 0x0ffffffe07027836 */ /* 0x011fe20000000000 */
[----:B------:R-:W-:-:S06]  /*24270*/  IABS R7, R25 ;  /* 0x0000001900077213 */ /* 0x000fcc0000000000 */
[----:B------:R0:W1:Y:S02]  /*24280*/  F2I.FTZ.U32.TRUNC.NTZ R3, R2 ;  /* 0x0000000200037305 */ /* 0x000064000021f000 */
[----:B0-----:R-:W-:Y:S02]  /*24290*/  IMAD.MOV.U32 R2, RZ, RZ, RZ ;  /* 0x000000ffff027224 */ /* 0x001fe400078e00ff */
[----:B-1----:R-:W-:-:S04]  /*242a0*/  IMAD.MOV R10, RZ, RZ, -R3 ;  /* 0x000000ffff0a7224 */ /* 0x002fc800078e0a03 */
[----:B------:R-:W-:-:S04]  /*242b0*/  IMAD R9, R10, R5, RZ ;  /* 0x000000050a097224 */ /* 0x000fc800078e02ff */
[----:B------:R-:W-:Y:S01]  /*242c0*/  IMAD.HI.U32 R3, R3, R9, R2 ;  /* 0x0000000903037227 */ /* 0x000fe200078e0002 */
[----:B------:R-:W-:-:S03]  /*242d0*/  IABS R2, R0 ;  /* 0x0000000000027213 */ /* 0x000fc60000000000 */
[----:B------:R-:W-:Y:S02]  /*242e0*/  IMAD.MOV R9, RZ, RZ, -R7 ;  /* 0x000000ffff097224 */ /* 0x000fe400078e0a07 */
[----:B------:R-:W-:-:S04]  /*242f0*/  IMAD.HI.U32 R7, R3, R2, RZ ;  /* 0x0000000203077227 */ /* 0x000fc800078e00ff */
[----:B------:R-:W-:Y:S02]  /*24300*/  IMAD R2, R7, R9, R2 ;  /* 0x0000000907027224 */ /* 0x000fe400078e0202 */
[----:B------:R-:W-:-:S03]  /*24310*/  VIADD R3, R8, 0xffffffe ;  /* 0x0ffffffe08037836 */ /* 0x000fc60000000000 */
[----:B------:R-:W-:-:S03]  /*24320*/  ISETP.GT.U32.AND P1, PT, R5, R2, PT ;  /* 0x000000020500720c */ /* 0x000fc60003f24070 */
[----:B------:R-:W0:Y:S10]  /*24330*/  F2I.FTZ.U32.TRUNC.NTZ R3, R3 ;  /* 0x0000000300037305 */ /* 0x000e34000021f000 */
[----:B------:R-:W-:-:S02]  /*24340*/  @!P1 IMAD.IADD R2, R2, 0x1, -R5 ;  /* 0x0000000102029824 */ /* 0x000fc400078e0a05 */
[----:B------:R-:W-:Y:S01]  /*24350*/  @!P1 VIADD R7, R7, 0x1 ;  /* 0x0000000107079836 */ /* 0x000fe20000000000 */
[----:B------:R-:W-:Y:S02]  /*24360*/  ISETP.NE.AND P1, PT, R25, RZ, PT ;  /* 0x000000ff1900720c */ /* 0x000fe40003f25270 */
[----:B------:R-:W-:Y:S01]  /*24370*/  ISETP.GE.U32.AND P0, PT, R2, R5, PT ;  /* 0x000000050200720c */ /* 0x000fe20003f06070 */
[----:B0-----:R-:W-:Y:S02]  /*24380*/  IMAD.MOV R5, RZ, RZ, -R3 ;  /* 0x000000ffff057224 */ /* 0x001fe400078e0a03 */
[----:B------:R-:W-:Y:S02]  /*24390*/  IMAD.MOV.U32 R2, RZ, RZ, RZ ;  /* 0x000000ffff027224 */ /* 0x000fe400078e00ff */
[----:B------:R-:W-:-:S04]  /*243a0*/  IMAD R5, R5, R6, RZ ;  /* 0x0000000605057224 */ /* 0x000fc800078e02ff */
[----:B------:R-:W-:Y:S01]  /*243b0*/  IMAD.HI.U32 R5, R3, R5, R2 ;  /* 0x0000000503057227 */ /* 0x000fe200078e0002 */
[----:B------:R-:W-:Y:S02]  /*243c0*/  LOP3.LUT R2, R0, R25, RZ, 0x3c, !PT ;  /* 0x0000001900027212 */ /* 0x000fe400078e3cff */
[----:B------:R-:W-:Y:S01]  /*243d0*/  IABS R3, R4 ;  /* 0x0000000400037213 */ /* 0x000fe20000000000 */
[----:B------:R-:W-:Y:S01]  /*243e0*/  @P0 VIADD R7, R7, 0x1 ;  /* 0x0000000107070836 */ /* 0x000fe20000000000 */
[----:B------:R-:W-:-:S03]  /*243f0*/  ISETP.GE.AND P2, PT, R2, RZ, PT ;  /* 0x000000ff0200720c */ /* 0x000fc60003f46270 */
[----:B------:R-:W-:-:S10]  /*24400*/  IMAD.MOV R3, RZ, RZ, -R3 ;  /* 0x000000ffff037224 */ /* 0x000fd400078e0a03 */
[----:B------:R-:W-:Y:S01]  /*24410*/  @!P2 IMAD.MOV R7, RZ, RZ, -R7 ;  /* 0x000000ffff07a224 */ /* 0x000fe200078e0a07 */
[----:B------:R-:W-:-:S04]  /*24420*/  @!P1 LOP3.LUT R7, RZ, R25, RZ, 0x33, !PT ;  /* 0x00000019ff079212 */ /* 0x000fc800078e33ff */
[----:B------:R-:W-:-:S05]  /*24430*/  IABS R2, R7 ;  /* 0x0000000700027213 */ /* 0x000fca0000000000 */
        /* <DEDUP_REMOVED lines=9> */
[----:B------:R-:W-:-:S05]  /*244d0*/  @P0 VIADD R5, R5, 0x1 ;  /* 0x0000000105050836 */ /* 0x000fca0000000000 */
[----:B------:R-:W-:Y:S02]  /*244e0*/  @!P2 IADD3 R5, -R5, RZ, RZ ;  /* 0x000000ff0505a210 */ /* 0x000fe40007ffe1ff */
[----:B------:R-:W-:-:S05]  /*244f0*/  @!P1 LOP3.LUT R5, RZ, R4, RZ, 0x33, !PT ;  /* 0x00000004ff059212 */ /* 0x000fca00078e33ff */
[--C-:B------:R-:W-:Y:S02]  /*24500*/  IMAD.MOV R2, RZ, RZ, -R5.reuse ;  /* 0x000000ffff027224 */ /* 0x100fe400078e0a05 */
[C---:B------:R-:W-:Y:S02]  /*24510*/  IMAD R5, R4.reuse, 0x1000000, R5 ;  /* 0x0100000004057824 */ /* 0x040fe400078e0205 */
[--C-:B------:R-:W-:Y:S02]  /*24520*/  IMAD R4, R4, R2, R7.reuse ;  /* 0x0000000204047224 */ /* 0x100fe400078e0207 */
[----:B------:R-:W-:Y:S02]  /*24530*/  IMAD.MOV R2, RZ, RZ, -R7 ;  /* 0x000000ffff027224 */ /* 0x000fe400078e0a07 */
[----:B------:R-:W-:Y:S02]  /*24540*/  IMAD R26, R4, 0x10000, R5 ;  /* 0x00010000041a7824 */ /* 0x000fe400078e0205 */
[----:B------:R-:W-:Y:S01]  /*24550*/  IMAD R2, R25, R2, R0 ;  /* 0x0000000219027224 */ /* 0x000fe200078e0200 */
[----:B------:R-:W-:Y:S06]  /*24560*/  BRA `(.L_x_3192) ;  /* 0x0000000000f07947 */ /* 0x000fec0003800000 */
.L_x_3191:
[----:B0---4-:R-:W0:Y:S02]  /*24570*/  LDC.64 R2, c[0x0][0xc90] ;  /* 0x00032400ff027b82 */ /* 0x011e240000000a00 */
[----:B0-----:R-:W-:-:S05]  /*24580*/  IMAD.WIDE R2, R27, 0x4, R2 ;  /* 0x000000041b027825 */ /* 0x001fca00078e0202 */
[----:B------:R0:W2:Y:S02]  /*24590*/  LDG.E R6, desc[UR54][R2.64] ;  /* 0x0000003602067981 */ /* 0x0000a4000c1e1900 */
[----:B0-----:R-:W-:Y:S02]  /*245a0*/  IMAD.MOV.U32 R2, RZ, RZ, RZ ;  /* 0x000000ffff027224 */ /* 0x001fe400078e00ff */
[----:B--2---:R-:W-:-:S05]  /*245b0*/  IMAD R7, R25, R6, RZ ;  /* 0x0000000619077224 */ /* 0x004fca00078e02ff */
        /* <DEDUP_REMOVED lines=35> */
[----:B0-----:R-:W-:-:S05]  /*247f0*/  IADD3 R7, RZ, -R3, RZ ;  /* 0x80000003ff077210 */ /* 0x001fca0007ffe0ff */
        /* <DEDUP_REMOVED lines=19> */
.L_x_3192:
[----:B------:R-:W-:-:S05]  /*24930*/  LOP3.LUT R2, RZ, R2, RZ, 0x33, !PT ;  /* 0x00000002ff027212 */ /* 0x000fca00078e33ff */
[----:B------:R-:W-:Y:S01]  /*24940*/  IMAD.IADD R25, R25, 0x1, R2 ;  /* 0x0000000119197824 */ /* 0x000fe200078e0202 */
[----:B------:R-:W-:Y:S06]  /*24950*/  BRA `(.L_x_3193) ;  /* 0x00000000001c7947 */ /* 0x000fec0003800000 */
.L_x_3185:
[----:B------:R-:W-:Y:S01]  /*24960*/  UMOV UR4, URZ ;  /* 0x0000003f00047c82 */ /* 0x000fe20008000000 */
[----:B------:R-:W-:Y:S01]  /*24970*/  UMOV UR5, URZ ;  /* 0x0000003f00057c82 */ /* 0x000fe20008000000 */
[----:B------:R-:W-:Y:S01]  /*24980*/  ULDC UR6, c[0x0][0xc3c] ;  /* 0x00030f0000067ab9 */ /* 0x000fe20000000800 */
[----:B------:R-:W-:Y:S02]  /*24990*/  IMAD.MOV.U32 R24, RZ, RZ, R0 ;  /* 0x000000ffff187224 */ /* 0x000fe400078e0000 */
[----:B------:R-:W-:Y:S02]  /*249a0*/  IMAD.U32 R25, RZ, RZ, UR4 ;  /* 0x00000004ff197e24 */ /* 0x000fe4000f8e00ff */
[----:B------:R-:W-:Y:S02]  /*249b0*/  IMAD.U32 R26, RZ, RZ, UR5 ;  /* 0x00000005ff1a7e24 */ /* 0x000fe4000f8e00ff */
[----:B------:R-:W-:-:S07]  /*249c0*/  IMAD.U32 R27, RZ, RZ, UR6 ;  /* 0x00000006ff1b7e24 */ /* 0x000fce000f8e00ff */
.L_x_3193:
        /* <DEDUP_REMOVED lines=10> */
.L_x_3182:
[----:B------:R-:W-:Y:S02]  /*24a70*/  ULDC UR4, c[0x0][0xc3c] ;  /* 0x00030f0000047ab9 */ /* 0x000fe40000000800 */
[----:B0-----:R-:W-:-:S13]  /*24a80*/  ISETP.GE.AND P0, PT, R27, UR4, PT ;  /* 0x000000041b007c0c */ /* 0x001fda000bf06270 */
[----:B------:R-:W-:Y:S05]  /*24a90*/  @!P0 BRA `(.L_x_3194) ;  /* 0xffffff9400708947 */ /* 0x000fea000383ffff */
[----:B------:R-:W-:Y:S05]  /*24aa0*/  BSYNC B8 ;  /* 0x0000000000087941 */ /* 0x000fea0003800000 */
.L_x_3075:
[----:B------:R-:W5:Y:S01]  /*24ab0*/  LDL.LU R0, [R1+0x20] ;  /* 0x0000200001007983 */ /* 0x000f620000300800 */
[----:B------:R-:W-:Y:S01]  /*24ac0*/  BSSY B0, `(.L_x_3195) ;  /* 0x000000b000007945 */ /* 0x000fe20003800000 */
[----:B------:R-:W0:Y:S01]  /*24ad0*/  S2R R5, SR_CgaCtaId ;  /* 0x0000000000057919 */ /* 0x000e220000008800 */
[----:B-----5:R-:W-:-:S05]  /*24ae0*/  VIADD R0, R0, 0x1 ;  /* 0x0000000100007836 */ /* 0x020fca0000000000 */
[----:B-1----:R-:W-:-:S04]  /*24af0*/  LEA.HI R2, R0, R0, RZ, 0x1 ;  /* 0x0000000000027211 */ /* 0x002fc800078f08ff */
[----:B------:R-:W-:Y:S02]  /*24b00*/  LOP3.LUT R3, R2, 0xfffffffe, RZ, 0xc0, !PT ;  /* 0xfffffffe02037812 */ /* 0x000fe400078ec0ff */
[----:B------:R-:W-:-:S03]  /*24b10*/  MOV R2, 0x400 ;  /* 0x0000040000027802 */ /* 0x000fc60000000f00 */
[----:B------:R-:W-:Y:S01]  /*24b20*/  IMAD.IADD R0, R0, 0x1, -R3 ;  /* 0x0000000100007824 */ /* 0x000fe200078e0a03 */
[----:B0-----:R-:W-:-:S04]  /*24b30*/  LEA R5, R5, R2, 0x18 ;  /* 0x0000000205057211 */ /* 0x001fc800078ec0ff */
[----:B------:R-:W-:-:S04]  /*24b40*/  SHF.L.U32 R0, R0, 0x1f, RZ ;  /* 0x0000001f00007819 */ /* 0x000fc800000006ff */
[----:B------:R-:W0:Y:S02]  /*24b50*/  SYNCS.PHASECHK.TRANS64.TRYWAIT P0, [R5+URZ+0x22820], R0 ;  /* 0x02282000050075a7 */ /* 0x000e24000800017f */
[----:B0-----:R-:W-:Y:S05]  /*24b60*/  @!P0 BRA `(.L_x_3196) ;  /* 0x0000005800c08947 */ /* 0x001fea0003800000 */
.L_x_3414:
[----:B------:R-:W-:Y:S05]  /*24b70*/  BSYNC B0 ;  /* 0x0000000000007941 */ /* 0x000fea0003800000 */
.L_x_3195:
[----:B------:R-:W-:-:S03]  /*24b80*/  UMOV UR4, 0xffffffff ;  /* 0xffffffff00047882 */ /* 0x000fc60000000000 */
[----:B------:R-:W-:Y:S05]  /*24b90*/  BRA.DIV UR4, `(.L_x_3197) ;  /* 0x0000005a04c87947 */ /* 0x000fea000b800000 */
[----:B0-----:R-:W0:Y:S02]  /*24ba0*/  S2R R0, SR_TID.X ;  /* 0x0000000000007919 */ /* 0x001e240000002100 */
[----:B0-----:R-:W-:-:S04]  /*24bb0*/  SHF.R.U32.HI R0, RZ, 0x5, R0 ;  /* 0x00000005ff007819 */ /* 0x001fc80000011600 */
[----:B------:R-:W-:-:S05]  /*24bc0*/  LOP3.LUT R0, R0, 0x3, RZ, 0xc0, !PT ;  /* 0x0000000300007812 */ /* 0x000fca00078ec0ff */
[----:B------:R0:W1:Y:S02]  /*24bd0*/  SHFL.IDX PT, R14, R0, RZ, 0x1f ;  /* 0x00001fff000e7589 */ /* 0x00006400000e0000 */
.L_x_3417:
[----:B-1----:R-:W-:-:S13]  /*24be0*/  ISETP.NE.AND P0, PT, R14, RZ, PT ;  /* 0x000000ff0e00720c */ /* 0x002fda0003f05270 */
[----:B------:R-:W-:Y:S05]  /*24bf0*/  @P0 BRA `(.L_x_2832) ;  /* 0x0000000000880947 */ /* 0x000fea0003800000 */
[----:B------:R-:W-:-:S03]  /*24c00*/  UMOV UR4, 0xffffffff ;  /* 0xffffffff00047882 */ /* 0x000fc60000000000 */
[----:B------:R-:W-:Y:S05]  /*24c10*/  BRA.DIV UR4, `(.L_x_3198) ;  /* 0x0000005a04dc7947 */ /* 0x000fea000b800000 */
[----:B------:R-:W-:-:S13]  /*24c20*/  ELECT P6, URZ, PT ;  /* 0x00000000003f782f */ /* 0x000fda00038c0000 */
.L_x_3420:
[----:B------:R-:W-:Y:S05]  /*24c30*/  @!P6 BRA `(.L_x_2832) ;  /* 0x000000000078e947 */ /* 0x000fea0003800000 */
[----:B------:R-:W-:-:S06]  /*24c40*/  ULOP3.LUT UR4, UR36, 0x2, URZ, 0xfc, !UPT ;  /* 0x0000000224047892 */ /* 0x000fcc000f8efc3f */
[----:B0-----:R-:W-:-:S05]  /*24c50*/  IMAD.U32 R0, RZ, RZ, UR4 ;  /* 0x00000004ff007e24 */ /* 0x001fca000f8e00ff */
[----:B------:R-:W-:-:S13]  /*24c60*/  ISETP.NE.AND P0, PT, R0, 0x3, PT ;  /* 0x000000030000780c */ /* 0x000fda0003f05270 */
[----:B------:R-:W-:Y:S05]  /*24c70*/  @!P0 BRA `(.L_x_3199) ;  /* 0x0000000000048947 */ /* 0x000fea0003800000 */
[----:B------:R-:W-:Y:S01]  /*24c80*/  BPT.TRAP 0x1 ;  /* 0x000000040000795c */ /* 0x000fe20000300000 */
.L_x_3199:
[C---:B------:R-:W-:Y:S01]  /*24c90*/  LEA R3, R19.reuse, R5, 0x3 ;  /* 0x0000000513037211 */ /* 0x040fe200078e18ff */
[----:B------:R-:W-:Y:S01]  /*24ca0*/  VIADD R19, R19, 0x1 ;  /* 0x0000000113137836 */ /* 0x000fe20000000000 */
[----:B------:R-:W-:-:S04]  /*24cb0*/  SHF.L.U32 R2, R23, 0x1f, RZ ;  /* 0x0000001f17027819 */ /* 0x000fc800000006ff */
[----:B------:R-:W0:Y:S01]  /*24cc0*/  SYNCS.PHASECHK.TRANS64.TRYWAIT P1, [R3+URZ+0x22840], R2 ;  /* 0x02284002030075a7 */ /* 0x000e22000802017f */
[----:B------:R-:W-:-:S04]  /*24cd0*/  ISETP.NE.AND P2, PT, R19, 0x2, PT ;  /* 0x000000021300780c */ /* 0x000fc80003f45270 */
[----:B------:R-:W-:Y:S01]  /*24ce0*/  SEL R0, RZ, 0x1, P2 ;  /* 0x00000001ff007807 */ /* 0x000fe20001000000 */
[----:B0-----:R-:W-:Y:S08]  /*24cf0*/  @!P1 BRA `(.L_x_3200) ;  /* 0x0000005800c49947 */ /* 0x001ff00003800000 */
.L_x_3421:
[----:B------:R-:W-:Y:S02]  /*24d00*/  SEL R19, R19, RZ, P2 ;  /* 0x000000ff13137207 */ /* 0x000fe40001000000 */
[----:B------:R-:W-:Y:S01]  /*24d10*/  LOP3.LUT R0, R23, R0, RZ, 0x3c, !PT ;  /* 0x0000000017007212 */ /* 0x000fe200078e3cff */
[----:B------:R-:W-:Y:S06]  /*24d20*/  @!P0 BRA `(.L_x_3201) ;  /* 0x0000000000048947 */ /* 0x000fec0003800000 */
[----:B------:R-:W-:Y:S01]  /*24d30*/  BPT.TRAP 0x1 ;  /* 0x000000040000795c */ /* 0x000fe20000300000 */
.L_x_3201:
[----:B------:R-:W-:Y:S01]  /*24d40*/  IMAD R19, R19, 0x8, R5 ;  /* 0x0000000813137824 */ /* 0x000fe200078e0205 */
[----:B------:R-:W-:-:S04]  /*24d50*/  SHF.L.U32 R0, R0, 0x1f, RZ ;  /* 0x0000001f00007819 */ /* 0x000fc800000006ff */
[----:B------:R-:W1:Y:S02]  /*24d60*/  SYNCS.PHASECHK.TRANS64.TRYWAIT P1, [R19+URZ+0x22840], R0 ;  /* 0x02284000130075a7 */ /* 0x000e64000802017f */
[----:B-1----:R-:W-:Y:S05]  /*24d70*/  @!P1 BRA `(.L_x_3202) ;  /* 0x0000005800b89947 */ /* 0x002fea0003800000 */
.L_x_3422:
[----:B------:R-:W-:Y:S05]  /*24d80*/  @!P0 BRA `(.L_x_3203) ;  /* 0x0000000000048947 */ /* 0x000fea0003800000 */
[----:B------:R-:W-:Y:S01]  /*24d90*/  BPT.TRAP 0x1 ;  /* 0x000000040000795c */ /* 0x000fe20000300000 */
.L_x_3203:
[----:B------:R-:W5:Y:S02]  /*24da0*/  SYNCS.PHASECHK.TRANS64.TRYWAIT P1, [R3+URZ+0x22860], R2 ;  /* 0x02286002030075a7 */ /* 0x000f64000802017f */
[----:B-----5:R-:W-:Y:S05]  /*24db0*/  @!P1 BRA `(.L_x_3204) ;  /* 0x0000005800bc9947 */ /* 0x020fea0003800000 */
.L_x_3423:
[----:B------:R-:W-:Y:S05]  /*24dc0*/  @!P0 BRA `(.L_x_3205) ;  /* 0x0000000000048947 */ /* 0x000fea0003800000 */
[----:B------:R-:W-:Y:S01]  /*24dd0*/  BPT.TRAP 0x1 ;  /* 0x000000040000795c */ /* 0x000fe20000300000 */
.L_x_3205:
[----:B------:R0:W0:Y:S02]  /*24de0*/  SYNCS.PHASECHK.TRANS64.TRYWAIT P0, [R19+URZ+0x22860], R0 ;  /* 0x02286000130075a7 */ /* 0x000024000800017f */
[----:B0-----:R-:W-:Y:S05]  /*24df0*/  @!P0 NANOSLEEP.SYNCS 0x989680 ;  /* 0x009896800000895d */ /* 0x001fea0003900000 */
[----:B------:R-:W0:Y:S02]  /*24e00*/  @!P0 SYNCS.PHASECHK.TRANS64 P0, [R19+URZ+0x22860], R0 ;  /* 0x02286000130085a7 */ /* 0x000e24000800007f */
[----:B0-----:R-:W-:Y:S05]  /*24e10*/  @!P0 BRA `(.L_x_3205) ;  /* 0xfffffffc00f08947 */ /* 0x001fea000383ffff */
.L_x_2832:
[----:B------:R-:W-:Y:S05]  /*24e20*/  BSYNC B9 ;  /* 0x0000000000097941 */ /* 0x000fea0003800000 */
.L_x_2829:
[----:B------:R-:W-:Y:S05]  /*24e30*/  EXIT ;  /* 0x000000000000794d */ /* 0x000fea0003800000 */
.L_x_2860:
[----:B0-----:R0:W1:Y:S02]  /*24e40*/  SYNCS.PHASECHK.TRANS64.TRYWAIT P5, [R87+URZ+0x22890], R95 ;  /* 0x0228905f570075a7 */ /* 0x00106400080a017f */
[----:B-1----:R-:W-:Y:S05]  /*24e50*/  @!P5 NANOSLEEP.SYNCS 0x989680 ;  /* 0x009896800000d95d */ /* 0x002fea0003900000 */
[----:B------:R-:W1:Y:S02]  /*24e60*/  @!P5 SYNCS.PHASECHK.TRANS64 P5, [R87+URZ+0x22890], R95 ;  /* 0x0228905f5700d5a7 */ /* 0x000e6400080a007f */
[----:B-1----:R-:W-:Y:S05]  /*24e70*/  @!P5 BRA `(.L_x_2860) ;  /* 0xfffffffc00f0d947 */ /* 0x002fea000383ffff */
[----:B------:R-:W-:Y:S05]  /*24e80*/  BRA `(.L_x_3206) ;  /* 0xfffffde8002c7947 */ /* 0x000fea000383ffff */
.L_x_2861:
        /* <DEDUP_REMOVED lines=8> */
.L_x_3208:
[----:B------:R-:W-:Y:S05]  /*24f10*/  BSYNC B1 ;  /* 0x0000000000017941 */ /* 0x000fea0003800000 */
.L_x_3207:
        /* <DEDUP_REMOVED lines=8> */
.L_x_3209:
[----:B------:R-:W-:Y:S05]  /*24fa0*/  BRA `(.L_x_3210) ;  /* 0xfffffde400f87947 */ /* 0x000fea000383ffff */
.L_x_2870:
[----:B------:R-:W-:Y:S01]  /*24fb0*/  BSSY B1, `(.L_x_3211) ;  /* 0x0000008000017945 */ /* 0x000fe20003800000 */
[----:B0---4-:R-:W-:Y:S02]  /*24fc0*/  IMAD.MOV.U32 R13, RZ, RZ, R97 ;  /* 0x000000ffff0d7224 */ /* 0x011fe400078e0061 */
[----:B------:R-:W-:Y:S02]  /*24fd0*/  IMAD.MOV.U32 R12, RZ, RZ, 0x1 ;  /* 0x00000001ff0c7424 */ /* 0x000fe400078e00ff */
[----:B------:R-:W-:Y:S02]  /*24fe0*/  IMAD.MOV.U32 R11, RZ, RZ, 0x1c1f ;  /* 0x00001c1fff0b7424 */ /* 0x000fe400078e00ff */
[----:B------:R-:W-:-:S07]  /*24ff0*/  IMAD.MOV.U32 R15, RZ, RZ, -0x1 ;  /* 0xffffffffff0f7424 */ /* 0x000fce00078e00ff */
[----:B-123--:R-:W-:Y:S05]  /*25000*/  WARPSYNC.COLLECTIVE R15, `(.L_x_3212) ;  /* 0x000000000f087348 */ /* 0x00efea0003c00000 */
[----:B---3--:R0:W3:Y:S02]  /*25010*/  SHFL.IDX P6, R14, R13, R12, R11 ;  /* 0x0000000c0d0e7389 */ /* 0x0080e400000c000b */
[----:B0123--:R-:W-:Y:S01]  /*25020*/  ENDCOLLECTIVE ;  /* 0x000000000000791b */ /* 0x00ffe20003800000 */
.L_x_3212:
[----:B------:R-:W-:Y:S05]  /*25030*/  BSYNC B1 ;  /* 0x0000000000017941 */ /* 0x000fea0003800000 */
.L_x_3211:
        /* <DEDUP_REMOVED lines=8> */
.L_x_3213:
[----:B------:R-:W-:Y:S05]  /*250c0*/  BRA `(.L_x_3214) ;  /* 0xfffffdec00747947 */ /* 0x000fea000383ffff */
.L_x_2880:
[----:B-1----:R1:W2:Y:S02]  /*250d0*/  SYNCS.PHASECHK.TRANS64.TRYWAIT P4, [R87+URZ+0x22890], R95 ;  /* 0x0228905f570075a7 */ /* 0x0022a4000808017f */
[----:B--2---:R-:W-:Y:S05]  /*250e0*/  @!P4 NANOSLEEP.SYNCS 0x989680 ;  /* 0x009896800000c95d */ /* 0x004fea0003900000 */
[----:B------:R-:W2:Y:S02]  /*250f0*/  @!P4 SYNCS.PHASECHK.TRANS64 P4, [R87+URZ+0x22890], R95 ;  /* 0x0228905f5700c5a7 */ /* 0x000ea4000808007f */
[----:B--2---:R-:W-:Y:S05]  /*25100*/  @!P4 BRA `(.L_x_2880) ;  /* 0xfffffffc00f0c947 */ /* 0x004fea000383ffff */
[----:B------:R-:W-:Y:S05]  /*25110*/  BRA `(.L_x_3215) ;  /* 0xfffffdf800407947 */ /* 0x000fea000383ffff */
.L_x_2881:
        /* <DEDUP_REMOVED lines=8> */
.L_x_3217:
[----:B------:R-:W-:Y:S05]  /*251a0*/  BSYNC B1 ;  /* 0x0000000000017941 */ /* 0x000fea0003800000 */
.L_x_3216:
        /* <DEDUP_REMOVED lines=8> */
.L_x_3218:
[----:B------:R-:W-:Y:S01]  /*25230*/  IMAD.MOV.U32 R99, RZ, RZ, R14 ;  /* 0x000000ffff637224 */ /* 0x000fe200078e000e */
[----:B------:R-:W-:Y:S06]  /*25240*/  BRA `(.L_x_3219) ;  /* 0xfffffdf8000c7947 */ /* 0x000fec000383ffff */
.L_x_2886:
        /* <DEDUP_REMOVED lines=8> */
.L_x_3221:
[----:B------:R-:W-:Y:S05]  /*252d0*/  BSYNC B1 ;  /* 0x0000000000017941 */ /* 0x000fea0003800000 */
.L_x_3220:
        /* <DEDUP_REMOVED lines=8> */
.L_x_3222:
[----:B------:R-:W-:Y:S01]  /*25360*/  IMAD.MOV.U32 R96, RZ, RZ, R14 ;  /* 0x000000ffff607224 */ /* 0x000fe200078e000e */
[----:B------:R-:W-:Y:S06]  /*25370*/  BRA `(.L_x_3223) ;  /* 0xfffffdfc00a07947 */ /* 0x000fec000383ffff */
.L_x_2891:
[----:B0-----:R0:W1:Y:S02]  /*25380*/  SYNCS.PHASECHK.TRANS64.TRYWAIT P2, [R87+URZ+0x22890], R95 ;  /* 0x0228905f570075a7 */ /* 0x001064000804017f */
[----:B-1----:R-:W-:Y:S05]  /*25390*/  @!P2 NANOSLEEP.SYNCS 0x989680 ;  /* 0x009896800000a95d */ /* 0x002fea0003900000 */
[----:B------:R-:W1:Y:S02]  /*253a0*/  @!P2 SYNCS.PHASECHK.TRANS64 P2, [R87+URZ+0x22890], R95 ;  /* 0x0228905f5700a5a7 */ /* 0x000e64000804007f */
[----:B-1----:R-:W-:Y:S05]  /*253b0*/  @!P2 BRA `(.L_x_2891) ;  /* 0xfffffffc00f0a947 */ /* 0x002fea000383ffff */
[----:B------:R-:W-:Y:S05]  /*253c0*/  BRA `(.L_x_3224) ;  /* 0xfffffe04009c7947 */ /* 0x000fea000383ffff */
.L_x_2892:
        /* <DEDUP_REMOVED lines=8> */
.L_x_3226:
[----:B------:R-:W-:Y:S05]  /*25450*/  BSYNC B1 ;  /* 0x0000000000017941 */ /* 0x000fea0003800000 */
.L_x_3225:
        /* <DEDUP_REMOVED lines=8> */
.L_x_3227:
[----:B------:R-:W-:Y:S01]  /*254e0*/  IMAD.MOV.U32 R4, RZ, RZ, R14 ;  /* 0x000000ffff047224 */ /* 0x000fe200078e000e */
[----:B------:R-:W-:Y:S06]  /*254f0*/  BRA `(.L_x_3228) ;  /* 0xfffffe0400b87947 */ /* 0x000fec000383ffff */
.L_x_2895:
        /* <DEDUP_REMOVED lines=8> */
.L_x_3230:
[----:B------:R-:W-:Y:S05]  /*25580*/  BSYNC B1 ;  /* 0x0000000000017941 */ /* 0x000fea0003800000 */
.L_x_3229:
        /* <DEDUP_REMOVED lines=8> */
.L_x_3231:
[----:B------:R-:W-:Y:S01]  /*25610*/  IMAD.MOV.U32 R4, RZ, RZ, R14 ;  /* 0x000000ffff047224 */ /* 0x000fe200078e000e */
[----:B------:R-:W-:Y:S06]  /*25620*/  BRA `(.L_x_3232) ;  /* 0xfffffe0400b47947 */ /* 0x000fec000383ffff */
.L_x_2899:
[----:B---3--:R3:W4:Y:S02]  /*25630*/  SYNCS.PHASECHK.TRANS64.TRYWAIT P3, [R87+URZ+0x228b0], R95 ;  /* 0x0228b05f570075a7 */ /* 0x008724000806017f */
[----:B----4-:R-:W-:Y:S05]  /*25640*/  @!P3 NANOSLEEP.SYNCS 0x989680 ;  /* 0x009896800000b95d */ /* 0x010fea0003900000 */
[----:B------:R-:W4:Y:S02]  /*25650*/  @!P3 SYNCS.PHASECHK.TRANS64 P3, [R87+URZ+0x228b0], R95 ;  /* 0x0228b05f5700b5a7 */ /* 0x000f24000806007f */
[----:B----4-:R-:W-:Y:S05]  /*25660*/  @!P3 BRA `(.L_x_2899) ;  /* 0xfffffffc00f0b947 */ /* 0x010fea000383ffff */
[----:B------:R-:W-:Y:S05]  /*25670*/  BRA `(.L_x_3233) ;  /* 0xfffffe08002c7947 */ /* 0x000fea000383ffff */
.L_x_2917:
[----:B------:R-:W-:Y:S01]  /*25680*/  BSSY B0, `(.L_x_3234) ;  /* 0x0000007000007945 */ /* 0x000fe20003800000 */
[----:B------:R-:W-:Y:S02]  /*25690*/  IMAD.MOV.U32 R12, RZ, RZ, RZ ;  /* 0x000000ffff0c7224 */ /* 0x000fe400078e00ff */
[----:B------:R-:W-:Y:S02]  /*256a0*/  IMAD.MOV.U32 R11, RZ, RZ, 0x1f ;  /* 0x0000001fff0b7424 */ /* 0x000fe400078e00ff */
[----:B------:R-:W-:-:S07]  /*256b0*/  IMAD.MOV.U32 R15, RZ, RZ, -0x1 ;  /* 0xffffffffff0f7424 */ /* 0x000fce00078e00ff */
[----:B------:R-:W-:Y:S05]  /*256c0*/  WARPSYNC.COLLECTIVE R15, `(.L_x_3235) ;  /* 0x000000000f087348 */ /* 0x000fea0003c00000 */
[----:B------:R0:W1:Y:S02]  /*256d0*/  SHFL.IDX P6, R14, R13, R12, R11 ;  /* 0x0000000c0d0e7389 */ /* 0x00006400000c000b */
[----:B01----:R-:W-:Y:S01]  /*256e0*/  ENDCOLLECTIVE ;  /* 0x000000000000791b */ /* 0x003fe20003800000 */
.L_x_3235:
[----:B------:R-:W-:Y:S05]  /*256f0*/  BSYNC B0 ;  /* 0x0000000000007941 */ /* 0x000fea0003800000 */
.L_x_3234:
[----:B------:R-:W-:Y:S05]  /*25700*/  BRA `(.L_x_3236) ;  /* 0xfffffe1c003c7947 */ /* 0x000fea000383ffff */
.L_x_2929:
[----:B------:R-:W-:Y:S01]  /*25710*/  BSSY B1, `(.L_x_3237) ;  /* 0x0000008000017945 */ /* 0x000fe20003800000 */
[----:B0-----:R-:W-:Y:S01]  /*25720*/  MOV R13, R31 ;  /* 0x0000001f000d7202 */ /* 0x001fe20000000f00 */
[----:B------:R-:W-:Y:S02]  /*25730*/  IMAD.MOV.U32 R12, RZ, RZ, RZ ;  /* 0x000000ffff0c7224 */ /* 0x000fe400078e00ff */
[----:B------:R-:W-:Y:S02]  /*25740*/  IMAD.MOV.U32 R11, RZ, RZ, 0x1c1f ;  /* 0x00001c1fff0b7424 */ /* 0x000fe400078e00ff */
[----:B------:R-:W-:-:S07]  /*25750*/  IMAD.MOV.U32 R15, RZ, RZ, -0x1 ;  /* 0xffffffffff0f7424 */ /* 0x000fce00078e00ff */
[----:B------:R-:W-:Y:S05]  /*25760*/  WARPSYNC.COLLECTIVE R15, `(.L_x_3238) ;  /* 0x000000000f087348 */ /* 0x000fea0003c00000 */
[----:B------:R0:W1:Y:S02]  /*25770*/  SHFL.IDX P6, R14, R13, R12, R11 ;  /* 0x0000000c0d0e7389 */ /* 0x00006400000c000b */
[----:B01----:R-:W-:Y:S01]  /*25780*/  ENDCOLLECTIVE ;  /* 0x000000000000791b */ /* 0x003fe20003800000 */
.L_x_3238:
[----:B------:R-:W-:Y:S05]  /*25790*/  BSYNC B1 ;  /* 0x0000000000017941 */ /* 0x000fea0003800000 */
.L_x_3237:
        /* <DEDUP_REMOVED lines=8> */
.L_x_3239:
[----:B------:R-:W-:Y:S02]  /*25820*/  IMAD.MOV.U32 R13, RZ, RZ, R34 ;  /* 0x000000ffff0d7224 */ /* 0x000fe400078e0022 */
[----:B------:R-:W-:-:S07]  /*25830*/  IMAD.MOV.U32 R3, RZ, RZ, R14 ;  /* 0x000000ffff037224 */ /* 0x000fce00078e000e */
[----:B------:R-:W-:Y:S05]  /*25840*/  WARPSYNC.COLLECTIVE R15, `(.L_x_3240) ;  /* 0x000000000f087348 */ /* 0x000fea0003c00000 */
[----:B------:R0:W1:Y:S02]  /*25850*/  SHFL.IDX P6, R14, R13, R12, R11 ;  /* 0x0000000c0d0e7389 */ /* 0x00006400000c000b */
[----:B01----:R-:W-:Y:S01]  /*25860*/  ENDCOLLECTIVE ;  /* 0x000000000000791b */ /* 0x003fe20003800000 */
.L_x_3240:
[----:B------:R-:W-:Y:S02]  /*25870*/  IMAD.MOV.U32 R13, RZ, RZ, R30 ;  /* 0x000000ffff0d7224 */ /* 0x000fe400078e001e */
[----:B------:R-:W-:-:S07]  /*25880*/  IMAD.MOV.U32 R7, RZ, RZ, R14 ;  /* 0x000000ffff077224 */ /* 0x000fce00078e000e */
[----:B------:R-:W-:Y:S05]  /*25890*/  WARPSYNC.COLLECTIVE R15, `(.L_x_3241) ;  /* 0x000000000f087348 */ /* 0x000fea0003c00000 */
[----:B------:R0:W1:Y:S02]  /*258a0*/  SHFL.IDX P6, R14, R13, R12, R11 ;  /* 0x0000000c0d0e7389 */ /* 0x00006400000c000b */
[----:B01----:R-:W-:Y:S01]  /*258b0*/  ENDCOLLECTIVE ;  /* 0x000000000000791b */ /* 0x003fe20003800000 */
.L_x_3241:
[----:B------:R-:W-:Y:S01]  /*258c0*/  IMAD.MOV.U32 R8, RZ, RZ, R14 ;  /* 0x000000ffff087224 */ /* 0x000fe200078e000e */
[----:B------:R-:W-:Y:S06]  /*258d0*/  BRA `(.L_x_3242) ;  /* 0xfffffe2000b07947 */ /* 0x000fec000383ffff */
.L_x_2932:
[----:B------:R-:W-:Y:S01]  /*258e0*/  BSSY B1, `(.L_x_3243) ;  /* 0x0000008000017945 */ /* 0x000fe20003800000 */
[----:B------:R-:W-:Y:S01]  /*258f0*/  IMAD.MOV.U32 R13, RZ, RZ, R31 ;  /* 0x000000ffff0d7224 */ /* 0x000fe200078e001f */
[----:B------:R-:W-:Y:S01]  /*25900*/  MOV R11, 0x1c1f ;  /* 0x00001c1f000b7802 */ /* 0x000fe20000000f00 */
[----:B------:R-:W-:Y:S02]  /*25910*/  IMAD.MOV.U32 R12, RZ, RZ, 0x1 ;  /* 0x00000001ff0c7424 */ /* 0x000fe400078e00ff */
[----:B------:R-:W-:-:S07]  /*25920*/  IMAD.MOV.U32 R15, RZ, RZ, -0x1 ;  /* 0xffffffffff0f7424 */ /* 0x000fce00078e00ff */
[----:B-1--4-:R-:W-:Y:S05]  /*25930*/  WARPSYNC.COLLECTIVE R15, `(.L_x_3244) ;  /* 0x000000000f087348 */ /* 0x012fea0003c00000 */
[----:B------:R0:W2:Y:S02]  /*25940*/  SHFL.IDX P6, R14, R13, R12, R11 ;  /* 0x0000000c0d0e7389 */ /* 0x0000a400000c000b */
[----:B012-4-:R-:W-:Y:S01]  /*25950*/  ENDCOLLECTIVE ;  /* 0x000000000000791b */ /* 0x017fe20003800000 */
.L_x_3244:
[----:B------:R-:W-:Y:S05]  /*25960*/  BSYNC B1 ;  /* 0x0000000000017941 */ /* 0x000fea0003800000 */
.L_x_3243:
        /* <DEDUP_REMOVED lines=8> */
.L_x_3245:
[----:B------:R-:W-:Y:S02]  /*259f0*/  IMAD.MOV.U32 R13, RZ, RZ, R34 ;  /* 0x000000ffff0d7224 */ /* 0x000fe400078e0022 */
[----:B------:R-:W-:-:S07]  /*25a00*/  IMAD.MOV.U32 R3, RZ, RZ, R14 ;  /* 0x000000ffff037224 */ /* 0x000fce00078e000e */
[----:B------:R-:W-:Y:S05]  /*25a10*/  WARPSYNC.COLLECTIVE R15, `(.L_x_3246) ;  /* 0x000000000f087348 */ /* 0x000fea0003c00000 */
[----:B------:R0:W1:Y:S02]  /*25a20*/  SHFL.IDX P6, R14, R13, R12, R11 ;  /* 0x0000000c0d0e7389 */ /* 0x00006400000c000b */
[----:B01----:R-:W-:Y:S01]  /*25a30*/  ENDCOLLECTIVE ;  /* 0x000000000000791b */ /* 0x003fe20003800000 */
.L_x_3246:
[----:B------:R-:W-:Y:S02]  /*25a40*/  IMAD.MOV.U32 R13, RZ, RZ, R30 ;  /* 0x000000ffff0d7224 */ /* 0x000fe400078e001e */
[----:B------:R-:W-:-:S07]  /*25a50*/  IMAD.MOV.U32 R7, RZ, RZ, R14 ;  /* 0x000000ffff077224 */ /* 0x000fce00078e000e */
[----:B------:R-:W-:Y:S05]  /*25a60*/  WARPSYNC.COLLECTIVE R15, `(.L_x_3247) ;  /* 0x000000000f087348 */ /* 0x000fea0003c00000 */
[----:B------:R0:W1:Y:S02]  /*25a70*/  SHFL.IDX P6, R14, R13, R12, R11 ;  /* 0x0000000c0d0e7389 */ /* 0x00006400000c000b */
[----:B01----:R-:W-:Y:S01]  /*25a80*/  ENDCOLLECTIVE ;  /* 0x000000000000791b */ /* 0x003fe20003800000 */
.L_x_3247:
[----:B------:R-:W-:Y:S01]  /*25a90*/  IMAD.MOV.U32 R30, RZ, RZ, R14 ;  /* 0x000000ffff1e7224 */ /* 0x000fe200078e000e */
[----:B------:R-:W-:Y:S06]  /*25aa0*/  BRA `(.L_x_3248) ;  /* 0xfffffe24000c7947 */ /* 0x000fec000383ffff */
.L_x_2936:
[----:B0-----:R0:W2:Y:S02]  /*25ab0*/  SYNCS.PHASECHK.TRANS64.TRYWAIT P0, [R23+URZ+0x22800], R34 ;  /* 0x02280022170075a7 */ /* 0x0010a4000800017f */
[----:B--2---:R-:W-:Y:S05]  /*25ac0*/  @!P0 NANOSLEEP.SYNCS 0x989680 ;  /* 0x009896800000895d */ /* 0x004fea0003900000 */
[----:B------:R-:W2:Y:S02]  /*25ad0*/  @!P0 SYNCS.PHASECHK.TRANS64 P0, [R23+URZ+0x22800], R34 ;  /* 0x02280022170085a7 */ /* 0x000ea4000800007f */
[----:B--2---:R-:W-:Y:S05]  /*25ae0*/  @!P0 BRA `(.L_x_2936) ;  /* 0xfffffffc00f08947 */ /* 0x004fea000383ffff */
[----:B------:R-:W-:Y:S05]  /*25af0*/  BRA `(.L_x_3249) ;  /* 0xfffffe2800007947 */ /* 0x000fea000383ffff */
.L_x_2944:
[----:B------:R-:W1:Y:S01]  /*25b00*/  LDC R27, c[0x0][0x3f4] ;  /* 0x0000fd00ff1b7b82 */ /* 0x000e620000000800 */
[----:B------:R-:W-:Y:S01]  /*25b10*/  BSSY B1, `(.L_x_3250) ;  /* 0x0000008000017945 */ /* 0x000fe20003800000 */
[----:B0-----:R-:W-:Y:S02]  /*25b20*/  IMAD.MOV.U32 R13, RZ, RZ, R26 ;  /* 0x000000ffff0d7224 */ /* 0x001fe400078e001a */
[----:B------:R-:W-:Y:S02]  /*25b30*/  IMAD.MOV.U32 R12, RZ, RZ, RZ ;  /* 0x000000ffff0c7224 */ /* 0x000fe400078e00ff */
[----:B------:R-:W-:Y:S02]  /*25b40*/  IMAD.MOV.U32 R11, RZ, RZ, 0x1c1f ;  /* 0x00001c1fff0b7424 */ /* 0x000fe400078e00ff */
[----:B------:R-:W-:-:S07]  /*25b50*/  IMAD.MOV.U32 R15, RZ, RZ, -0x1 ;  /* 0xffffffffff0f7424 */ /* 0x000fce00078e00ff */
[----:B-1----:R-:W-:Y:S05]  /*25b60*/  WARPSYNC.COLLECTIVE R15, `(.L_x_3251) ;  /* 0x000000000f087348 */ /* 0x002fea0003c00000 */
[----:B------:R0:W2:Y:S02]  /*25b70*/  SHFL.IDX P6, R14, R13, R12, R11 ;  /* 0x0000000c0d0e7389 */ /* 0x0000a400000c000b */
[----:B012---:R-:W-:Y:S01]  /*25b80*/  ENDCOLLECTIVE ;  /* 0x000000000000791b */ /* 0x007fe20003800000 */
.L_x_3251:
[----:B------:R-:W-:Y:S05]  /*25b90*/  BSYNC B1 ;  /* 0x0000000000017941 */ /* 0x000fea0003800000 */
.L_x_3250:
[----:B------:R-:W-:Y:S01]  /*25ba0*/  IMAD.MOV.U32 R13, RZ, RZ, R36 ;  /* 0x000000ffff0d7224 */ /* 0x000fe200078e0024 */
[----:B------:R-:W-:Y:S01]  /*25bb0*/  MOV R0, R14 ;  /* 0x0000000e00007202 */ /* 0x000fe20000000f00 */
[----:B------:R-:W-:Y:S01]  /*25bc0*/  IMAD.MOV.U32 R12, RZ, RZ, RZ ;  /* 0x000000ffff0c7224 */ /* 0x000fe200078e00ff */
[----:B------:R-:W-:Y:S01]  /*25bd0*/  ISETP.GE.AND P0, PT, R18, R27, PT ;  /* 0x0000001b1200720c */ /* 0x000fe20003f06270 */
[----:B------:R-:W-:Y:S02]  /*25be0*/  IMAD.MOV.U32 R11, RZ, RZ, 0x1c1f ;  /* 0x00001c1fff0b7424 */ /* 0x000fe400078e00ff */
[----:B------:R-:W-:Y:S02]  /*25bf0*/  IMAD.MOV.U32 R15, RZ, RZ, -0x1 ;  /* 0xffffffffff0f7424 */ /* 0x000fe400078e00ff */
[----:B------:R-:W-:-:S08]  /*25c00*/  IMAD R25, R203, R6, RZ ;  /* 0x00000006cb197224 */ /* 0x000fd000078e02ff */
[----:B------:R-:W-:Y:S05]  /*25c10*/  WARPSYNC.COLLECTIVE R15, `(.L_x_3252) ;  /* 0x000000000f087348 */ /* 0x000fea0003c00000 */
[----:B------:R0:W1:Y:S02]  /*25c20*/  SHFL.IDX P6, R14, R13, R12, R11 ;  /* 0x0000000c0d0e7389 */ /* 0x00006400000c000b */
[----:B01----:R-:W-:Y:S01]  /*25c30*/  ENDCOLLECTIVE ;  /* 0x000000000000791b */ /* 0x003fe20003800000 */
.L_x_3252:
[----:B------:R-:W-:Y:S01]  /*25c40*/  ISETP.GE.OR P1, PT, R40, R25, P0 ;  /* 0x000000192800720c */ /* 0x000fe20000726670 */
[----:B------:R-:W-:-:S12]  /*25c50*/  IMAD.MOV.U32 R13, RZ, RZ, R24 ;  /* 0x000000ffff0d7224 */ /* 0x000fd800078e0018 */
[C---:B------:R-:W-:Y:S01]  /*25c60*/  @!P1 SHF.L.U64.HI R7, R18.reuse, 0x1, R19 ;  /* 0x0000000112079819 */ /* 0x040fe20000010213 */
[----:B------:R-:W-:Y:S02]  /*25c70*/  @!P1 IMAD.SHL.U32 R5, R18, 0x2, RZ ;  /* 0x0000000212059824 */ /* 0x000fe400078e00ff */
[----:B------:R-:W-:-:S07]  /*25c80*/  IMAD.MOV.U32 R3, RZ, RZ, R14 ;  /* 0x000000ffff037224 */ /* 0x000fce00078e000e */
[----:B------:R-:W-:Y:S05]  /*25c90*/  WARPSYNC.COLLECTIVE R15, `(.L_x_3253) ;  /* 0x000000000f087348 */ /* 0x000fea0003c00000 */
[----:B------:R0:W1:Y:S02]  /*25ca0*/  SHFL.IDX P6, R14, R13, R12, R11 ;  /* 0x0000000c0d0e7389 */ /* 0x00006400000c000b */
[----:B01----:R-:W-:Y:S01]  /*25cb0*/  ENDCOLLECTIVE ;  /* 0x000000000000791b */ /* 0x003fe20003800000 */
.L_x_3253:
[----:B------:R-:W-:-:S05]  /*25cc0*/  @!P1 IADD3 R8, P2, R3, R5, RZ ;  /* 0x0000000503089210 */ /* 0x000fca0007f5e0ff */
[----:B------:R-:W-:Y:S02]  /*25cd0*/  @!P1 IMAD.X R9, R0, 0x1, R7, P2 ;  /* 0x0000000100099824 */ /* 0x000fe400010e0607 */
[----:B------:R-:W-:Y:S02]  /*25ce0*/  IMAD.MOV.U32 R13, RZ, RZ, R37 ;  /* 0x000000ffff0d7224 */ /* 0x000fe400078e0025 */
[----:B------:R-:W-:-:S07]  /*25cf0*/  IMAD.MOV.U32 R4, RZ, RZ, R14 ;  /* 0x000000ffff047224 */ /* 0x000fce00078e000e */
[----:B------:R-:W-:Y:S05]  /*25d00*/  WARPSYNC.COLLECTIVE R15, `(.L_x_3254) ;  /* 0x000000000f087348 */ /* 0x000fea0003c00000 */
[----:B------:R0:W1:Y:S02]  /*25d10*/  SHFL.IDX P6, R14, R13, R12, R11 ;  /* 0x0000000c0d0e7389 */ /* 0x00006400000c000b */
[----:B01----:R-:W-:Y:S01]  /*25d20*/  ENDCOLLECTIVE ;  /* 0x000000000000791b */ /* 0x003fe20003800000 */
.L_x_3254:
[----:B------:R-:W2:Y:S01]  /*25d30*/  @!P1 LD.E.128 R8, desc[UR54][R8.64] ;  /* 0x0000003608089980 */ /* 0x000ea2000c101d00 */
[----:B------:R-:W-:-:S05]  /*25d40*/  @!P1 IADD3 R14, P2, R14, R5, RZ ;  /* 0x000000050e0e9210 */ /* 0x000fca0007f5e0ff */
[----:B------:R-:W-:Y:S02]  /*25d50*/  @!P1 IMAD.X R5, R4, 0x1, R7, P2 ;  /* 0x0000000104059824 */ /* 0x000fe400010e0607 */
[----:B------:R-:W-:-:S06]  /*25d60*/  @!P1 IMAD.MOV.U32 R4, RZ, RZ, R14 ;  /* 0x000000ffff049224 */ /* 0x000fcc00078e000e */
[----:B------:R-:W5:Y:S01]  /*25d70*/  @!P1 LD.E.128 R4, desc[UR54][R4.64] ;  /* 0x0000003604049980 */ /* 0x000f62000c101d00 */
[----:B------:R-:W-:Y:S01]  /*25d80*/  CS2R R28, SRZ ;  /* 0x00000000001c7805 */ /* 0x000fe2000001ff00 */
[----:B------:R-:W-:Y:S01]  /*25d90*/  IMAD.MOV.U32 R13, RZ, RZ, R26 ;  /* 0x000000ffff0d7224 */ /* 0x000fe200078e001a */
[----:B------:R-:W-:Y:S01]  /*25da0*/  CS2R R20, SRZ ;  /* 0x0000000000147805 */ /* 0x000fe2000001ff00 */
[----:B------:R-:W-:Y:S01]  /*25db0*/  IMAD.MOV.U32 R12, RZ, RZ, 0x1 ;  /* 0x00000001ff0c7424 */ /* 0x000fe200078e00ff */
[----:B------:R-:W-:Y:S02]  /*25dc0*/  CS2R R30, SRZ ;  /* 0x00000000001e7805 */ /* 0x000fe4000001ff00 */
[----:B------:R-:W-:Y:S01]  /*25dd0*/  CS2R R34, SRZ ;  /* 0x0000000000227805 */ /* 0x000fe2000001ff00 */
[----:B--2---:R-:W-:Y:S02]  /*25de0*/  @!P1 IMAD.MOV.U32 R29, RZ, RZ, R11 ;  /* 0x000000ffff1d9224 */ /* 0x004fe400078e000b */
[----:B------:R-:W-:-:S02]  /*25df0*/  IMAD.MOV.U32 R11, RZ, RZ, 0x1c1f ;  /* 0x00001c1fff0b7424 */ /* 0x000fc400078e00ff */
[----:B------:R-:W-:Y:S02]  /*25e00*/  @!P1 IMAD.MOV.U32 R20, RZ, RZ, R8 ;  /* 0x000000ffff149224 */ /* 0x000fe400078e0008 */
[----:B------:R-:W-:-:S07]  /*25e10*/  @!P1 IMAD.MOV.U32 R21, RZ, RZ, R9 ;  /* 0x000000ffff159224 */ /* 0x000fce00078e0009 */
[----:B-----5:R-:W-:Y:S05]  /*25e20*/  WARPSYNC.COLLECTIVE R15, `(.L_x_3255) ;  /* 0x000000000f087348 */ /* 0x020fea0003c00000 */
[----:B------:R0:W1:Y:S02]  /*25e30*/  SHFL.IDX P6, R14, R13, R12, R11 ;  /* 0x0000000c0d0e7389 */ /* 0x00006400000c000b */
[----:B01---5:R-:W-:Y:S01]  /*25e40*/  ENDCOLLECTIVE ;  /* 0x000000000000791b */ /* 0x023fe20003800000 */
.L_x_3255:
[----:B------:R-:W-:Y:S02]  /*25e50*/  IMAD.MOV.U32 R0, RZ, RZ, R20 ;  /* 0x000000ffff007224 */ /* 0x000fe400078e0014 */
[----:B------:R-:W-:Y:S01]  /*25e60*/  @!P1 IMAD.MOV.U32 R28, RZ, RZ, R10 ;  /* 0x000000ffff1c9224 */ /* 0x000fe200078e000a */
[----:B------:R-:W-:Y:S01]  /*25e70*/  MOV R3, R21 ;  /* 0x0000001500037202 */ /* 0x000fe20000000f00 */
[----:B------:R-:W-:Y:S01]  /*25e80*/  IMAD.MOV.U32 R9, RZ, RZ, R29 ;  /* 0x000000ffff097224 */ /* 0x000fe200078e001d */
[----:B------:R-:W-:Y:S01]  /*25e90*/  PRMT R53, R53, 0x5410, R0 ;  /* 0x0000541035357816 */ /* 0x000fe20000000000 */
[----:B------:R-:W-:Y:S01]  /*25ea0*/  IMAD.MOV.U32 R8, RZ, RZ, R28 ;  /* 0x000000ffff087224 */ /* 0x000fe200078e001c */
[----:B------:R-:W-:-:S04]  /*25eb0*/  PRMT R41, R3, 0x7610, R41 ;  /* 0x0000761003297816 */ /* 0x000fc80000000029 */
[----:B------:R-:W-:Y:S01]  /*25ec0*/  PRMT R38, R8, 0x7610, R38 ;  /* 0x0000761008267816 */ /* 0x000fe20000000026 */
[--C-:B------:R-:W-:Y:S01]  /*25ed0*/  IMAD.MOV.U32 R13, RZ, RZ, R36.reuse ;  /* 0x000000ffff0d7224 */ /* 0x100fe200078e0024 */
[----:B------:R-:W-:Y:S01]  /*25ee0*/  PRMT R36, R9, 0x7610, R36 ;  /* 0x0000761009247816 */ /* 0x000fe20000000024 */
[----:B------:R-:W-:Y:S01]  /*25ef0*/  @!P1 IMAD.MOV.U32 R30, RZ, RZ, R4 ;  /* 0x000000ffff1e9224 */ /* 0x000fe200078e0004 */
[----:B------:R-:W-:Y:S01]  /*25f00*/  @!P1 MOV R34, R6 ;  /* 0x0000000600229202 */ /* 0x000fe20000000f00 */
[----:B------:R-:W-:Y:S02]  /*25f10*/  @!P1 IMAD.MOV.U32 R31, RZ, RZ, R5 ;  /* 0x000000ffff1f9224 */ /* 0x000fe400078e0005 */
[----:B------:R-:W-:Y:S02]  /*25f20*/  @!P1 IMAD.MOV.U32 R35, RZ, RZ, R7 ;  /* 0x000000ffff239224 */ /* 0x000fe400078e0007 */
[----:B------:R-:W-:Y:S02]  /*25f30*/  IMAD.MOV.U32 R4, RZ, RZ, R30 ;  /* 0x000000ffff047224 */ /* 0x000fe400078e001e */
[----:B------:R-:W-:-:S07]  /*25f40*/  IMAD.MOV.U32 R0, RZ, RZ, R14 ;  /* 0x000000ffff007224 */ /* 0x000fce00078e000e */
[----:B------:R-:W-:Y:S05]  /*25f50*/  WARPSYNC.COLLECTIVE R15, `(.L_x_3256) ;  /* 0x000000000f087348 */ /* 0x000fea0003c00000 */
[----:B------:R0:W1:Y:S02]  /*25f60*/  SHFL.IDX P6, R14, R13, R12, R11 ;  /* 0x0000000c0d0e7389 */ /* 0x00006400000c000b */
[----:B01----:R-:W-:Y:S01]  /*25f70*/  ENDCOLLECTIVE ;  /* 0x000000000000791b */ /* 0x003fe20003800000 */
.L_x_3256:
[----:B------:R-:W-:Y:S01]  /*25f80*/  IMAD.MOV.U32 R5, RZ, RZ, R31 ;  /* 0x000000ffff057224 */ /* 0x000fe200078e001f */
[----:B------:R-:W-:Y:S01]  /*25f90*/  PRMT R38, R38, 0x5410, R4 ;  /* 0x0000541026267816 */ /* 0x000fe20000000004 */
[----:B------:R-:W-:Y:S02]  /*25fa0*/  IMAD.MOV.U32 R6, RZ, RZ, R34 ;  /* 0x000000ffff067224 */ /* 0x000fe400078e0022 */
[----:B------:R-:W-:Y:S01]  /*25fb0*/  IMAD.MOV.U32 R7, RZ, RZ, R35 ;  /* 0x000000ffff077224 */ /* 0x000fe200078e0023 */
[----:B------:R-:W-:Y:S02]  /*25fc0*/  PRMT R43, R5, 0x7610, R43 ;  /* 0x00007610052b7816 */ /* 0x000fe4000000002b */
[----:B------:R-:W-:Y:S02]  /*25fd0*/  CS2R R4, SRZ ;  /* 0x0000000000047805 */ /* 0x000fe4000001ff00 */
[----:B------:R-:W-:Y:S02]  /*25fe0*/  PRMT R53, R6, 0x7610, R53 ;  /* 0x0000761006357816 */ /* 0x000fe40000000035 */
[----:B------:R-:W-:Y:S01]  /*25ff0*/  PRMT R36, R36, 0x5410, R7 ;  /* 0x0000541024247816 */ /* 0x000fe20000000007 */
[----:B------:R-:W-:-:S02]  /*26000*/  IMAD.MOV.U32 R13, RZ, RZ, R24 ;  /* 0x000000ffff0d7224 */ /* 0x000fc400078e0018 */
[----:B------:R-:W-:-:S07]  /*26010*/  IMAD.MOV.U32 R3, RZ, RZ, R14 ;  /* 0x000000ffff037224 */ /* 0x000fce00078e000e */
[----:B------:R-:W-:Y:S05]  /*26020*/  WARPSYNC.COLLECTIVE R15, `(.L_x_3257) ;  /* 0x000000000f087348 */ /* 0x000fea0003c00000 */
[----:B------:R0:W1:Y:S02]  /*26030*/  SHFL.IDX P6, R14, R13, R12, R11 ;  /* 0x0000000c0d0e7389 */ /* 0x00006400000c000b */
[----:B01----:R-:W-:Y:S01]  /*26040*/  ENDCOLLECTIVE ;  /* 0x000000000000791b */ /* 0x003fe20003800000 */
.L_x_3257:
[----:B------:R-:W-:Y:S02]  /*26050*/  IMAD.MOV.U32 R13, RZ, RZ, R37 ;  /* 0x000000ffff0d7224 */ /* 0x000fe400078e0025 */
[----:B------:R-:W-:-:S07]  /*26060*/  IMAD.MOV.U32 R24, RZ, RZ, R14 ;  /* 0x000000ffff187224 */ /* 0x000fce00078e000e */
[----:B------:R-:W-:Y:S05]  /*26070*/  WARPSYNC.COLLECTIVE R15, `(.L_x_3258) ;  /* 0x000000000f087348 */ /* 0x000fea0003c00000 */
[----:B------:R0:W1:Y:S02]  /*26080*/  SHFL.IDX P6, R14, R13, R12, R11 ;  /* 0x0000000c0d0e7389 */ /* 0x00006400000c000b */
[----:B01----:R-:W-:Y:S01]  /*26090*/  ENDCOLLECTIVE ;  /* 0x000000000000791b */ /* 0x003fe20003800000 */
.L_x_3258:
[----:B------:R-:W-:Y:S05]  /*260a0*/  BRA `(.L_x_3259) ;  /* 0xfffffe3000cc7947 */ /* 0x000fea000383ffff */
.L_x_2948:
[----:B0-----:R0:W1:Y:S02]  /*260b0*/  SYNCS.PHASECHK.TRANS64.TRYWAIT P1, [R23+URZ+0x22800], R12 ;  /* 0x0228000c170075a7 */ /* 0x001064000802017f */
[----:B-1----:R-:W-:Y:S05]  /*260c0*/  @!P1 NANOSLEEP.SYNCS 0x989680 ;  /* 0x009896800000995d */ /* 0x002fea0003900000 */
[----:B------:R-:W1:Y:S02]  /*260d0*/  @!P1 SYNCS.PHASECHK.TRANS64 P1, [R23+URZ+0x22800], R12 ;  /* 0x0228000c170095a7 */ /* 0x000e64000802007f */
[----:B-1----:R-:W-:Y:S05]  /*260e0*/  @!P1 BRA `(.L_x_2948) ;  /* 0xfffffffc00f09947 */ /* 0x002fea000383ffff */
[----:B------:R-:W-:Y:S05]  /*260f0*/  BRA `(.L_x_3260) ;  /* 0xfffffe3400607947 */ /* 0x000fea000383ffff */
.L_x_2954:
[----:B--2---:R2:W3:Y:S02]  /*26100*/  SYNCS.PHASECHK.TRANS64.TRYWAIT P0, [R0+URZ+0x22830], R73 ;  /* 0x02283049000075a7 */ /* 0x0044e4000800017f */
[----:B---3--:R-:W-:Y:S05]  /*26110*/  @!P0 NANOSLEEP.SYNCS 0x989680 ;  /* 0x009896800000895d */ /* 0x008fea0003900000 */
[----:B------:R-:W3:Y:S02]  /*26120*/  @!P0 SYNCS.PHASECHK.TRANS64 P0, [R0+URZ+0x22830], R73 ;  /* 0x02283049000085a7 */ /* 0x000ee4000800007f */
[----:B---3--:R-:W-:Y:S05]  /*26130*/  @!P0 BRA `(.L_x_2954) ;  /* 0xfffffffc00f08947 */ /* 0x008fea000383ffff */
[----:B------:R-:W-:Y:S05]  /*26140*/  BRA `(.L_x_2953) ;  /* 0xfffffe4000f47947 */ /* 0x000fea000383ffff */
.L_x_2968:
[----:B-1----:R1:W2:Y:S02]  /*26150*/  SYNCS.PHASECHK.TRANS64.TRYWAIT P0, [R0+URZ+0x22850], R73 ;  /* 0x02285049000075a7 */ /* 0x0022a4000800017f */
[----:B--2---:R-:W-:Y:S05]  /*26160*/  @!P0 NANOSLEEP.SYNCS 0x989680 ;  /* 0x009896800000895d */ /* 0x004fea0003900000 */
[----:B------:R-:W2:Y:S02]  /*26170*/  @!P0 SYNCS.PHASECHK.TRANS64 P0, [R0+URZ+0x22850], R73 ;  /* 0x02285049000085a7 */ /* 0x000ea4000800007f */
[----:B--2---:R-:W-:Y:S05]  /*26180*/  @!P0 BRA `(.L_x_2968) ;  /* 0xfffffffc00f08947 */ /* 0x004fea000383ffff */
[----:B------:R-:W-:Y:S05]  /*26190*/  BRA `(.L_x_2967) ;  /* 0xfffffe6c00607947 */ /* 0x000fea000383ffff */
.L_x_2978:
[----:B-1----:R1:W2:Y:S02]  /*261a0*/  SYNCS.PHASECHK.TRANS64.TRYWAIT P0, [R9+URZ+0x22830], R20 ;  /* 0x02283014090075a7 */ /* 0x0022a4000800017f */
[----:B--2---:R-:W-:Y:S05]  /*261b0*/  @!P0 NANOSLEEP.SYNCS 0x989680 ;  /* 0x009896800000895d */ /* 0x004fea0003900000 */
[----:B------:R-:W2:Y:S02]  /*261c0*/  @!P0 SYNCS.PHASECHK.TRANS64 P0, [R9+URZ+0x22830], R20 ;  /* 0x02283014090085a7 */ /* 0x000ea4000800007f */
[----:B--2---:R-:W-:Y:S05]  /*261d0*/  @!P0 BRA `(.L_x_2978) ;  /* 0xfffffffc00f08947 */ /* 0x004fea000383ffff */
[----:B------:R-:W-:Y:S05]  /*261e0*/  BRA `(.L_x_2977) ;  /* 0xfffffe7400647947 */ /* 0x000fea000383ffff */
.L_x_2992:
[----:B---3--:R3:W4:Y:S02]  /*261f0*/  SYNCS.PHASECHK.TRANS64.TRYWAIT P0, [R9+URZ+0x22850], R20 ;  /* 0x02285014090075a7 */ /* 0x008724000800017f */
[----:B----4-:R-:W-:Y:S05]  /*26200*/  @!P0 NANOSLEEP.SYNCS 0x989680 ;  /* 0x009896800000895d */ /* 0x010fea0003900000 */
[----:B------:R-:W4:Y:S02]  /*26210*/  @!P0 SYNCS.PHASECHK.TRANS64 P0, [R9+URZ+0x22850], R20 ;  /* 0x02285014090085a7 */ /* 0x000f24000800007f */
[----:B----4-:R-:W-:Y:S05]  /*26220*/  @!P0 BRA `(.L_x_2992) ;  /* 0xfffffffc00f08947 */ /* 0x010fea000383ffff */
[----:B------:R-:W-:Y:S05]  /*26230*/  BRA `(.L_x_2991) ;  /* 0xfffffea800007947 */ /* 0x000fea000383ffff */
.L_x_3003:
[----:B-1----:R1:W3:Y:S02]  /*26240*/  SYNCS.PHASECHK.TRANS64.TRYWAIT P1, [R0+URZ+0x22830], R9 ;  /* 0x02283009000075a7 */ /* 0x0022e4000802017f */
[----:B---3--:R-:W-:Y:S05]  /*26250*/  @!P1 NANOSLEEP.SYNCS 0x989680 ;  /* 0x009896800000995d */ /* 0x008fea0003900000 */
[----:B------:R-:W3:Y:S02]  /*26260*/  @!P1 SYNCS.PHASECHK.TRANS64 P1, [R0+URZ+0x22830], R9 ;  /* 0x02283009000095a7 */ /* 0x000ee4000802007f */
[----:B---3--:R-:W-:Y:S05]  /*26270*/  @!P1 BRA `(.L_x_3003) ;  /* 0xfffffffc00f09947 */ /* 0x008fea000383ffff */
[----:B------:R-:W-:Y:S05]  /*26280*/  BRA `(.L_x_3002) ;  /* 0xfffffeb000147947 */ /* 0x000fea000383ffff */
.L_x_3009:
[----:B-1----:R1:W2:Y:S02]  /*26290*/  SYNCS.PHASECHK.TRANS64.TRYWAIT P1, [R0+URZ+0x22850], R9 ;  /* 0x02285009000075a7 */ /* 0x0022a4000802017f */
[----:B--2---:R-:W-:Y:S05]  /*262a0*/  @!P1 NANOSLEEP.SYNCS 0x989680 ;  /* 0x009896800000995d */ /* 0x004fea0003900000 */
[----:B------:R-:W2:Y:S02]  /*262b0*/  @!P1 SYNCS.PHASECHK.TRANS64 P1, [R0+URZ+0x22850], R9 ;  /* 0x02285009000095a7 */ /* 0x000ea4000802007f */
[----:B--2---:R-:W-:Y:S05]  /*262c0*/  @!P1 BRA `(.L_x_3009) ;  /* 0xfffffffc00f09947 */ /* 0x004fea000383ffff */
[----:B------:R-:W-:Y:S05]  /*262d0*/  BRA `(.L_x_3008) ;  /* 0xfffffed000047947 */ /* 0x000fea000383ffff */
.L_x_3016:
[----:B-1----:R1:W3:Y:S02]  /*262e0*/  SYNCS.PHASECHK.TRANS64.TRYWAIT P0, [R9+URZ+0x22830], R20 ;  /* 0x02283014090075a7 */ /* 0x0022e4000800017f */
[----:B---3--:R-:W-:Y:S05]  /*262f0*/  @!P0 NANOSLEEP.SYNCS 0x989680 ;  /* 0x009896800000895d */ /* 0x008fea0003900000 */
[----:B------:R-:W3:Y:S02]  /*26300*/  @!P0 SYNCS.PHASECHK.TRANS64 P0, [R9+URZ+0x22830], R20 ;  /* 0x02283014090085a7 */ /* 0x000ee4000800007f */
[----:B---3--:R-:W-:Y:S05]  /*26310*/  @!P0 BRA `(.L_x_3016) ;  /* 0xfffffffc00f08947 */ /* 0x008fea000383ffff */
[----:B------:R-:W-:Y:S05]  /*26320*/  BRA `(.L_x_3015) ;  /* 0xfffffed400587947 */ /* 0x000fea000383ffff */
.L_x_3030:
[----:B-1----:R1:W3:Y:S02]  /*26330*/  SYNCS.PHASECHK.TRANS64.TRYWAIT P0, [R9+URZ+0x22850], R20 ;  /* 0x02285014090075a7 */ /* 0x0022e4000800017f */
[----:B---3--:R-:W-:Y:S05]  /*26340*/  @!P0 NANOSLEEP.SYNCS 0x989680 ;  /* 0x009896800000895d */ /* 0x008fea0003900000 */
[----:B------:R-:W3:Y:S02]  /*26350*/  @!P0 SYNCS.PHASECHK.TRANS64 P0, [R9+URZ+0x22850], R20 ;  /* 0x02285014090085a7 */ /* 0x000ee4000800007f */
[----:B---3--:R-:W-:Y:S05]  /*26360*/  @!P0 BRA `(.L_x_3030) ;  /* 0xfffffffc00f08947 */ /* 0x008fea000383ffff */
[----:B------:R-:W-:Y:S05]  /*26370*/  BRA `(.L_x_3029) ;  /* 0xffffff0400f47947 */ /* 0x000fea000383ffff */
.L_x_3037:
[----:B------:R-:W-:Y:S02]  /*26380*/  IMAD.MOV.U32 R13, RZ, RZ, R48 ;  /* 0x000000ffff0d7224 */ /* 0x000fe400078e0030 */
[----:B------:R-:W-:Y:S02]  /*26390*/  IMAD.MOV.U32 R12, RZ, RZ, RZ ;  /* 0x000000ffff0c7224 */ /* 0x000fe400078e00ff */
[----:B------:R-:W-:Y:S02]  /*263a0*/  IMAD.MOV.U32 R11, RZ, RZ, 0x181f ;  /* 0x0000181fff0b7424 */ /* 0x000fe400078e00ff */
[----:B------:R-:W-:-:S07]  /*263b0*/  IMAD.MOV.U32 R15, RZ, RZ, -0x1 ;  /* 0xffffffffff0f7424 */ /* 0x000fce00078e00ff */
[----:B-----5:R-:W-:Y:S05]  /*263c0*/  WARPSYNC.COLLECTIVE R15, `(.L_x_3261) ;  /* 0x000000000f087348 */ /* 0x020fea0003c00000 */
[----:B------:R0:W1:Y:S02]  /*263d0*/  SHFL.IDX P6, R14, R13, R12, R11 ;  /* 0x0000000c0d0e7389 */ /* 0x00006400000c000b */
[----:B01---5:R-:W-:Y:S01]  /*263e0*/  ENDCOLLECTIVE ;  /* 0x000000000000791b */ /* 0x023fe20003800000 */
.L_x_3261:
[----:B------:R-:W-:Y:S02]  /*263f0*/  IMAD.MOV.U32 R13, RZ, RZ, R21 ;  /* 0x000000ffff0d7224 */ /* 0x000fe400078e0015 */
[----:B------:R-:W-:-:S07]  /*26400*/  IMAD.MOV.U32 R20, RZ, RZ, R14 ;  /* 0x000000ffff147224 */ /* 0x000fce00078e000e */
[----:B------:R-:W-:Y:S05]  /*26410*/  WARPSYNC.COLLECTIVE R15, `(.L_x_3262) ;  /* 0x000000000f087348 */ /* 0x000fea0003c00000 */
[----:B------:R0:W1:Y:S02]  /*26420*/  SHFL.IDX P6, R14, R13, R12, R11 ;  /* 0x0000000c0d0e7389 */ /* 0x00006400000c000b */
[----:B01----:R-:W-:Y:S01]  /*26430*/  ENDCOLLECTIVE ;  /* 0x000000000000791b */ /* 0x003fe20003800000 */
.L_x_3262:
[----:B------:R-:W-:Y:S05]  /*26440*/  BRA `(.L_x_3263) ;  /* 0xffffff3000407947 */ /* 0x000fea000383ffff */
.L_x_3040:
[----:B------:R-:W-:Y:S01]  /*26450*/  BSSY B1, `(.L_x_3264) ;  /* 0x0000008000017945 */ /* 0x000fe20003800000 */
[----:B---3--:R-:W-:Y:S02]  /*26460*/  IMAD.MOV.U32 R13, RZ, RZ, R48 ;  /* 0x000000ffff0d7224 */ /* 0x008fe400078e0030 */
[----:B------:R-:W-:Y:S02]  /*26470*/  IMAD.MOV.U32 R12, RZ, RZ, 0x1 ;  /* 0x00000001ff0c7424 */ /* 0x000fe400078e00ff */
[----:B------:R-:W-:Y:S02]  /*26480*/  IMAD.MOV.U32 R11, RZ, RZ, 0x181f ;  /* 0x0000181fff0b7424 */ /* 0x000fe400078e00ff */
[----:B------:R-:W-:-:S07]  /*26490*/  IMAD.MOV.U32 R15, RZ, RZ, -0x1 ;  /* 0xffffffffff0f7424 */ /* 0x000fce00078e00ff */
[----:B012--5:R-:W-:Y:S05]  /*264a0*/  WARPSYNC.COLLECTIVE R15, `(.L_x_3265) ;  /* 0x000000000f087348 */ /* 0x027fea0003c00000 */
[----:B--2---:R2:W3:Y:S02]  /*264b0*/  SHFL.IDX P6, R14, R13, R12, R11 ;  /* 0x0000000c0d0e7389 */ /* 0x0044e400000c000b */
[----:B0123-5:R-:W-:Y:S01]  /*264c0*/  ENDCOLLECTIVE ;  /* 0x000000000000791b */ /* 0x02ffe20003800000 */
.L_x_3265:
[----:B------:R-:W-:Y:S05]  /*264d0*/  BSYNC B1 ;  /* 0x0000000000017941 */ /* 0x000fea0003800000 */
.L_x_3264:
        /* <DEDUP_REMOVED lines=8> */
.L_x_3266:
[----:B------:R-:W-:Y:S05]  /*26560*/  BRA `(.L_x_3267) ;  /* 0xffffff3000887947 */ /* 0x000fea000383ffff */
.L_x_3043:
[----:B------:R-:W-:Y:S01]  /*26570*/  BSSY B1, `(.L_x_3268) ;  /* 0x0000008000017945 */ /* 0x000fe20003800000 */
[----:B------:R-:W-:Y:S02]  /*26580*/  IMAD.MOV.U32 R13, RZ, RZ, R48 ;  /* 0x000000ffff0d7224 */ /* 0x000fe400078e0030 */
[----:B------:R-:W-:Y:S02]  /*26590*/  IMAD.MOV.U32 R12, RZ, RZ, 0x2 ;  /* 0x00000002ff0c7424 */ /* 0x000fe400078e00ff */
[----:B---3--:R-:W-:Y:S02]  /*265a0*/  IMAD.MOV.U32 R11, RZ, RZ, 0x181f ;  /* 0x0000181fff0b7424 */ /* 0x008fe400078e00ff */
[----:B------:R-:W-:-:S07]  /*265b0*/  IMAD.MOV.U32 R15, RZ, RZ, -0x1 ;  /* 0xffffffffff0f7424 */ /* 0x000fce00078e00ff */
[----:B012-45:R-:W-:Y:S05]  /*265c0*/  WARPSYNC.COLLECTIVE R15, `(.L_x_3269) ;  /* 0x000000000f087348 */ /* 0x037fea0003c00000 */
[----:B--2---:R2:W3:Y:S02]  /*265d0*/  SHFL.IDX P6, R14, R13, R12, R11 ;  /* 0x0000000c0d0e7389 */ /* 0x0044e400000c000b */
[----:B012345:R-:W-:Y:S01]  /*265e0*/  ENDCOLLECTIVE ;  /* 0x000000000000791b */ /* 0x03ffe20003800000 */
.L_x_3269:
[----:B------:R-:W-:Y:S05]  /*265f0*/  BSYNC B1 ;  /* 0x0000000000017941 */ /* 0x000fea0003800000 */
.L_x_3268:
        /* <DEDUP_REMOVED lines=8> */
.L_x_3270:
[----:B------:R-:W-:Y:S05]  /*26680*/  BRA `(.L_x_3271) ;  /* 0xffffff3000d07947 */ /* 0x000fea000383ffff */
.L_x_3046:
[----:B------:R-:W-:Y:S01]  /*26690*/  BSSY B1, `(.L_x_3272) ;  /* 0x0000008000017945 */ /* 0x000fe20003800000 */
[----:B------:R-:W-:Y:S01]  /*266a0*/  IMAD.MOV.U32 R13, RZ, RZ, R48 ;  /* 0x000000ffff0d7224 */ /* 0x000fe200078e0030 */
[----:B0--3--:R-:W-:Y:S01]  /*266b0*/  MOV R11, 0x181f ;  /* 0x0000181f000b7802 */ /* 0x009fe20000000f00 */
[----:B------:R-:W-:Y:S02]  /*266c0*/  IMAD.MOV.U32 R12, RZ, RZ, 0x3 ;  /* 0x00000003ff0c7424 */ /* 0x000fe400078e00ff */
[----:B------:R-:W-:-:S07]  /*266d0*/  IMAD.MOV.U32 R15, RZ, RZ, -0x1 ;  /* 0xffffffffff0f7424 */ /* 0x000fce00078e00ff */
[----:B-12-45:R-:W-:Y:S05]  /*266e0*/  WARPSYNC.COLLECTIVE R15, `(.L_x_3273) ;  /* 0x000000000f087348 */ /* 0x036fea0003c00000 */
[----:B--2---:R0:W2:Y:S02]  /*266f0*/  SHFL.IDX P6, R14, R13, R12, R11 ;  /* 0x0000000c0d0e7389 */ /* 0x0040a400000c000b */
[----:B012-45:R-:W-:Y:S01]  /*26700*/  ENDCOLLECTIVE ;  /* 0x000000000000791b */ /* 0x037fe20003800000 */
.L_x_3273:
[----:B------:R-:W-:Y:S05]  /*26710*/  BSYNC B1 ;  /* 0x0000000000017941 */ /* 0x000fea0003800000 */
.L_x_3272:
        /* <DEDUP_REMOVED lines=8> */
.L_x_3274:
[----:B------:R-:W-:Y:S05]  /*267a0*/  BRA `(.L_x_3275) ;  /* 0xffffff3400187947 */ /* 0x000fea000383ffff */
.L_x_3048:
[----:B------:R-:W-:Y:S02]  /*267b0*/  IMAD.MOV.U32 R13, RZ, RZ, R10 ;  /* 0x000000ffff0d7224 */ /* 0x000fe400078e000a */
[----:B------:R-:W-:Y:S02]  /*267c0*/  IMAD.MOV.U32 R12, RZ, RZ, RZ ;  /* 0x000000ffff0c7224 */ /* 0x000fe400078e00ff */
[----:B------:R-:W-:Y:S02]  /*267d0*/  IMAD.MOV.U32 R11, RZ, RZ, 0x1c1f ;  /* 0x00001c1fff0b7424 */ /* 0x000fe400078e00ff */
[----:B------:R-:W-:-:S07]  /*267e0*/  IMAD.MOV.U32 R15, RZ, RZ, -0x1 ;  /* 0xffffffffff0f7424 */ /* 0x000fce00078e00ff */
[----:B------:R-:W-:Y:S05]  /*267f0*/  WARPSYNC.COLLECTIVE R15, `(.L_x_3276) ;  /* 0x000000000f087348 */ /* 0x000fea0003c00000 */
[----:B------:R0:W1:Y:S02]  /*26800*/  SHFL.IDX P6, R14, R13, R12, R11 ;  /* 0x0000000c0d0e7389 */ /* 0x00006400000c000b */
[----:B01----:R-:W-:Y:S01]  /*26810*/  ENDCOLLECTIVE ;  /* 0x000000000000791b */ /* 0x003fe20003800000 */
.L_x_3276:
[----:B------:R-:W-:Y:S02]  /*26820*/  IMAD.MOV.U32 R13, RZ, RZ, R3 ;  /* 0x000000ffff0d7224 */ /* 0x000fe400078e0003 */
[----:B------:R-:W-:-:S07]  /*26830*/  IMAD.MOV.U32 R48, RZ, RZ, R14 ;  /* 0x000000ffff307224 */ /* 0x000fce00078e000e */
[----:B------:R-:W-:Y:S05]  /*26840*/  WARPSYNC.COLLECTIVE R15, `(.L_x_3277) ;  /* 0x000000000f087348 */ /* 0x000fea0003c00000 */
[----:B------:R0:W1:Y:S02]  /*26850*/  SHFL.IDX P6, R14, R13, R12, R11 ;  /* 0x0000000c0d0e7389 */ /* 0x00006400000c000b */
[----:B01----:R-:W-:Y:S01]  /*26860*/  ENDCOLLECTIVE ;  /* 0x000000000000791b */ /* 0x003fe20003800000 */
.L_x_3277:
[----:B------:R-:W-:Y:S01]  /*26870*/  IMAD.MOV.U32 R11, RZ, RZ, R14 ;  /* 0x000000ffff0b7224 */ /* 0x000fe200078e000e */
[----:B------:R-:W-:Y:S06]  /*26880*/  BRA `(.L_x_3278) ;  /* 0xffffff3800187947 */ /* 0x000fec000383ffff */
.L_x_3051:
[----:B------:R-:W-:Y:S01]  /*26890*/  BSSY B1, `(.L_x_3279) ;  /* 0x0000008000017945 */ /* 0x000fe20003800000 */
[----:B---3--:R-:W-:Y:S01]  /*268a0*/  IMAD.MOV.U32 R13, RZ, RZ, R10 ;  /* 0x000000ffff0d7224 */ /* 0x008fe200078e000a */
[----:B--2---:R-:W-:Y:S01]  /*268b0*/  MOV R11, 0x1c1f ;  /* 0x00001c1f000b7802 */ /* 0x004fe20000000f00 */
[----:B------:R-:W-:Y:S02]  /*268c0*/  IMAD.MOV.U32 R12, RZ, RZ, 0x1 ;  /* 0x00000001ff0c7424 */ /* 0x000fe400078e00ff */
[----:B------:R-:W-:-:S07]  /*268d0*/  IMAD.MOV.U32 R15, RZ, RZ, -0x1 ;  /* 0xffffffffff0f7424 */ /* 0x000fce00078e00ff */
[----:B01----:R-:W-:Y:S05]  /*268e0*/  WARPSYNC.COLLECTIVE R15, `(.L_x_3280) ;  /* 0x000000000f087348 */ /* 0x003fea0003c00000 */
[----:B------:R2:W3:Y:S02]  /*268f0*/  SHFL.IDX P6, R14, R13, R12, R11 ;  /* 0x0000000c0d0e7389 */ /* 0x0004e400000c000b */
[----:B0123--:R-:W-:Y:S01]  /*26900*/  ENDCOLLECTIVE ;  /* 0x000000000000791b */ /* 0x00ffe20003800000 */
.L_x_3280:
[----:B------:R-:W-:Y:S05]  /*26910*/  BSYNC B1 ;  /* 0x0000000000017941 */ /* 0x000fea0003800000 */
.L_x_3279:
        /* <DEDUP_REMOVED lines=8> */
.L_x_3281:
[----:B------:R-:W-:Y:S01]  /*269a0*/  IMAD.MOV.U32 R3, RZ, RZ, R14 ;  /* 0x000000ffff037224 */ /* 0x000fe200078e000e */
[----:B------:R-:W-:Y:S06]  /*269b0*/  BRA `(.L_x_3282) ;  /* 0xffffff4400687947 */ /* 0x000fec000383ffff */
.L_x_3055:
[----:B------:R-:W-:Y:S02]  /*269c0*/  IMAD.MOV.U32 R13, RZ, RZ, R20 ;  /* 0x000000ffff0d7224 */ /* 0x000fe400078e0014 */
[----:B------:R-:W-:Y:S02]  /*269d0*/  IMAD.MOV.U32 R12, RZ, RZ, RZ ;  /* 0x000000ffff0c7224 */ /* 0x000fe400078e00ff */
[----:B------:R-:W-:Y:S02]  /*269e0*/  IMAD.MOV.U32 R11, RZ, RZ, 0x181f ;  /* 0x0000181fff0b7424 */ /* 0x000fe400078e00ff */
[----:B------:R-:W-:-:S07]  /*269f0*/  IMAD.MOV.U32 R15, RZ, RZ, -0x1 ;  /* 0xffffffffff0f7424 */ /* 0x000fce00078e00ff */
[----:B--2---:R-:W-:Y:S05]  /*26a00*/  WARPSYNC.COLLECTIVE R15, `(.L_x_3283) ;  /* 0x000000000f087348 */ /* 0x004fea0003c00000 */
[----:B------:R0:W1:Y:S02]  /*26a10*/  SHFL.IDX P6, R14, R13, R12, R11 ;  /* 0x0000000c0d0e7389 */ /* 0x00006400000c000b */
[----:B012---:R-:W-:Y:S01]  /*26a20*/  ENDCOLLECTIVE ;  /* 0x000000000000791b */ /* 0x007fe20003800000 */
.L_x_3283:
[----:B------:R-:W-:Y:S02]  /*26a30*/  IMAD.MOV.U32 R13, RZ, RZ, R3 ;  /* 0x000000ffff0d7224 */ /* 0x000fe400078e0003 */
[----:B------:R-:W-:-:S07]  /*26a40*/  IMAD.MOV.U32 R0, RZ, RZ, R14 ;  /* 0x000000ffff007224 */ /* 0x000fce00078e000e */
[----:B------:R-:W-:Y:S05]  /*26a50*/  WARPSYNC.COLLECTIVE R15, `(.L_x_3284) ;  /* 0x000000000f087348 */ /* 0x000fea0003c00000 */
[----:B------:R0:W1:Y:S02]  /*26a60*/  SHFL.IDX P6, R14, R13, R12, R11 ;  /* 0x0000000c0d0e7389 */ /* 0x00006400000c000b */
[----:B01----:R-:W-:Y:S01]  /*26a70*/  ENDCOLLECTIVE ;  /* 0x000000000000791b */ /* 0x003fe20003800000 */
.L_x_3284:
[----:B------:R-:W-:Y:S05]  /*26a80*/  BRA `(.L_x_3285) ;  /* 0xffffff5800e07947 */ /* 0x000fea000383ffff */
.L_x_3058:
[----:B------:R-:W-:Y:S01]  /*26a90*/  BSSY B1, `(.L_x_3286) ;  /* 0x0000008000017945 */ /* 0x000fe20003800000 */
[----:B------:R-:W-:Y:S01]  /*26aa0*/  IMAD.MOV.U32 R13, RZ, RZ, R20 ;  /* 0x000000ffff0d7224 */ /* 0x000fe200078e0014 */
[----:B----4-:R-:W-:Y:S01]  /*26ab0*/  MOV R11, 0x181f ;  /* 0x0000181f000b7802 */ /* 0x010fe20000000f00 */
[----:B------:R-:W-:Y:S02]  /*26ac0*/  IMAD.MOV.U32 R12, RZ, RZ, 0x1 ;  /* 0x00000001ff0c7424 */ /* 0x000fe400078e00ff */
[----:B------:R-:W-:-:S07]  /*26ad0*/  IMAD.MOV.U32 R15, RZ, RZ, -0x1 ;  /* 0xffffffffff0f7424 */ /* 0x000fce00078e00ff */
[----:B0123--:R-:W-:Y:S05]  /*26ae0*/  WARPSYNC.COLLECTIVE R15, `(.L_x_3287) ;  /* 0x000000000f087348 */ /* 0x00ffea0003c00000 */
[----:B---3--:R3:W4:Y:S02]  /*26af0*/  SHFL.IDX P6, R14, R13, R12, R11 ;  /* 0x0000000c0d0e7389 */ /* 0x00872400000c000b */
[----:B01234-:R-:W-:Y:S01]  /*26b00*/  ENDCOLLECTIVE ;  /* 0x000000000000791b */ /* 0x01ffe20003800000 */
.L_x_3287:
[----:B------:R-:W-:Y:S05]  /*26b10*/  BSYNC B1 ;  /* 0x0000000000017941 */ /* 0x000fea0003800000 */
.L_x_3286:
        /* <DEDUP_REMOVED lines=8> */
.L_x_3288:
[----:B------:R-:W-:Y:S05]  /*26ba0*/  BRA `(.L_x_3289) ;  /* 0xffffff5c002c7947 */ /* 0x000fea000383ffff */
.L_x_3061:
        /* <DEDUP_REMOVED lines=8> */
.L_x_3291:
[----:B------:R-:W-:Y:S05]  /*26c30*/  BSYNC B1 ;  /* 0x0000000000017941 */ /* 0x000fea0003800000 */
.L_x_3290:
        /* <DEDUP_REMOVED lines=8> */
.L_x_3292:
[----:B------:R-:W-:Y:S05]  /*26cc0*/  BRA `(.L_x_3293) ;  /* 0xffffff5c00747947 */ /* 0x000fea000383ffff */
.L_x_3064:
[----:B------:R-:W-:Y:S01]  /*26cd0*/  BSSY B1, `(.L_x_3294) ;  /* 0x0000008000017945 */ /* 0x000fe20003800000 */
[----:B------:R-:W-:Y:S01]  /*26ce0*/  MOV R13, R20 ;  /* 0x00000014000d7202 */ /* 0x000fe20000000f00 */
[----:B------:R-:W-:Y:S02]  /*26cf0*/  IMAD.MOV.U32 R12, RZ, RZ, 0x3 ;  /* 0x00000003ff0c7424 */ /* 0x000fe400078e00ff */
[----:B----4-:R-:W-:Y:S02]  /*26d00*/  IMAD.MOV.U32 R11, RZ, RZ, 0x181f ;  /* 0x0000181fff0b7424 */ /* 0x010fe400078e00ff */
[----:B------:R-:W-:-:S07]  /*26d10*/  IMAD.MOV.U32 R15, RZ, RZ, -0x1 ;  /* 0xffffffffff0f7424 */ /* 0x000fce00078e00ff */
[----:B0123--:R-:W-:Y:S05]  /*26d20*/  WARPSYNC.COLLECTIVE R15, `(.L_x_3295) ;  /* 0x000000000f087348 */ /* 0x00ffea0003c00000 */
[----:B0-----:R0:W4:Y:S02]  /*26d30*/  SHFL.IDX P6, R14, R13, R12, R11 ;  /* 0x0000000c0d0e7389 */ /* 0x00112400000c000b */
[----:B01234-:R-:W-:Y:S01]  /*26d40*/  ENDCOLLECTIVE ;  /* 0x000000000000791b */ /* 0x01ffe20003800000 */
.L_x_3295:
[----:B------:R-:W-:Y:S05]  /*26d50*/  BSYNC B1 ;  /* 0x0000000000017941 */ /* 0x000fea0003800000 */
.L_x_3294:
        /* <DEDUP_REMOVED lines=8> */
.L_x_3296:
[----:B------:R-:W-:Y:S05]  /*26de0*/  BRA `(.L_x_3297) ;  /* 0xffffff5c00bc7947 */ /* 0x000fea000383ffff */
.L_x_3091:
[----:B------:R-:W0:Y:S01]  /*26df0*/  S2R R12, SR_TID.X ;  /* 0x00000000000c7919 */ /* 0x000e220000002100 */
[----:B------:R-:W-:Y:S01]  /*26e00*/  BSSY B1, `(.L_x_3298) ;  /* 0x000000a000017945 */ /* 0x000fe20003800000 */
[----:B------:R-:W-:Y:S02]  /*26e10*/  IMAD.MOV.U32 R11, RZ, RZ, 0x1f ;  /* 0x0000001fff0b7424 */ /* 0x000fe400078e00ff */
[----:B------:R-:W-:Y:S01]  /*26e20*/  IMAD.MOV.U32 R15, RZ, RZ, -0x1 ;  /* 0xffffffffff0f7424 */ /* 0x000fe200078e00ff */
[----:B0-----:R-:W-:-:S04]  /*26e30*/  SHF.R.U32.HI R12, RZ, 0x5, R12 ;  /* 0x00000005ff0c7819 */ /* 0x001fc8000001160c */
[----:B------:R-:W-:-:S05]  /*26e40*/  LOP3.LUT R12, R12, 0x3, RZ, 0xc0, !PT ;  /* 0x000000030c0c7812 */ /* 0x000fca00078ec0ff */
[----:B------:R-:W-:Y:S02]  /*26e50*/  IMAD.MOV.U32 R13, RZ, RZ, R12 ;  /* 0x000000ffff0d7224 */ /* 0x000fe400078e000c */
[----:B------:R-:W-:-:S07]  /*26e60*/  IMAD.MOV.U32 R12, RZ, RZ, RZ ;  /* 0x000000ffff0c7224 */ /* 0x000fce00078e00ff */
[----:B------:R-:W-:Y:S05]  /*26e70*/  WARPSYNC.COLLECTIVE R15, `(.L_x_3299) ;  /* 0x000000000f087348 */ /* 0x000fea0003c00000 */
[----:B------:R0:W1:Y:S02]  /*26e80*/  SHFL.IDX P6, R14, R13, R12, R11 ;  /* 0x0000000c0d0e7389 */ /* 0x00006400000c000b */
[----:B01----:R-:W-:Y:S01]  /*26e90*/  ENDCOLLECTIVE ;  /* 0x000000000000791b */ /* 0x003fe20003800000 */
.L_x_3299:
[----:B------:R-:W-:Y:S05]  /*26ea0*/  BSYNC B1 ;  /* 0x0000000000017941 */ /* 0x000fea0003800000 */
.L_x_3298:
[----:B------:R-:W-:Y:S05]  /*26eb0*/  BRA `(.L_x_3300) ;  /* 0xffffff7c00ac7947 */ /* 0x000fea000383ffff */
.L_x_3093:
[----:B------:R-:W-:Y:S01]  /*26ec0*/  BSSY B1, `(.L_x_3301) ;  /* 0x0000006000017945 */ /* 0x000fe20003800000 */
[----:B------:R-:W-:-:S07]  /*26ed0*/  IMAD.MOV.U32 R15, RZ, RZ, -0x1 ;  /* 0xffffffffff0f7424 */ /* 0x000fce00078e00ff */
[----:B0-----:R-:W-:Y:S05]  /*26ee0*/  WARPSYNC.COLLECTIVE R15, `(.L_x_3302) ;  /* 0x000000000f0c7348 */ /* 0x001fea0003c00000 */
[----:B------:R-:W-:Y:S02]  /*26ef0*/  ELECT P6, UR62, PT ;  /* 0x00000000003e782f */ /* 0x000fe400038c0000 */
[----:B------:R-:W-:Y:S01]  /*26f00*/  MOV R14, UR62 ;  /* 0x0000003e000e7c02 */ /* 0x000fe20008000f00 */
[----:B0-----:R-:W-:Y:S10]  /*26f10*/  ENDCOLLECTIVE ;  /* 0x000000000000791b */ /* 0x001ff40003800000 */
.L_x_3302:
[----:B------:R-:W-:Y:S05]  /*26f20*/  BSYNC B1 ;  /* 0x0000000000017941 */ /* 0x000fea0003800000 */
.L_x_3301:
[----:B------:R-:W-:Y:S05]  /*26f30*/  BRA `(.L_x_3092) ;  /* 0xffffff7c00a47947 */ /* 0x000fea000383ffff */
.L_x_3095:
[----:B0-----:R0:W1:Y:S02]  /*26f40*/  SYNCS.PHASECHK.TRANS64.TRYWAIT P0, [R17+URZ+0x22820], R10 ;  /* 0x0228200a110075a7 */ /* 0x001064000800017f */
[----:B-1----:R-:W-:Y:S05]  /*26f50*/  @!P0 NANOSLEEP.SYNCS 0x989680 ;  /* 0x009896800000895d */ /* 0x002fea0003900000 */
[----:B------:R-:W1:Y:S02]  /*26f60*/  @!P0 SYNCS.PHASECHK.TRANS64 P0, [R17+URZ+0x22820], R10 ;  /* 0x0228200a110085a7 */ /* 0x000e64000800007f */
[----:B-1----:R-:W-:Y:S05]  /*26f70*/  @!P0 BRA `(.L_x_3095) ;  /* 0xfffffffc00f08947 */ /* 0x002fea000383ffff */
[----:B------:R-:W-:Y:S05]  /*26f80*/  BRA `(.L_x_3303) ;  /* 0xffffff7c00b47947 */ /* 0x000fea000383ffff */
.L_x_3099:
[----:B0-----:R0:W1:Y:S02]  /*26f90*/  SYNCS.PHASECHK.TRANS64.TRYWAIT P0, [R12+URZ+0x228a0], R10 ;  /* 0x0228a00a0c0075a7 */ /* 0x001064000800017f */
[----:B-1----:R-:W-:Y:S05]  /*26fa0*/  @!P0 NANOSLEEP.SYNCS 0x989680 ;  /* 0x009896800000895d */ /* 0x002fea0003900000 */
[----:B------:R-:W1:Y:S02]  /*26fb0*/  @!P0 SYNCS.PHASECHK.TRANS64 P0, [R12+URZ+0x228a0], R10 ;  /* 0x0228a00a0c0085a7 */ /* 0x000e64000800007f */
[----:B-1----:R-:W-:Y:S05]  /*26fc0*/  @!P0 BRA `(.L_x_3099) ;  /* 0xfffffffc00f08947 */ /* 0x002fea000383ffff */
[----:B------:R-:W-:Y:S05]  /*26fd0*/  BRA `(.L_x_3304) ;  /* 0xffffff7c00cc7947 */ /* 0x000fea000383ffff */
.L_x_3104:
[----:B-1----:R1:W2:Y:S02]  /*26fe0*/  SYNCS.PHASECHK.TRANS64.TRYWAIT P0, [R12+URZ+0x228c0], R10 ;  /* 0x0228c00a0c0075a7 */ /* 0x0022a4000800017f */
[----:B--2---:R-:W-:Y:S05]  /*26ff0*/  @!P0 NANOSLEEP.SYNCS 0x989680 ;  /* 0x009896800000895d */ /* 0x004fea0003900000 */
[----:B------:R-:W2:Y:S02]  /*27000*/  @!P0 SYNCS.PHASECHK.TRANS64 P0, [R12+URZ+0x228c0], R10 ;  /* 0x0228c00a0c0085a7 */ /* 0x000ea4000800007f */
[----:B--2---:R-:W-:Y:S05]  /*27010*/  @!P0 BRA `(.L_x_3104) ;  /* 0xfffffffc00f08947 */ /* 0x004fea000383ffff */
[----:B------:R-:W-:Y:S05]  /*27020*/  BRA `(.L_x_3305) ;  /* 0xffffff8000487947 */ /* 0x000fea000383ffff */
.L_x_3114:
[----:B0-----:R0:W1:Y:S02]  /*27030*/  SYNCS.PHASECHK.TRANS64.TRYWAIT P1, [R10+URZ+0x228a0], R2 ;  /* 0x0228a0020a0075a7 */ /* 0x001064000802017f */
[----:B-1----:R-:W-:Y:S05]  /*27040*/  @!P1 NANOSLEEP.SYNCS 0x989680 ;  /* 0x009896800000995d */ /* 0x002fea0003900000 */
[----:B------:R-:W1:Y:S02]  /*27050*/  @!P1 SYNCS.PHASECHK.TRANS64 P1, [R10+URZ+0x228a0], R2 ;  /* 0x0228a0020a0095a7 */ /* 0x000e64000802007f */
[----:B-1----:R-:W-:Y:S05]  /*27060*/  @!P1 BRA `(.L_x_3114) ;  /* 0xfffffffc00f09947 */ /* 0x002fea000383ffff */
[----:B------:R-:W-:Y:S05]  /*27070*/  BRA `(.L_x_3306) ;  /* 0xffffff8400bc7947 */ /* 0x000fea000383ffff */
.L_x_3119:
[----:B-1----:R1:W2:Y:S02]  /*27080*/  SYNCS.PHASECHK.TRANS64.TRYWAIT P1, [R10+URZ+0x228c0], R2 ;  /* 0x0228c0020a0075a7 */ /* 0x0022a4000802017f */
[----:B--2---:R-:W-:Y:S05]  /*27090*/  @!P1 NANOSLEEP.SYNCS 0x989680 ;  /* 0x009896800000995d */ /* 0x004fea0003900000 */
[----:B------:R-:W2:Y:S02]  /*270a0*/  @!P1 SYNCS.PHASECHK.TRANS64 P1, [R10+URZ+0x228c0], R2 ;  /* 0x0228c0020a0095a7 */ /* 0x000ea4000802007f */
[----:B--2---:R-:W-:Y:S05]  /*270b0*/  @!P1 BRA `(.L_x_3119) ;  /* 0xfffffffc00f09947 */ /* 0x004fea000383ffff */
[----:B------:R-:W-:Y:S05]  /*270c0*/  BRA `(.L_x_3307) ;  /* 0xffffff8800347947 */ /* 0x000fea000383ffff */
.L_x_3145:
[----:B------:R-:W0:Y:S01]  /*270d0*/  S2R R9, SR_TID.X ;  /* 0x0000000000097919 */ /* 0x000e220000002100 */
[----:B------:R-:W-:Y:S01]  /*270e0*/  BSSY B0, `(.L_x_3308) ;  /* 0x000000a000007945 */ /* 0x000fe20003800000 */
[----:B------:R-:W-:Y:S01]  /*270f0*/  IMAD.MOV.U32 R12, RZ, RZ, RZ ;  /* 0x000000ffff0c7224 */ /* 0x000fe200078e00ff */
[----:B------:R-:W-:Y:S01]  /*27100*/  MOV R11, 0x1f ;  /* 0x0000001f000b7802 */ /* 0x000fe20000000f00 */
[----:B------:R-:W-:Y:S01]  /*27110*/  IMAD.MOV.U32 R15, RZ, RZ, -0x1 ;  /* 0xffffffffff0f7424 */ /* 0x000fe200078e00ff */
[----:B0-----:R-:W-:-:S04]  /*27120*/  SHF.R.U32.HI R9, RZ, 0x5, R9 ;  /* 0x00000005ff097819 */ /* 0x001fc80000011609 */
[----:B------:R-:W-:-:S05]  /*27130*/  LOP3.LUT R9, R9, 0x3, RZ, 0xc0, !PT ;  /* 0x0000000309097812 */ /* 0x000fca00078ec0ff */
[----:B------:R-:W-:-:S07]  /*27140*/  IMAD.MOV.U32 R13, RZ, RZ, R9 ;  /* 0x000000ffff0d7224 */ /* 0x000fce00078e0009 */
[----:B-----5:R-:W-:Y:S05]  /*27150*/  WARPSYNC.COLLECTIVE R15, `(.L_x_3309) ;  /* 0x000000000f087348 */ /* 0x020fea0003c00000 */
[----:B------:R0:W1:Y:S02]  /*27160*/  SHFL.IDX P6, R14, R13, R12, R11 ;  /* 0x0000000c0d0e7389 */ /* 0x00006400000c000b */
[----:B01---5:R-:W-:Y:S01]  /*27170*/  ENDCOLLECTIVE ;  /* 0x000000000000791b */ /* 0x023fe20003800000 */
.L_x_3309:
[----:B------:R-:W-:Y:S05]  /*27180*/  BSYNC B0 ;  /* 0x0000000000007941 */ /* 0x000fea0003800000 */
.L_x_3308:
[----:B------:R-:W-:Y:S05]  /*27190*/  BRA `(.L_x_3310) ;  /* 0xffffff9c00407947 */ /* 0x000fea000383ffff */
.L_x_3148:
[----:B0-----:R0:W1:Y:S02]  /*271a0*/  SYNCS.PHASECHK.TRANS64.TRYWAIT P0, [R33+URZ+0x22840], R0 ;  /* 0x02284000210075a7 */ /* 0x001064000800017f */
[----:B-1----:R-:W-:Y:S05]  /*271b0*/  @!P0 NANOSLEEP.SYNCS 0x989680 ;  /* 0x009896800000895d */ /* 0x002fea0003900000 */
[----:B------:R-:W1:Y:S02]  /*271c0*/  @!P0 SYNCS.PHASECHK.TRANS64 P0, [R33+URZ+0x22840], R0 ;  /* 0x02284000210085a7 */ /* 0x000e64000800007f */
[----:B-1----:R-:W-:Y:S05]  /*271d0*/  @!P0 BRA `(.L_x_3148) ;  /* 0xfffffffc00f08947 */ /* 0x002fea000383ffff */
[----:B------:R-:W-:Y:S05]  /*271e0*/  BRA `(.L_x_3311) ;  /* 0xffffff9c00507947 */ /* 0x000fea000383ffff */
.L_x_3149:
        /* <DEDUP_REMOVED lines=8> */
.L_x_3313:
[----:B------:R-:W-:Y:S05]  /*27270*/  BSYNC B0 ;  /* 0x0000000000007941 */ /* 0x000fea0003800000 */
.L_x_3312:
        /* <DEDUP_REMOVED lines=9> */
.L_x_3314:
[----:B------:R-:W-:Y:S02]  /*27310*/  IMAD.MOV.U32 R13, RZ, RZ, R4 ;  /* 0x000000ffff0d7224 */ /* 0x000fe400078e0004 */
[----:B------:R-:W-:Y:S02]  /*27320*/  IMAD.MOV.U32 R12, RZ, RZ, 0x1 ;  /* 0x00000001ff0c7424 */ /* 0x000fe400078e00ff */
[----:B------:R-:W-:-:S07]  /*27330*/  IMAD.MOV.U32 R3, RZ, RZ, R14 ;  /* 0x000000ffff037224 */ /* 0x000fce00078e000e */
[----:B------:R-:W-:Y:S05]  /*27340*/  WARPSYNC.COLLECTIVE R15, `(.L_x_3315) ;  /* 0x000000000f087348 */ /* 0x000fea0003c00000 */
[----:B------:R0:W1:Y:S02]  /*27350*/  SHFL.IDX P6, R14, R13, R12, R11 ;  /* 0x0000000c0d0e7389 */ /* 0x00006400000c000b */
[----:B01----:R-:W-:Y:S01]  /*27360*/  ENDCOLLECTIVE ;  /* 0x000000000000791b */ /* 0x003fe20003800000 */
.L_x_3315:
        /* <DEDUP_REMOVED lines=15> */
.L_x_3316:
[----:B------:R-:W-:Y:S02]  /*27460*/  @P0 IMAD R7, R5, 0x2, R17 ;  /* 0x0000000205070824 */ /* 0x000fe400078e0211 */
[----:B------:R-:W-:Y:S02]  /*27470*/  IMAD.MOV.U32 R13, RZ, RZ, R4 ;  /* 0x000000ffff0d7224 */ /* 0x000fe400078e0004 */
[----:B------:R-:W-:Y:S02]  /*27480*/  IMAD.MOV.U32 R12, RZ, RZ, 0x2 ;  /* 0x00000002ff0c7424 */ /* 0x000fe400078e00ff */
[----:B------:R-:W-:-:S07]  /*27490*/  IMAD.MOV.U32 R3, RZ, RZ, R14 ;  /* 0x000000ffff037224 */ /* 0x000fce00078e000e */
[----:B------:R-:W-:Y:S05]  /*274a0*/  WARPSYNC.COLLECTIVE R15, `(.L_x_3317) ;  /* 0x000000000f087348 */ /* 0x000fea0003c00000 */
[----:B------:R0:W1:Y:S02]  /*274b0*/  SHFL.IDX P6, R14, R13, R12, R11 ;  /* 0x0000000c0d0e7389 */ /* 0x00006400000c000b */
[----:B01----:R-:W-:Y:S01]  /*274c0*/  ENDCOLLECTIVE ;  /* 0x000000000000791b */ /* 0x003fe20003800000 */
.L_x_3317:
        /* <DEDUP_REMOVED lines=15> */
.L_x_3318:
[----:B------:R-:W-:Y:S02]  /*275c0*/  @P0 IMAD R7, R5, 0x2, R17 ;  /* 0x0000000205070824 */ /* 0x000fe400078e0211 */
[----:B------:R-:W-:Y:S02]  /*275d0*/  IMAD.MOV.U32 R13, RZ, RZ, R4 ;  /* 0x000000ffff0d7224 */ /* 0x000fe400078e0004 */
[----:B------:R-:W-:Y:S02]  /*275e0*/  IMAD.MOV.U32 R12, RZ, RZ, 0x3 ;  /* 0x00000003ff0c7424 */ /* 0x000fe400078e00ff */
[----:B------:R-:W-:-:S07]  /*275f0*/  IMAD.MOV.U32 R3, RZ, RZ, R14 ;  /* 0x000000ffff037224 */ /* 0x000fce00078e000e */
[----:B------:R-:W-:Y:S05]  /*27600*/  WARPSYNC.COLLECTIVE R15, `(.L_x_3319) ;  /* 0x000000000f087348 */ /* 0x000fea0003c00000 */
[----:B------:R0:W1:Y:S02]  /*27610*/  SHFL.IDX P6, R14, R13, R12, R11 ;  /* 0x0000000c0d0e7389 */ /* 0x00006400000c000b */
[----:B01----:R-:W-:Y:S01]  /*27620*/  ENDCOLLECTIVE ;  /* 0x000000000000791b */ /* 0x003fe20003800000 */
.L_x_3319:
        /* <DEDUP_REMOVED lines=15> */
.L_x_3320:
[----:B------:R-:W-:Y:S02]  /*27720*/  @P0 IMAD R7, R5, 0x2, R17 ;  /* 0x0000000205070824 */ /* 0x000fe400078e0211 */
[----:B------:R-:W-:Y:S02]  /*27730*/  IMAD.MOV.U32 R13, RZ, RZ, R4 ;  /* 0x000000ffff0d7224 */ /* 0x000fe400078e0004 */
[----:B------:R-:W-:Y:S01]  /*27740*/  IMAD.MOV.U32 R12, RZ, RZ, 0x4 ;  /* 0x00000004ff0c7424 */ /* 0x000fe200078e00ff */
[----:B------:R-:W-:-:S07]  /*27750*/  MOV R3, R14 ;  /* 0x0000000e00037202 */ /* 0x000fce0000000f00 */
[----:B------:R-:W-:Y:S05]  /*27760*/  WARPSYNC.COLLECTIVE R15, `(.L_x_3321) ;  /* 0x000000000f087348 */ /* 0x000fea0003c00000 */
[----:B------:R0:W1:Y:S02]  /*27770*/  SHFL.IDX P6, R14, R13, R12, R11 ;  /* 0x0000000c0d0e7389 */ /* 0x00006400000c000b */
[----:B01----:R-:W-:Y:S01]  /*27780*/  ENDCOLLECTIVE ;  /* 0x000000000000791b */ /* 0x003fe20003800000 */
.L_x_3321:
        /* <DEDUP_REMOVED lines=15> */
.L_x_3322:
[----:B------:R-:W-:Y:S02]  /*27880*/  @P0 IMAD R7, R5, 0x2, R17 ;  /* 0x0000000205070824 */ /* 0x000fe400078e0211 */
[----:B------:R-:W-:Y:S02]  /*27890*/  IMAD.MOV.U32 R13, RZ, RZ, R4 ;  /* 0x000000ffff0d7224 */ /* 0x000fe400078e0004 */
[----:B------:R-:W-:Y:S02]  /*278a0*/  IMAD.MOV.U32 R12, RZ, RZ, 0x5 ;  /* 0x00000005ff0c7424 */ /* 0x000fe400078e00ff */
[----:B------:R-:W-:-:S07]  /*278b0*/  IMAD.MOV.U32 R3, RZ, RZ, R14 ;  /* 0x000000ffff037224 */ /* 0x000fce00078e000e */
[----:B------:R-:W-:Y:S05]  /*278c0*/  WARPSYNC.COLLECTIVE R15, `(.L_x_3323) ;  /* 0x000000000f087348 */ /* 0x000fea0003c00000 */
[----:B------:R0:W1:Y:S02]  /*278d0*/  SHFL.IDX P6, R14, R13, R12, R11 ;  /* 0x0000000c0d0e7389 */ /* 0x00006400000c000b */
[----:B01----:R-:W-:Y:S01]  /*278e0*/  ENDCOLLECTIVE ;  /* 0x000000000000791b */ /* 0x003fe20003800000 */
.L_x_3323:
        /* <DEDUP_REMOVED lines=10> */
.L_x_3324:
[----:B------:R-:W-:Y:S01]  /*27990*/  @!PT LDS RZ, [RZ] ;  /* 0x00000000fffff984 */ /* 0x000fe20000000800 */
[----:B------:R-:W-:Y:S01]  /*279a0*/  @!PT LDS RZ, [RZ] ;  /* 0x00000000fffff984 */ /* 0x000fe20000000800 */
[----:B------:R-:W-:Y:S01]  /*279b0*/  @!PT LDS RZ, [RZ] ;  /* 0x00000000fffff984 */ /* 0x000fe20000000800 */
[----:B------:R1:W-:Y:S01]  /*279c0*/  @P0 LDGSTS.E.BYPASS.LTC128B.128 [R7+0x1e400], desc[UR54][R2.64], !P2 ;  /* 0x1e40000002070fae */ /* 0x0003e2000d101d76 */
[----:B------:R-:W-:Y:S01]  /*279d0*/  IMAD.MOV.U32 R0, RZ, RZ, R14 ;  /* 0x000000ffff007224 */ /* 0x000fe200078e000e */
[----:B------:R-:W-:Y:S06]  /*279e0*/  BRA `(.L_x_3325) ;  /* 0xffffff9800b07947 */ /* 0x000fec000383ffff */
.L_x_3154:
[----:B------:R-:W-:Y:S01]  /*279f0*/  IMAD.MOV.U32 R13, RZ, RZ, R4 ;  /* 0x000000ffff0d7224 */ /* 0x000fe200078e0004 */
[----:B------:R-:W-:Y:S01]  /*27a00*/  MOV R12, RZ ;  /* 0x000000ff000c7202 */ /* 0x000fe20000000f00 */
[----:B------:R-:W-:Y:S02]  /*27a10*/  IMAD.MOV.U32 R11, RZ, RZ, 0x181f ;  /* 0x0000181fff0b7424 */ /* 0x000fe400078e00ff */
[----:B------:R-:W-:Y:S02]  /*27a20*/  IMAD.MOV.U32 R15, RZ, RZ, -0x1 ;  /* 0xffffffffff0f7424 */ /* 0x000fe400078e00ff */
[----:B-----5:R-:W-:Y:S02]  /*27a30*/  IMAD R5, R20, R7, RZ ;  /* 0x0000000714057224 */ /* 0x020fe400078e02ff */
[----:B------:R-:W-:-:S07]  /*27a40*/  IMAD.IADD R35, R10, 0x1, R35 ;  /* 0x000000010a237824 */ /* 0x000fce00078e0223 */
[----:B------:R-:W-:Y:S05]  /*27a50*/  WARPSYNC.COLLECTIVE R15, `(.L_x_3326) ;  /* 0x000000000f087348 */ /* 0x000fea0003c00000 */
[----:B------:R0:W1:Y:S02]  /*27a60*/  SHFL.IDX P6, R14, R13, R12, R11 ;  /* 0x0000000c0d0e7389 */ /* 0x00006400000c000b */
[----:B01----:R-:W-:Y:S01]  /*27a70*/  ENDCOLLECTIVE ;  /* 0x000000000000791b */ /* 0x003fe20003800000 */
.L_x_3326:
[C---:B------:R-:W-:Y:S01]  /*27a80*/  VIADD R6, R35.reuse, 0x10 ;  /* 0x0000001023067836 */ /* 0x040fe20000000000 */
[----:B------:R-:W-:Y:S01]  /*27a90*/  ISETP.GE.AND P0, PT, R35, R5, PT ;  /* 0x000000052300720c */ /* 0x000fe20003f06270 */
[----:B------:R-:W-:Y:S02]  /*27aa0*/  IMAD.MOV.U32 R13, RZ, RZ, R0 ;  /* 0x000000ffff0d7224 */ /* 0x000fe400078e0000 */
[----:B------:R-:W-:-:S10]  /*27ab0*/  IMAD.MOV.U32 R2, RZ, RZ, R14 ;  /* 0x000000ffff027224 */ /* 0x000fd400078e000e */
[----:B------:R-:W-:Y:S05]  /*27ac0*/  WARPSYNC.COLLECTIVE R15, `(.L_x_3327) ;  /* 0x000000000f087348 */ /* 0x000fea0003c00000 */
[----:B------:R0:W1:Y:S02]  /*27ad0*/  SHFL.IDX P6, R14, R13, R12, R11 ;  /* 0x0000000c0d0e7389 */ /* 0x00006400000c000b */
[----:B01----:R-:W-:Y:S01]  /*27ae0*/  ENDCOLLECTIVE ;  /* 0x000000000000791b */ /* 0x003fe20003800000 */
.L_x_3327:
[----:B------:R-:W-:Y:S02]  /*27af0*/  IMAD.MOV.U32 R13, RZ, RZ, R4 ;  /* 0x000000ffff0d7224 */ /* 0x000fe400078e0004 */
[----:B------:R-:W-:Y:S02]  /*27b00*/  IMAD.MOV.U32 R12, RZ, RZ, 0x1 ;  /* 0x00000001ff0c7424 */ /* 0x000fe400078e00ff */
[----:B------:R-:W-:-:S07]  /*27b10*/  IMAD.MOV.U32 R3, RZ, RZ, R14 ;  /* 0x000000ffff037224 */ /* 0x000fce00078e000e */
[----:B------:R-:W-:Y:S05]  /*27b20*/  WARPSYNC.COLLECTIVE R15, `(.L_x_3328) ;  /* 0x000000000f087348 */ /* 0x000fea0003c00000 */
[----:B------:R0:W1:Y:S02]  /*27b30*/  SHFL.IDX P6, R14, R13, R12, R11 ;  /* 0x0000000c0d0e7389 */ /* 0x00006400000c000b */
[----:B01----:R-:W-:Y:S01]  /*27b40*/  ENDCOLLECTIVE ;  /* 0x000000000000791b */ /* 0x003fe20003800000 */
.L_x_3328:
        /* <DEDUP_REMOVED lines=15> */
.L_x_3329:
[----:B------:R-:W-:Y:S01]  /*27c40*/  MOV R13, R4 ;  /* 0x00000004000d7202 */ /* 0x000fe20000000f00 */
[----:B------:R-:W-:Y:S02]  /*27c50*/  IMAD.MOV.U32 R12, RZ, RZ, 0x2 ;  /* 0x00000002ff0c7424 */ /* 0x000fe400078e00ff */
[----:B------:R-:W-:-:S07]  /*27c60*/  IMAD.MOV.U32 R3, RZ, RZ, R14 ;  /* 0x000000ffff037224 */ /* 0x000fce00078e000e */
[----:B------:R-:W-:Y:S05]  /*27c70*/  WARPSYNC.COLLECTIVE R15, `(.L_x_3330) ;  /* 0x000000000f087348 */ /* 0x000fea0003c00000 */
[----:B------:R0:W1:Y:S02]  /*27c80*/  SHFL.IDX P6, R14, R13, R12, R11 ;  /* 0x0000000c0d0e7389 */ /* 0x00006400000c000b */
[----:B01----:R-:W-:Y:S01]  /*27c90*/  ENDCOLLECTIVE ;  /* 0x000000000000791b */ /* 0x003fe20003800000 */
.L_x_3330:
        /* <DEDUP_REMOVED lines=16> */
.L_x_3331:
[----:B------:R-:W-:Y:S02]  /*27da0*/  IMAD.MOV.U32 R13, RZ, RZ, R4 ;  /* 0x000000ffff0d7224 */ /* 0x000fe400078e0004 */
[----:B------:R-:W-:Y:S02]  /*27db0*/  IMAD.MOV.U32 R12, RZ, RZ, 0x3 ;  /* 0x00000003ff0c7424 */ /* 0x000fe400078e00ff */
[----:B------:R-:W-:-:S07]  /*27dc0*/  IMAD.MOV.U32 R3, RZ, RZ, R14 ;  /* 0x000000ffff037224 */ /* 0x000fce00078e000e */
[----:B------:R-:W-:Y:S05]  /*27dd0*/  WARPSYNC.COLLECTIVE R15, `(.L_x_3332) ;  /* 0x000000000f087348 */ /* 0x000fea0003c00000 */
[----:B------:R0:W1:Y:S02]  /*27de0*/  SHFL.IDX P6, R14, R13, R12, R11 ;  /* 0x0000000c0d0e7389 */ /* 0x00006400000c000b */
[----:B01----:R-:W-:Y:S01]  /*27df0*/  ENDCOLLECTIVE ;  /* 0x000000000000791b */ /* 0x003fe20003800000 */
.L_x_3332:
        /* <DEDUP_REMOVED lines=16> */
.L_x_3333:
[----:B------:R-:W-:Y:S02]  /*27f00*/  IMAD.MOV.U32 R13, RZ, RZ, R4 ;  /* 0x000000ffff0d7224 */ /* 0x000fe400078e0004 */
[----:B------:R-:W-:Y:S02]  /*27f10*/  IMAD.MOV.U32 R12, RZ, RZ, 0x4 ;  /* 0x00000004ff0c7424 */ /* 0x000fe400078e00ff */
[----:B------:R-:W-:-:S07]  /*27f20*/  IMAD.MOV.U32 R3, RZ, RZ, R14 ;  /* 0x000000ffff037224 */ /* 0x000fce00078e000e */
[----:B------:R-:W-:Y:S05]  /*27f30*/  WARPSYNC.COLLECTIVE R15, `(.L_x_3334) ;  /* 0x000000000f087348 */ /* 0x000fea0003c00000 */
[----:B------:R0:W1:Y:S02]  /*27f40*/  SHFL.IDX P6, R14, R13, R12, R11 ;  /* 0x0000000c0d0e7389 */ /* 0x00006400000c000b */
[----:B01----:R-:W-:Y:S01]  /*27f50*/  ENDCOLLECTIVE ;  /* 0x000000000000791b */ /* 0x003fe20003800000 */
.L_x_3334:
        /* <DEDUP_REMOVED lines=11> */
[----:B------:R-:W-:Y:S02]  /*28010*/  ISETP.GE.AND P0, PT, R2, R5, PT ;  /* 0x000000050200720c */ /* 0x000fe40003f06270 */
[----:B------:R-:W-:-:S11]  /*28020*/  MOV R2, R14 ;  /* 0x0000000e00027202 */ /* 0x000fd60000000f00 */
[----:B------:R-:W-:Y:S05]  /*28030*/  WARPSYNC.COLLECTIVE R15, `(.L_x_3335) ;  /* 0x000000000f087348 */ /* 0x000fea0003c00000 */
[----:B------:R0:W1:Y:S02]  /*28040*/  SHFL.IDX P6, R14, R13, R12, R11 ;  /* 0x0000000c0d0e7389 */ /* 0x00006400000c000b */
[----:B01----:R-:W-:Y:S01]  /*28050*/  ENDCOLLECTIVE ;  /* 0x000000000000791b */ /* 0x003fe20003800000 */
.L_x_3335:
[----:B------:R-:W-:Y:S02]  /*28060*/  IMAD.MOV.U32 R13, RZ, RZ, R4 ;  /* 0x000000ffff0d7224 */ /* 0x000fe400078e0004 */
[----:B------:R-:W-:Y:S02]  /*28070*/  IMAD.MOV.U32 R12, RZ, RZ, 0x5 ;  /* 0x00000005ff0c7424 */ /* 0x000fe400078e00ff */
[----:B------:R-:W-:-:S07]  /*28080*/  IMAD.MOV.U32 R3, RZ, RZ, R14 ;  /* 0x000000ffff037224 */ /* 0x000fce00078e000e */
[----:B------:R-:W-:Y:S05]  /*28090*/  WARPSYNC.COLLECTIVE R15, `(.L_x_3336) ;  /* 0x000000000f087348 */ /* 0x000fea0003c00000 */
[----:B------:R0:W1:Y:S02]  /*280a0*/  SHFL.IDX P6, R14, R13, R12, R11 ;  /* 0x0000000c0d0e7389 */ /* 0x00006400000c000b */
[----:B01----:R-:W-:Y:S01]  /*280b0*/  ENDCOLLECTIVE ;  /* 0x000000000000791b */ /* 0x003fe20003800000 */
.L_x_3336:
        /* <DEDUP_REMOVED lines=16> */
.L_x_3337:
[----:B------:R-:W-:Y:S02]  /*281c0*/  IMAD.MOV.U32 R13, RZ, RZ, R4 ;  /* 0x000000ffff0d7224 */ /* 0x000fe400078e0004 */
[----:B------:R-:W-:Y:S02]  /*281d0*/  IMAD.MOV.U32 R12, RZ, RZ, 0x6 ;  /* 0x00000006ff0c7424 */ /* 0x000fe400078e00ff */
[----:B------:R-:W-:-:S07]  /*281e0*/  IMAD.MOV.U32 R3, RZ, RZ, R14 ;  /* 0x000000ffff037224 */ /* 0x000fce00078e000e */
[----:B------:R-:W-:Y:S05]  /*281f0*/  WARPSYNC.COLLECTIVE R15, `(.L_x_3338) ;  /* 0x000000000f087348 */ /* 0x000fea0003c00000 */
[----:B------:R0:W1:Y:S02]  /*28200*/  SHFL.IDX P6, R14, R13, R12, R11 ;  /* 0x0000000c0d0e7389 */ /* 0x00006400000c000b */
[----:B01----:R-:W-:Y:S01]  /*28210*/  ENDCOLLECTIVE ;  /* 0x000000000000791b */ /* 0x003fe20003800000 */
.L_x_3338:
        /* <DEDUP_REMOVED lines=16> */
.L_x_3339:
[----:B------:R-:W-:Y:S02]  /*28320*/  IMAD.MOV.U32 R13, RZ, RZ, R4 ;  /* 0x000000ffff0d7224 */ /* 0x000fe400078e0004 */
[----:B------:R-:W-:Y:S01]  /*28330*/  IMAD.MOV.U32 R12, RZ, RZ, 0x7 ;  /* 0x00000007ff0c7424 */ /* 0x000fe200078e00ff */
[----:B------:R-:W-:-:S07]  /*28340*/  MOV R3, R14 ;  /* 0x0000000e00037202 */ /* 0x000fce0000000f00 */
[----:B------:R-:W-:Y:S05]  /*28350*/  WARPSYNC.COLLECTIVE R15, `(.L_x_3340) ;  /* 0x000000000f087348 */ /* 0x000fea0003c00000 */
[----:B------:R0:W1:Y:S02]  /*28360*/  SHFL.IDX P6, R14, R13, R12, R11 ;  /* 0x0000000c0d0e7389 */ /* 0x00006400000c000b */
[----:B01----:R-:W-:Y:S01]  /*28370*/  ENDCOLLECTIVE ;  /* 0x000000000000791b */ /* 0x003fe20003800000 */
.L_x_3340:
        /* <DEDUP_REMOVED lines=14> */
.L_x_3341:
[----:B------:R-:W-:Y:S01]  /*28460*/  IMAD.MOV.U32 R0, RZ, RZ, R14 ;  /* 0x000000ffff007224 */ /* 0x000fe200078e000e */
[----:B------:R-:W-:Y:S06]  /*28470*/  BRA `(.L_x_3342) ;  /* 0xffffff9c002c7947 */ /* 0x000fec000383ffff */
.L_x_3157:
[----:B0-----:R0:W1:Y:S02]  /*28480*/  SYNCS.PHASECHK.TRANS64.TRYWAIT P0, [R17+URZ+0x22820], R0 ;  /* 0x02282000110075a7 */ /* 0x001064000800017f */
[----:B-1----:R-:W-:Y:S05]  /*28490*/  @!P0 NANOSLEEP.SYNCS 0x989680 ;  /* 0x009896800000895d */ /* 0x002fea0003900000 */
[----:B------:R-:W1:Y:S02]  /*284a0*/  @!P0 SYNCS.PHASECHK.TRANS64 P0, [R17+URZ+0x22820], R0 ;  /* 0x02282000110085a7 */ /* 0x000e64000800007f */
[----:B-1----:R-:W-:Y:S05]  /*284b0*/  @!P0 BRA `(.L_x_3157) ;  /* 0xfffffffc00f08947 */ /* 0x002fea000383ffff */
[----:B------:R-:W-:Y:S05]  /*284c0*/  BRA `(.L_x_3343) ;  /* 0xffffff9c00887947 */ /* 0x000fea000383ffff */
.L_x_3160:
[----:B0-----:R0:W1:Y:S02]  /*284d0*/  SYNCS.PHASECHK.TRANS64.TRYWAIT P0, [R33+URZ+0x22860], R0 ;  /* 0x02286000210075a7 */ /* 0x001064000800017f */
[----:B-1----:R-:W-:Y:S05]  /*284e0*/  @!P0 NANOSLEEP.SYNCS 0x989680 ;  /* 0x009896800000895d */ /* 0x002fea0003900000 */
[----:B------:R-:W1:Y:S02]  /*284f0*/  @!P0 SYNCS.PHASECHK.TRANS64 P0, [R33+URZ+0x22860], R0 ;  /* 0x02286000210085a7 */ /* 0x000e64000800007f */
[----:B-1----:R-:W-:Y:S05]  /*28500*/  @!P0 BRA `(.L_x_3160) ;  /* 0xfffffffc00f08947 */ /* 0x002fea000383ffff */
[----:B------:R-:W-:Y:S05]  /*28510*/  BRA `(.L_x_3344) ;  /* 0xffffff9c00987947 */ /* 0x000fea000383ffff */
.L_x_3161:
        /* <DEDUP_REMOVED lines=8> */
.L_x_3346:
[----:B------:R-:W-:Y:S05]  /*285a0*/  BSYNC B0 ;  /* 0x0000000000007941 */ /* 0x000fea0003800000 */
.L_x_3345:
[----:B------:R-:W0:Y:S01]  /*285b0*/  S2R R7, SR_TID.X ;  /* 0x0000000000077919 */ /* 0x000e220000002100 */
[----:B------:R-:W-:Y:S01]  /*285c0*/  IMAD.MOV.U32 R13, RZ, RZ, R5 ;  /* 0x000000ffff0d7224 */ /* 0x000fe200078e0005 */
[----:B------:R-:W-:Y:S01]  /*285d0*/  MOV R15, 0xffffffff ;  /* 0xffffffff000f7802 */ /* 0x000fe20000000f00 */
[----:B------:R-:W-:Y:S01]  /*285e0*/  IMAD.MOV.U32 R12, RZ, RZ, RZ ;  /* 0x000000ffff0c7224 */ /* 0x000fe200078e00ff */
[C---:B------:R-:W-:Y:S01]  /*285f0*/  LOP3.LUT P2, RZ, R34.reuse, 0x2, RZ, 0xc0, !PT ;  /* 0x0000000222ff7812 */ /* 0x040fe2000784c0ff */
[----:B------:R-:W-:Y:S01]  /*28600*/  IMAD.MOV.U32 R11, RZ, RZ, 0x181f ;  /* 0x0000181fff0b7424 */ /* 0x000fe200078e00ff */
[----:B------:R-:W-:Y:S01]  /*28610*/  LOP3.LUT P1, RZ, R34, 0x4, RZ, 0xc0, !PT ;  /* 0x0000000422ff7812 */ /* 0x000fe2000782c0ff */
[----:B------:R-:W-:Y:S02]  /*28620*/  IMAD.MOV.U32 R3, RZ, RZ, R14 ;  /* 0x000000ffff037224 */ /* 0x000fe400078e000e */
[----:B------:R-:W-:-:S10]  /*28630*/  IMAD R4, R4, 0x2, R17 ;  /* 0x0000000204047824 */ /* 0x000fd400078e0211 */
[----:B0-----:R-:W-:Y:S05]  /*28640*/  WARPSYNC.COLLECTIVE R15, `(.L_x_3347) ;  /* 0x000000000f087348 */ /* 0x001fea0003c00000 */
[----:B------:R1:W2:Y:S02]  /*28650*/  SHFL.IDX P6, R14, R13, R12, R11 ;  /* 0x0000000c0d0e7389 */ /* 0x0002a400000c000b */
[----:B012---:R-:W-:Y:S01]  /*28660*/  ENDCOLLECTIVE ;  /* 0x000000000000791b */ /* 0x007fe20003800000 */
.L_x_3347:
[----:B------:R-:W-:Y:S01]  /*28670*/  ISETP.LT.OR P4, PT, R22, 0x1, !P1 ;  /* 0x000000011600780c */ /* 0x000fe20004f81670 */
        /* <DEDUP_REMOVED lines=11> */
.L_x_3348:
        /* <DEDUP_REMOVED lines=17> */
.L_x_3349:
[----:B------:R-:W-:Y:S02]  /*28840*/  IMAD.MOV.U32 R13, RZ, RZ, R6 ;  /* 0x000000ffff0d7224 */ /* 0x000fe400078e0006 */
[----:B------:R-:W-:Y:S01]  /*28850*/  IMAD.MOV.U32 R12, RZ, RZ, 0x2 ;  /* 0x00000002ff0c7424 */ /* 0x000fe200078e00ff */
[----:B------:R-:W-:-:S13]  /*28860*/  IADD3 R2, P4, R14, R0, RZ ;  /* 0x000000000e027210 */ /* 0x000fda0007f9e0ff */
[----:B------:R-:W-:Y:S05]  /*28870*/  WARPSYNC.COLLECTIVE R15, `(.L_x_3350) ;  /* 0x000000000f087348 */ /* 0x000fea0003c00000 */
[----:B------:R0:W1:Y:S02]  /*28880*/  SHFL.IDX P6, R14, R13, R12, R11 ;  /* 0x0000000c0d0e7389 */ /* 0x00006400000c000b */
[----:B01----:R-:W-:Y:S01]  /*28890*/  ENDCOLLECTIVE ;  /* 0x000000000000791b */ /* 0x003fe20003800000 */
.L_x_3350:
        /* <DEDUP_REMOVED lines=17> */
.L_x_3351:
[----:B------:R-:W-:Y:S02]  /*289b0*/  IMAD.MOV.U32 R13, RZ, RZ, R6 ;  /* 0x000000ffff0d7224 */ /* 0x000fe400078e0006 */
[----:B------:R-:W-:Y:S01]  /*289c0*/  IMAD.MOV.U32 R12, RZ, RZ, 0x3 ;  /* 0x00000003ff0c7424 */ /* 0x000fe200078e00ff */
[----:B------:R-:W-:-:S13]  /*289d0*/  IADD3 R2, P4, R14, R0, RZ ;  /* 0x000000000e027210 */ /* 0x000fda0007f9e0ff */
[----:B------:R-:W-:Y:S05]  /*289e0*/  WARPSYNC.COLLECTIVE R15, `(.L_x_3352) ;  /* 0x000000000f087348 */ /* 0x000fea0003c00000 */
[----:B------:R0:W1:Y:S02]  /*289f0*/  SHFL.IDX P6, R14, R13, R12, R11 ;  /* 0x0000000c0d0e7389 */ /* 0x00006400000c000b */
[----:B01----:R-:W-:Y:S01]  /*28a00*/  ENDCOLLECTIVE ;  /* 0x000000000000791b */ /* 0x003fe20003800000 */
.L_x_3352:
        /* <DEDUP_REMOVED lines=17> */
.L_x_3353:
[----:B------:R-:W-:Y:S02]  /*28b20*/  IMAD.MOV.U32 R13, RZ, RZ, R6 ;  /* 0x000000ffff0d7224 */ /* 0x000fe400078e0006 */
[----:B------:R-:W-:Y:S01]  /*28b30*/  IMAD.MOV.U32 R12, RZ, RZ, 0x4 ;  /* 0x00000004ff0c7424 */ /* 0x000fe200078e00ff */
[----:B------:R-:W-:-:S13]  /*28b40*/  IADD3 R2, P4, R14, R0, RZ ;  /* 0x000000000e027210 */ /* 0x000fda0007f9e0ff */
[----:B------:R-:W-:Y:S05]  /*28b50*/  WARPSYNC.COLLECTIVE R15, `(.L_x_3354) ;  /* 0x000000000f087348 */ /* 0x000fea0003c00000 */
[----:B------:R0:W1:Y:S02]  /*28b60*/  SHFL.IDX P6, R14, R13, R12, R11 ;  /* 0x0000000c0d0e7389 */ /* 0x00006400000c000b */
[----:B01----:R-:W-:Y:S01]  /*28b70*/  ENDCOLLECTIVE ;  /* 0x000000000000791b */ /* 0x003fe20003800000 */
.L_x_3354:
        /* <DEDUP_REMOVED lines=17> */
.L_x_3355:
[----:B------:R-:W-:Y:S02]  /*28c90*/  IMAD.MOV.U32 R13, RZ, RZ, R6 ;  /* 0x000000ffff0d7224 */ /* 0x000fe400078e0006 */
[----:B------:R-:W-:Y:S01]  /*28ca0*/  IMAD.MOV.U32 R12, RZ, RZ, 0x5 ;  /* 0x00000005ff0c7424 */ /* 0x000fe200078e00ff */
[----:B------:R-:W-:-:S13]  /*28cb0*/  IADD3 R2, P4, R14, R0, RZ ;  /* 0x000000000e027210 */ /* 0x000fda0007f9e0ff */
[----:B------:R-:W-:Y:S05]  /*28cc0*/  WARPSYNC.COLLECTIVE R15, `(.L_x_3356) ;  /* 0x000000000f087348 */ /* 0x000fea0003c00000 */
[----:B------:R0:W1:Y:S02]  /*28cd0*/  SHFL.IDX P6, R14, R13, R12, R11 ;  /* 0x0000000c0d0e7389 */ /* 0x00006400000c000b */
[----:B01----:R-:W-:Y:S01]  /*28ce0*/  ENDCOLLECTIVE ;  /* 0x000000000000791b */ /* 0x003fe20003800000 */
.L_x_3356:
        /* <DEDUP_REMOVED lines=12> */
.L_x_3357:
        /* <DEDUP_REMOVED lines=9> */
.L_x_3168:
[----:B0-----:R0:W1:Y:S02]  /*28e40*/  SYNCS.PHASECHK.TRANS64.TRYWAIT P0, [R6+URZ+0x22840], R22 ;  /* 0x02284016060075a7 */ /* 0x001064000800017f */
[----:B-1----:R-:W-:Y:S05]  /*28e50*/  @!P0 NANOSLEEP.SYNCS 0x989680 ;  /* 0x009896800000895d */ /* 0x002fea0003900000 */
[----:B------:R-:W1:Y:S02]  /*28e60*/  @!P0 SYNCS.PHASECHK.TRANS64 P0, [R6+URZ+0x22840], R22 ;  /* 0x02284016060085a7 */ /* 0x000e64000800007f */
[----:B-1----:R-:W-:Y:S05]  /*28e70*/  @!P0 BRA `(.L_x_3168) ;  /* 0xfffffffc00f08947 */ /* 0x002fea000383ffff */
[----:B------:R-:W-:Y:S05]  /*28e80*/  BRA `(.L_x_3359) ;  /* 0xffffff9c00f87947 */ /* 0x000fea000383ffff */
.L_x_3169:
        /* <DEDUP_REMOVED lines=8> */
.L_x_3361:
[----:B------:R-:W-:Y:S05]  /*28f10*/  BSYNC B1 ;  /* 0x0000000000017941 */ /* 0x000fea0003800000 */
.L_x_3360:
        /* <DEDUP_REMOVED lines=9> */
.L_x_3362:
[----:B------:R-:W-:Y:S02]  /*28fb0*/  IMAD.MOV.U32 R13, RZ, RZ, R9 ;  /* 0x000000ffff0d7224 */ /* 0x000fe400078e0009 */
[----:B------:R-:W-:Y:S02]  /*28fc0*/  IMAD.MOV.U32 R12, RZ, RZ, 0x1 ;  /* 0x00000001ff0c7424 */ /* 0x000fe400078e00ff */
[----:B------:R-:W-:-:S07]  /*28fd0*/  IMAD.MOV.U32 R2, RZ, RZ, R14 ;  /* 0x000000ffff027224 */ /* 0x000fce00078e000e */
[----:B------:R-:W-:Y:S05]  /*28fe0*/  WARPSYNC.COLLECTIVE R15, `(.L_x_3363) ;  /* 0x000000000f087348 */ /* 0x000fea0003c00000 */
[----:B------:R0:W1:Y:S02]  /*28ff0*/  SHFL.IDX P6, R14, R13, R12, R11 ;  /* 0x0000000c0d0e7389 */ /* 0x00006400000c000b */
[----:B01----:R-:W-:Y:S01]  /*29000*/  ENDCOLLECTIVE ;  /* 0x000000000000791b */ /* 0x003fe20003800000 */
.L_x_3363:
        /* <DEDUP_REMOVED lines=11> */
.L_x_3364:
[----:B------:R-:W-:Y:S02]  /*290c0*/  IMAD.MOV.U32 R13, RZ, RZ, R9 ;  /* 0x000000ffff0d7224 */ /* 0x000fe400078e0009 */
[----:B------:R-:W-:Y:S02]  /*290d0*/  IMAD.MOV.U32 R12, RZ, RZ, 0x2 ;  /* 0x00000002ff0c7424 */ /* 0x000fe400078e00ff */
[----:B------:R-:W-:-:S07]  /*290e0*/  IMAD.MOV.U32 R2, RZ, RZ, R14 ;  /* 0x000000ffff027224 */ /* 0x000fce00078e000e */
[----:B------:R-:W-:Y:S05]  /*290f0*/  WARPSYNC.COLLECTIVE R15, `(.L_x_3365) ;  /* 0x000000000f087348 */ /* 0x000fea0003c00000 */
[----:B------:R0:W1:Y:S02]  /*29100*/  SHFL.IDX P6, R14, R13, R12, R11 ;  /* 0x0000000c0d0e7389 */ /* 0x00006400000c000b */
[----:B01----:R-:W-:Y:S01]  /*29110*/  ENDCOLLECTIVE ;  /* 0x000000000000791b */ /* 0x003fe20003800000 */
.L_x_3365:
        /* <DEDUP_REMOVED lines=11> */
.L_x_3366:
[----:B------:R-:W-:Y:S02]  /*291d0*/  IMAD.MOV.U32 R13, RZ, RZ, R9 ;  /* 0x000000ffff0d7224 */ /* 0x000fe400078e0009 */
[----:B------:R-:W-:Y:S02]  /*291e0*/  IMAD.MOV.U32 R12, RZ, RZ, 0x3 ;  /* 0x00000003ff0c7424 */ /* 0x000fe400078e00ff */
[----:B------:R-:W-:-:S07]  /*291f0*/  IMAD.MOV.U32 R2, RZ, RZ, R14 ;  /* 0x000000ffff027224 */ /* 0x000fce00078e000e */
[----:B------:R-:W-:Y:S05]  /*29200*/  WARPSYNC.COLLECTIVE R15, `(.L_x_3367) ;  /* 0x000000000f087348 */ /* 0x000fea0003c00000 */
[----:B------:R0:W1:Y:S02]  /*29210*/  SHFL.IDX P6, R14, R13, R12, R11 ;  /* 0x0000000c0d0e7389 */ /* 0x00006400000c000b */
[----:B01----:R-:W-:Y:S01]  /*29220*/  ENDCOLLECTIVE ;  /* 0x000000000000791b */ /* 0x003fe20003800000 */
.L_x_3367:
        /* <DEDUP_REMOVED lines=11> */
.L_x_3368:
[----:B------:R-:W-:Y:S02]  /*292e0*/  IMAD.MOV.U32 R13, RZ, RZ, R9 ;  /* 0x000000ffff0d7224 */ /* 0x000fe400078e0009 */
[----:B------:R-:W-:Y:S02]  /*292f0*/  IMAD.MOV.U32 R12, RZ, RZ, 0x4 ;  /* 0x00000004ff0c7424 */ /* 0x000fe400078e00ff */
[----:B------:R-:W-:-:S07]  /*29300*/  IMAD.MOV.U32 R2, RZ, RZ, R14 ;  /* 0x000000ffff027224 */ /* 0x000fce00078e000e */
[----:B------:R-:W-:Y:S05]  /*29310*/  WARPSYNC.COLLECTIVE R15, `(.L_x_3369) ;  /* 0x000000000f087348 */ /* 0x000fea0003c00000 */
[----:B------:R0:W1:Y:S02]  /*29320*/  SHFL.IDX P6, R14, R13, R12, R11 ;  /* 0x0000000c0d0e7389 */ /* 0x00006400000c000b */
[----:B01----:R-:W-:Y:S01]  /*29330*/  ENDCOLLECTIVE ;  /* 0x000000000000791b */ /* 0x003fe20003800000 */
.L_x_3369:
        /* <DEDUP_REMOVED lines=11> */
.L_x_3370:
[----:B------:R-:W-:Y:S01]  /*293f0*/  MOV R13, R9 ;  /* 0x00000009000d7202 */ /* 0x000fe20000000f00 */
[----:B------:R-:W-:Y:S02]  /*29400*/  IMAD.MOV.U32 R12, RZ, RZ, 0x5 ;  /* 0x00000005ff0c7424 */ /* 0x000fe400078e00ff */
[----:B------:R-:W-:-:S07]  /*29410*/  IMAD.MOV.U32 R2, RZ, RZ, R14 ;  /* 0x000000ffff027224 */ /* 0x000fce00078e000e */
[----:B------:R-:W-:Y:S05]  /*29420*/  WARPSYNC.COLLECTIVE R15, `(.L_x_3371) ;  /* 0x000000000f087348 */ /* 0x000fea0003c00000 */
[----:B------:R0:W1:Y:S02]  /*29430*/  SHFL.IDX P6, R14, R13, R12, R11 ;  /* 0x0000000c0d0e7389 */ /* 0x00006400000c000b */
[----:B01----:R-:W-:Y:S01]  /*29440*/  ENDCOLLECTIVE ;  /* 0x000000000000791b */ /* 0x003fe20003800000 */
.L_x_3371:
        /* <DEDUP_REMOVED lines=11> */
.L_x_3372:
[----:B------:R-:W-:Y:S01]  /*29500*/  IMAD.MOV.U32 R2, RZ, RZ, R14 ;  /* 0x000000ffff027224 */ /* 0x000fe200078e000e */
[----:B------:R-:W-:Y:S06]  /*29510*/  BRA `(.L_x_3373) ;  /* 0xffffff9c00207947 */ /* 0x000fec000383ffff */
.L_x_3174:
[----:B---3--:R3:W4:Y:S02]  /*29520*/  SYNCS.PHASECHK.TRANS64.TRYWAIT P0, [R6+URZ+0x22860], R22 ;  /* 0x02286016060075a7 */ /* 0x008724000800017f */
[----:B----4-:R-:W-:Y:S05]  /*29530*/  @!P0 NANOSLEEP.SYNCS 0x989680 ;  /* 0x009896800000895d */ /* 0x010fea0003900000 */
[----:B------:R-:W4:Y:S02]  /*29540*/  @!P0 SYNCS.PHASECHK.TRANS64 P0, [R6+URZ+0x22860], R22 ;  /* 0x02286016060085a7 */ /* 0x000f24000800007f */
[----:B----4-:R-:W-:Y:S05]  /*29550*/  @!P0 BRA `(.L_x_3174) ;  /* 0xfffffffc00f08947 */ /* 0x010fea000383ffff */
[----:B------:R-:W-:Y:S05]  /*29560*/  BRA `(.L_x_3374) ;  /* 0xffffff9c00707947 */ /* 0x000fea000383ffff */
.L_x_3175:
[----:B------:R-:W-:Y:S01]  /*29570*/  BSSY B1, `(.L_x_3375) ;  /* 0x0000008000017945 */ /* 0x000fe20003800000 */
[----:B------:R-:W-:Y:S02]  /*29580*/  IMAD.MOV.U32 R13, RZ, RZ, R9 ;  /* 0x000000ffff0d7224 */ /* 0x000fe400078e0009 */
[----:B------:R-:W-:Y:S02]  /*29590*/  IMAD.MOV.U32 R12, RZ, RZ, RZ ;  /* 0x000000ffff0c7224 */ /* 0x000fe400078e00ff */
[----:B------:R-:W-:Y:S02]  /*295a0*/  IMAD.MOV.U32 R11, RZ, RZ, 0x181f ;  /* 0x0000181fff0b7424 */ /* 0x000fe400078e00ff */
[----:B------:R-:W-:-:S07]  /*295b0*/  IMAD.MOV.U32 R15, RZ, RZ, -0x1 ;  /* 0xffffffffff0f7424 */ /* 0x000fce00078e00ff */
[----:B0-23--:R-:W-:Y:S05]  /*295c0*/  WARPSYNC.COLLECTIVE R15, `(.L_x_3376) ;  /* 0x000000000f087348 */ /* 0x00dfea0003c00000 */
[----:B------:R1:W4:Y:S02]  /*295d0*/  SHFL.IDX P6, R14, R13, R12, R11 ;  /* 0x0000000c0d0e7389 */ /* 0x00032400000c000b */
[----:B01234-:R-:W-:Y:S01]  /*295e0*/  ENDCOLLECTIVE ;  /* 0x000000000000791b */ /* 0x01ffe20003800000 */
.L_x_3376:
[----:B------:R-:W-:Y:S05]  /*295f0*/  BSYNC B1 ;  /* 0x0000000000017941 */ /* 0x000fea0003800000 */
.L_x_3375:
        /* <DEDUP_REMOVED lines=9> */
.L_x_3377:
[----:B------:R-:W-:Y:S01]  /*29690*/  MOV R13, R9 ;  /* 0x00000009000d7202 */ /* 0x000fe20000000f00 */
[----:B------:R-:W-:Y:S01]  /*296a0*/  IMAD.MOV.U32 R12, RZ, RZ, 0x1 ;  /* 0x00000001ff0c7424 */ /* 0x000fe200078e00ff */
[----:B------:R-:W-:-:S13]  /*296b0*/  IADD3 R2, P0, R14, R0, RZ ;  /* 0x000000000e027210 */ /* 0x000fda0007f1e0ff */
[----:B------:R-:W-:Y:S05]  /*296c0*/  WARPSYNC.COLLECTIVE R15, `(.L_x_3378) ;  /* 0x000000000f087348 */ /* 0x000fea0003c00000 */
[----:B------:R0:W1:Y:S02]  /*296d0*/  SHFL.IDX P6, R14, R13, R12, R11 ;  /* 0x0000000c0d0e7389 */ /* 0x00006400000c000b */
[----:B01----:R-:W-:Y:S01]  /*296e0*/  ENDCOLLECTIVE ;  /* 0x000000000000791b */ /* 0x003fe20003800000 */
.L_x_3378:
        /* <DEDUP_REMOVED lines=13> */
.L_x_3379:
[----:B------:R-:W-:Y:S02]  /*297c0*/  IMAD.MOV.U32 R13, RZ, RZ, R9 ;  /* 0x000000ffff0d7224 */ /* 0x000fe400078e0009 */
[----:B------:R-:W-:Y:S01]  /*297d0*/  IMAD.MOV.U32 R12, RZ, RZ, 0x2 ;  /* 0x00000002ff0c7424 */ /* 0x000fe200078e00ff */
[----:B------:R-:W-:-:S13]  /*297e0*/  IADD3 R2, P0, R14, R0, RZ ;  /* 0x000000000e027210 */ /* 0x000fda0007f1e0ff */
[----:B------:R-:W-:Y:S05]  /*297f0*/  WARPSYNC.COLLECTIVE R15, `(.L_x_3380) ;  /* 0x000000000f087348 */ /* 0x000fea0003c00000 */
[----:B------:R0:W1:Y:S02]  /*29800*/  SHFL.IDX P6, R14, R13, R12, R11 ;  /* 0x0000000c0d0e7389 */ /* 0x00006400000c000b */
[----:B01----:R-:W-:Y:S01]  /*29810*/  ENDCOLLECTIVE ;  /* 0x000000000000791b */ /* 0x003fe20003800000 */
.L_x_3380:
        /* <DEDUP_REMOVED lines=13> */
.L_x_3381:
[----:B------:R-:W-:Y:S02]  /*298f0*/  IMAD.MOV.U32 R13, RZ, RZ, R9 ;  /* 0x000000ffff0d7224 */ /* 0x000fe400078e0009 */
[----:B------:R-:W-:Y:S01]  /*29900*/  IMAD.MOV.U32 R12, RZ, RZ, 0x3 ;  /* 0x00000003ff0c7424 */ /* 0x000fe200078e00ff */
[----:B------:R-:W-:-:S13]  /*29910*/  IADD3 R2, P0, R14, R0, RZ ;  /* 0x000000000e027210 */ /* 0x000fda0007f1e0ff */
[----:B------:R-:W-:Y:S05]  /*29920*/  WARPSYNC.COLLECTIVE R15, `(.L_x_3382) ;  /* 0x000000000f087348 */ /* 0x000fea0003c00000 */
[----:B------:R0:W1:Y:S02]  /*29930*/  SHFL.IDX P6, R14, R13, R12, R11 ;  /* 0x0000000c0d0e7389 */ /* 0x00006400000c000b */
[----:B01----:R-:W-:Y:S01]  /*29940*/  ENDCOLLECTIVE ;  /* 0x000000000000791b */ /* 0x003fe20003800000 */
.L_x_3382:
        /* <DEDUP_REMOVED lines=13> */
.L_x_3383:
[----:B------:R-:W-:Y:S01]  /*29a20*/  IMAD.MOV.U32 R13, RZ, RZ, R9 ;  /* 0x000000ffff0d7224 */ /* 0x000fe200078e0009 */
[----:B------:R-:W-:Y:S02]  /*29a30*/  MOV R12, 0x4 ;  /* 0x00000004000c7802 */ /* 0x000fe40000000f00 */
[----:B------:R-:W-:-:S13]  /*29a40*/  IADD3 R2, P0, R14, R0, RZ ;  /* 0x000000000e027210 */ /* 0x000fda0007f1e0ff */
[----:B------:R-:W-:Y:S05]  /*29a50*/  WARPSYNC.COLLECTIVE R15, `(.L_x_3384) ;  /* 0x000000000f087348 */ /* 0x000fea0003c00000 */
[----:B------:R0:W1:Y:S02]  /*29a60*/  SHFL.IDX P6, R14, R13, R12, R11 ;  /* 0x0000000c0d0e7389 */ /* 0x00006400000c000b */
[----:B01----:R-:W-:Y:S01]  /*29a70*/  ENDCOLLECTIVE ;  /* 0x000000000000791b */ /* 0x003fe20003800000 */
.L_x_3384:
        /* <DEDUP_REMOVED lines=13> */
.L_x_3385:
[----:B------:R-:W-:Y:S02]  /*29b50*/  IMAD.MOV.U32 R13, RZ, RZ, R9 ;  /* 0x000000ffff0d7224 */ /* 0x000fe400078e0009 */
[----:B------:R-:W-:Y:S01]  /*29b60*/  IMAD.MOV.U32 R12, RZ, RZ, 0x5 ;  /* 0x00000005ff0c7424 */ /* 0x000fe200078e00ff */
[----:B------:R-:W-:-:S13]  /*29b70*/  IADD3 R2, P0, R14, R0, RZ ;  /* 0x000000000e027210 */ /* 0x000fda0007f1e0ff */
[----:B------:R-:W-:Y:S05]  /*29b80*/  WARPSYNC.COLLECTIVE R15, `(.L_x_3386) ;  /* 0x000000000f087348 */ /* 0x000fea0003c00000 */
[----:B------:R0:W1:Y:S02]  /*29b90*/  SHFL.IDX P6, R14, R13, R12, R11 ;  /* 0x0000000c0d0e7389 */ /* 0x00006400000c000b */
[----:B01----:R-:W-:Y:S01]  /*29ba0*/  ENDCOLLECTIVE ;  /* 0x000000000000791b */ /* 0x003fe20003800000 */
.L_x_3386:
        /* <DEDUP_REMOVED lines=13> */
.L_x_3387:
[----:B------:R-:W-:Y:S05]  /*29c80*/  BRA `(.L_x_3388) ;  /* 0xffffff9800b47947 */ /* 0x000fea000383ffff */
.L_x_3183:
        /* <DEDUP_REMOVED lines=8> */
.L_x_3390:
[----:B------:R-:W-:Y:S05]  /*29d10*/  BSYNC B0 ;  /* 0x0000000000007941 */ /* 0x000fea0003800000 */
.L_x_3389:
        /* <DEDUP_REMOVED lines=9> */
.L_x_3391:
        /* <DEDUP_REMOVED lines=24> */
.L_x_3392:
[----:B------:R-:W-:Y:S01]  /*29f30*/  IMAD.MOV.U32 R12, RZ, RZ, 0x2 ;  /* 0x00000002ff0c7424 */ /* 0x000fe200078e00ff */
[----:B------:R-:W-:-:S05]  /*29f40*/  SEL R14, R14, RZ, P1 ;  /* 0x000000ff0e0e7207 */ /* 0x000fca0000800000 */
[----:B------:R-:W-:-:S04]  /*29f50*/  IMAD.IADD R5, R13, 0x1, R14 ;  /* 0x000000010d057824 */ /* 0x000fc800078e020e */
[----:B------:R-:W-:-:S07]  /*29f60*/  IMAD.MOV.U32 R13, RZ, RZ, R5 ;  /* 0x000000ffff0d7224 */ /* 0x000fce00078e0005 */
[----:B------:R-:W-:Y:S05]  /*29f70*/  WARPSYNC.COLLECTIVE R15, `(.L_x_3393) ;  /* 0x000000000f087348 */ /* 0x000fea0003c00000 */
[----:B------:R0:W1:Y:S02]  /*29f80*/  SHFL.UP P6, R14, R13, R12, R11 ;  /* 0x0400000c0d0e7389 */ /* 0x00006400000c000b */
[----:B01----:R-:W-:Y:S01]  /*29f90*/  ENDCOLLECTIVE ;  /* 0x000000000000791b */ /* 0x003fe20003800000 */
.L_x_3393:
[----:B------:R-:W-:Y:S01]  /*29fa0*/  IMAD.MOV.U32 R12, RZ, RZ, 0x4 ;  /* 0x00000004ff0c7424 */ /* 0x000fe200078e00ff */
[----:B------:R-:W-:-:S05]  /*29fb0*/  SEL R2, R14, RZ, P2 ;  /* 0x000000ff0e027207 */ /* 0x000fca0001000000 */
[----:B------:R-:W-:-:S04]  /*29fc0*/  IMAD.IADD R2, R5, 0x1, R2 ;  /* 0x0000000105027824 */ /* 0x000fc800078e0202 */
[----:B------:R-:W-:-:S07]  /*29fd0*/  IMAD.MOV.U32 R13, RZ, RZ, R2 ;  /* 0x000000ffff0d7224 */ /* 0x000fce00078e0002 */
[----:B------:R-:W-:Y:S05]  /*29fe0*/  WARPSYNC.COLLECTIVE R15, `(.L_x_3394) ;  /* 0x000000000f087348 */ /* 0x000fea0003c00000 */
[----:B------:R0:W1:Y:S02]  /*29ff0*/  SHFL.UP P6, R14, R13, R12, R11 ;  /* 0x0400000c0d0e7389 */ /* 0x00006400000c000b */
[----:B01----:R-:W-:Y:S01]  /*2a000*/  ENDCOLLECTIVE ;  /* 0x000000000000791b */ /* 0x003fe20003800000 */
.L_x_3394:
[----:B------:R-:W-:Y:S02]  /*2a010*/  MOV R12, 0x8 ;  /* 0x00000008000c7802 */ /* 0x000fe40000000f00 */
[----:B------:R-:W-:-:S05]  /*2a020*/  SEL R3, R14, RZ, P3 ;  /* 0x000000ff0e037207 */ /* 0x000fca0001800000 */
[----:B------:R-:W-:-:S04]  /*2a030*/  IMAD.IADD R3, R2, 0x1, R3 ;  /* 0x0000000102037824 */ /* 0x000fc800078e0203 */
[----:B------:R-:W-:-:S07]  /*2a040*/  IMAD.MOV.U32 R13, RZ, RZ, R3 ;  /* 0x000000ffff0d7224 */ /* 0x000fce00078e0003 */
[----:B------:R-:W-:Y:S05]  /*2a050*/  WARPSYNC.COLLECTIVE R15, `(.L_x_3395) ;  /* 0x000000000f087348 */ /* 0x000fea0003c00000 */
[----:B------:R0:W1:Y:S02]  /*2a060*/  SHFL.UP P6, R14, R13, R12, R11 ;  /* 0x0400000c0d0e7389 */ /* 0x00006400000c000b */
[----:B01----:R-:W-:Y:S01]  /*2a070*/  ENDCOLLECTIVE ;  /* 0x000000000000791b */ /* 0x003fe20003800000 */
.L_x_3395:
[----:B------:R-:W-:Y:S01]  /*2a080*/  IMAD.MOV.U32 R12, RZ, RZ, 0x10 ;  /* 0x00000010ff0c7424 */ /* 0x000fe200078e00ff */
[----:B------:R-:W-:-:S05]  /*2a090*/  SEL R14, R14, RZ, P4 ;  /* 0x000000ff0e0e7207 */ /* 0x000fca0002000000 */
[----:B------:R-:W-:-:S04]  /*2a0a0*/  IMAD.IADD R5, R3, 0x1, R14 ;  /* 0x0000000103057824 */ /* 0x000fc800078e020e */
[----:B------:R-:W-:-:S07]  /*2a0b0*/  IMAD.MOV.U32 R13, RZ, RZ, R5 ;  /* 0x000000ffff0d7224 */ /* 0x000fce00078e0005 */
[----:B------:R-:W-:Y:S05]  /*2a0c0*/  WARPSYNC.COLLECTIVE R15, `(.L_x_3396) ;  /* 0x000000000f087348 */ /* 0x000fea0003c00000 */
[----:B------:R0:W1:Y:S02]  /*2a0d0*/  SHFL.UP P6, R14, R13, R12, R11 ;  /* 0x0400000c0d0e7389 */ /* 0x00006400000c000b */
[----:B01----:R-:W-:Y:S01]  /*2a0e0*/  ENDCOLLECTIVE ;  /* 0x000000000000791b */ /* 0x003fe20003800000 */
.L_x_3396:
        /* <DEDUP_REMOVED lines=8> */
.L_x_3397:
[----:B------:R-:W-:Y:S05]  /*2a170*/  BRA `(.L_x_3398) ;  /* 0xffffff9c00147947 */ /* 0x000fea000383ffff */
.L_x_3186:
[----:B------:R-:W-:Y:S01]  /*2a180*/  BSSY B0, `(.L_x_3399) ;  /* 0x0000007000007945 */ /* 0x000fe20003800000 */
[----:B------:R-:W-:Y:S02]  /*2a190*/  IMAD.MOV.U32 R12, RZ, RZ, 0x1 ;  /* 0x00000001ff0c7424 */ /* 0x000fe400078e00ff */
[----:B------:R-:W-:Y:S02]  /*2a1a0*/  IMAD.MOV.U32 R11, RZ, RZ, RZ ;  /* 0x000000ffff0b7224 */ /* 0x000fe400078e00ff */
[----:B------:R-:W-:-:S07]  /*2a1b0*/  IMAD.MOV.U32 R15, RZ, RZ, -0x1 ;  /* 0xffffffffff0f7424 */ /* 0x000fce00078e00ff */
[----:B------:R-:W-:Y:S05]  /*2a1c0*/  WARPSYNC.COLLECTIVE R15, `(.L_x_3400) ;  /* 0x000000000f087348 */ /* 0x000fea0003c00000 */
[----:B------:R0:W1:Y:S02]  /*2a1d0*/  SHFL.UP P6, R14, R13, R12, R11 ;  /* 0x0400000c0d0e7389 */ /* 0x00006400000c000b */
[----:B01----:R-:W-:Y:S01]  /*2a1e0*/  ENDCOLLECTIVE ;  /* 0x000000000000791b */ /* 0x003fe20003800000 */
.L_x_3400:
[----:B------:R-:W-:Y:S05]  /*2a1f0*/  BSYNC B0 ;  /* 0x0000000000007941 */ /* 0x000fea0003800000 */
.L_x_3399:
        /* <DEDUP_REMOVED lines=8> */
.L_x_3401:
[----:B------:R-:W-:Y:S01]  /*2a280*/  IMAD.MOV.U32 R12, RZ, RZ, 0x4 ;  /* 0x00000004ff0c7424 */ /* 0x000fe200078e00ff */
[----:B------:R-:W-:-:S04]  /*2a290*/  SEL R2, R14, RZ, P2 ;  /* 0x000000ff0e027207 */ /* 0x000fc80001000000 */
[----:B------:R-:W-:-:S05]  /*2a2a0*/  IADD3 R2, R13, R2, RZ ;  /* 0x000000020d027210 */ /* 0x000fca0007ffe0ff */
[----:B------:R-:W-:-:S07]  /*2a2b0*/  IMAD.MOV.U32 R13, RZ, RZ, R2 ;  /* 0x000000ffff0d7224 */ /* 0x000fce00078e0002 */
[----:B------:R-:W-:Y:S05]  /*2a2c0*/  WARPSYNC.COLLECTIVE R15, `(.L_x_3402) ;  /* 0x000000000f087348 */ /* 0x000fea0003c00000 */
[----:B------:R0:W1:Y:S02]  /*2a2d0*/  SHFL.UP P6, R14, R13, R12, R11 ;  /* 0x0400000c0d0e7389 */ /* 0x00006400000c000b */
[----:B01----:R-:W-:Y:S01]  /*2a2e0*/  ENDCOLLECTIVE ;  /* 0x000000000000791b */ /* 0x003fe20003800000 */
.L_x_3402:
[----:B------:R-:W-:Y:S01]  /*2a2f0*/  IMAD.MOV.U32 R12, RZ, RZ, 0x8 ;  /* 0x00000008ff0c7424 */ /* 0x000fe200078e00ff */
[----:B------:R-:W-:-:S05]  /*2a300*/  SEL R3, R14, RZ, P3 ;  /* 0x000000ff0e037207 */ /* 0x000fca0001800000 */
[----:B------:R-:W-:-:S04]  /*2a310*/  IMAD.IADD R3, R2, 0x1, R3 ;  /* 0x0000000102037824 */ /* 0x000fc800078e0203 */
[----:B------:R-:W-:-:S07]  /*2a320*/  IMAD.MOV.U32 R13, RZ, RZ, R3 ;  /* 0x000000ffff0d7224 */ /* 0x000fce00078e0003 */
[----:B------:R-:W-:Y:S05]  /*2a330*/  WARPSYNC.COLLECTIVE R15, `(.L_x_3403) ;  /* 0x000000000f087348 */ /* 0x000fea0003c00000 */
[----:B------:R0:W1:Y:S02]  /*2a340*/  SHFL.UP P6, R14, R13, R12, R11 ;  /* 0x0400000c0d0e7389 */ /* 0x00006400000c000b */
[----:B01----:R-:W-:Y:S01]  /*2a350*/  ENDCOLLECTIVE ;  /* 0x000000000000791b */ /* 0x003fe20003800000 */
.L_x_3403:
[----:B------:R-:W-:Y:S01]  /*2a360*/  IMAD.MOV.U32 R12, RZ, RZ, 0x10 ;  /* 0x00000010ff0c7424 */ /* 0x000fe200078e00ff */
[----:B------:R-:W-:-:S05]  /*2a370*/  SEL R14, R14, RZ, P4 ;  /* 0x000000ff0e0e7207 */ /* 0x000fca0002000000 */
[----:B------:R-:W-:-:S04]  /*2a380*/  IMAD.IADD R5, R3, 0x1, R14 ;  /* 0x0000000103057824 */ /* 0x000fc800078e020e */
[----:B------:R-:W-:-:S07]  /*2a390*/  IMAD.MOV.U32 R13, RZ, RZ, R5 ;  /* 0x000000ffff0d7224 */ /* 0x000fce00078e0005 */
[----:B------:R-:W-:Y:S05]  /*2a3a0*/  WARPSYNC.COLLECTIVE R15, `(.L_x_3404) ;  /* 0x000000000f087348 */ /* 0x000fea0003c00000 */
[----:B------:R0:W1:Y:S02]  /*2a3b0*/  SHFL.UP P6, R14, R13, R12, R11 ;  /* 0x0400000c0d0e7389 */ /* 0x00006400000c000b */
[----:B01----:R-:W-:Y:S01]  /*2a3c0*/  ENDCOLLECTIVE ;  /* 0x000000000000791b */ /* 0x003fe20003800000 */
.L_x_3404:
        /* <DEDUP_REMOVED lines=8> */
.L_x_3405:
[----:B------:R-:W-:Y:S05]  /*2a450*/  BRA `(.L_x_3406) ;  /* 0xffffff9c00007947 */ /* 0x000fea000383ffff */
.L_x_3188:
[----:B------:R-:W-:Y:S01]  /*2a460*/  BSSY B0, `(.L_x_3407) ;  /* 0x0000006000007945 */ /* 0x000fe20003800000 */
[----:B------:R-:W-:Y:S01]  /*2a470*/  PLOP3.LUT P6, PT, P6, PT, PT, 0x8, 0x0 ;  /* 0x000000000000781c */ /* 0x000fe200037ce170 */
[----:B------:R-:W-:-:S12]  /*2a480*/  IMAD.MOV.U32 R15, RZ, RZ, -0x1 ;  /* 0xffffffffff0f7424 */ /* 0x000fd800078e00ff */
[----:B0-----:R-:W-:Y:S05]  /*2a490*/  WARPSYNC.COLLECTIVE R15, `(.L_x_3408) ;  /* 0x000000000f087348 */ /* 0x001fea0003c00000 */
[----:B------:R-:W-:Y:S01]  /*2a4a0*/  VOTE.ANY R14, PT, P6 ;  /* 0x00000000000e7806 */ /* 0x000fe200030e0100 */
[----:B0-----:R-:W-:Y:S06]  /*2a4b0*/  ENDCOLLECTIVE ;  /* 0x000000000000791b */ /* 0x001fec0003800000 */
.L_x_3408:
[----:B------:R-:W-:Y:S05]  /*2a4c0*/  BSYNC B0 ;  /* 0x0000000000007941 */ /* 0x000fea0003800000 */
.L_x_3407:
[----:B------:R-:W-:Y:S01]  /*2a4d0*/  IMAD.MOV.U32 R3, RZ, RZ, R14 ;  /* 0x000000ffff037224 */ /* 0x000fe200078e000e */
[----:B------:R-:W-:Y:S01]  /*2a4e0*/  MOV R11, 0x1f ;  /* 0x0000001f000b7802 */ /* 0x000fe20000000f00 */
[----:B------:R-:W-:Y:S02]  /*2a4f0*/  IMAD.MOV.U32 R13, RZ, RZ, R25 ;  /* 0x000000ffff0d7224 */ /* 0x000fe400078e0019 */
[----:B------:R0:W1:Y:S01]  /*2a500*/  POPC R12, R3 ;  /* 0x00000003000c7309 */ /* 0x0000620000000000 */
[----:B------:R-:W-:-:S07]  /*2a510*/  IMAD.MOV.U32 R15, RZ, RZ, -0x1 ;  /* 0xffffffffff0f7424 */ /* 0x000fce00078e00ff */
[----:B01----:R-:W-:Y:S05]  /*2a520*/  WARPSYNC.COLLECTIVE R15, `(.L_x_3409) ;  /* 0x000000000f087348 */ /* 0x003fea0003c00000 */
[----:B-1----:R1:W2:Y:S02]  /*2a530*/  SHFL.IDX P6, R14, R13, R12, R11 ;  /* 0x0000000c0d0e7389 */ /* 0x0022a400000c000b */
[----:B012---:R-:W-:Y:S01]  /*2a540*/  ENDCOLLECTIVE ;  /* 0x000000000000791b */ /* 0x007fe20003800000 */
.L_x_3409:
[----:B------:R-:W-:Y:S02]  /*2a550*/  IMAD.IADD R27, R12, 0x1, R27 ;  /* 0x000000010c1b7824 */ /* 0x000fe400078e021b */
[----:B------:R-:W-:Y:S02]  /*2a560*/  IMAD.MOV.U32 R13, RZ, RZ, R4 ;  /* 0x000000ffff0d7224 */ /* 0x000fe400078e0004 */
[----:B------:R-:W-:-:S07]  /*2a570*/  IMAD.MOV.U32 R25, RZ, RZ, R14 ;  /* 0x000000ffff197224 */ /* 0x000fce00078e000e */
[----:B------:R-:W-:Y:S05]  /*2a580*/  WARPSYNC.COLLECTIVE R15, `(.L_x_3410) ;  /* 0x000000000f087348 */ /* 0x000fea0003c00000 */
[----:B------:R0:W1:Y:S02]  /*2a590*/  SHFL.IDX P6, R14, R13, R12, R11 ;  /* 0x0000000c0d0e7389 */ /* 0x00006400000c000b */
[----:B01----:R-:W-:Y:S01]  /*2a5a0*/  ENDCOLLECTIVE ;  /* 0x000000000000791b */ /* 0x003fe20003800000 */
.L_x_3410:
[----:B------:R-:W-:Y:S01]  /*2a5b0*/  IMAD.MOV.U32 R4, RZ, RZ, R14 ;  /* 0x000000ffff047224 */ /* 0x000fe200078e000e */
[----:B------:R-:W-:Y:S06]  /*2a5c0*/  BRA `(.L_x_3411) ;  /* 0xffffff9800e47947 */ /* 0x000fec000383ffff */
.L_x_3190:
[----:B------:R-:W-:Y:S01]  /*2a5d0*/  BSSY B0, `(.L_x_3412) ;  /* 0x0000007000007945 */ /* 0x000fe20003800000 */
[----:B------:R-:W-:Y:S02]  /*2a5e0*/  IMAD.MOV.U32 R13, RZ, RZ, R2 ;  /* 0x000000ffff0d7224 */ /* 0x000fe400078e0002 */
[----:B------:R-:W-:Y:S02]  /*2a5f0*/  IMAD.MOV.U32 R11, RZ, RZ, 0x1f ;  /* 0x0000001fff0b7424 */ /* 0x000fe400078e00ff */
[----:B------:R-:W-:-:S07]  /*2a600*/  IMAD.MOV.U32 R15, RZ, RZ, -0x1 ;  /* 0xffffffffff0f7424 */ /* 0x000fce00078e00ff */
[----:B0-23--:R-:W-:Y:S05]  /*2a610*/  WARPSYNC.COLLECTIVE R15, `(.L_x_3413) ;  /* 0x000000000f087348 */ /* 0x00dfea0003c00000 */
[----:B------:R1:W4:Y:S02]  /*2a620*/  SHFL.IDX P6, R14, R13, R12, R11 ;  /* 0x0000000c0d0e7389 */ /* 0x00032400000c000b */
[----:B01234-:R-:W-:Y:S01]  /*2a630*/  ENDCOLLECTIVE ;  /* 0x000000000000791b */ /* 0x01ffe20003800000 */
.L_x_3413:
[----:B------:R-:W-:Y:S05]  /*2a640*/  BSYNC B0 ;  /* 0x0000000000007941 */ /* 0x000fea0003800000 */
.L_x_3412:
[----:B------:R-:W-:Y:S01]  /*2a650*/  IMAD.MOV.U32 R6, RZ, RZ, R14 ;  /* 0x000000ffff067224 */ /* 0x000fe200078e000e */
[----:B------:R-:W-:Y:S06]  /*2a660*/  BRA `(.L_x_3189) ;  /* 0xffffff9800d47947 */ /* 0x000fec000383ffff */
.L_x_3196:
[----:B0-----:R0:W1:Y:S02]  /*2a670*/  SYNCS.PHASECHK.TRANS64.TRYWAIT P0, [R5+URZ+0x22820], R0 ;  /* 0x02282000050075a7 */ /* 0x001064000800017f */
[----:B-1----:R-:W-:Y:S05]  /*2a680*/  @!P0 NANOSLEEP.SYNCS 0x989680 ;  /* 0x009896800000895d */ /* 0x002fea0003900000 */
[----:B------:R-:W1:Y:S02]  /*2a690*/  @!P0 SYNCS.PHASECHK.TRANS64 P0, [R5+URZ+0x22820], R0 ;  /* 0x02282000050085a7 */ /* 0x000e64000800007f */
[----:B-1----:R-:W-:Y:S05]  /*2a6a0*/  @!P0 BRA `(.L_x_3196) ;  /* 0xfffffffc00f08947 */ /* 0x002fea000383ffff */
[----:B------:R-:W-:Y:S05]  /*2a6b0*/  BRA `(.L_x_3414) ;  /* 0xffffffa4002c7947 */ /* 0x000fea000383ffff */
.L_x_3197:
        /* <DEDUP_REMOVED lines=8> */
[----:B0-234-:R-:W-:Y:S05]  /*2a740*/  WARPSYNC.COLLECTIVE R15, `(.L_x_3416) ;  /* 0x000000000f087348 */ /* 0x01dfea0003c00000 */
[----:B------:R1:W0:Y:S02]  /*2a750*/  SHFL.IDX P6, R14, R13, R12, R11 ;  /* 0x0000000c0d0e7389 */ /* 0x00022400000c000b */
[----:B01234-:R-:W-:Y:S01]  /*2a760*/  ENDCOLLECTIVE ;  /* 0x000000000000791b */ /* 0x01ffe20003800000 */
.L_x_3416:
[----:B------:R-:W-:Y:S05]  /*2a770*/  BSYNC B0 ;  /* 0x0000000000007941 */ /* 0x000fea0003800000 */
.L_x_3415:
[----:B------:R-:W-:Y:S05]  /*2a780*/  BRA `(.L_x_3417) ;  /* 0xffffffa400147947 */ /* 0x000fea000383ffff */
.L_x_3198:
[----:B------:R-:W-:Y:S01]  /*2a790*/  BSSY B0, `(.L_x_3418) ;  /* 0x0000006000007945 */ /* 0x000fe20003800000 */
[----:B------:R-:W-:-:S07]  /*2a7a0*/  IMAD.MOV.U32 R15, RZ, RZ, -0x1 ;  /* 0xffffffffff0f7424 */ /* 0x000fce00078e00ff */
[----:B0-234-:R-:W-:Y:S05]  /*2a7b0*/  WARPSYNC.COLLECTIVE R15, `(.L_x_3419) ;  /* 0x000000000f0c7348 */ /* 0x01dfea0003c00000 */
[----:B------:R-:W-:Y:S02]  /*2a7c0*/  ELECT P6, UR62, PT ;  /* 0x00000000003e782f */ /* 0x000fe400038c0000 */
[----:B------:R-:W-:Y:S01]  /*2a7d0*/  MOV R14, UR62 ;  /* 0x0000003e000e7c02 */ /* 0x000fe20008000f00 */
[----:B0-234-:R-:W-:Y:S10]  /*2a7e0*/  ENDCOLLECTIVE ;  /* 0x000000000000791b */ /* 0x01dff40003800000 */
.L_x_3419:
[----:B------:R-:W-:Y:S05]  /*2a7f0*/  BSYNC B0 ;  /* 0x0000000000007941 */ /* 0x000fea0003800000 */
.L_x_3418:
[----:B------:R-:W-:Y:S05]  /*2a800*/  BRA `(.L_x_3420) ;  /* 0xffffffa400087947 */ /* 0x000fea000383ffff */
.L_x_3200:
[----:B0-----:R0:W1:Y:S02]  /*2a810*/  SYNCS.PHASECHK.TRANS64.TRYWAIT P1, [R3+URZ+0x22840], R2 ;  /* 0x02284002030075a7 */ /* 0x001064000802017f */
[----:B-1----:R-:W-:Y:S05]  /*2a820*/  @!P1 NANOSLEEP.SYNCS 0x989680 ;  /* 0x009896800000995d */ /* 0x002fea0003900000 */
[----:B------:R-:W1:Y:S02]  /*2a830*/  @!P1 SYNCS.PHASECHK.TRANS64 P1, [R3+URZ+0x22840], R2 ;  /* 0x02284002030095a7 */ /* 0x000e64000802007f */
[----:B-1----:R-:W-:Y:S05]  /*2a840*/  @!P1 BRA `(.L_x_3200) ;  /* 0xfffffffc00f09947 */ /* 0x002fea000383ffff */
[----:B------:R-:W-:Y:S05]  /*2a850*/  BRA `(.L_x_3421) ;  /* 0xffffffa400287947 */ /* 0x000fea000383ffff */
.L_x_3202:
[----:B-1----:R1:W0:Y:S02]  /*2a860*/  SYNCS.PHASECHK.TRANS64.TRYWAIT P1, [R19+URZ+0x22840], R0 ;  /* 0x02284000130075a7 */ /* 0x002224000802017f */
[----:B0-----:R-:W-:Y:S05]  /*2a870*/  @!P1 NANOSLEEP.SYNCS 0x989680 ;  /* 0x009896800000995d */ /* 0x001fea0003900000 */
[----:B------:R-:W0:Y:S02]  /*2a880*/  @!P1 SYNCS.PHASECHK.TRANS64 P1, [R19+URZ+0x22840], R0 ;  /* 0x02284000130095a7 */ /* 0x000e24000802007f */
[----:B0-----:R-:W-:Y:S05]  /*2a890*/  @!P1 BRA `(.L_x_3202) ;  /* 0xfffffffc00f09947 */ /* 0x001fea000383ffff */
[----:B------:R-:W-:Y:S05]  /*2a8a0*/  BRA `(.L_x_3422) ;  /* 0xffffffa400347947 */ /* 0x000fea000383ffff */
.L_x_3204:
[----:B------:R0:W0:Y:S02]  /*2a8b0*/  SYNCS.PHASECHK.TRANS64.TRYWAIT P1, [R3+URZ+0x22860], R2 ;  /* 0x02286002030075a7 */ /* 0x000024000802017f */
[----:B0-----:R-:W-:Y:S05]  /*2a8c0*/  @!P1 NANOSLEEP.SYNCS 0x989680 ;  /* 0x009896800000995d */ /* 0x001fea0003900000 */
[----:B------:R-:W0:Y:S02]  /*2a8d0*/  @!P1 SYNCS.PHASECHK.TRANS64 P1, [R3+URZ+0x22860], R2 ;  /* 0x02286002030095a7 */ /* 0x000e24000802007f */
[----:B0-----:R-:W-:Y:S05]  /*2a8e0*/  @!P1 BRA `(.L_x_3204) ;  /* 0xfffffffc00f09947 */ /* 0x001fea000383ffff */
[----:B------:R-:W-:Y:S05]  /*2a8f0*/  BRA `(.L_x_3423) ;  /* 0xffffffa400307947 */ /* 0x000fea000383ffff */
.L_x_3424:
        /* <DEDUP_REMOVED lines=16> */
.L_x_6566:


//--------------------- .text._ZN7cutlass13device_kernelIN5flash11enable_sm90INS1_16FlashAttnFwdSm90INS1_25CollectiveMainloopFwdSm90ILi2EN4cute5tupleIJNS5_1CILi1EEES8_S8_EEENS6_IJNS7_ILi128EEENS7_ILi96EEENS7_ILi64EEEEEELi256ENS_6half_tEfNS_4arch4Sm90ELb0ELb1ELb1ELb1ELb1ELb0ELb1ELb1ELb0ELb1ELb1ELb0EEENS1_21CollectiveEpilogueFwdINS6_IJSA_NS7_ILi256EEESB_EEES9_SE_SG_Li256ELb1ELb1ELb1ELb0EEENS1_36VarlenDynamicPersistentTileSchedulerILi128ELi96ELi256ELi128ELb1ELb1ELb1ELb1ELb0ELb1EEEEEEEEEvNT_6ParamsE --------------------------
	.section	.text._ZN7cutlass13device_kernelIN5flash11enable_sm90INS1_16FlashAttnFwdSm90INS1_25CollectiveMainloopFwdSm90ILi2EN4cute5tupleIJNS5_1CILi1EEES8_S8_EEENS6_IJNS7_ILi128EEENS7_ILi96EEENS7_ILi64EEEEEELi256ENS_6half_tEfNS_4arch4Sm90ELb0ELb1ELb1ELb1ELb1ELb0ELb1ELb1ELb0ELb1ELb1ELb0EEENS1_21CollectiveEpilogueFwdINS6_IJSA_NS7_ILi256EEESB_EEES9_SE_SG_Li256ELb1ELb1ELb1ELb0EEENS1_36VarlenDynamicPersistentTileSchedulerILi128ELi96ELi256ELi128ELb1ELb1ELb1ELb1ELb0ELb1EEEEEEEEEvNT_6ParamsE,"ax",@progbits
	.align	128
.text._ZN7cutlass13device_kernelIN5flash11enable_sm90INS1_16FlashAttnFwdSm90INS1_25CollectiveMainloopFwdSm90ILi2EN4cute5tupleIJNS5_1CILi1EEES8_S8_EEENS6_IJNS7_ILi128EEENS7_ILi96EEENS7_ILi64EEEEEELi256ENS_6half_tEfNS_4arch4Sm90ELb0ELb1ELb1ELb1ELb1ELb0ELb1ELb1ELb0ELb1ELb1ELb0EEENS1_21CollectiveEpilogueFwdINS6_IJSA_NS7_ILi256EEESB_EEES9_SE_SG_Li256ELb1ELb1ELb1ELb0EEENS1_36VarlenDynamicPersistentTileSchedulerILi128ELi96ELi256ELi128ELb1ELb1ELb1ELb1ELb0ELb1EEEEEEEEEvNT_6ParamsE:
        .type           _ZN7cutlass13device_kernelIN5flash11enable_sm90INS1_16FlashAttnFwdSm90INS1_25CollectiveMainloopFwdSm90ILi2EN4cute5tupleIJNS5_1CILi1EEES8_S8_EEENS6_IJNS7_ILi128EEENS7_ILi96EEENS7_ILi64EEEEEELi256ENS_6half_tEfNS_4arch4Sm90ELb0ELb1ELb1ELb1ELb1ELb0ELb1ELb1ELb0ELb1ELb1ELb0EEENS1_21CollectiveEpilogueFwdINS6_IJSA_NS7_ILi256EEESB_EEES9_SE_SG_Li256ELb1ELb1ELb1ELb0EEENS1_36VarlenDynamicPersistentTileSchedulerILi128ELi96ELi256ELi128ELb1ELb1ELb1ELb1ELb0ELb1EEEEEEEEEvNT_6ParamsE,@function
        .size           _ZN7cutlass13device_kernelIN5flash11enable_sm90INS1_16FlashAttnFwdSm90INS1_25CollectiveMainloopFwdSm90ILi2EN4cute5tupleIJNS5_1CILi1EEES8_S8_EEENS6_IJNS7_ILi128EEENS7_ILi96EEENS7_ILi64EEEEEELi256ENS_6half_tEfNS_4arch4Sm90ELb0ELb1ELb1ELb1ELb1ELb0ELb1ELb1ELb0ELb1ELb1ELb0EEENS1_21CollectiveEpilogueFwdINS6_IJSA_NS7_ILi256EEESB_EEES9_SE_SG_Li256ELb1ELb1ELb1ELb0EEENS1_36VarlenDynamicPersistentTileSchedulerILi128ELi96ELi256ELi128ELb1ELb1ELb1ELb1ELb0ELb1EEEEEEEEEvNT_6ParamsE,(.L_x_6567 - _ZN7cutlass13device_kernelIN5flash11enable_sm90INS1_16FlashAttnFwdSm90INS1_25CollectiveMainloopFwdSm90ILi2EN4cute5tupleIJNS5_1CILi1EEES8_S8_EEENS6_IJNS7_ILi128EEENS7_ILi96EEENS7_ILi64EEEEEELi256ENS_6half_tEfNS_4arch4Sm90ELb0ELb1ELb1ELb1ELb1ELb0ELb1ELb1ELb0ELb1ELb1ELb0EEENS1_21CollectiveEpilogueFwdINS6_IJSA_NS7_ILi256EEESB_EEES9_SE_SG_Li256ELb1ELb1ELb1ELb0EEENS1_36VarlenDynamicPersistentTileSchedulerILi128ELi96ELi256ELi128ELb1ELb1ELb1ELb1ELb0ELb1EEEEEEEEEvNT_6ParamsE)
        .other          _ZN7cutlass13device_kernelIN5flash11enable_sm90INS1_16FlashAttnFwdSm90INS1_25CollectiveMainloopFwdSm90ILi2EN4cute5tupleIJNS5_1CILi1EEES8_S8_EEENS6_IJNS7_ILi128EEENS7_ILi96EEENS7_ILi64EEEEEELi256ENS_6half_tEfNS_4arch4Sm90ELb0ELb1ELb1ELb1ELb1ELb0ELb1ELb1ELb0ELb1ELb1ELb0EEENS1_21CollectiveEpilogueFwdINS6_IJSA_NS7_ILi256EEESB_EEES9_SE_SG_Li256ELb1ELb1ELb1ELb0EEENS1_36VarlenDynamicPersistentTileSchedulerILi128ELi96ELi256ELi128ELb1ELb1ELb1ELb1ELb0ELb1EEEEEEEEEvNT_6ParamsE,@"STO_CUDA_ENTRY STV_DEFAULT"
_ZN7cutlass13device_kernelIN5flash11enable_sm90INS1_16FlashAttnFwdSm90INS1_25CollectiveMainloopFwdSm90ILi2EN4cute5tupleIJNS5_1CILi1EEES8_S8_EEENS6_IJNS7_ILi128EEENS7_ILi96EEENS7_ILi64EEEEEELi256ENS_6half_tEfNS_4arch4Sm90ELb0ELb1ELb1ELb1ELb1ELb0ELb1ELb1ELb0ELb1ELb1ELb0EEENS1_21CollectiveEpilogueFwdINS6_IJSA_NS7_ILi256EEESB_EEES9_SE_SG_Li256ELb1ELb1ELb1ELb0EEENS1_36VarlenDynamicPersistentTileSchedulerILi128ELi96ELi256ELi128ELb1ELb1ELb1ELb1ELb0ELb1EEEEEEEEEvNT_6ParamsE:
        /* <DEDUP_REMOVED lines=47> */
.L_x_3425:
        /* <DEDUP_REMOVED lines=22> */
.L_x_3426:
        /* <DEDUP_REMOVED lines=18> */
.L_x_3427:
        /* <DEDUP_REMOVED lines=22> */
.L_x_3428:
        /* <DEDUP_REMOVED lines=23> */
.L_x_3429:
[----:B------:R-:W-:Y:S01]  /*0840*/  UISETP.NE.AND UP0, UPT, UR9, URZ, UPT ;  /* 0x0000003f0900728c */ /* 0x000fe2000bf05270 */
[----:B------:R-:W-:Y:S01]  /*0850*/  NOP ;  /* 0x0000000000007918 */ /* 0x000fe20000000000 */
[----:B0-----:R-:W-:Y:S01]  /*0860*/  UMOV UR4, 0x1 ;  /* 0x0000000100047882 */ /* 0x001fe20000000000 */
[----:B------:R-:W-:Y:S01]  /*0870*/  ULDC UR5, c[0x0][0x20] ;  /* 0x0000080000057ab9 */ /* 0x000fe20000000800 */
[----:B------:R-:W-:Y:S01]  /*0880*/  USEL UR4, UR4, 0x2, !UP0 ;  /* 0x0000000204047887 */ /* 0x000fe2000c000000 */
[----:B-1234-:R-:W-:Y:S01]  /*0890*/  BAR.SYNC.DEFER_BLOCKING 0x0 ;  /* 0x0000000000007b1d */ /* 0x01efe20000010000 */
[----:B------:R-:W-:Y:S02]  /*08a0*/  PLOP3.LUT P1, PT, PT, PT, UP0, 0x80, 0x0 ;  /* 0x000000000000781c */ /* 0x000fe40003f2f008 */
[----:B------:R-:W-:Y:S02]  /*08b0*/  IADD3 R16, P0, R1, UR5, RZ ;  /* 0x0000000501107c10 */ /* 0x000fe4000ff1e0ff */
[----:B------:R-:W-:Y:S01]  /*08c0*/  IMAD.U32 R2, RZ, RZ, UR4 ;  /* 0x00000004ff027e24 */ /* 0x000fe2000f8e00ff */
[----:B------:R-:W-:Y:S01]  /*08d0*/  ULDC UR6, c[0x0][0x24] ;  /* 0x0000090000067ab9 */ /* 0x000fe20000000800 */
[----:B------:R-:W-:Y:S01]  /*08e0*/  ULDC.64 UR36, c[0x0][0x208] ;  /* 0x0000820000247ab9 */ /* 0x000fe20000000a00 */
[----:B------:R-:W-:-:S02]  /*08f0*/  IMAD.X R17, RZ, RZ, UR6, P0 ;  /* 0x00000006ff117e24 */ /* 0x000fc400080e06ff */
[----:B------:R0:W-:Y:S04]  /*0900*/  STL [R1+0x4c8], R2 ;  /* 0x0004c80201007387 */ /* 0x0001e80000100800 */
[----:B------:R-:W-:Y:S05]  /*0910*/  @!P1 BRA `(.L_x_3430) ;  /* 0x0000024800849947 */ /* 0x000fea0003800000 */
.L_x_3431:
[----:B------:R-:W-:-:S08]  /*0920*/  NOP ;  /* 0x0000000000007918 */ /* 0x000fd00000000000 */
[----:B------:R-:W1:Y:S02]  /*0930*/  USETMAXREG.TRY_ALLOC.CTAPOOL UP0, 0xe8 ;  /* 0x000000e8000079c8 */ /* 0x000e640008000600 */
[----:B-1----:R-:W-:-:S13]  /*0940*/  PLOP3.LUT P0, PT, PT, PT, UP0, 0x80, 0x0 ;  /* 0x000000000000781c */ /* 0x002fda0003f0f008 */
[----:B------:R-:W-:Y:S05]  /*0950*/  @!P0 BRA `(.L_x_3431) ;  /* 0xfffffffc00f08947 */ /* 0x000fea000383ffff */
[----:B------:R-:W1:Y:S01]  /*0960*/  S2R R0, SR_TID.X ;  /* 0x0000000000007919 */ /* 0x000e620000002100 */
[----:B------:R-:W-:Y:S06]  /*0970*/  BAR.ARV 0x8, 0x180 ;  /* 0x0206000000007b1d */ /* 0x000fec0000002000 */
[----:B0-----:R-:W-:Y:S01]  /*0980*/  IADD3 R2, P1, R16, 0x1f8, RZ ;  /* 0x000001f810027810 */ /* 0x001fe20007f3e0ff */
[----:B------:R-:W-:Y:S01]  /*0990*/  ULDC UR4, c[0x0][0xd3c] ;  /* 0x00034f0000047ab9 */ /* 0x000fe20000000800 */
[----:B------:R-:W0:Y:S03]  /*09a0*/  S2R R7, SR_CgaCtaId ;  /* 0x0000000000077919 */ /* 0x000e260000008800 */
[----:B------:R-:W-:Y:S01]  /*09b0*/  IMAD.X R3, RZ, RZ, R17, P1 ;  /* 0x000000ffff037224 */ /* 0x000fe200008e0611 */
[----:B------:R-:W-:Y:S04]  /*09c0*/  STL.64 [R1+0x1f8], RZ ;  /* 0x0001f8ff01007387 */ /* 0x000fe80000100a00 */
[----:B------:R-:W-:Y:S04]  /*09d0*/  STL.64 [R1+0x4b0], R2 ;  /* 0x0004b00201007387 */ /* 0x000fe80000100a00 */
[----:B------:R-:W-:Y:S04]  /*09e0*/  STL [R1+0x200], RZ ;  /* 0x000200ff01007387 */ /* 0x000fe80000100800 */
[----:B------:R-:W-:Y:S01]  /*09f0*/  STL [R1+0x204], RZ ;  /* 0x000204ff01007387 */ /* 0x000fe20000100800 */
[----:B-1----:R-:W-:-:S04]  /*0a00*/  SHF.R.U32.HI R0, RZ, 0x7, R0 ;  /* 0x00000007ff007819 */ /* 0x002fc80000011600 */
[----:B------:R-:W-:Y:S02]  /*0a10*/  ISETP.NE.AND P0, PT, R0, 0x1, PT ;  /* 0x000000010000780c */ /* 0x000fe40003f05270 */
[----:B------:R-:W-:-:S04]  /*0a20*/  MOV R0, 0x400 ;  /* 0x0000040000007802 */ /* 0x000fc80000000f00 */
[----:B0-----:R-:W-:-:S07]  /*0a30*/  LEA R0, R7, R0, 0x18 ;  /* 0x0000000007007211 */ /* 0x001fce00078ec0ff */
[----:B------:R-:W-:Y:S08]  /*0a40*/  @!P0 BAR.ARV 0x9, 0x100 ;  /* 0x0244000000008b1d */ /* 0x000ff00000002000 */
[----:B------:R-:W-:Y:S06]  /*0a50*/  BAR.SYNC.DEFER_BLOCKING 0x5, 0x180 ;  /* 0x0146000000007b1d */ /* 0x000fec0000010000 */
[----:B------:R0:W1:Y:S02]  /*0a60*/  LDS.128 R12, [R0+0x324d0] ;  /* 0x0324d000000c7984 */ /* 0x0000640000000c00 */
[----:B------:R-:W-:Y:S06]  /*0a70*/  BAR.ARV 0x4, 0x180 ;  /* 0x0106000000007b1d */ /* 0x000fec0000002000 */
[----:B0-----:R-:W-:-:S05]  /*0a80*/  IADD3 R0, P2, R16, 0x204, RZ ;  /* 0x0000020410007810 */ /* 0x001fca0007f5e0ff */
[----:B------:R0:W-:Y:S02]  /*0a90*/  STL [R1+0x4c0], R0 ;  /* 0x0004c00001007387 */ /* 0x0001e40000100800 */
[----:B0-----:R-:W-:-:S05]  /*0aa0*/  IMAD.X R0, RZ, RZ, R17, P2 ;  /* 0x000000ffff007224 */ /* 0x001fca00010e0611 */
[----:B------:R0:W-:Y:S01]  /*0ab0*/  STL [R1+0x4bc], R0 ;  /* 0x0004bc0001007387 */ /* 0x0001e20000100800 */
[----:B-1----:R-:W-:-:S13]  /*0ac0*/  ISETP.GE.AND P0, PT, R15, UR4, PT ;  /* 0x000000040f007c0c */ /* 0x002fda000bf06270 */
[----:B0-----:R-:W-:Y:S05]  /*0ad0*/  @P0 EXIT ;  /* 0x000000000000094d */ /* 0x001fea0003800000 */
[----:B------:R-:W0:Y:S01]  /*0ae0*/  S2R R2, SR_TID.X ;  /* 0x0000000000027919 */ /* 0x000e220000002100 */
[----:B------:R-:W-:Y:S02]  /*0af0*/  R2UR UR5, R13 ;  /* 0x000000000d0572ca */ /* 0x000fe400000e0000 */
[----:B------:R-:W-:Y:S02]  /*0b00*/  R2UR UR6, R14 ;  /* 0x000000000e0672ca */ /* 0x000fe400000e0000 */
[----:B------:R-:W-:Y:S01]  /*0b10*/  R2UR UR7, R15 ;  /* 0x000000000f0772ca */ /* 0x000fe200000e0000 */
[----:B0-----:R-:W-:-:S05]  /*0b20*/  VIADD R217, R2, 0xffffff80 ;  /* 0xffffff8002d97836 */ /* 0x001fca0000000000 */
[----:B------:R-:W-:-:S04]  /*0b30*/  SHF.R.S32.HI R0, RZ, 0x1f, R217 ;  /* 0x0000001fff007819 */ /* 0x000fc800000114d9 */
[CC--:B------:R-:W-:Y:S02]  /*0b40*/  LEA.HI R2, R0.reuse, R217.reuse, RZ, 0x7 ;  /* 0x000000d900027211 */ /* 0x0c0fe400078f38ff */
[-C--:B------:R-:W-:Y:S02]  /*0b50*/  LEA.HI R5, R0, R217.reuse, RZ, 0x4 ;  /* 0x000000d900057211 */ /* 0x080fe400078f20ff */
[----:B------:R-:W-:Y:S02]  /*0b60*/  LOP3.LUT R4, R2, 0xffffff80, RZ, 0xc0, !PT ;  /* 0xffffff8002047812 */ /* 0x000fe400078ec0ff */
[----:B------:R-:W-:Y:S02]  /*0b70*/  SHF.R.S32.HI R10, RZ, 0x4, R5 ;  /* 0x00000004ff0a7819 */ /* 0x000fe40000011405 */
[----:B------:R-:W-:Y:S01]  /*0b80*/  LOP3.LUT R8, R5, 0x3fffff0, RZ, 0xc0, !PT ;  /* 0x03fffff005087812 */ /* 0x000fe200078ec0ff */
[----:B------:R-:W-:Y:S01]  /*0b90*/  IMAD.IADD R12, R217, 0x1, -R4 ;  /* 0x00000001d90c7824 */ /* 0x000fe200078e0a04 */
[----:B------:R-:W-:-:S02]  /*0ba0*/  LEA.HI R4, R0, R217, RZ, 0x5 ;  /* 0x000000d900047211 */ /* 0x000fc400078f28ff */
[----:B------:R-:W-:Y:S01]  /*0bb0*/  LEA.HI R9, R5, R10, RZ, 0x1 ;  /* 0x0000000a05097211 */ /* 0x000fe200078f08ff */
[----:B------:R-:W-:Y:S01]  /*0bc0*/  IMAD.IADD R8, R217, 0x1, -R8 ;  /* 0x00000001d9087824 */ /* 0x000fe200078e0a08 */
[----:B------:R-:W-:Y:S01]  /*0bd0*/  SHF.R.S32.HI R3, RZ, 0x1f, R12 ;  /* 0x0000001fff037819 */ /* 0x000fe2000001140c */
[----:B------:R-:W-:Y:S01]  /*0be0*/  IMAD.SHL.U32 R6, R4, 0x20, RZ ;  /* 0x0000002004067824 */ /* 0x000fe200078e00ff */
[----:B------:R-:W-:Y:S01]  /*0bf0*/  LOP3.LUT R9, R9, 0x1ffffffe, RZ, 0xc0, !PT ;  /* 0x1ffffffe09097812 */ /* 0x000fe200078ec0ff */
[----:B------:R-:W-:Y:S01]  /*0c00*/  STL [R1+0x4b8], R12 ;  /* 0x0004b80c01007387 */ /* 0x000fe20000100800 */
[----:B------:R-:W-:Y:S02]  /*0c10*/  LEA.HI R4, R3, R12, RZ, 0x2 ;  /* 0x0000000c03047211 */ /* 0x000fe400078f10ff */
[----:B------:R-:W-:Y:S01]  /*0c20*/  LOP3.LUT R11, R6, 0xfffffc00, RZ, 0xc0, !PT ;  /* 0xfffffc00060b7812 */ /* 0x000fe200078ec0ff */
[----:B------:R-:W-:Y:S01]  /*0c30*/  IMAD.IADD R9, R10, 0x1, -R9 ;  /* 0x000000010a097824 */ /* 0x000fe200078e0a09 */
[----:B------:R-:W-:-:S02]  /*0c40*/  SHF.R.S32.HI R5, RZ, 0x2, R4 ;  /* 0x00000002ff057819 */ /* 0x000fc40000011404 */
[----:B------:R-:W-:Y:S01]  /*0c50*/  SHF.R.S32.HI R6, RZ, 0x1f, R4 ;  /* 0x0000001fff067819 */ /* 0x000fe20000011404 */
[----:B------:R-:W-:Y:S01]  /*0c60*/  IMAD R8, R8, 0x40, R11 ;  /* 0x0000004008087824 */ /* 0x000fe200078e020b */
[----:B------:R-:W-:Y:S02]  /*0c70*/  LOP3.LUT R4, R4, 0x7ffffffc, RZ, 0xc0, !PT ;  /* 0x7ffffffc04047812 */ /* 0x000fe400078ec0ff */
[----:B------:R-:W-:Y:S01]  /*0c80*/  LEA.HI R11, R0, R217, RZ, 0x2 ;  /* 0x000000d9000b7211 */ /* 0x000fe200078f10ff */
[----:B------:R-:W-:Y:S01]  /*0c90*/  IMAD R8, R9, 0x8, R8 ;  /* 0x0000000809087824 */ /* 0x000fe200078e0208 */
[----:B------:R-:W-:Y:S01]  /*0ca0*/  LEA.HI R6, R6, R5, RZ, 0x3 ;  /* 0x0000000506067211 */ /* 0x000fe200078f18ff */
[----:B------:R-:W-:Y:S01]  /*0cb0*/  IMAD.IADD R4, R12, 0x1, -R4 ;  /* 0x000000010c047824 */ /* 0x000fe200078e0a04 */
[----:B------:R-:W-:Y:S02]  /*0cc0*/  LOP3.LUT R10, R11, 0xfffffffc, RZ, 0xc0, !PT ;  /* 0xfffffffc0b0a7812 */ /* 0x000fe400078ec0ff */
[----:B------:R-:W-:Y:S01]  /*0cd0*/  SHF.R.S32.HI R11, RZ, 0x7, R2 ;  /* 0x00000007ff0b7819 */ /* 0x000fe20000011402 */
[----:B------:R-:W-:Y:S01]  /*0ce0*/  IMAD.SHL.U32 R179, R4, 0x2, RZ ;  /* 0x0000000204b37824 */ /* 0x000fe200078e00ff */
[----:B------:R-:W-:Y:S01]  /*0cf0*/  LOP3.LUT R6, R6, 0xfffffff8, RZ, 0xc0, !PT ;  /* 0xfffffff806067812 */ /* 0x000fe200078ec0ff */
[----:B------:R0:W-:Y:S01]  /*0d00*/  STL [R1+0x4d0], R8 ;  /* 0x0004d00801007387 */ /* 0x0001e20000100800 */
[----:B------:R-:W-:Y:S01]  /*0d10*/  LEA.HI R3, R3, R12, RZ, 0x5 ;  /* 0x0000000c03037211 */ /* 0x000fe200078f28ff */
[----:B------:R-:W-:Y:S01]  /*0d20*/  VIADD R210, R179, 0x18 ;  /* 0x00000018b3d27836 */ /* 0x000fe20000000000 */
[----:B------:R-:W-:Y:S01]  /*0d30*/  LEA.HI R2, R2, R11, RZ, 0x1 ;  /* 0x0000000b02027211 */ /* 0x000fe200078f08ff */
[----:B------:R-:W-:Y:S01]  /*0d40*/  IMAD.IADD R6, R5, 0x1, -R6 ;  /* 0x0000000105067824 */ /* 0x000fe200078e0a06 */
[----:B------:R-:W-:Y:S01]  /*0d50*/  LEA.HI R0, R0, R217, RZ, 0x3 ;  /* 0x000000d900007211 */ /* 0x000fe200078f18ff */
[C---:B------:R-:W-:Y:S01]  /*0d60*/  VIADD R212, R179.reuse, 0x8 ;  /* 0x00000008b3d47836 */ /* 0x040fe20000000000 */
[----:B------:R-:W-:Y:S01]  /*0d70*/  SHF.R.S32.HI R3, RZ, 0x5, R3 ;  /* 0x00000005ff037819 */ /* 0x000fe20000011403 */
[C---:B------:R-:W-:Y:S01]  /*0d80*/  VIADD R211, R179.reuse, 0x10 ;  /* 0x00000010b3d37836 */ /* 0x040fe20000000000 */
[----:B------:R-:W-:Y:S01]  /*0d90*/  LOP3.LUT R2, R2, 0x3fffffe, RZ, 0xc0, !PT ;  /* 0x03fffffe02027812 */ /* 0x000fe200078ec0ff */
[----:B------:R-:W-:Y:S01]  /*0da0*/  VIADD R207, R179, 0x30 ;  /* 0x00000030b3cf7836 */ /* 0x000fe20000000000 */
[----:B0-----:R-:W-:Y:S01]  /*0db0*/  LOP3.LUT R8, R0, 0xfffffff8, RZ, 0xc0, !PT ;  /* 0xfffffff800087812 */ /* 0x001fe200078ec0ff */
[----:B------:R-:W-:Y:S01]  /*0dc0*/  IMAD R3, R3, 0x10, R6 ;  /* 0x0000001003037824 */ /* 0x000fe200078e0206 */
[----:B------:R-:W-:Y:S01]  /*0dd0*/  SHF.R.S32.HI R215, RZ, 0x3, R0 ;  /* 0x00000003ffd77819 */ /* 0x000fe20000011400 */
[----:B------:R-:W-:Y:S01]  /*0de0*/  IMAD.IADD R2, R11, 0x1, -R2 ;  /* 0x000000010b027824 */ /* 0x000fe200078e0a02 */
[----:B------:R-:W-:Y:S01]  /*0df0*/  SHF.R.S32.HI R0, RZ, 0x1f, R210 ;  /* 0x0000001fff007819 */ /* 0x000fe200000114d2 */
[C---:B------:R-:W-:Y:S01]  /*0e00*/  VIADD R209, R179.reuse, 0x20 ;  /* 0x00000020b3d17836 */ /* 0x040fe20000000000 */
[----:B------:R-:W-:Y:S01]  /*0e10*/  STL [R1+0x4c4], R11 ;  /* 0x0004c40b01007387 */ /* 0x000fe20000100800 */
[----:B------:R-:W-:Y:S01]  /*0e20*/  IMAD R178, R2, 0x40, R3 ;  /* 0x0000004002b27824 */ /* 0x000fe200078e0203 */
[----:B------:R-:W-:Y:S01]  /*0e30*/  SHF.R.S32.HI R3, RZ, 0x1f, R212 ;  /* 0x0000001fff037819 */ /* 0x000fe200000114d4 */
[C---:B------:R-:W-:Y:S01]  /*0e40*/  VIADD R208, R179.reuse, 0x28 ;  /* 0x00000028b3d07836 */ /* 0x040fe20000000000 */
[----:B------:R0:W-:Y:S01]  /*0e50*/  STL [R1+0x4a4], R0 ;  /* 0x0004a40001007387 */ /* 0x0001e20000100800 */
[----:B------:R-:W-:Y:S01]  /*0e60*/  SHF.R.S32.HI R2, RZ, 0x1f, R211 ;  /* 0x0000001fff027819 */ /* 0x000fe200000114d3 */
[----:B------:R-:W-:-:S02]  /*0e70*/  VIADD R204, R179, 0x48 ;  /* 0x00000048b3cc7836 */ /* 0x000fc40000000000 */
[----:B------:R1:W-:Y:S01]  /*0e80*/  STL [R1+0x4ac], R3 ;  /* 0x0004ac0301007387 */ /* 0x0003e20000100800 */
[C---:B------:R-:W-:Y:S02]  /*0e90*/  VIADD R206, R179.reuse, 0x38 ;  /* 0x00000038b3ce7836 */ /* 0x040fe40000000000 */
[C---:B------:R-:W-:Y:S01]  /*0ea0*/  VIADD R205, R179.reuse, 0x40 ;  /* 0x00000040b3cd7836 */ /* 0x040fe20000000000 */
[----:B------:R2:W-:Y:S01]  /*0eb0*/  STL [R1+0x4a8], R2 ;  /* 0x0004a80201007387 */ /* 0x0005e20000100800 */
[C---:B------:R-:W-:Y:S01]  /*0ec0*/  VIADD R201, R179.reuse, 0x60 ;  /* 0x00000060b3c97836 */ /* 0x040fe20000000000 */
[----:B0-----:R-:W-:Y:S01]  /*0ed0*/  SHF.R.S32.HI R0, RZ, 0x1f, R207 ;  /* 0x0000001fff007819 */ /* 0x001fe200000114cf */
[C---:B------:R-:W-:Y:S02]  /*0ee0*/  VIADD R203, R179.reuse, 0x50 ;  /* 0x00000050b3cb7836 */ /* 0x040fe40000000000 */
[C---:B------:R-:W-:Y:S01]  /*0ef0*/  VIADD R202, R179.reuse, 0x58 ;  /* 0x00000058b3ca7836 */ /* 0x040fe20000000000 */
[----:B-1----:R-:W-:Y:S01]  /*0f00*/  SHF.R.S32.HI R3, RZ, 0x1f, R209 ;  /* 0x0000001fff037819 */ /* 0x002fe200000114d1 */
[----:B------:R0:W-:Y:S01]  /*0f10*/  STL [R1+0x498], R0 ;  /* 0x0004980001007387 */ /* 0x0001e20000100800 */
[----:B------:R-:W-:Y:S01]  /*0f20*/  VIADD R198, R179, 0x78 ;  /* 0x00000078b3c67836 */ /* 0x000fe20000000000 */
[----:B--2---:R-:W-:-:S02]  /*0f30*/  SHF.R.S32.HI R2, RZ, 0x1f, R208 ;  /* 0x0000001fff027819 */ /* 0x004fc400000114d0 */
        /* <DEDUP_REMOVED lines=13> */
[----:B------:R-:W-:Y:S02]  /*1010*/  IMAD.IADD R10, R217, 0x1, -R10 ;  /* 0x00000001d90a7824 */ /* 0x000fe400078e0a0a */
[C---:B------:R-:W-:Y:S01]  /*1020*/  VIADD R194, R179.reuse, 0x98 ;  /* 0x00000098b3c27836 */ /* 0x040fe20000000000 */
[----:B------:R2:W-:Y:S01]  /*1030*/  STL [R1+0x490], R2 ;  /* 0x0004900201007387 */ /* 0x0005e20000100800 */
[C---:B------:R-:W-:Y:S01]  /*1040*/  VIADD R193, R179.reuse, 0xa0 ;  /* 0x000000a0b3c17836 */ /* 0x040fe20000000000 */
[----:B0-----:R-:W-:Y:S01]  /*1050*/  SHF.R.S32.HI R0, RZ, 0x1f, R201 ;  /* 0x0000001fff007819 */ /* 0x001fe200000114c9 */
[C---:B------:R-:W-:Y:S01]  /*1060*/  VIADD R189, R179.reuse, 0xc0 ;  /* 0x000000c0b3bd7836 */ /* 0x040fe20000000000 */
[----:B------:R-:W-:Y:S01]  /*1070*/  LEA.HI R5, R10, R10, RZ, 0x1 ;  /* 0x0000000a0a057211 */ /* 0x000fe200078f08ff */
[C---:B------:R-:W-:Y:S01]  /*1080*/  VIADD R191, R179.reuse, 0xb0 ;  /* 0x000000b0b3bf7836 */ /* 0x040fe20000000000 */
[----:B-1----:R-:W-:Y:S01]  /*1090*/  SHF.R.S32.HI R3, RZ, 0x1f, R203 ;  /* 0x0000001fff037819 */ /* 0x002fe200000114cb */
[----:B------:R0:W-:Y:S01]  /*10a0*/  STL [R1+0x480], R0 ;  /* 0x0004800001007387 */ /* 0x0001e20000100800 */
[----:B------:R-:W-:Y:S01]  /*10b0*/  VIADD R190, R179, 0xb8 ;  /* 0x000000b8b3be7836 */ /* 0x000fe20000000000 */
[----:B------:R-:W-:Y:S01]  /*10c0*/  LOP3.LUT R5, R5, 0x1ffffffe, RZ, 0xc0, !PT ;  /* 0x1ffffffe05057812 */ /* 0x000fe200078ec0ff */
[C---:B------:R-:W-:Y:S01]  /*10d0*/  VIADD R186, R179.reuse, 0xd8 ;  /* 0x000000d8b3ba7836 */ /* 0x040fe20000000000 */
[----:B--2---:R-:W-:Y:S01]  /*10e0*/  SHF.R.S32.HI R2, RZ, 0x1f, R202 ;  /* 0x0000001fff027819 */ /* 0x004fe200000114ca */
[----:B------:R1:W-:Y:S01]  /*10f0*/  STL [R1+0x488], R3 ;  /* 0x0004880301007387 */ /* 0x0003e20000100800 */
[----:B------:R-:W-:-:S02]  /*1100*/  VIADD R188, R179, 0xc8 ;  /* 0x000000c8b3bc7836 */ /* 0x000fc40000000000 */
[----:B------:R-:W-:Y:S01]  /*1110*/  VIADD R187, R179, 0xd0 ;  /* 0x000000d0b3bb7836 */ /* 0x000fe20000000000 */
[----:B------:R2:W-:Y:S01]  /*1120*/  STL [R1+0x484], R2 ;  /* 0x0004840201007387 */ /* 0x0005e20000100800 */
[----:B0-----:R-:W-:Y:S01]  /*1130*/  SHF.R.S32.HI R0, RZ, 0x1f, R198 ;  /* 0x0000001fff007819 */ /* 0x001fe200000114c6 */
[----:B------:R-:W-:Y:S02]  /*1140*/  IMAD.IADD R5, R10, 0x1, -R5 ;  /* 0x000000010a057824 */ /* 0x000fe400078e0a05 */
[----:B------:R-:W-:Y:S02]  /*1150*/  IMAD.IADD R225, R217, 0x1, -R8 ;  /* 0x00000001d9e17824 */ /* 0x000fe400078e0a08 */
[----:B------:R0:W-:Y:S01]  /*1160*/  STL [R1+0x474], R0 ;  /* 0x0004740001007387 */ /* 0x0001e20000100800 */
[----:B-1----:R-:W-:Y:S01]  /*1170*/  SHF.R.S32.HI R3, RZ, 0x1f, R200 ;  /* 0x0000001fff037819 */ /* 0x002fe200000114c8 */
[----:B------:R-:W-:Y:S01]  /*1180*/  IMAD.SHL.U32 R22, R225, 0x8, RZ ;  /* 0x00000008e1167824 */ /* 0x000fe200078e00ff */
[----:B--2---:R-:W-:Y:S01]  /*1190*/  SHF.R.S32.HI R2, RZ, 0x1f, R199 ;  /* 0x0000001fff027819 */ /* 0x004fe200000114c7 */
[----:B------:R-:W-:-:S02]  /*11a0*/  VIADD R185, R179, 0xe0 ;  /* 0x000000e0b3b97836 */ /* 0x000fc40000000000 */
[----:B------:R1:W-:Y:S01]  /*11b0*/  STL [R1+0x47c], R3 ;  /* 0x00047c0301007387 */ /* 0x0003e20000100800 */
[C---:B------:R-:W-:Y:S01]  /*11c0*/  VIADD R176, R22.reuse, 0x40 ;  /* 0x0000004016b07836 */ /* 0x040fe20000000000 */
[----:B------:R-:W-:Y:S01]  /*11d0*/  SHF.R.S32.HI R183, RZ, 0x1f, R22 ;  /* 0x0000001fffb77819 */ /* 0x000fe20000011416 */
[C---:B------:R-:W-:Y:S01]  /*11e0*/  VIADD R23, R22.reuse, 0x80 ;  /* 0x0000008016177836 */ /* 0x040fe20000000000 */
[----:B0-----:R-:W-:Y:S01]  /*11f0*/  SHF.R.S32.HI R0, RZ, 0x1f, R195 ;  /* 0x0000001fff007819 */ /* 0x001fe200000114c3 */
[----:B------:R0:W-:Y:S01]  /*1200*/  STL [R1+0x478], R2 ;  /* 0x0004780201007387 */ /* 0x0001e20000100800 */
[----:B------:R-:W-:Y:S01]  /*1210*/  VIADD R177, R22, 0xc0 ;  /* 0x000000c016b17836 */ /* 0x000fe20000000000 */
[----:B------:R-:W-:Y:S01]  /*1220*/  SHF.R.S32.HI R182, RZ, 0x1f, R176 ;  /* 0x0000001fffb67819 */ /* 0x000fe200000114b0 */
[C---:B------:R-:W-:Y:S01]  /*1230*/  VIADD R184, R179.reuse, 0xe8 ;  /* 0x000000e8b3b87836 */ /* 0x040fe20000000000 */
[----:B------:R2:W-:Y:S01]  /*1240*/  STL [R1+0x468], R0 ;  /* 0x0004680001007387 */ /* 0x0005e20000100800 */
[----:B-1----:R-:W-:Y:S01]  /*1250*/  SHF.R.S32.HI R3, RZ, 0x1f, R197 ;  /* 0x0000001fff037819 */ /* 0x002fe200000114c5 */
[C---:B------:R-:W-:Y:S01]  /*1260*/  VIADD R214, R179.reuse, 0xf0 ;  /* 0x000000f0b3d67836 */ /* 0x040fe20000000000 */
[----:B------:R-:W-:Y:S01]  /*1270*/  SHF.R.S32.HI R181, RZ, 0x1f, R23 ;  /* 0x0000001fffb57819 */ /* 0x000fe20000011417 */
[----:B------:R-:W-:Y:S01]  /*1280*/  VIADD R213, R179, 0xf8 ;  /* 0x000000f8b3d57836 */ /* 0x000fe20000000000 */
[----:B------:R-:W-:Y:S01]  /*1290*/  SHF.R.S32.HI R180, RZ, 0x1f, R177 ;  /* 0x0000001fffb47819 */ /* 0x000fe200000114b1 */
[----:B------:R1:W-:Y:S01]  /*12a0*/  STL [R1+0x470], R3 ;  /* 0x0004700301007387 */ /* 0x0003e20000100800 */
[----:B0-----:R-:W-:-:S02]  /*12b0*/  SHF.R.S32.HI R2, RZ, 0x1f, R196 ;  /* 0x0000001fff027819 */ /* 0x001fc400000114c4 */
[----:B------:R-:W-:Y:S02]  /*12c0*/  SHF.R.S32.HI R229, RZ, 0x1f, R185 ;  /* 0x0000001fffe57819 */ /* 0x000fe400000114b9 */
[----:B--2---:R-:W-:Y:S01]  /*12d0*/  SHF.R.S32.HI R0, RZ, 0x1f, R192 ;  /* 0x0000001fff007819 */ /* 0x004fe200000114c0 */
[----:B------:R0:W-:Y:S01]  /*12e0*/  STL [R1+0x46c], R2 ;  /* 0x00046c0201007387 */ /* 0x0001e20000100800 */
[----:B------:R-:W-:Y:S02]  /*12f0*/  SHF.R.S32.HI R228, RZ, 0x1f, R184 ;  /* 0x0000001fffe47819 */ /* 0x000fe400000114b8 */
[----:B------:R-:W-:Y:S01]  /*1300*/  SHF.R.S32.HI R227, RZ, 0x1f, R214 ;  /* 0x0000001fffe37819 */ /* 0x000fe200000114d6 */
[----:B------:R2:W-:Y:S01]  /*1310*/  STL [R1+0x45c], R0 ;  /* 0x00045c0001007387 */ /* 0x0005e20000100800 */
[----:B-1----:R-:W-:Y:S02]  /*1320*/  SHF.R.S32.HI R3, RZ, 0x1f, R194 ;  /* 0x0000001fff037819 */ /* 0x002fe400000114c2 */
[----:B------:R-:W-:-:S02]  /*1330*/  SHF.R.S32.HI R226, RZ, 0x1f, R213 ;  /* 0x0000001fffe27819 */ /* 0x000fc400000114d5 */
[----:B0-----:R-:W-:Y:S01]  /*1340*/  SHF.R.S32.HI R2, RZ, 0x1f, R193 ;  /* 0x0000001fff027819 */ /* 0x001fe200000114c1 */
[----:B------:R0:W-:Y:S01]  /*1350*/  STL [R1+0x464], R3 ;  /* 0x0004640301007387 */ /* 0x0001e20000100800 */
[----:B--2---:R-:W-:-:S03]  /*1360*/  SHF.R.S32.HI R0, RZ, 0x1f, R189 ;  /* 0x0000001fff007819 */ /* 0x004fc600000114bd */
[----:B------:R1:W-:Y:S04]  /*1370*/  STL [R1+0x460], R2 ;  /* 0x0004600201007387 */ /* 0x0003e80000100800 */
[----:B------:R2:W-:Y:S01]  /*1380*/  STL [R1+0x450], R0 ;  /* 0x0004500001007387 */ /* 0x0005e20000100800 */
[----:B0-----:R-:W-:Y:S02]  /*1390*/  SHF.R.S32.HI R3, RZ, 0x1f, R191 ;  /* 0x0000001fff037819 */ /* 0x001fe400000114bf */
[----:B-1----:R-:W-:-:S03]  /*13a0*/  SHF.R.S32.HI R2, RZ, 0x1f, R190 ;  /* 0x0000001fff027819 */ /* 0x002fc600000114be */
[----:B------:R0:W-:Y:S01]  /*13b0*/  STL [R1+0x458], R3 ;  /* 0x0004580301007387 */ /* 0x0001e20000100800 */
[----:B--2---:R-:W-:-:S03]  /*13c0*/  SHF.R.S32.HI R0, RZ, 0x1f, R186 ;  /* 0x0000001fff007819 */ /* 0x004fc600000114ba */
[----:B------:R1:W-:Y:S04]  /*13d0*/  STL [R1+0x454], R2 ;  /* 0x0004540201007387 */ /* 0x0003e80000100800 */
[----:B------:R2:W-:Y:S01]  /*13e0*/  STL [R1+0x444], R0 ;  /* 0x0004440001007387 */ /* 0x0005e20000100800 */
[----:B0-----:R-:W-:Y:S02]  /*13f0*/  SHF.R.S32.HI R3, RZ, 0x1f, R188 ;  /* 0x0000001fff037819 */ /* 0x001fe400000114bc */
[----:B-1----:R-:W-:-:S03]  /*1400*/  SHF.R.S32.HI R2, RZ, 0x1f, R187 ;  /* 0x0000001fff027819 */ /* 0x002fc600000114bb */
[----:B------:R0:W-:Y:S01]  /*1410*/  STL [R1+0x44c], R3 ;  /* 0x00044c0301007387 */ /* 0x0001e20000100800 */
[----:B--2---:R-:W-:-:S03]  /*1420*/  IMAD R0, R5, 0x8, R178 ;  /* 0x0000000805007824 */ /* 0x004fc600078e02b2 */
[----:B------:R0:W-:Y:S04]  /*1430*/  STL [R1+0x448], R2 ;  /* 0x0004480201007387 */ /* 0x0001e80000100800 */
[----:B------:R0:W-:Y:S02]  /*1440*/  STL [R1+0x4cc], R0 ;  /* 0x0004cc0001007387 */ /* 0x0001e40000100800 */
.L_x_3562:
[----:B------:R-:W-:Y:S01]  /*1450*/  ULDC.64 UR8, c[0x0][0xb20] ;  /* 0x0002c80000087ab9 */ /* 0x000fe20000000a00 */
[----:B------:R-:W-:Y:S01]  /*1460*/  ULDC.64 UR10, c[0x0][0xb18] ;  /* 0x0002c600000a7ab9 */ /* 0x000fe20000000a00 */
[----:B------:R-:W-:Y:S01]  /*1470*/  UISETP.NE.U32.AND UP0, UPT, UR8, URZ, UPT ;  /* 0x0000003f0800728c */ /* 0x000fe2000bf05070 */
[----:B------:R-:W-:-:S03]  /*1480*/  ULDC UR45, c[0x0][0x2f0] ;  /* 0x0000bc00002d7ab9 */ /* 0x000fc60000000800 */
[----:B------:R-:W-:-:S03]  /*1490*/  UISETP.NE.AND.EX UP0, UPT, UR9, URZ, UPT, UP0 ;  /* 0x0000003f0900728c */ /* 0x000fc6000bf05300 */
[----:B------:R-:W-:Y:S02]  /*14a0*/  ULDC.64 UR8, c[0x0][0xb10] ;  /* 0x0002c40000087ab9 */ /* 0x000fe40000000a00 */
[----:B------:R-:W-:Y:S01]  /*14b0*/  UISETP.NE.U32.AND UP1, UPT, UR8, URZ, UPT ;  /* 0x0000003f0800728c */ /* 0x000fe2000bf25070 */
[----:B------:R-:W-:-:S03]  /*14c0*/  PLOP3.LUT P0, PT, PT, PT, UP0, 0x80, 0x0 ;  /* 0x000000000000781c */ /* 0x000fc60003f0f008 */
[----:B------:R-:W-:-:S03]  /*14d0*/  UISETP.NE.AND.EX UP1, UPT, UR9, URZ, UPT, UP1 ;  /* 0x0000003f0900728c */ /* 0x000fc6000bf25310 */
[----:B------:R-:W-:Y:S02]  /*14e0*/  @UP0 ULDC.64 UR8, c[0x0][0xb20] ;  /* 0x0002c80000080ab9 */ /* 0x000fe40000000a00 */
[----:B------:R-:W-:Y:S01]  /*14f0*/  @UP0 UIMAD.WIDE UR8, UR7, 0x4, UR8 ;  /* 0x00000004070808a5 */ /* 0x000fe2000f8e0208 */
[----:B------:R-:W-:-:S05]  /*1500*/  PLOP3.LUT P2, PT, PT, PT, UP1, 0x80, 0x0 ;  /* 0x000000000000781c */ /* 0x000fca0003f4f018 */
[----:B01-3--:R-:W-:Y:S02]  /*1510*/  IMAD.U32 R2, RZ, RZ, UR8 ;  /* 0x00000008ff027e24 */ /* 0x00bfe4000f8e00ff */
[----:B------:R-:W-:Y:S01]  /*1520*/  IMAD.U32 R3, RZ, RZ, UR9 ;  /* 0x00000009ff037e24 */ /* 0x000fe2000f8e00ff */
[----:B------:R-:W-:Y:S02]  /*1530*/  @UP1 ULDC.64 UR8, c[0x0][0xb10] ;  /* 0x0002c40000081ab9 */ /* 0x000fe40000000a00 */
[----:B------:R-:W-:Y:S02]  /*1540*/  @UP1 UIMAD.WIDE UR8, UR7, 0x4, UR8 ;  /* 0x00000004070818a5 */ /* 0x000fe4000f8e0208 */
[----:B--2---:R-:W2:Y:S04]  /*1550*/  @P0 LDG.E R2, desc[UR36][R2.64] ;  /* 0x0000002402020981 */ /* 0x004ea8000c1e1900 */
[----:B------:R-:W-:-:S02]  /*1560*/  IMAD.U32 R4, RZ, RZ, UR8 ;  /* 0x00000008ff047e24 */ /* 0x000fc4000f8e00ff */
[----:B------:R-:W-:Y:S01]  /*1570*/  IMAD.U32 R5, RZ, RZ, UR9 ;  /* 0x00000009ff057e24 */ /* 0x000fe2000f8e00ff */
[----:B------:R-:W-:-:S04]  /*1580*/  ULDC.64 UR8, c[0x0][0x418] ;  /* 0x0001060000087ab9 */ /* 0x000fc80000000a00 */
[----:B------:R-:W3:Y:S01]  /*1590*/  @P2 LDG.E R4, desc[UR36][R4.64] ;  /* 0x0000002404042981 */ /* 0x000ee2000c1e1900 */
[----:B------:R-:W-:Y:S01]  /*15a0*/  UISETP.NE.U32.AND UP0, UPT, UR8, URZ, UPT ;  /* 0x0000003f0800728c */ /* 0x000fe2000bf05070 */
[----:B------:R-:W-:Y:S01]  /*15b0*/  ISETP.NE.U32.AND P1, PT, RZ, UR10, PT ;  /* 0x0000000aff007c0c */ /* 0x000fe2000bf25070 */
[----:B------:R-:W-:Y:S01]  /*15c0*/  UMOV UR4, URZ ;  /* 0x0000003f00047c82 */ /* 0x000fe20008000000 */
[----:B------:R-:W-:Y:S01]  /*15d0*/  ULDC UR8, c[0x0][0x424] ;  /* 0x0001090000087ab9 */ /* 0x000fe20000000800 */
[----:B------:R-:W-:Y:S01]  /*15e0*/  UISETP.NE.AND.EX UP0, UPT, UR9, URZ, UPT, UP0 ;  /* 0x0000003f0900728c */ /* 0x000fe2000bf05300 */
[----:B------:R-:W-:Y:S01]  /*15f0*/  ISETP.NE.AND.EX P1, PT, RZ, UR11, PT, P1 ;  /* 0x0000000bff007c0c */ /* 0x000fe2000bf25310 */
[----:B------:R-:W-:Y:S01]  /*1600*/  ULDC UR44, c[0x0][0x288] ;  /* 0x0000a200002c7ab9 */ /* 0x000fe20000000800 */
[----:B------:R-:W-:Y:S02]  /*1610*/  ULOP3.LUT UR60, UR6, 0xffff, URZ, 0xc0, !UPT ;  /* 0x0000ffff063c7892 */ /* 0x000fe4000f8ec03f */
[----:B------:R-:W-:-:S04]  /*1620*/  USEL UR8, UR8, 0x1, UP0 ;  /* 0x0000000108087887 */ /* 0x000fc80008000000 */
[----:B------:R-:W-:Y:S01]  /*1630*/  UIMAD UR45, UR8, UR45, URZ ;  /* 0x0000002d082d72a4 */ /* 0x000fe2000f8e023f */
[----:B--2---:R-:W-:Y:S02]  /*1640*/  @P0 R2UR UR4, R2 ;  /* 0x00000000020402ca */ /* 0x004fe400000e0000 */
        /* <DEDUP_REMOVED lines=15> */
.L_x_3432:
[----:B------:R-:W-:Y:S01]  /*1740*/  IMAD.U32 R216, RZ, RZ, UR7 ;  /* 0x00000007ffd87e24 */ /* 0x000fe2000f8e00ff */
[----:B------:R-:W-:Y:S06]  /*1750*/  @!P1 BRA `(.L_x_3433) ;  /* 0x00000000001c9947 */ /* 0x000fec0003800000 */
[----:B------:R-:W-:Y:S02]  /*1760*/  ULDC.64 UR8, c[0x0][0xb18] ;  /* 0x0002c60000087ab9 */ /* 0x000fe40000000a00 */
[----:B------:R-:W-:-:S06]  /*1770*/  UIMAD.WIDE UR8, UR7, 0x4, UR8 ;  /* 0x00000004070878a5 */ /* 0x000fcc000f8e0208 */
[----:B------:R-:W-:Y:S02]  /*1780*/  IMAD.U32 R2, RZ, RZ, UR8 ;  /* 0x00000008ff027e24 */ /* 0x000fe4000f8e00ff */
[----:B------:R-:W-:-:S05]  /*1790*/  IMAD.U32 R3, RZ, RZ, UR9 ;  /* 0x00000009ff037e24 */ /* 0x000fca000f8e00ff */
[----:B------:R-:W2:Y:S02]  /*17a0*/  LDG.E R2, desc[UR36][R2.64] ;  /* 0x0000002402027981 */ /* 0x000ea4000c1e1900 */
[----:B--2---:R-:W-:Y:S01]  /*17b0*/  R2UR UR45, R2 ;  /* 0x00000000022d72ca */ /* 0x004fe200000e0000 */
[----:B------:R-:W-:-:S14]  /*17c0*/  BRA `(.L_x_3434) ;  /* 0x0000000000347947 */ /* 0x000fdc0003800000 */
.L_x_3433:
        /* <DEDUP_REMOVED lines=13> */
.L_x_3434:
[----:B------:R-:W2:Y:S01]  /*18a0*/  LDL R0, [R1+0x4c8] ;  /* 0x0004c80001007983 */ /* 0x000ea20000100800 */
[----:B------:R-:W-:Y:S01]  /*18b0*/  MOV R72, 0x400 ;  /* 0x0000040000487802 */ /* 0x000fe20000000f00 */
[----:B------:R-:W0:Y:S01]  /*18c0*/  LDC R8, c[0x0][0xa80] ;  /* 0x0002a000ff087b82 */ /* 0x000e220000000800 */
[----:B------:R-:W-:Y:S01]  /*18d0*/  IMAD.MOV.U32 R5, RZ, RZ, 0x80 ;  /* 0x00000080ff057424 */ /* 0x000fe200078e00ff */
[----:B------:R-:W1:Y:S01]  /*18e0*/  S2R R21, SR_CgaCtaId ;  /* 0x0000000000157919 */ /* 0x000e620000008800 */
[----:B------:R-:W-:Y:S01]  /*18f0*/  IMAD.MOV.U32 R6, RZ, RZ, 0x100 ;  /* 0x00000100ff067424 */ /* 0x000fe200078e00ff */
[----:B------:R-:W-:Y:S01]  /*1900*/  UIADD3 UR45, -UR4, UR45, URZ ;  /* 0x0000002d042d7290 */ /* 0x000fe2000fffe13f */
[----:B------:R-:W-:Y:S01]  /*1910*/  IMAD.MOV.U32 R19, RZ, RZ, 0x80 ;  /* 0x00000080ff137424 */ /* 0x000fe200078e00ff */
[----:B------:R-:W3:Y:S01]  /*1920*/  S2R R3, SR_SWINHI ;  /* 0x0000000000037919 */ /* 0x000ee20000002f00 */
[----:B------:R-:W-:Y:S01]  /*1930*/  ULDC UR4, c[0x0][0x448] ;  /* 0x0001120000047ab9 */ /* 0x000fe20000000800 */
[----:B------:R-:W-:Y:S01]  /*1940*/  IMAD.MOV.U32 R20, RZ, RZ, 0x100 ;  /* 0x00000100ff147424 */ /* 0x000fe200078e00ff */
[----:B------:R-:W-:Y:S01]  /*1950*/  UISETP.NE.AND UP1, UPT, UR4, 0x1, UPT ;  /* 0x000000010400788c */ /* 0x000fe2000bf25270 */
[----:B------:R-:W-:Y:S01]  /*1960*/  IMAD.U32 R14, RZ, RZ, UR5 ;  /* 0x00000005ff0e7e24 */ /* 0x000fe2000f8e00ff */
[----:B------:R-:W-:Y:S01]  /*1970*/  USHF.L.U32 UR58, UR5, 0x7, URZ ;  /* 0x00000007053a7899 */ /* 0x000fe2000800063f */
[----:B------:R-:W-:Y:S01]  /*1980*/  STL.128 [R1+0x210], RZ ;  /* 0x000210ff01007387 */ /* 0x000fe20000100c00 */
[----:B------:R-:W-:Y:S01]  /*1990*/  ULOP3.LUT UR8, UR6, 0xff000000, URZ, 0xc0, !UPT ;  /* 0xff00000006087892 */ /* 0x000fe2000f8ec03f */
[----:B------:R-:W-:-:S02]  /*19a0*/  ULDC.64 UR4, c[0x0][0xad8] ;  /* 0x0002b60000047ab9 */ /* 0x000fc40000000a00 */
[----:B------:R-:W-:Y:S01]  /*19b0*/  STL [R1+0x50], R14 ;  /* 0x0000500e01007387 */ /* 0x000fe20000100800 */
[----:B------:R-:W-:Y:S02]  /*19c0*/  UISETP.GE.AND UP0, UPT, UR5, 0x1, UPT ;  /* 0x000000010500788c */ /* 0x000fe4000bf06270 */
[----:B------:R-:W-:Y:S01]  /*19d0*/  UIADD3 UR9, UR58, 0x7f, URZ ;  /* 0x0000007f3a097890 */ /* 0x000fe2000fffe03f */
[----:B------:R-:W-:Y:S01]  /*19e0*/  STL.128 [R1+0x220], RZ ;  /* 0x000220ff01007387 */ /* 0x000fe20000100c00 */
[----:B------:R-:W-:Y:S01]  /*19f0*/  ULOP3.LUT UR59, UR6, 0xff0000, URZ, 0xc0, !UPT ;  /* 0x00ff0000063b7892 */ /* 0x000fe2000f8ec03f */
[----:B------:R-:W-:Y:S02]  /*1a00*/  @UP1 ULDC UR10, c[0x0][0x450] ;  /* 0x00011400000a1ab9 */ /* 0x000fe40000000800 */
[----:B0-----:R-:W-:Y:S01]  /*1a10*/  STL [R1+0x230], R8 ;  /* 0x0002300801007387 */ /* 0x001fe20000100800 */
[----:B------:R-:W-:Y:S01]  /*1a20*/  @UP1 ULDC UR6, c[0x0][0x44c] ;  /* 0x0001130000061ab9 */ /* 0x000fe20000000800 */
[----:B------:R-:W-:-:S02]  /*1a30*/  UIADD3 UR38, UR45, 0x1, -UR44 ;  /* 0x000000012d267890 */ /* 0x000fc4000fffe82c */
[----:B------:R-:W-:Y:S01]  /*1a40*/  STL.128 [R1+0x240], RZ ;  /* 0x000240ff01007387 */ /* 0x000fe20000100c00 */
[----:B------:R-:W-:Y:S02]  /*1a50*/  USHF.R.U32.HI UR8, URZ, 0x8, UR8 ;  /* 0x000000083f087899 */ /* 0x000fe40008011608 */
[----:B------:R-:W-:Y:S01]  /*1a60*/  UP2UR UR39, UPR, URZ, 0x2 ;  /* 0x000000023f277883 */ /* 0x000fe20008000000 */
[----:B------:R-:W-:Y:S01]  /*1a70*/  STL.128 [R1+0x250], RZ ;  /* 0x000250ff01007387 */ /* 0x000fe20000100c00 */
[----:B------:R-:W-:Y:S01]  /*1a80*/  UP2UR UR41, UPR, URZ, 0x1 ;  /* 0x000000013f297883 */ /* 0x000fe20008000000 */
[----:B-1----:R-:W-:Y:S01]  /*1a90*/  LEA R72, R21, R72, 0x18 ;  /* 0x0000004815487211 */ /* 0x002fe200078ec0ff */
[----:B------:R-:W-:Y:S01]  /*1aa0*/  ULEA.HI UR59, UR59, UR8, URZ, 0x10 ;  /* 0x000000083b3b7291 */ /* 0x000fe2000f8f803f */
[----:B------:R-:W-:Y:S02]  /*1ab0*/  STL.64 [R1+0x30], R20 ;  /* 0x0000301401007387 */ /* 0x000fe40000100a00 */
[----:B------:R-:W-:-:S02]  /*1ac0*/  MOV R26, R72 ;  /* 0x00000048001a7202 */ /* 0x000fc40000000f00 */
[----:B---3--:R-:W-:Y:S01]  /*1ad0*/  MOV R27, R3 ;  /* 0x00000003001b7202 */ /* 0x008fe20000000f00 */
[----:B------:R-:W-:Y:S01]  /*1ae0*/  STL.128 [R1+0x260], RZ ;  /* 0x000260ff01007387 */ /* 0x000fe20000100c00 */
[C---:B------:R-:W-:Y:S02]  /*1af0*/  IADD3 R2, P2, R26.reuse, 0x32450, RZ ;  /* 0x000324501a027810 */ /* 0x040fe40007f5e0ff */
[C---:B------:R-:W-:Y:S01]  /*1b00*/  IADD3 R10, P0, R26.reuse, 0x32430, RZ ;  /* 0x000324301a0a7810 */ /* 0x040fe20007f1e0ff */
[----:B------:R-:W-:Y:S01]  /*1b10*/  STL.128 [R1+0x270], RZ ;  /* 0x000270ff01007387 */ /* 0x000fe20000100c00 */
[----:B------:R-:W-:Y:S01]  /*1b20*/  IADD3 R12, P1, R26, 0x32440, RZ ;  /* 0x000324401a0c7810 */ /* 0x000fe20007f3e0ff */
[--C-:B------:R-:W-:Y:S01]  /*1b30*/  IMAD.X R9, RZ, RZ, R27.reuse, P2 ;  /* 0x000000ffff097224 */ /* 0x100fe200010e061b */
[C---:B------:R-:W-:Y:S01]  /*1b40*/  IADD3 R36, P2, R16.reuse, 0x28, RZ ;  /* 0x0000002810247810 */ /* 0x040fe20007f5e0ff */
[--C-:B------:R-:W-:Y:S01]  /*1b50*/  IMAD.X R11, RZ, RZ, R27.reuse, P0 ;  /* 0x000000ffff0b7224 */ /* 0x100fe200000e061b */
[----:B------:R-:W-:Y:S01]  /*1b60*/  STL.128 [R1+0x280], RZ ;  /* 0x000280ff01007387 */ /* 0x000fe20000100c00 */
[----:B------:R-:W-:Y:S01]  /*1b70*/  IMAD.X R13, RZ, RZ, R27, P1 ;  /* 0x000000ffff0d7224 */ /* 0x000fe200008e061b */
[C---:B------:R-:W-:Y:S01]  /*1b80*/  IADD3 R35, P0, R16.reuse, 0x210, RZ ;  /* 0x0000021010237810 */ /* 0x040fe20007f1e0ff */
[----:B------:R-:W-:Y:S01]  /*1b90*/  IMAD.X R47, RZ, RZ, R17, P2 ;  /* 0x000000ffff2f7224 */ /* 0x000fe200010e0611 */
[----:B------:R-:W-:Y:S01]  /*1ba0*/  STL.64 [R1+0x18], R10 ;  /* 0x0000180a01007387 */ /* 0x000fe20000100a00 */
[----:B------:R-:W-:-:S02]  /*1bb0*/  IADD3 R34, P1, R16, 0x240, RZ ;  /* 0x0000024010227810 */ /* 0x000fc40007f3e0ff */
[--C-:B------:R-:W-:Y:S01]  /*1bc0*/  IMAD.X R44, RZ, RZ, R17.reuse, P0 ;  /* 0x000000ffff2c7224 */ /* 0x100fe200000e0611 */
[----:B------:R-:W-:Y:S02]  /*1bd0*/  STL.64 [R1+0x20], R12 ;  /* 0x0000200c01007387 */ /* 0x000fe40000100a00 */
[----:B------:R-:W-:Y:S02]  /*1be0*/  IMAD.X R45, RZ, RZ, R17, P1 ;  /* 0x000000ffff2d7224 */ /* 0x000fe400008e0611 */
[----:B------:R-:W-:Y:S04]  /*1bf0*/  STL.128 [R1+0x290], RZ ;  /* 0x000290ff01007387 */ /* 0x000fe80000100c00 */
        /* <DEDUP_REMOVED lines=26> */
[----:B------:R-:W-:Y:S04]  /*1da0*/  STL [R1+0x10], RZ ;  /* 0x000010ff01007387 */ /* 0x000fe80000100800 */
[----:B------:R-:W-:Y:S01]  /*1db0*/  STL [R1+0x38], RZ ;  /* 0x000038ff01007387 */ /* 0x000fe20000100800 */
[----:B--2---:R-:W-:-:S02]  /*1dc0*/  R2UR UR7, R0 ;  /* 0x00000000000772ca */ /* 0x004fc400000e0000 */
[----:B------:R-:W-:-:S05]  /*1dd0*/  IADD3 R0, P3, R26, 0x32460, RZ ;  /* 0x000324601a007810 */ /* 0x000fca0007f7e0ff */
[----:B------:R-:W-:Y:S01]  /*1de0*/  IMAD.X R3, RZ, RZ, R27, P3 ;  /* 0x000000ffff037224 */ /* 0x000fe200018e061b */
[----:B------:R-:W-:-:S05]  /*1df0*/  PLOP3.LUT P3, PT, PT, PT, UP0, 0x40, 0x0 ;  /* 0x000000000000781c */ /* 0x000fca0003f6e808 */
[----:B------:R-:W-:Y:S02]  /*1e00*/  IMAD.U32 R4, RZ, RZ, UR7 ;  /* 0x00000007ff047e24 */ /* 0x000fe4000f8e00ff */
[----:B------:R-:W-:Y:S01]  /*1e10*/  IMAD.U32 R18, RZ, RZ, UR7 ;  /* 0x00000007ff127e24 */ /* 0x000fe2000f8e00ff */
[----:B------:R-:W-:Y:S02]  /*1e20*/  UIMAD.WIDE.U32 UR6, UR9, UR6, URZ ;  /* 0x00000006090672a5 */ /* 0x000fe4000f8e003f */
[----:B------:R0:W-:Y:S02]  /*1e30*/  STL.128 [R1], R4 ;  /* 0x0000000401007387 */ /* 0x0001e40000100c00 */
[----:B------:R-:W-:Y:S02]  /*1e40*/  @UP1 USHF.R.U32.HI UR9, URZ, UR10, UR7 ;  /* 0x0000000a3f091299 */ /* 0x000fe40008011607 */
[----:B------:R1:W-:Y:S02]  /*1e50*/  STL.64 [R1+0x28], R18 ;  /* 0x0000281201007387 */ /* 0x0003e40000100a00 */
[----:B------:R-:W-:-:S04]  /*1e60*/  UIADD3 UR9, UR38, UR9, URZ ;  /* 0x0000000926097290 */ /* 0x000fc8000fffe03f */
[----:B------:R-:W-:Y:S01]  /*1e70*/  UIADD3 UR4, UR9, UR4, URZ ;  /* 0x0000000409047290 */ /* 0x000fe2000fffe03f */
[----:B0-----:R-:W-:Y:S02]  /*1e80*/  IMAD.MOV.U32 R4, RZ, RZ, R2 ;  /* 0x000000ffff047224 */ /* 0x001fe400078e0002 */
[----:B------:R-:W-:Y:S02]  /*1e90*/  IMAD.MOV.U32 R5, RZ, RZ, R9 ;  /* 0x000000ffff057224 */ /* 0x000fe400078e0009 */
[----:B------:R-:W-:Y:S02]  /*1ea0*/  IMAD.MOV.U32 R6, RZ, RZ, R0 ;  /* 0x000000ffff067224 */ /* 0x000fe400078e0000 */
[----:B------:R-:W-:-:S05]  /*1eb0*/  IMAD.MOV.U32 R7, RZ, RZ, R3 ;  /* 0x000000ffff077224 */ /* 0x000fca00078e0003 */
[----:B------:R1:W-:Y:S01]  /*1ec0*/  STL.128 [R1+0x40], R4 ;  /* 0x0000400401007387 */ /* 0x0003e20000100c00 */
        /* <DEDUP_REMOVED lines=11> */
.L_x_3436:
[----:B------:R-:W-:-:S11]  /*1f80*/  UISETP.NE.AND UP0, UPT, UR5, 0x1, UPT ;  /* 0x000000010500788c */ /* 0x000fd6000bf05270 */
[----:B------:R-:W-:Y:S02]  /*1f90*/  @UP0 ULDC.64 UR10, c[0x0][0xae0] ;  /* 0x0002b800000a0ab9 */ /* 0x000fe40000000a00 */
[----:B------:R-:W-:-:S04]  /*1fa0*/  UIMAD.WIDE.U32 UR6, UR8, UR10, URZ ;  /* 0x0000000a080672a5 */ /* 0x000fc8000f8e003f */
[----:B------:R-:W-:-:S12]  /*1fb0*/  @UP0 USHF.R.U32.HI UR8, URZ, UR11, UR7 ;  /* 0x0000000b3f080299 */ /* 0x000fd80008011607 */
.L_x_3437:
[----:B------:R-:W-:-:S04]  /*1fc0*/  UIMAD UR8, UR8, UR5, UR5 ;  /* 0x00000005080872a4 */ /* 0x000fc8000f8e0205 */
[----:B------:R-:W-:-:S04]  /*1fd0*/  UISETP.LT.AND UP0, UPT, UR4, UR8, UPT ;  /* 0x000000080400728c */ /* 0x000fc8000bf01270 */
[----:B------:R-:W-:-:S12]  /*1fe0*/  USEL UR4, UR4, UR8, UP0 ;  /* 0x0000000804047287 */ /* 0x000fd80008000000 */
.L_x_3435:
        /* <DEDUP_REMOVED lines=12> */
[----:B------:R-:W-:Y:S01]  /*20b0*/  UMOV UR12, UR58 ;  /* 0x0000003a000c7c82 */ /* 0x000fe20008000000 */
        /* <DEDUP_REMOVED lines=20> */
.L_x_3439:
[----:B------:R-:W-:-:S11]  /*2200*/  UISETP.NE.AND UP0, UPT, UR5, 0x1, UPT ;  /* 0x000000010500788c */ /* 0x000fd6000bf05270 */
[----:B------:R-:W-:Y:S02]  /*2210*/  @UP0 ULDC.64 UR12, c[0x0][0xae0] ;  /* 0x0002b800000c0ab9 */ /* 0x000fe40000000a00 */
[----:B------:R-:W-:-:S04]  /*2220*/  UIMAD.WIDE.U32 UR8, UR7, UR12, URZ ;  /* 0x0000000c070872a5 */ /* 0x000fc8000f8e003f */
[----:B------:R-:W-:-:S12]  /*2230*/  @UP0 USHF.R.U32.HI UR7, URZ, UR13, UR9 ;  /* 0x0000000d3f070299 */ /* 0x000fd80008011609 */
.L_x_3440:
[----:B------:R-:W-:-:S04]  /*2240*/  UIMAD UR5, UR7, UR5, URZ ;  /* 0x00000005070572a4 */ /* 0x000fc8000f8e023f */
[----:B------:R-:W-:-:S04]  /*2250*/  UISETP.LT.AND UP0, UPT, UR10, UR5, UPT ;  /* 0x000000050a00728c */ /* 0x000fc8000bf01270 */
[----:B------:R-:W-:-:S12]  /*2260*/  USEL UR10, UR10, UR5, !UP0 ;  /* 0x000000050a0a7287 */ /* 0x000fd8000c000000 */
.L_x_3438:
[----:B------:R-:W-:Y:S02]  /*2270*/  UIMAD.WIDE UR4, UR10, 0x2aaaaaab, URZ ;  /* 0x2aaaaaab0a0478a5 */ /* 0x000fe4000f8e023f */
[----:B------:R-:W-:Y:S02]  /*2280*/  ULOP3.LUT UR61, UR59, 0xff, URZ, 0xc0, !UPT ;  /* 0x000000ff3b3d7892 */ /* 0x000fe4000f8ec03f */
[----:B------:R-:W-:Y:S02]  /*2290*/  USHF.R.U32.HI UR4, URZ, 0x1f, UR5 ;  /* 0x0000001f3f047899 */ /* 0x000fe40008011605 */
[----:B------:R-:W-:Y:S02]  /*22a0*/  USHF.R.U32.HI UR59, URZ, 0x10, UR59 ;  /* 0x000000103f3b7899 */ /* 0x000fe4000801163b */
[----:B------:R-:W-:-:S04]  /*22b0*/  ULEA.HI.SX32 UR4, UR5, UR4, 0x1c ;  /* 0x0000000405047291 */ /* 0x000fc8000f8fe23f */
[----:B------:R-:W-:-:S04]  /*22c0*/  UISETP.LT.AND UP0, UPT, URZ, UR4, UPT ;  /* 0x000000043f00728c */ /* 0x000fc8000bf01270 */
[----:B------:R-:W-:-:S03]  /*22d0*/  USEL UR40, URZ, UR4, !UP0 ;  /* 0x000000043f287287 */ /* 0x000fc6000c000000 */
[----:B------:R-:W-:Y:S01]  /*22e0*/  UMOV UR4, URZ ;  /* 0x0000003f00047c82 */ /* 0x000fe20008000000 */
[----:B------:R-:W-:-:S06]  /*22f0*/  UISETP.GT.AND UP0, UPT, UR6, UR40, UPT ;  /* 0x000000280600728c */ /* 0x000fcc000bf04270 */
[----:B------:R-:W-:-:S13]  /*2300*/  PLOP3.LUT P0, PT, PT, PT, UP0, 0x80, 0x0 ;  /* 0x000000000000781c */ /* 0x000fda0003f0f008 */
[----:B------:R-:W-:Y:S05]  /*2310*/  @!P0 BRA `(.L_x_3441) ;  /* 0x0000000000948947 */ /* 0x000fea0003800000 */
[----:B------:R-:W-:Y:S01]  /*2320*/  UISETP.NE.AND UP0, UPT, UR59, URZ, UPT ;  /* 0x0000003f3b00728c */ /* 0x000fe2000bf05270 */
[----:B------:R-:W-:-:S03]  /*2330*/  ULDC UR4, c[0x0][0xae8] ;  /* 0x0002ba0000047ab9 */ /* 0x000fc60000000800 */
[----:B------:R-:W-:-:S04]  /*2340*/  USEL UR10, UR59, UR4, UP0 ;  /* 0x000000043b0a7287 */ /* 0x000fc80008000000 */
[----:B------:R-:W-:Y:S02]  /*2350*/  UIADD3 UR4, UR10, -0x1, UR6 ;  /* 0xffffffff0a047890 */ /* 0x000fe4000fffe006 */
[----:B------:R-:W-:Y:S02]  /*2360*/  IMAD.U32 R3, RZ, RZ, UR10 ;  /* 0x0000000aff037e24 */ /* 0x000fe4000f8e00ff */
[----:B------:R-:W-:-:S03]  /*2370*/  UIADD3 UR7, -UR40, UR4, URZ ;  /* 0x0000000428077290 */ /* 0x000fc6000fffe13f */
[-C--:B------:R-:W-:Y:S01]  /*2380*/  IABS R0, R3.reuse ;  /* 0x0000000300007213 */ /* 0x080fe20000000000 */
[----:B------:R-:W-:Y:S01]  /*2390*/  UMOV UR4, URZ ;  /* 0x0000003f00047c82 */ /* 0x000fe20008000000 */
[----:B-1----:R-:W-:Y:S01]  /*23a0*/  IABS R5, R3 ;  /* 0x0000000300057213 */ /* 0x002fe20000000000 */
[----:B------:R-:W-:Y:S01]  /*23b0*/  IMAD.U32 R4, RZ, RZ, UR7 ;  /* 0x00000007ff047e24 */ /* 0x000fe2000f8e00ff */
[----:B------:R-:W-:Y:S01]  /*23c0*/  R2UR UR11, R0 ;  /* 0x00000000000b72ca */ /* 0x000fe200000e0000 */
[----:B------:R-:W-:-:S03]  /*23d0*/  ULOP3.LUT UR7, UR7, UR10, URZ, 0x3c, !UPT ;  /* 0x0000000a07077292 */ /* 0x000fc6000f8e3c3f */
[----:B------:R-:W-:-:S05]  /*23e0*/  IABS R4, R4 ;  /* 0x0000000400047213 */ /* 0x000fca0000000000 */
[----:B------:R-:W-:-:S04]  /*23f0*/  IMAD.MOV.U32 R3, RZ, RZ, R4 ;  /* 0x000000ffff037224 */ /* 0x000fc800078e0004 */
[----:B------:R-:W0:Y:S01]  /*2400*/  I2F.RP R0, UR11 ;  /* 0x0000000b00007d06 */ /* 0x000e220008209400 */
[----:B------:R-:W-:-:S07]  /*2410*/  R2UR UR9, R3 ;  /* 0x00000000030972ca */ /* 0x000fce00000e0000 */
        /* <DEDUP_REMOVED lines=21> */
.L_x_3441:
        /* <DEDUP_REMOVED lines=9> */
[----:B------:R-:W2:Y:S01]  /*2600*/  LDL R2, [R1+0x4c4] ;  /* 0x0004c40001027983 */ /* 0x000ea20000100800 */
[----:B------:R-:W-:Y:S01]  /*2610*/  VIADD R8, R72, 0x400 ;  /* 0x0000040048087836 */ /* 0x000fe20000000000 */
[----:B-1----:R-:W-:Y:S01]  /*2620*/  IADD3 R18, P5, R16, 0x58, RZ ;  /* 0x0000005810127810 */ /* 0x002fe20007fbe0ff */
[----:B------:R-:W-:Y:S01]  /*2630*/  IMAD.MOV.U32 R4, RZ, RZ, 0x1 ;  /* 0x00000001ff047424 */ /* 0x000fe200078e00ff */
[----:B------:R-:W-:Y:S01]  /*2640*/  STL.64 [R1+0x58], RZ ;  /* 0x000058ff01007387 */ /* 0x000fe20000100a00 */
[----:B------:R-:W-:Y:S01]  /*2650*/  IMAD.MOV.U32 R5, RZ, RZ, RZ ;  /* 0x000000ffff057224 */ /* 0x000fe200078e00ff */
[----:B------:R-:W-:Y:S01]  /*2660*/  SHF.R.U32.HI R8, RZ, 0x4, R8 ;  /* 0x00000004ff087819 */ /* 0x000fe20000011608 */
[----:B------:R-:W-:Y:S01]  /*2670*/  IMAD.MOV.U32 R6, RZ, RZ, 0x1 ;  /* 0x00000001ff067424 */ /* 0x000fe200078e00ff */
[----:B------:R-:W-:Y:S01]  /*2680*/  STL.128 [R1+0x90], RZ ;  /* 0x000090ff01007387 */ /* 0x000fe20000100c00 */
[----:B------:R-:W-:Y:S01]  /*2690*/  IMAD.MOV.U32 R7, RZ, RZ, RZ ;  /* 0x000000ffff077224 */ /* 0x000fe200078e00ff */
[----:B------:R-:W-:Y:S01]  /*26a0*/  LOP3.LUT R8, R8, 0x3fff, RZ, 0xc0, !PT ;  /* 0x00003fff08087812 */ /* 0x000fe200078ec0ff */
[----:B------:R-:W-:Y:S01]  /*26b0*/  IMAD.MOV.U32 R10, RZ, RZ, 0x1 ;  /* 0x00000001ff0a7424 */ /* 0x000fe200078e00ff */
[----:B------:R-:W-:Y:S01]  /*26c0*/  STL.128 [R1+0xa0], RZ ;  /* 0x0000a0ff01007387 */ /* 0x000fe20000100c00 */
[----:B------:R-:W-:Y:S01]  /*26d0*/  IMAD.MOV.U32 R11, RZ, RZ, RZ ;  /* 0x000000ffff0b7224 */ /* 0x000fe200078e00ff */
[C---:B------:R-:W-:Y:S01]  /*26e0*/  IADD3 R42, P6, R16.reuse, 0x60, RZ ;  /* 0x00000060102a7810 */ /* 0x040fe20007fde0ff */
[----:B------:R-:W-:Y:S01]  /*26f0*/  IMAD.X R19, RZ, RZ, R17, P5 ;  /* 0x000000ffff137224 */ /* 0x000fe200028e0611 */
[----:B------:R0:W-:Y:S01]  /*2700*/  STL.128 [R1+0x60], R4 ;  /* 0x0000600401007387 */ /* 0x0001e20000100c00 */
[----:B------:R-:W-:-:S02]  /*2710*/  IADD3 R41, P1, R16, 0x68, RZ ;  /* 0x0000006810297810 */ /* 0x000fc40007f3e0ff */
[C---:B------:R-:W-:Y:S01]  /*2720*/  IADD3 R40, P2, R16.reuse, 0x70, RZ ;  /* 0x0000007010287810 */ /* 0x040fe20007f5e0ff */
[----:B------:R-:W-:Y:S01]  /*2730*/  STL.64 [R1+0x70], R10 ;  /* 0x0000700a01007387 */ /* 0x000fe20000100a00 */
[--C-:B------:R-:W-:Y:S01]  /*2740*/  IMAD.X R43, RZ, RZ, R17.reuse, P6 ;  /* 0x000000ffff2b7224 */ /* 0x100fe200030e0611 */
[C---:B------:R-:W-:Y:S01]  /*2750*/  IADD3 R39, P3, R16.reuse, 0x78, RZ ;  /* 0x0000007810277810 */ /* 0x040fe20007f7e0ff */
[--C-:B------:R-:W-:Y:S01]  /*2760*/  IMAD.X R56, RZ, RZ, R17.reuse, P1 ;  /* 0x000000ffff387224 */ /* 0x100fe200008e0611 */
[----:B------:R-:W-:Y:S01]  /*2770*/  STL.128 [R1+0xb0], RZ ;  /* 0x0000b0ff01007387 */ /* 0x000fe20000100c00 */
[--C-:B------:R-:W-:Y:S01]  /*2780*/  IMAD.X R55, RZ, RZ, R17.reuse, P2 ;  /* 0x000000ffff377224 */ /* 0x100fe200010e0611 */
[C---:B------:R-:W-:Y:S01]  /*2790*/  IADD3 R38, P4, R16.reuse, 0x80, RZ ;  /* 0x0000008010267810 */ /* 0x040fe20007f9e0ff */
[----:B------:R-:W-:Y:S01]  /*27a0*/  IMAD.X R54, RZ, RZ, R17, P3 ;  /* 0x000000ffff367224 */ /* 0x000fe200018e0611 */
[----:B------:R-:W-:Y:S01]  /*27b0*/  STL.128 [R1+0xc0], RZ ;  /* 0x0000c0ff01007387 */ /* 0x000fe20000100c00 */
[----:B------:R-:W-:-:S02]  /*27c0*/  IADD3 R32, P5, R16, 0x88, RZ ;  /* 0x0000008810207810 */ /* 0x000fc40007fbe0ff */
[----:B------:R-:W-:Y:S01]  /*27d0*/  IADD3 R37, P6, R16, 0x90, RZ ;  /* 0x0000009010257810 */ /* 0x000fe20007fde0ff */
[----:B0-----:R-:W-:Y:S01]  /*27e0*/  IMAD.MOV.U32 R5, RZ, RZ, 0x40000040 ;  /* 0x40000040ff057424 */ /* 0x001fe200078e00ff */
[C---:B------:R-:W-:Y:S01]  /*27f0*/  LOP3.LUT R6, R8.reuse, 0x3000000, RZ, 0xfc, !PT ;  /* 0x0300000008067812 */ /* 0x040fe200078efcff */
[----:B------:R-:W-:Y:S01]  /*2800*/  IMAD.MOV.U32 R7, RZ, RZ, 0x40000040 ;  /* 0x40000040ff077424 */ /* 0x000fe200078e00ff */
[----:B------:R-:W-:Y:S01]  /*2810*/  LOP3.LUT R8, R8, 0x10000, RZ, 0xfc, !PT ;  /* 0x0001000008087812 */ /* 0x000fe200078efcff */
[----:B------:R-:W-:Y:S01]  /*2820*/  STL.128 [R1+0xd0], RZ ;  /* 0x0000d0ff01007387 */ /* 0x000fe20000100c00 */
[C---:B------:R-:W-:Y:S01]  /*2830*/  IADD3 R50, P1, R16.reuse, 0xf0, RZ ;  /* 0x000000f010327810 */ /* 0x040fe20007f3e0ff */
[--C-:B------:R-:W-:Y:S01]  /*2840*/  IMAD.X R53, RZ, RZ, R17.reuse, P4 ;  /* 0x000000ffff357224 */ /* 0x100fe200020e0611 */
[----:B------:R-:W-:Y:S01]  /*2850*/  IADD3 R48, P2, R16, 0xf8, RZ ;  /* 0x000000f810307810 */ /* 0x000fe20007f5e0ff */
[----:B------:R-:W-:Y:S01]  /*2860*/  STL.128 [R1+0xe0], RZ ;  /* 0x0000e0ff01007387 */ /* 0x000fe20000100c00 */
[----:B------:R-:W-:-:S02]  /*2870*/  IMAD.X R33, RZ, RZ, R17, P5 ;  /* 0x000000ffff217224 */ /* 0x000fc400028e0611 */
[--C-:B------:R-:W-:Y:S02]  /*2880*/  IMAD.X R52, RZ, RZ, R17.reuse, P6 ;  /* 0x000000ffff347224 */ /* 0x100fe400030e0611 */
[--C-:B------:R-:W-:Y:S02]  /*2890*/  IMAD.X R51, RZ, RZ, R17.reuse, P1 ;  /* 0x000000ffff337224 */ /* 0x100fe400008e0611 */
[----:B------:R-:W-:Y:S01]  /*28a0*/  IMAD.X R49, RZ, RZ, R17, P2 ;  /* 0x000000ffff317224 */ /* 0x000fe200010e0611 */
[----:B--2---:R-:W0:Y:S02]  /*28b0*/  SHFL.IDX PT, R0, R2, RZ, 0x1f ;  /* 0x00001fff02007589 */ /* 0x004e2400000e0000 */
[----:B0-----:R-:W-:-:S04]  /*28c0*/  LEA.HI R2, R0, R0, RZ, 0x1 ;  /* 0x0000000000027211 */ /* 0x001fc800078f08ff */
[----:B------:R-:W-:Y:S01]  /*28d0*/  LOP3.LUT R3, R2, 0x7fffe, RZ, 0xc0, !PT ;  /* 0x0007fffe02037812 */ /* 0x000fe200078ec0ff */
[----:B------:R-:W-:-:S04]  /*28e0*/  VIADD R2, R72, 0x1c400 ;  /* 0x0001c40048027836 */ /* 0x000fc80000000000 */
[----:B------:R-:W-:Y:S01]  /*28f0*/  IMAD.IADD R0, R0, 0x1, -R3 ;  /* 0x0000000100007824 */ /* 0x000fe200078e0a03 */
[----:B------:R-:W-:Y:S01]  /*2900*/  SHF.R.U32.HI R2, RZ, 0x4, R2 ;  /* 0x00000004ff027819 */ /* 0x000fe20000011602 */
[----:B------:R-:W-:-:S03]  /*2910*/  VIADD R3, R72, 0x18400 ;  /* 0x0001840048037836 */ /* 0x000fc60000000000 */
[----:B------:R-:W-:Y:S01]  /*2920*/  LOP3.LUT R2, R2, 0x3fff, RZ, 0xc0, !PT ;  /* 0x00003fff02027812 */ /* 0x000fe200078ec0ff */
[----:B------:R-:W-:Y:S01]  /*2930*/  IMAD R0, R0, 0x2000, R3 ;  /* 0x0000200000007824 */ /* 0x000fe200078e0203 */
[----:B------:R-:W-:Y:S02]  /*2940*/  LOP3.LUT P0, RZ, R3, 0x1bf, RZ, 0xc0, !PT ;  /* 0x000001bf03ff7812 */ /* 0x000fe4000780c0ff */
[----:B------:R-:W-:Y:S01]  /*2950*/  LOP3.LUT R4, R2, 0x10000, RZ, 0xfc, !PT ;  /* 0x0001000002047812 */ /* 0x000fe200078efcff */
[----:B------:R-:W-:Y:S01]  /*2960*/  VIADD R3, R0, 0xa000 ;  /* 0x0000a00000037836 */ /* 0x000fe20000000000 */
[----:B------:R-:W-:-:S03]  /*2970*/  SHF.R.U32.HI R0, RZ, 0x4, R0 ;  /* 0x00000004ff007819 */ /* 0x000fc60000011600 */
[----:B------:R0:W-:Y:S01]  /*2980*/  STL.128 [R1+0x80], R4 ;  /* 0x0000800401007387 */ /* 0x0001e20000100c00 */
[----:B------:R-:W-:Y:S02]  /*2990*/  SHF.R.U32.HI R3, RZ, 0x4, R3 ;  /* 0x00000004ff037819 */ /* 0x000fe40000011603 */
[----:B------:R-:W-:Y:S02]  /*29a0*/  LOP3.LUT R0, R0, 0x3fff, RZ, 0xc0, !PT ;  /* 0x00003fff00007812 */ /* 0x000fe400078ec0ff */
[----:B------:R-:W-:Y:S02]  /*29b0*/  LOP3.LUT R3, R3, 0x3fff, RZ, 0xc0, !PT ;  /* 0x00003fff03037812 */ /* 0x000fe400078ec0ff */
[----:B------:R-:W-:Y:S02]  /*29c0*/  LOP3.LUT R2, R0, 0x10000, RZ, 0xfc, !PT ;  /* 0x0001000000027812 */ /* 0x000fe400078efcff */
[----:B------:R-:W-:Y:S01]  /*29d0*/  LOP3.LUT R0, R3, 0x10000, RZ, 0xfc, !PT ;  /* 0x0001000003007812 */ /* 0x000fe200078efcff */
[----:B------:R-:W-:-:S05]  /*29e0*/  IMAD.MOV.U32 R3, RZ, RZ, 0x40000040 ;  /* 0x40000040ff037424 */ /* 0x000fca00078e00ff */
[----:B------:R1:W-:Y:S01]  /*29f0*/  STL.64 [R1+0x78], R2 ;  /* 0x0000780201007387 */ /* 0x0003e20000100a00 */
[----:B0-----:R-:W-:Y:S02]  /*2a00*/  IMAD.MOV.U32 R6, RZ, RZ, R8 ;  /* 0x000000ffff067224 */ /* 0x001fe400078e0008 */
[----:B------:R-:W-:-:S05]  /*2a10*/  IMAD.MOV.U32 R4, RZ, RZ, R0 ;  /* 0x000000ffff047224 */ /* 0x000fca00078e0000 */
[----:B------:R1:W-:Y:S01]  /*2a20*/  STL.128 [R1+0xf0], R4 ;  /* 0x0000f00401007387 */ /* 0x0003e20000100c00 */
[----:B------:R-:W-:Y:S05]  /*2a30*/  @!P0 BRA `(.L_x_3443) ;  /* 0x0000000000408947 */ /* 0x000fea0003800000 */
[----:B-1----:R-:W-:Y:S01]  /*2a40*/  MOV R2, 0x0 ;  /* 0x0000000000027802 */ /* 0x002fe20000000f00 */
        /* <DEDUP_REMOVED lines=15> */
.L_x_3443:
[----:B------:R-:W2:Y:S01]  /*2b40*/  LDL R46, [R1+0x204] ;  /* 0x00020400012e7983 */ /* 0x000ea20000100800 */
[----:B------:R-:W0:Y:S01]  /*2b50*/  LDC.64 R10, c[0x0][0xad0] ;  /* 0x0002b400ff0a7b82 */ /* 0x000e220000000a00 */
[C---:B------:R-:W-:Y:S01]  /*2b60*/  IADD3 R24, P0, R16.reuse, 0x100, RZ ;  /* 0x0000010010187810 */ /* 0x040fe20007f1e0ff */
[----:B------:R-:W-:Y:S01]  /*2b70*/  IMAD.U32 R13, RZ, RZ, UR45 ;  /* 0x0000002dff0d7e24 */ /* 0x000fe2000f8e00ff */
[----:B------:R-:W3:Y:S01]  /*2b80*/  S2R R57, SR_TID.X ;  /* 0x0000000000397919 */ /* 0x000ee20000002100 */
[----:B------:R-:W-:Y:S01]  /*2b90*/  IMAD.U32 R12, RZ, RZ, UR44 ;  /* 0x0000002cff0c7e24 */ /* 0x000fe2000f8e00ff */
[----:B------:R-:W-:Y:S01]  /*2ba0*/  BSSY B0, `(.L_x_3444) ;  /* 0x000001f000007945 */ /* 0x000fe20003800000 */
[--C-:B------:R-:W-:Y:S01]  /*2bb0*/  IMAD.X R25, RZ, RZ, R17.reuse, P0 ;  /* 0x000000ffff197224 */ /* 0x100fe200000e0611 */
[----:B------:R-:W-:Y:S01]  /*2bc0*/  IADD3 R20, P0, R16, 0x14c, RZ ;  /* 0x0000014c10147810 */ /* 0x000fe20007f1e0ff */
[----:B-1----:R-:W1:Y:S01]  /*2bd0*/  LDC.64 R2, c[0x0][0xad8] ;  /* 0x0002b600ff027b82 */ /* 0x002e620000000a00 */
[----:B------:R-:W-:Y:S01]  /*2be0*/  IMAD.MOV.U32 R28, RZ, RZ, RZ ;  /* 0x000000ffff1c7224 */ /* 0x000fe200078e00ff */
[----:B------:R4:W-:Y:S02]  /*2bf0*/  STL.64 [R1+0x110], R18 ;  /* 0x0001101201007387 */ /* 0x0009e40000100a00 */
[----:B------:R-:W-:-:S02]  /*2c00*/  IMAD.X R21, RZ, RZ, R17, P0 ;  /* 0x000000ffff157224 */ /* 0x000fc400000e0611 */
[----:B------:R4:W-:Y:S02]  /*2c10*/  STL.64 [R1+0x108], R24 ;  /* 0x0001081801007387 */ /* 0x0009e40000100a00 */
[----:B------:R-:W5:Y:S02]  /*2c20*/  LDC.64 R8, c[0x0][0xae0] ;  /* 0x0002b800ff087b82 */ /* 0x000f640000000a00 */
[----:B------:R4:W-:Y:S04]  /*2c30*/  STL.64 [R1+0x150], R20 ;  /* 0x0001501401007387 */ /* 0x0009e80000100a00 */
[----:B------:R4:W-:Y:S02]  /*2c40*/  STL.64 [R1+0x100], R178 ;  /* 0x000100b201007387 */ /* 0x0009e40000100a00 */
[----:B------:R-:W4:Y:S01]  /*2c50*/  LDC R6, c[0x0][0x450] ;  /* 0x00011400ff067b82 */ /* 0x000f220000000800 */
[----:B0-----:R-:W-:Y:S01]  /*2c60*/  IMAD.MOV.U32 R14, RZ, RZ, R11 ;  /* 0x000000ffff0e7224 */ /* 0x001fe200078e000b */
[----:B------:R0:W-:Y:S01]  /*2c70*/  STL.U8 [R1+0x118], RZ ;  /* 0x000118ff01007387 */ /* 0x0001e20000100000 */
[----:B------:R-:W-:-:S05]  /*2c80*/  IMAD.MOV.U32 R7, RZ, RZ, R10 ;  /* 0x000000ffff077224 */ /* 0x000fca00078e000a */
[----:B------:R-:W4:Y:S01]  /*2c90*/  LDC.64 R4, c[0x0][0x448] ;  /* 0x00011200ff047b82 */ /* 0x000f220000000a00 */
[----:B-1----:R-:W-:Y:S02]  /*2ca0*/  IMAD.MOV.U32 R15, RZ, RZ, R2 ;  /* 0x000000ffff0f7224 */ /* 0x002fe400078e0002 */
[----:B------:R-:W-:Y:S02]  /*2cb0*/  IMAD.MOV.U32 R29, RZ, RZ, R3 ;  /* 0x000000ffff1d7224 */ /* 0x000fe400078e0003 */
[----:B---3--:R-:W-:Y:S01]  /*2cc0*/  VIADD R217, R57, 0xffffff80 ;  /* 0xffffff8039d97836 */ /* 0x008fe20000000000 */
[----:B------:R0:W-:Y:S01]  /*2cd0*/  STL.128 [R1+0x120], R12 ;  /* 0x0001200c01007387 */ /* 0x0001e20000100c00 */
[----:B-----5:R-:W-:Y:S02]  /*2ce0*/  IMAD.MOV.U32 R30, RZ, RZ, R8 ;  /* 0x000000ffff1e7224 */ /* 0x020fe400078e0008 */
[----:B------:R-:W-:Y:S01]  /*2cf0*/  IMAD.MOV.U32 R31, RZ, RZ, R9 ;  /* 0x000000ffff1f7224 */ /* 0x000fe200078e0009 */
[----:B------:R0:W-:Y:S04]  /*2d00*/  STL [R1+0x11c], R217 ;  /* 0x00011cd901007387 */ /* 0x0001e80000100800 */
[----:B------:R0:W-:Y:S04]  /*2d10*/  STL.128 [R1+0x130], R28 ;  /* 0x0001301c01007387 */ /* 0x0001e80000100c00 */
[----:B----4-:R0:W-:Y:S01]  /*2d20*/  STL.128 [R1+0x140], R4 ;  /* 0x0001400401007387 */ /* 0x0101e20000100c00 */
[----:B--2---:R-:W-:-:S04]  /*2d30*/  LEA.HI R0, R46, R46, RZ, 0x1 ;  /* 0x0000002e2e007211 */ /* 0x004fc800078f08ff */
[----:B------:R-:W-:-:S05]  /*2d40*/  LOP3.LUT R11, R0, 0xfffffffe, RZ, 0xc0, !PT ;  /* 0xfffffffe000b7812 */ /* 0x000fca00078ec0ff */
[----:B------:R-:W-:-:S05]  /*2d50*/  IMAD.IADD R0, R46, 0x1, -R11 ;  /* 0x000000012e007824 */ /* 0x000fca00078e0a0b */
[----:B------:R-:W-:-:S04]  /*2d60*/  SHF.L.U32 R11, R0, 0x1f, RZ ;  /* 0x0000001f000b7819 */ /* 0x000fc800000006ff */
[----:B------:R-:W1:Y:S02]  /*2d70*/  SYNCS.PHASECHK.TRANS64.TRYWAIT P0, [R72+URZ+0x32400], R11 ;  /* 0x0324000b480075a7 */ /* 0x000e64000800017f */
[----:B01----:R-:W-:Y:S05]  /*2d80*/  @!P0 BRA `(.L_x_3445) ;  /* 0x00000294009c8947 */ /* 0x003fea0003800000 */
.L_x_3663:
[----:B------:R-:W-:Y:S05]  /*2d90*/  BSYNC B0 ;  /* 0x0000000000007941 */ /* 0x000fea0003800000 */
.L_x_3444:
[----:B------:R-:W2:Y:S04]  /*2da0*/  LDL R4, [R1+0x4bc] ;  /* 0x0004bc0001047983 */ /* 0x000ea80000100800 */
[----:B------:R-:W3:Y:S04]  /*2db0*/  LDL R0, [R1+0x4c0] ;  /* 0x0004c00001007983 */ /* 0x000ee80000100800 */
[----:B------:R-:W4:Y:S04]  /*2dc0*/  LDL.64 R28, [R1+0x4b0] ;  /* 0x0004b000011c7983 */ /* 0x000f280000100a00 */
[----:B------:R-:W4:Y:S04]  /*2dd0*/  LDL R20, [R1] ;  /* 0x0000000001147983 */ /* 0x000f280000100800 */
[----:B0-----:R0:W5:Y:S01]  /*2de0*/  LDL.64 R10, [R1+0x1f8] ;  /* 0x0001f800010a7983 */ /* 0x0011620000100a00 */
[C---:B------:R-:W-:Y:S01]  /*2df0*/  IADD3 R14, P0, R16.reuse, 0x118, RZ ;  /* 0x00000118100e7810 */ /* 0x040fe20007f1e0ff */
[----:B------:R-:W-:Y:S01]  /*2e00*/  IMAD.MOV.U32 R12, RZ, RZ, R42 ;  /* 0x000000ffff0c7224 */ /* 0x000fe200078e002a */
[----:B------:R-:W-:Y:S05]  /*2e10*/  WARPSYNC.ALL ;  /* 0x0000000000007948 */ /* 0x000fea0003800000 */
[----:B------:R-:W-:Y:S01]  /*2e20*/  IMAD.X R15, RZ, RZ, R17, P0 ;  /* 0x000000ffff0f7224 */ /* 0x000fe200000e0611 */
[----:B------:R-:W-:Y:S01]  /*2e30*/  IADD3 R18, P0, R16, 0x150, RZ ;  /* 0x0000015010127810 */ /* 0x000fe20007f1e0ff */
[----:B------:R-:W-:Y:S01]  /*2e40*/  IMAD.MOV.U32 R13, RZ, RZ, R43 ;  /* 0x000000ffff0d7224 */ /* 0x000fe200078e002b */
[----:B------:R-:W1:Y:S01]  /*2e50*/  S2R R21, SR_TID.X ;  /* 0x0000000000157919 */ /* 0x000e620000002100 */
[----:B------:R-:W-:Y:S01]  /*2e60*/  IMAD.MOV.U32 R24, RZ, RZ, R38 ;  /* 0x000000ffff187224 */ /* 0x000fe200078e0026 */
[----:B------:R-:W-:Y:S01]  /*2e70*/  BSSY B0, `(.L_x_3446) ;  /* 0x0000033000007945 */ /* 0x000fe20003800000 */
[----:B------:R-:W-:Y:S01]  /*2e80*/  IMAD.X R19, RZ, RZ, R17, P0 ;  /* 0x000000ffff137224 */ /* 0x000fe200000e0611 */
[----:B------:R0:W-:Y:S01]  /*2e90*/  STL.128 [R1+0x160], R12 ;  /* 0x0001600c01007387 */ /* 0x0001e20000100c00 */
[----:B------:R-:W-:-:S03]  /*2ea0*/  IMAD.MOV.U32 R25, RZ, RZ, R53 ;  /* 0x000000ffff197224 */ /* 0x000fc600078e0035 */
[----:B------:R-:W-:Y:S04]  /*2eb0*/  STL.64 [R1+0x1f0], R32 ;  /* 0x0001f02001007387 */ /* 0x000fe80000100a00 */
[----:B------:R-:W-:Y:S01]  /*2ec0*/  STL.128 [R1+0x180], R24 ;  /* 0x0001801801007387 */ /* 0x000fe20000100c00 */
[----:B0-----:R-:W-:Y:S02]  /*2ed0*/  IMAD.MOV.U32 R14, RZ, RZ, R36 ;  /* 0x000000ffff0e7224 */ /* 0x001fe400078e0024 */
[----:B------:R-:W-:Y:S01]  /*2ee0*/  IMAD.MOV.U32 R15, RZ, RZ, R47 ;  /* 0x000000ffff0f7224 */ /* 0x000fe200078e002f */
[----:B-1----:R-:W-:Y:S01]  /*2ef0*/  SHF.R.U32.HI R21, RZ, 0x7, R21 ;  /* 0x00000007ff157819 */ /* 0x002fe20000011615 */
[----:B--2---:R-:W-:Y:S02]  /*2f00*/  IMAD.MOV.U32 R13, RZ, RZ, R4 ;  /* 0x000000ffff0d7224 */ /* 0x004fe400078e0004 */
[----:B---3--:R-:W-:Y:S01]  /*2f10*/  IMAD.MOV.U32 R12, RZ, RZ, R0 ;  /* 0x000000ffff0c7224 */ /* 0x008fe200078e0000 */
[C---:B------:R-:W-:Y:S01]  /*2f20*/  IADD3 R0, P1, R16.reuse, 0x208, RZ ;  /* 0x0000020810007810 */ /* 0x040fe20007f3e0ff */
[----:B----4-:R-:W-:Y:S04]  /*2f30*/  STL.64 [R1+0x158], R28 ;  /* 0x0001581c01007387 */ /* 0x010fe80000100a00 */
[----:B------:R-:W-:Y:S01]  /*2f40*/  IMAD.X R7, RZ, RZ, R17, P1 ;  /* 0x000000ffff077224 */ /* 0x000fe200008e0611 */
[----:B------:R-:W-:Y:S01]  /*2f50*/  IADD3 R4, P1, R16, 0x108, RZ ;  /* 0x0000010810047810 */ /* 0x000fe20007f3e0ff */
[----:B------:R0:W-:Y:S02]  /*2f60*/  STL.128 [R1+0x190], R12 ;  /* 0x0001900c01007387 */ /* 0x0001e40000100c00 */
[----:B0-----:R-:W-:-:S02]  /*2f70*/  IMAD.MOV.U32 R12, RZ, RZ, R40 ;  /* 0x000000ffff0c7224 */ /* 0x001fc400078e0028 */
[----:B------:R-:W-:Y:S02]  /*2f80*/  IMAD.MOV.U32 R13, RZ, RZ, R55 ;  /* 0x000000ffff0d7224 */ /* 0x000fe400078e0037 */
[----:B------:R-:W-:Y:S02]  /*2f90*/  IMAD.MOV.U32 R14, RZ, RZ, R50 ;  /* 0x000000ffff0e7224 */ /* 0x000fe400078e0032 */
[----:B------:R-:W-:-:S05]  /*2fa0*/  IMAD.MOV.U32 R15, RZ, RZ, R51 ;  /* 0x000000ffff0f7224 */ /* 0x000fca00078e0033 */
[----:B------:R0:W-:Y:S02]  /*2fb0*/  STL.128 [R1+0x1a0], R12 ;  /* 0x0001a00c01007387 */ /* 0x0001e40000100c00 */
[----:B0-----:R-:W-:Y:S02]  /*2fc0*/  IMAD.MOV.U32 R12, RZ, RZ, R48 ;  /* 0x000000ffff0c7224 */ /* 0x001fe400078e0030 */
[----:B------:R-:W-:Y:S02]  /*2fd0*/  IMAD.MOV.U32 R13, RZ, RZ, R49 ;  /* 0x000000ffff0d7224 */ /* 0x000fe400078e0031 */
[----:B------:R-:W-:Y:S01]  /*2fe0*/  IMAD.MOV.U32 R14, RZ, RZ, R0 ;  /* 0x000000ffff0e7224 */ /* 0x000fe200078e0000 */
[----:B------:R-:W-:Y:S01]  /*2ff0*/  LOP3.LUT R0, R20, 0x1, RZ, 0xfc, !PT ;  /* 0x0000000114007812 */ /* 0x000fe200078efcff */
[----:B------:R-:W-:Y:S02]  /*3000*/  IMAD.MOV.U32 R15, RZ, RZ, R7 ;  /* 0x000000ffff0f7224 */ /* 0x000fe400078e0007 */
[----:B------:R-:W-:Y:S01]  /*3010*/  IMAD.X R7, RZ, RZ, R17, P1 ;  /* 0x000000ffff077224 */ /* 0x000fe200008e0611 */
[----:B------:R-:W-:-:S02]  /*3020*/  ISETP.NE.AND P1, PT, R0, 0x3, PT ;  /* 0x000000030000780c */ /* 0x000fc40003f25270 */
[----:B------:R0:W-:Y:S02]  /*3030*/  STL.128 [R1+0x1b0], R12 ;  /* 0x0001b00c01007387 */ /* 0x0001e40000100c00 */
[----:B0-----:R-:W-:Y:S02]  /*3040*/  IMAD.MOV.U32 R14, RZ, RZ, R35 ;  /* 0x000000ffff0e7224 */ /* 0x001fe400078e0023 */
[----:B------:R-:W-:Y:S02]  /*3050*/  IMAD.MOV.U32 R15, RZ, RZ, R44 ;  /* 0x000000ffff0f7224 */ /* 0x000fe400078e002c */
[----:B------:R-:W-:Y:S02]  /*3060*/  IMAD.MOV.U32 R12, RZ, RZ, R18 ;  /* 0x000000ffff0c7224 */ /* 0x000fe400078e0012 */
[----:B------:R-:W-:Y:S02]  /*3070*/  IMAD.MOV.U32 R13, RZ, RZ, R19 ;  /* 0x000000ffff0d7224 */ /* 0x000fe400078e0013 */
[----:B------:R-:W-:-:S02]  /*3080*/  IMAD.MOV.U32 R18, RZ, RZ, R39 ;  /* 0x000000ffff127224 */ /* 0x000fc400078e0027 */
[----:B------:R-:W-:Y:S01]  /*3090*/  IMAD.MOV.U32 R19, RZ, RZ, R54 ;  /* 0x000000ffff137224 */ /* 0x000fe200078e0036 */
[----:B------:R0:W-:Y:S04]  /*30a0*/  STL.128 [R1+0x1c0], R12 ;  /* 0x0001c00c01007387 */ /* 0x0001e80000100c00 */
[----:B------:R-:W-:Y:S01]  /*30b0*/  STL.128 [R1+0x170], R16 ;  /* 0x0001701001007387 */ /* 0x000fe20000100c00 */
[----:B0-----:R-:W-:Y:S02]  /*30c0*/  IMAD.MOV.U32 R14, RZ, RZ, R34 ;  /* 0x000000ffff0e7224 */ /* 0x001fe400078e0022 */
[----:B------:R-:W-:Y:S02]  /*30d0*/  IMAD.MOV.U32 R15, RZ, RZ, R45 ;  /* 0x000000ffff0f7224 */ /* 0x000fe400078e002d */
[----:B------:R-:W-:-:S02]  /*30e0*/  IMAD.MOV.U32 R12, RZ, RZ, R4 ;  /* 0x000000ffff0c7224 */ /* 0x000fc400078e0004 */
[----:B------:R-:W-:Y:S02]  /*30f0*/  IMAD.MOV.U32 R13, RZ, RZ, R7 ;  /* 0x000000ffff0d7224 */ /* 0x000fe400078e0007 */
[----:B------:R-:W-:-:S03]  /*3100*/  VIADD R4, R21, 0x8 ;  /* 0x0000000815047836 */ /* 0x000fc60000000000 */
[----:B------:R0:W-:Y:S02]  /*3110*/  STL.128 [R1+0x1d0], R12 ;  /* 0x0001d00c01007387 */ /* 0x0001e40000100c00 */
[----:B0-----:R-:W-:Y:S02]  /*3120*/  IMAD.MOV.U32 R12, RZ, RZ, R41 ;  /* 0x000000ffff0c7224 */ /* 0x001fe400078e0029 */
[----:B------:R-:W-:Y:S02]  /*3130*/  IMAD.MOV.U32 R13, RZ, RZ, R56 ;  /* 0x000000ffff0d7224 */ /* 0x000fe400078e0038 */
[----:B------:R-:W-:Y:S02]  /*3140*/  IMAD.MOV.U32 R14, RZ, RZ, R37 ;  /* 0x000000ffff0e7224 */ /* 0x000fe400078e0025 */
[----:B------:R-:W-:-:S05]  /*3150*/  IMAD.MOV.U32 R15, RZ, RZ, R52 ;  /* 0x000000ffff0f7224 */ /* 0x000fca00078e0034 */
[----:B------:R0:W-:Y:S01]  /*3160*/  STL.128 [R1+0x1e0], R12 ;  /* 0x0001e00c01007387 */ /* 0x0001e20000100c00 */
[----:B------:R0:W-:Y:S06]  /*3170*/  BAR.SYNC.DEFER_BLOCKING R4, 0x100 ;  /* 0x000400040000751d */ /* 0x0001ec0000010000 */
[----:B------:R-:W-:Y:S05]  /*3180*/  @!P1 BRA `(.L_x_3447) ;  /* 0x0000000000049947 */ /* 0x000fea0003800000 */
[----:B------:R-:W-:Y:S01]  /*3190*/  BPT.TRAP 0x1 ;  /* 0x000000040000795c */ /* 0x000fe20000300000 */
.L_x_3447:
[----:B------:R-:W-:Y:S05]  /*31a0*/  BSYNC B0 ;  /* 0x0000000000007941 */ /* 0x000fea0003800000 */
.L_x_3446:
[----:B0-----:R-:W2:Y:S01]  /*31b0*/  LDL.64 R12, [R1+0x18] ;  /* 0x00001800010c7983 */ /* 0x001ea20000100a00 */
[----:B-----5:R-:W-:Y:S01]  /*31c0*/  SHF.L.U32 R11, R11, 0x1f, RZ ;  /* 0x0000001f0b0b7819 */ /* 0x020fe200000006ff */
[----:B------:R-:W-:Y:S01]  /*31d0*/  BSSY B0, `(.L_x_3448) ;  /* 0x0000006000007945 */ /* 0x000fe20003800000 */
[----:B--2---:R-:W-:-:S05]  /*31e0*/  MOV R7, R12 ;  /* 0x0000000c00077202 */ /* 0x004fca0000000f00 */
[----:B------:R-:W-:-:S04]  /*31f0*/  IMAD R10, R10, 0x8, R7 ;  /* 0x000000080a0a7824 */ /* 0x000fc800078e0207 */
[----:B------:R0:W1:Y:S01]  /*3200*/  SYNCS.PHASECHK.TRANS64.TRYWAIT P0, [R10+URZ], R11 ;  /* 0x0000000b0a0075a7 */ /* 0x000062000800017f */
[----:B------:R-:W-:Y:S05]  /*3210*/  @!P1 BRA `(.L_x_3449) ;  /* 0x0000000000049947 */ /* 0x000fea0003800000 */
[----:B------:R-:W-:Y:S01]  /*3220*/  BPT.TRAP 0x1 ;  /* 0x000000040000795c */ /* 0x000fe20000300000 */
.L_x_3449:
[----:B------:R-:W-:Y:S05]  /*3230*/  BSYNC B0 ;  /* 0x0000000000007941 */ /* 0x000fea0003800000 */
.L_x_3448:
[----:B------:R-:W-:Y:S04]  /*3240*/  BSSY B0, `(.L_x_3450) ;  /* 0x0000004000007945 */ /* 0x000fe80003800000 */
[----:B-1----:R-:W-:Y:S05]  /*3250*/  @P0 BRA `(.L_x_3451) ;  /* 0x0000000000080947 */ /* 0x002fea0003800000 */
[----:B------:R-:W1:Y:S02]  /*3260*/  SYNCS.PHASECHK.TRANS64.TRYWAIT P0, [R10+URZ], R11 ;  /* 0x0000000b0a0075a7 */ /* 0x000e64000800017f */
[----:B-1----:R-:W-:Y:S05]  /*3270*/  @!P0 BRA `(.L_x_3452) ;  /* 0x0000029000748947 */ /* 0x002fea0003800000 */
.L_x_3451:
[----:B------:R-:W-:Y:S05]  /*3280*/  BSYNC B0 ;  /* 0x0000000000007941 */ /* 0x000fea0003800000 */
.L_x_3450:
[----:B------:R-:W2:Y:S04]  /*3290*/  LDL R21, [R1+0x1f8] ;  /* 0x0001f80001157983 */ /* 0x000ea80000100800 */
[----:B01----:R-:W2:Y:S01]  /*32a0*/  LDL.64 R10, [R1+0x80] ;  /* 0x00008000010a7983 */ /* 0x003ea20000100a00 */
[----:B------:R-:W-:Y:S05]  /*32b0*/  WARPSYNC.ALL ;  /* 0x0000000000007948 */ /* 0x000fea0003800000 */
[----:B------:R-:W3:Y:S04]  /*32c0*/  LDL.64 R24, [R1+0x78] ;  /* 0x0000780001187983 */ /* 0x000ee80000100a00 */
[----:B------:R-:W4:Y:S04]  /*32d0*/  LDL.64 R12, [R1+0x78] ;  /* 0x00007800010c7983 */ /* 0x000f280000100a00 */
[----:B------:R-:W5:Y:S01]  /*32e0*/  LDL.64 R14, [R1+0x78] ;  /* 0x00007800010e7983 */ /* 0x000f620000100a00 */
[----:B--2---:R-:W-:-:S03]  /*32f0*/  IMAD R10, R21, 0x300, R10 ;  /* 0x00000300150a7824 */ /* 0x004fc600078e020a */
[----:B------:R-:W2:Y:S01]  /*3300*/  LDL.64 R18, [R1+0x78] ;  /* 0x0000780001127983 */ /* 0x000ea20000100a00 */
[----:B------:R-:W-:Y:S02]  /*3310*/  R2UR UR7, R11 ;  /* 0x000000000b0772ca */ /* 0x000fe400000e0000 */
[C---:B------:R-:W-:Y:S01]  /*3320*/  R2UR UR6, R10.reuse ;  /* 0x000000000a0672ca */ /* 0x040fe200000e0000 */
[----:B------:R-:W2:Y:S01]  /*3330*/  LDL R7, [R1+0x204] ;  /* 0x0002040001077983 */ /* 0x000ea20000100800 */
[----:B------:R-:W-:Y:S01]  /*3340*/  VIADD R20, R10, 0x2 ;  /* 0x000000020a147836 */ /* 0x000fe20000000000 */
[----:B------:R-:W-:Y:S01]  /*3350*/  BSSY B0, `(.L_x_3453) ;  /* 0x000002e000007945 */ /* 0x000fe20003800000 */
[----:B------:R-:W-:Y:S01]  /*3360*/  IMAD.MOV.U32 R21, RZ, RZ, R11 ;  /* 0x000000ffff157224 */ /* 0x000fe200078e000b */
[----:B------:R0:W-:Y:S01]  /*3370*/  STL [R1+0x60], RZ ;  /* 0x000060ff01007387 */ /* 0x0001e20000100800 */
[----:B---3--:R-:W-:Y:S02]  /*3380*/  R2UR UR4, R24 ;  /* 0x00000000180472ca */ /* 0x008fe400000e0000 */
[----:B------:R-:W-:-:S02]  /*3390*/  R2UR UR5, R25 ;  /* 0x00000000190572ca */ /* 0x000fc400000e0000 */
[----:B------:R-:W-:Y:S01]  /*33a0*/  WARPGROUP.ARRIVE ;  /* 0x00000000000079c5 */ /* 0x000fe20000000000 */
[----:B----4-:R-:W-:Y:S02]  /*33b0*/  VIADD R12, R12, 0x2 ;  /* 0x000000020c0c7836 */ /* 0x010fe40000000000 */
[----:B-----5:R-:W-:Y:S02]  /*33c0*/  VIADD R14, R14, 0x4 ;  /* 0x000000040e0e7836 */ /* 0x020fe40000000000 */
[----:B--2---:R-:W-:-:S06]  /*33d0*/  VIADD R18, R18, 0x6 ;  /* 0x0000000612127836 */ /* 0x004fcc0000000000 */
[----:B------:R-:W-:Y:S01]  /*33e0*/  HGMMA.64x96x16.F32 R24, gdesc[UR4], RZ, !UPT, gsb0 ;  /* 0x01600000041879f0 */ /* 0x000fe2000c0008ff */
[----:B------:R-:W-:Y:S02]  /*33f0*/  R2UR UR6, R20 ;  /* 0x00000000140672ca */ /* 0x000fe400000e0000 */
[----:B------:R-:W-:Y:S02]  /*3400*/  R2UR UR7, R21 ;  /* 0x00000000150772ca */ /* 0x000fe400000e0000 */
[----:B------:R-:W-:Y:S01]  /*3410*/  R2UR UR4, R12 ;  /* 0x000000000c0472ca */ /* 0x000fe200000e0000 */
[C---:B------:R-:W-:Y:S01]  /*3420*/  VIADD R12, R10.reuse, 0x4 ;  /* 0x000000040a0c7836 */ /* 0x040fe20000000000 */
[----:B------:R-:W-:Y:S01]  /*3430*/  R2UR UR5, R13 ;  /* 0x000000000d0572ca */ /* 0x000fe200000e0000 */
[----:B------:R-:W-:Y:S01]  /*3440*/  IMAD.MOV.U32 R13, RZ, RZ, R11 ;  /* 0x000000ffff0d7224 */ /* 0x000fe200078e000b */
[----:B------:R-:W-:Y:S01]  /*3450*/  LEA.HI R0, R7, R7, RZ, 0x1 ;  /* 0x0000000707007211 */ /* 0x000fe200078f08ff */
        /* <DEDUP_REMOVED lines=15> */
[----:B------:R-:W-:Y:S01]  /*3550*/  LOP3.LUT R10, R0, 0xfffffffe, RZ, 0xc0, !PT ;  /* 0xfffffffe000a7812 */ /* 0x000fe200078ec0ff */
[----:B------:R-:W-:-:S04]  /*3560*/  IMAD.MOV.U32 R0, RZ, RZ, 0x1 ;  /* 0x00000001ff007424 */ /* 0x000fc800078e00ff */
[----:B------:R-:W-:Y:S01]  /*3570*/  IMAD.IADD R7, R7, 0x1, -R10 ;  /* 0x0000000107077824 */ /* 0x000fe200078e0a0a */
[----:B------:R0:W-:Y:S04]  /*3580*/  STL [R1+0x60], R0 ;  /* 0x0000600001007387 */ /* 0x0001e80000100800 */
[----:B------:R-:W-:Y:S01]  /*3590*/  SHF.L.U32 R7, R7, 0x1f, RZ ;  /* 0x0000001f07077819 */ /* 0x000fe200000006ff */
[----:B------:R0:W-:Y:S04]  /*35a0*/  STL [R1+0x60], R0 ;  /* 0x0000600001007387 */ /* 0x0001e80000100800 */
[----:B------:R0:W-:Y:S04]  /*35b0*/  STL [R1+0x60], R0 ;  /* 0x0000600001007387 */ /* 0x0001e80000100800 */
[----:B------:R0:W-:Y:S01]  /*35c0*/  STL [R1+0x60], R0 ;  /* 0x0000600001007387 */ /* 0x0001e20000100800 */
[----:B------:R-:W-:-:S02]  /*35d0*/  WARPGROUP.DEPBAR.LE gsb0, 0x0 ;  /* 0x00008000000079c5 */ /* 0x000fc40000010000 */
[----:B------:R-:W-:-:S06]  /*35e0*/  WARPGROUP.ARRIVE ;  /* 0x00000000000079c5 */ /* 0x000fcc0000000000 */
[----:B------:R-:W-:Y:S03]  /*35f0*/  HGMMA.64x96x16.F32 R24, gdesc[UR4], R24, gsb0 ;  /* 0x01600000041879f0 */ /* 0x000fe60008000818 */
[----:B------:R-:W-:Y:S02]  /*3600*/  WARPGROUP.DEPBAR.LE gsb0, 0x0 ;  /* 0x00008000000079c5 */ /* 0x000fe40000010000 */
[----:B------:R-:W1:Y:S02]  /*3610*/  SYNCS.PHASECHK.TRANS64.TRYWAIT P0, [R72+URZ+0x32410], R7 ;  /* 0x03241007480075a7 */ /* 0x000e64000800017f */
[----:B01----:R-:W-:Y:S05]  /*3620*/  @!P0 BRA `(.L_x_3454) ;  /* 0x0000028c009c8947 */ /* 0x003fea0003800000 */
.L_x_3664:
[----:B------:R-:W-:Y:S05]  /*3630*/  BSYNC B0 ;  /* 0x0000000000007941 */ /* 0x000fea0003800000 */
.L_x_3453:
[----:B0-----:R-:W2:Y:S04]  /*3640*/  LDL R7, [R1+0x28] ;  /* 0x0000280001077983 */ /* 0x001ea80000100800 */
[----:B------:R0:W5:Y:S01]  /*3650*/  LDL.64 R10, [R1+0x1f8] ;  /* 0x0001f800010a7983 */ /* 0x0001620000100a00 */
[----:B------:R-:W-:Y:S01]  /*3660*/  BSSY B0, `(.L_x_3455) ;  /* 0x0000005000007945 */ /* 0x000fe20003800000 */
[----:B--2---:R-:W-:-:S04]  /*3670*/  LOP3.LUT R7, R7, 0x1, RZ, 0xfc, !PT ;  /* 0x0000000107077812 */ /* 0x004fc800078efcff */
[----:B------:R-:W-:-:S13]  /*3680*/  ISETP.NE.AND P1, PT, R7, 0x3, PT ;  /* 0x000000030700780c */ /* 0x000fda0003f25270 */
[----:B0-----:R-:W-:Y:S05]  /*3690*/  @!P1 BRA `(.L_x_3456) ;  /* 0x0000000000049947 */ /* 0x001fea0003800000 */
[----:B------:R-:W-:Y:S01]  /*36a0*/  BPT.TRAP 0x1 ;  /* 0x000000040000795c */ /* 0x000fe20000300000 */
.L_x_3456:
[----:B------:R-:W-:Y:S05]  /*36b0*/  BSYNC B0 ;  /* 0x0000000000007941 */ /* 0x000fea0003800000 */
.L_x_3455:
[----:B------:R-:W2:Y:S01]  /*36c0*/  LDL.64 R12, [R1+0x40] ;  /* 0x00004000010c7983 */ /* 0x000ea20000100a00 */
[----:B-----5:R-:W-:Y:S01]  /*36d0*/  SHF.L.U32 R11, R11, 0x1f, RZ ;  /* 0x0000001f0b0b7819 */ /* 0x020fe200000006ff */
[----:B------:R-:W-:Y:S01]  /*36e0*/  BSSY B0, `(.L_x_3457) ;  /* 0x0000006000007945 */ /* 0x000fe20003800000 */
[----:B--2---:R-:W-:-:S05]  /*36f0*/  MOV R13, R12 ;  /* 0x0000000c000d7202 */ /* 0x004fca0000000f00 */
[----:B------:R-:W-:-:S04]  /*3700*/  IMAD R10, R10, 0x8, R13 ;  /* 0x000000080a0a7824 */ /* 0x000fc800078e020d */
[----:B------:R0:W1:Y:S01]  /*3710*/  SYNCS.PHASECHK.TRANS64.TRYWAIT P0, [R10+URZ], R11 ;  /* 0x0000000b0a0075a7 */ /* 0x000062000800017f */
[----:B------:R-:W-:Y:S05]  /*3720*/  @!P1 BRA `(.L_x_3458) ;  /* 0x0000000000049947 */ /* 0x000fea0003800000 */
[----:B------:R-:W-:Y:S01]  /*3730*/  BPT.TRAP 0x1 ;  /* 0x000000040000795c */ /* 0x000fe20000300000 */
.L_x_3458:
[----:B------:R-:W-:Y:S05]  /*3740*/  BSYNC B0 ;  /* 0x0000000000007941 */ /* 0x000fea0003800000 */
.L_x_3457:
[----:B------:R-:W-:Y:S04]  /*3750*/  BSSY B0, `(.L_x_3459) ;  /* 0x0000004000007945 */ /* 0x000fe80003800000 */
[----:B-1----:R-:W-:Y:S05]  /*3760*/  @P0 BRA `(.L_x_3460) ;  /* 0x0000000000080947 */ /* 0x002fea0003800000 */
[----:B------:R-:W1:Y:S02]  /*3770*/  SYNCS.PHASECHK.TRANS64.TRYWAIT P0, [R10+URZ], R11 ;  /* 0x0000000b0a0075a7 */ /* 0x000e64000800017f */
[----:B-1----:R-:W-:Y:S05]  /*3780*/  @!P0 BRA `(.L_x_3461) ;  /* 0x0000028c00588947 */ /* 0x002fea0003800000 */
.L_x_3460:
[----:B------:R-:W-:Y:S05]  /*3790*/  BSYNC B0 ;  /* 0x0000000000007941 */ /* 0x000fea0003800000 */
.L_x_3459:
[----:B------:R-:W2:Y:S04]  /*37a0*/  LDL R73, [R1+0x1f8] ;  /* 0x0001f80001497983 */ /* 0x000ea80000100800 */
[----:B01----:R-:W2:Y:S04]  /*37b0*/  LDL.64 R10, [R1+0xf8] ;  /* 0x0000f800010a7983 */ /* 0x003ea80000100a00 */
[----:B------:R-:W3:Y:S04]  /*37c0*/  LDL R7, [R1+0x70] ;  /* 0x0000700001077983 */ /* 0x000ee80000100800 */
[----:B------:R-:W4:Y:S04]  /*37d0*/  LDL.64 R12, [R1+0xf0] ;  /* 0x0000f000010c7983 */ /* 0x000f280000100a00 */
[----:B------:R-:W4:Y:S04]  /*37e0*/  LDL.64 R20, [R1+0xf0] ;  /* 0x0000f00001147983 */ /* 0x000f280000100a00 */
[----:B------:R-:W4:Y:S04]  /*37f0*/  LDL.64 R18, [R1+0xf0] ;  /* 0x0000f00001127983 */ /* 0x000f280000100a00 */
[----:B------:R-:W4:Y:S01]  /*3800*/  LDL.64 R14, [R1+0xf0] ;  /* 0x0000f000010e7983 */ /* 0x000f220000100a00 */
[----:B------:R-:W-:Y:S05]  /*3810*/  WARPSYNC.ALL ;  /* 0x0000000000007948 */ /* 0x000fea0003800000 */
[----:B------:R-:W-:Y:S01]  /*3820*/  WARPGROUP.ARRIVE ;  /* 0x00000000000079c5 */ /* 0x000fe20000000000 */
[----:B------:R0:W5:Y:S01]  /*3830*/  LDL R74, [R1+0xc] ;  /* 0x00000c00014a7983 */ /* 0x0001620000100800 */
[----:B--2---:R-:W-:Y:S01]  /*3840*/  IMAD R10, R73, 0xc00, R10 ;  /* 0x00000c00490a7824 */ /* 0x004fe200078e020a */
[----:B------:R-:W-:-:S02]  /*3850*/  R2UR UR7, R11 ;  /* 0x000000000b0772ca */ /* 0x000fc400000e0000 */
[----:B---3--:R-:W-:Y:S02]  /*3860*/  ISETP.NE.U32.AND P0, PT, R7, RZ, PT ;  /* 0x000000ff0700720c */ /* 0x008fe40003f05070 */
[----:B------:R-:W-:Y:S02]  /*3870*/  R2UR UR6, R10 ;  /* 0x000000000a0672ca */ /* 0x000fe400000e0000 */
[----:B----4-:R-:W-:Y:S02]  /*3880*/  R2UR UR4, R12 ;  /* 0x000000000c0472ca */ /* 0x010fe400000e0000 */
[----:B------:R-:W-:Y:S01]  /*3890*/  R2UR UR5, R13 ;  /* 0x000000000d0572ca */ /* 0x000fe200000e0000 */
[----:B------:R-:W-:Y:S01]  /*38a0*/  VIADD R72, R10, 0x2 ;  /* 0x000000020a487836 */ /* 0x000fe20000000000 */
[----:B------:R-:W2:Y:S01]  /*38b0*/  LDL.64 R12, [R1+0xf0] ;  /* 0x0000f000010c7983 */ /* 0x000ea20000100a00 */
[----:B------:R-:W-:Y:S02]  /*38c0*/  VIADD R20, R20, 0x2 ;  /* 0x0000000214147836 */ /* 0x000fe40000000000 */
[----:B------:R-:W-:Y:S01]  /*38d0*/  IMAD.MOV.U32 R73, RZ, RZ, R11 ;  /* 0x000000ffff497224 */ /* 0x000fe200078e000b */
[----:B------:R0:W5:Y:S01]  /*38e0*/  LDL R7, [R1+0x1f8] ;  /* 0x0001f80001077983 */ /* 0x0001620000100800 */
[----:B------:R-:W-:-:S06]  /*38f0*/  VOTEU.ANY UP0, P0 ;  /* 0x00000000003f7886 */ /* 0x000fcc0000000100 */
[----:B------:R-:W-:Y:S01]  /*3900*/  HGMMA.64x96x16.F32 R24, gdesc[UR4], R24, UP0, gsb0 ;  /* 0x01600000041879f0 */ /* 0x000fe2000b800818 */
[----:B------:R-:W-:Y:S02]  /*3910*/  R2UR UR6, R72 ;  /* 0x00000000480672ca */ /* 0x000fe400000e0000 */
[----:B------:R-:W-:Y:S02]  /*3920*/  R2UR UR7, R73 ;  /* 0x00000000490772ca */ /* 0x000fe400000e0000 */
[----:B------:R-:W-:Y:S02]  /*3930*/  R2UR UR4, R20 ;  /* 0x00000000140472ca */ /* 0x000fe400000e0000 */
[----:B------:R-:W-:Y:S02]  /*3940*/  R2UR UR5, R21 ;  /* 0x00000000150572ca */ /* 0x000fe400000e0000 */
[----:B------:R-:W3:Y:S01]  /*3950*/  LDL.64 R20, [R1+0xf0] ;  /* 0x0000f00001147983 */ /* 0x000ee20000100a00 */
[----:B------:R-:W-:-:S02]  /*3960*/  VIADD R18, R18, 0x4 ;  /* 0x0000000412127836 */ /* 0x000fc40000000000 */
[----:B------:R-:W-:Y:S02]  /*3970*/  VIADD R72, R10, 0x4 ;  /* 0x000000040a487836 */ /* 0x000fe40000000000 */
[----:B------:R-:W-:Y:S01]  /*3980*/  IMAD.MOV.U32 R73, RZ, RZ, R11 ;  /* 0x000000ffff497224 */ /* 0x000fe200078e000b */
[----:B------:R-:W-:Y:S02]  /*3990*/  WARPGROUP.DEPBAR.LE gsb0, 0x0 ;  /* 0x00008000000079c5 */ /* 0x000fe40000010000 */
[----:B------:R-:W-:-:S06]  /*39a0*/  WARPGROUP.ARRIVE ;  /* 0x00000000000079c5 */ /* 0x000fcc0000000000 */
[----:B------:R-:W-:Y:S01]  /*39b0*/  HGMMA.64x96x16.F32 R24, gdesc[UR4], R24, gsb0 ;  /* 0x01600000041879f0 */ /* 0x000fe20008000818 */
[----:B------:R-:W-:Y:S02]  /*39c0*/  R2UR UR6, R72 ;  /* 0x00000000480672ca */ /* 0x000fe400000e0000 */
[----:B------:R-:W-:Y:S02]  /*39d0*/  R2UR UR7, R73 ;  /* 0x00000000490772ca */ /* 0x000fe400000e0000 */
[----:B------:R-:W-:Y:S02]  /*39e0*/  R2UR UR4, R18 ;  /* 0x00000000120472ca */ /* 0x000fe400000e0000 */
[----:B------:R-:W-:Y:S02]  /*39f0*/  R2UR UR5, R19 ;  /* 0x00000000130572ca */ /* 0x000fe400000e0000 */
[----:B------:R-:W4:Y:S01]  /*3a00*/  LDL.64 R18, [R1+0xf0] ;  /* 0x0000f00001127983 */ /* 0x000f220000100a00 */
        /* <DEDUP_REMOVED lines=12> */
[----:B------:R-:W-:Y:S01]  /*3ad0*/  IMAD.MOV.U32 R73, RZ, RZ, R11 ;  /* 0x000000ffff497224 */ /* 0x000fe200078e000b */
[----:B------:R-:W-:Y:S02]  /*3ae0*/  WARPGROUP.DEPBAR.LE gsb0, 0x0 ;  /* 0x00008000000079c5 */ /* 0x000fe40000010000 */
[----:B------:R-:W-:-:S06]  /*3af0*/  WARPGROUP.ARRIVE ;  /* 0x00000000000079c5 */ /* 0x000fcc0000000000 */
[----:B------:R-:W-:Y:S01]  /*3b00*/  HGMMA.64x96x16.F32 R24, gdesc[UR4], R24, gsb0 ;  /* 0x01600000041879f0 */ /* 0x000fe20008000818 */
[----:B--2---:R-:W-:Y:S01]  /*3b10*/  VIADD R12, R12, 0x400 ;  /* 0x000004000c0c7836 */ /* 0x004fe20000000000 */
[----:B------:R-:W-:Y:S02]  /*3b20*/  R2UR UR6, R72 ;  /* 0x00000000480672ca */ /* 0x000fe400000e0000 */
[----:B------:R-:W-:Y:S02]  /*3b30*/  R2UR UR7, R73 ;  /* 0x00000000490772ca */ /* 0x000fe400000e0000 */
[----:B------:R-:W-:Y:S02]  /*3b40*/  R2UR UR4, R12 ;  /* 0x000000000c0472ca */ /* 0x000fe400000e0000 */
[----:B------:R-:W-:Y:S02]  /*3b50*/  R2UR UR5, R13 ;  /* 0x000000000d0572ca */ /* 0x000fe400000e0000 */
[----:B------:R-:W2:Y:S01]  /*3b60*/  LDL.64 R12, [R1+0xf0] ;  /* 0x0000f000010c7983 */ /* 0x000ea20000100a00 */
[----:B---3--:R-:W-:-:S02]  /*3b70*/  VIADD R20, R20, 0x402 ;  /* 0x0000040214147836 */ /* 0x008fc40000000000 */
[----:B------:R-:W-:Y:S01]  /*3b80*/  VIADD R72, R10, 0x302 ;  /* 0x000003020a487836 */ /* 0x000fe20000000000 */
[----:B------:R-:W-:Y:S02]  /*3b90*/  WARPGROUP.DEPBAR.LE gsb0, 0x0 ;  /* 0x00008000000079c5 */ /* 0x000fe40000010000 */
[----:B------:R-:W-:-:S06]  /*3ba0*/  WARPGROUP.ARRIVE ;  /* 0x00000000000079c5 */ /* 0x000fcc0000000000 */
[----:B------:R-:W-:Y:S01]  /*3bb0*/  HGMMA.64x96x16.F32 R24, gdesc[UR4], R24, gsb0 ;  /* 0x01600000041879f0 */ /* 0x000fe20008000818 */
[----:B------:R-:W-:Y:S01]  /*3bc0*/  IMAD.MOV.U32 R73, RZ, RZ, R11 ;  /* 0x000000ffff497224 */ /* 0x000fe200078e000b */
[----:B------:R-:W-:Y:S02]  /*3bd0*/  R2UR UR6, R72 ;  /* 0x00000000480672ca */ /* 0x000fe400000e0000 */
[----:B------:R-:W-:Y:S02]  /*3be0*/  R2UR UR4, R20 ;  /* 0x00000000140472ca */ /* 0x000fe400000e0000 */
[----:B------:R-:W-:Y:S02]  /*3bf0*/  R2UR UR7, R73 ;  /* 0x00000000490772ca */ /* 0x000fe400000e0000 */
[----:B------:R-:W-:Y:S02]  /*3c00*/  R2UR UR5, R21 ;  /* 0x00000000150572ca */ /* 0x000fe400000e0000 */
[----:B------:R-:W3:Y:S01]  /*3c10*/  LDL.64 R20, [R1+0xf0] ;  /* 0x0000f00001147983 */ /* 0x000ee20000100a00 */
[----:B----4-:R-:W-:-:S02]  /*3c20*/  VIADD R18, R18, 0x404 ;  /* 0x0000040412127836 */ /* 0x010fc40000000000 */
        /* <DEDUP_REMOVED lines=9> */
[----:B------:R-:W4:Y:S01]  /*3cc0*/  LDL.64 R18, [R1+0xf0] ;  /* 0x0000f00001127983 */ /* 0x000f220000100a00 */
[----:B------:R-:W-:-:S02]  /*3cd0*/  VIADD R14, R14, 0x406 ;  /* 0x000004060e0e7836 */ /* 0x000fc40000000000 */
        /* <DEDUP_REMOVED lines=10> */
[----:B--2---:R-:W-:-:S02]  /*3d80*/  VIADD R12, R12, 0x800 ;  /* 0x000008000c0c7836 */ /* 0x004fc40000000000 */
        /* <DEDUP_REMOVED lines=50> */
[----:B------:R-:W-:Y:S01]  /*40b0*/  R2UR UR4, R12 ;  /* 0x000000000c0472ca */ /* 0x000fe200000e0000 */
[----:B------:R-:W2:Y:S01]  /*40c0*/  LDL R72, [R1] ;  /* 0x0000000001487983 */ /* 0x000ea20000100800 */
[----:B------:R-:W-:Y:S02]  /*40d0*/  R2UR UR7, R73 ;  /* 0x00000000490772ca */ /* 0x000fe400000e0000 */
[----:B------:R-:W-:Y:S01]  /*40e0*/  R2UR UR5, R13 ;  /* 0x000000000d0572ca */ /* 0x000fe200000e0000 */
[----:B---3--:R-:W-:Y:S02]  /*40f0*/  VIADD R20, R20, 0xc02 ;  /* 0x00000c0214147836 */ /* 0x008fe40000000000 */
        /* <DEDUP_REMOVED lines=9> */
[----:B----4-:R-:W-:Y:S02]  /*4190*/  VIADD R18, R18, 0xc04 ;  /* 0x00000c0412127836 */ /* 0x010fe40000000000 */
        /* <DEDUP_REMOVED lines=18> */
[----:B------:R-:W1:Y:S01]  /*42c0*/  S2R R75, SR_TID.X ;  /* 0x00000000004b7919 */ /* 0x000e620000002100 */
        /* <DEDUP_REMOVED lines=20> */
[----:B------:R-:W-:Y:S02]  /*4410*/  ISETP.NE.AND P0, PT, R72, 0x3, PT ;  /* 0x000000034800780c */ /* 0x000fe40003f05270 */
[----:B-1----:R-:W-:-:S04]  /*4420*/  SHF.R.U32.HI R75, RZ, 0x7, R75 ;  /* 0x00000007ff4b7819 */ /* 0x002fc8000001164b */
[----:B------:R-:W-:Y:S01]  /*4430*/  IADD3 R10, -R75, 0xb, RZ ;  /* 0x0000000b4b0a7810 */ /* 0x000fe20007ffe1ff */
[----:B------:R-:W-:Y:S01]  /*4440*/  BSSY B0, `(.L_x_3462) ;  /* 0x0000005000007945 */ /* 0x000fe20003800000 */
[----:B------:R-:W-:-:S03]  /*4450*/  WARPGROUP.DEPBAR.LE gsb0, 0x0 ;  /* 0x00008000000079c5 */ /* 0x000fc60000010000 */
[----:B------:R0:W-:Y:S06]  /*4460*/  BAR.ARV R10, 0x100 ;  /* 0x0004000a0000751d */ /* 0x0001ec0000002000 */
[----:B------:R-:W-:Y:S05]  /*4470*/  @!P0 BRA `(.L_x_3463) ;  /* 0x0000000000048947 */ /* 0x000fea0003800000 */
[----:B------:R-:W-:Y:S01]  /*4480*/  BPT.TRAP 0x1 ;  /* 0x000000040000795c */ /* 0x000fe20000300000 */
.L_x_3463:
[----:B------:R-:W-:Y:S05]  /*4490*/  BSYNC B0 ;  /* 0x0000000000007941 */ /* 0x000fea0003800000 */
.L_x_3462:
[----:B0-----:R-:W2:Y:S02]  /*44a0*/  LDL.64 R10, [R1+0x20] ;  /* 0x00002000010a7983 */ /* 0x001ea40000100a00 */
[----:B--2---:R-:W-:-:S05]  /*44b0*/  MOV R10, R10 ;  /* 0x0000000a000a7202 */ /* 0x004fca0000000f00 */
[----:B-----5:R-:W-:-:S05]  /*44c0*/  IMAD R7, R7, 0x8, R10 ;  /* 0x0000000807077824 */ /* 0x020fca00078e020a */
[----:B------:R-:W-:-:S04]  /*44d0*/  PRMT R7, R74, 0x654, R7 ;  /* 0x000006544a077816 */ /* 0x000fc80000000007 */
[----:B------:R0:W-:Y:S01]  /*44e0*/  SYNCS.ARRIVE.TRANS64.RED.A1T0 RZ, [R7+URZ], RZ ;  /* 0x000000ff07ff79a7 */ /* 0x0001e2000810043f */
[----:B------:R-:W2:Y:S04]  /*44f0*/  LDL.64 R10, [R1+0x150] ;  /* 0x00015000010a7983 */ /* 0x000ea80000100a00 */
[----:B------:R-:W3:Y:S04]  /*4500*/  LDL R77, [R1+0x11c] ;  /* 0x00011c00014d7983 */ /* 0x000ee80000100800 */
[----:B------:R-:W4:Y:S04]  /*4510*/  LDL R76, [R1+0x50] ;  /* 0x00005000014c7983 */ /* 0x000f280000100800 */
[----:B------:R-:W4:Y:S04]  /*4520*/  LDL R21, [R1+0x148] ;  /* 0x0001480001157983 */ /* 0x000f280000100800 */
[----:B------:R-:W4:Y:S04]  /*4530*/  LDL.128 R12, [R1+0x120] ;  /* 0x00012000010c7983 */ /* 0x000f280000100c00 */
[----:B------:R-:W3:Y:S04]  /*4540*/  LDL.128 R72, [R1+0x130] ;  /* 0x0001300001487983 */ /* 0x000ee80000100c00 */
[----:B--2---:R-:W2:Y:S04]  /*4550*/  LD.E R20, desc[UR36][R10.64] ;  /* 0x000000240a147980 */ /* 0x004ea8000c101900 */
[----:B------:R-:W4:Y:S01]  /*4560*/  LDL.64 R10, [R1+0x140] ;  /* 0x00014000010a7983 */ /* 0x000f220000100a00 */
[----:B------:R-:W-:-:S02]  /*4570*/  UMOV UR4, 0xffffffa0 ;  /* 0xffffffa000047882 */ /* 0x000fc40000000000 */
[----:B------:R-:W-:Y:S01]  /*4580*/  UIMAD UR4, UR43, UR4, 0x60 ;  /* 0x000000602b0474a4 */ /* 0x000fe2000f8e0204 */
[----:B---3--:R-:W-:-:S05]  /*4590*/  ISETP.GE.AND P1, PT, R73, 0x1, PT ;  /* 0x000000014900780c */ /* 0x008fca0003f26270 */
[----:B------:R-:W-:Y:S01]  /*45a0*/  VIADD R72, R72, UR4 ;  /* 0x0000000448487c36 */ /* 0x000fe20008000000 */
[----:B------:R-:W-:Y:S01]  /*45b0*/  BSSY B0, `(.L_x_3464) ;  /* 0x00000a2000007945 */ /* 0x000fe20003800000 */
[-C--:B--2---:R-:W-:Y:S01]  /*45c0*/  FMUL.FTZ R80, R34, R20.reuse ;  /* 0x0000001422507220 */ /* 0x084fe20000410000 */
[----:B------:R-:W-:Y:S01]  /*45d0*/  SHF.R.S32.HI R34, RZ, 0x1f, R77 ;  /* 0x0000001fff227819 */ /* 0x000fe2000001144d */
[-C--:B0-----:R-:W-:Y:S01]  /*45e0*/  FMUL.FTZ R7, R26, R20.reuse ;  /* 0x000000141a077220 */ /* 0x081fe20000410000 */
[-C--:B------:R-:W-:Y:S02]  /*45f0*/  FMUL.FTZ R26, R33, R20.reuse ;  /* 0x00000014211a7220 */ /* 0x080fe40000410000 */
[----:B------:R-:W-:Y:S01]  /*4600*/  LEA.HI R33, R34, R77, RZ, 0x7 ;  /* 0x0000004d22217211 */ /* 0x000fe200078f38ff */
[----:B------:R-:W-:-:S03]  /*4610*/  FMUL.FTZ R149, R36, R20 ;  /* 0x0000001424957220 */ /* 0x000fc60000410000 */
[----:B------:R-:W-:Y:S01]  /*4620*/  LOP3.LUT R36, R33, 0xffffff80, RZ, 0xc0, !PT ;  /* 0xffffff8021247812 */ /* 0x000fe200078ec0ff */
[----:B------:R-:W-:-:S04]  /*4630*/  FMUL.FTZ R138, R35, R20 ;  /* 0x00000014238a7220 */ /* 0x000fc80000410000 */
[----:B------:R-:W-:Y:S02]  /*4640*/  IMAD.IADD R36, R77, 0x1, -R36 ;  /* 0x000000014d247824 */ /* 0x000fe400078e0a24 */
[----:B------:R-:W-:-:S03]  /*4650*/  FMUL.FTZ R82, R38, R20 ;  /* 0x0000001426527220 */ /* 0x000fc60000410000 */
[----:B------:R-:W-:Y:S01]  /*4660*/  SHF.R.S32.HI R35, RZ, 0x1f, R36 ;  /* 0x0000001fff237819 */ /* 0x000fe20000011424 */
[----:B------:R-:W-:-:S03]  /*4670*/  FMUL.FTZ R19, R27, R20 ;  /* 0x000000141b137220 */ /* 0x000fc60000410000 */
[----:B------:R-:W-:Y:S01]  /*4680*/  LEA.HI R38, R35, R36, RZ, 0x2 ;  /* 0x0000002423267211 */ /* 0x000fe200078f10ff */
[-C--:B------:R-:W-:Y:S01]  /*4690*/  FMUL.FTZ R27, R37, R20.reuse ;  /* 0x00000014251b7220 */ /* 0x080fe20000410000 */
[-C--:B------:R-:W-:Y:S01]  /*46a0*/  FMUL.FTZ R147, R40, R20.reuse ;  /* 0x0000001428937220 */ /* 0x080fe20000410000 */
[----:B------:R-:W-:Y:S02]  /*46b0*/  LEA.HI R34, R34, R77, RZ, 0x2 ;  /* 0x0000004d22227211 */ /* 0x000fe400078f10ff */
[--C-:B------:R-:W-:Y:S02]  /*46c0*/  SHF.R.S32.HI R40, RZ, 0x2, R38.reuse ;  /* 0x00000002ff287819 */ /* 0x100fe40000011426 */
[----:B------:R-:W-:Y:S01]  /*46d0*/  SHF.R.S32.HI R37, RZ, 0x1f, R38 ;  /* 0x0000001fff257819 */ /* 0x000fe20000011426 */
[-C--:B------:R-:W-:Y:S01]  /*46e0*/  FMUL.FTZ R18, R24, R20.reuse ;  /* 0x0000001418127220 */ /* 0x080fe20000410000 */
[----:B------:R-:W-:Y:S01]  /*46f0*/  LOP3.LUT R34, R34, 0xfffffffc, RZ, 0xc0, !PT ;  /* 0xfffffffc22227812 */ /* 0x000fe200078ec0ff */
[----:B------:R-:W-:Y:S01]  /*4700*/  FMUL.FTZ R24, R25, R20 ;  /* 0x0000001419187220 */ /* 0x000fe20000410000 */
[----:B------:R-:W-:Y:S01]  /*4710*/  LEA.HI R37, R37, R40, RZ, 0x3 ;  /* 0x0000002825257211 */ /* 0x000fe200078f18ff */
[-C--:B------:R-:W-:Y:S01]  /*4720*/  FMUL.FTZ R25, R28, R20.reuse ;  /* 0x000000141c197220 */ /* 0x080fe20000410000 */
[----:B------:R-:W-:Y:S01]  /*4730*/  FMUL.FTZ R28, R41, R20 ;  /* 0x00000014291c7220 */ /* 0x000fe20000410000 */
[----:B------:R-:W-:Y:S01]  /*4740*/  IMAD.IADD R77, R77, 0x1, -R34 ;  /* 0x000000014d4d7824 */ /* 0x000fe200078e0a22 */
[----:B------:R-:W-:-:S02]  /*4750*/  LOP3.LUT R41, R37, 0xfffffff8, RZ, 0xc0, !PT ;  /* 0xfffffff825297812 */ /* 0x000fc400078ec0ff */
[----:B------:R-:W-:Y:S02]  /*4760*/  SHF.R.S32.HI R34, RZ, 0x7, R33 ;  /* 0x00000007ff227819 */ /* 0x000fe40000011421 */
[----:B------:R-:W-:Y:S01]  /*4770*/  LEA.HI R35, R35, R36, RZ, 0x5 ;  /* 0x0000002423237211 */ /* 0x000fe200078f28ff */
[----:B------:R-:W-:Y:S01]  /*4780*/  IMAD.IADD R40, R40, 0x1, -R41 ;  /* 0x0000000128287824 */ /* 0x000fe200078e0a29 */
[----:B------:R-:W-:Y:S02]  /*4790*/  LEA.HI R33, R33, R34, RZ, 0x1 ;  /* 0x0000002221217211 */ /* 0x000fe400078f08ff */
[----:B------:R-:W-:Y:S01]  /*47a0*/  SHF.R.S32.HI R41, RZ, 0x5, R35 ;  /* 0x00000005ff297819 */ /* 0x000fe20000011423 */
[----:B------:R-:W-:Y:S01]  /*47b0*/  FMUL.FTZ R136, R42, R20 ;  /* 0x000000142a887220 */ /* 0x000fe20000410000 */
[----:B------:R-:W-:Y:S02]  /*47c0*/  LOP3.LUT R33, R33, 0x3fffffe, RZ, 0xc0, !PT ;  /* 0x03fffffe21217812 */ /* 0x000fe400078ec0ff */
[----:B------:R-:W-:Y:S01]  /*47d0*/  LEA.HI R42, R77, R77, RZ, 0x1 ;  /* 0x0000004d4d2a7211 */ /* 0x000fe200078f08ff */
[----:B----4-:R-:W-:Y:S01]  /*47e0*/  IMAD R41, R76, 0x8, R41 ;  /* 0x000000084c297824 */ /* 0x010fe200078e0229 */
[----:B------:R-:W-:Y:S01]  /*47f0*/  ISETP.NE.AND P0, PT, R10, 0x1, PT ;  /* 0x000000010a00780c */ /* 0x000fe20003f05270 */
        /* <DEDUP_REMOVED lines=10> */
[----:B------:R-:W0:Y:S01]  /*48a0*/  SHFL.IDX PT, R41, R10, RZ, 0x1c1f ;  /* 0x001c1fff0a297589 */ /* 0x000e2200000e0000 */
[----:B------:R-:W-:Y:S02]  /*48b0*/  IMAD R21, R40, -0x60, R13 ;  /* 0xffffffa028157824 */ /* 0x000fe400078e020d */
[-C--:B------:R-:W-:Y:S01]  /*48c0*/  FMUL.FTZ R135, R29, R20.reuse ;  /* 0x000000141d877220 */ /* 0x080fe20000410000 */
[-C--:B------:R-:W-:Y:S01]  /*48d0*/  FMUL.FTZ R78, R30, R20.reuse ;  /* 0x000000141e4e7220 */ /* 0x080fe20000410000 */
[-C--:B------:R-:W-:Y:S01]  /*48e0*/  FMUL.FTZ R140, R31, R20.reuse ;  /* 0x000000141f8c7220 */ /* 0x080fe20000410000 */
[-C--:B------:R-:W-:Y:S01]  /*48f0*/  FMUL.FTZ R151, R32, R20.reuse ;  /* 0x0000001420977220 */ /* 0x080fe20000410000 */
[-C--:B------:R-:W-:Y:S01]  /*4900*/  FMUL.FTZ R132, R39, R20.reuse ;  /* 0x0000001427847220 */ /* 0x080fe20000410000 */
[-C--:B------:R-:W-:Y:S01]  /*4910*/  FMUL.FTZ R145, R44, R20.reuse ;  /* 0x000000142c917220 */ /* 0x080fe20000410000 */
[----:B------:R-:W-:Y:S02]  /*4920*/  IMAD.IADD R36, R36, 0x1, -R11 ;  /* 0x0000000124247824 */ /* 0x000fe400078e0a0b */
        /* <DEDUP_REMOVED lines=27> */
[----:B------:R-:W-:-:S02]  /*4ae0*/  VIADD R33, R21, 0x61 ;  /* 0x0000006115217836 */ /* 0x000fc40000000000 */
[----:B------:R-:W-:Y:S01]  /*4af0*/  FMUL.FTZ R44, R71, R20 ;  /* 0x00000014472c7220 */ /* 0x000fe20000410000 */
[----:B------:R-:W1:Y:S01]  /*4b00*/  MUFU.TANH R18, R18 ;  /* 0x0000001200127308 */ /* 0x000e620000002400 */
[----:B------:R-:W-:Y:S02]  /*4b10*/  IMAD R33, R36, -0x2, R33 ;  /* 0xfffffffe24217824 */ /* 0x000fe400078e0221 */
[----:B------:R-:W-:Y:S02]  /*4b20*/  VIADD R21, R21, 0x60 ;  /* 0x0000006015157836 */ /* 0x000fe40000000000 */
[----:B------:R-:W-:-:S03]  /*4b30*/  IMAD.IADD R20, R33, 0x1, -R12 ;  /* 0x0000000121147824 */ /* 0x000fc600078e0a0c */
[----:B------:R-:W2:Y:S01]  /*4b40*/  MUFU.TANH R24, R24 ;  /* 0x0000001800187308 */ /* 0x000ea20000002400 */
[----:B------:R-:W-:-:S07]  /*4b50*/  LOP3.LUT R33, RZ, R14, RZ, 0x33, !PT ;  /* 0x0000000eff217212 */ /* 0x000fce00078e33ff */
[----:B------:R-:W3:Y:S01]  /*4b60*/  MUFU.TANH R7, R7 ;  /* 0x0000000700077308 */ /* 0x000ee20000002400 */
[----:B------:R-:W-:-:S07]  /*4b70*/  IMAD R38, R36, -0x2, R21 ;  /* 0xfffffffe24267824 */ /* 0x000fce00078e0215 */
[----:B------:R-:W4:Y:S01]  /*4b80*/  MUFU.TANH R19, R19 ;  /* 0x0000001300137308 */ /* 0x000f220000002400 */
        /* <DEDUP_REMOVED lines=45> */
[----:B------:R-:W-:-:S02]  /*4e60*/  IMAD.U32 R43, RZ, RZ, UR4 ;  /* 0x00000004ff2b7e24 */ /* 0x000fc4000f8e00ff */
[----:B------:R-:W-:Y:S01]  /*4e70*/  IMAD.IADD R40, R20, 0x1, R33 ;  /* 0x0000000114287824 */ /* 0x000fe200078e0221 */
[----:B0-----:R-:W-:Y:S01]  /*4e80*/  VIADDMNMX R14, R41, R45, R38, PT ;  /* 0x0000002d290e7246 */ /* 0x001fe20003800126 */
[----:B------:R-:W-:Y:S02]  /*4e90*/  IMAD R42, R36, -0x2, R43 ;  /* 0xfffffffe242a7824 */ /* 0x000fe400078e022b */
        /* <DEDUP_REMOVED lines=12> */
.L_x_3467:
[----:B------:R-:W-:-:S13]  /*4f60*/  ISETP.NE.AND P0, PT, R73, 0x1, PT ;  /* 0x000000014900780c */ /* 0x000fda0003f05270 */
[----:B------:R-:W-:-:S05]  /*4f70*/  @P0 IMAD.HI.U32 R36, R15, R74, RZ ;  /* 0x0000004a0f240227 */ /* 0x000fca00078e00ff */
[----:B------:R-:W-:-:S07]  /*4f80*/  @P0 SHF.R.U32.HI R15, RZ, R75, R36 ;  /* 0x0000004bff0f0219 */ /* 0x000fce0000011624 */
.L_x_3468:
[----:B------:R-:W-:Y:S05]  /*4f90*/  BSYNC B1 ;  /* 0x0000000000017941 */ /* 0x000fea0003800000 */
.L_x_3466:
[----:B------:R-:W-:-:S05]  /*4fa0*/  IMAD R15, R15, R73, R42 ;  /* 0x000000490f0f7224 */ /* 0x000fca00078e022a */
[----:B------:R-:W-:Y:S02]  /*4fb0*/  VIMNMX R20, R20, R15, !PT ;  /* 0x0000000f14147248 */ /* 0x000fe40007fe0100 */
[----:B------:R-:W-:-:S07]  /*4fc0*/  VIADDMNMX R14, R15, R73, R14, PT ;  /* 0x000000490f0e7246 */ /* 0x000fce000380010e */
.L_x_3465:
[----:B------:R-:W-:Y:S05]  /*4fd0*/  BSYNC B0 ;  /* 0x0000000000007941 */ /* 0x000fea0003800000 */
.L_x_3464:
[C---:B------:R-:W-:Y:S01]  /*4fe0*/  ISETP.GE.AND P1, PT, R72.reuse, 0x9, PT ;  /* 0x000000094800780c */ /* 0x040fe20003f26270 */
[----:B------:R-:W-:Y:S01]  /*4ff0*/  BSSY B0, `(.L_x_3469) ;  /* 0x0000088000007945 */ /* 0x000fe20003800000 */
[----:B------:R-:W-:Y:S02]  /*5000*/  ISETP.GE.AND P0, PT, R72, 0x2, PT ;  /* 0x000000024800780c */ /* 0x000fe40003f06270 */
[C---:B------:R-:W-:Y:S02]  /*5010*/  ISETP.GT.AND P2, PT, R20.reuse, 0x8, !P1 ;  /* 0x000000081400780c */ /* 0x040fe40004f44270 */
[----:B------:R-:W-:Y:S02]  /*5020*/  ISETP.GT.AND P3, PT, R20, 0x1, !P0 ;  /* 0x000000011400780c */ /* 0x000fe40004764270 */
[----:B------:R-:W-:Y:S02]  /*5030*/  ISETP.LT.OR P2, PT, R14, 0x9, P2 ;  /* 0x000000090e00780c */ /* 0x000fe40001741670 */
[----:B------:R-:W-:-:S02]  /*5040*/  ISETP.GE.AND P4, PT, R72, 0x11, PT ;  /* 0x000000114800780c */ /* 0x000fc40003f86270 */
[----:B------:R-:W-:Y:S02]  /*5050*/  FSEL R153, R25, -INF , !P2 ;  /* 0xff80000019997808 */ /* 0x000fe40005000000 */
[----:B------:R-:W-:Y:S01]  /*5060*/  ISETP.LT.OR P3, PT, R14, 0x2, P3 ;  /* 0x000000020e00780c */ /* 0x000fe20001f61670 */
[----:B------:R-:W0:Y:S01]  /*5070*/  SHFL.IDX PT, R25, R10, 0x1, 0x1c1f ;  /* 0x003c1f000a197f89 */ /* 0x000e2200000e0000 */
[----:B------:R-:W-:Y:S02]  /*5080*/  ISETP.GT.AND P2, PT, R20, 0x10, !P4 ;  /* 0x000000101400780c */ /* 0x000fe40006744270 */
[----:B------:R-:W-:Y:S02]  /*5090*/  ISETP.GE.AND P5, PT, R72, 0xa, PT ;  /* 0x0000000a4800780c */ /* 0x000fe40003fa6270 */
[----:B------:R-:W-:Y:S02]  /*50a0*/  FSEL R41, R24, -INF , !P3 ;  /* 0xff80000018297808 */ /* 0x000fe40005800000 */
[----:B------:R-:W-:-:S02]  /*50b0*/  P2R R46, PR, RZ, 0x10 ;  /* 0x00000010ff2e7803 */ /* 0x000fc40000000000 */
[----:B------:R-:W-:Y:S02]  /*50c0*/  ISETP.LT.OR P2, PT, R14, 0x11, P2 ;  /* 0x000000110e00780c */ /* 0x000fe40001741670 */
        /* <DEDUP_REMOVED lines=95> */
[----:B-1----:R-:W-:Y:S01]  /*56c0*/  FSEL R59, R18, -INF , !P6 ;  /* 0xff800000123b7808 */ /* 0x002fe20007000000 */
[----:B0-----:R-:W-:Y:S01]  /*56d0*/  IMAD.IADD R18, R40, 0x1, R25 ;  /* 0x0000000128127824 */ /* 0x001fe200078e0219 */
        /* <DEDUP_REMOVED lines=18> */
.L_x_3472:
[----:B------:R-:W-:-:S13]  /*5800*/  ISETP.NE.AND P6, PT, R73, 0x1, PT ;  /* 0x000000014900780c */ /* 0x000fda0003fc5270 */
[----:B------:R-:W-:-:S05]  /*5810*/  @P6 IMAD.HI.U32 R74, R12, R74, RZ ;  /* 0x0000004a0c4a6227 */ /* 0x000fca00078e00ff */
[----:B------:R-:W-:-:S07]  /*5820*/  @P6 SHF.R.U32.HI R12, RZ, R75, R74 ;  /* 0x0000004bff0c6219 */ /* 0x000fce000001164a */
.L_x_3473:
[----:B------:R-:W-:Y:S05]  /*5830*/  BSYNC B1 ;  /* 0x0000000000017941 */ /* 0x000fea0003800000 */
.L_x_3471:
[----:B------:R-:W-:-:S05]  /*5840*/  IMAD R13, R12, R73, R42 ;  /* 0x000000490c0d7224 */ /* 0x000fca00078e022a */
[----:B------:R-:W-:Y:S02]  /*5850*/  VIADDMNMX R14, R13, R73, R14, PT ;  /* 0x000000490d0e7246 */ /* 0x000fe4000380010e */
[----:B------:R-:W-:-:S07]  /*5860*/  VIMNMX R18, R18, R13, !PT ;  /* 0x0000000d12127248 */ /* 0x000fce0007fe0100 */
.L_x_3470:
[----:B------:R-:W-:Y:S05]  /*5870*/  BSYNC B0 ;  /* 0x0000000000007941 */ /* 0x000fea0003800000 */
.L_x_3469:
        /* <DEDUP_REMOVED lines=22> */
[----:B------:R-:W4:Y:S01]  /*59e0*/  LDL R68, [R1+0x264] ;  /* 0x0002640001447983 */ /* 0x000f220000100800 */
[----:B------:R-:W-:Y:S02]  /*59f0*/  FMNMX.FTZ R10, R153, R10, !PT ;  /* 0x0000000a990a7209 */ /* 0x000fe40007810000 */
[----:B------:R-:W-:Y:S01]  /*5a00*/  ISETP.LT.OR P0, PT, R14, 0x11, P0 ;  /* 0x000000110e00780c */ /* 0x000fe20000701670 */
[----:B------:R-:W4:Y:S01]  /*5a10*/  LDL R70, [R1+0x268] ;  /* 0x0002680001467983 */ /* 0x000f220000100800 */
[----:B------:R-:W-:-:S02]  /*5a20*/  FMNMX.FTZ R10, R135, R10, !PT ;  /* 0x0000000a870a7209 */ /* 0x000fc40007810000 */
[----:B------:R-:W-:Y:S01]  /*5a30*/  FSEL R80, R80, -INF , !P0 ;  /* 0xff80000050507808 */ /* 0x000fe20004000000 */
[----:B------:R-:W4:Y:S01]  /*5a40*/  LDL R38, [R1+0x274] ;  /* 0x0002740001267983 */ /* 0x000f220000100800 */
[----:B------:R-:W-:Y:S02]  /*5a50*/  ISETP.GT.AND P0, PT, R18, 0x11, !P1 ;  /* 0x000000111200780c */ /* 0x000fe40004f04270 */
[----:B------:R-:W-:Y:S01]  /*5a60*/  ISETP.NE.AND P1, PT, R58, RZ, PT ;  /* 0x000000ff3a00720c */ /* 0x000fe20003f25270 */
[----:B------:R-:W4:Y:S01]  /*5a70*/  LDL R48, [R1+0x280] ;  /* 0x0002800001307983 */ /* 0x000f220000100800 */
[----:B------:R-:W-:Y:S02]  /*5a80*/  ISETP.LT.OR P0, PT, R14, 0x12, P0 ;  /* 0x000000120e00780c */ /* 0x000fe40000701670 */
[----:B------:R-:W-:Y:S01]  /*5a90*/  FMNMX.FTZ R10, R151, R10, !PT ;  /* 0x0000000a970a7209 */ /* 0x000fe20007810000 */
[----:B------:R-:W4:Y:S01]  /*5aa0*/  LDL R58, [R1+0x250] ;  /* 0x00025000013a7983 */ /* 0x000f220000100800 */
[----:B------:R-:W-:-:S02]  /*5ab0*/  FSEL R138, R138, -INF , !P0 ;  /* 0xff8000008a8a7808 */ /* 0x000fc40004000000 */
[----:B------:R-:W-:Y:S01]  /*5ac0*/  ISETP.GT.AND P0, PT, R18, 0x18, !P6 ;  /* 0x000000181200780c */ /* 0x000fe20007704270 */
[----:B------:R-:W4:Y:S01]  /*5ad0*/  LDL R46, [R1+0x28c] ;  /* 0x00028c00012e7983 */ /* 0x000f220000100800 */
[----:B------:R-:W-:Y:S02]  /*5ae0*/  ISETP.NE.AND P6, PT, R24, RZ, PT ;  /* 0x000000ff1800720c */ /* 0x000fe40003fc5270 */
[----:B------:R-:W-:Y:S01]  /*5af0*/  ISETP.LT.OR P0, PT, R14, 0x19, P0 ;  /* 0x000000190e00780c */ /* 0x000fe20000701670 */
[----:B------:R-:W4:Y:S01]  /*5b00*/  LDL.64 R24, [R1+0x88] ;  /* 0x0000880001187983 */ /* 0x000f220000100a00 */
[----:B------:R-:W-:Y:S02]  /*5b10*/  FMNMX.FTZ R10, R43, R10, !PT ;  /* 0x0000000a2b0a7209 */ /* 0x000fe40007810000 */
[----:B------:R-:W-:Y:S01]  /*5b20*/  FSEL R82, R82, -INF , !P0 ;  /* 0xff80000052527808 */ /* 0x000fe20004000000 */
[----:B------:R-:W4:Y:S01]  /*5b30*/  LDL R42, [R1+0x290] ;  /* 0x00029000012a7983 */ /* 0x000f220000100800 */
[----:B------:R-:W-:-:S02]  /*5b40*/  ISETP.NE.AND P0, PT, R50, RZ, PT ;  /* 0x000000ff3200720c */ /* 0x000fc40003f05270 */
[----:B------:R-:W-:Y:S01]  /*5b50*/  FMNMX.FTZ R10, R149, R10, !PT ;  /* 0x0000000a950a7209 */ /* 0x000fe20007810000 */
[----:B------:R-:W4:Y:S01]  /*5b60*/  LDL R50, [R1+0x27c] ;  /* 0x00027c0001327983 */ /* 0x000f220000100800 */
[----:B------:R-:W-:Y:S02]  /*5b70*/  ISETP.GT.AND P0, PT, R18, 0x19, !P0 ;  /* 0x000000191200780c */ /* 0x000fe40004704270 */
[----:B------:R-:W-:Y:S01]  /*5b80*/  FMNMX.FTZ R10, R47, R10, !PT ;  /* 0x0000000a2f0a7209 */ /* 0x000fe20007810000 */
[----:B------:R-:W4:Y:S01]  /*5b90*/  LDL R129, [R1+0x2a4] ;  /* 0x0002a40001817983 */ /* 0x000f220000100800 */
[----:B------:R-:W-:Y:S02]  /*5ba0*/  ISETP.LT.OR P0, PT, R14, 0x1a, P0 ;  /* 0x0000001a0e00780c */ /* 0x000fe40000701670 */
[----:B------:R-:W-:Y:S01]  /*5bb0*/  FMNMX.FTZ R10, R147, R10, !PT ;  /* 0x0000000a930a7209 */ /* 0x000fe20007810000 */
        /* <DEDUP_REMOVED lines=20> */
[----:B------:R-:W-:Y:S01]  /*5d00*/  FMNMX.FTZ R10, R55, R10, !PT ;  /* 0x0000000a370a7209 */ /* 0x000fe20007810000 */
[----:B------:R-:W4:Y:S01]  /*5d10*/  LDL R123, [R1+0x2c0] ;  /* 0x0002c000017b7983 */ /* 0x000f220000100800 */
[----:B------:R-:W-:Y:S02]  /*5d20*/  FSEL R84, R84, -INF , !P0 ;  /* 0xff80000054547808 */ /* 0x000fe40004000000 */
[----:B------:R-:W-:Y:S01]  /*5d30*/  ISETP.NE.AND P0, PT, R28, RZ, PT ;  /* 0x000000ff1c00720c */ /* 0x000fe20003f05270 */
[----:B------:R-:W4:Y:S01]  /*5d40*/  LDL R122, [R1+0x2c4] ;  /* 0x0002c400017a7983 */ /* 0x000f220000100800 */
[----:B------:R-:W-:Y:S02]  /*5d50*/  FMNMX.FTZ R10, R173, R10, !PT ;  /* 0x0000000aad0a7209 */ /* 0x000fe40007810000 */
[----:B------:R-:W-:Y:S01]  /*5d60*/  ISETP.GT.AND P0, PT, R18, 0x28, !P0 ;  /* 0x000000281200780c */ /* 0x000fe20004704270 */
[----:B------:R-:W4:Y:S01]  /*5d70*/  LDL R28, [R1+0x288] ;  /* 0x00028800011c7983 */ /* 0x000f220000100800 */
[----:B------:R-:W-:-:S02]  /*5d80*/  FMNMX.FTZ R10, R165, R10, !PT ;  /* 0x0000000aa50a7209 */ /* 0x000fc40007810000 */
[----:B------:R-:W-:Y:S01]  /*5d90*/  ISETP.LT.OR P0, PT, R14, 0x29, P0 ;  /* 0x000000290e00780c */ /* 0x000fe20000701670 */
[----:B------:R-:W4:Y:S01]  /*5da0*/  LDL R121, [R1+0x2c8] ;  /* 0x0002c80001797983 */ /* 0x000f220000100800 */
[----:B------:R-:W-:Y:S02]  /*5db0*/  FMNMX.FTZ R10, R57, R10, !PT ;  /* 0x0000000a390a7209 */ /* 0x000fe40007810000 */
[----:B------:R-:W-:Y:S01]  /*5dc0*/  FSEL R134, R134, -INF , !P0 ;  /* 0xff80000086867808 */ /* 0x000fe20004000000 */
[----:B------:R-:W4:Y:S01]  /*5dd0*/  LDL R120, [R1+0x2d0] ;  /* 0x0002d00001787983 */ /* 0x000f220000100800 */
[----:B------:R-:W-:Y:S02]  /*5de0*/  ISETP.NE.AND P0, PT, R54, RZ, PT ;  /* 0x000000ff3600720c */ /* 0x000fe40003f05270 */
[C---:B------:R-:W-:Y:S01]  /*5df0*/  ISETP.GT.AND P2, PT, R18.reuse, 0x49, !P2 ;  /* 0x000000491200780c */ /* 0x040fe20005744270 */
[----:B------:R-:W4:Y:S01]  /*5e00*/  LDL R54, [R1+0x26c] ;  /* 0x00026c0001367983 */ /* 0x000f220000100800 */
[----:B------:R-:W-:-:S02]  /*5e10*/  ISETP.GT.AND P0, PT, R18, 0x29, !P0 ;  /* 0x000000291200780c */ /* 0x000fc40004704270 */
[----:B------:R-:W-:Y:S01]  /*5e20*/  FMNMX.FTZ R10, R39, R10, !PT ;  /* 0x0000000a270a7209 */ /* 0x000fe20007810000 */
[----:B------:R-:W4:Y:S01]  /*5e30*/  LDL R119, [R1+0x2d4] ;  /* 0x0002d40001777983 */ /* 0x000f220000100800 */
[----:B------:R-:W-:Y:S02]  /*5e40*/  ISETP.LT.OR P0, PT, R14, 0x2a, P0 ;  /* 0x0000002a0e00780c */ /* 0x000fe40000701670 */
[----:B------:R-:W-:Y:S01]  /*5e50*/  ISETP.GT.AND P3, PT, R18, 0x50, !P3 ;  /* 0x000000501200780c */ /* 0x000fe20005f64270 */
[----:B------:R-:W4:Y:S01]  /*5e60*/  LDL R118, [R1+0x2d8] ;  /* 0x0002d80001767983 */ /* 0x000f220000100800 */
[----:B------:R-:W-:Y:S02]  /*5e70*/  FSEL R86, R86, -INF , !P0 ;  /* 0xff80000056567808 */ /* 0x000fe40004000000 */
[----:B------:R-:W-:Y:S01]  /*5e80*/  ISETP.NE.AND P0, PT, R29, RZ, PT ;  /* 0x000000ff1d00720c */ /* 0x000fe20003f05270 */
[----:B------:R-:W4:Y:S01]  /*5e90*/  LDL R117, [R1+0x2dc] ;  /* 0x0002dc0001757983 */ /* 0x000f220000100800 */
[----:B------:R-:W-:-:S02]  /*5ea0*/  ISETP.LT.OR P2, PT, R14, 0x4a, P2 ;  /* 0x0000004a0e00780c */ /* 0x000fc40001741670 */
[----:B------:R-:W-:Y:S01]  /*5eb0*/  ISETP.GT.AND P0, PT, R18, 0x30, !P0 ;  /* 0x000000301200780c */ /* 0x000fe20004704270 */
[----:B------:R-:W4:Y:S01]  /*5ec0*/  LDL R29, [R1+0x230] ;  /* 0x00023000011d7983 */ /* 0x000f220000100800 */
[----:B------:R-:W-:Y:S02]  /*5ed0*/  FMNMX.FTZ R10, R21, R10, !PT ;  /* 0x0000000a150a7209 */ /* 0x000fe40007810000 */
[----:B------:R-:W-:Y:S01]  /*5ee0*/  ISETP.LT.OR P0, PT, R14, 0x31, P0 ;  /* 0x000000310e00780c */ /* 0x000fe20000701670 */
[----:B------:R-:W4:Y:S01]  /*5ef0*/  LDL R116, [R1+0x2e0] ;  /* 0x0002e00001747983 */ /* 0x000f220000100800 */
[----:B------:R-:W-:Y:S02]  /*5f00*/  ISETP.GT.AND P4, PT, R18, 0x51, !P4 ;  /* 0x000000511200780c */ /* 0x000fe40006784270 */
[----:B------:R-:W-:Y:S01]  /*5f10*/  FSEL R174, R174, -INF , !P0 ;  /* 0xff800000aeae7808 */ /* 0x000fe20004000000 */
[----:B------:R-:W4:Y:S01]  /*5f20*/  LDL R115, [R1+0x2e8] ;  /* 0x0002e80001737983 */ /* 0x000f220000100800 */
[----:B------:R-:W-:-:S02]  /*5f30*/  ISETP.NE.AND P0, PT, R30, RZ, PT ;  /* 0x000000ff1e00720c */ /* 0x000fc40003f05270 */
[----:B------:R-:W-:Y:S01]  /*5f40*/  ISETP.LT.OR P3, PT, R14, 0x51, P3 ;  /* 0x000000510e00780c */ /* 0x000fe20001f61670 */
[----:B------:R-:W4:Y:S01]  /*5f50*/  LDL R30, [R1+0x278] ;  /* 0x00027800011e7983 */ /* 0x000f220000100800 */
[----:B------:R-:W-:Y:S02]  /*5f60*/  ISETP.GT.AND P0, PT, R18, 0x31, !P0 ;  /* 0x000000311200780c */ /* 0x000fe40004704270 */
[----:B------:R-:W-:Y:S01]  /*5f70*/  FSEL R94, R94, -INF , !P2 ;  /* 0xff8000005e5e7808 */ /* 0x000fe20005000000 */
[----:B------:R-:W4:Y:S01]  /*5f80*/  LDL R114, [R1+0x2ec] ;  /* 0x0002ec0001727983 */ /* 0x000f220000100800 */
[----:B------:R-:W-:Y:S02]  /*5f90*/  ISETP.LT.OR P0, PT, R14, 0x32, P0 ;  /* 0x000000320e00780c */ /* 0x000fe40000701670 */
[----:B------:R-:W-:Y:S01]  /*5fa0*/  FMNMX.FTZ R10, R37, R10, !PT ;  /* 0x0000000a250a7209 */ /* 0x000fe20007810000 */
[----:B------:R-:W4:Y:S01]  /*5fb0*/  LDL R113, [R1+0x2f0] ;  /* 0x0002f00001717983 */ /* 0x000f220000100800 */
[----:B------:R-:W-:-:S02]  /*5fc0*/  FSEL R88, R88, -INF , !P0 ;  /* 0xff80000058587808 */ /* 0x000fc40004000000 */
[----:B------:R-:W-:Y:S01]  /*5fd0*/  ISETP.NE.AND P0, PT, R56, RZ, PT ;  /* 0x000000ff3800720c */ /* 0x000fe20003f05270 */
[----:B------:R-:W4:Y:S01]  /*5fe0*/  LDL R112, [R1+0x2f4] ;  /* 0x0002f40001707983 */ /* 0x000f220000100800 */
[C---:B------:R-:W-:Y:S02]  /*5ff0*/  ISETP.GT.AND P5, PT, R18.reuse, 0x58, !P5 ;  /* 0x000000581200780c */ /* 0x040fe40006fa4270 */
[----:B------:R-:W-:Y:S01]  /*6000*/  ISETP.GT.AND P0, PT, R18, 0x38, !P0 ;  /* 0x000000381200780c */ /* 0x000fe20004704270 */
[----:B------:R-:W4:Y:S01]  /*6010*/  LDL R56, [R1+0x24c] ;  /* 0x00024c0001387983 */ /* 0x000f220000100800 */
[C---:B------:R-:W-:Y:S02]  /*6020*/  ISETP.LT.OR P4, PT, R14.reuse, 0x52, P4 ;  /* 0x000000520e00780c */ /* 0x040fe40002781670 */
[----:B------:R-:W-:Y:S01]  /*6030*/  ISETP.LT.OR P0, PT, R14, 0x39, P0 ;  /* 0x000000390e00780c */ /* 0x000fe20000701670 */
[----:B------:R-:W4:Y:S01]  /*6040*/  LDL R111, [R1+0x2f8] ;  /* 0x0002f800016f7983 */ /* 0x000f220000100800 */
[----:B------:R-:W-:-:S02]  /*6050*/  FSEL R76, R76, -INF , !P3 ;  /* 0xff8000004c4c7808 */ /* 0x000fc40005800000 */
[----:B------:R-:W-:Y:S01]  /*6060*/  FSEL R218, R218, -INF , !P0 ;  /* 0xff800000dada7808 */ /* 0x000fe20004000000 */
[----:B------:R-:W4:Y:S01]  /*6070*/  LDL R110, [R1+0x2fc] ;  /* 0x0002fc00016e7983 */ /* 0x000f220000100800 */
[----:B------:R-:W-:Y:S02]  /*6080*/  ISETP.NE.AND P0, PT, R31, RZ, PT ;  /* 0x000000ff1f00720c */ /* 0x000fe40003f05270 */
[----:B------:R-:W-:Y:S01]  /*6090*/  FMNMX.FTZ R10, R35, R10, !PT ;  /* 0x0000000a230a7209 */ /* 0x000fe20007810000 */
[----:B------:R-:W4:Y:S01]  /*60a0*/  LDL R31, [R1+0x298] ;  /* 0x00029800011f7983 */ /* 0x000f220000100800 */
[----:B------:R-:W-:Y:S02]  /*60b0*/  ISETP.GT.AND P0, PT, R18, 0x39, !P0 ;  /* 0x000000391200780c */ /* 0x000fe40004704270 */
[C---:B------:R-:W-:Y:S01]  /*60c0*/  ISETP.LT.OR P5, PT, R14.reuse, 0x59, P5 ;  /* 0x000000590e00780c */ /* 0x040fe20002fa1670 */
[----:B------:R-:W4:Y:S01]  /*60d0*/  LDL R109, [R1+0x304] ;  /* 0x00030400016d7983 */ /* 0x000f220000100800 */
[----:B------:R-:W-:-:S02]  /*60e0*/  ISETP.LT.OR P0, PT, R14, 0x3a, P0 ;  /* 0x0000003a0e00780c */ /* 0x000fc40000701670 */
[----:B------:R-:W-:Y:S01]  /*60f0*/  FSEL R74, R34, -INF , !P4 ;  /* 0xff800000224a7808 */ /* 0x000fe20006000000 */
        /* <DEDUP_REMOVED lines=10> */
[----:B------:R-:W-:Y:S02]  /*61a0*/  ISETP.GT.AND P0, PT, R18, RZ, !P6 ;  /* 0x000000ff1200720c */ /* 0x000fe40007704270 */
[C---:B------:R-:W-:Y:S01]  /*61b0*/  ISETP.LT.OR P1, PT, R14.reuse, 0x49, P1 ;  /* 0x000000490e00780c */ /* 0x040fe20000f21670 */
[----:B------:R-:W4:Y:S01]  /*61c0*/  LDL R105, [R1+0x314] ;  /* 0x0003140001697983 */ /* 0x000f220000100800 */
[----:B------:R-:W-:Y:S02]  /*61d0*/  ISETP.LT.OR P0, PT, R14, 0x1, P0 ;  /* 0x000000010e00780c */ /* 0x000fe40000701670 */
[----:B------:R-:W-:Y:S01]  /*61e0*/  FSEL R168, R168, -INF , !P1 ;  /* 0xff800000a8a87808 */ /* 0x000fe20004800000 */
        /* <DEDUP_REMOVED lines=14> */
[----:B------:R-:W-:Y:S01]  /*62d0*/  ISETP.NE.AND P6, PT, R32, RZ, PT ;  /* 0x000000ff2000720c */ /* 0x000fe20003fc5270 */
[----:B------:R-:W4:Y:S01]  /*62e0*/  LDL R100, [R1+0x32c] ;  /* 0x00032c0001647983 */ /* 0x000f220000100800 */
[----:B------:R-:W-:Y:S02]  /*62f0*/  FMNMX.FTZ R7, R138, R7, !PT ;  /* 0x000000078a077209 */ /* 0x000fe40007810000 */
[----:B------:R-:W-:Y:S01]  /*6300*/  ISETP.GT.AND P6, PT, R18, 0x59, !P6 ;  /* 0x000000591200780c */ /* 0x000fe200077c4270 */
[----:B------:R-:W4:Y:S01]  /*6310*/  LDL R32, [R1+0x244] ;  /* 0x0002440001207983 */ /* 0x000f220000100800 */
[----:B------:R-:W-:-:S02]  /*6320*/  FMNMX.FTZ R7, R82, R7, !PT ;  /* 0x0000000752077209 */ /* 0x000fc40007810000 */
[----:B------:R-:W-:Y:S01]  /*6330*/  FMNMX.FTZ R10, R15, R10, !PT ;  /* 0x0000000a0f0a7209 */ /* 0x000fe20007810000 */
[----:B------:R-:W4:Y:S01]  /*6340*/  LDL R99, [R1+0x330] ;  /* 0x0003300001637983 */ /* 0x000f220000100800 */
[----:B------:R-:W-:Y:S02]  /*6350*/  FMNMX.FTZ R7, R132, R7, !PT ;  /* 0x0000000784077209 */ /* 0x000fe40007810000 */
[----:B------:R-:W-:Y:S01]  /*6360*/  ISETP.LT.OR P6, PT, R14, 0x5a, P6 ;  /* 0x0000005a0e00780c */ /* 0x000fe200037c1670 */
[----:B------:R-:W4:Y:S01]  /*6370*/  LDL R98, [R1+0x334] ;  /* 0x0003340001627983 */ /* 0x000f220000100800 */
[----:B------:R-:W-:Y:S02]  /*6380*/  FMNMX.FTZ R7, R136, R7, !PT ;  /* 0x0000000788077209 */ /* 0x000fe40007810000 */
[----:B------:R-:W-:Y:S01]  /*6390*/  FSEL R72, R11, -INF , !P5 ;  /* 0xff8000000b487808 */ /* 0x000fe20006800000 */
[----:B------:R-:W4:Y:S01]  /*63a0*/  LDL R97, [R1+0x33c] ;  /* 0x00033c0001617983 */ /* 0x000f220000100800 */
[----:B------:R-:W-:-:S02]  /*63b0*/  FMNMX.FTZ R7, R84, R7, !PT ;  /* 0x0000000754077209 */ /* 0x000fc40007810000 */
[----:B------:R-:W-:Y:S01]  /*63c0*/  FMNMX.FTZ R10, R33, R10, !PT ;  /* 0x0000000a210a7209 */ /* 0x000fe20007810000 */
[----:B------:R-:W4:Y:S01]  /*63d0*/  LDL R96, [R1+0x340] ;  /* 0x0003400001607983 */ /* 0x000f220000100800 */
[----:B------:R-:W-:Y:S02]  /*63e0*/  FMNMX.FTZ R7, R134, R7, !PT ;  /* 0x0000000786077209 */ /* 0x000fe40007810000 */
[----:B------:R-:W-:Y:S01]  /*63f0*/  FSEL R44, R44, -INF , !P6 ;  /* 0xff8000002c2c7808 */ /* 0x000fe20007000000 */
[----:B------:R-:W0:Y:S01]  /*6400*/  SHFL.BFLY PT, R13, R10, 0x2, 0x1f ;  /* 0x0c401f000a0d7f89 */ /* 0x000e2200000e0000 */
[----:B------:R-:W-:-:S03]  /*6410*/  FMNMX.FTZ R7, R86, R7, !PT ;  /* 0x0000000756077209 */ /* 0x000fc60007810000 */
[----:B------:R-:W4:Y:S01]  /*6420*/  LDL R95, [R1+0x344] ;  /* 0x00034400015f7983 */ /* 0x000f220000100800 */
        /* <DEDUP_REMOVED lines=23> */
[----:B------:R-:W4:Y:S04]  /*65a0*/  LDL R71, [R1+0x3b4] ;  /* 0x0003b40001477983 */ /* 0x000f280000100800 */
[----:B------:R-:W-:Y:S04]  /*65b0*/  STL.64 [R1+0x210], R10 ;  /* 0x0002100a01007387 */ /* 0x000fe80000100a00 */
[----:B------:R-:W4:Y:S01]  /*65c0*/  LDL R14, [R1+0x214] ;  /* 0x00021400010e7983 */ /* 0x000f220000100800 */
[----:B0-----:R-:W-:-:S03]  /*65d0*/  FMNMX.FTZ R7, R10, R13, !PT ;  /* 0x0000000d0a077209 */ /* 0x001fc60007810000 */
[----:B---3--:R-:W-:Y:S04]  /*65e0*/  STL [R1+0x248], R40 ;  /* 0x0002482801007387 */ /* 0x008fe80000100800 */
[----:B------:R-:W0:Y:S04]  /*65f0*/  SHFL.BFLY PT, R12, R7, 0x1, 0x1f ;  /* 0x0c201f00070c7f89 */ /* 0x000e2800000e0000 */
[----:B--2---:R1:W-:Y:S04]  /*6600*/  STL [R1+0x284], R36 ;  /* 0x0002842401007387 */ /* 0x0043e80000100800 */
[----:B----4-:R-:W-:Y:S04]  /*6610*/  STL [R1+0x258], R62 ;  /* 0x0002583e01007387 */ /* 0x010fe80000100800 */
[----:B------:R2:W-:Y:S04]  /*6620*/  STL [R1+0x240], R26 ;  /* 0x0002401a01007387 */ /* 0x0005e80000100800 */
[----:B-1----:R-:W3:Y:S04]  /*6630*/  LDL R36, [R1+0x38c] ;  /* 0x00038c0001247983 */ /* 0x002ee80000100800 */
[----:B------:R-:W-:Y:S01]  /*6640*/  STL [R1+0x25c], R64 ;  /* 0x00025c4001007387 */ /* 0x000fe20000100800 */
[----:B0-----:R-:W-:-:S03]  /*6650*/  FMNMX.FTZ R12, R7, R12, !PT ;  /* 0x0000000c070c7209 */ /* 0x001fc60007810000 */
[----:B--2---:R-:W2:Y:S04]  /*6660*/  LDL R26, [R1+0x2a0] ;  /* 0x0002a000011a7983 */ /* 0x004ea80000100800 */
[----:B------:R-:W-:Y:S04]  /*6670*/  STL [R1+0x210], R12 ;  /* 0x0002100c01007387 */ /* 0x000fe80000100800 */
[----:B------:R-:W4:Y:S04]  /*6680*/  LDL R18, [R1+0x210] ;  /* 0x0002100001127983 */ /* 0x000f280000100800 */
        /* <DEDUP_REMOVED lines=10> */
[----:B0-----:R-:W2:Y:S04]  /*6730*/  LDL R27, [R1+0x418] ;  /* 0x00041800011b7983 */ /* 0x001ea80000100800 */
[----:B------:R-:W-:Y:S04]  /*6740*/  STL [R1+0x270], R52 ;  /* 0x0002703401007387 */ /* 0x000fe80000100800 */
[----:B------:R-:W2:Y:S04]  /*6750*/  LDL R40, [R1+0x2b4] ;  /* 0x0002b40001287983 */ /* 0x000ea80000100800 */
[----:B------:R-:W2:Y:S04]  /*6760*/  LDL R38, [R1+0x31c] ;  /* 0x00031c0001267983 */ /* 0x000ea80000100800 */
[----:B------:R0:W-:Y:S04]  /*6770*/  STL [R1+0x288], R28 ;  /* 0x0002881c01007387 */ /* 0x0001e80000100800 */
[----:B------:R-:W2:Y:S04]  /*6780*/  LDL R70, [R1+0x3b8] ;  /* 0x0003b80001467983 */ /* 0x000ea80000100800 */
[----:B------:R-:W2:Y:S04]  /*6790*/  LDL R69, [R1+0x3bc] ;  /* 0x0003bc0001457983 */ /* 0x000ea80000100800 */
[----:B0-----:R-:W2:Y:S04]  /*67a0*/  LDL R28, [R1+0x3a8] ;  /* 0x0003a800011c7983 */ /* 0x001ea80000100800 */
[----:B------:R-:W-:Y:S04]  /*67b0*/  STL [R1+0x26c], R54 ;  /* 0x00026c3601007387 */ /* 0x000fe80000100800 */
[----:B------:R-:W2:Y:S04]  /*67c0*/  LDL R68, [R1+0x3c0] ;  /* 0x0003c00001447983 */ /* 0x000ea80000100800 */
[----:B------:R-:W2:Y:S04]  /*67d0*/  LDL R67, [R1+0x3c8] ;  /* 0x0003c80001437983 */ /* 0x000ea80000100800 */
[----:B------:R-:W2:Y:S04]  /*67e0*/  LDL R66, [R1+0x3cc] ;  /* 0x0003cc0001427983 */ /* 0x000ea80000100800 */
[----:B------:R-:W2:Y:S04]  /*67f0*/  LDL R65, [R1+0x3d0] ;  /* 0x0003d00001417983 */ /* 0x000ea80000100800 */
[----:B------:R-:W2:Y:S04]  /*6800*/  LDL R64, [R1+0x3d4] ;  /* 0x0003d40001407983 */ /* 0x000ea80000100800 */
[----:B------:R0:W-:Y:S04]  /*6810*/  STL [R1+0x278], R30 ;  /* 0x0002781e01007387 */ /* 0x0001e80000100800 */
[----:B------:R-:W2:Y:S04]  /*6820*/  LDL R63, [R1+0x3d8] ;  /* 0x0003d800013f7983 */ /* 0x000ea80000100800 */
[----:B------:R-:W2:Y:S04]  /*6830*/  LDL R62, [R1+0x3dc] ;  /* 0x0003dc00013e7983 */ /* 0x000ea80000100800 */
[----:B0-----:R-:W2:Y:S04]  /*6840*/  LDL R30, [R1+0x338] ;  /* 0x00033800011e7983 */ /* 0x001ea80000100800 */
[----:B------:R0:W-:Y:S04]  /*6850*/  STL [R1+0x24c], R56 ;  /* 0x00024c3801007387 */ /* 0x0001e80000100800 */
[----:B------:R-:W2:Y:S04]  /*6860*/  LDL R61, [R1+0x3e4] ;  /* 0x0003e400013d7983 */ /* 0x000ea80000100800 */
[----:B------:R-:W2:Y:S04]  /*6870*/  LDL R58, [R1+0x3f0] ;  /* 0x0003f000013a7983 */ /* 0x000ea80000100800 */
[----:B------:R1:W-:Y:S04]  /*6880*/  STL [R1+0x298], R31 ;  /* 0x0002981f01007387 */ /* 0x0003e80000100800 */
[----:B0-----:R-:W2:Y:S04]  /*6890*/  LDL R56, [R1+0x3f8] ;  /* 0x0003f80001387983 */ /* 0x001ea80000100800 */
[----:B------:R-:W2:Y:S04]  /*68a0*/  LDL R54, [R1+0x404] ;  /* 0x0004040001367983 */ /* 0x000ea80000100800 */
[----:B------:R0:W-:Y:S04]  /*68b0*/  STL [R1+0x294], R34 ;  /* 0x0002942201007387 */ /* 0x0001e80000100800 */
[----:B-1----:R-:W2:Y:S04]  /*68c0*/  LDL R31, [R1+0x3e0] ;  /* 0x0003e000011f7983 */ /* 0x002ea80000100800 */
[----:B------:R-:W2:Y:S04]  /*68d0*/  LDL R52, [R1+0x40c] ;  /* 0x00040c0001347983 */ /* 0x000ea80000100800 */
[----:B0-----:R-:W3:Y:S04]  /*68e0*/  LDL R34, [R1+0x3fc] ;  /* 0x0003fc0001227983 */ /* 0x001ee80000100800 */
[----:B------:R-:W2:Y:S04]  /*68f0*/  LDL R50, [R1+0x414] ;  /* 0x0004140001327983 */ /* 0x000ea80000100800 */
[----:B------:R-:W2:Y:S04]  /*6900*/  LDL R48, [R1+0x420] ;  /* 0x0004200001307983 */ /* 0x000ea80000100800 */
[----:B------:R0:W-:Y:S04]  /*6910*/  STL [R1+0x254], R60 ;  /* 0x0002543c01007387 */ /* 0x0001e80000100800 */
[----:B------:R-:W2:Y:S04]  /*6920*/  LDL R46, [R1+0x428] ;  /* 0x00042800012e7983 */ /* 0x000ea80000100800 */
[----:B------:R-:W2:Y:S04]  /*6930*/  LDL R42, [R1+0x438] ;  /* 0x00043800012a7983 */ /* 0x000ea80000100800 */
[----:B0-----:R-:W2:Y:S04]  /*6940*/  LDL R60, [R1+0x3e8] ;  /* 0x0003e800013c7983 */ /* 0x001ea80000100800 */
[----:B------:R-:W0:Y:S02]  /*6950*/  SHFL.BFLY PT, R7, R14, 0x2, 0x1f ;  /* 0x0c401f000e077f89 */ /* 0x000e2400000e0000 */
[----:B0-----:R-:W-:-:S05]  /*6960*/  FMNMX.FTZ R7, R7, R14, !PT ;  /* 0x0000000e07077209 */ /* 0x001fca0007810000 */
[----:B------:R-:W0:Y:S01]  /*6970*/  SHFL.BFLY PT, R10, R7, 0x1, 0x1f ;  /* 0x0c201f00070a7f89 */ /* 0x000e2200000e0000 */
[----:B------:R0:W-:Y:S01]  /*6980*/  BAR.SYNC.DEFER_BLOCKING R4, 0x100 ;  /* 0x000400040000751d */ /* 0x0001e20000010000 */
[----:B----4-:R-:W-:Y:S01]  /*6990*/  FMUL.FTZ R11, R29, R18 ;  /* 0x000000121d0b7220 */ /* 0x010fe20000410000 */
[----:B------:R-:W-:-:S04]  /*69a0*/  FSETP.NEU.FTZ.AND P0, PT, R18, -INF , PT ;  /* 0xff8000001200780b */ /* 0x000fc80003f1d000 */
[----:B------:R-:W-:Y:S02]  /*69b0*/  FSEL R12, R11, RZ, P0 ;  /* 0x000000ff0b0c7208 */ /* 0x000fe40000000000 */
[----:B0-----:R-:W-:-:S03]  /*69c0*/  FMNMX.FTZ R4, R7, R10, !PT ;  /* 0x0000000a07047209 */ /* 0x001fc60007810000 */
[-CC-:B------:R-:W-:Y:S01]  /*69d0*/  FFMA.FTZ R20, R39, R29.reuse, -R12.reuse ;  /* 0x0000001d27147223 */ /* 0x180fe2000001080c */
[C---:B------:R-:W-:Y:S01]  /*69e0*/  FSETP.NEU.FTZ.AND P0, PT, R4.reuse, -INF , PT ;  /* 0xff8000000400780b */ /* 0x040fe20003f1d000 */
[-C--:B------:R-:W-:Y:S01]  /*69f0*/  FMUL.FTZ R7, R4, R29.reuse ;  /* 0x0000001d04077220 */ /* 0x080fe20000410000 */
[-CC-:B------:R-:W-:Y:S02]  /*6a00*/  FFMA.FTZ R10, R35, R29.reuse, -R12.reuse ;  /* 0x0000001d230a7223 */ /* 0x180fe4000001080c */
[----:B------:R-:W4:Y:S02]  /*6a10*/  LDL R35, [R1+0x3c4] ;  /* 0x0003c40001237983 */ /* 0x000f240000100800 */
[----:B------:R-:W-:Y:S01]  /*6a20*/  FSEL R39, R7, RZ, P0 ;  /* 0x000000ff07277208 */ /* 0x000fe20000000000 */
[-C--:B------:R-:W-:Y:S02]  /*6a30*/  FFMA.FTZ R7, R37, R29.reuse, -R12 ;  /* 0x0000001d25077223 */ /* 0x080fe4000001080c */
[----:B------:R-:W4:Y:S02]  /*6a40*/  LDL R37, [R1+0x354] ;  /* 0x0003540001257983 */ /* 0x000f240000100800 */
[----:B------:R-:W-:Y:S01]  /*6a50*/  FFMA.FTZ R18, R44, R29, -R39 ;  /* 0x0000001d2c127223 */ /* 0x000fe20000010827 */
[----:B------:R-:W-:-:S02]  /*6a60*/  IMAD R44, R45, 0xc00, R24 ;  /* 0x00000c002d2c7824 */ /* 0x000fc400078e0218 */
        /* <DEDUP_REMOVED lines=20> */
[----:B------:R-:W4:Y:S01]  /*6bb0*/  LDL R24, [R1+0x300] ;  /* 0x0003000001187983 */ /* 0x000f220000100800 */
[-C--:B------:R-:W-:Y:S01]  /*6bc0*/  FFMA.FTZ R12, R33, R29.reuse, -R12 ;  /* 0x0000001d210c7223 */ /* 0x080fe2000001080c */
        /* <DEDUP_REMOVED lines=23> */
[----:B------:R-:W4:Y:S04]  /*6d40*/  LDL R45, [R1+0x42c] ;  /* 0x00042c00012d7983 */ /* 0x000f280000100800 */
[----:B------:R-:W4:Y:S04]  /*6d50*/  LDL R29, [R1+0x370] ;  /* 0x00037000011d7983 */ /* 0x000f280000100800 */
        /* <DEDUP_REMOVED lines=25> */
[----:B------:R-:W-:Y:S08]  /*6ef0*/  MUFU.EX2 R152, R152 ;  /* 0x0000009800987308 */ /* 0x000ff00000000800 */
[----:B------:R-:W0:Y:S08]  /*6f00*/  MUFU.EX2 R130, R130 ;  /* 0x0000008200827308 */ /* 0x000e300000000800 */
[----:B------:R-:W1:Y:S08]  /*6f10*/  MUFU.EX2 R153, R153 ;  /* 0x0000009900997308 */ /* 0x000e700000000800 */
[----:B------:R-:W2:Y:S01]  /*6f20*/  MUFU.EX2 R135, R135 ;  /* 0x0000008700877308 */ /* 0x000ea20000000800 */
[----:B---3--:R0:W-:Y:S07]  /*6f30*/  STL [R1+0x3fc], R34 ;  /* 0x0003fc2201007387 */ /* 0x0081ee0000100800 */
[----:B------:R-:W-:Y:S08]  /*6f40*/  MUFU.EX2 R143, R143 ;  /* 0x0000008f008f7308 */ /* 0x000ff00000000800 */
[----:B------:R-:W3:Y:S01]  /*6f50*/  MUFU.EX2 R142, R142 ;  /* 0x0000008e008e7308 */ /* 0x000ee20000000800 */
[----:B0-----:R-:W-:-:S07]  /*6f60*/  FADD.FTZ R34, R152, R130 ;  /* 0x0000008298227221 */ /* 0x001fce0000010000 */
[----:B------:R-:W-:Y:S08]  /*6f70*/  MUFU.EX2 R151, R151 ;  /* 0x0000009700977308 */ /* 0x000ff00000000800 */
[----:B------:R-:W0:Y:S01]  /*6f80*/  MUFU.EX2 R141, R141 ;  /* 0x0000008d008d7308 */ /* 0x000e220000000800 */
[----:B-1----:R-:W-:-:S07]  /*6f90*/  FADD.FTZ R34, R153, R34 ;  /* 0x0000002299227221 */ /* 0x002fce0000010000 */
[----:B------:R-:W-:Y:S01]  /*6fa0*/  MUFU.EX2 R150, R150 ;  /* 0x0000009600967308 */ /* 0x000fe20000000800 */
[----:B------:R2:W-:Y:S07]  /*6fb0*/  STL [R1+0x38c], R36 ;  /* 0x00038c2401007387 */ /* 0x0005ee0000100800 */
[----:B------:R-:W1:Y:S01]  /*6fc0*/  MUFU.EX2 R140, R140 ;  /* 0x0000008c008c7308 */ /* 0x000e620000000800 */
[----:B--2---:R-:W-:-:S07]  /*6fd0*/  FADD.FTZ R36, R135, R34 ;  /* 0x0000002287247221 */ /* 0x004fce0000010000 */
[----:B------:R-:W-:Y:S01]  /*6fe0*/  MUFU.EX2 R149, R149 ;  /* 0x0000009500957308 */ /* 0x000fe20000000800 */
[----:B---3--:R-:W-:-:S07]  /*6ff0*/  FADD.FTZ R34, R143, R142 ;  /* 0x0000008e8f227221 */ /* 0x008fce0000010000 */
[----:B------:R-:W2:Y:S01]  /*7000*/  MUFU.EX2 R139, R139 ;  /* 0x0000008b008b7308 */ /* 0x000ea20000000800 */
[----:B------:R3:W-:Y:S07]  /*7010*/  STL [R1+0x3e0], R31 ;  /* 0x0003e01f01007387 */ /* 0x0007ee0000100800 */
[----:B------:R-:W2:Y:S01]  /*7020*/  MUFU.EX2 R148, R148 ;  /* 0x0000009400947308 */ /* 0x000ea20000000800 */
[----:B------:R0:W-:Y:S07]  /*7030*/  STL [R1+0x418], R27 ;  /* 0x0004181b01007387 */ /* 0x0001ee0000100800 */
[----:B------:R-:W2:Y:S01]  /*7040*/  MUFU.EX2 R138, R138 ;  /* 0x0000008a008a7308 */ /* 0x000ea20000000800 */
[----:B---3--:R-:W-:-:S02]  /*7050*/  IMAD.MOV.U32 R31, RZ, RZ, R25 ;  /* 0x000000ffff1f7224 */ /* 0x008fc400078e0019 */
[----:B0-----:R-:W-:-:S05]  /*7060*/  IMAD.MOV.U32 R27, RZ, RZ, R25 ;  /* 0x000000ffff1b7224 */ /* 0x001fca00078e0019 */
[----:B------:R-:W0:Y:S01]  /*7070*/  MUFU.EX2 R147, R147 ;  /* 0x0000009300937308 */ /* 0x000e220000000800 */
[----:B------:R3:W-:Y:S07]  /*7080*/  STL [R1+0x3a8], R28 ;  /* 0x0003a81c01007387 */ /* 0x0007ee0000100800 */
[----:B------:R-:W-:Y:S01]  /*7090*/  MUFU.EX2 R137, R137 ;  /* 0x0000008900897308 */ /* 0x000fe20000000800 */
[----:B------:R1:W-:Y:S01]  /*70a0*/  STL [R1+0x2a0], R26 ;  /* 0x0002a01a01007387 */ /* 0x0003e20000100800 */
[----:B------:R-:W-:Y:S01]  /*70b0*/  R2UR UR15, R31 ;  /* 0x000000001f0f72ca */ /* 0x000fe200000e0000 */
[----:B---3--:R-:W-:-:S05]  /*70c0*/  VIADD R28, R44, 0x180 ;  /* 0x000001802c1c7836 */ /* 0x008fca0000000000 */
[----:B------:R-:W3:Y:S01]  /*70d0*/  MUFU.EX2 R146, R146 ;  /* 0x0000009200927308 */ /* 0x000ee20000000800 */
[----:B------:R-:W-:Y:S01]  /*70e0*/  R2UR UR11, R27 ;  /* 0x000000001b0b72ca */ /* 0x000fe200000e0000 */
[----:B-1----:R-:W-:-:S06]  /*70f0*/  VIADD R26, R44, 0x80 ;  /* 0x000000802c1a7836 */ /* 0x002fcc0000000000 */
[----:B------:R-:W1:Y:S01]  /*7100*/  MUFU.EX2 R132, R132 ;  /* 0x0000008400847308 */ /* 0x000e620000000800 */
[----:B----4-:R4:W-:Y:S04]  /*7110*/  STL [R1+0x3c4], R35 ;  /* 0x0003c42301007387 */ /* 0x0109e80000100800 */
[----:B------:R2:W-:Y:S01]  /*7120*/  STL [R1+0x354], R37 ;  /* 0x0003542501007387 */ /* 0x0005e20000100800 */
[----:B----4-:R-:W-:Y:S01]  /*7130*/  FADD.FTZ R35, R141, R34 ;  /* 0x000000228d237221 */ /* 0x010fe20000010000 */
[----:B--2---:R-:W-:-:S03]  /*7140*/  FADD.FTZ R37, R151, R36 ;  /* 0x0000002497257221 */ /* 0x004fc60000010000 */
[----:B------:R-:W-:Y:S01]  /*7150*/  FADD.FTZ R34, R140, R35 ;  /* 0x000000238c227221 */ /* 0x000fe20000010000 */
[----:B------:R-:W-:Y:S01]  /*7160*/  FADD.FTZ R36, R150, R37 ;  /* 0x0000002596247221 */ /* 0x000fe20000010000 */
[----:B------:R-:W2:Y:S02]  /*7170*/  MUFU.EX2 R145, R145 ;  /* 0x0000009100917308 */ /* 0x000ea40000000800 */
[----:B------:R-:W-:Y:S01]  /*7180*/  FADD.FTZ R27, R139, R34 ;  /* 0x000000228b1b7221 */ /* 0x000fe20000010000 */
[----:B------:R-:W-:Y:S01]  /*7190*/  FADD.FTZ R31, R149, R36 ;  /* 0x00000024951f7221 */ /* 0x000fe20000010000 */
[----:B------:R-:W-:-:S04]  /*71a0*/  R2UR UR18, R28 ;  /* 0x000000001c1272ca */ /* 0x000fc800000e0000 */
[----:B------:R-:W4:Y:S01]  /*71b0*/  MUFU.EX2 R136, R136 ;  /* 0x0000008800887308 */ /* 0x000f220000000800 */
[----:B------:R-:W-:Y:S01]  /*71c0*/  R2UR UR10, R26 ;  /* 0x000000001a0a72ca */ /* 0x000fe200000e0000 */
[----:B------:R-:W-:Y:S01]  /*71d0*/  FADD.FTZ R28, R148, R31 ;  /* 0x0000001f941c7221 */ /* 0x000fe20000010000 */
[----:B------:R3:W-:Y:S01]  /*71e0*/  STL [R1+0x300], R24 ;  /* 0x0003001801007387 */ /* 0x0007e20000100800 */
[----:B------:R-:W-:-:S04]  /*71f0*/  FADD.FTZ R26, R138, R27 ;  /* 0x0000001b8a1a7221 */ /* 0x000fc80000010000 */
[----:B------:R-:W4:Y:S01]  /*7200*/  MUFU.EX2 R133, R133 ;  /* 0x0000008500857308 */ /* 0x000f220000000800 */
[----:B------:R-:W-:Y:S01]  /*7210*/  R2UR UR23, R25 ;  /* 0x00000000191772ca */ /* 0x000fe200000e0000 */
[----:B0-----:R-:W-:Y:S01]  /*7220*/  FADD.FTZ R27, R147, R28 ;  /* 0x0000001c931b7221 */ /* 0x001fe20000010000 */
[----:B---3--:R-:W-:-:S05]  /*7230*/  VIADD R24, R44, 0x200 ;  /* 0x000002002c187836 */ /* 0x008fca0000000000 */
[----:B------:R-:W0:Y:S01]  /*7240*/  MUFU.EX2 R134, R134 ;  /* 0x0000008600867308 */ /* 0x000e220000000800 */
[----:B------:R-:W-:Y:S01]  /*7250*/  R2UR UR22, R24 ;  /* 0x00000000181672ca */ /* 0x000fe200000e0000 */
[----:B------:R-:W-:Y:S01]  /*7260*/  FADD.FTZ R24, R146, R27 ;  /* 0x0000001b92187221 */ /* 0x000fe20000010000 */
[----:B------:R3:W-:Y:S04]  /*7270*/  STL [R1+0x42c], R45 ;  /* 0x00042c2d01007387 */ /* 0x0007e80000100800 */
[----:B------:R1:W-:Y:S04]  /*7280*/  STL [R1+0x370], R29 ;  /* 0x0003701d01007387 */ /* 0x0003e80000100800 */
[----:B------:R2:W-:Y:S01]  /*7290*/  STL [R1+0x434], R33 ;  /* 0x0004342101007387 */ /* 0x0005e20000100800 */
[----:B---3--:R-:W-:-:S02]  /*72a0*/  IMAD.MOV.U32 R45, RZ, RZ, R25 ;  /* 0x000000ffff2d7224 */ /* 0x008fc400078e0019 */
[--C-:B-1----:R-:W-:Y:S02]  /*72b0*/  IMAD.MOV.U32 R29, RZ, RZ, R25.reuse ;  /* 0x000000ffff1d7224 */ /* 0x102fe400078e0019 */
[----:B--2---:R-:W-:Y:S02]  /*72c0*/  IMAD.MOV.U32 R33, RZ, RZ, R25 ;  /* 0x000000ffff217224 */ /* 0x004fe400078e0019 */
[----:B------:R-:W-:Y:S01]  /*72d0*/  FADD.FTZ R25, R137, R26 ;  /* 0x0000001a89197221 */ /* 0x000fe20000010000 */
[----:B------:R-:W1:Y:S03]  /*72e0*/  MUFU.EX2 R144, R144 ;  /* 0x0000009000907308 */ /* 0x000e660000000800 */
[----:B------:R-:W-:Y:S01]  /*72f0*/  FADD.FTZ R25, R132, R25 ;  /* 0x0000001984197221 */ /* 0x000fe20000010000 */
[----:B------:R-:W-:-:S04]  /*7300*/  FADD.FTZ R219, R145, R24 ;  /* 0x0000001891db7221 */ /* 0x000fc80000010000 */
[----:B------:R-:W2:Y:S01]  /*7310*/  MUFU.EX2 R131, R131 ;  /* 0x0000008300837308 */ /* 0x000ea20000000800 */
[----:B----4-:R-:W-:Y:S01]  /*7320*/  FADD.FTZ R24, R136, R25 ;  /* 0x0000001988187221 */ /* 0x010fe20000010000 */
[----:B------:R3:W-:Y:S01]  /*7330*/  STL [R1+0x2cc], R32 ;  /* 0x0002cc2001007387 */ /* 0x0007e20000100800 */
[----:B------:R-:W-:Y:S02]  /*7340*/  R2UR UR6, R44 ;  /* 0x000000002c0672ca */ /* 0x000fe400000e0000 */
[----:B------:R-:W-:Y:S01]  /*7350*/  FADD.FTZ R25, R133, R24 ;  /* 0x0000001885197221 */ /* 0x000fe20000010000 */
[----:B------:R4:W-:Y:S01]  /*7360*/  STL [R1+0x338], R30 ;  /* 0x0003381e01007387 */ /* 0x0009e20000100800 */
[----:B------:R-:W-:Y:S02]  /*7370*/  R2UR UR7, R45 ;  /* 0x000000002d0772ca */ /* 0x000fe400000e0000 */
[----:B------:R-:W-:Y:S01]  /*7380*/  F2FP.F16.F32.PACK_AB R154, R135, R153 ;  /* 0x00000099879a723e */ /* 0x000fe200000000ff */
[----:B0-----:R-:W-:Y:S01]  /*7390*/  FADD.FTZ R220, R134, R25 ;  /* 0x0000001986dc7221 */ /* 0x001fe20000010000 */
[----:B---3--:R-:W-:Y:S01]  /*73a0*/  VIADD R32, R44, 0x280 ;  /* 0x000002802c207836 */ /* 0x008fe20000000000 */
[----:B------:R-:W-:Y:S01]  /*73b0*/  F2FP.F16.F32.PACK_AB R152, R130, R152 ;  /* 0x000000988298723e */ /* 0x000fe200000000ff */
[----:B----4-:R-:W-:Y:S01]  /*73c0*/  VIADD R30, R44, 0x100 ;  /* 0x000001002c1e7836 */ /* 0x010fe20000000000 */
[----:B------:R-:W-:-:S02]  /*73d0*/  F2FP.F16.F32.PACK_AB R153, R142, R143 ;  /* 0x0000008f8e99723e */ /* 0x000fc400000000ff */
[----:B------:R-:W-:Y:S01]  /*73e0*/  F2FP.F16.F32.PACK_AB R155, R140, R141 ;  /* 0x0000008d8c9b723e */ /* 0x000fe200000000ff */
[----:B------:R-:W-:Y:S01]  /*73f0*/  STL [R1+0x2a4], R129 ;  /* 0x0002a48101007387 */ /* 0x000fe20000100800 */
[----:B------:R-:W-:Y:S01]  /*7400*/  R2UR UR14, R30 ;  /* 0x000000001e0e72ca */ /* 0x000fe200000e0000 */
[----:B-1----:R-:W-:Y:S01]  /*7410*/  FADD.FTZ R219, R144, R219 ;  /* 0x000000db90db7221 */ /* 0x002fe20000010000 */
[----:B------:R-:W-:Y:S01]  /*7420*/  R2UR UR19, R29 ;  /* 0x000000001d1372ca */ /* 0x000fe200000e0000 */
[----:B------:R-:W-:Y:S01]  /*7430*/  STL [R1+0x2a8], R128 ;  /* 0x0002a88001007387 */ /* 0x000fe20000100800 */
[----:B------:R-:W-:Y:S01]  /*7440*/  R2UR UR26, R32 ;  /* 0x00000000201a72ca */ /* 0x000fe200000e0000 */
[----:B--2---:R-:W-:Y:S01]  /*7450*/  FADD.FTZ R220, R131, R220 ;  /* 0x000000dc83dc7221 */ /* 0x004fe20000010000 */
[----:B------:R-:W-:Y:S01]  /*7460*/  R2UR UR27, R33 ;  /* 0x00000000211b72ca */ /* 0x000fe200000e0000 */
[----:B------:R-:W-:Y:S01]  /*7470*/  STL [R1+0x2ac], R127 ;  /* 0x0002ac7f01007387 */ /* 0x000fe20000100800 */
[----:B------:R-:W-:-:S02]  /*7480*/  F2FP.F16.F32.PACK_AB R156, R150, R151 ;  /* 0x00000097969c723e */ /* 0x000fc400000000ff */
[----:B------:R-:W-:Y:S01]  /*7490*/  F2FP.F16.F32.PACK_AB R158, R148, R149 ;  /* 0x00000095949e723e */ /* 0x000fe200000000ff */
[----:B------:R-:W-:Y:S01]  /*74a0*/  STL [R1+0x2b0], R126 ;  /* 0x0002b07e01007387 */ /* 0x000fe20000100800 */
[----:B------:R-:W-:Y:S02]  /*74b0*/  F2FP.F16.F32.PACK_AB R160, R146, R147 ;  /* 0x0000009392a0723e */ /* 0x000fe400000000ff */
[----:B------:R-:W-:Y:S01]  /*74c0*/  F2FP.F16.F32.PACK_AB R162, R144, R145 ;  /* 0x0000009190a2723e */ /* 0x000fe200000000ff */
[----:B------:R-:W-:Y:S01]  /*74d0*/  STL [R1+0x2b4], R40 ;  /* 0x0002b42801007387 */ /* 0x000fe20000100800 */
[----:B------:R-:W-:Y:S02]  /*74e0*/  F2FP.F16.F32.PACK_AB R157, R138, R139 ;  /* 0x0000008b8a9d723e */ /* 0x000fe400000000ff */
[----:B------:R-:W-:Y:S01]  /*74f0*/  F2FP.F16.F32.PACK_AB R159, R132, R137 ;  /* 0x00000089849f723e */ /* 0x000fe200000000ff */
[----:B------:R-:W-:Y:S01]  /*7500*/  STL [R1+0x2b8], R125 ;  /* 0x0002b87d01007387 */ /* 0x000fe20000100800 */
[----:B------:R-:W-:-:S02]  /*7510*/  F2FP.F16.F32.PACK_AB R161, R133, R136 ;  /* 0x0000008885a1723e */ /* 0x000fc400000000ff */
[----:B------:R-:W-:Y:S01]  /*7520*/  F2FP.F16.F32.PACK_AB R163, R131, R134 ;  /* 0x0000008683a3723e */ /* 0x000fe200000000ff */
        /* <DEDUP_REMOVED lines=83> */
[----:B------:R0:W-:Y:S02]  /*7a60*/  STL [R1+0x43c], R41 ;  /* 0x00043c2901007387 */ /* 0x0001e40000100800 */
[----:B0-----:R-:W-:-:S06]  /*7a70*/  WARPGROUP.ARRIVE ;  /* 0x00000000000079c5 */ /* 0x001fcc0000000000 */
[----:B------:R-:W-:Y:S03]  /*7a80*/  HGMMA.64x256x16.F32 R24, R152, gdesc[UR4].tnspB, RZ, !UPT, gsb0 ;  /* 0x43e0000498187df0 */ /* 0x000fe6000c0008ff */
        /* <DEDUP_REMOVED lines=43> */
[----:B0-----:R-:W-:-:S02]  /*7d40*/  F2FP.F16.F32.PACK_AB R154, R173, R172 ;  /* 0x000000acad9a723e */ /* 0x001fc400000000ff */
[----:B-1----:R-:W-:Y:S01]  /*7d50*/  F2FP.F16.F32.PACK_AB R155, R169, R218 ;  /* 0x000000daa99b723e */ /* 0x002fe200000000ff */
        /* <DEDUP_REMOVED lines=36> */
[----:B------:R-:W-:Y:S01]  /*7fa0*/  FADD.FTZ R157, R153, R220 ;  /* 0x000000dc999d7221 */ /* 0x000fe20000010000 */
[----:B------:R-:W-:Y:S02]  /*7fb0*/  F2FP.F16.F32.PACK_AB R152, R171, R152 ;  /* 0x00000098ab98723e */ /* 0x000fe400000000ff */
[----:B------:R-:W-:Y:S01]  /*7fc0*/  F2FP.F16.F32.PACK_AB R153, R175, R153 ;  /* 0x00000099af99723e */ /* 0x000fe200000000ff */
[----:B------:R-:W-:Y:S01]  /*7fd0*/  MUFU.EX2 R164, R164 ;  /* 0x000000a400a47308 */ /* 0x000fe20000000800 */
[----:B------:R-:W-:Y:S01]  /*7fe0*/  FADD.FTZ R156, R171, R156 ;  /* 0x0000009cab9c7221 */ /* 0x000fe20000010000 */
[----:B------:R-:W-:-:S06]  /*7ff0*/  FADD.FTZ R157, R175, R157 ;  /* 0x0000009daf9d7221 */ /* 0x000fcc0000010000 */
[----:B------:R-:W-:Y:S08]  /*8000*/  MUFU.EX2 R20, R20 ;  /* 0x0000001400147308 */ /* 0x000ff00000000800 */
[----:B------:R-:W-:Y:S08]  /*8010*/  MUFU.EX2 R167, R167 ;  /* 0x000000a700a77308 */ /* 0x000ff00000000800 */
[----:B------:R-:W0:Y:S08]  /*8020*/  MUFU.EX2 R21, R21 ;  /* 0x0000001500157308 */ /* 0x000e300000000800 */
[----:B------:R-:W-:Y:S08]  /*8030*/  MUFU.EX2 R168, R168 ;  /* 0x000000a800a87308 */ /* 0x000ff00000000800 */
[----:B------:R-:W1:Y:S01]  /*8040*/  MUFU.EX2 R19, R19 ;  /* 0x0000001300137308 */ /* 0x000e620000000800 */
        /* <DEDUP_REMOVED lines=48> */
[----:B------:R-:W2:Y:S08]  /*8350*/  MUFU.EX2 R152, R165 ;  /* 0x000000a500987308 */ /* 0x000eb00000000800 */
[----:B------:R-:W3:Y:S01]  /*8360*/  MUFU.EX2 R153, R166 ;  /* 0x000000a600997308 */ /* 0x000ee20000000800 */
[----:B0-----:R-:W-:Y:S02]  /*8370*/  F2FP.F16.F32.PACK_AB R154, R21, R20 ;  /* 0x00000014159a723e */ /* 0x001fe400000000ff */
[----:B-1----:R-:W-:Y:S01]  /*8380*/  F2FP.F16.F32.PACK_AB R155, R19, R168 ;  /* 0x000000a8139b723e */ /* 0x002fe200000000ff */
[----:B------:R-:W-:Y:S01]  /*8390*/  STL.128 [R1+0x240], R24 ;  /* 0x0002401801007387 */ /* 0x000fe20000100c00 */
[----:B--2---:R-:W-:Y:S01]  /*83a0*/  FADD.FTZ R156, R152, R156 ;  /* 0x0000009c989c7221 */ /* 0x004fe20000010000 */
[----:B------:R-:W-:-:S02]  /*83b0*/  F2FP.F16.F32.PACK_AB R152, R164, R152 ;  /* 0x00000098a498723e */ /* 0x000fc400000000ff */
[----:B------:R-:W-:Y:S01]  /*83c0*/  STL.128 [R1+0x250], R28 ;  /* 0x0002501c01007387 */ /* 0x000fe20000100c00 */
[----:B---3--:R-:W-:Y:S01]  /*83d0*/  FADD.FTZ R157, R153, R157 ;  /* 0x0000009d999d7221 */ /* 0x008fe20000010000 */
[----:B------:R-:W-:Y:S02]  /*83e0*/  F2FP.F16.F32.PACK_AB R153, R167, R153 ;  /* 0x00000099a799723e */ /* 0x000fe400000000ff */
        /* <DEDUP_REMOVED lines=39> */
[----:B------:R-:W-:-:S04]  /*8660*/  FADD.FTZ R19, R7, R156 ;  /* 0x0000009c07137221 */ /* 0x000fc80000010000 */
[C---:B------:R-:W-:Y:S01]  /*8670*/  FADD.FTZ R19, R10.reuse, R19 ;  /* 0x000000130a137221 */ /* 0x040fe20000010000 */
[----:B------:R-:W-:Y:S02]  /*8680*/  WARPGROUP.DEPBAR.LE gsb0, 0x0 ;  /* 0x00008000000079c5 */ /* 0x000fe40000010000 */
[----:B------:R-:W-:Y:S02]  /*8690*/  F2FP.F16.F32.PACK_AB R152, R10, R7 ;  /* 0x000000070a98723e */ /* 0x000fe400000000ff */
[----:B------:R-:W-:Y:S02]  /*86a0*/  F2FP.F16.F32.PACK_AB R153, R14, R13 ;  /* 0x0000000d0e99723e */ /* 0x000fe400000000ff */
        /* <DEDUP_REMOVED lines=33> */
[----:B------:R0:W-:Y:S01]  /*88c0*/  STL.128 [R1+0x430], R148 ;  /* 0x0004309401007387 */ /* 0x0001e20000100c00 */
[----:B------:R-:W-:-:S03]  /*88d0*/  FADD.FTZ R7, R14, R20 ;  /* 0x000000140e077221 */ /* 0x000fc60000010000 */
[----:B------:R1:W5:Y:S01]  /*88e0*/  LDL R10, [R1+0x1f8] ;  /* 0x0001f800010a7983 */ /* 0x0003620000100800 */
[----:B0-----:R-:W-:-:S06]  /*88f0*/  WARPGROUP.ARRIVE ;  /* 0x00000000000079c5 */ /* 0x001fcc0000000000 */
[----:B------:R-:W-:Y:S03]  /*8900*/  HGMMA.64x256x16.F32 R24, R152, gdesc[UR24].tnspB, R24, gsb0 ;  /* 0x43e0001898187df0 */ /* 0x000fe60008000818 */
[----:B------:R-:W-:Y:S02]  /*8910*/  WARPGROUP.DEPBAR.LE gsb0, 0x0 ;  /* 0x00008000000079c5 */ /* 0x000fe40000010000 */
        /* <DEDUP_REMOVED lines=32> */
[----:B------:R-:W4:Y:S04]  /*8b20*/  LDL R14, [R1+0x240] ;  /* 0x00024000010e7983 */ /* 0x000f280000100800 */
[----:B------:R-:W4:Y:S04]  /*8b30*/  LDL R20, [R1+0x244] ;  /* 0x0002440001147983 */ /* 0x000f280000100800 */
[----:B------:R-:W4:Y:S04]  /*8b40*/  LDL R21, [R1+0x248] ;  /* 0x0002480001157983 */ /* 0x000f280000100800 */
[----:B0-----:R-:W4:Y:S04]  /*8b50*/  LDL R24, [R1+0x24c] ;  /* 0x00024c0001187983 */ /* 0x001f280000100800 */
[----:B------:R-:W4:Y:S04]  /*8b60*/  LDL R25, [R1+0x250] ;  /* 0x0002500001197983 */ /* 0x000f280000100800 */
[----:B------:R-:W4:Y:S04]  /*8b70*/  LDL R26, [R1+0x254] ;  /* 0x00025400011a7983 */ /* 0x000f280000100800 */
[----:B------:R-:W4:Y:S04]  /*8b80*/  LDL R27, [R1+0x258] ;  /* 0x00025800011b7983 */ /* 0x000f280000100800 */
[----:B--2---:R-:W2:Y:S04]  /*8b90*/  LDL R28, [R1+0x25c] ;  /* 0x00025c00011c7983 */ /* 0x004ea80000100800 */
[----:B------:R-:W2:Y:S04]  /*8ba0*/  LDL R29, [R1+0x260] ;  /* 0x00026000011d7983 */ /* 0x000ea80000100800 */
[----:B------:R-:W2:Y:S04]  /*8bb0*/  LDL R30, [R1+0x264] ;  /* 0x00026400011e7983 */ /* 0x000ea80000100800 */
[----:B------:R-:W2:Y:S04]  /*8bc0*/  LDL R31, [R1+0x268] ;  /* 0x00026800011f7983 */ /* 0x000ea80000100800 */
[----:B---3--:R-:W3:Y:S04]  /*8bd0*/  LDL R32, [R1+0x26c] ;  /* 0x00026c0001207983 */ /* 0x008ee80000100800 */
[----:B------:R-:W3:Y:S04]  /*8be0*/  LDL R33, [R1+0x270] ;  /* 0x0002700001217983 */ /* 0x000ee80000100800 */
[----:B------:R-:W3:Y:S04]  /*8bf0*/  LDL R34, [R1+0x274] ;  /* 0x0002740001227983 */ /* 0x000ee80000100800 */
[----:B------:R-:W3:Y:S04]  /*8c00*/  LDL R35, [R1+0x278] ;  /* 0x0002780001237983 */ /* 0x000ee80000100800 */
[----:B----4-:R-:W4:Y:S04]  /*8c10*/  LDL R36, [R1+0x27c] ;  /* 0x00027c0001247983 */ /* 0x010f280000100800 */
        /* <DEDUP_REMOVED lines=113> */
[----:B------:R-:W-:Y:S01]  /*9330*/  FADD.FTZ R19, R11, R19 ;  /* 0x000000130b137221 */ /* 0x000fe20000010000 */
[----:B------:R-:W-:-:S02]  /*9340*/  FADD.FTZ R7, R15, R7 ;  /* 0x000000070f077221 */ /* 0x000fc40000010000 */
[----:B------:R0:W-:Y:S01]  /*9350*/  STL [R1+0x68], RZ ;  /* 0x000068ff01007387 */ /* 0x0001e20000100800 */
[----:B------:R-:W-:Y:S01]  /*9360*/  FADD.FTZ R12, R12, R19 ;  /* 0x000000130c0c7221 */ /* 0x000fe20000010000 */
[----:B------:R-:W-:Y:S02]  /*9370*/  FADD.FTZ R13, R18, R7 ;  /* 0x00000007120d7221 */ /* 0x000fe40000010000 */
[----:B------:R0:W-:Y:S04]  /*9380*/  STL [R1+0x68], R0 ;  /* 0x0000680001007387 */ /* 0x0001e80000100800 */
[----:B------:R0:W-:Y:S04]  /*9390*/  STL [R1+0x68], R0 ;  /* 0x0000680001007387 */ /* 0x0001e80000100800 */
[----:B------:R0:W-:Y:S04]  /*93a0*/  STL [R1+0x68], R0 ;  /* 0x0000680001007387 */ /* 0x0001e80000100800 */
[----:B------:R0:W-:Y:S04]  /*93b0*/  STL [R1+0x68], R0 ;  /* 0x0000680001007387 */ /* 0x0001e80000100800 */
[----:B------:R0:W-:Y:S04]  /*93c0*/  STL [R1+0x68], R0 ;  /* 0x0000680001007387 */ /* 0x0001e80000100800 */
[----:B------:R0:W-:Y:S04]  /*93d0*/  STL [R1+0x68], R0 ;  /* 0x0000680001007387 */ /* 0x0001e80000100800 */
[----:B------:R0:W-:Y:S04]  /*93e0*/  STL [R1+0x214], R4 ;  /* 0x0002140401007387 */ /* 0x0001e80000100800 */
[----:B------:R0:W-:Y:S04]  /*93f0*/  STL.64 [R1+0x220], R12 ;  /* 0x0002200c01007387 */ /* 0x0001e80000100a00 */
[----:B------:R0:W-:Y:S04]  /*9400*/  STL [R1+0x240], R14 ;  /* 0x0002400e01007387 */ /* 0x0001e80000100800 */
[----:B------:R0:W-:Y:S04]  /*9410*/  STL [R1+0x244], R20 ;  /* 0x0002441401007387 */ /* 0x0001e80000100800 */
[----:B------:R0:W-:Y:S04]  /*9420*/  STL [R1+0x248], R21 ;  /* 0x0002481501007387 */ /* 0x0001e80000100800 */
[----:B------:R0:W-:Y:S04]  /*9430*/  STL [R1+0x24c], R24 ;  /* 0x00024c1801007387 */ /* 0x0001e80000100800 */
[----:B------:R0:W-:Y:S04]  /*9440*/  STL [R1+0x250], R25 ;  /* 0x0002501901007387 */ /* 0x0001e80000100800 */
[----:B------:R0:W-:Y:S04]  /*9450*/  STL [R1+0x254], R26 ;  /* 0x0002541a01007387 */ /* 0x0001e80000100800 */
[----:B------:R0:W-:Y:S04]  /*9460*/  STL [R1+0x258], R27 ;  /* 0x0002581b01007387 */ /* 0x0001e80000100800 */
[----:B--2---:R0:W-:Y:S04]  /*9470*/  STL [R1+0x25c], R28 ;  /* 0x00025c1c01007387 */ /* 0x0041e80000100800 */
[----:B------:R0:W-:Y:S04]  /*9480*/  STL [R1+0x260], R29 ;  /* 0x0002601d01007387 */ /* 0x0001e80000100800 */
[----:B------:R0:W-:Y:S04]  /*9490*/  STL [R1+0x264], R30 ;  /* 0x0002641e01007387 */ /* 0x0001e80000100800 */
[----:B------:R0:W-:Y:S04]  /*94a0*/  STL [R1+0x268], R31 ;  /* 0x0002681f01007387 */ /* 0x0001e80000100800 */
[----:B---3--:R0:W-:Y:S04]  /*94b0*/  STL [R1+0x26c], R32 ;  /* 0x00026c2001007387 */ /* 0x0081e80000100800 */
[----:B------:R0:W-:Y:S04]  /*94c0*/  STL [R1+0x270], R33 ;  /* 0x0002702101007387 */ /* 0x0001e80000100800 */
[----:B------:R0:W-:Y:S04]  /*94d0*/  STL [R1+0x274], R34 ;  /* 0x0002742201007387 */ /* 0x0001e80000100800 */
[----:B------:R0:W-:Y:S04]  /*94e0*/  STL [R1+0x278], R35 ;  /* 0x0002782301007387 */ /* 0x0001e80000100800 */
[----:B----4-:R0:W-:Y:S04]  /*94f0*/  STL [R1+0x27c], R36 ;  /* 0x00027c2401007387 */ /* 0x0101e80000100800 */
        /* <DEDUP_REMOVED lines=117> */
.L_x_3475:
[----:B------:R-:W-:Y:S05]  /*9c50*/  BSYNC B0 ;  /* 0x0000000000007941 */ /* 0x000fea0003800000 */
.L_x_3474:
        /* <DEDUP_REMOVED lines=31> */
.L_x_3478:
[----:B------:R-:W-:-:S13]  /*9e50*/  ISETP.NE.AND P0, PT, R3, 0x1, PT ;  /* 0x000000010300780c */ /* 0x000fda0003f05270 */
[----:B------:R-:W-:-:S05]  /*9e60*/  @P0 IMAD.HI.U32 R8, R4, R8, RZ ;  /* 0x0000000804080227 */ /* 0x000fca00078e00ff */
[----:B------:R-:W-:-:S07]  /*9e70*/  @P0 SHF.R.U32.HI R4, RZ, R9, R8 ;  /* 0x00000009ff040219 */ /* 0x000fce0000011608 */
.L_x_3479:
[----:B------:R-:W-:Y:S05]  /*9e80*/  BSYNC B0 ;  /* 0x0000000000007941 */ /* 0x000fea0003800000 */
.L_x_3477:
[----:B------:R-:W-:-:S05]  /*9e90*/  IMAD R3, R4, R3, R3 ;  /* 0x0000000304037224 */ /* 0x000fca00078e0203 */
[----:B------:R-:W-:-:S07]  /*9ea0*/  VIMNMX R2, R2, R3, PT ;  /* 0x0000000302027248 */ /* 0x000fce0003fe0100 */
.L_x_3476:
        /* <DEDUP_REMOVED lines=8> */
.L_x_3483:
[C---:B------:R-:W-:Y:S01]  /*9f30*/  IADD3 R2, P0, R16.reuse, 0x50, RZ ;  /* 0x0000005010027810 */ /* 0x040fe20007f1e0ff */
[C---:B------:R-:W-:Y:S01]  /*9f40*/  VIADD R0, R16.reuse, 0x158 ;  /* 0x0000015810007836 */ /* 0x040fe20000000000 */
[----:B------:R-:W-:Y:S02]  /*9f50*/  IADD3 R24, P1, R16, 0x11c, RZ ;  /* 0x0000011c10187810 */ /* 0x000fe40007f3e0ff */
[----:B------:R-:W-:Y:S01]  /*9f60*/  MOV R218, 0x9fa0 ;  /* 0x00009fa000da7802 */ /* 0x000fe20000000f00 */
[--C-:B------:R-:W-:Y:S02]  /*9f70*/  IMAD.X R3, RZ, RZ, R17.reuse, P0 ;  /* 0x000000ffff037224 */ /* 0x100fe400000e0611 */
[----:B------:R-:W-:-:S08]  /*9f80*/  IMAD.X R25, RZ, RZ, R17, P1 ;  /* 0x000000ffff197224 */ /* 0x000fd000008e0611 */
[----:B------:R-:W-:Y:S05]  /*9f90*/  CALL.REL.NOINC `($_ZN7cutlass13device_kernelIN5flash11enable_sm90INS1_16FlashAttnFwdSm90INS1_25CollectiveMainloopFwdSm90ILi2EN4cute5tupleIJNS5_1CILi1EEES8_S8_EEENS6_IJNS7_ILi128EEENS7_ILi96EEENS7_ILi64EEEEEELi256ENS_6half_tEfNS_4arch4Sm90ELb0ELb1ELb1ELb1ELb1ELb0ELb1ELb1ELb0ELb1ELb1ELb0EEENS1_21CollectiveEpilogueFwdINS6_IJSA_NS7_ILi256EEESB_EEES9_SE_SG_Li256ELb1ELb1ELb1ELb0EEENS1_36VarlenDynamicPersistentTileSchedulerILi128ELi96ELi256ELi128ELb1ELb1ELb1ELb1ELb0ELb1EEEEEEEEEvNT_6ParamsE$_ZZN5flash25CollectiveMainloopFwdSm90ILi2EN4cute5tupleIJNS1_1CILi1EEES4_S4_EEENS2_IJNS3_ILi128EEENS3_ILi96EEENS3_ILi64EEEEEELi256EN7cutlass6half_tEfNSA_4arch4Sm90ELb0ELb1ELb1ELb1ELb1ELb0ELb1ELb1ELb0ELb1ELb1ELb0EE3mmaINS_16FlashAttnFwdSm90ISE_NS_21CollectiveEpilogueFwdINS2_IJS6_NS3_ILi256EEES7_EEES5_SB_SD_Li256ELb1ELb1ELb1ELb0EEENS_36VarlenDynamicPersistentTileSchedulerILi128ELi96ELi256ELi128ELb1ELb1ELb1ELb1ELb0ELb1EEEE13SharedStorageENS1_6TensorINS1_11ArrayEngineIfLm128EEENS1_6LayoutINS2_IJNS2_IJNS3_ILi2EEEST_NS3_ILi32EEEEEES4_S4_EEENS2_IJNS2_IJS4_ST_NS3_ILi4EEEEEENS3_ILi0EEESZ_EEEEEEENS_7SoftmaxILi2ELi0EEEEEbRKNSE_6ParamsENSA_13PipelineAsyncILi2EEES19_RNSA_13PipelineStateILj2EEERT0_RT1_iRiRKNS_16SeqlenInfoQKNewKILb1ELb0EEENS2_IJiiiiEEERT_ENKUliT_T0_T1_E_clIZSF_ISO_S12_S14_EbS17_S19_S19_S1C_S1E_S1G_iS1H_S1L_S1M_S1O_EUlRS1P_iE1_NS3_ILb0EEENS3_ILb1EEEEEDaiS1P_S1Q_S1R_) ;  /* 0x0000026800847944 */ /* 0x000fea0003c00000 */
[C---:B------:R-:W-:Y:S01]  /*9fa0*/  ISETP.GT.AND P0, PT, R10.reuse, R11, PT ;  /* 0x0000000b0a00720c */ /* 0x040fe20003f04270 */
[----:B------:R-:W-:-:S12]  /*9fb0*/  VIADD R10, R10, 0xffffffff ;  /* 0xffffffff0a0a7836 */ /* 0x000fd80000000000 */
[----:B------:R-:W-:Y:S05]  /*9fc0*/  @P0 BRA `(.L_x_3483) ;  /* 0xfffffffc00d80947 */ /* 0x000fea000383ffff */
[----:B------:R-:W-:Y:S05]  /*9fd0*/  BSYNC B0 ;  /* 0x0000000000007941 */ /* 0x000fea0003800000 */
.L_x_3482:
[----:B------:R-:W2:Y:S02]  /*9fe0*/  LDL R0, [R1+0x50] ;  /* 0x0000500001007983 */ /* 0x000ea40000100800 */
[----:B--2---:R-:W-:-:S07]  /*9ff0*/  IMAD.SHL.U32 R0, R0, 0x80, RZ ;  /* 0x0000008000007824 */ /* 0x004fce00078e00ff */
.L_x_3481:
[----:B------:R-:W-:Y:S05]  /*a000*/  BSYNC B1 ;  /* 0x0000000000017941 */ /* 0x000fea0003800000 */
.L_x_3480:
        /* <DEDUP_REMOVED lines=26> */
.L_x_3486:
[----:B------:R-:W-:Y:S02]  /*a1b0*/  ULDC UR4, c[0x0][0xadc] ;  /* 0x0002b70000047ab9 */ /* 0x000fe40000000800 */
[----:B------:R-:W-:-:S05]  /*a1c0*/  IMAD.U32 R5, RZ, RZ, UR4 ;  /* 0x00000004ff057e24 */ /* 0x000fca000f8e00ff */
[----:B------:R-:W-:-:S13]  /*a1d0*/  ISETP.NE.AND P0, PT, R5, 0x1, PT ;  /* 0x000000010500780c */ /* 0x000fda0003f05270 */
[----:B------:R-:W0:Y:S02]  /*a1e0*/  @P0 LDC.64 R6, c[0x0][0xae0] ;  /* 0x0002b800ff060b82 */ /* 0x000e240000000a00 */
[----:B0-----:R-:W-:-:S05]  /*a1f0*/  @P0 IMAD.HI.U32 R4, R0, R6, RZ ;  /* 0x0000000600040227 */ /* 0x001fca00078e00ff */
[----:B------:R-:W-:-:S07]  /*a200*/  @P0 SHF.R.U32.HI R0, RZ, R7, R4 ;  /* 0x00000007ff000219 */ /* 0x000fce0000011604 */
.L_x_3487:
[----:B------:R-:W-:Y:S05]  /*a210*/  BSYNC B0 ;  /* 0x0000000000007941 */ /* 0x000fea0003800000 */
.L_x_3485:
[----:B------:R-:W-:-:S05]  /*a220*/  IMAD R3, R0, R5, RZ ;  /* 0x0000000500037224 */ /* 0x000fca00078e02ff */
[----:B------:R-:W-:-:S07]  /*a230*/  VIMNMX R2, R2, R3, !PT ;  /* 0x0000000302027248 */ /* 0x000fce0007fe0100 */
.L_x_3484:
[----:B------:R-:W-:-:S04]  /*a240*/  VIADD R2, R2, 0x5f ;  /* 0x0000005f02027836 */ /* 0x000fc80000000000 */
[----:B------:R-:W-:-:S05]  /*a250*/  IMAD.HI R2, R2, 0x2aaaaaab, RZ ;  /* 0x2aaaaaab02027827 */ /* 0x000fca00078e02ff */
[----:B------:R-:W-:-:S04]  /*a260*/  SHF.R.U32.HI R3, RZ, 0x1f, R2 ;  /* 0x0000001fff037819 */ /* 0x000fc80000011602 */
[----:B------:R-:W-:-:S04]  /*a270*/  LEA.HI.SX32 R2, R2, R3, 0x1c ;  /* 0x0000000302027211 */ /* 0x000fc800078fe2ff */
[----:B------:R-:W-:-:S04]  /*a280*/  VIMNMX R2, R2, UR40, !PT ;  /* 0x0000002802027c48 */ /* 0x000fc8000ffe0100 */
[----:B------:R-:W-:-:S13]  /*a290*/  ISETP.GE.AND P0, PT, R10, R2, PT ;  /* 0x000000020a00720c */ /* 0x000fda0003f06270 */
[----:B------:R-:W-:Y:S05]  /*a2a0*/  @!P0 BRA `(.L_x_3488) ;  /* 0x0000009c00ac8947 */ /* 0x000fea0003800000 */
.L_x_3507:
[----:B------:R-:W2:Y:S04]  /*a2b0*/  LDL R4, [R1+0x1f8] ;  /* 0x0001f80001047983 */ /* 0x000ea80000100800 */
[----:B0-----:R-:W3:Y:S04]  /*a2c0*/  LDL R0, [R1+0x200] ;  /* 0x0002000001007983 */ /* 0x001ee80000100800 */
[----:B------:R-:W4:Y:S01]  /*a2d0*/  LDL R3, [R1] ;  /* 0x0000000001037983 */ /* 0x000f220000100800 */
[----:B--2---:R-:W-:-:S05]  /*a2e0*/  VIADD R4, R4, 0x1 ;  /* 0x0000000104047836 */ /* 0x004fca0000000000 */
[----:B------:R-:W-:-:S13]  /*a2f0*/  ISETP.NE.AND P0, PT, R4, 0x2, PT ;  /* 0x000000020400780c */ /* 0x000fda0003f05270 */
[----:B------:R0:W5:Y:S04]  /*a300*/  @P0 LDL R6, [R1+0x1fc] ;  /* 0x0001fc0001060983 */ /* 0x0001680000100800 */
        /* <DEDUP_REMOVED lines=9> */
[----:B-1----:R-:W-:Y:S01]  /*a3a0*/  @!P0 IMAD.MOV.U32 R4, RZ, RZ, RZ ;  /* 0x000000ffff048224 */ /* 0x002fe200078e00ff */
[----:B--2---:R-:W-:-:S05]  /*a3b0*/  @!P0 LOP3.LUT R6, R5, 0x1, RZ, 0x3c, !PT ;  /* 0x0000000105068812 */ /* 0x004fca00078e3cff */
[----:B------:R0:W-:Y:S01]  /*a3c0*/  @!P0 STL [R1+0x1fc], R6 ;  /* 0x0001fc0601008387 */ /* 0x0001e20000100800 */
[----:B------:R-:W-:Y:S05]  /*a3d0*/  @!P1 BRA `(.L_x_3490) ;  /* 0x0000000000049947 */ /* 0x000fea0003800000 */
[----:B------:R-:W-:Y:S01]  /*a3e0*/  BPT.TRAP 0x1 ;  /* 0x000000040000795c */ /* 0x000fe20000300000 */
.L_x_3490:
[----:B------:R-:W-:Y:S05]  /*a3f0*/  BSYNC B0 ;  /* 0x0000000000007941 */ /* 0x000fea0003800000 */
.L_x_3489:
[----:B------:R-:W2:Y:S01]  /*a400*/  LDL.64 R8, [R1+0x18] ;  /* 0x0000180001087983 */ /* 0x000ea20000100a00 */
[----:B-----5:R-:W-:Y:S02]  /*a410*/  SHF.L.U32 R5, R6, 0x1f, RZ ;  /* 0x0000001f06057819 */ /* 0x020fe400000006ff */
[----:B--2---:R-:W-:-:S05]  /*a420*/  MOV R3, R8 ;  /* 0x0000000800037202 */ /* 0x004fca0000000f00 */
[----:B------:R-:W-:-:S04]  /*a430*/  IMAD R4, R4, 0x8, R3 ;  /* 0x0000000804047824 */ /* 0x000fc800078e0203 */
[----:B------:R1:W2:Y:S01]  /*a440*/  SYNCS.PHASECHK.TRANS64.TRYWAIT P0, [R4+URZ], R5 ;  /* 0x00000005040075a7 */ /* 0x0002a2000800017f */
[----:B0-----:R1:W5:Y:S01]  /*a450*/  LDL.64 R6, [R1+0x1f8] ;  /* 0x0001f80001067983 */ /* 0x0013620000100a00 */
[----:B------:R-:W-:Y:S04]  /*a460*/  BSSY B0, `(.L_x_3491) ;  /* 0x0000003000007945 */ /* 0x000fe80003800000 */
[----:B------:R-:W-:Y:S05]  /*a470*/  @!P1 BRA `(.L_x_3492) ;  /* 0x0000000000049947 */ /* 0x000fea0003800000 */
[----:B------:R-:W-:Y:S01]  /*a480*/  BPT.TRAP 0x1 ;  /* 0x000000040000795c */ /* 0x000fe20000300000 */
.L_x_3492:
[----:B------:R-:W-:Y:S05]  /*a490*/  BSYNC B0 ;  /* 0x0000000000007941 */ /* 0x000fea0003800000 */
.L_x_3491:
[----:B------:R-:W-:Y:S04]  /*a4a0*/  BSSY B0, `(.L_x_3493) ;  /* 0x0000006000007945 */ /* 0x000fe80003800000 */
[----:B--2---:R-:W-:Y:S05]  /*a4b0*/  @P0 BRA `(.L_x_3494) ;  /* 0x0000000000100947 */ /* 0x004fea0003800000 */
[----:B-----5:R-:W-:Y:S01]  /*a4c0*/  IMAD R6, R6, 0x8, R3 ;  /* 0x0000000806067824 */ /* 0x020fe200078e0203 */
[----:B------:R-:W-:-:S04]  /*a4d0*/  SHF.L.U32 R7, R7, 0x1f, RZ ;  /* 0x0000001f07077819 */ /* 0x000fc800000006ff */
[----:B------:R-:W0:Y:S02]  /*a4e0*/  SYNCS.PHASECHK.TRANS64.TRYWAIT P0, [R6+URZ], R7 ;  /* 0x00000007060075a7 */ /* 0x000e24000800017f */
[----:B0-----:R-:W-:Y:S05]  /*a4f0*/  @!P0 BRA `(.L_x_3495) ;  /* 0x0000022000108947 */ /* 0x001fea0003800000 */
.L_x_3494:
[----:B------:R-:W-:Y:S05]  /*a500*/  BSYNC B0 ;  /* 0x0000000000007941 */ /* 0x000fea0003800000 */
.L_x_3493:
[----:B------:R-:W2:Y:S04]  /*a510*/  LDL R3, [R1+0x1f8] ;  /* 0x0001f80001037983 */ /* 0x000ea80000100800 */
[----:B-1----:R-:W2:Y:S01]  /*a520*/  LDL.64 R4, [R1+0x80] ;  /* 0x0000800001047983 */ /* 0x002ea20000100a00 */
[----:B------:R-:W-:Y:S05]  /*a530*/  WARPSYNC.ALL ;  /* 0x0000000000007948 */ /* 0x000fea0003800000 */
[----:B0----5:R-:W3:Y:S04]  /*a540*/  LDL.64 R6, [R1+0x78] ;  /* 0x0000780001067983 */ /* 0x021ee80000100a00 */
[----:B------:R-:W4:Y:S04]  /*a550*/  LDL.64 R8, [R1+0x78] ;  /* 0x0000780001087983 */ /* 0x000f280000100a00 */
[----:B------:R-:W4:Y:S01]  /*a560*/  LDL.64 R12, [R1+0x78] ;  /* 0x00007800010c7983 */ /* 0x000f220000100a00 */
[----:B--2---:R-:W-:Y:S01]  /*a570*/  IMAD R4, R3, 0x300, R4 ;  /* 0x0000030003047824 */ /* 0x004fe200078e0204 */
[----:B------:R-:W-:-:S02]  /*a580*/  R2UR UR7, R5 ;  /* 0x00000000050772ca */ /* 0x000fc400000e0000 */
[----:B------:R-:W2:Y:S01]  /*a590*/  LDL.64 R14, [R1+0x78] ;  /* 0x00007800010e7983 */ /* 0x000ea20000100a00 */
        /* <DEDUP_REMOVED lines=10> */
[----:B---3--:R-:W-:Y:S02]  /*a640*/  R2UR UR4, R6 ;  /* 0x00000000060472ca */ /* 0x008fe400000e0000 */
        /* <DEDUP_REMOVED lines=9> */
[----:B------:R-:W3:Y:S01]  /*a6e0*/  LD.E R3, desc[UR36][R16.64+0x28] ;  /* 0x0000282410037980 */ /* 0x000ee2000c101900 */
        /* <DEDUP_REMOVED lines=13> */
[----:B--2---:R-:W-:Y:S01]  /*a7c0*/  VIADD R14, R14, 0x6 ;  /* 0x000000060e0e7836 */ /* 0x004fe20000000000 */
        /* <DEDUP_REMOVED lines=8> */
[----:B---3--:R-:W-:-:S04]  /*a850*/  LOP3.LUT R3, R3, 0x1, RZ, 0xfc, !PT ;  /* 0x0000000103037812 */ /* 0x008fc800078efcff */
[----:B------:R-:W-:Y:S01]  /*a860*/  ISETP.NE.AND P0, PT, R3, 0x3, PT ;  /* 0x000000030300780c */ /* 0x000fe20003f05270 */
[----:B------:R-:W-:-:S12]  /*a870*/  WARPGROUP.DEPBAR.LE gsb0, 0x0 ;  /* 0x00008000000079c5 */ /* 0x000fd80000010000 */
[----:B0-----:R-:W-:Y:S05]  /*a880*/  @!P0 BRA `(.L_x_3497) ;  /* 0x0000000000048947 */ /* 0x001fea0003800000 */
[----:B------:R-:W-:Y:S01]  /*a890*/  BPT.TRAP 0x1 ;  /* 0x000000040000795c */ /* 0x000fe20000300000 */
.L_x_3497:
[----:B------:R-:W-:Y:S05]  /*a8a0*/  BSYNC B0 ;  /* 0x0000000000007941 */ /* 0x000fea0003800000 */
.L_x_3496:
[----:B------:R-:W2:Y:S01]  /*a8b0*/  LD.E.64 R4, desc[UR36][R16.64+0x40] ;  /* 0x0000402410047980 */ /* 0x000ea2000c101b00 */
[----:B-----5:R-:W-:Y:S02]  /*a8c0*/  SHF.L.U32 R7, R7, 0x1f, RZ ;  /* 0x0000001f07077819 */ /* 0x020fe400000006ff */
[----:B--2---:R-:W-:-:S05]  /*a8d0*/  MOV R3, R4 ;  /* 0x0000000400037202 */ /* 0x004fca0000000f00 */
[----:B------:R-:W-:-:S04]  /*a8e0*/  IMAD R3, R6, 0x8, R3 ;  /* 0x0000000806037824 */ /* 0x000fc800078e0203 */
[----:B------:R0:W1:Y:S01]  /*a8f0*/  SYNCS.PHASECHK.TRANS64.TRYWAIT P0, [R3+URZ], R7 ;  /* 0x00000007030075a7 */ /* 0x000062000800017f */
[----:B------:R-:W2:Y:S01]  /*a900*/  LD.E R4, desc[UR36][R16.64+0x28] ;  /* 0x0000282410047980 */ /* 0x000ea2000c101900 */
[----:B------:R-:W-:Y:S01]  /*a910*/  BSSY B0, `(.L_x_3498) ;  /* 0x0000005000007945 */ /* 0x000fe20003800000 */
[----:B--2---:R-:W-:-:S04]  /*a920*/  LOP3.LUT R4, R4, 0x1, RZ, 0xfc, !PT ;  /* 0x0000000104047812 */ /* 0x004fc800078efcff */
[----:B------:R-:W-:-:S13]  /*a930*/  ISETP.NE.AND P1, PT, R4, 0x3, PT ;  /* 0x000000030400780c */ /* 0x000fda0003f25270 */
[----:B01----:R-:W-:Y:S05]  /*a940*/  @!P1 BRA `(.L_x_3499) ;  /* 0x0000000000049947 */ /* 0x003fea0003800000 */
[----:B------:R-:W-:Y:S01]  /*a950*/  BPT.TRAP 0x1 ;  /* 0x000000040000795c */ /* 0x000fe20000300000 */
.L_x_3499:
[----:B------:R-:W-:Y:S05]  /*a960*/  BSYNC B0 ;  /* 0x0000000000007941 */ /* 0x000fea0003800000 */
.L_x_3498:
[----:B------:R-:W-:Y:S04]  /*a970*/  BSSY B0, `(.L_x_3500) ;  /* 0x0000007000007945 */ /* 0x000fe80003800000 */
[----:B------:R-:W-:Y:S05]  /*a980*/  @P0 BRA `(.L_x_3501) ;  /* 0x0000000000140947 */ /* 0x000fea0003800000 */
[----:B------:R-:W2:Y:S02]  /*a990*/  LD.E.64 R4, desc[UR36][R16.64+0x40] ;  /* 0x0000402410047980 */ /* 0x000ea4000c101b00 */
[----:B--2---:R-:W-:-:S05]  /*a9a0*/  MOV R5, R4 ;  /* 0x0000000400057202 */ /* 0x004fca0000000f00 */
[----:B------:R-:W-:-:S04]  /*a9b0*/  IMAD R6, R6, 0x8, R5 ;  /* 0x0000000806067824 */ /* 0x000fc800078e0205 */
[----:B------:R-:W0:Y:S02]  /*a9c0*/  SYNCS.PHASECHK.TRANS64.TRYWAIT P0, [R6+URZ], R7 ;  /* 0x00000007060075a7 */ /* 0x000e24000800017f */
[----:B0-----:R-:W-:Y:S05]  /*a9d0*/  @!P0 BRA `(.L_x_3502) ;  /* 0x0000021800ec8947 */ /* 0x001fea0003800000 */
.L_x_3501:
[----:B------:R-:W-:Y:S05]  /*a9e0*/  BSYNC B0 ;  /* 0x0000000000007941 */ /* 0x000fea0003800000 */
.L_x_3500:
[----:B------:R-:W2:Y:S04]  /*a9f0*/  LDL R11, [R1+0x1f8] ;  /* 0x0001f800010b7983 */ /* 0x000ea80000100800 */
[----:B------:R-:W2:Y:S04]  /*aa00*/  LDL.64 R4, [R1+0xf8] ;  /* 0x0000f80001047983 */ /* 0x000ea80000100a00 */
[----:B------:R-:W3:Y:S04]  /*aa10*/  LDL R3, [R1+0x70] ;  /* 0x0000700001037983 */ /* 0x000ee80000100800 */
[----:B0-----:R-:W4:Y:S04]  /*aa20*/  LDL.64 R6, [R1+0xf0] ;  /* 0x0000f00001067983 */ /* 0x001f280000100a00 */
[----:B------:R-:W4:Y:S04]  /*aa30*/  LDL.64 R14, [R1+0xf0] ;  /* 0x0000f000010e7983 */ /* 0x000f280000100a00 */
[----:B------:R-:W4:Y:S04]  /*aa40*/  LDL.64 R12, [R1+0xf0] ;  /* 0x0000f000010c7983 */ /* 0x000f280000100a00 */
[----:B------:R-:W4:Y:S01]  /*aa50*/  LDL.64 R8, [R1+0xf0] ;  /* 0x0000f00001087983 */ /* 0x000f220000100a00 */
[----:B------:R-:W-:Y:S05]  /*aa60*/  WARPSYNC.ALL ;  /* 0x0000000000007948 */ /* 0x000fea0003800000 */
[----:B------:R-:W-:Y:S01]  /*aa70*/  WARPGROUP.ARRIVE ;  /* 0x00000000000079c5 */ /* 0x000fe20000000000 */
[----:B--2---:R-:W-:Y:S01]  /*aa80*/  IMAD R4, R11, 0xc00, R4 ;  /* 0x00000c000b047824 */ /* 0x004fe200078e0204 */
[----:B------:R-:W-:Y:S01]  /*aa90*/  R2UR UR7, R5 ;  /* 0x00000000050772ca */ /* 0x000fe200000e0000 */
[----:B------:R-:W-:Y:S01]  /*aaa0*/  IMAD.MOV.U32 R19, RZ, RZ, R5 ;  /* 0x000000ffff137224 */ /* 0x000fe200078e0005 */
[----:B------:R-:W2:Y:S01]  /*aab0*/  LDL R11, [R1] ;  /* 0x00000000010b7983 */ /* 0x000ea20000100800 */
[----:B---3--:R-:W-:-:S02]  /*aac0*/  ISETP.NE.U32.AND P0, PT, R3, RZ, PT ;  /* 0x000000ff0300720c */ /* 0x008fc40003f05070 */
[----:B------:R-:W-:Y:S02]  /*aad0*/  R2UR UR6, R4 ;  /* 0x00000000040672ca */ /* 0x000fe400000e0000 */
[----:B----4-:R-:W-:Y:S02]  /*aae0*/  R2UR UR4, R6 ;  /* 0x00000000060472ca */ /* 0x010fe400000e0000 */
[----:B------:R-:W-:Y:S01]  /*aaf0*/  R2UR UR5, R7 ;  /* 0x00000000070572ca */ /* 0x000fe200000e0000 */
[----:B------:R-:W-:Y:S01]  /*ab00*/  VIADD R18, R4, 0x2 ;  /* 0x0000000204127836 */ /* 0x000fe20000000000 */
[----:B------:R-:W3:Y:S01]  /*ab10*/  LDL.64 R6, [R1+0xf0] ;  /* 0x0000f00001067983 */ /* 0x000ee20000100a00 */
[----:B------:R-:W-:Y:S02]  /*ab20*/  VIADD R14, R14, 0x2 ;  /* 0x000000020e0e7836 */ /* 0x000fe40000000000 */
[----:B------:R-:W-:Y:S02]  /*ab30*/  VIADD R12, R12, 0x4 ;  /* 0x000000040c0c7836 */ /* 0x000fe40000000000 */
[----:B------:R-:W-:Y:S01]  /*ab40*/  VOTEU.ANY UP0, P0 ;  /* 0x00000000003f7886 */ /* 0x000fe20000000100 */
[----:B------:R0:W5:Y:S05]  /*ab50*/  LDL R3, [R1+0x1f8] ;  /* 0x0001f80001037983 */ /* 0x00016a0000100800 */
[----:B------:R-:W-:Y:S01]  /*ab60*/  HGMMA.64x96x16.F32 R24, gdesc[UR4], R24, UP0, gsb0 ;  /* 0x01600000041879f0 */ /* 0x000fe2000b800818 */
[----:B------:R-:W-:-:S02]  /*ab70*/  R2UR UR6, R18 ;  /* 0x00000000120672ca */ /* 0x000fc400000e0000 */
[----:B------:R-:W-:Y:S02]  /*ab80*/  R2UR UR7, R19 ;  /* 0x00000000130772ca */ /* 0x000fe400000e0000 */
[----:B------:R-:W-:Y:S02]  /*ab90*/  R2UR UR4, R14 ;  /* 0x000000000e0472ca */ /* 0x000fe400000e0000 */
[----:B------:R-:W-:Y:S02]  /*aba0*/  R2UR UR5, R15 ;  /* 0x000000000f0572ca */ /* 0x000fe400000e0000 */
[----:B------:R-:W4:Y:S01]  /*abb0*/  LDL.64 R14, [R1+0xf0] ;  /* 0x0000f000010e7983 */ /* 0x000f220000100a00 */
[----:B------:R-:W-:Y:S02]  /*abc0*/  VIADD R18, R4, 0x4 ;  /* 0x0000000404127836 */ /* 0x000fe40000000000 */
[----:B------:R-:W-:Y:S01]  /*abd0*/  IMAD.MOV.U32 R19, RZ, RZ, R5 ;  /* 0x000000ffff137224 */ /* 0x000fe200078e0005 */
[----:B------:R-:W-:-:S02]  /*abe0*/  WARPGROUP.DEPBAR.LE gsb0, 0x0 ;  /* 0x00008000000079c5 */ /* 0x000fc40000010000 */
[----:B------:R-:W-:-:S06]  /*abf0*/  WARPGROUP.ARRIVE ;  /* 0x00000000000079c5 */ /* 0x000fcc0000000000 */
[----:B------:R-:W-:Y:S01]  /*ac00*/  HGMMA.64x96x16.F32 R24, gdesc[UR4], R24, gsb0 ;  /* 0x01600000041879f0 */ /* 0x000fe20008000818 */
[----:B------:R-:W-:Y:S02]  /*ac10*/  R2UR UR6, R18 ;  /* 0x00000000120672ca */ /* 0x000fe400000e0000 */
[----:B------:R-:W-:Y:S02]  /*ac20*/  R2UR UR7, R19 ;  /* 0x00000000130772ca */ /* 0x000fe400000e0000 */
[----:B------:R-:W-:Y:S02]  /*ac30*/  R2UR UR4, R12 ;  /* 0x000000000c0472ca */ /* 0x000fe400000e0000 */
[----:B------:R-:W-:Y:S02]  /*ac40*/  R2UR UR5, R13 ;  /* 0x000000000d0572ca */ /* 0x000fe400000e0000 */
[----:B------:R-:W2:Y:S01]  /*ac50*/  LDL.64 R12, [R1+0xf0] ;  /* 0x0000f000010c7983 */ /* 0x000ea20000100a00 */
        /* <DEDUP_REMOVED lines=12> */
[----:B------:R-:W-:Y:S01]  /*ad20*/  IMAD.MOV.U32 R19, RZ, RZ, R5 ;  /* 0x000000ffff137224 */ /* 0x000fe200078e0005 */
[----:B------:R-:W-:Y:S02]  /*ad30*/  WARPGROUP.DEPBAR.LE gsb0, 0x0 ;  /* 0x00008000000079c5 */ /* 0x000fe40000010000 */
[----:B------:R-:W-:-:S06]  /*ad40*/  WARPGROUP.ARRIVE ;  /* 0x00000000000079c5 */ /* 0x000fcc0000000000 */
[----:B------:R-:W-:Y:S01]  /*ad50*/  HGMMA.64x96x16.F32 R24, gdesc[UR4], R24, gsb0 ;  /* 0x01600000041879f0 */ /* 0x000fe20008000818 */
[----:B---3--:R-:W-:Y:S01]  /*ad60*/  VIADD R6, R6, 0x400 ;  /* 0x0000040006067836 */ /* 0x008fe20000000000 */
        /* <DEDUP_REMOVED lines=91> */
[----:B------:R-:W-:Y:S01]  /*b320*/  R2UR UR5, R7 ;  /* 0x00000000070572ca */ /* 0x000fe200000e0000 */
[----:B----4-:R-:W-:Y:S01]  /*b330*/  VIADD R14, R14, 0xc02 ;  /* 0x00000c020e0e7836 */ /* 0x010fe20000000000 */
[----:B------:R0:W5:Y:S01]  /*b340*/  LDL R18, [R1+0xc] ;  /* 0x00000c0001127983 */ /* 0x0001620000100800 */
        /* <DEDUP_REMOVED lines=9> */
[----:B--2---:R-:W-:Y:S02]  /*b3e0*/  VIADD R12, R12, 0xc04 ;  /* 0x00000c040c0c7836 */ /* 0x004fe40000000000 */
        /* <DEDUP_REMOVED lines=47> */
.L_x_3504:
[----:B------:R-:W-:Y:S05]  /*b6e0*/  BSYNC B0 ;  /* 0x0000000000007941 */ /* 0x000fea0003800000 */
.L_x_3503:
[----:B0-----:R-:W2:Y:S02]  /*b6f0*/  LDL.64 R4, [R1+0x20] ;  /* 0x0000200001047983 */ /* 0x001ea40000100a00 */
[----:B--2---:R-:W-:-:S05]  /*b700*/  MOV R4, R4 ;  /* 0x0000000400047202 */ /* 0x004fca0000000f00 */
[----:B-----5:R-:W-:-:S05]  /*b710*/  IMAD R3, R3, 0x8, R4 ;  /* 0x0000000803037824 */ /* 0x020fca00078e0204 */
[----:B------:R-:W-:-:S04]  /*b720*/  PRMT R3, R18, 0x654, R3 ;  /* 0x0000065412037816 */ /* 0x000fc80000000003 */
[----:B------:R0:W-:Y:S01]  /*b730*/  SYNCS.ARRIVE.TRANS64.RED.A1T0 RZ, [R3+URZ], RZ ;  /* 0x000000ff03ff79a7 */ /* 0x0001e2000810043f */
[----:B------:R-:W2:Y:S04]  /*b740*/  LD.E.64 R4, desc[UR36][R16.64+0x150] ;  /* 0x0001502410047980 */ /* 0x000ea8000c101b00 */
[----:B--2---:R-:W2:Y:S04]  /*b750*/  LD.E R6, desc[UR36][R4.64] ;  /* 0x0000002404067980 */ /* 0x004ea8000c101900 */
[----:B------:R-:W3:Y:S01]  /*b760*/  LDL.64 R4, [R1+0x210] ;  /* 0x0002100001047983 */ /* 0x000ee20000100a00 */
[-C--:B--2---:R-:W-:Y:S01]  /*b770*/  FMUL.FTZ R11, R24, R6.reuse ;  /* 0x00000006180b7220 */ /* 0x084fe20000410000 */
[-C--:B------:R-:W-:Y:S01]  /*b780*/  FMUL.FTZ R14, R25, R6.reuse ;  /* 0x00000006190e7220 */ /* 0x080fe20000410000 */
[-C--:B------:R-:W-:Y:S01]  /*b790*/  FMUL.FTZ R18, R28, R6.reuse ;  /* 0x000000061c127220 */ /* 0x080fe20000410000 */
[-C--:B------:R-:W-:Y:S01]  /*b7a0*/  FMUL.FTZ R21, R29, R6.reuse ;  /* 0x000000061d157220 */ /* 0x080fe20000410000 */
[-C--:B0-----:R-:W-:Y:S01]  /*b7b0*/  FMUL.FTZ R3, R27, R6.reuse ;  /* 0x000000061b037220 */ /* 0x081fe20000410000 */
        /* <DEDUP_REMOVED lines=9> */
[----:B------:R-:W0:Y:S01]  /*b850*/  MUFU.TANH R14, R14 ;  /* 0x0000000e000e7308 */ /* 0x000e220000002400 */
[-C--:B------:R-:W-:Y:S01]  /*b860*/  FMUL.FTZ R78, R39, R6.reuse ;  /* 0x00000006274e7220 */ /* 0x080fe20000410000 */
[-C--:B------:R-:W-:Y:S01]  /*b870*/  FMUL.FTZ R39, R44, R6.reuse ;  /* 0x000000062c277220 */ /* 0x080fe20000410000 */
[-C--:B------:R-:W-:Y:S01]  /*b880*/  FMUL.FTZ R41, R45, R6.reuse ;  /* 0x000000062d297220 */ /* 0x080fe20000410000 */
[-C--:B------:R-:W-:Y:S01]  /*b890*/  FMUL.FTZ R40, R42, R6.reuse ;  /* 0x000000062a287220 */ /* 0x080fe20000410000 */
[-C--:B------:R-:W-:Y:S01]  /*b8a0*/  FMUL.FTZ R42, R43, R6.reuse ;  /* 0x000000062b2a7220 */ /* 0x080fe20000410000 */
[-C--:B------:R-:W-:Y:S01]  /*b8b0*/  FMUL.FTZ R43, R48, R6.reuse ;  /* 0x00000006302b7220 */ /* 0x080fe20000410000 */
[----:B------:R-:W-:Y:S01]  /*b8c0*/  FMUL.FTZ R45, R49, R6 ;  /* 0x00000006312d7220 */ /* 0x000fe20000410000 */
[----:B------:R-:W1:Y:S01]  /*b8d0*/  MUFU.TANH R18, R18 ;  /* 0x0000001200127308 */ /* 0x000e620000002400 */
[----:B---3--:R-:W-:Y:S01]  /*b8e0*/  FMNMX.FTZ R7, R11, R4, !PT ;  /* 0x000000040b077209 */ /* 0x008fe20007810000 */
[-C--:B------:R-:W-:Y:S01]  /*b8f0*/  FMUL.FTZ R44, R46, R6.reuse ;  /* 0x000000062e2c7220 */ /* 0x080fe20000410000 */
[-C--:B------:R-:W-:Y:S01]  /*b900*/  FMUL.FTZ R46, R47, R6.reuse ;  /* 0x000000062f2e7220 */ /* 0x080fe20000410000 */
[-C--:B------:R-:W-:Y:S01]  /*b910*/  FMUL.FTZ R47, R52, R6.reuse ;  /* 0x00000006342f7220 */ /* 0x080fe20000410000 */
[-C--:B------:R-:W-:Y:S01]  /*b920*/  FMUL.FTZ R12, R26, R6.reuse ;  /* 0x000000061a0c7220 */ /* 0x080fe20000410000 */
[-C--:B------:R-:W-:Y:S01]  /*b930*/  FMUL.FTZ R49, R53, R6.reuse ;  /* 0x0000000635317220 */ /* 0x080fe20000410000 */
[-C--:B------:R-:W-:Y:S01]  /*b940*/  FMUL.FTZ R48, R50, R6.reuse ;  /* 0x0000000632307220 */ /* 0x080fe20000410000 */
[----:B------:R-:W2:Y:S01]  /*b950*/  MUFU.TANH R21, R21 ;  /* 0x0000001500157308 */ /* 0x000ea20000002400 */
[----:B0-----:R-:W-:Y:S01]  /*b960*/  FMNMX.FTZ R7, R14, R7, !PT ;  /* 0x000000070e077209 */ /* 0x001fe20007810000 */
[-C--:B------:R-:W-:Y:S01]  /*b970*/  FMUL.FTZ R50, R51, R6.reuse ;  /* 0x0000000633327220 */ /* 0x080fe20000410000 */
[-C--:B------:R-:W-:Y:S01]  /*b980*/  FMUL.FTZ R51, R56, R6.reuse ;  /* 0x0000000638337220 */ /* 0x080fe20000410000 */
        /* <DEDUP_REMOVED lines=19> */
[----:B------:R-:W-:Y:S01]  /*bac0*/  FMUL.FTZ R62, R63, R6 ;  /* 0x000000063f3e7220 */ /* 0x000fe20000410000 */
[----:B------:R-:W2:Y:S01]  /*bad0*/  MUFU.TANH R31, R31 ;  /* 0x0000001f001f7308 */ /* 0x000ea20000002400 */
[----:B0-----:R-:W-:Y:S01]  /*bae0*/  FMNMX.FTZ R8, R27, R8, !PT ;  /* 0x000000081b087209 */ /* 0x001fe20007810000 */
[-C--:B------:R-:W-:Y:S01]  /*baf0*/  FMUL.FTZ R64, R66, R6.reuse ;  /* 0x0000000642407220 */ /* 0x080fe20000410000 */
[-C--:B------:R-:W-:Y:S01]  /*bb00*/  FMUL.FTZ R66, R67, R6.reuse ;  /* 0x0000000643427220 */ /* 0x080fe20000410000 */
[-C--:B------:R-:W-:Y:S01]  /*bb10*/  FMUL.FTZ R68, R70, R6.reuse ;  /* 0x0000000646447220 */ /* 0x080fe20000410000 */
[----:B------:R-:W-:Y:S01]  /*bb20*/  FMUL.FTZ R70, R71, R6 ;  /* 0x0000000647467220 */ /* 0x000fe20000410000 */
[----:B------:R-:W3:Y:S02]  /*bb30*/  LDL R25, [R1+0x230] ;  /* 0x0002300001197983 */ /* 0x000ee40000100800 */
        /* <DEDUP_REMOVED lines=55> */
[----:B-1----:R-:W-:-:S05]  /*beb0*/  FMNMX.FTZ R8, R69, R8, !PT ;  /* 0x0000000845087209 */ /* 0x002fca0007810000 */
[----:B------:R-:W1:Y:S02]  /*bec0*/  SHFL.BFLY PT, R9, R8, 0x2, 0x1f ;  /* 0x0c401f0008097f89 */ /* 0x000e6400000e0000 */
[----:B------:R-:W4:Y:S01]  /*bed0*/  MUFU.TANH R46, R46 ;  /* 0x0000002e002e7308 */ /* 0x000f220000002400 */
[----:B--2---:R-:W-:-:S07]  /*bee0*/  FMNMX.FTZ R7, R42, R7, !PT ;  /* 0x000000072a077209 */ /* 0x004fce0007810000 */
[----:B------:R-:W2:Y:S01]  /*bef0*/  MUFU.TANH R48, R48 ;  /* 0x0000003000307308 */ /* 0x000ea20000002400 */
[----:B0-----:R-:W-:-:S07]  /*bf00*/  FMNMX.FTZ R7, R44, R7, !PT ;  /* 0x000000072c077209 */ /* 0x001fce0007810000 */
[----:B------:R-:W0:Y:S01]  /*bf10*/  MUFU.TANH R50, R50 ;  /* 0x0000003200327308 */ /* 0x000e220000002400 */
[----:B----4-:R-:W-:Y:S02]  /*bf20*/  FMNMX.FTZ R7, R46, R7, !PT ;  /* 0x000000072e077209 */ /* 0x010fe40007810000 */
[----:B-1----:R-:W-:-:S05]  /*bf30*/  FMNMX.FTZ R13, R8, R9, !PT ;  /* 0x00000009080d7209 */ /* 0x002fca0007810000 */
[----:B------:R-:W1:Y:S01]  /*bf40*/  MUFU.TANH R52, R52 ;  /* 0x0000003400347308 */ /* 0x000e620000002400 */
[----:B--2---:R-:W-:Y:S01]  /*bf50*/  FMNMX.FTZ R7, R48, R7, !PT ;  /* 0x0000000730077209 */ /* 0x004fe20007810000 */
[----:B------:R-:W2:Y:S06]  /*bf60*/  SHFL.BFLY PT, R20, R13, 0x1, 0x1f ;  /* 0x0c201f000d147f89 */ /* 0x000eac00000e0000 */
[----:B------:R-:W4:Y:S01]  /*bf70*/  MUFU.TANH R54, R54 ;  /* 0x0000003600367308 */ /* 0x000f220000002400 */
[----:B0-----:R-:W-:-:S07]  /*bf80*/  FMNMX.FTZ R7, R50, R7, !PT ;  /* 0x0000000732077209 */ /* 0x001fce0007810000 */
[----:B------:R-:W0:Y:S01]  /*bf90*/  MUFU.TANH R56, R56 ;  /* 0x0000003800387308 */ /* 0x000e220000002400 */
[----:B-1----:R-:W-:-:S07]  /*bfa0*/  FMNMX.FTZ R7, R52, R7, !PT ;  /* 0x0000000734077209 */ /* 0x002fce0007810000 */
[----:B------:R-:W1:Y:S01]  /*bfb0*/  MUFU.TANH R58, R58 ;  /* 0x0000003a003a7308 */ /* 0x000e620000002400 */
[----:B----4-:R-:W-:Y:S02]  /*bfc0*/  FMNMX.FTZ R7, R54, R7, !PT ;  /* 0x0000000736077209 */ /* 0x010fe40007810000 */
[----:B--2---:R-:W-:-:S05]  /*bfd0*/  FMNMX.FTZ R20, R13, R20, !PT ;  /* 0x000000140d147209 */ /* 0x004fca0007810000 */
        /* <DEDUP_REMOVED lines=11> */
[----:B--2---:R-:W-:-:S04]  /*c090*/  FMNMX.FTZ R7, R66, R7, !PT ;  /* 0x0000000742077209 */ /* 0x004fc80007810000 */
[----:B0-----:R-:W-:-:S04]  /*c0a0*/  FMNMX.FTZ R7, R68, R7, !PT ;  /* 0x0000000744077209 */ /* 0x001fc80007810000 */
[----:B-1----:R-:W-:Y:S02]  /*c0b0*/  FMNMX.FTZ R9, R70, R7, !PT ;  /* 0x0000000746097209 */ /* 0x002fe40007810000 */
[----:B------:R-:W2:Y:S04]  /*c0c0*/  LDL.64 R6, [R1+0x220] ;  /* 0x0002200001067983 */ /* 0x000ea80000100a00 */
[----:B------:R-:W-:Y:S04]  /*c0d0*/  STL.64 [R1+0x210], R8 ;  /* 0x0002100801007387 */ /* 0x000fe80000100a00 */
[----:B------:R-:W-:Y:S04]  /*c0e0*/  STL [R1+0x210], R20 ;  /* 0x0002101401007387 */ /* 0x000fe80000100800 */
[----:B------:R-:W4:Y:S04]  /*c0f0*/  LDL R24, [R1+0x210] ;  /* 0x0002100001187983 */ /* 0x000f280000100800 */
[----:B------:R-:W2:Y:S01]  /*c100*/  LDL R19, [R1+0x214] ;  /* 0x0002140001137983 */ /* 0x000ea20000100800 */
[----:B----4-:R-:W-:-:S04]  /*c110*/  FADD.FTZ R4, R4, -R24 ;  /* 0x8000001804047221 */ /* 0x010fc80000010000 */
[----:B---3--:R-:W-:-:S04]  /*c120*/  FMUL.FTZ R4, R4, R25 ;  /* 0x0000001904047220 */ /* 0x008fc80000410000 */
[----:B------:R2:W-:Y:S02]  /*c130*/  MUFU.EX2 R13, R4 ;  /* 0x00000004000d7308 */ /* 0x0005e40000000800 */
[----:B--2---:R-:W0:Y:S02]  /*c140*/  SHFL.BFLY PT, R4, R19, 0x2, 0x1f ;  /* 0x0c401f0013047f89 */ /* 0x004e2400000e0000 */
[----:B0-----:R-:W-:-:S05]  /*c150*/  FMNMX.FTZ R4, R4, R19, !PT ;  /* 0x0000001304047209 */ /* 0x001fca0007810000 */
[----:B------:R-:W0:Y:S01]  /*c160*/  SHFL.BFLY PT, R9, R4, 0x1, 0x1f ;  /* 0x0c201f0004097f89 */ /* 0x000e2200000e0000 */
[----:B------:R-:W-:-:S04]  /*c170*/  FMUL.FTZ R24, R25, R24 ;  /* 0x0000001819187220 */ /* 0x000fc80000410000 */
[-CC-:B------:R-:W-:Y:S01]  /*c180*/  FFMA.FTZ R160, R37, R25.reuse, -R24.reuse ;  /* 0x0000001925a07223 */ /* 0x180fe20000010818 */
[-CC-:B------:R-:W-:Y:S01]  /*c190*/  FFMA.FTZ R152, R11, R25.reuse, -R24.reuse ;  /* 0x000000190b987223 */ /* 0x180fe20000010818 */
[-CC-:B------:R-:W-:Y:S01]  /*c1a0*/  FFMA.FTZ R15, R14, R25.reuse, -R24.reuse ;  /* 0x000000190e0f7223 */ /* 0x180fe20000010818 */
[-CC-:B------:R-:W-:Y:S01]  /*c1b0*/  FFMA.FTZ R154, R18, R25.reuse, -R24.reuse ;  /* 0x00000019129a7223 */ /* 0x180fe20000010818 */
[----:B------:R-:W-:Y:S01]  /*c1c0*/  FFMA.FTZ R36, R21, R25, -R24 ;  /* 0x0000001915247223 */ /* 0x000fe20000010818 */
[----:B0-----:R-:W-:-:S05]  /*c1d0*/  FMNMX.FTZ R8, R4, R9, !PT ;  /* 0x0000000904087209 */ /* 0x001fca0007810000 */
[----:B------:R-:W-:Y:S01]  /*c1e0*/  FADD.FTZ R4, R5, -R8 ;  /* 0x8000000805047221 */ /* 0x000fe20000010000 */
[----:B------:R-:W-:-:S04]  /*c1f0*/  FMUL.FTZ R5, R8, R25 ;  /* 0x0000001908057220 */ /* 0x000fc80000410000 */
[-CC-:B------:R-:W-:Y:S01]  /*c200*/  FFMA.FTZ R37, R12, R25.reuse, -R5.reuse ;  /* 0x000000190c257223 */ /* 0x180fe20000010805 */
[----:B------:R-:W-:Y:S01]  /*c210*/  FMUL.FTZ R4, R25, R4 ;  /* 0x0000000419047220 */ /* 0x000fe20000410000 */
        /* <DEDUP_REMOVED lines=19> */
[-C--:B------:R-:W-:Y:S01]  /*c350*/  FFMA.FTZ R19, R69, R25.reuse, -R24 ;  /* 0x0000001945137223 */ /* 0x080fe20000010818 */
[----:B------:R-:W-:Y:S01]  /*c360*/  MUFU.EX2 R152, R152 ;  /* 0x0000009800987308 */ /* 0x000fe20000000800 */
[-CC-:B------:R-:W-:Y:S01]  /*c370*/  FFMA.FTZ R35, R26, R25.reuse, -R5.reuse ;  /* 0x000000191a237223 */ /* 0x180fe20000010805 */
[----:B------:R-:W-:-:S06]  /*c380*/  FFMA.FTZ R155, R72, R25, -R5 ;  /* 0x00000019489b7223 */ /* 0x000fcc0000010805 */
[----:B------:R-:W-:Y:S08]  /*c390*/  MUFU.EX2 R24, R4 ;  /* 0x0000000400187308 */ /* 0x000ff00000000800 */
[----:B------:R-:W0:Y:S01]  /*c3a0*/  MUFU.EX2 R37, R37 ;  /* 0x0000002500257308 */ /* 0x000e220000000800 */
[----:B------:R-:W-:-:S07]  /*c3b0*/  FFMA.FTZ R33, R74, R25, -R5 ;  /* 0x000000194a217223 */ /* 0x000fce0000010805 */
[----:B------:R-:W-:Y:S08]  /*c3c0*/  MUFU.EX2 R15, R15 ;  /* 0x0000000f000f7308 */ /* 0x000ff00000000800 */
[----:B------:R-:W1:Y:S01]  /*c3d0*/  MUFU.EX2 R153, R153 ;  /* 0x0000009900997308 */ /* 0x000e620000000800 */
[----:B------:R-:W-:-:S07]  /*c3e0*/  FFMA.FTZ R157, R76, R25, -R5 ;  /* 0x000000194c9d7223 */ /* 0x000fce0000010805 */
[----:B------:R-:W-:Y:S08]  /*c3f0*/  MUFU.EX2 R154, R154 ;  /* 0x0000009a009a7308 */ /* 0x000ff00000000800 */
[----:B------:R-:W2:Y:S01]  /*c400*/  MUFU.EX2 R35, R35 ;  /* 0x0000002300237308 */ /* 0x000ea20000000800 */
[----:B0-----:R-:W-:Y:S01]  /*c410*/  FFMA.FTZ R4, R7, R24, R37 ;  /* 0x0000001807047223 */ /* 0x001fe20000010025 */
[----:B------:R-:W-:-:S06]  /*c420*/  FFMA.FTZ R6, R13, R6, R152 ;  /* 0x000000060d067223 */ /* 0x000fcc0000010098 */
        /* <DEDUP_REMOVED lines=105> */
[----:B------:R-:W-:Y:S01]  /*cac0*/  STL [R1+0x214], R8 ;  /* 0x0002140801007387 */ /* 0x000fe20000100800 */
[----:B---3--:R-:W-:-:S05]  /*cad0*/  FADD.FTZ R5, R11, R6 ;  /* 0x000000060b057221 */ /* 0x008fca0000010000 */
[----:B------:R0:W-:Y:S04]  /*cae0*/  STL.64 [R1+0x220], R4 ;  /* 0x0002200401007387 */ /* 0x0001e80000100a00 */
[----:B------:R-:W2:Y:S01]  /*caf0*/  LD.E R12, desc[UR36][R16.64+0x240] ;  /* 0x00024024100c7980 */ /* 0x000ea2000c101900 */
[----:B------:R-:W-:-:S05]  /*cb00*/  IADD3 R6, P0, R16, 0x240, RZ ;  /* 0x0000024010067810 */ /* 0x000fca0007f1e0ff */
[----:B0-----:R-:W-:Y:S01]  /*cb10*/  IMAD.X R5, RZ, RZ, R17, P0 ;  /* 0x000000ffff057224 */ /* 0x001fe200000e0611 */
[----:B------:R-:W-:Y:S01]  /*cb20*/  LOP3.LUT R4, R6, 0x4, RZ, 0xfc, !PT ;  /* 0x0000000406047812 */ /* 0x000fe200078efcff */
[----:B--2---:R-:W-:-:S05]  /*cb30*/  FMUL.FTZ R7, R13, R12 ;  /* 0x0000000c0d077220 */ /* 0x004fca0000410000 */
[----:B------:R-:W-:Y:S04]  /*cb40*/  ST.E desc[UR36][R16.64+0x240], R7 ;  /* 0x0002400710007985 */ /* 0x000fe8000c101924 */
[----:B------:R-:W2:Y:S02]  /*cb50*/  LD.E R12, desc[UR36][R4.64] ;  /* 0x00000024040c7980 */ /* 0x000ea4000c101900 */
[----:B--2---:R-:W-:-:S05]  /*cb60*/  FMUL.FTZ R9, R13, R12 ;  /* 0x0000000c0d097220 */ /* 0x004fca0000410000 */
[----:B------:R0:W-:Y:S04]  /*cb70*/  ST.E desc[UR36][R4.64], R9 ;  /* 0x0000000904007985 */ /* 0x0001e8000c101924 */
[----:B------:R-:W0:Y:S04]  /*cb80*/  LD.E R118, desc[UR36][R16.64+0x254] ;  /* 0x0002542410767980 */ /* 0x000e28000c101900 */
[----:B------:R-:W2:Y:S04]  /*cb90*/  LD.E R8, desc[UR36][R16.64+0x434] ;  /* 0x0004342410087980 */ /* 0x000ea8000c101900 */
[----:B------:R-:W3:Y:S04]  /*cba0*/  LD.E R132, desc[UR36][R16.64+0x290] ;  /* 0x0002902410847980 */ /* 0x000ee8000c101900 */
[----:B------:R-:W4:Y:S04]  /*cbb0*/  LD.E R116, desc[UR36][R16.64+0x250] ;  /* 0x0002502410747980 */ /* 0x000f28000c101900 */
[----:B------:R-:W3:Y:S04]  /*cbc0*/  LD.E R120, desc[UR36][R16.64+0x260] ;  /* 0x0002602410787980 */ /* 0x000ee8000c101900 */
        /* <DEDUP_REMOVED lines=56> */
[----:B------:R-:W3:Y:S01]  /*cf50*/  LD.E R38, desc[UR36][R16.64+0x430] ;  /* 0x0004302410267980 */ /* 0x000ee2000c101900 */
[C---:B0-----:R-:W-:Y:S01]  /*cf60*/  FMUL.FTZ R9, R13.reuse, R118 ;  /* 0x000000760d097220 */ /* 0x041fe20000410000 */
[----:B--2---:R-:W-:-:S04]  /*cf70*/  FMUL.FTZ R45, R13, R8 ;  /* 0x000000080d2d7220 */ /* 0x004fc80000410000 */
[----:B------:R3:W-:Y:S04]  /*cf80*/  ST.E desc[UR36][R16.64+0x254], R9 ;  /* 0x0002540910007985 */ /* 0x0007e8000c101924 */
[----:B------:R0:W-:Y:S01]  /*cf90*/  ST.E desc[UR36][R16.64+0x434], R45 ;  /* 0x0004342d10007985 */ /* 0x0001e2000c101924 */
[C---:B----4-:R-:W-:Y:S01]  /*cfa0*/  FMUL.FTZ R7, R13.reuse, R116 ;  /* 0x000000740d077220 */ /* 0x050fe20000410000 */
[C---:B---3--:R-:W-:Y:S01]  /*cfb0*/  FMUL.FTZ R9, R13.reuse, R132 ;  /* 0x000000840d097220 */ /* 0x048fe20000410000 */
[C---:B------:R-:W-:Y:S01]  /*cfc0*/  FMUL.FTZ R25, R13.reuse, R120 ;  /* 0x000000780d197220 */ /* 0x040fe20000410000 */
[----:B------:R-:W-:-:S03]  /*cfd0*/  FMUL.FTZ R27, R13, R122 ;  /* 0x0000007a0d1b7220 */ /* 0x000fc60000410000 */
[----:B------:R1:W-:Y:S01]  /*cfe0*/  ST.E desc[UR36][R16.64+0x290], R9 ;  /* 0x0002900910007985 */ /* 0x0003e2000c101924 */
[C---:B------:R-:W-:Y:S01]  /*cff0*/  FMUL.FTZ R39, R13.reuse, R124 ;  /* 0x0000007c0d277220 */ /* 0x040fe20000410000 */
[C---:B------:R-:W-:Y:S01]  /*d000*/  FMUL.FTZ R41, R13.reuse, R126 ;  /* 0x0000007e0d297220 */ /* 0x040fe20000410000 */
[C---:B------:R-:W-:Y:S01]  /*d010*/  FMUL.FTZ R43, R13.reuse, R128 ;  /* 0x000000800d2b7220 */ /* 0x040fe20000410000 */
[C---:B0-----:R-:W-:Y:S01]  /*d020*/  FMUL.FTZ R45, R13.reuse, R134 ;  /* 0x000000860d2d7220 */ /* 0x041fe20000410000 */
[C---:B------:R-:W-:Y:S01]  /*d030*/  FMUL.FTZ R47, R13.reuse, R136 ;  /* 0x000000880d2f7220 */ /* 0x040fe20000410000 */
        /* <DEDUP_REMOVED lines=13> */
[C---:B0-----:R-:W-:Y:S01]  /*d110*/  FMUL.FTZ R41, R13.reuse, R146 ;  /* 0x000000920d297220 */ /* 0x041fe20000410000 */
[C---:B-1----:R-:W-:Y:S02]  /*d120*/  FMUL.FTZ R43, R13.reuse, R148 ;  /* 0x000000940d2b7220 */ /* 0x042fe40000410000 */
[----:B------:R0:W-:Y:S01]  /*d130*/  ST.E desc[UR36][R16.64+0x2e0], R9 ;  /* 0x0002e00910007985 */ /* 0x0001e2000c101924 */
[C---:B--2---:R-:W-:Y:S01]  /*d140*/  FMUL.FTZ R45, R13.reuse, R114 ;  /* 0x000000720d2d7220 */ /* 0x044fe20000410000 */
[C---:B---3--:R-:W-:Y:S02]  /*d150*/  FMUL.FTZ R47, R13.reuse, R112 ;  /* 0x000000700d2f7220 */ /* 0x048fe40000410000 */
[----:B------:R1:W-:Y:S01]  /*d160*/  ST.E desc[UR36][R16.64+0x284], R7 ;  /* 0x0002840710007985 */ /* 0x0003e2000c101924 */
[----:B0-----:R-:W-:-:S03]  /*d170*/  FMUL.FTZ R9, R13, R92 ;  /* 0x0000005c0d097220 */ /* 0x001fc60000410000 */
[----:B------:R0:W-:Y:S01]  /*d180*/  ST.E desc[UR36][R16.64+0x2b0], R25 ;  /* 0x0002b01910007985 */ /* 0x0001e2000c101924 */
[----:B------:R-:W-:-:S03]  /*d190*/  FMUL.FTZ R49, R13, R138 ;  /* 0x0000008a0d317220 */ /* 0x000fc60000410000 */
[----:B------:R2:W-:Y:S01]  /*d1a0*/  ST.E desc[UR36][R16.64+0x2b4], R27 ;  /* 0x0002b41b10007985 */ /* 0x0005e2000c101924 */
[----:B-1----:R-:W-:-:S03]  /*d1b0*/  FMUL.FTZ R7, R13, R150 ;  /* 0x000000960d077220 */ /* 0x002fc60000410000 */
[----:B------:R1:W-:Y:S04]  /*d1c0*/  ST.E desc[UR36][R16.64+0x2c0], R39 ;  /* 0x0002c02710007985 */ /* 0x0003e8000c101924 */
[----:B------:R3:W-:Y:S01]  /*d1d0*/  ST.E desc[UR36][R16.64+0x2c4], R41 ;  /* 0x0002c42910007985 */ /* 0x0007e2000c101924 */
[----:B0-----:R-:W-:-:S03]  /*d1e0*/  FMUL.FTZ R25, R13, R110 ;  /* 0x0000006e0d197220 */ /* 0x001fc60000410000 */
[----:B------:R0:W-:Y:S01]  /*d1f0*/  ST.E desc[UR36][R16.64+0x2d0], R43 ;  /* 0x0002d02b10007985 */ /* 0x0001e2000c101924 */
[----:B--2---:R-:W-:-:S03]  /*d200*/  FMUL.FTZ R27, R13, R102 ;  /* 0x000000660d1b7220 */ /* 0x004fc60000410000 */
[----:B------:R2:W-:Y:S01]  /*d210*/  ST.E desc[UR36][R16.64+0x2f0], R45 ;  /* 0x0002f02d10007985 */ /* 0x0005e2000c101924 */
[----:B-1----:R-:W-:-:S03]  /*d220*/  FMUL.FTZ R39, R13, R108 ;  /* 0x0000006c0d277220 */ /* 0x002fc60000410000 */
[----:B------:R1:W-:Y:S01]  /*d230*/  ST.E desc[UR36][R16.64+0x2f4], R47 ;  /* 0x0002f42f10007985 */ /* 0x0003e2000c101924 */
[C---:B---3--:R-:W-:Y:S01]  /*d240*/  FMUL.FTZ R41, R13.reuse, R106 ;  /* 0x0000006a0d297220 */ /* 0x048fe20000410000 */
[C---:B0-----:R-:W-:Y:S02]  /*d250*/  FMUL.FTZ R43, R13.reuse, R104 ;  /* 0x000000680d2b7220 */ /* 0x041fe40000410000 */
[----:B------:R0:W-:Y:S01]  /*d260*/  ST.E desc[UR36][R16.64+0x330], R9 ;  /* 0x0003300910007985 */ /* 0x0001e2000c101924 */
[C---:B--2---:R-:W-:Y:S01]  /*d270*/  FMUL.FTZ R45, R13.reuse, R98 ;  /* 0x000000620d2d7220 */ /* 0x044fe20000410000 */
[C---:B-1----:R-:W-:Y:S02]  /*d280*/  FMUL.FTZ R47, R13.reuse, R96 ;  /* 0x000000600d2f7220 */ /* 0x042fe40000410000 */
[----:B------:R1:W-:Y:S01]  /*d290*/  ST.E desc[UR36][R16.64+0x2a4], R49 ;  /* 0x0002a43110007985 */ /* 0x0003e2000c101924 */
[----:B0-----:R-:W-:-:S03]  /*d2a0*/  FMUL.FTZ R9, R13, R72 ;  /* 0x000000480d097220 */ /* 0x001fc60000410000 */
[----:B------:R0:W-:Y:S04]  /*d2b0*/  ST.E desc[UR36][R16.64+0x2d4], R7 ;  /* 0x0002d40710007985 */ /* 0x0001e8000c101924 */
        /* <DEDUP_REMOVED lines=10> */
[----:B---3--:R-:W-:-:S03]  /*d360*/  FMUL.FTZ R39, R13, R88 ;  /* 0x000000580d277220 */ /* 0x008fc60000410000 */
[----:B------:R3:W-:Y:S01]  /*d370*/  ST.E desc[UR36][R16.64+0x340], R47 ;  /* 0x0003402f10007985 */ /* 0x0007e2000c101924 */
[C---:B0-----:R-:W-:Y:S01]  /*d380*/  FMUL.FTZ R41, R13.reuse, R86 ;  /* 0x000000560d297220 */ /* 0x041fe20000410000 */
[C---:B--2---:R-:W-:Y:S02]  /*d390*/  FMUL.FTZ R43, R13.reuse, R84 ;  /* 0x000000540d2b7220 */ /* 0x044fe40000410000 */
[----:B------:R0:W-:Y:S01]  /*d3a0*/  ST.E desc[UR36][R16.64+0x380], R9 ;  /* 0x0003800910007985 */ /* 0x0001e2000c101924 */
[C---:B-1----:R-:W-:Y:S01]  /*d3b0*/  FMUL.FTZ R45, R13.reuse, R78 ;  /* 0x0000004e0d2d7220 */ /* 0x042fe20000410000 */
[C---:B---3--:R-:W-:Y:S02]  /*d3c0*/  FMUL.FTZ R47, R13.reuse, R76 ;  /* 0x0000004c0d2f7220 */ /* 0x048fe40000410000 */
        /* <DEDUP_REMOVED lines=22> */
[----:B------:R0:W-:Y:S01]  /*d530*/  ST.E desc[UR36][R16.64+0x394], R49 ;  /* 0x0003943110007985 */ /* 0x0001e2000c101924 */
[----:B------:R-:W-:-:S03]  /*d540*/  FMUL.FTZ R51, R13, R51 ;  /* 0x000000330d337220 */ /* 0x000fc60000410000 */
[----:B------:R2:W-:Y:S01]  /*d550*/  ST.E desc[UR36][R16.64+0x3a0], R25 ;  /* 0x0003a01910007985 */ /* 0x0005e2000c101924 */
[----:B------:R-:W-:Y:S01]  /*d560*/  LOP3.LUT R8, R6, 0x8, RZ, 0xfc, !PT ;  /* 0x0000000806087812 */ /* 0x000fe200078efcff */
[C---:B-1----:R-:W-:Y:S02]  /*d570*/  FMUL.FTZ R7, R13.reuse, R60 ;  /* 0x0000003c0d077220 */ /* 0x042fe40000410000 */
        /* <DEDUP_REMOVED lines=14> */
[C---:B---3--:R-:W-:Y:S01]  /*d660*/  FMUL.FTZ R47, R13.reuse, R26 ;  /* 0x0000001a0d2f7220 */ /* 0x048fe20000410000 */
[----:B------:R-:W-:Y:S01]  /*d670*/  FMUL.FTZ R13, R13, R38 ;  /* 0x000000260d0d7220 */ /* 0x000fe20000410000 */
[--C-:B0-----:R-:W-:Y:S01]  /*d680*/  IMAD.MOV.U32 R9, RZ, RZ, R5.reuse ;  /* 0x000000ffff097224 */ /* 0x101fe200078e0005 */
[----:B------:R-:W-:Y:S04]  /*d690*/  ST.E desc[UR36][R16.64+0x2e4], R51 ;  /* 0x0002e43310007985 */ /* 0x000fe8000c101924 */
[----:B------:R0:W-:Y:S04]  /*d6a0*/  ST.E desc[UR36][R16.64+0x3c4], R7 ;  /* 0x0003c40710007985 */ /* 0x0001e8000c101924 */
[----:B------:R-:W-:Y:S04]  /*d6b0*/  ST.E desc[UR36][R16.64+0x3e4], R49 ;  /* 0x0003e43110007985 */ /* 0x000fe8000c101924 */
[----:B------:R1:W-:Y:S04]  /*d6c0*/  ST.E desc[UR36][R16.64+0x3f0], R25 ;  /* 0x0003f01910007985 */ /* 0x0003e8000c101924 */
[----:B------:R2:W-:Y:S04]  /*d6d0*/  ST.E desc[UR36][R16.64+0x3f4], R27 ;  /* 0x0003f41b10007985 */ /* 0x0005e8000c101924 */
[----:B------:R-:W-:Y:S04]  /*d6e0*/  ST.E desc[UR36][R16.64+0x400], R39 ;  /* 0x0004002710007985 */ /* 0x000fe8000c101924 */
[----:B------:R3:W-:Y:S04]  /*d6f0*/  ST.E desc[UR36][R16.64+0x404], R41 ;  /* 0x0004042910007985 */ /* 0x0007e8000c101924 */
[----:B------:R-:W-:Y:S04]  /*d700*/  ST.E desc[UR36][R16.64+0x410], R43 ;  /* 0x0004102b10007985 */ /* 0x000fe8000c101924 */
[----:B------:R-:W-:Y:S04]  /*d710*/  ST.E desc[UR36][R16.64+0x420], R45 ;  /* 0x0004202d10007985 */ /* 0x000fe8000c101924 */
[----:B------:R4:W-:Y:S04]  /*d720*/  ST.E desc[UR36][R16.64+0x424], R47 ;  /* 0x0004242f10007985 */ /* 0x0009e8000c101924 */
[----:B------:R4:W-:Y:S04]  /*d730*/  ST.E desc[UR36][R16.64+0x430], R13 ;  /* 0x0004300d10007985 */ /* 0x0009e8000c101924 */
[----:B0-----:R-:W1:Y:S01]  /*d740*/  LD.E R7, desc[UR36][R8.64] ;  /* 0x0000002408077980 */ /* 0x001e62000c101900 */
[----:B------:R-:W-:Y:S01]  /*d750*/  LOP3.LUT R6, R6, 0xc, RZ, 0xfc, !PT ;  /* 0x0000000c06067812 */ /* 0x000fe200078efcff */
[----:B-1----:R-:W-:Y:S01]  /*d760*/  FMUL.FTZ R25, R24, R7 ;  /* 0x0000000718197220 */ /* 0x002fe20000410000 */
[----:B------:R-:W-:-:S04]  /*d770*/  IMAD.MOV.U32 R7, RZ, RZ, R5 ;  /* 0x000000ffff077224 */ /* 0x000fc800078e0005 */
[----:B------:R0:W-:Y:S04]  /*d780*/  ST.E desc[UR36][R8.64], R25 ;  /* 0x0000001908007985 */ /* 0x0001e8000c101924 */
[----:B--2---:R-:W2:Y:S01]  /*d790*/  LD.E R27, desc[UR36][R6.64] ;  /* 0x00000024061b7980 */ /* 0x004ea2000c101900 */
[----:B------:R-:W1:Y:S01]  /*d7a0*/  S2R R116, SR_TID.X ;  /* 0x0000000000747919 */ /* 0x000e620000002100 */
[----:B--2---:R-:W-:-:S05]  /*d7b0*/  FMUL.FTZ R27, R24, R27 ;  /* 0x0000001b181b7220 */ /* 0x004fca0000410000 */
[----:B------:R2:W-:Y:S04]  /*d7c0*/  ST.E desc[UR36][R6.64], R27 ;  /* 0x0000001b06007985 */ /* 0x0005e8000c101924 */
        /* <DEDUP_REMOVED lines=54> */
[----:B---3--:R-:W3:Y:S04]  /*db30*/  LD.E R41, desc[UR36][R16.64+0x3fc] ;  /* 0x0003fc2410297980 */ /* 0x008ee8000c101900 */
[----:B----4-:R-:W4:Y:S04]  /*db40*/  LD.E R47, desc[UR36][R16.64+0x408] ;  /* 0x00040824102f7980 */ /* 0x010f28000c101900 */
[----:B------:R-:W4:Y:S04]  /*db50*/  LD.E R45, desc[UR36][R16.64+0x40c] ;  /* 0x00040c24102d7980 */ /* 0x000f28000c101900 */
[----:B------:R-:W4:Y:S04]  /*db60*/  LD.E R43, desc[UR36][R16.64+0x418] ;  /* 0x00041824102b7980 */ /* 0x000f28000c101900 */
[----:B------:R-:W4:Y:S04]  /*db70*/  LD.E R39, desc[UR36][R16.64+0x41c] ;  /* 0x00041c2410277980 */ /* 0x000f28000c101900 */
[----:B------:R-:W4:Y:S04]  /*db80*/  LD.E R13, desc[UR36][R16.64+0x428] ;  /* 0x00042824100d7980 */ /* 0x000f28000c101900 */
[----:B0-----:R-:W4:Y:S04]  /*db90*/  LD.E R25, desc[UR36][R16.64+0x42c] ;  /* 0x00042c2410197980 */ /* 0x001f28000c101900 */
[----:B--2---:R-:W2:Y:S01]  /*dba0*/  LD.E R27, desc[UR36][R16.64+0x438] ;  /* 0x00043824101b7980 */ /* 0x004ea2000c101900 */
[----:B-1----:R-:W-:Y:S01]  /*dbb0*/  SHF.R.U32.HI R116, RZ, 0x7, R116 ;  /* 0x00000007ff747819 */ /* 0x002fe20000011674 */
[C---:B------:R-:W-:Y:S01]  /*dbc0*/  FMUL.FTZ R119, R24.reuse, R119 ;  /* 0x0000007718777220 */ /* 0x040fe20000410000 */
[C---:B------:R-:W-:Y:S01]  /*dbd0*/  FMUL.FTZ R51, R24.reuse, R51 ;  /* 0x0000003318337220 */ /* 0x040fe20000410000 */
[C---:B------:R-:W-:Y:S01]  /*dbe0*/  FMUL.FTZ R55, R24.reuse, R55 ;  /* 0x0000003718377220 */ /* 0x040fe20000410000 */
[C---:B------:R-:W-:Y:S01]  /*dbf0*/  FMUL.FTZ R53, R24.reuse, R53 ;  /* 0x0000003518357220 */ /* 0x040fe20000410000 */
[C---:B------:R-:W-:Y:S01]  /*dc00*/  FMUL.FTZ R26, R24.reuse, R26 ;  /* 0x0000001a181a7220 */ /* 0x040fe20000410000 */
        /* <DEDUP_REMOVED lines=9> */
[C---:B------:R-:W-:Y:S01]  /*dca0*/  FMUL.FTZ R129, R24.reuse, R129 ;  /* 0x0000008118817220 */ /* 0x040fe20000410000 */
[C---:B------:R-:W-:Y:S01]  /*dcb0*/  FMUL.FTZ R131, R24.reuse, R131 ;  /* 0x0000008318837220 */ /* 0x040fe20000410000 */
[----:B------:R-:W-:Y:S01]  /*dcc0*/  FMUL.FTZ R133, R24, R133 ;  /* 0x0000008518857220 */ /* 0x000fe20000410000 */
[----:B0-----:R-:W-:Y:S02]  /*dcd0*/  VIADD R26, R116, 0x8 ;  /* 0x00000008741a7836 */ /* 0x001fe40000000000 */
        /* <DEDUP_REMOVED lines=42> */
[C---:B---3--:R-:W-:Y:S01]  /*df80*/  FMUL.FTZ R41, R24.reuse, R41 ;  /* 0x0000002918297220 */ /* 0x048fe20000410000 */
[C---:B----4-:R-:W-:Y:S01]  /*df90*/  FMUL.FTZ R47, R24.reuse, R47 ;  /* 0x0000002f182f7220 */ /* 0x050fe20000410000 */
[C---:B------:R-:W-:Y:S01]  /*dfa0*/  FMUL.FTZ R45, R24.reuse, R45 ;  /* 0x0000002d182d7220 */ /* 0x040fe20000410000 */
[C---:B------:R-:W-:Y:S01]  /*dfb0*/  FMUL.FTZ R43, R24.reuse, R43 ;  /* 0x0000002b182b7220 */ /* 0x040fe20000410000 */
[C---:B------:R-:W-:Y:S01]  /*dfc0*/  FMUL.FTZ R39, R24.reuse, R39 ;  /* 0x0000002718277220 */ /* 0x040fe20000410000 */
[C---:B------:R-:W-:Y:S01]  /*dfd0*/  FMUL.FTZ R51, R24.reuse, R13 ;  /* 0x0000000d18337220 */ /* 0x040fe20000410000 */
[C---:B------:R-:W-:Y:S01]  /*dfe0*/  FMUL.FTZ R53, R24.reuse, R25 ;  /* 0x0000001918357220 */ /* 0x040fe20000410000 */
[----:B--2---:R-:W-:Y:S01]  /*dff0*/  FMUL.FTZ R55, R24, R27 ;  /* 0x0000001b18377220 */ /* 0x004fe20000410000 */
        /* <DEDUP_REMOVED lines=53> */
[----:B------:R1:W-:Y:S04]  /*e350*/  ST.E desc[UR36][R16.64+0x41c], R39 ;  /* 0x00041c2710007985 */ /* 0x0003e8000c101924 */
[----:B------:R-:W-:Y:S04]  /*e360*/  ST.E desc[UR36][R16.64+0x428], R51 ;  /* 0x0004283310007985 */ /* 0x000fe8000c101924 */
[----:B------:R-:W-:Y:S04]  /*e370*/  ST.E desc[UR36][R16.64+0x42c], R53 ;  /* 0x00042c3510007985 */ /* 0x000fe8000c101924 */
[----:B------:R-:W-:Y:S01]  /*e380*/  ST.E desc[UR36][R16.64+0x438], R55 ;  /* 0x0004383710007985 */ /* 0x000fe2000c101924 */
[----:B------:R2:W-:Y:S06]  /*e390*/  BAR.SYNC.DEFER_BLOCKING R26, 0x100 ;  /* 0x0004001a0000751d */ /* 0x0005ec0000010000 */
[----:B------:R-:W3:Y:S04]  /*e3a0*/  LDL R24, [R1+0x1f8] ;  /* 0x0001f80001187983 */ /* 0x000ee80000100800 */
[----:B0-----:R-:W4:Y:S04]  /*e3b0*/  LD.E R45, desc[UR36][R16.64+0x240] ;  /* 0x00024024102d7980 */ /* 0x001f28000c101900 */
[----:B------:R-:W3:Y:S04]  /*e3c0*/  LD.E.64 R12, desc[UR36][R16.64+0x88] ;  /* 0x00008824100c7980 */ /* 0x000ee8000c101b00 */
[----:B----4-:R0:W-:Y:S04]  /*e3d0*/  ST.E desc[UR36][R16.64+0x240], R45 ;  /* 0x0002402d10007985 */ /* 0x0101e8000c101924 */
[----:B------:R-:W4:Y:S04]  /*e3e0*/  LD.E R25, desc[UR36][R4.64] ;  /* 0x0000002404197980 */ /* 0x000f28000c101900 */
[----:B----4-:R4:W-:Y:S04]  /*e3f0*/  ST.E desc[UR36][R4.64], R25 ;  /* 0x0000001904007985 */ /* 0x0109e8000c101924 */
[----:B------:R-:W2:Y:S04]  /*e400*/  LD.E R27, desc[UR36][R8.64] ;  /* 0x00000024081b7980 */ /* 0x000ea8000c101900 */
[----:B--2---:R2:W-:Y:S04]  /*e410*/  ST.E desc[UR36][R8.64], R27 ;  /* 0x0000001b08007985 */ /* 0x0045e8000c101924 */
[----:B-1----:R-:W3:Y:S04]  /*e420*/  LD.E R39, desc[UR36][R6.64] ;  /* 0x0000002406277980 */ /* 0x002ee8000c101900 */
[----:B---3--:R1:W-:Y:S04]  /*e430*/  ST.E desc[UR36][R6.64], R39 ;  /* 0x0000002706007985 */ /* 0x0083e8000c101924 */
[----:B------:R-:W3:Y:S04]  /*e440*/  LD.E R41, desc[UR36][R16.64+0x250] ;  /* 0x0002502410297980 */ /* 0x000ee8000c101900 */
[----:B------:R-:W3:Y:S04]  /*e450*/  LD.E R43, desc[UR36][R16.64+0x254] ;  /* 0x00025424102b7980 */ /* 0x000ee8000c101900 */
[----:B------:R-:W3:Y:S04]  /*e460*/  LD.E R47, desc[UR36][R16.64+0x258] ;  /* 0x00025824102f7980 */ /* 0x000ee8000c101900 */
[----:B0-----:R-:W3:Y:S04]  /*e470*/  LD.E R45, desc[UR36][R16.64+0x25c] ;  /* 0x00025c24102d7980 */ /* 0x001ee8000c101900 */
        /* <DEDUP_REMOVED lines=14> */
[----:B--2---:R-:W2:Y:S04]  /*e560*/  LD.E R27, desc[UR36][R16.64+0x298] ;  /* 0x00029824101b7980 */ /* 0x004ea8000c101900 */
[----:B------:R-:W2:Y:S04]  /*e570*/  LD.E R38, desc[UR36][R16.64+0x29c] ;  /* 0x00029c2410267980 */ /* 0x000ea8000c101900 */
[----:B-1----:R-:W2:Y:S04]  /*e580*/  LD.E R39, desc[UR36][R16.64+0x2a0] ;  /* 0x0002a02410277980 */ /* 0x002ea8000c101900 */
        /* <DEDUP_REMOVED lines=54> */
[----:B---3--:R0:W-:Y:S04]  /*e8f0*/  ST.E desc[UR36][R16.64+0x250], R41 ;  /* 0x0002502910007985 */ /* 0x0081e8000c101924 */
[----:B------:R1:W-:Y:S04]  /*e900*/  ST.E desc[UR36][R16.64+0x254], R43 ;  /* 0x0002542b10007985 */ /* 0x0003e8000c101924 */
        /* <DEDUP_REMOVED lines=14> */
[----:B0-----:R-:W2:Y:S04]  /*e9f0*/  LD.E R41, desc[UR36][R16.64+0x2a8] ;  /* 0x0002a82410297980 */ /* 0x001ea8000c101900 */
[----:B-1----:R-:W2:Y:S04]  /*ea00*/  LD.E R43, desc[UR36][R16.64+0x2b0] ;  /* 0x0002b024102b7980 */ /* 0x002ea8000c101900 */
[----:B---3--:R-:W3:Y:S04]  /*ea10*/  LD.E R45, desc[UR36][R16.64+0x2b8] ;  /* 0x0002b824102d7980 */ /* 0x008ee8000c101900 */
        /* <DEDUP_REMOVED lines=46> */
[----:B------:R0:W-:Y:S04]  /*ed00*/  ST.E desc[UR36][R16.64+0x290], R25 ;  /* 0x0002901910007985 */ /* 0x0001e8000c101924 */
[----:B------:R-:W-:Y:S04]  /*ed10*/  ST.E desc[UR36][R16.64+0x294], R26 ;  /* 0x0002941a10007985 */ /* 0x000fe8000c101924 */
[----:B--2---:R1:W-:Y:S04]  /*ed20*/  ST.E desc[UR36][R16.64+0x298], R27 ;  /* 0x0002981b10007985 */ /* 0x0043e8000c101924 */
[----:B------:R2:W-:Y:S04]  /*ed30*/  ST.E desc[UR36][R16.64+0x29c], R38 ;  /* 0x00029c2610007985 */ /* 0x0005e8000c101924 */
[----:B------:R2:W-:Y:S04]  /*ed40*/  ST.E desc[UR36][R16.64+0x2a0], R39 ;  /* 0x0002a02710007985 */ /* 0x0005e8000c101924 */
        /* <DEDUP_REMOVED lines=103> */
[----:B0-----:R-:W4:Y:S01]  /*f3c0*/  LDL R25, [R1+0x68] ;  /* 0x0000680001197983 */ /* 0x001f220000100800 */
[----:B------:R-:W-:-:S02]  /*f3d0*/  IMAD R12, R24, 0xc00, R12 ;  /* 0x00000c00180c7824 */ /* 0x000fc400078e020c */
[----:B-1----:R-:W-:Y:S01]  /*f3e0*/  IMAD.MOV.U32 R27, RZ, RZ, R13 ;  /* 0x000000ffff1b7224 */ /* 0x002fe200078e000d */
[----:B------:R-:W-:Y:S01]  /*f3f0*/  F2FP.F16.F32.PACK_AB R153, R153, R37 ;  /* 0x000000259999723e */ /* 0x000fe200000000ff */
[----:B------:R-:W-:Y:S01]  /*f400*/  VIADD R24, R12, 0x80 ;  /* 0x000000800c187836 */ /* 0x000fe20000000000 */
[----:B------:R-:W-:Y:S01]  /*f410*/  F2FP.F16.F32.PACK_AB R154, R36, R154 ;  /* 0x0000009a249a723e */ /* 0x000fe200000000ff */
[----:B------:R-:W-:Y:S01]  /*f420*/  VIADD R26, R12, 0x100 ;  /* 0x000001000c1a7836 */ /* 0x000fe20000000000 */
[----:B------:R-:W-:Y:S01]  /*f430*/  R2UR UR15, R27 ;  /* 0x000000001b0f72ca */ /* 0x000fe200000e0000 */
[----:B------:R-:W4:Y:S01]  /*f440*/  LD.E R36, desc[UR36][R16.64+0x270] ;  /* 0x0002702410247980 */ /* 0x000f22000c101900 */
[----:B------:R-:W-:Y:S02]  /*f450*/  R2UR UR10, R24 ;  /* 0x00000000180a72ca */ /* 0x000fe400000e0000 */
[----:B------:R-:W-:Y:S01]  /*f460*/  R2UR UR14, R26 ;  /* 0x000000001a0e72ca */ /* 0x000fe200000e0000 */
[----:B------:R-:W4:Y:S01]  /*f470*/  LD.E R24, desc[UR36][R16.64+0x240] ;  /* 0x0002402410187980 */ /* 0x000f22000c101900 */
[----:B------:R-:W-:-:S02]  /*f480*/  F2FP.F16.F32.PACK_AB R155, R155, R35 ;  /* 0x000000239b9b723e */ /* 0x000fc400000000ff */
[----:B------:R-:W-:Y:S01]  /*f490*/  F2FP.F16.F32.PACK_AB R156, R156, R34 ;  /* 0x000000229c9c723e */ /* 0x000fe200000000ff */
[----:B------:R-:W4:Y:S01]  /*f4a0*/  LD.E R35, desc[UR36][R16.64+0x26c] ;  /* 0x00026c2410237980 */ /* 0x000f22000c101900 */
[----:B------:R-:W-:Y:S02]  /*f4b0*/  F2FP.F16.F32.PACK_AB R157, R157, R33 ;  /* 0x000000219d9d723e */ /* 0x000fe400000000ff */
[----:B------:R-:W-:Y:S01]  /*f4c0*/  F2FP.F16.F32.PACK_AB R158, R158, R32 ;  /* 0x000000209e9e723e */ /* 0x000fe200000000ff */
[----:B------:R-:W4:Y:S01]  /*f4d0*/  LD.E R33, desc[UR36][R16.64+0x264] ;  /* 0x0002642410217980 */ /* 0x000f22000c101900 */
[----:B------:R-:W-:Y:S02]  /*f4e0*/  F2FP.F16.F32.PACK_AB R159, R159, R31 ;  /* 0x0000001f9f9f723e */ /* 0x000fe400000000ff */
[----:B------:R-:W-:Y:S01]  /*f4f0*/  F2FP.F16.F32.PACK_AB R160, R160, R30 ;  /* 0x0000001ea0a0723e */ /* 0x000fe200000000ff */
[----:B------:R-:W4:Y:S01]  /*f500*/  LD.E R31, desc[UR36][R16.64+0x25c] ;  /* 0x00025c24101f7980 */ /* 0x000f22000c101900 */
[----:B------:R-:W-:-:S02]  /*f510*/  F2FP.F16.F32.PACK_AB R161, R161, R29 ;  /* 0x0000001da1a1723e */ /* 0x000fc400000000ff */
[----:B------:R-:W-:Y:S01]  /*f520*/  F2FP.F16.F32.PACK_AB R162, R162, R28 ;  /* 0x0000001ca2a2723e */ /* 0x000fe200000000ff */
[----:B------:R-:W4:Y:S04]  /*f530*/  LD.E R29, desc[UR36][R16.64+0x254] ;  /* 0x00025424101d7980 */ /* 0x000f28000c101900 */
[----:B------:R-:W4:Y:S04]  /*f540*/  LD.E R28, desc[UR36][R16.64+0x250] ;  /* 0x00025024101c7980 */ /* 0x000f28000c101900 */
[----:B------:R-:W4:Y:S04]  /*f550*/  LD.E R30, desc[UR36][R16.64+0x258] ;  /* 0x00025824101e7980 */ /* 0x000f28000c101900 */
[----:B------:R-:W4:Y:S04]  /*f560*/  LD.E R32, desc[UR36][R16.64+0x260] ;  /* 0x0002602410207980 */ /* 0x000f28000c101900 */
[----:B------:R-:W4:Y:S04]  /*f570*/  LD.E R34, desc[UR36][R16.64+0x268] ;  /* 0x0002682410227980 */ /* 0x000f28000c101900 */
[----:B------:R-:W4:Y:S04]  /*f580*/  LD.E R37, desc[UR36][R16.64+0x274] ;  /* 0x0002742410257980 */ /* 0x000f28000c101900 */
[----:B--2---:R-:W2:Y:S04]  /*f590*/  LD.E R38, desc[UR36][R16.64+0x278] ;  /* 0x0002782410267980 */ /* 0x004ea8000c101900 */
[----:B------:R-:W2:Y:S04]  /*f5a0*/  LD.E R39, desc[UR36][R16.64+0x27c] ;  /* 0x00027c2410277980 */ /* 0x000ea8000c101900 */
[----:B------:R-:W2:Y:S04]  /*f5b0*/  LD.E R40, desc[UR36][R16.64+0x280] ;  /* 0x0002802410287980 */ /* 0x000ea8000c101900 */
[----:B------:R-:W2:Y:S04]  /*f5c0*/  LD.E R41, desc[UR36][R16.64+0x284] ;  /* 0x0002842410297980 */ /* 0x000ea8000c101900 */
[----:B------:R-:W2:Y:S04]  /*f5d0*/  LD.E R42, desc[UR36][R16.64+0x288] ;  /* 0x00028824102a7980 */ /* 0x000ea8000c101900 */
[----:B------:R-:W2:Y:S04]  /*f5e0*/  LD.E R43, desc[UR36][R16.64+0x28c] ;  /* 0x00028c24102b7980 */ /* 0x000ea8000c101900 */
[----:B------:R-:W2:Y:S04]  /*f5f0*/  LD.E R44, desc[UR36][R16.64+0x290] ;  /* 0x00029024102c7980 */ /* 0x000ea8000c101900 */
[----:B---3--:R-:W2:Y:S04]  /*f600*/  LD.E R45, desc[UR36][R16.64+0x294] ;  /* 0x00029424102d7980 */ /* 0x008ea8000c101900 */
        /* <DEDUP_REMOVED lines=54> */
[----:B------:R-:W-:Y:S01]  /*f970*/  ISETP.NE.U32.AND P0, PT, R25, RZ, PT ;  /* 0x000000ff1900720c */ /* 0x000fe20003f05070 */
[----:B------:R-:W-:-:S02]  /*f980*/  IMAD.MOV.U32 R25, RZ, RZ, R13 ;  /* 0x000000ffff197224 */ /* 0x000fc400078e000d */
[----:B------:R-:W2:Y:S03]  /*f990*/  LD.E R100, desc[UR36][R16.64+0x370] ;  /* 0x0003702410647980 */ /* 0x000ea6000c101900 */
        /* <DEDUP_REMOVED lines=55> */
[----:B------:R-:W-:-:S02]  /*fd10*/  R2UR UR6, R12 ;  /* 0x000000000c0672ca */ /* 0x000fc400000e0000 */
[----:B------:R-:W-:Y:S02]  /*fd20*/  R2UR UR7, R13 ;  /* 0x000000000d0772ca */ /* 0x000fe400000e0000 */
[----:B------:R-:W-:Y:S01]  /*fd30*/  F2FP.F16.F32.PACK_AB R152, R15, R152 ;  /* 0x000000980f98723e */ /* 0x000fe200000000ff */
[----:B------:R-:W-:-:S03]  /*fd40*/  VOTEU.ANY UP0, P0 ;  /* 0x00000000003f7886 */ /* 0x000fc60000000100 */
[----:B--2---:R-:W-:-:S07]  /*fd50*/  WARPGROUP.ARRIVE ;  /* 0x00000000000079c5 */ /* 0x004fce0000000000 */
[----:B------:R-:W-:Y:S01]  /*fd60*/  HGMMA.64x256x16.F32 R24, R152, gdesc[UR4].tnspB, R24, UP0, gsb0 ;  /* 0x43e0000498187df0 */ /* 0x000fe2000b800818 */
[----:B------:R-:W-:Y:S02]  /*fd70*/  F2FP.F16.F32.PACK_AB R163, R14, R163 ;  /* 0x000000a30ea3723e */ /* 0x000fe400000000ff */
        /* <DEDUP_REMOVED lines=128> */
[----:B------:R0:W-:Y:S02]  /*10580*/  ST.E desc[UR36][R16.64+0x43c], R151 ;  /* 0x00043c9710007985 */ /* 0x0001e4000c101924 */
[----:B0-----:R-:W-:-:S06]  /*10590*/  WARPGROUP.ARRIVE ;  /* 0x00000000000079c5 */ /* 0x001fcc0000000000 */
[----:B------:R-:W-:Y:S01]  /*105a0*/  HGMMA.64x256x16.F32 R24, R156, gdesc[UR8].tnspB, R24, gsb0 ;  /* 0x43e000089c187df0 */ /* 0x000fe20008000818 */
[----:B------:R-:W-:Y:S01]  /*105b0*/  STL [R1+0x68], R0 ;  /* 0x0000680001007387 */ /* 0x000fe20000100800 */
[----:B------:R-:W-:Y:S02]  /*105c0*/  VIADD R14, R12, 0x180 ;  /* 0x000001800c0e7836 */ /* 0x000fe40000000000 */
[----:B------:R-:W-:-:S03]  /*105d0*/  IMAD.MOV.U32 R15, RZ, RZ, R13 ;  /* 0x000000ffff0f7224 */ /* 0x000fc600078e000d */
[----:B------:R-:W-:Y:S02]  /*105e0*/  R2UR UR6, R14 ;  /* 0x000000000e0672ca */ /* 0x000fe400000e0000 */
[----:B------:R-:W-:Y:S02]  /*105f0*/  R2UR UR7, R15 ;  /* 0x000000000f0772ca */ /* 0x000fe400000e0000 */
[----:B------:R-:W-:Y:S02]  /*10600*/  F2FP.F16.F32.PACK_AB R152, R223, R222 ;  /* 0x000000dedf98723e */ /* 0x000fe400000000ff */
[----:B------:R-:W-:Y:S02]  /*10610*/  F2FP.F16.F32.PACK_AB R153, R221, R220 ;  /* 0x000000dcdd99723e */ /* 0x000fe400000000ff */
[----:B------:R-:W-:Y:S02]  /*10620*/  F2FP.F16.F32.PACK_AB R154, R219, R218 ;  /* 0x000000dadb9a723e */ /* 0x000fe400000000ff */
[----:B------:R-:W-:Y:S01]  /*10630*/  F2FP.F16.F32.PACK_AB R155, R175, R174 ;  /* 0x000000aeaf9b723e */ /* 0x000fe200000000ff */
[----:B------:R-:W-:-:S02]  /*10640*/  WARPGROUP.DEPBAR.LE gsb0, 0x0 ;  /* 0x00008000000079c5 */ /* 0x000fc40000010000 */
        /* <DEDUP_REMOVED lines=132> */
[----:B------:R-:W-:Y:S01]  /*10e90*/  IMAD.MOV.U32 R15, RZ, RZ, R13 ;  /* 0x000000ffff0f7224 */ /* 0x000fe200078e000d */
        /* <DEDUP_REMOVED lines=131> */
[----:B------:R-:W-:Y:S01]  /*116d0*/  R2UR UR6, R14 ;  /* 0x000000000e0672ca */ /* 0x000fe200000e0000 */
[----:B------:R-:W-:Y:S01]  /*116e0*/  STL [R1+0x68], R0 ;  /* 0x0000680001007387 */ /* 0x000fe20000100800 */
[----:B------:R-:W-:Y:S01]  /*116f0*/  R2UR UR7, R15 ;  /* 0x000000000f0772ca */ /* 0x000fe200000e0000 */
[----:B------:R-:W-:Y:S01]  /*11700*/  VIADD R12, R12, 0x280 ;  /* 0x000002800c0c7836 */ /* 0x000fe20000000000 */
[----:B------:R-:W-:Y:S02]  /*11710*/  WARPGROUP.DEPBAR.LE gsb0, 0x0 ;  /* 0x00008000000079c5 */ /* 0x000fe40000010000 */
[----:B------:R-:W-:Y:S01]  /*11720*/  ST.E desc[UR36][R16.64+0x240], R24 ;  /* 0x0002401810007985 */ /* 0x000fe2000c101924 */
[----:B------:R-:W-:Y:S02]  /*11730*/  F2FP.F16.F32.PACK_AB R152, R173, R172 ;  /* 0x000000acad98723e */ /* 0x000fe400000000ff */
[----:B------:R-:W-:Y:S01]  /*11740*/  F2FP.F16.F32.PACK_AB R153, R171, R170 ;  /* 0x000000aaab99723e */ /* 0x000fe200000000ff */
[----:B------:R-:W-:Y:S01]  /*11750*/  ST.E desc[UR36][R4.64], R25 ;  /* 0x0000001904007985 */ /* 0x000fe2000c101924 */
[----:B------:R-:W-:-:S02]  /*11760*/  F2FP.F16.F32.PACK_AB R154, R168, R169 ;  /* 0x000000a9a89a723e */ /* 0x000fc400000000ff */
[----:B------:R-:W-:Y:S01]  /*11770*/  F2FP.F16.F32.PACK_AB R155, R167, R166 ;  /* 0x000000a6a79b723e */ /* 0x000fe200000000ff */
        /* <DEDUP_REMOVED lines=266> */
[----:B------:R-:W-:Y:S02]  /*12820*/  STL [R1+0x68], R0 ;  /* 0x0000680001007387 */ /* 0x000fe40000100800 */
        /* <DEDUP_REMOVED lines=129> */
[----:B------:R0:W-:Y:S04]  /*13040*/  STL [R1+0x68], R0 ;  /* 0x0000680001007387 */ /* 0x0001e80000100800 */
[----:B------:R-:W2:Y:S04]  /*13050*/  LD.E R3, desc[UR36][R16.64+0x240] ;  /* 0x0002402410037980 */ /* 0x000ea8000c101900 */
[----:B--2---:R1:W-:Y:S04]  /*13060*/  ST.E desc[UR36][R16.64+0x240], R3 ;  /* 0x0002400310007985 */ /* 0x0043e8000c101924 */
[----:B------:R-:W2:Y:S04]  /*13070*/  LD.E R11, desc[UR36][R4.64] ;  /* 0x00000024040b7980 */ /* 0x000ea8000c101900 */
[----:B--2---:R2:W-:Y:S04]  /*13080*/  ST.E desc[UR36][R4.64], R11 ;  /* 0x0000000b04007985 */ /* 0x0045e8000c101924 */
[----:B------:R-:W3:Y:S04]  /*13090*/  LD.E R13, desc[UR36][R8.64] ;  /* 0x00000024080d7980 */ /* 0x000ee8000c101900 */
[----:B---3--:R3:W-:Y:S04]  /*130a0*/  ST.E desc[UR36][R8.64], R13 ;  /* 0x0000000d08007985 */ /* 0x0087e8000c101924 */
[----:B------:R-:W4:Y:S04]  /*130b0*/  LD.E R15, desc[UR36][R6.64] ;  /* 0x00000024060f7980 */ /* 0x000f28000c101900 */
[----:B----4-:R4:W-:Y:S04]  /*130c0*/  ST.E desc[UR36][R6.64], R15 ;  /* 0x0000000f06007985 */ /* 0x0109e8000c101924 */
[----:B0-----:R-:W4:Y:S04]  /*130d0*/  LD.E R0, desc[UR36][R16.64+0x3b0] ;  /* 0x0003b02410007980 */ /* 0x001f28000c101900 */
        /* <DEDUP_REMOVED lines=124> */
[----:B0-----:R-:W4:Y:S04]  /*138a0*/  LD.E R0, desc[UR36][R16.64+0x28] ;  /* 0x0000282410007980 */ /* 0x001f28000c101900 */
[----:B------:R-:W-:Y:S04]  /*138b0*/  ST.E desc[UR36][R16.64+0x250], R19 ;  /* 0x0002501310007985 */ /* 0x000fe8000c101924 */
[----:B------:R-:W-:Y:S04]  /*138c0*/  ST.E desc[UR36][R16.64+0x254], R21 ;  /* 0x0002541510007985 */ /* 0x000fe8000c101924 */
[----:B------:R-:W-:Y:S04]  /*138d0*/  ST.E desc[UR36][R16.64+0x258], R25 ;  /* 0x0002581910007985 */ /* 0x000fe8000c101924 */
[----:B------:R-:W-:Y:S04]  /*138e0*/  ST.E desc[UR36][R16.64+0x25c], R27 ;  /* 0x00025c1b10007985 */ /* 0x000fe8000c101924 */
[----:B------:R0:W-:Y:S04]  /*138f0*/  ST.E desc[UR36][R16.64+0x260], R3 ;  /* 0x0002600310007985 */ /* 0x0001e8000c101924 */
[----:B------:R1:W-:Y:S04]  /*13900*/  ST.E desc[UR36][R16.64+0x264], R29 ;  /* 0x0002641d10007985 */ /* 0x0003e8000c101924 */
[----:B--2---:R1:W-:Y:S04]  /*13910*/  ST.E desc[UR36][R16.64+0x268], R5 ;  /* 0x0002680510007985 */ /* 0x0043e8000c101924 */
[----:B------:R1:W-:Y:S04]  /*13920*/  ST.E desc[UR36][R16.64+0x26c], R11 ;  /* 0x00026c0b10007985 */ /* 0x0003e8000c101924 */
[----:B---3--:R1:W-:Y:S04]  /*13930*/  ST.E desc[UR36][R16.64+0x270], R9 ;  /* 0x0002700910007985 */ /* 0x0083e8000c101924 */
        /* <DEDUP_REMOVED lines=114> */
[----:B0-----:R1:W5:Y:S01]  /*14060*/  LDL R3, [R1+0x1f8] ;  /* 0x0001f80001037983 */ /* 0x0013620000100800 */
[----:B------:R-:W-:-:S04]  /*14070*/  LOP3.LUT R0, R0, 0x1, RZ, 0xfc, !PT ;  /* 0x0000000100007812 */ /* 0x000fc800078efcff */
[----:B------:R-:W-:Y:S01]  /*14080*/  ISETP.NE.AND P0, PT, R0, 0x3, PT ;  /* 0x000000030000780c */ /* 0x000fe20003f05270 */
[----:B------:R-:W-:-:S12]  /*14090*/  BSSY B0, `(.L_x_3505) ;  /* 0x0000003000007945 */ /* 0x000fd80003800000 */
[----:B-1----:R-:W-:Y:S05]  /*140a0*/  @!P0 BRA `(.L_x_3506) ;  /* 0x0000000000048947 */ /* 0x002fea0003800000 */
[----:B------:R-:W-:Y:S01]  /*140b0*/  BPT.TRAP 0x1 ;  /* 0x000000040000795c */ /* 0x000fe20000300000 */
.L_x_3506:
[----:B------:R-:W-:Y:S05]  /*140c0*/  BSYNC B0 ;  /* 0x0000000000007941 */ /* 0x000fea0003800000 */
.L_x_3505:
[----:B------:R-:W2:Y:S04]  /*140d0*/  LD.E.64 R4, desc[UR36][R16.64+0x48] ;  /* 0x0000482410047980 */ /* 0x000ea8000c101b00 */
[----:B------:R-:W3:Y:S01]  /*140e0*/  LD.E R0, desc[UR36][R16.64+0x34] ;  /* 0x0000342410007980 */ /* 0x000ee2000c101900 */
[C---:B------:R-:W-:Y:S01]  /*140f0*/  ISETP.GT.AND P0, PT, R10.reuse, R2, PT ;  /* 0x000000020a00720c */ /* 0x040fe20003f04270 */
[----:B------:R-:W-:Y:S01]  /*14100*/  VIADD R10, R10, 0xffffffff ;  /* 0xffffffff0a0a7836 */ /* 0x000fe20000000000 */
[----:B--2---:R-:W-:-:S05]  /*14110*/  MOV R4, R4 ;  /* 0x0000000400047202 */ /* 0x004fca0000000f00 */
[----:B-----5:R-:W-:-:S05]  /*14120*/  IMAD R3, R3, 0x8, R4 ;  /* 0x0000000803037824 */ /* 0x020fca00078e0204 */
[----:B---3--:R-:W-:-:S04]  /*14130*/  PRMT R0, R0, 0x654, R3 ;  /* 0x0000065400007816 */ /* 0x008fc80000000003 */
[----:B------:R0:W-:Y:S01]  /*14140*/  SYNCS.ARRIVE.TRANS64.RED.A1T0 RZ, [R0+URZ], RZ ;  /* 0x000000ff00ff79a7 */ /* 0x0001e2000810043f */
[----:B------:R-:W-:Y:S05]  /*14150*/  @P0 BRA `(.L_x_3507) ;  /* 0xffffff6000540947 */ /* 0x000fea000383ffff */
.L_x_3488:
[----:B------:R-:W-:-:S13]  /*14160*/  ISETP.GE.AND P0, PT, R10, UR40, PT ;  /* 0x000000280a007c0c */ /* 0x000fda000bf06270 */
[----:B------:R-:W-:Y:S05]  /*14170*/  @!P0 BRA `(.L_x_3508) ;  /* 0x000000b000988947 */ /* 0x000fea0003800000 */
[----:B------:R1:W5:Y:S01]  /*14180*/  LDL.64 R2, [R1+0x158] ;  /* 0x0001580001027983 */ /* 0x0003620000100a00 */
[----:B------:R-:W-:-:S05]  /*14190*/  IADD3 R4, P0, R16, 0x28, RZ ;  /* 0x0000002810047810 */ /* 0x000fca0007f1e0ff */
[----:B------:R-:W-:-:S08]  /*141a0*/  IMAD.X R5, RZ, RZ, R17, P0 ;  /* 0x000000ffff057224 */ /* 0x000fd000000e0611 */
.L_x_3537:
[----:B--2--5:R-:W2:Y:S04]  /*141b0*/  LD.E R7, desc[UR36][R2.64] ;  /* 0x0000002402077980 */ /* 0x024ea8000c101900 */
[----:B0-----:R-:W3:Y:S01]  /*141c0*/  LD.E R0, desc[UR36][R2.64+0x8] ;  /* 0x0000082402007980 */ /* 0x001ee2000c101900 */
        /* <DEDUP_REMOVED lines=10> */
[----:B------:R-:W2:Y:S01]  /*14270*/  LDL R0, [R1] ;  /* 0x0000000001007983 */ /* 0x000ea20000100800 */
[----:B------:R-:W-:Y:S05]  /*14280*/  YIELD ;  /* 0x0000000000007946 */ /* 0x000fea0003800000 */
[----:B------:R-:W-:Y:S01]  /*14290*/  BSSY B0, `(.L_x_3509) ;  /* 0x0000006000007945 */ /* 0x000fe20003800000 */
[----:B---3--:R-:W-:Y:S01]  /*142a0*/  @!P0 IMAD.MOV.U32 R7, RZ, RZ, RZ ;  /* 0x000000ffff078224 */ /* 0x008fe200078e00ff */
[----:B--2---:R-:W-:-:S04]  /*142b0*/  LOP3.LUT R0, R0, 0x1, RZ, 0xfc, !PT ;  /* 0x0000000100007812 */ /* 0x004fc800078efcff */
[----:B------:R-:W-:-:S13]  /*142c0*/  ISETP.NE.AND P1, PT, R0, 0x3, PT ;  /* 0x000000030000780c */ /* 0x000fda0003f25270 */
[----:B0-----:R-:W-:Y:S05]  /*142d0*/  @!P1 BRA `(.L_x_3510) ;  /* 0x0000000000049947 */ /* 0x001fea0003800000 */
[----:B------:R-:W-:Y:S01]  /*142e0*/  BPT.TRAP 0x1 ;  /* 0x000000040000795c */ /* 0x000fe20000300000 */
.L_x_3510:
[----:B------:R-:W-:Y:S05]  /*142f0*/  BSYNC B0 ;  /* 0x0000000000007941 */ /* 0x000fea0003800000 */
.L_x_3509:
[----:B------:R-:W2:Y:S01]  /*14300*/  LDL.64 R8, [R1+0x18] ;  /* 0x0000180001087983 */ /* 0x000ea20000100a00 */
[----:B-----5:R-:W-:Y:S02]  /*14310*/  SHF.L.U32 R12, R11, 0x1f, RZ ;  /* 0x0000001f0b0c7819 */ /* 0x020fe400000006ff */
[----:B--2---:R-:W-:-:S05]  /*14320*/  MOV R8, R8 ;  /* 0x0000000800087202 */ /* 0x004fca0000000f00 */
[----:B------:R-:W-:-:S04]  /*14330*/  IMAD R7, R7, 0x8, R8 ;  /* 0x0000000807077824 */ /* 0x000fc800078e0208 */
[----:B------:R0:W2:Y:S01]  /*14340*/  SYNCS.PHASECHK.TRANS64.TRYWAIT P0, [R7+URZ], R12 ;  /* 0x0000000c070075a7 */ /* 0x0000a2000800017f */
[----:B------:R0:W5:Y:S04]  /*14350*/  LD.E R0, desc[UR36][R2.64] ;  /* 0x0000002402007980 */ /* 0x000168000c101900 */
[----:B------:R0:W5:Y:S01]  /*14360*/  LD.E R6, desc[UR36][R2.64+0x4] ;  /* 0x0000042402067980 */ /* 0x000162000c101900 */
[----:B------:R-:W-:Y:S04]  /*14370*/  BSSY B0, `(.L_x_3511) ;  /* 0x0000003000007945 */ /* 0x000fe80003800000 */
[----:B------:R-:W-:Y:S05]  /*14380*/  @!P1 BRA `(.L_x_3512) ;  /* 0x0000000000049947 */ /* 0x000fea0003800000 */
[----:B------:R-:W-:Y:S01]  /*14390*/  BPT.TRAP 0x1 ;  /* 0x000000040000795c */ /* 0x000fe20000300000 */
.L_x_3512:
[----:B------:R-:W-:Y:S05]  /*143a0*/  BSYNC B0 ;  /* 0x0000000000007941 */ /* 0x000fea0003800000 */
.L_x_3511:
[----:B------:R-:W-:Y:S04]  /*143b0*/  BSSY B0, `(.L_x_3513) ;  /* 0x0000006000007945 */ /* 0x000fe80003800000 */
[----:B--2---:R-:W-:Y:S05]  /*143c0*/  @P0 BRA `(.L_x_3514) ;  /* 0x0000000000100947 */ /* 0x004fea0003800000 */
[----:B-----5:R-:W-:Y:S01]  /*143d0*/  IMAD R0, R0, 0x8, R8 ;  /* 0x0000000800007824 */ /* 0x020fe200078e0208 */
[----:B0-----:R-:W-:-:S04]  /*143e0*/  SHF.L.U32 R7, R6, 0x1f, RZ ;  /* 0x0000001f06077819 */ /* 0x001fc800000006ff */
[----:B------:R-:W0:Y:S02]  /*143f0*/  SYNCS.PHASECHK.TRANS64.TRYWAIT P0, [R0+URZ], R7 ;  /* 0x00000007000075a7 */ /* 0x000e24000800017f */
[----:B0-----:R-:W-:Y:S05]  /*14400*/  @!P0 BRA `(.L_x_3515) ;  /* 0x0000018000748947 */ /* 0x001fea0003800000 */
.L_x_3514:
[----:B------:R-:W-:Y:S05]  /*14410*/  BSYNC B0 ;  /* 0x0000000000007941 */ /* 0x000fea0003800000 */
.L_x_3513:
[----:B------:R-:W2:Y:S04]  /*14420*/  LD.E R11, desc[UR36][R2.64] ;  /* 0x00000024020b7980 */ /* 0x000ea8000c101900 */
[----:B------:R-:W2:Y:S01]  /*14430*/  LDL.64 R14, [R1+0x80] ;  /* 0x00008000010e7983 */ /* 0x000ea20000100a00 */
[----:B------:R-:W-:Y:S05]  /*14440*/  WARPSYNC.ALL ;  /* 0x0000000000007948 */ /* 0x000fea0003800000 */
[----:B------:R-:W3:Y:S04]  /*14450*/  LDL.64 R18, [R1+0x78] ;  /* 0x0000780001127983 */ /* 0x000ee80000100a00 */
[----:B0----5:R-:W4:Y:S04]  /*14460*/  LDL.64 R6, [R1+0x78] ;  /* 0x0000780001067983 */ /* 0x021f280000100a00 */
[----:B------:R-:W4:Y:S01]  /*14470*/  LDL.64 R8, [R1+0x78] ;  /* 0x0000780001087983 */ /* 0x000f220000100a00 */
[----:B--2---:R-:W-:Y:S01]  /*14480*/  IMAD R14, R11, 0x300, R14 ;  /* 0x000003000b0e7824 */ /* 0x004fe200078e020e */
[----:B------:R-:W-:-:S02]  /*14490*/  R2UR UR7, R15 ;  /* 0x000000000f0772ca */ /* 0x000fc400000e0000 */
[----:B------:R-:W2:Y:S01]  /*144a0*/  LDL.64 R12, [R1+0x78] ;  /* 0x00007800010c7983 */ /* 0x000ea20000100a00 */
[----:B------:R-:W-:Y:S01]  /*144b0*/  WARPGROUP.ARRIVE ;  /* 0x00000000000079c5 */ /* 0x000fe20000000000 */
[----:B------:R-:W-:Y:S01]  /*144c0*/  R2UR UR6, R14 ;  /* 0x000000000e0672ca */ /* 0x000fe200000e0000 */
[----:B------:R-:W-:Y:S01]  /*144d0*/  IMAD.MOV.U32 R0, RZ, RZ, 0x1 ;  /* 0x00000001ff007424 */ /* 0x000fe200078e00ff */
[----:B------:R0:W-:Y:S04]  /*144e0*/  STL [R1+0x60], RZ ;  /* 0x000060ff01007387 */ /* 0x0001e80000100800 */
[----:B------:R0:W-:Y:S04]  /*144f0*/  STL [R1+0x60], R0 ;  /* 0x0000600001007387 */ /* 0x0001e80000100800 */
[----:B------:R0:W-:Y:S04]  /*14500*/  STL [R1+0x60], R0 ;  /* 0x0000600001007387 */ /* 0x0001e80000100800 */
[----:B------:R0:W-:Y:S04]  /*14510*/  STL [R1+0x60], R0 ;  /* 0x0000600001007387 */ /* 0x0001e80000100800 */
[----:B------:R0:W-:Y:S01]  /*14520*/  STL [R1+0x60], R0 ;  /* 0x0000600001007387 */ /* 0x0001e20000100800 */
[----:B---3--:R-:W-:-:S02]  /*14530*/  R2UR UR4, R18 ;  /* 0x00000000120472ca */ /* 0x008fc400000e0000 */
[----:B------:R-:W-:-:S13]  /*14540*/  R2UR UR5, R19 ;  /* 0x00000000130572ca */ /* 0x000fda00000e0000 */
[----:B------:R-:W-:Y:S01]  /*14550*/  HGMMA.64x96x16.F32 R24, gdesc[UR4], RZ, !UPT, gsb0 ;  /* 0x01600000041879f0 */ /* 0x000fe2000c0008ff */
[----:B----4-:R-:W-:Y:S02]  /*14560*/  VIADD R6, R6, 0x2 ;  /* 0x0000000206067836 */ /* 0x010fe40000000000 */
        /* <DEDUP_REMOVED lines=14> */
[--C-:B------:R-:W-:Y:S01]  /*14650*/  IMAD.MOV.U32 R7, RZ, RZ, R15.reuse ;  /* 0x000000ffff077224 */ /* 0x100fe200078e000f */
[----:B------:R-:W-:Y:S01]  /*14660*/  HGMMA.64x96x16.F32 R24, gdesc[UR4], R24, gsb0 ;  /* 0x01600000041879f0 */ /* 0x000fe20008000818 */
[----:B------:R-:W-:Y:S01]  /*14670*/  R2UR UR4, R8 ;  /* 0x00000000080472ca */ /* 0x000fe200000e0000 */
[----:B--2---:R-:W-:Y:S01]  /*14680*/  VIADD R12, R12, 0x6 ;  /* 0x000000060c0c7836 */ /* 0x004fe20000000000 */
[----:B------:R-:W-:Y:S01]  /*14690*/  R2UR UR6, R6 ;  /* 0x00000000060672ca */ /* 0x000fe200000e0000 */
[----:B------:R-:W-:Y:S01]  /*146a0*/  VIADD R6, R14, 0x6 ;  /* 0x000000060e067836 */ /* 0x000fe20000000000 */
[----:B------:R-:W-:Y:S01]  /*146b0*/  R2UR UR7, R7 ;  /* 0x00000000070772ca */ /* 0x000fe200000e0000 */
[----:B------:R-:W-:Y:S01]  /*146c0*/  IMAD.MOV.U32 R7, RZ, RZ, R15 ;  /* 0x000000ffff077224 */ /* 0x000fe200078e000f */
        /* <DEDUP_REMOVED lines=14> */
[----:B0-----:R-:W-:Y:S05]  /*147b0*/  @!P0 BRA `(.L_x_3517) ;  /* 0x0000000000048947 */ /* 0x001fea0003800000 */
[----:B------:R-:W-:Y:S01]  /*147c0*/  BPT.TRAP 0x1 ;  /* 0x000000040000795c */ /* 0x000fe20000300000 */
.L_x_3517:
[----:B------:R-:W-:Y:S05]  /*147d0*/  BSYNC B0 ;  /* 0x0000000000007941 */ /* 0x000fea0003800000 */
.L_x_3516:
        /* <DEDUP_REMOVED lines=11> */
[----:B0-2---:R-:W-:Y:S05]  /*14890*/  @!P1 BRA `(.L_x_3519) ;  /* 0x0000000000049947 */ /* 0x005fea0003800000 */
[----:B------:R-:W-:Y:S01]  /*148a0*/  BPT.TRAP 0x1 ;  /* 0x000000040000795c */ /* 0x000fe20000300000 */
.L_x_3519:
[----:B------:R-:W-:Y:S05]  /*148b0*/  BSYNC B0 ;  /* 0x0000000000007941 */ /* 0x000fea0003800000 */
.L_x_3518:
[----:B------:R-:W-:Y:S04]  /*148c0*/  BSSY B0, `(.L_x_3520) ;  /* 0x0000008000007945 */ /* 0x000fe80003800000 */
[----:B------:R-:W-:Y:S05]  /*148d0*/  @P0 BRA `(.L_x_3521) ;  /* 0x0000000000180947 */ /* 0x000fea0003800000 */
[----:B------:R-:W2:Y:S01]  /*148e0*/  LD.E.64 R4, desc[UR36][R4.64+0x18] ;  /* 0x0000182404047980 */ /* 0x000ea2000c101b00 */
[----:B-----5:R-:W-:Y:S02]  /*148f0*/  SHF.L.U32 R7, R7, 0x1f, RZ ;  /* 0x0000001f07077819 */ /* 0x020fe400000006ff */
[----:B--2---:R-:W-:-:S05]  /*14900*/  MOV R9, R4 ;  /* 0x0000000400097202 */ /* 0x004fca0000000f00 */
[----:B------:R-:W-:-:S04]  /*14910*/  IMAD R6, R6, 0x8, R9 ;  /* 0x0000000806067824 */ /* 0x000fc800078e0209 */
[----:B------:R-:W0:Y:S02]  /*14920*/  SYNCS.PHASECHK.TRANS64.TRYWAIT P0, [R6+URZ], R7 ;  /* 0x00000007060075a7 */ /* 0x000e24000800017f */
[----:B0-----:R-:W-:Y:S05]  /*14930*/  @!P0 BRA `(.L_x_3522) ;  /* 0x0000017c003c8947 */ /* 0x001fea0003800000 */
.L_x_3521:
[----:B------:R-:W-:Y:S05]  /*14940*/  BSYNC B0 ;  /* 0x0000000000007941 */ /* 0x000fea0003800000 */
.L_x_3520:
[----:B------:R-:W2:Y:S04]  /*14950*/  LD.E R19, desc[UR36][R2.64] ;  /* 0x0000002402137980 */ /* 0x000ea8000c101900 */
[----:B------:R-:W2:Y:S04]  /*14960*/  LDL.64 R4, [R1+0xf8] ;  /* 0x0000f80001047983 */ /* 0x000ea80000100a00 */
[----:B------:R-:W3:Y:S04]  /*14970*/  LDL R11, [R1+0x70] ;  /* 0x00007000010b7983 */ /* 0x000ee80000100800 */
[----:B0----5:R-:W4:Y:S04]  /*14980*/  LDL.64 R6, [R1+0xf0] ;  /* 0x0000f00001067983 */ /* 0x021f280000100a00 */
[----:B------:R-:W4:Y:S04]  /*14990*/  LDL.64 R14, [R1+0xf0] ;  /* 0x0000f000010e7983 */ /* 0x000f280000100a00 */
[----:B------:R-:W4:Y:S04]  /*149a0*/  LDL.64 R12, [R1+0xf0] ;  /* 0x0000f000010c7983 */ /* 0x000f280000100a00 */
[----:B------:R-:W4:Y:S01]  /*149b0*/  LDL.64 R8, [R1+0xf0] ;  /* 0x0000f00001087983 */ /* 0x000f220000100a00 */
[----:B------:R-:W-:Y:S05]  /*149c0*/  WARPSYNC.ALL ;  /* 0x0000000000007948 */ /* 0x000fea0003800000 */
[----:B------:R-:W-:Y:S01]  /*149d0*/  WARPGROUP.ARRIVE ;  /* 0x00000000000079c5 */ /* 0x000fe20000000000 */
[----:B--2---:R-:W-:Y:S01]  /*149e0*/  IMAD R4, R19, 0xc00, R4 ;  /* 0x00000c0013047824 */ /* 0x004fe200078e0204 */
[----:B------:R-:W-:-:S02]  /*149f0*/  R2UR UR7, R5 ;  /* 0x00000000050772ca */ /* 0x000fc400000e0000 */
[----:B---3--:R-:W-:Y:S02]  /*14a00*/  ISETP.NE.U32.AND P0, PT, R11, RZ, PT ;  /* 0x000000ff0b00720c */ /* 0x008fe40003f05070 */
[----:B------:R-:W-:Y:S02]  /*14a10*/  R2UR UR6, R4 ;  /* 0x00000000040672ca */ /* 0x000fe400000e0000 */
[----:B----4-:R-:W-:Y:S02]  /*14a20*/  R2UR UR4, R6 ;  /* 0x00000000060472ca */ /* 0x010fe400000e0000 */
[----:B------:R-:W-:Y:S02]  /*14a30*/  R2UR UR5, R7 ;  /* 0x00000000070572ca */ /* 0x000fe400000e0000 */
[----:B------:R-:W2:Y:S05]  /*14a40*/  LDL.64 R6, [R1+0xf0] ;  /* 0x0000f00001067983 */ /* 0x000eaa0000100a00 */
        /* <DEDUP_REMOVED lines=150> */
[----:B------:R-:W-:Y:S01]  /*153b0*/  VIADD R8, R8, 0xc06 ;  /* 0x00000c0608087836 */ /* 0x000fe20000000000 */
[----:B------:R-:W0:Y:S01]  /*153c0*/  S2R R20, SR_TID.X ;  /* 0x0000000000147919 */ /* 0x000e220000002100 */
[----:B------:R-:W-:Y:S01]  /*153d0*/  VIADD R4, R4, 0x906 ;  /* 0x0000090604047836 */ /* 0x000fe20000000000 */
[----:B------:R2:W-:Y:S01]  /*153e0*/  STL [R1+0x70], R0 ;  /* 0x0000700001007387 */ /* 0x0005e20000100800 */
[----:B------:R-:W-:-:S02]  /*153f0*/  WARPGROUP.DEPBAR.LE gsb0, 0x0 ;  /* 0x00008000000079c5 */ /* 0x000fc40000010000 */
[----:B------:R-:W-:Y:S01]  /*15400*/  WARPGROUP.ARRIVE ;  /* 0x00000000000079c5 */ /* 0x000fe20000000000 */
[----:B------:R2:W5:Y:S05]  /*15410*/  LDL R7, [R1+0xc] ;  /* 0x00000c0001077983 */ /* 0x00056a0000100800 */
[----:B------:R-:W-:Y:S01]  /*15420*/  HGMMA.64x96x16.F32 R24, gdesc[UR4], R24, gsb0 ;  /* 0x01600000041879f0 */ /* 0x000fe20008000818 */
[----:B------:R-:W-:Y:S02]  /*15430*/  R2UR UR4, R8 ;  /* 0x00000000080472ca */ /* 0x000fe400000e0000 */
[----:B------:R-:W-:Y:S02]  /*15440*/  R2UR UR5, R9 ;  /* 0x00000000090572ca */ /* 0x000fe400000e0000 */
[----:B------:R-:W-:-:S02]  /*15450*/  R2UR UR6, R4 ;  /* 0x00000000040672ca */ /* 0x000fc400000e0000 */
[----:B------:R-:W-:Y:S01]  /*15460*/  R2UR UR7, R5 ;  /* 0x00000000050772ca */ /* 0x000fe200000e0000 */
[----:B------:R-:W3:Y:S04]  /*15470*/  LDL R4, [R1] ;  /* 0x0000000001047983 */ /* 0x000ee80000100800 */
[----:B------:R2:W-:Y:S01]  /*15480*/  STL [R1+0x70], R0 ;  /* 0x0000700001007387 */ /* 0x0005e20000100800 */
[----:B------:R-:W-:Y:S02]  /*15490*/  WARPGROUP.DEPBAR.LE gsb0, 0x0 ;  /* 0x00008000000079c5 */ /* 0x000fe40000010000 */
[----:B------:R-:W-:-:S06]  /*154a0*/  WARPGROUP.ARRIVE ;  /* 0x00000000000079c5 */ /* 0x000fcc0000000000 */
[----:B------:R-:W-:Y:S01]  /*154b0*/  HGMMA.64x96x16.F32 R24, gdesc[UR4], R24, gsb0 ;  /* 0x01600000041879f0 */ /* 0x000fe20008000818 */
[----:B------:R2:W-:Y:S01]  /*154c0*/  STL [R1+0x70], R0 ;  /* 0x0000700001007387 */ /* 0x0005e20000100800 */
[----:B0-----:R-:W-:-:S03]  /*154d0*/  SHF.R.U32.HI R20, RZ, 0x7, R20 ;  /* 0x00000007ff147819 */ /* 0x001fc60000011614 */
[----:B------:R2:W-:Y:S04]  /*154e0*/  STL [R1+0x70], R0 ;  /* 0x0000700001007387 */ /* 0x0005e80000100800 */
[----:B------:R2:W-:Y:S04]  /*154f0*/  STL [R1+0x70], R0 ;  /* 0x0000700001007387 */ /* 0x0005e80000100800 */
[----:B------:R2:W-:Y:S04]  /*15500*/  STL [R1+0x70], R0 ;  /* 0x0000700001007387 */ /* 0x0005e80000100800 */
[----:B------:R2:W-:Y:S01]  /*15510*/  STL [R1+0x70], R0 ;  /* 0x0000700001007387 */ /* 0x0005e20000100800 */
[----:B------:R-:W-:-:S03]  /*15520*/  IADD3 R5, -R20, 0xb, RZ ;  /* 0x0000000b14057810 */ /* 0x000fc60007ffe1ff */
        /* <DEDUP_REMOVED lines=11> */
[----:B------:R2:W5:Y:S01]  /*155e0*/  LD.E R6, desc[UR36][R2.64] ;  /* 0x0000002402067980 */ /* 0x000562000c101900 */
[----:B------:R-:W-:Y:S01]  /*155f0*/  BSSY B0, `(.L_x_3523) ;  /* 0x0000005000007945 */ /* 0x000fe20003800000 */
[----:B---3--:R-:W-:-:S04]  /*15600*/  LOP3.LUT R4, R4, 0x1, RZ, 0xfc, !PT ;  /* 0x0000000104047812 */ /* 0x008fc800078efcff */
[----:B------:R-:W-:-:S13]  /*15610*/  ISETP.NE.AND P0, PT, R4, 0x3, PT ;  /* 0x000000030400780c */ /* 0x000fda0003f05270 */
[----:B--2---:R-:W-:Y:S05]  /*15620*/  @!P0 BRA `(.L_x_3524) ;  /* 0x0000000000048947 */ /* 0x004fea0003800000 */
[----:B------:R-:W-:Y:S01]  /*15630*/  BPT.TRAP 0x1 ;  /* 0x000000040000795c */ /* 0x000fe20000300000 */
.L_x_3524:
[----:B------:R-:W-:Y:S05]  /*15640*/  BSYNC B0 ;  /* 0x0000000000007941 */ /* 0x000fea0003800000 */
.L_x_3523:
[----:B------:R-:W2:Y:S02]  /*15650*/  LDL.64 R4, [R1+0x20] ;  /* 0x0000200001047983 */ /* 0x000ea40000100a00 */
[----:B--2---:R-:W-:-:S05]  /*15660*/  MOV R5, R4 ;  /* 0x0000000400057202 */ /* 0x004fca0000000f00 */
[----:B-----5:R-:W-:-:S05]  /*15670*/  IMAD R6, R6, 0x8, R5 ;  /* 0x0000000806067824 */ /* 0x020fca00078e0205 */
[----:B------:R-:W-:-:S04]  /*15680*/  PRMT R6, R7, 0x654, R6 ;  /* 0x0000065407067816 */ /* 0x000fc80000000006 */
[----:B------:R0:W-:Y:S01]  /*15690*/  SYNCS.ARRIVE.TRANS64.RED.A1T0 RZ, [R6+URZ], RZ ;  /* 0x000000ff06ff79a7 */ /* 0x0001e2000810043f */
[----:B------:R-:W2:Y:S04]  /*156a0*/  LD.E.64 R4, desc[UR36][R16.64+0x150] ;  /* 0x0001502410047980 */ /* 0x000ea8000c101b00 */
[----:B------:R-:W3:Y:S04]  /*156b0*/  LDL R73, [R1+0x11c] ;  /* 0x00011c0001497983 */ /* 0x000ee80000100800 */
[----:B------:R-:W4:Y:S04]  /*156c0*/  LDL R72, [R1+0x50] ;  /* 0x0000500001487983 */ /* 0x000f280000100800 */
[----:B------:R-:W3:Y:S04]  /*156d0*/  LDL.64 R8, [R1+0x140] ;  /* 0x0001400001087983 */ /* 0x000ee80000100a00 */
[----:B------:R-:W4:Y:S04]  /*156e0*/  LDL R21, [R1+0x148] ;  /* 0x0001480001157983 */ /* 0x000f280000100800 */
[----:B------:R-:W4:Y:S04]  /*156f0*/  LDL.128 R12, [R1+0x130] ;  /* 0x00013000010c7983 */ /* 0x000f280000100c00 */
[----:B--2---:R-:W2:Y:S04]  /*15700*/  LD.E R20, desc[UR36][R4.64] ;  /* 0x0000002404147980 */ /* 0x004ea8000c101900 */
[----:B0-----:R-:W2:Y:S01]  /*15710*/  LDL.128 R4, [R1+0x120] ;  /* 0x0001200001047983 */ /* 0x001ea20000100c00 */
[----:B---3--:R-:W-:-:S02]  /*15720*/  ISETP.NE.AND P0, PT, R8, 0x1, PT ;  /* 0x000000010800780c */ /* 0x008fc40003f05270 */
[----:B----4-:R-:W-:Y:S01]  /*15730*/  ISETP.GE.AND P1, PT, R13, 0x1, PT ;  /* 0x000000010d00780c */ /* 0x010fe20003f26270 */
[----:B------:R-:W-:Y:S01]  /*15740*/  BSSY B0, `(.L_x_3525) ;  /* 0x000009e000007945 */ /* 0x000fe20003800000 */
[-C--:B--2---:R-:W-:Y:S01]  /*15750*/  FMUL.FTZ R77, R36, R20.reuse ;  /* 0x00000014244d7220 */ /* 0x084fe20000410000 */
[-C--:B------:R-:W-:Y:S01]  /*15760*/  FMUL.FTZ R36, R50, R20.reuse ;  /* 0x0000001432247220 */ /* 0x080fe20000410000 */
[-C--:B------:R-:W-:Y:S01]  /*15770*/  FMUL.FTZ R50, R56, R20.reuse ;  /* 0x0000001438327220 */ /* 0x080fe20000410000 */
[-C--:B------:R-:W-:Y:S01]  /*15780*/  FMUL.FTZ R18, R26, R20.reuse ;  /* 0x000000141a127220 */ /* 0x080fe20000410000 */
[----:B------:R-:W-:Y:S01]  /*15790*/  SHF.R.S32.HI R56, RZ, 0x1f, R73 ;  /* 0x0000001fff387819 */ /* 0x000fe20000011449 */
[-C--:B------:R-:W-:Y:S01]  /*157a0*/  FMUL.FTZ R26, R30, R20.reuse ;  /* 0x000000141e1a7220 */ /* 0x080fe20000410000 */
[-C--:B------:R-:W-:Y:S01]  /*157b0*/  FMUL.FTZ R30, R38, R20.reuse ;  /* 0x00000014261e7220 */ /* 0x080fe20000410000 */
[-C--:B------:R-:W-:Y:S01]  /*157c0*/  FMUL.FTZ R38, R51, R20.reuse ;  /* 0x0000001433267220 */ /* 0x080fe20000410000 */
[----:B------:R-:W-:Y:S01]  /*157d0*/  LEA.HI R51, R56, R73, RZ, 0x7 ;  /* 0x0000004938337211 */ /* 0x000fe200078f38ff */
[-C--:B------:R-:W-:Y:S01]  /*157e0*/  FMUL.FTZ R76, R33, R20.reuse ;  /* 0x00000014214c7220 */ /* 0x080fe20000410000 */
[-C--:B------:R-:W-:Y:S01]  /*157f0*/  FMUL.FTZ R33, R43, R20.reuse ;  /* 0x000000142b217220 */ /* 0x080fe20000410000 */
[-C--:B------:R-:W-:Y:S01]  /*15800*/  FMUL.FTZ R43, R58, R20.reuse ;  /* 0x000000143a2b7220 */ /* 0x080fe20000410000 */
[----:B------:R-:W-:Y:S01]  /*15810*/  LOP3.LUT R58, R51, 0xffffff80, RZ, 0xc0, !PT ;  /* 0xffffff80333a7812 */ /* 0x000fe200078ec0ff */
[-C--:B------:R-:W-:Y:S01]  /*15820*/  FMUL.FTZ R74, R29, R20.reuse ;  /* 0x000000141d4a7220 */ /* 0x080fe20000410000 */
[-C--:B------:R-:W-:Y:S01]  /*15830*/  FMUL.FTZ R29, R35, R20.reuse ;  /* 0x00000014231d7220 */ /* 0x080fe20000410000 */
[----:B------:R-:W-:-:S02]  /*15840*/  FMUL.FTZ R35, R47, R20 ;  /* 0x000000142f237220 */ /* 0x000fc40000410000 */
[----:B------:R-:W-:Y:S02]  /*15850*/  IMAD.IADD R58, R73, 0x1, -R58 ;  /* 0x00000001493a7824 */ /* 0x000fe400078e0a3a */
[-C--:B------:R-:W-:Y:S01]  /*15860*/  FMUL.FTZ R47, R49, R20.reuse ;  /* 0x00000014312f7220 */ /* 0x080fe20000410000 */
[-C--:B------:R-:W-:Y:S01]  /*15870*/  FMUL.FTZ R11, R24, R20.reuse ;  /* 0x00000014180b7220 */ /* 0x080fe20000410000 */
[-C--:B------:R-:W-:Y:S01]  /*15880*/  FMUL.FTZ R49, R53, R20.reuse ;  /* 0x0000001435317220 */ /* 0x080fe20000410000 */
[-C--:B------:R-:W-:Y:S01]  /*15890*/  FMUL.FTZ R24, R25, R20.reuse ;  /* 0x0000001419187220 */ /* 0x080fe20000410000 */
[----:B------:R-:W-:Y:S01]  /*158a0*/  SHF.R.S32.HI R53, RZ, 0x1f, R58 ;  /* 0x0000001fff357819 */ /* 0x000fe2000001143a */
[-C--:B------:R-:W-:Y:S01]  /*158b0*/  FMUL.FTZ R25, R28, R20.reuse ;  /* 0x000000141c197220 */ /* 0x080fe20000410000 */
[-C--:B------:R-:W-:Y:S01]  /*158c0*/  FMUL.FTZ R79, R40, R20.reuse ;  /* 0x00000014284f7220 */ /* 0x080fe20000410000 */
[-C--:B------:R-:W-:Y:S01]  /*158d0*/  FMUL.FTZ R28, R34, R20.reuse ;  /* 0x00000014221c7220 */ /* 0x080fe20000410000 */
[-C--:B------:R-:W-:Y:S01]  /*158e0*/  FMUL.FTZ R40, R54, R20.reuse ;  /* 0x0000001436287220 */ /* 0x080fe20000410000 */
[-C--:B------:R-:W-:Y:S01]  /*158f0*/  FMUL.FTZ R34, R46, R20.reuse ;  /* 0x000000142e227220 */ /* 0x080fe20000410000 */
[-C--:B------:R-:W-:Y:S01]  /*15900*/  FMUL.FTZ R54, R60, R20.reuse ;  /* 0x000000143c367220 */ /* 0x080fe20000410000 */
[----:B------:R-:W-:Y:S01]  /*15910*/  FMUL.FTZ R46, R48, R20 ;  /* 0x00000014302e7220 */ /* 0x000fe20000410000 */
[----:B------:R-:W-:Y:S01]  /*15920*/  LEA.HI R60, R53, R58, RZ, 0x2 ;  /* 0x0000003a353c7211 */ /* 0x000fe200078f10ff */
[-C--:B------:R-:W-:Y:S01]  /*15930*/  FMUL.FTZ R48, R52, R20.reuse ;  /* 0x0000001434307220 */ /* 0x080fe20000410000 */
[-C--:B------:R-:W-:Y:S01]  /*15940*/  FMUL.FTZ R78, R37, R20.reuse ;  /* 0x00000014254e7220 */ /* 0x080fe20000410000 */
[-C--:B------:R-:W-:Y:S01]  /*15950*/  FMUL.FTZ R52, R57, R20.reuse ;  /* 0x0000001439347220 */ /* 0x080fe20000410000 */
[-C--:B------:R-:W-:Y:S01]  /*15960*/  FMUL.FTZ R19, R27, R20.reuse ;  /* 0x000000141b137220 */ /* 0x080fe20000410000 */
[-C--:B------:R-:W-:Y:S01]  /*15970*/  FMUL.FTZ R37, R59, R20.reuse ;  /* 0x000000143b257220 */ /* 0x080fe20000410000 */
[----:B------:R-:W-:Y:S01]  /*15980*/  LEA.HI R57, R56, R73, RZ, 0x2 ;  /* 0x0000004938397211 */ /* 0x000fe200078f10ff */
[-C--:B------:R-:W-:Y:S01]  /*15990*/  FMUL.FTZ R27, R31, R20.reuse ;  /* 0x000000141f1b7220 */ /* 0x080fe20000410000 */
[--C-:B------:R-:W-:Y:S01]  /*159a0*/  SHF.R.S32.HI R59, RZ, 0x2, R60.reuse ;  /* 0x00000002ff3b7819 */ /* 0x100fe2000001143c */
[-C--:B------:R-:W-:Y:S01]  /*159b0*/  FMUL.FTZ R31, R39, R20.reuse ;  /* 0x00000014271f7220 */ /* 0x080fe20000410000 */
[----:B------:R-:W-:Y:S01]  /*159c0*/  SHF.R.S32.HI R56, RZ, 0x1f, R60 ;  /* 0x0000001fff387819 */ /* 0x000fe2000001143c */
[----:B------:R-:W-:Y:S01]  /*159d0*/  FMUL.FTZ R39, R62, R20 ;  /* 0x000000143e277220 */ /* 0x000fe20000410000 */
[----:B------:R-:W-:-:S02]  /*159e0*/  LOP3.LUT R62, R57, 0xfffffffc, RZ, 0xc0, !PT ;  /* 0xfffffffc393e7812 */ /* 0x000fc400078ec0ff */
[----:B------:R-:W-:Y:S02]  /*159f0*/  LEA.HI R57, R56, R59, RZ, 0x3 ;  /* 0x0000003b38397211 */ /* 0x000fe400078f18ff */
[----:B------:R-:W-:Y:S02]  /*15a00*/  SHF.R.S32.HI R56, RZ, 0x7, R51 ;  /* 0x00000007ff387819 */ /* 0x000fe40000011433 */
[----:B------:R-:W-:Y:S01]  /*15a10*/  LEA.HI R53, R53, R58, RZ, 0x5 ;  /* 0x0000003a35357211 */ /* 0x000fe200078f28ff */
[----:B------:R-:W-:Y:S02]  /*15a20*/  IMAD.IADD R73, R73, 0x1, -R62 ;  /* 0x0000000149497824 */ /* 0x000fe400078e0a3e */
[-C--:B------:R-:W-:Y:S01]  /*15a30*/  FMUL.FTZ R75, R32, R20.reuse ;  /* 0x00000014204b7220 */ /* 0x080fe20000410000 */
[----:B------:R-:W-:Y:S01]  /*15a40*/  LOP3.LUT R62, R57, 0xfffffff8, RZ, 0xc0, !PT ;  /* 0xfffffff8393e7812 */ /* 0x000fe200078ec0ff */
[----:B------:R-:W-:Y:S01]  /*15a50*/  FMUL.FTZ R32, R42, R20 ;  /* 0x000000142a207220 */ /* 0x000fe20000410000 */
[----:B------:R-:W-:-:S02]  /*15a60*/  LEA.HI R51, R51, R56, RZ, 0x1 ;  /* 0x0000003833337211 */ /* 0x000fc400078f08ff */
[----:B------:R-:W-:Y:S01]  /*15a70*/  SHF.R.S32.HI R53, RZ, 0x5, R53 ;  /* 0x00000005ff357819 */ /* 0x000fe20000011435 */
[-C--:B------:R-:W-:Y:S01]  /*15a80*/  FMUL.FTZ R42, R55, R20.reuse ;  /* 0x00000014372a7220 */ /* 0x080fe20000410000 */
[-C--:B------:R-:W-:Y:S01]  /*15a90*/  FMUL.FTZ R55, R61, R20.reuse ;  /* 0x000000143d377220 */ /* 0x080fe20000410000 */
[----:B------:R-:W-:Y:S01]  /*15aa0*/  LOP3.LUT R51, R51, 0x3fffffe, RZ, 0xc0, !PT ;  /* 0x03fffffe33337812 */ /* 0x000fe200078ec0ff */
[----:B------:R-:W-:Y:S01]  /*15ab0*/  IMAD.IADD R62, R59, 0x1, -R62 ;  /* 0x000000013b3e7824 */ /* 0x000fe200078e0a3e */
[----:B------:R-:W-:Y:S01]  /*15ac0*/  LEA.HI R61, R73, R73, RZ, 0x1 ;  /* 0x00000049493d7211 */ /* 0x000fe200078f08ff */
[----:B------:R-:W-:Y:S02]  /*15ad0*/  IMAD R53, R72, 0x8, R53 ;  /* 0x0000000848357824 */ /* 0x000fe400078e0235 */
[----:B------:R-:W-:Y:S01]  /*15ae0*/  FMUL.FTZ R57, R64, R20 ;  /* 0x0000001440397220 */ /* 0x000fe20000410000 */
[----:B------:R-:W-:Y:S01]  /*15af0*/  IMAD.IADD R56, R56, 0x1, -R51 ;  /* 0x0000000138387824 */ /* 0x000fe200078e0a33 */
[----:B------:R-:W-:Y:S01]  /*15b00*/  LOP3.LUT R64, R61, 0x1ffffffe, RZ, 0xc0, !PT ;  /* 0x1ffffffe3d407812 */ /* 0x000fe200078ec0ff */
[----:B------:R-:W-:-:S04]  /*15b10*/  IMAD.U32 R53, R53, 0x10, R62 ;  /* 0x0000001035357824 */ /* 0x000fc800078e003e */
[----:B------:R-:W-:Y:S02]  /*15b20*/  IMAD.IADD R64, R73, 0x1, -R64 ;  /* 0x0000000149407824 */ /* 0x000fe400078e0a40 */
[----:B------:R-:W-:-:S04]  /*15b30*/  IMAD R53, R56, 0x40, R53 ;  /* 0x0000004038357824 */ /* 0x000fc800078e0235 */
[----:B------:R-:W-:-:S04]  /*15b40*/  IMAD R8, R64, 0x8, R53 ;  /* 0x0000000840087824 */ /* 0x000fc800078e0235 */
[----:B------:R-:W-:Y:S01]  /*15b50*/  @P0 IMAD.HI.U32 R56, R8, R9, RZ ;  /* 0x0000000908380227 */ /* 0x000fe200078e00ff */
[----:B------:R-:W-:-:S04]  /*15b60*/  LOP3.LUT R9, R60, 0x7ffffffc, RZ, 0xc0, !PT ;  /* 0x7ffffffc3c097812 */ /* 0x000fc800078ec0ff */
[----:B------:R-:W-:Y:S01]  /*15b70*/  @P0 SHF.R.U32.HI R8, RZ, R21, R56 ;  /* 0x00000015ff080219 */ /* 0x000fe20000011638 */
[----:B------:R-:W-:Y:S02]  /*15b80*/  IMAD.MOV.U32 R21, RZ, RZ, -0x60 ;  /* 0xffffffa0ff157424 */ /* 0x000fe400078e00ff */
[----:B------:R-:W-:Y:S02]  /*15b90*/  IMAD.IADD R58, R58, 0x1, -R9 ;  /* 0x000000013a3a7824 */ /* 0x000fe400078e0a09 */
[----:B------:R-:W0:Y:S01]  /*15ba0*/  SHFL.IDX PT, R56, R8, RZ, 0x1c1f ;  /* 0x001c1fff08387589 */ /* 0x000e2200000e0000 */
[----:B------:R-:W-:Y:S02]  /*15bb0*/  IMAD R21, R10, R21, 0x1 ;  /* 0x000000010a157424 */ /* 0x000fe400078e0215 */
[-C--:B------:R-:W-:Y:S01]  /*15bc0*/  FMUL.FTZ R80, R41, R20.reuse ;  /* 0x0000001429507220 */ /* 0x080fe20000410000 */
[-C--:B------:R-:W-:Y:S01]  /*15bd0*/  FMUL.FTZ R44, R44, R20.reuse ;  /* 0x000000142c2c7220 */ /* 0x080fe20000410000 */
[----:B------:R-:W-:Y:S01]  /*15be0*/  FMUL.FTZ R45, R45, R20 ;  /* 0x000000142d2d7220 */ /* 0x000fe20000410000 */
[----:B------:R-:W-:-:S02]  /*15bf0*/  IMAD R58, R58, -0x2, R21 ;  /* 0xfffffffe3a3a7824 */ /* 0x000fc400078e0215 */
        /* <DEDUP_REMOVED lines=8> */
[----:B------:R-:W2:Y:S01]  /*15c80*/  MUFU.TANH R11, R11 ;  /* 0x0000000b000b7308 */ /* 0x000ea20000002400 */
[----:B------:R-:W-:Y:S02]  /*15c90*/  IADD3 R20, -R4, R58, R5 ;  /* 0x0000003a04147210 */ /* 0x000fe40007ffe105 */
[----:B------:R-:W-:-:S05]  /*15ca0*/  LOP3.LUT R61, RZ, R6, RZ, 0x33, !PT ;  /* 0x00000006ff3d7212 */ /* 0x000fca00078e33ff */
[----:B------:R-:W3:Y:S08]  /*15cb0*/  MUFU.TANH R24, R24 ;  /* 0x0000001800187308 */ /* 0x000ef00000002400 */
[----:B------:R-:W4:Y:S08]  /*15cc0*/  MUFU.TANH R18, R18 ;  /* 0x0000001200127308 */ /* 0x000f300000002400 */
        /* <DEDUP_REMOVED lines=41> */
[----:B------:R0:W0:Y:S08]  /*15f60*/  MUFU.TANH R63, R68 ;  /* 0x00000044003f7308 */ /* 0x0000300000002400 */
[----:B------:R-:W0:Y:S08]  /*15f70*/  MUFU.TANH R69, R69 ;  /* 0x0000004500457308 */ /* 0x000e300000002400 */
[----:B------:R-:W0:Y:S08]  /*15f80*/  MUFU.TANH R9, R9 ;  /* 0x0000000900097308 */ /* 0x000e300000002400 */
[----:B------:R-:W1:Y:S01]  /*15f90*/  MUFU.TANH R21, R21 ;  /* 0x0000001500157308 */ /* 0x000e620000002400 */
[----:B------:R-:W-:-:S02]  /*15fa0*/  IMAD.IADD R65, R20, 0x1, R7 ;  /* 0x0000000114417824 */ /* 0x000fc400078e0207 */
[----:B------:R-:W-:Y:S02]  /*15fb0*/  IMAD.IADD R67, R20, 0x1, R61 ;  /* 0x0000000114437824 */ /* 0x000fe400078e023d */
[----:B------:R-:W-:Y:S02]  /*15fc0*/  IMAD R71, R10, -0x60, R12 ;  /* 0xffffffa00a477824 */ /* 0x000fe400078e020c */
[----:B------:R-:W-:Y:S02]  /*15fd0*/  VIADD R73, R58, 0xffffffff ;  /* 0xffffffff3a497836 */ /* 0x000fe40000000000 */
[--C-:B0-----:R-:W-:Y:S02]  /*15fe0*/  IMAD.IADD R6, R65, 0x1, R56.reuse ;  /* 0x0000000141067824 */ /* 0x101fe400078e0238 */
        /* <DEDUP_REMOVED lines=12> */
.L_x_3528:
[----:B------:R-:W-:-:S13]  /*160b0*/  ISETP.NE.AND P0, PT, R13, 0x1, PT ;  /* 0x000000010d00780c */ /* 0x000fda0003f05270 */
[----:B------:R-:W-:-:S05]  /*160c0*/  @P0 IMAD.HI.U32 R20, R12, R14, RZ ;  /* 0x0000000e0c140227 */ /* 0x000fca00078e00ff */
[----:B------:R-:W-:-:S07]  /*160d0*/  @P0 SHF.R.U32.HI R12, RZ, R15, R20 ;  /* 0x0000000fff0c0219 */ /* 0x000fce0000011614 */
.L_x_3529:
[----:B------:R-:W-:Y:S05]  /*160e0*/  BSYNC B1 ;  /* 0x0000000000017941 */ /* 0x000fea0003800000 */
.L_x_3527:
[----:B------:R-:W-:-:S05]  /*160f0*/  IMAD R12, R12, R13, R73 ;  /* 0x0000000d0c0c7224 */ /* 0x000fca00078e0249 */
[----:B------:R-:W-:Y:S02]  /*16100*/  VIMNMX R7, R7, R12, !PT ;  /* 0x0000000c07077248 */ /* 0x000fe40007fe0100 */
[----:B------:R-:W-:-:S07]  /*16110*/  VIADDMNMX R6, R12, R13, R6, PT ;  /* 0x0000000d0c067246 */ /* 0x000fce0003800106 */
.L_x_3526:
[----:B------:R-:W-:Y:S05]  /*16120*/  BSYNC B0 ;  /* 0x0000000000007941 */ /* 0x000fea0003800000 */
.L_x_3525:
[C---:B------:R-:W-:Y:S01]  /*16130*/  ISETP.GE.AND P0, PT, R71.reuse, 0x9, PT ;  /* 0x000000094700780c */ /* 0x040fe20003f06270 */
[----:B------:R-:W0:Y:S01]  /*16140*/  SHFL.IDX PT, R8, R8, 0x1, 0x1c1f ;  /* 0x003c1f0008087f89 */ /* 0x000e2200000e0000 */
[----:B------:R-:W-:Y:S01]  /*16150*/  ISETP.GE.AND P1, PT, R71, 0x2, PT ;  /* 0x000000024700780c */ /* 0x000fe20003f26270 */
[----:B------:R-:W-:Y:S01]  /*16160*/  BSSY B0, `(.L_x_3530) ;  /* 0x0000086000007945 */ /* 0x000fe20003800000 */
[----:B------:R-:W-:Y:S02]  /*16170*/  P2R R81, PR, RZ, 0x1 ;  /* 0x00000001ff517803 */ /* 0x000fe40000000000 */
[----:B------:R-:W-:Y:S02]  /*16180*/  ISETP.GT.AND P0, PT, R7, 0x8, !P0 ;  /* 0x000000080700780c */ /* 0x000fe40004704270 */
[----:B------:R-:W-:Y:S02]  /*16190*/  P2R R61, PR, RZ, 0x2 ;  /* 0x00000002ff3d7803 */ /* 0x000fe40000000000 */
[----:B------:R-:W-:-:S02]  /*161a0*/  ISETP.LT.OR P0, PT, R6, 0x9, P0 ;  /* 0x000000090600780c */ /* 0x000fc40000701670 */
[----:B------:R-:W-:Y:S02]  /*161b0*/  ISETP.GT.AND P1, PT, R7, 0x1, !P1 ;  /* 0x000000010700780c */ /* 0x000fe40004f24270 */
[----:B------:R-:W-:Y:S02]  /*161c0*/  ISETP.GE.AND P2, PT, R71, 0x11, PT ;  /* 0x000000114700780c */ /* 0x000fe40003f46270 */
[----:B------:R-:W-:Y:S02]  /*161d0*/  FSEL R154, R25, -INF , !P0 ;  /* 0xff800000199a7808 */ /* 0x000fe40004000000 */
[----:B------:R-:W-:Y:S02]  /*161e0*/  ISETP.LT.OR P1, PT, R6, 0x2, P1 ;  /* 0x000000020600780c */ /* 0x000fe40000f21670 */
[----:B------:R-:W-:Y:S02]  /*161f0*/  ISETP.GT.AND P0, PT, R7, 0x10, !P2 ;  /* 0x000000100700780c */ /* 0x000fe40005704270 */
[----:B------:R-:W-:-:S02]  /*16200*/  ISETP.GE.AND P3, PT, R71, 0xa, PT ;  /* 0x0000000a4700780c */ /* 0x000fc40003f66270 */
[----:B------:R-:W-:Y:S01]  /*16210*/  FSEL R82, R24, -INF , !P1 ;  /* 0xff80000018527808 */ /* 0x000fe20004800000 */
[----:B0-----:R-:W-:Y:S01]  /*16220*/  IMAD.IADD R12, R65, 0x1, R8 ;  /* 0x00000001410c7824 */ /* 0x001fe200078e0208 */
[----:B------:R-:W-:Y:S02]  /*16230*/  P2R R85, PR, RZ, 0x4 ;  /* 0x00000004ff557803 */ /* 0x000fe40000000000 */
[----:B------:R-:W-:Y:S02]  /*16240*/  ISETP.LT.OR P0, PT, R6, 0x11, P0 ;  /* 0x000000110600780c */ /* 0x000fe40000701670 */
[----:B------:R-:W-:Y:S02]  /*16250*/  ISETP.GT.AND P1, PT, R7, 0x9, !P3 ;  /* 0x000000090700780c */ /* 0x000fe40005f24270 */
        /* <DEDUP_REMOVED lines=66> */
[----:B------:R-:W-:Y:S02]  /*16680*/  P2R R25, PR, RZ, 0x4 ;  /* 0x00000004ff197803 */ /* 0x000fe40000000000 */
[----:B------:R-:W-:-:S02]  /*16690*/  FSEL R52, R52, -INF , !P0 ;  /* 0xff80000034347808 */ /* 0x000fc40004000000 */
        /* <DEDUP_REMOVED lines=22> */
[----:B------:R-:W-:-:S04]  /*16800*/  ISETP.GT.AND P6, PT, R7, RZ, !P5 ;  /* 0x000000ff0700720c */ /* 0x000fc80006fc4270 */
[----:B------:R-:W-:-:S04]  /*16810*/  ISETP.LT.OR P6, PT, R6, 0x1, P6 ;  /* 0x000000010600780c */ /* 0x000fc800037c1670 */
[----:B------:R-:W-:Y:S01]  /*16820*/  FSEL R152, R11, -INF , !P6 ;  /* 0xff8000000b987808 */ /* 0x000fe20007000000 */
[----:B------:R-:W-:Y:S01]  /*16830*/  IMAD.IADD R11, R67, 0x1, R8 ;  /* 0x00000001430b7824 */ /* 0x000fe200078e0208 */
        /* <DEDUP_REMOVED lines=17> */
.L_x_3533:
[----:B------:R-:W-:-:S13]  /*16950*/  ISETP.NE.AND P6, PT, R13, 0x1, PT ;  /* 0x000000010d00780c */ /* 0x000fda0003fc5270 */
[----:B------:R-:W-:-:S05]  /*16960*/  @P6 IMAD.HI.U32 R14, R4, R14, RZ ;  /* 0x0000000e040e6227 */ /* 0x000fca00078e00ff */
[----:B------:R-:W-:-:S07]  /*16970*/  @P6 SHF.R.U32.HI R4, RZ, R15, R14 ;  /* 0x0000000fff046219 */ /* 0x000fce000001160e */
.L_x_3534:
[----:B------:R-:W-:Y:S05]  /*16980*/  BSYNC B1 ;  /* 0x0000000000017941 */ /* 0x000fea0003800000 */
.L_x_3532:
[----:B------:R-:W-:-:S05]  /*16990*/  IMAD R4, R4, R13, R73 ;  /* 0x0000000d04047224 */ /* 0x000fca00078e0249 */
[----:B------:R-:W-:Y:S02]  /*169a0*/  VIADDMNMX R12, R4, R13, R12, PT ;  /* 0x0000000d040c7246 */ /* 0x000fe4000380010c */
[----:B------:R-:W-:-:S07]  /*169b0*/  VIMNMX R11, R11, R4, !PT ;  /* 0x000000040b0b7248 */ /* 0x000fce0007fe0100 */
.L_x_3531:
[----:B------:R-:W-:Y:S05]  /*169c0*/  BSYNC B0 ;  /* 0x0000000000007941 */ /* 0x000fea0003800000 */
.L_x_3530:
[----:B------:R-:W2:Y:S01]  /*169d0*/  LDL.64 R6, [R1+0x210] ;  /* 0x0002100001067983 */ /* 0x000ea20000100a00 */
[----:B------:R-:W-:Y:S02]  /*169e0*/  ISETP.GT.AND P5, PT, R11, RZ, !P5 ;  /* 0x000000ff0b00720c */ /* 0x000fe40006fa4270 */
        /* <DEDUP_REMOVED lines=31> */
[----:B------:R-:W-:Y:S02]  /*16be0*/  ISETP.NE.AND P5, PT, R86, RZ, PT ;  /* 0x000000ff5600720c */ /* 0x000fe40003fa5270 */
[C---:B------:R-:W-:Y:S01]  /*16bf0*/  ISETP.GT.AND P0, PT, R11.reuse, 0x48, !P0 ;  /* 0x000000480b00780c */ /* 0x040fe20004704270 */
[----:B------:R-:W3:Y:S01]  /*16c00*/  LDL R86, [R1+0x230] ;  /* 0x0002300001567983 */ /* 0x000ee20000100800 */
        /* <DEDUP_REMOVED lines=35> */
[----:B------:R-:W-:Y:S02]  /*16e40*/  ISETP.NE.AND P5, PT, R93, RZ, PT ;  /* 0x000000ff5d00720c */ /* 0x000fe40003fa5270 */
[----:B--2---:R-:W-:-:S04]  /*16e50*/  FMNMX.FTZ R4, R152, R6, !PT ;  /* 0x0000000698047209 */ /* 0x004fc80007810000 */
        /* <DEDUP_REMOVED lines=11> */
[----:B------:R-:W-:Y:S02]  /*16f10*/  FMNMX.FTZ R5, R46, R5, !PT ;  /* 0x000000052e057209 */ /* 0x000fe40007810000 */
[----:B------:R-:W-:Y:S02]  /*16f20*/  FMNMX.FTZ R4, R84, R7, !PT ;  /* 0x0000000754047209 */ /* 0x000fe40007810000 */
        /* <DEDUP_REMOVED lines=20> */
[----:B------:R-:W-:-:S03]  /*17070*/  FMNMX.FTZ R5, R45, R4, !PT ;  /* 0x000000042d057209 */ /* 0x000fc60007810000 */
[----:B------:R-:W0:Y:S01]  /*17080*/  SHFL.BFLY PT, R13, R8, 0x2, 0x1f ;  /* 0x0c401f00080d7f89 */ /* 0x000e2200000e0000 */
[----:B------:R-:W-:-:S04]  /*17090*/  FMNMX.FTZ R4, R18, R5, !PT ;  /* 0x0000000512047209 */ /* 0x000fc80007810000 */
[----:B------:R-:W-:-:S04]  /*170a0*/  FMNMX.FTZ R5, R19, R4, !PT ;  /* 0x0000000413057209 */ /* 0x000fc80007810000 */
[----:B------:R-:W-:Y:S02]  /*170b0*/  FMNMX.FTZ R5, R38, R5, !PT ;  /* 0x0000000526057209 */ /* 0x000fe40007810000 */
[C---:B------:R-:W-:Y:S02]  /*170c0*/  ISETP.GT.AND P5, PT, R11.reuse, 0x41, !P5 ;  /* 0x000000410b00780c */ /* 0x040fe40006fa4270 */
[----:B------:R-:W-:Y:S02]  /*170d0*/  FMNMX.FTZ R5, R40, R5, !PT ;  /* 0x0000000528057209 */ /* 0x000fe40007810000 */
[----:B------:R-:W-:Y:S02]  /*170e0*/  ISETP.LT.OR P5, PT, R12, 0x42, P5 ;  /* 0x000000420c00780c */ /* 0x000fe40002fa1670 */
[----:B------:R-:W-:Y:S02]  /*170f0*/  FMNMX.FTZ R4, R42, R5, !PT ;  /* 0x000000052a047209 */ /* 0x000fe40007810000 */
[----:B------:R-:W-:-:S02]  /*17100*/  ISETP.GT.AND P1, PT, R11, 0x49, !P1 ;  /* 0x000000490b00780c */ /* 0x000fc40004f24270 */
[----:B------:R-:W-:Y:S02]  /*17110*/  ISETP.LT.OR P0, PT, R12, 0x49, P0 ;  /* 0x000000490c00780c */ /* 0x000fe40000701670 */
[----:B------:R-:W-:Y:S02]  /*17120*/  FSEL R59, R37, -INF , !P5 ;  /* 0xff800000253b7808 */ /* 0x000fe40006800000 */
[----:B------:R-:W-:Y:S02]  /*17130*/  FMNMX.FTZ R4, R43, R4, !PT ;  /* 0x000000042b047209 */ /* 0x000fe40007810000 */
[----:B------:R-:W-:Y:S02]  /*17140*/  ISETP.GT.AND P2, PT, R11, 0x50, !P2 ;  /* 0x000000500b00780c */ /* 0x000fe40005744270 */
[----:B0-----:R-:W-:Y:S02]  /*17150*/  FMNMX.FTZ R13, R8, R13, !PT ;  /* 0x0000000d080d7209 */ /* 0x001fe40007810000 */
[----:B------:R-:W-:-:S02]  /*17160*/  ISETP.LT.OR P1, PT, R12, 0x4a, P1 ;  /* 0x0000004a0c00780c */ /* 0x000fc40000f21670 */
[----:B------:R-:W-:Y:S02]  /*17170*/  FSEL R39, R39, -INF , !P0 ;  /* 0xff80000027277808 */ /* 0x000fe40004000000 */
[----:B------:R-:W-:Y:S01]  /*17180*/  FMNMX.FTZ R4, R59, R4, !PT ;  /* 0x000000043b047209 */ /* 0x000fe20007810000 */
[----:B------:R-:W0:Y:S01]  /*17190*/  SHFL.BFLY PT, R14, R13, 0x1, 0x1f ;  /* 0x0c201f000d0e7f89 */ /* 0x000e2200000e0000 */
[----:B------:R-:W-:Y:S02]  /*171a0*/  ISETP.GT.AND P3, PT, R11, 0x51, !P3 ;  /* 0x000000510b00780c */ /* 0x000fe40005f64270 */
[----:B------:R-:W-:Y:S02]  /*171b0*/  ISETP.LT.OR P2, PT, R12, 0x51, P2 ;  /* 0x000000510c00780c */ /* 0x000fe40001741670 */
[----:B------:R-:W-:Y:S02]  /*171c0*/  FSEL R41, R41, -INF , !P1 ;  /* 0xff80000029297808 */ /* 0x000fe40004800000 */
[----:B------:R-:W-:-:S02]  /*171d0*/  FMNMX.FTZ R4, R39, R4, !PT ;  /* 0x0000000427047209 */ /* 0x000fc40007810000 */
[----:B------:R-:W-:Y:S02]  /*171e0*/  ISETP.GT.AND P4, PT, R11, 0x58, !P4 ;  /* 0x000000580b00780c */ /* 0x000fe40006784270 */
[C---:B------:R-:W-:Y:S02]  /*171f0*/  ISETP.LT.OR P3, PT, R12.reuse, 0x52, P3 ;  /* 0x000000520c00780c */ /* 0x040fe40001f61670 */
[----:B------:R-:W-:Y:S02]  /*17200*/  FSEL R51, R51, -INF , !P2 ;  /* 0xff80000033337808 */ /* 0x000fe40005000000 */
[----:B------:R-:W-:Y:S02]  /*17210*/  FMNMX.FTZ R4, R41, R4, !PT ;  /* 0x0000000429047209 */ /* 0x000fe40007810000 */
[----:B------:R-:W-:Y:S02]  /*17220*/  ISETP.GT.AND P0, PT, R11, 0x59, !P6 ;  /* 0x000000590b00780c */ /* 0x000fe40007704270 */
[----:B------:R-:W-:-:S02]  /*17230*/  ISETP.LT.OR P4, PT, R12, 0x59, P4 ;  /* 0x000000590c00780c */ /* 0x000fc40002781670 */
[----:B------:R-:W-:Y:S02]  /*17240*/  FSEL R53, R53, -INF , !P3 ;  /* 0xff80000035357808 */ /* 0x000fe40005800000 */
[----:B------:R-:W-:Y:S02]  /*17250*/  FMNMX.FTZ R4, R51, R4, !PT ;  /* 0x0000000433047209 */ /* 0x000fe40007810000 */
[----:B------:R-:W-:Y:S02]  /*17260*/  ISETP.LT.OR P0, PT, R12, 0x5a, P0 ;  /* 0x0000005a0c00780c */ /* 0x000fe40000701670 */
[----:B------:R-:W-:Y:S02]  /*17270*/  FSEL R61, R9, -INF , !P4 ;  /* 0xff800000093d7808 */ /* 0x000fe40006000000 */
[----:B------:R-:W-:Y:S02]  /*17280*/  FMNMX.FTZ R4, R53, R4, !PT ;  /* 0x0000000435047209 */ /* 0x000fe40007810000 */
[----:B-1----:R-:W-:-:S02]  /*17290*/  FSEL R63, R21, -INF , !P0 ;  /* 0xff800000153f7808 */ /* 0x002fc40004000000 */
[----:B------:R-:W-:-:S04]  /*172a0*/  FMNMX.FTZ R4, R61, R4, !PT ;  /* 0x000000043d047209 */ /* 0x000fc80007810000 */
[----:B------:R-:W-:Y:S02]  /*172b0*/  FMNMX.FTZ R9, R63, R4, !PT ;  /* 0x000000043f097209 */ /* 0x000fe40007810000 */
[----:B0-----:R-:W-:Y:S01]  /*172c0*/  FMNMX.FTZ R12, R13, R14, !PT ;  /* 0x0000000e0d0c7209 */ /* 0x001fe20007810000 */
[----:B------:R-:W2:Y:S04]  /*172d0*/  LDL.64 R4, [R1+0x220] ;  /* 0x0002200001047983 */ /* 0x000ea80000100a00 */
[----:B------:R-:W-:Y:S04]  /*172e0*/  STL.64 [R1+0x210], R8 ;  /* 0x0002100801007387 */ /* 0x000fe80000100a00 */
[----:B------:R-:W4:Y:S04]  /*172f0*/  LDL R13, [R1+0x214] ;  /* 0x00021400010d7983 */ /* 0x000f280000100800 */
[----:B------:R-:W-:Y:S04]  /*17300*/  STL [R1+0x210], R12 ;  /* 0x0002100c01007387 */ /* 0x000fe80000100800 */
[----:B------:R-:W3:Y:S04]  /*17310*/  LDL R14, [R1+0x210] ;  /* 0x00021000010e7983 */ /* 0x000ee80000100800 */
[----:B----4-:R-:W0:Y:S02]  /*17320*/  SHFL.BFLY PT, R8, R13, 0x2, 0x1f ;  /* 0x0c401f000d087f89 */ /* 0x010e2400000e0000 */
[----:B0-----:R-:W-:-:S05]  /*17330*/  FMNMX.FTZ R8, R8, R13, !PT ;  /* 0x0000000d08087209 */ /* 0x001fca0007810000 */
[----:B------:R-:W0:Y:S01]  /*17340*/  SHFL.BFLY PT, R9, R8, 0x1, 0x1f ;  /* 0x0c201f0008097f89 */ /* 0x000e2200000e0000 */
[----:B---3--:R-:W-:Y:S01]  /*17350*/  FSETP.NEU.FTZ.AND P0, PT, R14, -INF , PT ;  /* 0xff8000000e00780b */ /* 0x008fe20003f1d000 */
[----:B------:R-:W-:-:S03]  /*17360*/  FMUL.FTZ R11, R86, R14 ;  /* 0x0000000e560b7220 */ /* 0x000fc60000410000 */
[----:B------:R-:W-:Y:S02]  /*17370*/  FSEL R13, R14, RZ, P0 ;  /* 0x000000ff0e0d7208 */ /* 0x000fe40000000000 */
[----:B------:R-:W-:-:S03]  /*17380*/  FSEL R11, R11, RZ, P0 ;  /* 0x000000ff0b0b7208 */ /* 0x000fc60000000000 */
[----:B------:R-:W-:Y:S01]  /*17390*/  FADD.FTZ R13, R6, -R13 ;  /* 0x8000000d060d7221 */ /* 0x000fe20000010000 */
[----:B0-----:R-:W-:-:S04]  /*173a0*/  FMNMX.FTZ R8, R8, R9, !PT ;  /* 0x0000000908087209 */ /* 0x001fc80007810000 */
[C---:B------:R-:W-:Y:S01]  /*173b0*/  FSETP.NEU.FTZ.AND P0, PT, R8.reuse, -INF , PT ;  /* 0xff8000000800780b */ /* 0x040fe20003f1d000 */
[----:B------:R-:W-:-:S03]  /*173c0*/  FMUL.FTZ R6, R8, R86 ;  /* 0x0000005608067220 */ /* 0x000fc60000410000 */
[----:B------:R-:W-:Y:S02]  /*173d0*/  FSEL R12, R8, RZ, P0 ;  /* 0x000000ff080c7208 */ /* 0x000fe40000000000 */
[----:B------:R-:W-:Y:S01]  /*173e0*/  FSEL R6, R6, RZ, P0 ;  /* 0x000000ff06067208 */ /* 0x000fe20000000000 */
[-CC-:B------:R-:W-:Y:S01]  /*173f0*/  FFMA.FTZ R152, R152, R86.reuse, -R11.reuse ;  /* 0x0000005698987223 */ /* 0x180fe2000001080b */
[-C--:B------:R-:W-:Y:S01]  /*17400*/  FMUL.FTZ R13, R13, R86.reuse ;  /* 0x000000560d0d7220 */ /* 0x080fe20000410000 */
[----:B------:R-:W-:Y:S02]  /*17410*/  FADD.FTZ R7, R7, -R12 ;  /* 0x8000000c07077221 */ /* 0x000fe40000010000 */
[-CC-:B------:R-:W-:Y:S01]  /*17420*/  FFMA.FTZ R32, R84, R86.reuse, -R6.reuse ;  /* 0x0000005654207223 */ /* 0x180fe20000010806 */
[-CC-:B------:R-:W-:Y:S01]  /*17430*/  FFMA.FTZ R15, R82, R86.reuse, -R11.reuse ;  /* 0x00000056520f7223 */ /* 0x180fe2000001080b */
[----:B------:R-:W-:Y:S01]  /*17440*/  FMUL.FTZ R7, R86, R7 ;  /* 0x0000000756077220 */ /* 0x000fe20000410000 */
[-CC-:B------:R-:W-:Y:S01]  /*17450*/  FFMA.FTZ R153, R57, R86.reuse, -R6.reuse ;  /* 0x0000005639997223 */ /* 0x180fe20000010806 */
[----:B------:R-:W-:Y:S01]  /*17460*/  MUFU.EX2 R152, R152 ;  /* 0x0000009800987308 */ /* 0x000fe20000000800 */
[-C--:B------:R-:W-:Y:S01]  /*17470*/  FFMA.FTZ R154, R154, R86.reuse, -R11 ;  /* 0x000000569a9a7223 */ /* 0x080fe2000001080b */
[----:B------:R-:W-:-:S06]  /*17480*/  FFMA.FTZ R31, R26, R86, -R6 ;  /* 0x000000561a1f7223 */ /* 0x000fcc0000010806 */
[----:B------:R-:W2:Y:S01]  /*17490*/  MUFU.EX2 R13, R13 ;  /* 0x0000000d000d7308 */ /* 0x000ea20000000800 */
[-C--:B------:R-:W-:Y:S01]  /*174a0*/  FFMA.FTZ R37, R74, R86.reuse, -R11 ;  /* 0x000000564a257223 */ /* 0x080fe2000001080b */
[----:B------:R-:W-:-:S06]  /*174b0*/  FFMA.FTZ R155, R55, R86, -R6 ;  /* 0x00000056379b7223 */ /* 0x000fcc0000010806 */
[----:B------:R-:W-:Y:S08]  /*174c0*/  MUFU.EX2 R32, R32 ;  /* 0x0000002000207308 */ /* 0x000ff00000000800 */
[----:B------:R-:W0:Y:S01]  /*174d0*/  MUFU.EX2 R12, R7 ;  /* 0x00000007000c7308 */ /* 0x000e220000000800 */
[----:B------:R-:W-:-:S07]  /*174e0*/  FFMA.FTZ R36, R24, R86, -R11 ;  /* 0x0000005618247223 */ /* 0x000fce000001080b */
[----:B------:R-:W1:Y:S01]  /*174f0*/  MUFU.EX2 R15, R15 ;  /* 0x0000000f000f7308 */ /* 0x000e620000000800 */
[----:B------:R-:W-:-:S07]  /*17500*/  FFMA.FTZ R30, R28, R86, -R6 ;  /* 0x000000561c1e7223 */ /* 0x000fce0000010806 */
[----:B------:R-:W3:Y:S01]  /*17510*/  MUFU.EX2 R153, R153 ;  /* 0x0000009900997308 */ /* 0x000ee20000000800 */
[----:B------:R-:W-:-:S07]  /*17520*/  FFMA.FTZ R156, R76, R86, -R11 ;  /* 0x000000564c9c7223 */ /* 0x000fce000001080b */
[----:B------:R-:W4:Y:S01]  /*17530*/  MUFU.EX2 R154, R154 ;  /* 0x0000009a009a7308 */ /* 0x000f220000000800 */
[----:B------:R-:W-:-:S07]  /*17540*/  FFMA.FTZ R157, R29, R86, -R6 ;  /* 0x000000561d9d7223 */ /* 0x000fce0000010806 */
[----:B------:R-:W4:Y:S01]  /*17550*/  MUFU.EX2 R31, R31 ;  /* 0x0000001f001f7308 */ /* 0x000f220000000800 */
[----:B------:R-:W-:Y:S01]  /*17560*/  FFMA.FTZ R14, R18, R86, -R6 ;  /* 0x00000056120e7223 */ /* 0x000fe20000010806 */
[----:B--2---:R-:W-:-:S06]  /*17570*/  FFMA.FTZ R4, R13, R4, R152 ;  /* 0x000000040d047223 */ /* 0x004fcc0000010098 */
[----:B------:R-:W2:Y:S01]  /*17580*/  MUFU.EX2 R37, R37 ;  /* 0x0000002500257308 */ /* 0x000ea20000000800 */
[----:B------:R-:W-:Y:S01]  /*17590*/  FFMA.FTZ R35, R56, R86, -R11 ;  /* 0x0000005638237223 */ /* 0x000fe2000001080b */
[----:B0-----:R-:W-:-:S06]  /*175a0*/  FFMA.FTZ R18, R5, R12, R32 ;  /* 0x0000000c05127223 */ /* 0x001fcc0000010020 */
[----:B------:R-:W0:Y:S01]  /*175b0*/  MUFU.EX2 R155, R155 ;  /* 0x0000009b009b7308 */ /* 0x000e220000000800 */
[----:B------:R-:W-:Y:S01]  /*175c0*/  FFMA.FTZ R29, R25, R86, -R6 ;  /* 0x00000056191d7223 */ /* 0x000fe20000010806 */
[----:B-1----:R-:W-:-:S06]  /*175d0*/  FADD.FTZ R5, R15, R4 ;  /* 0x000000040f057221 */ /* 0x002fcc0000010000 */
[----:B------:R-:W1:Y:S01]  /*175e0*/  MUFU.EX2 R36, R36 ;  /* 0x0000002400247308 */ /* 0x000e620000000800 */
[----:B------:R-:W-:Y:S01]  /*175f0*/  FFMA.FTZ R158, R78, R86, -R11 ;  /* 0x000000564e9e7223 */ /* 0x000fe2000001080b */
[----:B---3--:R-:W-:-:S06]  /*17600*/  FADD.FTZ R18, R153, R18 ;  /* 0x0000001299127221 */ /* 0x008fcc0000010000 */
[----:B------:R-:W3:Y:S01]  /*17610*/  MUFU.EX2 R30, R30 ;  /* 0x0000001e001e7308 */ /* 0x000ee20000000800 */
[----:B------:R-:W-:Y:S01]  /*17620*/  FFMA.FTZ R159, R49, R86, -R6 ;  /* 0x00000056319f7223 */ /* 0x000fe20000010806 */
[----:B----4-:R-:W-:-:S06]  /*17630*/  FADD.FTZ R4, R154, R5 ;  /* 0x000000059a047221 */ /* 0x010fcc0000010000 */
[----:B------:R-:W4:Y:S01]  /*17640*/  MUFU.EX2 R156, R156 ;  /* 0x0000009c009c7308 */ /* 0x000f220000000800 */
[----:B------:R-:W-:Y:S01]  /*17650*/  FFMA.FTZ R34, R58, R86, -R11 ;  /* 0x000000563a227223 */ /* 0x000fe2000001080b */
[----:B------:R-:W-:-:S06]  /*17660*/  FADD.FTZ R18, R31, R18 ;  /* 0x000000121f127221 */ /* 0x000fcc0000010000 */
[----:B------:R-:W4:Y:S01]  /*17670*/  MUFU.EX2 R157, R157 ;  /* 0x0000009d009d7308 */ /* 0x000f220000000800 */
[----:B------:R-:W-:Y:S01]  /*17680*/  FFMA.FTZ R28, R27, R86, -R6 ;  /* 0x000000561b1c7223 */ /* 0x000fe20000010806 */
[----:B--2---:R-:W-:-:S06]  /*17690*/  FADD.FTZ R5, R37, R4 ;  /* 0x0000000425057221 */ /* 0x004fcc0000010000 */
[----:B------:R-:W2:Y:S01]  /*176a0*/  MUFU.EX2 R35, R35 ;  /* 0x0000002300237308 */ /* 0x000ea20000000800 */
[----:B------:R-:W-:Y:S01]  /*176b0*/  FFMA.FTZ R160, R80, R86, -R11 ;  /* 0x0000005650a07223 */ /* 0x000fe2000001080b */
[----:B0-----:R-:W-:-:S06]  /*176c0*/  FADD.FTZ R7, R155, R18 ;  /* 0x000000129b077221 */ /* 0x001fcc0000010000 */
        /* <DEDUP_REMOVED lines=13> */
[----:B--2---:R-:W-:Y:S01]  /*177a0*/  FADD.FTZ R5, R35, R18 ;  /* 0x0000001223057221 */ /* 0x004fe20000010000 */
[----:B------:R-:W-:-:S06]  /*177b0*/  FFMA.FTZ R223, R46, R86, -R11 ;  /* 0x000000562edf7223 */ /* 0x000fcc000001080b */
[----:B------:R-:W2:Y:S01]  /*177c0*/  MUFU.EX2 R160, R160 ;  /* 0x000000a000a07308 */ /* 0x000ea20000000800 */
[----:B0-----:R-:W-:Y:S01]  /*177d0*/  FADD.FTZ R4, R29, R4 ;  /* 0x000000041d047221 */ /* 0x001fe20000010000 */
[----:B------:R-:W-:-:S06]  /*177e0*/  FFMA.FTZ R219, R19, R86, -R6 ;  /* 0x0000005613db7223 */ /* 0x000fcc0000010806 */
[----:B------:R-:W0:Y:S01]  /*177f0*/  MUFU.EX2 R161, R161 ;  /* 0x000000a100a17308 */ /* 0x000e220000000800 */
[----:B-1----:R-:W-:Y:S01]  /*17800*/  FADD.FTZ R5, R158, R5 ;  /* 0x000000059e057221 */ /* 0x002fe20000010000 */
[----:B------:R-:W-:-:S06]  /*17810*/  FFMA.FTZ R224, R62, R86, -R11 ;  /* 0x000000563ee07223 */ /* 0x000fcc000001080b */
[----:B------:R-:W1:Y:S01]  /*17820*/  MUFU.EX2 R33, R33 ;  /* 0x0000002100217308 */ /* 0x000e620000000800 */
[----:B---3--:R-:W-:Y:S01]  /*17830*/  FADD.FTZ R7, R159, R4 ;  /* 0x000000049f077221 */ /* 0x008fe20000010000 */
[----:B------:R-:W-:-:S06]  /*17840*/  FFMA.FTZ R220, R38, R86, -R6 ;  /* 0x0000005626dc7223 */ /* 0x000fcc0000010806 */
[----:B------:R-:W3:Y:S01]  /*17850*/  MUFU.EX2 R163, R163 ;  /* 0x000000a300a37308 */ /* 0x000ee20000000800 */
[----:B----4-:R-:W-:Y:S01]  /*17860*/  FADD.FTZ R5, R34, R5 ;  /* 0x0000000522057221 */ /* 0x010fe20000010000 */
[----:B------:R-:W-:-:S06]  /*17870*/  FFMA.FTZ R221, R48, R86, -R11 ;  /* 0x0000005630dd7223 */ /* 0x000fcc000001080b */
[----:B------:R-:W4:Y:S01]  /*17880*/  MUFU.EX2 R162, R162 ;  /* 0x000000a200a27308 */ /* 0x000f220000000800 */
[----:B------:R-:W-:Y:S01]  /*17890*/  FADD.FTZ R4, R28, R7 ;  /* 0x000000071c047221 */ /* 0x000fe20000010000 */
[----:B------:R-:W-:-:S06]  /*178a0*/  FFMA.FTZ R175, R40, R86, -R6 ;  /* 0x0000005628af7223 */ /* 0x000fcc0000010806 */
        /* <DEDUP_REMOVED lines=52> */
[----:B------:R-:W-:Y:S01]  /*17bf0*/  FADD.FTZ R4, R170, R5 ;  /* 0x00000005aa047221 */ /* 0x000fe20000010000 */
[----:B------:R-:W-:-:S06]  /*17c00*/  FFMA.FTZ R18, R63, R86, -R6 ;  /* 0x000000563f127223 */ /* 0x000fcc0000010806 */
[----:B------:R-:W4:Y:S01]  /*17c10*/  MUFU.EX2 R19, R19 ;  /* 0x0000001300137308 */ /* 0x000f220000000800 */
[----:B--2---:R-:W-:Y:S01]  /*17c20*/  FADD.FTZ R6, R172, R7 ;  /* 0x00000007ac067221 */ /* 0x004fe20000010000 */
[----:B0-----:R-:W-:-:S06]  /*17c30*/  FADD.FTZ R5, R167, R4 ;  /* 0x00000004a7057221 */ /* 0x001fcc0000010000 */
[----:B------:R-:W0:Y:S08]  /*17c40*/  MUFU.EX2 R166, R166 ;  /* 0x000000a600a67308 */ /* 0x000e300000000800 */
[----:B------:R-:W2:Y:S01]  /*17c50*/  MUFU.EX2 R20, R20 ;  /* 0x0000001400147308 */ /* 0x000ea20000000800 */
[----:B-1----:R-:W-:Y:S01]  /*17c60*/  FADD.FTZ R6, R171, R6 ;  /* 0x00000006ab067221 */ /* 0x002fe20000010000 */
[----:B---3--:R-:W-:-:S06]  /*17c70*/  FADD.FTZ R4, R168, R5 ;  /* 0x00000005a8047221 */ /* 0x008fcc0000010000 */
[----:B------:R-:W1:Y:S08]  /*17c80*/  MUFU.EX2 R164, R164 ;  /* 0x000000a400a47308 */ /* 0x000e700000000800 */
[----:B------:R-:W3:Y:S01]  /*17c90*/  MUFU.EX2 R11, R11 ;  /* 0x0000000b000b7308 */ /* 0x000ee20000000800 */
[----:B----4-:R-:W-:Y:S01]  /*17ca0*/  FADD.FTZ R5, R165, R6 ;  /* 0x00000006a5057221 */ /* 0x010fe20000010000 */
[----:B------:R-:W-:-:S06]  /*17cb0*/  FADD.FTZ R7, R19, R4 ;  /* 0x0000000413077221 */ /* 0x000fcc0000010000 */
[----:B------:R-:W4:Y:S08]  /*17cc0*/  MUFU.EX2 R21, R21 ;  /* 0x0000001500157308 */ /* 0x000f300000000800 */
[----:B------:R-:W4:Y:S01]  /*17cd0*/  MUFU.EX2 R18, R18 ;  /* 0x0000001200127308 */ /* 0x000f220000000800 */
[----:B0-----:R-:W-:Y:S01]  /*17ce0*/  FADD.FTZ R5, R166, R5 ;  /* 0x00000005a6057221 */ /* 0x001fe20000010000 */
[----:B--2---:R-:W-:-:S03]  /*17cf0*/  FADD.FTZ R4, R20, R7 ;  /* 0x0000000714047221 */ /* 0x004fc60000010000 */
[----:B-1----:R-:W-:Y:S01]  /*17d00*/  FADD.FTZ R6, R164, R5 ;  /* 0x00000005a4067221 */ /* 0x002fe20000010000 */
[----:B---3--:R-:W-:-:S03]  /*17d10*/  FADD.FTZ R5, R11, R4 ;  /* 0x000000040b057221 */ /* 0x008fc60000010000 */
[----:B----4-:R-:W-:Y:S01]  /*17d20*/  FADD.FTZ R4, R21, R6 ;  /* 0x0000000615047221 */ /* 0x010fe20000010000 */
[----:B------:R-:W-:Y:S01]  /*17d30*/  STL [R1+0x214], R8 ;  /* 0x0002140801007387 */ /* 0x000fe20000100800 */
[----:B------:R-:W-:-:S05]  /*17d40*/  FADD.FTZ R5, R18, R5 ;  /* 0x0000000512057221 */ /* 0x000fca0000010000 */
        /* <DEDUP_REMOVED lines=85> */
[----:B------:R0:W-:Y:S01]  /*182a0*/  ST.E desc[UR36][R16.64+0x250], R7 ;  /* 0x0002500710007985 */ /* 0x0001e2000c101924 */
[----:B-1----:R-:W-:-:S03]  /*182b0*/  FMUL.FTZ R9, R13, R114 ;  /* 0x000000720d097220 */ /* 0x002fc60000410000 */
[----:B------:R1:W-:Y:S04]  /*182c0*/  ST.E desc[UR36][R16.64+0x260], R25 ;  /* 0x0002601910007985 */ /* 0x0003e8000c101924 */
[----:B------:R2:W-:Y:S01]  /*182d0*/  ST.E desc[UR36][R16.64+0x264], R27 ;  /* 0x0002641b10007985 */ /* 0x0005e2000c101924 */
[----:B------:R-:W-:-:S03]  /*182e0*/  FMUL.FTZ R47, R13, R138 ;  /* 0x0000008a0d2f7220 */ /* 0x000fc60000410000 */
[----:B------:R3:W-:Y:S01]  /*182f0*/  ST.E desc[UR36][R16.64+0x270], R39 ;  /* 0x0002702710007985 */ /* 0x0007e2000c101924 */
[----:B0-----:R-:W-:-:S03]  /*18300*/  FMUL.FTZ R7, R13, R132 ;  /* 0x000000840d077220 */ /* 0x001fc60000410000 */
[----:B------:R0:W-:Y:S01]  /*18310*/  ST.E desc[UR36][R16.64+0x274], R41 ;  /* 0x0002742910007985 */ /* 0x0001e2000c101924 */
[----:B-1----:R-:W-:-:S03]  /*18320*/  FMUL.FTZ R25, R13, R142 ;  /* 0x0000008e0d197220 */ /* 0x002fc60000410000 */
[----:B------:R1:W-:Y:S01]  /*18330*/  ST.E desc[UR36][R16.64+0x280], R43 ;  /* 0x0002802b10007985 */ /* 0x0003e2000c101924 */
[----:B--2---:R-:W-:-:S03]  /*18340*/  FMUL.FTZ R27, R13, R144 ;  /* 0x000000900d1b7220 */ /* 0x004fc60000410000 */
[----:B------:R2:W-:Y:S01]  /*18350*/  ST.E desc[UR36][R16.64+0x294], R45 ;  /* 0x0002942d10007985 */ /* 0x0005e2000c101924 */
[C---:B---3--:R-:W-:Y:S01]  /*18360*/  FMUL.FTZ R39, R13.reuse, R146 ;  /* 0x000000920d277220 */ /* 0x048fe20000410000 */
[C---:B0-----:R-:W-:Y:S02]  /*18370*/  FMUL.FTZ R41, R13.reuse, R148 ;  /* 0x000000940d297220 */ /* 0x041fe40000410000 */
[----:B------:R0:W-:Y:S01]  /*18380*/  ST.E desc[UR36][R16.64+0x2f0], R9 ;  /* 0x0002f00910007985 */ /* 0x0001e2000c101924 */
[C---:B-1----:R-:W-:Y:S01]  /*18390*/  FMUL.FTZ R43, R13.reuse, R150 ;  /* 0x000000960d2b7220 */ /* 0x042fe20000410000 */
[C---:B--2---:R-:W-:Y:S02]  /*183a0*/  FMUL.FTZ R45, R13.reuse, R112 ;  /* 0x000000700d2d7220 */ /* 0x044fe40000410000 */
[----:B------:R1:W-:Y:S01]  /*183b0*/  ST.E desc[UR36][R16.64+0x284], R7 ;  /* 0x0002840710007985 */ /* 0x0003e2000c101924 */
[----:B0-----:R-:W-:-:S03]  /*183c0*/  FMUL.FTZ R9, R13, R92 ;  /* 0x0000005c0d097220 */ /* 0x001fc60000410000 */
[----:B------:R-:W-:Y:S01]  /*183d0*/  ST.E desc[UR36][R16.64+0x2a0], R47 ;  /* 0x0002a02f10007985 */ /* 0x000fe2000c101924 */
[----:B------:R-:W-:-:S03]  /*183e0*/  FMUL.FTZ R49, R13, R140 ;  /* 0x0000008c0d317220 */ /* 0x000fc60000410000 */
        /* <DEDUP_REMOVED lines=10> */
[C---:B---3--:R-:W-:Y:S02]  /*18490*/  FMUL.FTZ R41, R13.reuse, R106 ;  /* 0x0000006a0d297220 */ /* 0x048fe40000410000 */
[----:B------:R2:W-:Y:S01]  /*184a0*/  ST.E desc[UR36][R16.64+0x330], R9 ;  /* 0x0003300910007985 */ /* 0x0005e2000c101924 */
[C---:B0-----:R-:W-:Y:S01]  /*184b0*/  FMUL.FTZ R43, R13.reuse, R104 ;  /* 0x000000680d2b7220 */ /* 0x041fe20000410000 */
[C---:B------:R-:W-:Y:S01]  /*184c0*/  FMUL.FTZ R47, R13.reuse, R96 ;  /* 0x000000600d2f7220 */ /* 0x040fe20000410000 */
[C---:B-1----:R-:W-:Y:S01]  /*184d0*/  FMUL.FTZ R45, R13.reuse, R98 ;  /* 0x000000620d2d7220 */ /* 0x042fe20000410000 */
[----:B------:R0:W-:Y:S01]  /*184e0*/  ST.E desc[UR36][R16.64+0x2a4], R49 ;  /* 0x0002a43110007985 */ /* 0x0001e2000c101924 */
[----:B--2---:R-:W-:-:S03]  /*184f0*/  FMUL.FTZ R9, R13, R72 ;  /* 0x000000480d097220 */ /* 0x004fc60000410000 */
[----:B------:R1:W-:Y:S04]  /*18500*/  ST.E desc[UR36][R16.64+0x2e4], R7 ;  /* 0x0002e40710007985 */ /* 0x0003e8000c101924 */
[----:B------:R2:W-:Y:S01]  /*18510*/  ST.E desc[UR36][R16.64+0x300], R25 ;  /* 0x0003001910007985 */ /* 0x0005e2000c101924 */
[----:B0-----:R-:W-:-:S03]  /*18520*/  FMUL.FTZ R49, R13, R94 ;  /* 0x0000005e0d317220 */ /* 0x001fc60000410000 */
[----:B------:R0:W-:Y:S04]  /*18530*/  ST.E desc[UR36][R16.64+0x304], R27 ;  /* 0x0003041b10007985 */ /* 0x0001e8000c101924 */
[----:B------:R3:W-:Y:S01]  /*18540*/  ST.E desc[UR36][R16.64+0x310], R39 ;  /* 0x0003102710007985 */ /* 0x0007e2000c101924 */
[----:B-1----:R-:W-:-:S03]  /*18550*/  FMUL.FTZ R7, R13, R100 ;  /* 0x000000640d077220 */ /* 0x002fc60000410000 */
[----:B------:R1:W-:Y:S01]  /*18560*/  ST.E desc[UR36][R16.64+0x314], R41 ;  /* 0x0003142910007985 */ /* 0x0003e2000c101924 */
[----:B--2---:R-:W-:-:S03]  /*18570*/  FMUL.FTZ R25, R13, R90 ;  /* 0x0000005a0d197220 */ /* 0x004fc60000410000 */
[----:B------:R2:W-:Y:S01]  /*18580*/  ST.E desc[UR36][R16.64+0x320], R43 ;  /* 0x0003202b10007985 */ /* 0x0005e2000c101924 */
[----:B0-----:R-:W-:-:S03]  /*18590*/  FMUL.FTZ R27, R13, R82 ;  /* 0x000000520d1b7220 */ /* 0x001fc60000410000 */
[----:B------:R0:W-:Y:S01]  /*185a0*/  ST.E desc[UR36][R16.64+0x334], R45 ;  /* 0x0003342d10007985 */ /* 0x0001e2000c101924 */
[----:B---3--:R-:W-:-:S03]  /*185b0*/  FMUL.FTZ R39, R13, R88 ;  /* 0x000000580d277220 */ /* 0x008fc60000410000 */
[----:B------:R3:W-:Y:S01]  /*185c0*/  ST.E desc[UR36][R16.64+0x340], R47 ;  /* 0x0003402f10007985 */ /* 0x0007e2000c101924 */
[C---:B-1----:R-:W-:Y:S01]  /*185d0*/  FMUL.FTZ R41, R13.reuse, R86 ;  /* 0x000000560d297220 */ /* 0x042fe20000410000 */
[C---:B--2---:R-:W-:Y:S02]  /*185e0*/  FMUL.FTZ R43, R13.reuse, R84 ;  /* 0x000000540d2b7220 */ /* 0x044fe40000410000 */
[----:B------:R1:W-:Y:S01]  /*185f0*/  ST.E desc[UR36][R16.64+0x380], R9 ;  /* 0x0003800910007985 */ /* 0x0003e2000c101924 */
[C---:B0-----:R-:W-:Y:S01]  /*18600*/  FMUL.FTZ R45, R13.reuse, R78 ;  /* 0x0000004e0d2d7220 */ /* 0x041fe20000410000 */
[C---:B---3--:R-:W-:Y:S02]  /*18610*/  FMUL.FTZ R47, R13.reuse, R76 ;  /* 0x0000004c0d2f7220 */ /* 0x048fe40000410000 */
[----:B------:R0:W-:Y:S01]  /*18620*/  ST.E desc[UR36][R16.64+0x324], R7 ;  /* 0x0003240710007985 */ /* 0x0001e2000c101924 */
[----:B-1----:R-:W-:-:S03]  /*18630*/  FMUL.FTZ R9, R13, R52 ;  /* 0x000000340d097220 */ /* 0x002fc60000410000 */
        /* <DEDUP_REMOVED lines=20> */
[----:B------:R1:W-:Y:S01]  /*18780*/  ST.E desc[UR36][R16.64+0x394], R49 ;  /* 0x0003943110007985 */ /* 0x0003e2000c101924 */
[C---:B------:R-:W-:Y:S01]  /*18790*/  FMUL.FTZ R51, R13.reuse, R51 ;  /* 0x000000330d337220 */ /* 0x040fe20000410000 */
[C---:B------:R-:W-:Y:S02]  /*187a0*/  FMUL.FTZ R53, R13.reuse, R53 ;  /* 0x000000350d357220 */ /* 0x040fe40000410000 */
[----:B------:R2:W-:Y:S01]  /*187b0*/  ST.E desc[UR36][R16.64+0x3a0], R25 ;  /* 0x0003a01910007985 */ /* 0x0005e2000c101924 */
[----:B------:R-:W-:Y:S01]  /*187c0*/  LOP3.LUT R8, R6, 0x8, RZ, 0xfc, !PT ;  /* 0x0000000806087812 */ /* 0x000fe200078efcff */
[C---:B0-----:R-:W-:Y:S02]  /*187d0*/  FMUL.FTZ R7, R13.reuse, R60 ;  /* 0x0000003c0d077220 */ /* 0x041fe40000410000 */
        /* <DEDUP_REMOVED lines=14> */
[C---:B---3--:R-:W-:Y:S01]  /*188c0*/  FMUL.FTZ R47, R13.reuse, R26 ;  /* 0x0000001a0d2f7220 */ /* 0x048fe20000410000 */
[----:B------:R-:W-:Y:S01]  /*188d0*/  FMUL.FTZ R13, R13, R38 ;  /* 0x000000260d0d7220 */ /* 0x000fe20000410000 */
[--C-:B-1----:R-:W-:Y:S01]  /*188e0*/  IMAD.MOV.U32 R9, RZ, RZ, R5.reuse ;  /* 0x000000ffff097224 */ /* 0x102fe200078e0005 */
[----:B------:R-:W-:Y:S04]  /*188f0*/  ST.E desc[UR36][R16.64+0x2d4], R51 ;  /* 0x0002d43310007985 */ /* 0x000fe8000c101924 */
        /* <DEDUP_REMOVED lines=202> */
[----:B------:R-:W-:Y:S04]  /*195a0*/  ST.E desc[UR36][R16.64+0x40c], R45 ;  /* 0x00040c2d10007985 */ /* 0x000fe8000c101924 */
[----:B------:R1:W-:Y:S04]  /*195b0*/  ST.E desc[UR36][R16.64+0x418], R43 ;  /* 0x0004182b10007985 */ /* 0x0003e8000c101924 */
[----:B------:R2:W-:Y:S04]  /*195c0*/  ST.E desc[UR36][R16.64+0x41c], R39 ;  /* 0x00041c2710007985 */ /* 0x0005e8000c101924 */
[----:B------:R-:W-:Y:S04]  /*195d0*/  ST.E desc[UR36][R16.64+0x428], R51 ;  /* 0x0004283310007985 */ /* 0x000fe8000c101924 */
[----:B------:R3:W-:Y:S04]  /*195e0*/  ST.E desc[UR36][R16.64+0x42c], R25 ;  /* 0x00042c1910007985 */ /* 0x0007e8000c101924 */
[----:B------:R4:W-:Y:S01]  /*195f0*/  ST.E desc[UR36][R16.64+0x438], R27 ;  /* 0x0004381b10007985 */ /* 0x0009e2000c101924 */
[----:B------:R4:W-:Y:S06]  /*19600*/  BAR.SYNC.DEFER_BLOCKING R26, 0x100 ;  /* 0x0004001a0000751d */ /* 0x0009ec0000010000 */
[----:B0-----:R-:W2:Y:S04]  /*19610*/  LD.E R41, desc[UR36][R16.64+0x240] ;  /* 0x0002402410297980 */ /* 0x001ea8000c101900 */
[----:B------:R-:W4:Y:S04]  /*19620*/  LD.E R24, desc[UR36][R2.64] ;  /* 0x0000002402187980 */ /* 0x000f28000c101900 */
[----:B------:R-:W4:Y:S04]  /*19630*/  LD.E.64 R12, desc[UR36][R16.64+0x88] ;  /* 0x00008824100c7980 */ /* 0x000f28000c101b00 */
[----:B--2---:R0:W-:Y:S04]  /*19640*/  ST.E desc[UR36][R16.64+0x240], R41 ;  /* 0x0002402910007985 */ /* 0x0041e8000c101924 */
[----:B-1----:R-:W2:Y:S04]  /*19650*/  LD.E R43, desc[UR36][R4.64] ;  /* 0x00000024042b7980 */ /* 0x002ea8000c101900 */
[----:B--2---:R1:W-:Y:S04]  /*19660*/  ST.E desc[UR36][R4.64], R43 ;  /* 0x0000002b04007985 */ /* 0x0043e8000c101924 */
[----:B------:R-:W2:Y:S04]  /*19670*/  LD.E R39, desc[UR36][R8.64] ;  /* 0x0000002408277980 */ /* 0x000ea8000c101900 */
[----:B--2---:R2:W-:Y:S04]  /*19680*/  ST.E desc[UR36][R8.64], R39 ;  /* 0x0000002708007985 */ /* 0x0045e8000c101924 */
[----:B---3--:R-:W3:Y:S04]  /*19690*/  LD.E R25, desc[UR36][R6.64] ;  /* 0x0000002406197980 */ /* 0x008ee8000c101900 */
[----:B---3--:R3:W-:Y:S04]  /*196a0*/  ST.E desc[UR36][R6.64], R25 ;  /* 0x0000001906007985 */ /* 0x0087e8000c101924 */
[----:B----4-:R-:W4:Y:S04]  /*196b0*/  LD.E R27, desc[UR36][R16.64+0x250] ;  /* 0x00025024101b7980 */ /* 0x010f28000c101900 */
[----:B------:R-:W4:Y:S04]  /*196c0*/  LD.E R45, desc[UR36][R16.64+0x254] ;  /* 0x00025424102d7980 */ /* 0x000f28000c101900 */
[----:B------:R-:W4:Y:S04]  /*196d0*/  LD.E R47, desc[UR36][R16.64+0x258] ;  /* 0x00025824102f7980 */ /* 0x000f28000c101900 */
[----:B0-----:R-:W4:Y:S04]  /*196e0*/  LD.E R41, desc[UR36][R16.64+0x25c] ;  /* 0x00025c2410297980 */ /* 0x001f28000c101900 */
[----:B------:R-:W4:Y:S04]  /*196f0*/  LD.E R49, desc[UR36][R16.64+0x260] ;  /* 0x0002602410317980 */ /* 0x000f28000c101900 */
[----:B------:R-:W4:Y:S04]  /*19700*/  LD.E R51, desc[UR36][R16.64+0x264] ;  /* 0x0002642410337980 */ /* 0x000f28000c101900 */
[----:B-1----:R-:W4:Y:S04]  /*19710*/  LD.E R43, desc[UR36][R16.64+0x268] ;  /* 0x00026824102b7980 */ /* 0x002f28000c101900 */
        /* <DEDUP_REMOVED lines=68> */
[----:B----4-:R0:W-:Y:S04]  /*19b60*/  ST.E desc[UR36][R16.64+0x250], R27 ;  /* 0x0002501b10007985 */ /* 0x0101e8000c101924 */
[----:B------:R-:W-:Y:S04]  /*19b70*/  ST.E desc[UR36][R16.64+0x254], R45 ;  /* 0x0002542d10007985 */ /* 0x000fe8000c101924 */
[----:B------:R-:W-:Y:S04]  /*19b80*/  ST.E desc[UR36][R16.64+0x258], R47 ;  /* 0x0002582f10007985 */ /* 0x000fe8000c101924 */
[----:B------:R-:W-:Y:S04]  /*19b90*/  ST.E desc[UR36][R16.64+0x25c], R41 ;  /* 0x00025c2910007985 */ /* 0x000fe8000c101924 */
[----:B------:R-:W-:Y:S04]  /*19ba0*/  ST.E desc[UR36][R16.64+0x260], R49 ;  /* 0x0002603110007985 */ /* 0x000fe8000c101924 */
[----:B------:R-:W-:Y:S04]  /*19bb0*/  ST.E desc[UR36][R16.64+0x264], R51 ;  /* 0x0002643310007985 */ /* 0x000fe8000c101924 */
[----:B------:R-:W-:Y:S04]  /*19bc0*/  ST.E desc[UR36][R16.64+0x268], R43 ;  /* 0x0002682b10007985 */ /* 0x000fe8000c101924 */
[----:B------:R-:W-:Y:S04]  /*19bd0*/  ST.E desc[UR36][R16.64+0x26c], R53 ;  /* 0x00026c3510007985 */ /* 0x000fe8000c101924 */
[----:B--2---:R1:W-:Y:S04]  /*19be0*/  ST.E desc[UR36][R16.64+0x270], R39 ;  /* 0x0002702710007985 */ /* 0x0043e8000c101924 */
[----:B------:R2:W-:Y:S04]  /*19bf0*/  ST.E desc[UR36][R16.64+0x274], R55 ;  /* 0x0002743710007985 */ /* 0x0005e8000c101924 */
[----:B------:R4:W-:Y:S04]  /*19c00*/  ST.E desc[UR36][R16.64+0x278], R57 ;  /* 0x0002783910007985 */ /* 0x0009e8000c101924 */
[----:B------:R4:W-:Y:S04]  /*19c10*/  ST.E desc[UR36][R16.64+0x27c], R59 ;  /* 0x00027c3b10007985 */ /* 0x0009e8000c101924 */
[----:B------:R4:W-:Y:S04]  /*19c20*/  ST.E desc[UR36][R16.64+0x280], R61 ;  /* 0x0002803d10007985 */ /* 0x0009e8000c101924 */
[----:B------:R4:W-:Y:S04]  /*19c30*/  ST.E desc[UR36][R16.64+0x284], R63 ;  /* 0x0002843f10007985 */ /* 0x0009e8000c101924 */
[----:B------:R4:W-:Y:S04]  /*19c40*/  ST.E desc[UR36][R16.64+0x288], R65 ;  /* 0x0002884110007985 */ /* 0x0009e8000c101924 */
[----:B------:R4:W-:Y:S04]  /*19c50*/  ST.E desc[UR36][R16.64+0x28c], R67 ;  /* 0x00028c4310007985 */ /* 0x0009e8000c101924 */
[----:B0-----:R-:W3:Y:S04]  /*19c60*/  LD.E R27, desc[UR36][R16.64+0x298] ;  /* 0x00029824101b7980 */ /* 0x001ee8000c101900 */
[----:B-1----:R-:W3:Y:S04]  /*19c70*/  LD.E R39, desc[UR36][R16.64+0x2a0] ;  /* 0x0002a02410277980 */ /* 0x002ee8000c101900 */
[----:B------:R-:W3:Y:S04]  /*19c80*/  LD.E R41, desc[UR36][R16.64+0x2a8] ;  /* 0x0002a82410297980 */ /* 0x000ee8000c101900 */
[----:B------:R-:W3:Y:S04]  /*19c90*/  LD.E R43, desc[UR36][R16.64+0x2b0] ;  /* 0x0002b024102b7980 */ /* 0x000ee8000c101900 */
[----:B------:R-:W3:Y:S04]  /*19ca0*/  LD.E R45, desc[UR36][R16.64+0x2b8] ;  /* 0x0002b824102d7980 */ /* 0x000ee8000c101900 */
[----:B------:R-:W3:Y:S04]  /*19cb0*/  LD.E R47, desc[UR36][R16.64+0x2c0] ;  /* 0x0002c024102f7980 */ /* 0x000ee8000c101900 */
[----:B------:R-:W3:Y:S04]  /*19cc0*/  LD.E R49, desc[UR36][R16.64+0x2c8] ;  /* 0x0002c82410317980 */ /* 0x000ee8000c101900 */
[----:B------:R-:W3:Y:S04]  /*19cd0*/  LD.E R51, desc[UR36][R16.64+0x2d0] ;  /* 0x0002d02410337980 */ /* 0x000ee8000c101900 */
[----:B------:R-:W3:Y:S04]  /*19ce0*/  LD.E R53, desc[UR36][R16.64+0x2d8] ;  /* 0x0002d82410357980 */ /* 0x000ee8000c101900 */
[----:B--2---:R-:W2:Y:S04]  /*19cf0*/  LD.E R55, desc[UR36][R16.64+0x2e0] ;  /* 0x0002e02410377980 */ /* 0x004ea8000c101900 */
        /* <DEDUP_REMOVED lines=39> */
[----:B---3--:R0:W-:Y:S04]  /*19f70*/  ST.E desc[UR36][R16.64+0x290], R25 ;  /* 0x0002901910007985 */ /* 0x0081e8000c101924 */
        /* <DEDUP_REMOVED lines=34> */
[----:B--2---:R2:W-:Y:S04]  /*1a1a0*/  ST.E desc[UR36][R16.64+0x2e0], R55 ;  /* 0x0002e03710007985 */ /* 0x0045e8000c101924 */
        /* <DEDUP_REMOVED lines=101> */
[----:B------:R-:W4:Y:S04]  /*1a800*/  LD.E R38, desc[UR36][R16.64+0x278] ;  /* 0x0002782410267980 */ /* 0x000f28000c101900 */
        /* <DEDUP_REMOVED lines=16> */
[----:B--2---:R-:W3:Y:S04]  /*1a910*/  LD.E R55, desc[UR36][R16.64+0x2bc] ;  /* 0x0002bc2410377980 */ /* 0x004ee8000c101900 */
[----:B------:R-:W3:Y:S04]  /*1a920*/  LD.E R56, desc[UR36][R16.64+0x2c0] ;  /* 0x0002c02410387980 */ /* 0x000ee8000c101900 */
[----:B----4-:R-:W3:Y:S04]  /*1a930*/  LD.E R57, desc[UR36][R16.64+0x2c4] ;  /* 0x0002c42410397980 */ /* 0x010ee8000c101900 */
        /* <DEDUP_REMOVED lines=42> */
[----:B------:R-:W-:Y:S01]  /*1abe0*/  ISETP.NE.U32.AND P0, PT, R25, RZ, PT ;  /* 0x000000ff1900720c */ /* 0x000fe20003f05070 */
[----:B------:R-:W-:-:S02]  /*1abf0*/  IMAD.MOV.U32 R25, RZ, RZ, R13 ;  /* 0x000000ffff197224 */ /* 0x000fc400078e000d */
[----:B------:R-:W3:Y:S03]  /*1ac00*/  LD.E R100, desc[UR36][R16.64+0x370] ;  /* 0x0003702410647980 */ /* 0x000ee6000c101900 */
[----:B------:R-:W-:Y:S01]  /*1ac10*/  R2UR UR11, R25 ;  /* 0x00000000190b72ca */ /* 0x000fe200000e0000 */
        /* <DEDUP_REMOVED lines=54> */
[----:B------:R-:W-:-:S02]  /*1af80*/  R2UR UR6, R12 ;  /* 0x000000000c0672ca */ /* 0x000fc400000e0000 */
[----:B------:R-:W-:Y:S02]  /*1af90*/  R2UR UR7, R13 ;  /* 0x000000000d0772ca */ /* 0x000fe400000e0000 */
[----:B------:R-:W-:Y:S01]  /*1afa0*/  F2FP.F16.F32.PACK_AB R152, R15, R152 ;  /* 0x000000980f98723e */ /* 0x000fe200000000ff */
[----:B------:R-:W-:-:S03]  /*1afb0*/  VOTEU.ANY UP0, P0 ;  /* 0x00000000003f7886 */ /* 0x000fc60000000100 */
[----:B---3--:R-:W-:-:S07]  /*1afc0*/  WARPGROUP.ARRIVE ;  /* 0x00000000000079c5 */ /* 0x008fce0000000000 */
        /* <DEDUP_REMOVED lines=687> */
[----:B------:R0:W-:Y:S04]  /*1dac0*/  ST.E desc[UR36][R4.64], R25 ;  /* 0x0000001904007985 */ /* 0x0001e8000c101924 */
[----:B------:R-:W-:Y:S04]  /*1dad0*/  ST.E desc[UR36][R8.64], R26 ;  /* 0x0000001a08007985 */ /* 0x000fe8000c101924 */
[----:B------:R1:W-:Y:S04]  /*1dae0*/  ST.E desc[UR36][R6.64], R27 ;  /* 0x0000001b06007985 */ /* 0x0003e8000c101924 */
[----:B------:R-:W-:Y:S04]  /*1daf0*/  ST.E desc[UR36][R16.64+0x250], R28 ;  /* 0x0002501c10007985 */ /* 0x000fe8000c101924 */
        /* <DEDUP_REMOVED lines=123> */
[----:B------:R-:W-:Y:S04]  /*1e2b0*/  STL [R1+0x68], R0 ;  /* 0x0000680001007387 */ /* 0x000fe80000100800 */
[----:B------:R-:W3:Y:S04]  /*1e2c0*/  LD.E R11, desc[UR36][R16.64+0x240] ;  /* 0x00024024100b7980 */ /* 0x000ee8000c101900 */
[----:B---3--:R3:W-:Y:S04]  /*1e2d0*/  ST.E desc[UR36][R16.64+0x240], R11 ;  /* 0x0002400b10007985 */ /* 0x0087e8000c101924 */
[----:B------:R-:W4:Y:S04]  /*1e2e0*/  LD.E R13, desc[UR36][R4.64] ;  /* 0x00000024040d7980 */ /* 0x000f28000c101900 */
[----:B----4-:R4:W-:Y:S04]  /*1e2f0*/  ST.E desc[UR36][R4.64], R13 ;  /* 0x0000000d04007985 */ /* 0x0109e8000c101924 */
[----:B------:R-:W2:Y:S04]  /*1e300*/  LD.E R15, desc[UR36][R8.64] ;  /* 0x00000024080f7980 */ /* 0x000ea8000c101900 */
[----:B--2---:R2:W-:Y:S04]  /*1e310*/  ST.E desc[UR36][R8.64], R15 ;  /* 0x0000000f08007985 */ /* 0x0045e8000c101924 */
[----:B------:R-:W3:Y:S04]  /*1e320*/  LD.E R19, desc[UR36][R6.64] ;  /* 0x0000002406137980 */ /* 0x000ee8000c101900 */
[----:B---3--:R3:W-:Y:S04]  /*1e330*/  ST.E desc[UR36][R6.64], R19 ;  /* 0x0000001306007985 */ /* 0x0087e8000c101924 */
[----:B------:R-:W3:Y:S04]  /*1e340*/  LD.E R21, desc[UR36][R16.64+0x250] ;  /* 0x0002502410157980 */ /* 0x000ee8000c101900 */
[----:B0-----:R-:W3:Y:S04]  /*1e350*/  LD.E R25, desc[UR36][R16.64+0x254] ;  /* 0x0002542410197980 */ /* 0x001ee8000c101900 */
[----:B-1----:R-:W3:Y:S04]  /*1e360*/  LD.E R27, desc[UR36][R16.64+0x258] ;  /* 0x00025824101b7980 */ /* 0x002ee8000c101900 */
[----:B------:R-:W3:Y:S04]  /*1e370*/  LD.E R29, desc[UR36][R16.64+0x25c] ;  /* 0x00025c24101d7980 */ /* 0x000ee8000c101900 */
[----:B------:R-:W3:Y:S04]  /*1e380*/  LD.E R11, desc[UR36][R16.64+0x260] ;  /* 0x00026024100b7980 */ /* 0x000ee8000c101900 */
[----:B------:R-:W3:Y:S04]  /*1e390*/  LD.E R31, desc[UR36][R16.64+0x264] ;  /* 0x00026424101f7980 */ /* 0x000ee8000c101900 */
[----:B----4-:R-:W4:Y:S04]  /*1e3a0*/  LD.E R5, desc[UR36][R16.64+0x268] ;  /* 0x0002682410057980 */ /* 0x010f28000c101900 */
[----:B------:R-:W4:Y:S04]  /*1e3b0*/  LD.E R13, desc[UR36][R16.64+0x26c] ;  /* 0x00026c24100d7980 */ /* 0x000f28000c101900 */
        /* <DEDUP_REMOVED lines=116> */
[----:B------:R-:W-:Y:S04]  /*1eb00*/  ST.E desc[UR36][R16.64+0x250], R21 ;  /* 0x0002501510007985 */ /* 0x000fe8000c101924 */
[----:B------:R-:W-:Y:S04]  /*1eb10*/  ST.E desc[UR36][R16.64+0x254], R25 ;  /* 0x0002541910007985 */ /* 0x000fe8000c101924 */
[----:B------:R-:W-:Y:S04]  /*1eb20*/  ST.E desc[UR36][R16.64+0x258], R27 ;  /* 0x0002581b10007985 */ /* 0x000fe8000c101924 */
[----:B------:R-:W-:Y:S04]  /*1eb30*/  ST.E desc[UR36][R16.64+0x25c], R29 ;  /* 0x00025c1d10007985 */ /* 0x000fe8000c101924 */
[----:B------:R-:W-:Y:S04]  /*1eb40*/  ST.E desc[UR36][R16.64+0x260], R11 ;  /* 0x0002600b10007985 */ /* 0x000fe8000c101924 */
[----:B------:R-:W-:Y:S04]  /*1eb50*/  ST.E desc[UR36][R16.64+0x264], R31 ;  /* 0x0002641f10007985 */ /* 0x000fe8000c101924 */
[----:B----4-:R-:W-:Y:S04]  /*1eb60*/  ST.E desc[UR36][R16.64+0x268], R5 ;  /* 0x0002680510007985 */ /* 0x010fe8000c101924 */
[----:B------:R-:W-:Y:S04]  /*1eb70*/  ST.E desc[UR36][R16.64+0x26c], R13 ;  /* 0x00026c0d10007985 */ /* 0x000fe8000c101924 */
[----:B--2---:R-:W-:Y:S04]  /*1eb80*/  ST.E desc[UR36][R16.64+0x270], R9 ;  /* 0x0002700910007985 */ /* 0x004fe8000c101924 */
[----:B------:R-:W-:Y:S04]  /*1eb90*/  ST.E desc[UR36][R16.64+0x274], R15 ;  /* 0x0002740f10007985 */ /* 0x000fe8000c101924 */
[----:B---3--:R-:W-:Y:S04]  /*1eba0*/  ST.E desc[UR36][R16.64+0x278], R7 ;  /* 0x0002780710007985 */ /* 0x008fe8000c101924 */
        /* <DEDUP_REMOVED lines=121> */
.L_x_3536:
[----:B------:R-:W-:Y:S05]  /*1f340*/  BSYNC B0 ;  /* 0x0000000000007941 */ /* 0x000fea0003800000 */
.L_x_3535:
        /* <DEDUP_REMOVED lines=9> */
.L_x_3508:
[----:B0-----:R-:W0:Y:S01]  /*1f3e0*/  S2R R0, SR_TID.X ;  /* 0x0000000000007919 */ /* 0x001e220000002100 */
[----:B------:R-:W-:Y:S05]  /*1f3f0*/  WARPSYNC.ALL ;  /* 0x0000000000007948 */ /* 0x000fea0003800000 */
[----:B0-----:R-:W-:-:S04]  /*1f400*/  SHF.R.U32.HI R0, RZ, 0x7, R0 ;  /* 0x00000007ff007819 */ /* 0x001fc80000011600 */
[----:B------:R-:W-:Y:S01]  /*1f410*/  IADD3 R141, -R0, 0xb, RZ ;  /* 0x0000000b008d7810 */ /* 0x000fe20007ffe1ff */
[----:B------:R-:W3:Y:S04]  /*1f420*/  LDL R5, [R1+0x220] ;  /* 0x0002200001057983 */ /* 0x000ee80000100800 */
[----:B------:R-:W4:Y:S04]  /*1f430*/  LDL R8, [R1+0x224] ;  /* 0x0002240001087983 */ /* 0x000f280000100800 */
[----:B------:R-:W5:Y:S04]  /*1f440*/  LDL R135, [R1+0x1f8] ;  /* 0x0001f80001877983 */ /* 0x000f680000100800 */
[----:B------:R-:W2:Y:S01]  /*1f450*/  LDL.64 R122, [R1+0x290] ;  /* 0x00029000017a7983 */ /* 0x000ea20000100a00 */
[----:B------:R-:W-:-:S02]  /*1f460*/  IMAD.MOV.U32 R140, RZ, RZ, -0x800000 ;  /* 0xff800000ff8c7424 */ /* 0x000fc400078e00ff */
[----:B------:R-:W-:Y:S01]  /*1f470*/  IMAD.MOV.U32 R138, RZ, RZ, -0x800000 ;  /* 0xff800000ff8a7424 */ /* 0x000fe200078e00ff */
[----:B------:R-:W2:Y:S01]  /*1f480*/  LDL.64 R132, [R1+0x240] ;  /* 0x0002400001847983 */ /* 0x000ea20000100a00 */
[----:B------:R-:W-:-:S03]  /*1f490*/  IMAD.MOV.U32 R137, RZ, RZ, RZ ;  /* 0x000000ffff897224 */ /* 0x000fc600078e00ff */
[----:B------:R-:W2:Y:S04]  /*1f4a0*/  LDL.64 R130, [R1+0x250] ;  /* 0x0002500001827983 */ /* 0x000ea80000100a00 */
        /* <DEDUP_REMOVED lines=57> */
[----:B------:R-:W2:Y:S04]  /*1f840*/  LDL R136, [R1+0x200] ;  /* 0x0002000001887983 */ /* 0x000ea80000100800 */
[----:B---3--:R-:W0:Y:S02]  /*1f850*/  SHFL.BFLY PT, R0, R5, 0x2, 0x1f ;  /* 0x0c401f0005007f89 */ /* 0x008e2400000e0000 */
[----:B0-----:R-:W-:-:S05]  /*1f860*/  FADD.FTZ R0, R5, R0 ;  /* 0x0000000005007221 */ /* 0x001fca0000010000 */
[----:B------:R-:W0:Y:S02]  /*1f870*/  SHFL.BFLY PT, R3, R0, 0x1, 0x1f ;  /* 0x0c201f0000037f89 */ /* 0x000e2400000e0000 */
[----:B0-----:R-:W-:-:S05]  /*1f880*/  FADD.FTZ R2, R0, R3 ;  /* 0x0000000300027221 */ /* 0x001fca0000010000 */
[----:B------:R-:W-:Y:S04]  /*1f890*/  STL [R1+0x220], R2 ;  /* 0x0002200201007387 */ /* 0x000fe80000100800 */
[----:B------:R-:W3:Y:S04]  /*1f8a0*/  LDL R134, [R1+0x220] ;  /* 0x0002200001867983 */ /* 0x000ee80000100800 */
[----:B----4-:R-:W0:Y:S02]  /*1f8b0*/  SHFL.BFLY PT, R3, R8, 0x2, 0x1f ;  /* 0x0c401f0008037f89 */ /* 0x010e2400000e0000 */
[----:B0-----:R-:W-:Y:S01]  /*1f8c0*/  FADD.FTZ R3, R3, R8 ;  /* 0x0000000803037221 */ /* 0x001fe20000010000 */
[----:B-----5:R-:W-:Y:S01]  /*1f8d0*/  VIADD R135, R135, 0x1 ;  /* 0x0000000187877836 */ /* 0x020fe20000000000 */
[----:B------:R-:W4:Y:S04]  /*1f8e0*/  LDL.64 R8, [R1+0x3f8] ;  /* 0x0003f80001087983 */ /* 0x000f280000100a00 */
[----:B------:R-:W0:Y:S02]  /*1f8f0*/  SHFL.BFLY PT, R4, R3, 0x1, 0x1f ;  /* 0x0c201f0003047f89 */ /* 0x000e2400000e0000 */
[----:B0-----:R-:W-:Y:S01]  /*1f900*/  FADD.FTZ R139, R3, R4 ;  /* 0x00000004038b7221 */ /* 0x001fe20000010000 */
[----:B------:R0:W-:Y:S08]  /*1f910*/  BAR.ARV R141, 0x100 ;  /* 0x0004008d0000751d */ /* 0x0001f00000002000 */
[----:B------:R-:W-:Y:S06]  /*1f920*/  BAR.ARV 0x8, 0x180 ;  /* 0x0206000000007b1d */ /* 0x000fec0000002000 */
[----:B------:R-:W-:-:S13]  /*1f930*/  FSETP.NE.FTZ.AND P1, PT, R139, RZ, PT ;  /* 0x000000ff8b00720b */ /* 0x000fda0003f35000 */
[----:B------:R-:W5:Y:S04]  /*1f940*/  @P1 LDL R6, [R1+0x230] ;  /* 0x0002300001061983 */ /* 0x000f680000100800 */
[----:B--2---:R-:W2:Y:S01]  /*1f950*/  @P1 LDL R7, [R1+0x214] ;  /* 0x0002140001071983 */ /* 0x004ea20000100800 */
[----:B---3--:R-:W-:-:S13]  /*1f960*/  FSETP.NE.FTZ.AND P0, PT, R134, RZ, PT ;  /* 0x000000ff8600720b */ /* 0x008fda0003f15000 */
[----:B------:R-:W3:Y:S04]  /*1f970*/  @P0 LDL R4, [R1+0x230] ;  /* 0x0002300001040983 */ /* 0x000ee80000100800 */
[----:B------:R-:W4:Y:S01]  /*1f980*/  @P0 LDL R5, [R1+0x210] ;  /* 0x0002100001050983 */ /* 0x000f220000100800 */
[----:B------:R-:W1:Y:S08]  /*1f990*/  @P0 MUFU.LG2 R0, R134 ;  /* 0x0000008600000308 */ /* 0x000e700000000c00 */
[----:B------:R-:W0:Y:S01]  /*1f9a0*/  @P1 MUFU.LG2 R2, R139 ;  /* 0x0000008b00021308 */ /* 0x000e220000000c00 */
[----:B-1----:R-:W-:-:S02]  /*1f9b0*/  @P0 FMUL.FTZ R3, R0, 0.69314718246459960938 ;  /* 0x3f31721800030820 */ /* 0x002fc40000410000 */
[----:B------:R-:W2:Y:S05]  /*1f9c0*/  LDL R0, [R1+0x204] ;  /* 0x0002040001007983 */ /* 0x000eaa0000100800 */
[----:B------:R1:W1:Y:S01]  /*1f9d0*/  @P0 MUFU.RCP R137, R134 ;  /* 0x0000008600890308 */ /* 0x0002620000001000 */
[----:B-----5:R-:W-:Y:S01]  /*1f9e0*/  @P1 FMUL.FTZ R6, R6, 0.69314718246459960938 ;  /* 0x3f31721806061820 */ /* 0x020fe20000410000 */
[----:B---3--:R-:W-:-:S04]  /*1f9f0*/  @P0 FMUL.FTZ R4, R4, 0.69314718246459960938 ;  /* 0x3f31721804040820 */ /* 0x008fc80000410000 */
[----:B----4-:R-:W-:Y:S01]  /*1fa00*/  @P0 FFMA.FTZ R140, R4, R5, R3 ;  /* 0x00000005048c0223 */ /* 0x010fe20000010003 */
[----:B0-----:R-:W-:Y:S01]  /*1fa10*/  @P1 FMUL.FTZ R3, R2, 0.69314718246459960938 ;  /* 0x3f31721802031820 */ /* 0x001fe20000410000 */
[----:B------:R-:W3:Y:S03]  /*1fa20*/  LDL.64 R4, [R1+0x408] ;  /* 0x0004080001047983 */ /* 0x000ee60000100a00 */
[----:B--2---:R-:W-:Y:S02]  /*1fa30*/  @P1 FFMA.FTZ R138, R6, R7, R3 ;  /* 0x00000007068a1223 */ /* 0x004fe40000010003 */
[----:B------:R-:W2:Y:S04]  /*1fa40*/  LDL.64 R2, [R1+0x428] ;  /* 0x0004280001027983 */ /* 0x000ea80000100a00 */
[----:B------:R-:W4:Y:S01]  /*1fa50*/  LDL.64 R6, [R1+0x438] ;  /* 0x0004380001067983 */ /* 0x000f220000100a00 */
[----:B------:R-:W-:-:S13]  /*1fa60*/  ISETP.NE.AND P0, PT, R135, 0x2, PT ;  /* 0x000000028700780c */ /* 0x000fda0003f05270 */
[----:B-1----:R-:W5:Y:S01]  /*1fa70*/  @!P0 LDL R134, [R1+0x1fc] ;  /* 0x0001fc0001868983 */ /* 0x002f620000100800 */
[-C--:B------:R-:W-:Y:S01]  /*1fa80*/  FMUL.FTZ R123, R123, R137.reuse ;  /* 0x000000897b7b7220 */ /* 0x080fe20000410000 */
[----:B------:R-:W-:-:S05]  /*1fa90*/  FMUL.FTZ R122, R122, R137 ;  /* 0x000000897a7a7220 */ /* 0x000fca0000410000 */
[----:B------:R0:W-:Y:S02]  /*1faa0*/  STL.64 [R1+0x290], R122 ;  /* 0x0002907a01007387 */ /* 0x0001e40000100a00 */
[----:B0-----:R-:W-:-:S06]  /*1fab0*/  IMAD.MOV.U32 R122, RZ, RZ, RZ ;  /* 0x000000ffff7a7224 */ /* 0x001fcc00078e00ff */
[----:B------:R-:W0:Y:S01]  /*1fac0*/  @P1 MUFU.RCP R122, R139 ;  /* 0x0000008b007a1308 */ /* 0x000e220000001000 */
        /* <DEDUP_REMOVED lines=121> */
[----:B------:R-:W-:Y:S01]  /*20260*/  VIADD R0, R0, 0x1 ;  /* 0x0000000100007836 */ /* 0x000fe20000000000 */
[----:B------:R0:W-:Y:S04]  /*20270*/  STL [R1+0x224], R139 ;  /* 0x0002248b01007387 */ /* 0x0001e80000100800 */
[----:B------:R0:W-:Y:S04]  /*20280*/  STL.64 [R1+0x240], R132 ;  /* 0x0002408401007387 */ /* 0x0001e80000100a00 */
[----:B------:R0:W-:Y:S04]  /*20290*/  STL.64 [R1+0x250], R130 ;  /* 0x0002508201007387 */ /* 0x0001e80000100a00 */
[----:B------:R0:W-:Y:S04]  /*202a0*/  STL.64 [R1+0x260], R128 ;  /* 0x0002608001007387 */ /* 0x0001e80000100a00 */
[----:B------:R0:W-:Y:S04]  /*202b0*/  STL.64 [R1+0x270], R126 ;  /* 0x0002707e01007387 */ /* 0x0001e80000100a00 */
[----:B------:R0:W-:Y:S04]  /*202c0*/  STL.64 [R1+0x280], R124 ;  /* 0x0002807c01007387 */ /* 0x0001e80000100a00 */
[----:B------:R0:W-:Y:S04]  /*202d0*/  STL [R1+0x220], R140 ;  /* 0x0002208c01007387 */ /* 0x0001e80000100800 */
        /* <DEDUP_REMOVED lines=23> */
[----:B------:R0:W-:Y:S01]  /*20450*/  STL.64 [R1+0x400], R78 ;  /* 0x0004004e01007387 */ /* 0x0001e20000100a00 */
[-C--:B---3--:R-:W-:Y:S01]  /*20460*/  FMUL.FTZ R5, R5, R122.reuse ;  /* 0x0000007a05057220 */ /* 0x088fe20000410000 */
[-C--:B------:R-:W-:Y:S01]  /*20470*/  FMUL.FTZ R4, R4, R122.reuse ;  /* 0x0000007a04047220 */ /* 0x080fe20000410000 */
[-C--:B--2---:R-:W-:Y:S01]  /*20480*/  FMUL.FTZ R3, R3, R122.reuse ;  /* 0x0000007a03037220 */ /* 0x084fe20000410000 */
[-C--:B------:R-:W-:Y:S01]  /*20490*/  FMUL.FTZ R2, R2, R122.reuse ;  /* 0x0000007a02027220 */ /* 0x080fe20000410000 */
[-C--:B----4-:R-:W-:Y:S01]  /*204a0*/  FMUL.FTZ R7, R7, R122.reuse ;  /* 0x0000007a07077220 */ /* 0x090fe20000410000 */
[----:B------:R-:W-:Y:S01]  /*204b0*/  FMUL.FTZ R6, R6, R122 ;  /* 0x0000007a06067220 */ /* 0x000fe20000410000 */
        /* <DEDUP_REMOVED lines=35> */
[----:B------:R0:W-:Y:S04]  /*206f0*/  STL [R1+0x200], R136 ;  /* 0x0002008801007387 */ /* 0x0001e80000100800 */
[----:B------:R0:W-:Y:S01]  /*20700*/  STL [R1+0x204], R0 ;  /* 0x0002040001007387 */ /* 0x0001e20000100800 */
[----:B-----5:R-:W-:-:S03]  /*20710*/  @!P0 LOP3.LUT R134, R134, 0x1, RZ, 0x3c, !PT ;  /* 0x0000000186868812 */ /* 0x020fc600078e3cff */
[----:B------:R0:W-:Y:S04]  /*20720*/  STL [R1+0x1f8], R135 ;  /* 0x0001f88701007387 */ /* 0x0001e80000100800 */
[----:B------:R0:W-:Y:S04]  /*20730*/  @!P0 STL [R1+0x1fc], R134 ;  /* 0x0001fc8601008387 */ /* 0x0001e80000100800 */
[----:B------:R0:W-:Y:S01]  /*20740*/  @!P0 STL [R1+0x1f8], RZ ;  /* 0x0001f8ff01008387 */ /* 0x0001e20000100800 */
[----:B------:R-:W-:-:S13]  /*20750*/  PLOP3.LUT P0, PT, PT, PT, PT, 0x8, 0x0 ;  /* 0x000000000000781c */ /* 0x000fda0003f0e170 */
.L_x_3442:
[----:B01----:R-:W0:Y:S01]  /*20760*/  S2R R7, SR_CgaCtaId ;  /* 0x0000000000077919 */ /* 0x003e220000008800 */
[----:B------:R-:W-:Y:S01]  /*20770*/  MOV R0, 0x400 ;  /* 0x0000040000007802 */ /* 0x000fe20000000f00 */
[----:B------:R-:W-:Y:S01]  /*20780*/  BSSY B0, `(.L_x_3538) ;  /* 0x00004b5000007945 */ /* 0x000fe20003800000 */
[----:B------:R-:W-:Y:S02]  /*20790*/  BAR.SYNC.DEFER_BLOCKING 0x5, 0x180 ;  /* 0x0146000000007b1d */ /* 0x000fe40000010000 */
[----:B0-----:R-:W-:-:S05]  /*207a0*/  LEA R0, R7, R0, 0x18 ;  /* 0x0000000007007211 */ /* 0x001fca00078ec0ff */
[----:B------:R-:W0:Y:S02]  /*207b0*/  LDS.128 R8, [R0+0x324d0] ;  /* 0x0324d00000087984 */ /* 0x000e240000000c00 */
[----:B0-----:R-:W-:Y:S02]  /*207c0*/  R2UR UR5, R9 ;  /* 0x00000000090572ca */ /* 0x001fe400000e0000 */
[----:B------:R-:W-:Y:S02]  /*207d0*/  R2UR UR6, R10 ;  /* 0x000000000a0672ca */ /* 0x000fe400000e0000 */
[----:B------:R-:W-:Y:S01]  /*207e0*/  R2UR UR7, R11 ;  /* 0x000000000b0772ca */ /* 0x000fe200000e0000 */
[----:B------:R-:W-:Y:S06]  /*207f0*/  BAR.ARV 0x4, 0x180 ;  /* 0x0106000000007b1d */ /* 0x000fec0000002000 */
[----:B------:R-:W-:Y:S08]  /*20800*/  @P0 BRA `(.L_x_3539) ;  /* 0x0000003c00100947 */ /* 0x000ff00003800000 */
[----:B------:R-:W2:Y:S01]  /*20810*/  LDL R4, [R1+0x4d0] ;  /* 0x0004d00001047983 */ /* 0x000ea20000100800 */
[----:B------:R-:W-:Y:S01]  /*20820*/  R2UR UR4, R216 ;  /* 0x00000000d80472ca */ /* 0x000fe200000e0000 */
[----:B------:R-:W-:Y:S01]  /*20830*/  ULDC.64 UR8, c[0x0][0xd00] ;  /* 0x0003400000087ab9 */ /* 0x000fe20000000a00 */
[----:B------:R-:W-:Y:S01]  /*20840*/  ULDC.64 UR10, c[0x0][0xd00] ;  /* 0x00034000000a7ab9 */ /* 0x000fe20000000a00 */
[----:B------:R-:W3:Y:S04]  /*20850*/  LDL.128 R8, [R1+0x240] ;  /* 0x0002400001087983 */ /* 0x000ee80000100c00 */
[----:B------:R-:W4:Y:S04]  /*20860*/  LDL.128 R12, [R1+0x260] ;  /* 0x00026000010c7983 */ /* 0x000f280000100c00 */
[----:B------:R-:W4:Y:S04]  /*20870*/  LDL.128 R28, [R1+0x250] ;  /* 0x00025000011c7983 */ /* 0x000f280000100c00 */
[----:B------:R-:W4:Y:S01]  /*20880*/  LDL.128 R24, [R1+0x270] ;  /* 0x0002700001187983 */ /* 0x000f220000100c00 */
[----:B------:R-:W0:Y:S03]  /*20890*/  S2R R5, SR_SWINHI ;  /* 0x0000000000057919 */ /* 0x000e260000002f00 */
[----:B------:R-:W4:Y:S04]  /*208a0*/  LDL.128 R124, [R1+0x280] ;  /* 0x00028000017c7983 */ /* 0x000f280000100c00 */
[----:B------:R-:W4:Y:S04]  /*208b0*/  LDL.128 R116, [R1+0x2a0] ;  /* 0x0002a00001747983 */ /* 0x000f280000100c00 */
[----:B------:R-:W4:Y:S04]  /*208c0*/  LDL.128 R120, [R1+0x290] ;  /* 0x0002900001787983 */ /* 0x000f280000100c00 */
[----:B------:R-:W4:Y:S04]  /*208d0*/  LDL.128 R108, [R1+0x2c0] ;  /* 0x0002c000016c7983 */ /* 0x000f280000100c00 */
[----:B------:R-:W4:Y:S04]  /*208e0*/  LDL.128 R112, [R1+0x2b0] ;  /* 0x0002b00001707983 */ /* 0x000f280000100c00 */
[----:B------:R-:W4:Y:S04]  /*208f0*/  LDL.128 R100, [R1+0x2e0] ;  /* 0x0002e00001647983 */ /* 0x000f280000100c00 */
[----:B------:R-:W4:Y:S01]  /*20900*/  LDL.128 R104, [R1+0x2d0] ;  /* 0x0002d00001687983 */ /* 0x000f220000100c00 */
[----:B------:R-:W-:-:S02]  /*20910*/  MOV R2, R0 ;  /* 0x0000000000027202 */ /* 0x000fc40000000f00 */
[----:B0-----:R-:W-:Y:S01]  /*20920*/  MOV R3, R5 ;  /* 0x0000000500037202 */ /* 0x001fe20000000f00 */
[----:B------:R-:W4:Y:S04]  /*20930*/  LDL.128 R92, [R1+0x300] ;  /* 0x00030000015c7983 */ /* 0x000f280000100c00 */
        /* <DEDUP_REMOVED lines=14> */
[----:B------:R-:W4:Y:S01]  /*20a20*/  LDL.128 R40, [R1+0x3d0] ;  /* 0x0003d00001287983 */ /* 0x000f220000100c00 */
[----:B--2---:R-:W-:-:S03]  /*20a30*/  IMAD.WIDE R4, R4, 0x2, R2 ;  /* 0x0000000204047825 */ /* 0x004fc600078e0202 */
[C---:B------:R-:W-:Y:S02]  /*20a40*/  IADD3 R33, P1, R4.reuse, 0x20, RZ ;  /* 0x0000002004217810 */ /* 0x040fe40007f3e0ff */
[----:B------:R-:W-:Y:S02]  /*20a50*/  LOP3.LUT R35, R4, 0x380, RZ, 0xc0, !PT ;  /* 0x0000038004237812 */ /* 0x000fe400078ec0ff */
[----:B------:R-:W-:Y:S02]  /*20a60*/  LOP3.LUT R32, R33, 0x380, RZ, 0xc0, !PT ;  /* 0x0000038021207812 */ /* 0x000fe400078ec0ff */
[----:B------:R-:W-:Y:S02]  /*20a70*/  SHF.R.U64 R35, R35, 0x3, RZ ;  /* 0x0000000323237819 */ /* 0x000fe400000012ff */
[----:B------:R-:W-:Y:S02]  /*20a80*/  SHF.R.U64 R32, R32, 0x3, RZ ;  /* 0x0000000320207819 */ /* 0x000fe400000012ff */
[----:B------:R-:W-:Y:S01]  /*20a90*/  LOP3.LUT R34, R35, R4, RZ, 0x3c, !PT ;  /* 0x0000000423227212 */ /* 0x000fe200078e3cff */
[--C-:B------:R-:W-:Y:S01]  /*20aa0*/  IMAD.MOV.U32 R35, RZ, RZ, R5.reuse ;  /* 0x000000ffff237224 */ /* 0x100fe200078e0005 */
[----:B------:R-:W-:Y:S01]  /*20ab0*/  LOP3.LUT R32, R32, R33, RZ, 0x3c, !PT ;  /* 0x0000002120207212 */ /* 0x000fe200078e3cff */
[----:B------:R-:W-:Y:S01]  /*20ac0*/  IMAD.X R33, RZ, RZ, R5, P1 ;  /* 0x000000ffff217224 */ /* 0x000fe200008e0605 */
[----:B---3--:R-:W-:-:S02]  /*20ad0*/  F2FP.F16.F32.PACK_AB R8, R9, R8 ;  /* 0x000000080908723e */ /* 0x008fc400000000ff */
[----:B------:R-:W-:Y:S02]  /*20ae0*/  F2FP.F16.F32.PACK_AB R9, R11, R10 ;  /* 0x0000000a0b09723e */ /* 0x000fe400000000ff */
[----:B----4-:R-:W-:Y:S02]  /*20af0*/  F2FP.F16.F32.PACK_AB R12, R13, R12 ;  /* 0x0000000c0d0c723e */ /* 0x010fe400000000ff */
[----:B------:R-:W-:Y:S02]  /*20b00*/  MOV R34, R34 ;  /* 0x0000002200227202 */ /* 0x000fe40000000f00 */
[----:B------:R-:W-:Y:S02]  /*20b10*/  F2FP.F16.F32.PACK_AB R10, R29, R28 ;  /* 0x0000001c1d0a723e */ /* 0x000fe400000000ff */
[----:B------:R-:W-:Y:S01]  /*20b20*/  F2FP.F16.F32.PACK_AB R11, R31, R30 ;  /* 0x0000001e1f0b723e */ /* 0x000fe200000000ff */
[----:B------:R-:W-:Y:S01]  /*20b30*/  BAR.SYNC.DEFER_BLOCKING 0x1, 0x100 ;  /* 0x0044000000007b1d */ /* 0x000fe20000010000 */
[----:B------:R-:W-:-:S02]  /*20b40*/  F2FP.F16.F32.PACK_AB R13, R15, R14 ;  /* 0x0000000e0f0d723e */ /* 0x000fc400000000ff */
[----:B------:R-:W-:Y:S02]  /*20b50*/  MOV R6, R32 ;  /* 0x0000002000067202 */ /* 0x000fe40000000f00 */
[----:B------:R-:W-:Y:S02]  /*20b60*/  F2FP.F16.F32.PACK_AB R14, R25, R24 ;  /* 0x00000018190e723e */ /* 0x000fe400000000ff */
[----:B------:R-:W-:Y:S01]  /*20b70*/  F2FP.F16.F32.PACK_AB R15, R27, R26 ;  /* 0x0000001a1b0f723e */ /* 0x000fe200000000ff */
[----:B------:R-:W2:Y:S04]  /*20b80*/  LDL.128 R28, [R1+0x400] ;  /* 0x00040000011c7983 */ /* 0x000ea80000100c00 */
[----:B------:R-:W3:Y:S04]  /*20b90*/  LDL.128 R24, [R1+0x410] ;  /* 0x0004100001187983 */ /* 0x000ee80000100c00 */
[----:B------:R0:W-:Y:S04]  /*20ba0*/  STSM.16.M88.4 [R34], R8 ;  /* 0x0000000822007844 */ /* 0x0001e80000000200 */
[----:B------:R1:W-:Y:S04]  /*20bb0*/  STSM.16.M88.4 [R6], R12 ;  /* 0x0000000c06007844 */ /* 0x0003e80000000200 */
[----:B0-----:R-:W4:Y:S04]  /*20bc0*/  LDL.128 R32, [R1+0x3f0] ;  /* 0x0003f00001207983 */ /* 0x001f280000100c00 */
[----:B-1----:R-:W4:Y:S04]  /*20bd0*/  LDL.128 R12, [R1+0x420] ;  /* 0x00042000010c7983 */ /* 0x002f280000100c00 */
[----:B------:R-:W4:Y:S01]  /*20be0*/  LDL.128 R8, [R1+0x430] ;  /* 0x0004300001087983 */ /* 0x000f220000100c00 */
[----:B------:R-:W-:-:S02]  /*20bf0*/  IADD3 R139, P0, R4, 0x40, RZ ;  /* 0x00000040048b7810 */ /* 0x000fc40007f1e0ff */
[C---:B------:R-:W-:Y:S02]  /*20c00*/  IADD3 R141, P4, R4.reuse, 0x60, RZ ;  /* 0x00000060048d7810 */ /* 0x040fe40007f9e0ff */
[C---:B------:R-:W-:Y:S02]  /*20c10*/  IADD3 R19, P3, R4.reuse, 0x4000, RZ ;  /* 0x0000400004137810 */ /* 0x040fe40007f7e0ff */
[C---:B------:R-:W-:Y:S02]  /*20c20*/  IADD3 R21, P6, R4.reuse, 0x4020, RZ ;  /* 0x0000402004157810 */ /* 0x040fe40007fde0ff */
[----:B------:R-:W-:Y:S02]  /*20c30*/  LOP3.LUT R138, R139, 0x380, RZ, 0xc0, !PT ;  /* 0x000003808b8a7812 */ /* 0x000fe400078ec0ff */
[----:B------:R-:W-:Y:S02]  /*20c40*/  IADD3 R129, P5, R4, 0x4040, RZ ;  /* 0x0000404004817810 */ /* 0x000fe40007fbe0ff */
[----:B------:R-:W-:-:S02]  /*20c50*/  LOP3.LUT R140, R141, 0x380, RZ, 0xc0, !PT ;  /* 0x000003808d8c7812 */ /* 0x000fc400078ec0ff */
[----:B------:R-:W-:Y:S02]  /*20c60*/  IADD3 R131, P2, R4, 0x4060, RZ ;  /* 0x0000406004837810 */ /* 0x000fe40007f5e0ff */
[----:B------:R-:W-:Y:S02]  /*20c70*/  LOP3.LUT R18, R19, 0x380, RZ, 0xc0, !PT ;  /* 0x0000038013127812 */ /* 0x000fe400078ec0ff */
[----:B------:R-:W-:Y:S02]  /*20c80*/  LOP3.LUT R20, R21, 0x380, RZ, 0xc0, !PT ;  /* 0x0000038015147812 */ /* 0x000fe400078ec0ff */
[----:B------:R-:W-:Y:S02]  /*20c90*/  SHF.R.U64 R138, R138, 0x3, RZ ;  /* 0x000000038a8a7819 */ /* 0x000fe400000012ff */
[----:B------:R-:W-:Y:S02]  /*20ca0*/  LOP3.LUT R128, R129, 0x380, RZ, 0xc0, !PT ;  /* 0x0000038081807812 */ /* 0x000fe400078ec0ff */
[----:B------:R-:W-:-:S02]  /*20cb0*/  IADD3 R133, P1, R4, 0x8000, RZ ;  /* 0x0000800004857810 */ /* 0x000fc40007f3e0ff */
[----:B------:R-:W-:Y:S02]  /*20cc0*/  SHF.R.U64 R140, R140, 0x3, RZ ;  /* 0x000000038c8c7819 */ /* 0x000fe400000012ff */
[----:B------:R-:W-:Y:S02]  /*20cd0*/  LOP3.LUT R130, R131, 0x380, RZ, 0xc0, !PT ;  /* 0x0000038083827812 */ /* 0x000fe400078ec0ff */
[----:B------:R-:W-:Y:S02]  /*20ce0*/  SHF.R.U64 R18, R18, 0x3, RZ ;  /* 0x0000000312127819 */ /* 0x000fe400000012ff */
[----:B------:R-:W-:Y:S02]  /*20cf0*/  SHF.R.U64 R20, R20, 0x3, RZ ;  /* 0x0000000314147819 */ /* 0x000fe400000012ff */
[----:B------:R-:W-:Y:S01]  /*20d00*/  LOP3.LUT R138, R138, R139, RZ, 0x3c, !PT ;  /* 0x0000008b8a8a7212 */ /* 0x000fe200078e3cff */
[----:B------:R-:W-:Y:S01]  /*20d10*/  IMAD.X R139, RZ, RZ, R5, P0 ;  /* 0x000000ffff8b7224 */ /* 0x000fe200000e0605 */
[----:B------:R-:W-:-:S02]  /*20d20*/  SHF.R.U64 R128, R128, 0x3, RZ ;  /* 0x0000000380807819 */ /* 0x000fc400000012ff */
[----:B------:R-:W-:Y:S02]  /*20d30*/  LOP3.LUT R132, R133, 0x380, RZ, 0xc0, !PT ;  /* 0x0000038085847812 */ /* 0x000fe400078ec0ff */
[----:B------:R-:W-:Y:S01]  /*20d40*/  LOP3.LUT R140, R140, R141, RZ, 0x3c, !PT ;  /* 0x0000008d8c8c7212 */ /* 0x000fe200078e3cff */
[--C-:B------:R-:W-:Y:S01]  /*20d50*/  IMAD.X R141, RZ, RZ, R5.reuse, P4 ;  /* 0x000000ffff8d7224 */ /* 0x100fe200020e0605 */
[----:B------:R-:W-:Y:S02]  /*20d60*/  SHF.R.U64 R130, R130, 0x3, RZ ;  /* 0x0000000382827819 */ /* 0x000fe400000012ff */
[----:B------:R-:W-:Y:S01]  /*20d70*/  LOP3.LUT R18, R18, R19, RZ, 0x3c, !PT ;  /* 0x0000001312127212 */ /* 0x000fe200078e3cff */
[--C-:B------:R-:W-:Y:S01]  /*20d80*/  IMAD.X R19, RZ, RZ, R5.reuse, P3 ;  /* 0x000000ffff137224 */ /* 0x100fe200018e0605 */
[----:B------:R-:W-:Y:S02]  /*20d90*/  IADD3 R143, P0, R4, 0x8020, RZ ;  /* 0x00008020048f7810 */ /* 0x000fe40007f1e0ff */
[----:B------:R-:W-:Y:S01]  /*20da0*/  LOP3.LUT R20, R20, R21, RZ, 0x3c, !PT ;  /* 0x0000001514147212 */ /* 0x000fe200078e3cff */
[----:B------:R-:W-:Y:S01]  /*20db0*/  IMAD.X R21, RZ, RZ, R5, P6 ;  /* 0x000000ffff157224 */ /* 0x000fe200030e0605 */
[----:B------:R-:W-:-:S02]  /*20dc0*/  IADD3 R145, P4, R4, 0x8040, RZ ;  /* 0x0000804004917810 */ /* 0x000fc40007f9e0ff */
[----:B------:R-:W-:Y:S01]  /*20dd0*/  LOP3.LUT R128, R128, R129, RZ, 0x3c, !PT ;  /* 0x0000008180807212 */ /* 0x000fe200078e3cff */
[--C-:B------:R-:W-:Y:S01]  /*20de0*/  IMAD.X R129, RZ, RZ, R5.reuse, P5 ;  /* 0x000000ffff817224 */ /* 0x100fe200028e0605 */
[----:B------:R-:W-:Y:S02]  /*20df0*/  SHF.R.U64 R132, R132, 0x3, RZ ;  /* 0x0000000384847819 */ /* 0x000fe400000012ff */
[----:B------:R-:W-:Y:S02]  /*20e00*/  IADD3 R135, P3, R4, 0x8060, RZ ;  /* 0x0000806004877810 */ /* 0x000fe40007f7e0ff */
[----:B------:R-:W-:Y:S01]  /*20e10*/  LOP3.LUT R130, R130, R131, RZ, 0x3c, !PT ;  /* 0x0000008382827212 */ /* 0x000fe200078e3cff */
[----:B------:R-:W-:Y:S01]  /*20e20*/  IMAD.X R131, RZ, RZ, R5, P2 ;  /* 0x000000ffff837224 */ /* 0x000fe200010e0605 */
[----:B------:R-:W-:Y:S02]  /*20e30*/  IADD3 R137, P6, R4, 0xc000, RZ ;  /* 0x0000c00004897810 */ /* 0x000fe40007fde0ff */
[----:B------:R-:W-:-:S02]  /*20e40*/  LOP3.LUT R142, R143, 0x380, RZ, 0xc0, !PT ;  /* 0x000003808f8e7812 */ /* 0x000fc400078ec0ff */
[C---:B------:R-:W-:Y:S02]  /*20e50*/  IADD3 R147, P5, R4.reuse, 0xc020, RZ ;  /* 0x0000c02004937810 */ /* 0x040fe40007fbe0ff */
[----:B------:R-:W-:Y:S02]  /*20e60*/  LOP3.LUT R144, R145, 0x380, RZ, 0xc0, !PT ;  /* 0x0000038091907812 */ /* 0x000fe400078ec0ff */
[----:B------:R-:W-:Y:S02]  /*20e70*/  IADD3 R149, P2, R4, 0xc040, RZ ;  /* 0x0000c04004957810 */ /* 0x000fe40007f5e0ff */
[----:B------:R-:W-:Y:S01]  /*20e80*/  LOP3.LUT R132, R132, R133, RZ, 0x3c, !PT ;  /* 0x0000008584847212 */ /* 0x000fe200078e3cff */
[----:B------:R-:W-:Y:S01]  /*20e90*/  IMAD.X R133, RZ, RZ, R5, P1 ;  /* 0x000000ffff857224 */ /* 0x000fe200008e0605 */
[----:B------:R-:W-:Y:S02]  /*20ea0*/  LOP3.LUT R134, R135, 0x380, RZ, 0xc0, !PT ;  /* 0x0000038087867812 */ /* 0x000fe400078ec0ff */
[----:B------:R-:W-:-:S02]  /*20eb0*/  LOP3.LUT R136, R137, 0x380, RZ, 0xc0, !PT ;  /* 0x0000038089887812 */ /* 0x000fc400078ec0ff */
[----:B------:R-:W-:Y:S02]  /*20ec0*/  SHF.R.U64 R142, R142, 0x3, RZ ;  /* 0x000000038e8e7819 */ /* 0x000fe400000012ff */
[----:B------:R-:W-:Y:S02]  /*20ed0*/  LOP3.LUT R146, R147, 0x380, RZ, 0xc0, !PT ;  /* 0x0000038093927812 */ /* 0x000fe400078ec0ff */
[----:B------:R-:W-:Y:S02]  /*20ee0*/  IADD3 R4, P1, R4, 0xc060, RZ ;  /* 0x0000c06004047810 */ /* 0x000fe40007f3e0ff */
[----:B------:R-:W-:Y:S02]  /*20ef0*/  SHF.R.U64 R144, R144, 0x3, RZ ;  /* 0x0000000390907819 */ /* 0x000fe400000012ff */
[----:B------:R-:W-:Y:S02]  /*20f00*/  LOP3.LUT R148, R149, 0x380, RZ, 0xc0, !PT ;  /* 0x0000038095947812 */ /* 0x000fe400078ec0ff */
[----:B------:R-:W-:-:S02]  /*20f10*/  F2FP.F16.F32.PACK_AB R124, R125, R124 ;  /* 0x0000007c7d7c723e */ /* 0x000fc400000000ff */
[----:B------:R-:W-:Y:S02]  /*20f20*/  SHF.R.U64 R134, R134, 0x3, RZ ;  /* 0x0000000386867819 */ /* 0x000fe400000012ff */
[----:B------:R-:W-:Y:S02]  /*20f30*/  F2FP.F16.F32.PACK_AB R125, R127, R126 ;  /* 0x0000007e7f7d723e */ /* 0x000fe400000000ff */
[----:B------:R-:W-:Y:S02]  /*20f40*/  F2FP.F16.F32.PACK_AB R116, R117, R116 ;  /* 0x000000747574723e */ /* 0x000fe400000000ff */
[----:B------:R-:W-:Y:S02]  /*20f50*/  SHF.R.U64 R136, R136, 0x3, RZ ;  /* 0x0000000388887819 */ /* 0x000fe400000012ff */
[----:B------:R-:W-:Y:S02]  /*20f60*/  MOV R138, R138 ;  /* 0x0000008a008a7202 */ /* 0x000fe40000000f00 */
[----:B------:R-:W-:-:S02]  /*20f70*/  F2FP.F16.F32.PACK_AB R126, R121, R120 ;  /* 0x00000078797e723e */ /* 0x000fc400000000ff */
[----:B------:R-:W-:Y:S02]  /*20f80*/  F2FP.F16.F32.PACK_AB R127, R123, R122 ;  /* 0x0000007a7b7f723e */ /* 0x000fe400000000ff */
[----:B------:R-:W-:Y:S02]  /*20f90*/  F2FP.F16.F32.PACK_AB R117, R119, R118 ;  /* 0x000000767775723e */ /* 0x000fe400000000ff */
[----:B------:R-:W-:Y:S02]  /*20fa0*/  F2FP.F16.F32.PACK_AB R108, R109, R108 ;  /* 0x0000006c6d6c723e */ /* 0x000fe400000000ff */
[----:B------:R-:W-:Y:S01]  /*20fb0*/  LOP3.LUT R142, R142, R143, RZ, 0x3c, !PT ;  /* 0x0000008f8e8e7212 */ /* 0x000fe200078e3cff */
[----:B------:R-:W-:Y:S01]  /*20fc0*/  IMAD.X R143, RZ, RZ, R5, P0 ;  /* 0x000000ffff8f7224 */ /* 0x000fe200000e0605 */
[----:B------:R-:W-:Y:S02]  /*20fd0*/  SHF.R.U64 R146, R146, 0x3, RZ ;  /* 0x0000000392927819 */ /* 0x000fe400000012ff */
[----:B------:R-:W-:-:S02]  /*20fe0*/  MOV R140, R140 ;  /* 0x0000008c008c7202 */ /* 0x000fc40000000f00 */
[----:B------:R-:W-:Y:S02]  /*20ff0*/  LOP3.LUT R6, R4, 0x380, RZ, 0xc0, !PT ;  /* 0x0000038004067812 */ /* 0x000fe400078ec0ff */
[----:B------:R-:W-:Y:S02]  /*21000*/  F2FP.F16.F32.PACK_AB R118, R113, R112 ;  /* 0x000000707176723e */ /* 0x000fe400000000ff */
[----:B------:R-:W-:Y:S02]  /*21010*/  F2FP.F16.F32.PACK_AB R119, R115, R114 ;  /* 0x000000727377723e */ /* 0x000fe400000000ff */
[----:B------:R-:W-:Y:S02]  /*21020*/  F2FP.F16.F32.PACK_AB R109, R111, R110 ;  /* 0x0000006e6f6d723e */ /* 0x000fe400000000ff */
[----:B------:R-:W-:Y:S02]  /*21030*/  F2FP.F16.F32.PACK_AB R100, R101, R100 ;  /* 0x000000646564723e */ /* 0x000fe400000000ff */
[----:B------:R-:W-:Y:S01]  /*21040*/  LOP3.LUT R144, R144, R145, RZ, 0x3c, !PT ;  /* 0x0000009190907212 */ /* 0x000fe200078e3cff */
[----:B------:R-:W-:Y:S01]  /*21050*/  IMAD.X R145, RZ, RZ, R5, P4 ;  /* 0x000000ffff917224 */ /* 0x000fe200020e0605 */
[----:B------:R-:W-:-:S02]  /*21060*/  SHF.R.U64 R148, R148, 0x3, RZ ;  /* 0x0000000394947819 */ /* 0x000fc400000012ff */
[----:B------:R-:W-:Y:S02]  /*21070*/  MOV R18, R18 ;  /* 0x0000001200127202 */ /* 0x000fe40000000f00 */
[----:B------:R-:W-:Y:S02]  /*21080*/  F2FP.F16.F32.PACK_AB R110, R105, R104 ;  /* 0x00000068696e723e */ /* 0x000fe400000000ff */
[----:B------:R-:W-:Y:S02]  /*21090*/  F2FP.F16.F32.PACK_AB R111, R107, R106 ;  /* 0x0000006a6b6f723e */ /* 0x000fe400000000ff */
[----:B------:R-:W-:Y:S02]  /*210a0*/  F2FP.F16.F32.PACK_AB R101, R103, R102 ;  /* 0x000000666765723e */ /* 0x000fe400000000ff */
[----:B------:R-:W-:Y:S02]  /*210b0*/  F2FP.F16.F32.PACK_AB R92, R93, R92 ;  /* 0x0000005c5d5c723e */ /* 0x000fe400000000ff */
[----:B------:R-:W-:Y:S01]  /*210c0*/  LOP3.LUT R134, R134, R135, RZ, 0x3c, !PT ;  /* 0x0000008786867212 */ /* 0x000fe200078e3cff */
[----:B------:R-:W-:Y:S01]  /*210d0*/  IMAD.X R135, RZ, RZ, R5, P3 ;  /* 0x000000ffff877224 */ /* 0x000fe200018e0605 */
[----:B------:R-:W-:-:S02]  /*210e0*/  MOV R20, R20 ;  /* 0x0000001400147202 */ /* 0x000fc40000000f00 */
[----:B------:R-:W-:Y:S02]  /*210f0*/  F2FP.F16.F32.PACK_AB R102, R97, R96 ;  /* 0x000000606166723e */ /* 0x000fe400000000ff */
[----:B------:R-:W-:Y:S02]  /*21100*/  F2FP.F16.F32.PACK_AB R103, R99, R98 ;  /* 0x000000626367723e */ /* 0x000fe400000000ff */
[----:B------:R-:W-:Y:S02]  /*21110*/  F2FP.F16.F32.PACK_AB R93, R95, R94 ;  /* 0x0000005e5f5d723e */ /* 0x000fe400000000ff */
[----:B------:R-:W-:Y:S01]  /*21120*/  F2FP.F16.F32.PACK_AB R84, R85, R84 ;  /* 0x000000545554723e */ /* 0x000fe200000000ff */
[----:B------:R-:W-:Y:S01]  /*21130*/  STSM.16.M88.4 [R138], R124 ;  /* 0x0000007c8a007844 */ /* 0x000fe20000000200 */
        /* <DEDUP_REMOVED lines=10> */
[----:B------:R-:W-:Y:S01]  /*211e0*/  SHF.R.U64 R6, R6, 0x3, RZ ;  /* 0x0000000306067819 */ /* 0x000fe200000012ff */
[----:B------:R-:W-:Y:S01]  /*211f0*/  UIMAD.WIDE UR8, UR4, 0x4, UR8 ;  /* 0x00000004040878a5 */ /* 0x000fe2000f8e0208 */
[----:B------:R-:W-:-:S02]  /*21200*/  MOV R130, R130 ;  /* 0x0000008200827202 */ /* 0x000fc40000000f00 */
[----:B------:R-:W-:Y:S02]  /*21210*/  F2FP.F16.F32.PACK_AB R86, R81, R80 ;  /* 0x000000505156723e */ /* 0x000fe400000000ff */
[----:B------:R-:W-:Y:S02]  /*21220*/  F2FP.F16.F32.PACK_AB R87, R83, R82 ;  /* 0x000000525357723e */ /* 0x000fe400000000ff */
[----:B------:R-:W-:Y:S02]  /*21230*/  F2FP.F16.F32.PACK_AB R77, R79, R78 ;  /* 0x0000004e4f4d723e */ /* 0x000fe400000000ff */
[----:B------:R-:W-:Y:S01]  /*21240*/  F2FP.F16.F32.PACK_AB R68, R69, R68 ;  /* 0x000000444544723e */ /* 0x000fe200000000ff */
[----:B------:R0:W-:Y:S01]  /*21250*/  STSM.16.M88.4 [R18], R108 ;  /* 0x0000006c12007844 */ /* 0x0001e20000000200 */
[----:B------:R-:W-:Y:S01]  /*21260*/  LOP3.LUT R148, R148, R149, RZ, 0x3c, !PT ;  /* 0x0000009594947212 */ /* 0x000fe200078e3cff */
[----:B------:R-:W-:Y:S01]  /*21270*/  IMAD.X R149, RZ, RZ, R5, P2 ;  /* 0x000000ffff957224 */ /* 0x000fe200010e0605 */
[----:B------:R-:W-:-:S02]  /*21280*/  MOV R132, R132 ;  /* 0x0000008400847202 */ /* 0x000fc40000000f00 */
[----:B------:R-:W-:Y:S02]  /*21290*/  F2FP.F16.F32.PACK_AB R78, R73, R72 ;  /* 0x00000048494e723e */ /* 0x000fe400000000ff */
[----:B------:R-:W-:Y:S02]  /*212a0*/  F2FP.F16.F32.PACK_AB R79, R75, R74 ;  /* 0x0000004a4b4f723e */ /* 0x000fe400000000ff */
[----:B------:R-:W-:Y:S02]  /*212b0*/  F2FP.F16.F32.PACK_AB R69, R71, R70 ;  /* 0x000000464745723e */ /* 0x000fe400000000ff */
[----:B------:R-:W-:Y:S01]  /*212c0*/  F2FP.F16.F32.PACK_AB R60, R61, R60 ;  /* 0x0000003c3d3c723e */ /* 0x000fe200000000ff */
[----:B------:R-:W-:Y:S01]  /*212d0*/  IMAD.X R5, RZ, RZ, R5, P1 ;  /* 0x000000ffff057224 */ /* 0x000fe200008e0605 */
[----:B------:R-:W-:Y:S01]  /*212e0*/  MOV R142, R142 ;  /* 0x0000008e008e7202 */ /* 0x000fe20000000f00 */
[----:B------:R-:W-:Y:S01]  /*212f0*/  STSM.16.M88.4 [R20], R100 ;  /* 0x0000006414007844 */ /* 0x000fe20000000200 */
[----:B------:R-:W-:Y:S01]  /*21300*/  F2FP.F16.F32.PACK_AB R70, R65, R64 ;  /* 0x000000404146723e */ /* 0x000fe200000000ff */
[----:B0-----:R-:W0:Y:S01]  /*21310*/  LDC R18, c[0x0][0xce8] ;  /* 0x00033a00ff127b82 */ /* 0x001e220000000800 */
[----:B------:R-:W-:-:S02]  /*21320*/  F2FP.F16.F32.PACK_AB R71, R67, R66 ;  /* 0x000000424347723e */ /* 0x000fc400000000ff */
[----:B------:R-:W-:Y:S02]  /*21330*/  F2FP.F16.F32.PACK_AB R61, R63, R62 ;  /* 0x0000003e3f3d723e */ /* 0x000fe400000000ff */
[----:B------:R-:W-:Y:S01]  /*21340*/  F2FP.F16.F32.PACK_AB R52, R53, R52 ;  /* 0x000000343534723e */ /* 0x000fe200000000ff */
[----:B------:R-:W-:Y:S01]  /*21350*/  STSM.16.M88.4 [R128], R92 ;  /* 0x0000005c80007844 */ /* 0x000fe20000000200 */
[----:B------:R-:W-:Y:S02]  /*21360*/  MOV R144, R144 ;  /* 0x0000009000907202 */ /* 0x000fe40000000f00 */
[----:B------:R-:W-:Y:S02]  /*21370*/  F2FP.F16.F32.PACK_AB R62, R57, R56 ;  /* 0x00000038393e723e */ /* 0x000fe400000000ff */
[----:B------:R-:W-:Y:S02]  /*21380*/  F2FP.F16.F32.PACK_AB R63, R59, R58 ;  /* 0x0000003a3b3f723e */ /* 0x000fe400000000ff */
[----:B------:R-:W-:-:S02]  /*21390*/  F2FP.F16.F32.PACK_AB R53, R55, R54 ;  /* 0x000000363735723e */ /* 0x000fc400000000ff */
[----:B------:R-:W-:Y:S01]  /*213a0*/  F2FP.F16.F32.PACK_AB R44, R45, R44 ;  /* 0x0000002c2d2c723e */ /* 0x000fe200000000ff */
[----:B------:R-:W-:Y:S01]  /*213b0*/  STSM.16.M88.4 [R130], R84 ;  /* 0x0000005482007844 */ /* 0x000fe20000000200 */
[----:B------:R-:W-:Y:S02]  /*213c0*/  LOP3.LUT R4, R6, R4, RZ, 0x3c, !PT ;  /* 0x0000000406047212 */ /* 0x000fe400078e3cff */
[----:B------:R-:W-:Y:S02]  /*213d0*/  MOV R134, R134 ;  /* 0x0000008600867202 */ /* 0x000fe40000000f00 */
[----:B------:R-:W-:Y:S02]  /*213e0*/  F2FP.F16.F32.PACK_AB R54, R49, R48 ;  /* 0x000000303136723e */ /* 0x000fe400000000ff */
[----:B------:R-:W-:Y:S02]  /*213f0*/  F2FP.F16.F32.PACK_AB R55, R51, R50 ;  /* 0x000000323337723e */ /* 0x000fe400000000ff */
[----:B------:R-:W-:-:S02]  /*21400*/  F2FP.F16.F32.PACK_AB R45, R47, R46 ;  /* 0x0000002e2f2d723e */ /* 0x000fc400000000ff */
[----:B------:R-:W-:Y:S01]  /*21410*/  F2FP.F16.F32.PACK_AB R36, R37, R36 ;  /* 0x000000242524723e */ /* 0x000fe200000000ff */
[----:B------:R-:W-:Y:S01]  /*21420*/  STSM.16.M88.4 [R132], R76 ;  /* 0x0000004c84007844 */ /* 0x000fe20000000200 */
[----:B------:R-:W-:Y:S02]  /*21430*/  MOV R136, R136 ;  /* 0x0000008800887202 */ /* 0x000fe40000000f00 */
[----:B------:R-:W-:Y:S02]  /*21440*/  F2FP.F16.F32.PACK_AB R46, R41, R40 ;  /* 0x00000028292e723e */ /* 0x000fe400000000ff */
[----:B------:R-:W-:Y:S02]  /*21450*/  F2FP.F16.F32.PACK_AB R47, R43, R42 ;  /* 0x0000002a2b2f723e */ /* 0x000fe400000000ff */
[----:B------:R-:W-:Y:S01]  /*21460*/  F2FP.F16.F32.PACK_AB R37, R39, R38 ;  /* 0x000000262725723e */ /* 0x000fe200000000ff */
[----:B------:R-:W-:Y:S01]  /*21470*/  STSM.16.M88.4 [R142], R68 ;  /* 0x000000448e007844 */ /* 0x000fe20000000200 */
[----:B------:R-:W-:-:S02]  /*21480*/  MOV R146, R146 ;  /* 0x0000009200927202 */ /* 0x000fc40000000f00 */
[----:B------:R-:W-:Y:S01]  /*21490*/  MOV R148, R148 ;  /* 0x0000009400947202 */ /* 0x000fe20000000f00 */
[----:B------:R-:W-:Y:S01]  /*214a0*/  STSM.16.M88.4 [R144], R60 ;  /* 0x0000003c90007844 */ /* 0x000fe20000000200 */
[----:B------:R-:W-:-:S03]  /*214b0*/  MOV R4, R4 ;  /* 0x0000000400047202 */ /* 0x000fc60000000f00 */
[----:B------:R-:W-:Y:S04]  /*214c0*/  STSM.16.M88.4 [R134], R52 ;  /* 0x0000003486007844 */ /* 0x000fe80000000200 */
[----:B------:R-:W-:Y:S01]  /*214d0*/  STSM.16.M88.4 [R136], R44 ;  /* 0x0000002c88007844 */ /* 0x000fe20000000200 */
[----:B------:R-:W-:Y:S02]  /*214e0*/  ISETP.NE.U32.AND P1, PT, RZ, UR10, PT ;  /* 0x0000000aff007c0c */ /* 0x000fe4000bf25070 */
[----:B--2---:R-:W-:Y:S02]  /*214f0*/  F2FP.F16.F32.PACK_AB R28, R29, R28 ;  /* 0x0000001c1d1c723e */ /* 0x004fe400000000ff */
[----:B------:R-:W-:Y:S02]  /*21500*/  F2FP.F16.F32.PACK_AB R29, R31, R30 ;  /* 0x0000001e1f1d723e */ /* 0x000fe400000000ff */
[----:B---3--:R-:W-:-:S02]  /*21510*/  F2FP.F16.F32.PACK_AB R30, R25, R24 ;  /* 0x00000018191e723e */ /* 0x008fc400000000ff */
[----:B------:R-:W-:Y:S02]  /*21520*/  F2FP.F16.F32.PACK_AB R31, R27, R26 ;  /* 0x0000001a1b1f723e */ /* 0x000fe400000000ff */
[----:B------:R-:W-:Y:S02]  /*21530*/  ISETP.NE.AND.EX P1, PT, RZ, UR11, PT, P1 ;  /* 0x0000000bff007c0c */ /* 0x000fe4000bf25310 */
[----:B----4-:R-:W-:Y:S02]  /*21540*/  F2FP.F16.F32.PACK_AB R38, R33, R32 ;  /* 0x000000202126723e */ /* 0x010fe400000000ff */
[----:B------:R-:W-:Y:S02]  /*21550*/  F2FP.F16.F32.PACK_AB R39, R35, R34 ;  /* 0x000000222327723e */ /* 0x000fe400000000ff */
[----:B------:R-:W-:Y:S02]  /*21560*/  F2FP.F16.F32.PACK_AB R12, R13, R12 ;  /* 0x0000000c0d0c723e */ /* 0x000fe400000000ff */
[----:B------:R-:W-:-:S02]  /*21570*/  F2FP.F16.F32.PACK_AB R13, R15, R14 ;  /* 0x0000000e0f0d723e */ /* 0x000fc400000000ff */
[----:B------:R-:W-:Y:S01]  /*21580*/  F2FP.F16.F32.PACK_AB R14, R9, R8 ;  /* 0x00000008090e723e */ /* 0x000fe200000000ff */
[----:B------:R-:W-:Y:S01]  /*21590*/  IMAD.U32 R8, RZ, RZ, UR8 ;  /* 0x00000008ff087e24 */ /* 0x000fe2000f8e00ff */
[----:B------:R-:W-:Y:S01]  /*215a0*/  F2FP.F16.F32.PACK_AB R15, R11, R10 ;  /* 0x0000000a0b0f723e */ /* 0x000fe200000000ff */
[----:B------:R-:W-:Y:S01]  /*215b0*/  IMAD.U32 R9, RZ, RZ, UR9 ;  /* 0x00000009ff097e24 */ /* 0x000fe2000f8e00ff */
[----:B------:R-:W-:Y:S01]  /*215c0*/  ULDC.64 UR8, c[0x0][0xd08] ;  /* 0x0003420000087ab9 */ /* 0x000fe20000000a00 */
[----:B------:R-:W-:Y:S01]  /*215d0*/  STSM.16.M88.4 [R146], R36 ;  /* 0x0000002492007844 */ /* 0x000fe20000000200 */
[----:B------:R-:W-:-:S03]  /*215e0*/  UISETP.NE.U32.AND UP0, UPT, UR8, URZ, UPT ;  /* 0x0000003f0800728c */ /* 0x000fc6000bf05070 */
[----:B------:R-:W-:Y:S01]  /*215f0*/  STSM.16.M88.4 [R148], R28 ;  /* 0x0000001c94007844 */ /* 0x000fe20000000200 */
[----:B------:R-:W-:-:S03]  /*21600*/  UISETP.NE.AND.EX UP0, UPT, UR9, URZ, UPT, UP0 ;  /* 0x0000003f0900728c */ /* 0x000fc6000bf05300 */
[----:B------:R1:W-:Y:S01]  /*21610*/  STSM.16.M88.4 [R4], R12 ;  /* 0x0000000c04007844 */ /* 0x0003e20000000200 */
[----:B------:R-:W-:Y:S02]  /*21620*/  BAR.SYNC.DEFER_BLOCKING 0x1, 0x100 ;  /* 0x0044000000007b1d */ /* 0x000fe40000010000 */
[----:B------:R-:W-:-:S05]  /*21630*/  PLOP3.LUT P0, PT, PT, PT, UP0, 0x80, 0x0 ;  /* 0x000000000000781c */ /* 0x000fca0003f0f008 */
[----:B------:R-:W-:Y:S02]  /*21640*/  @UP0 ULDC.64 UR8, c[0x0][0xd08] ;  /* 0x0003420000080ab9 */ /* 0x000fe40000000a00 */
[----:B------:R-:W-:-:S03]  /*21650*/  @UP0 UIMAD.WIDE UR8, UR4, 0x4, UR8 ;  /* 0x00000004040808a5 */ /* 0x000fc6000f8e0208 */
[----:B------:R-:W-:Y:S02]  /*21660*/  ULDC UR4, c[0x0][0xb88] ;  /* 0x0002e20000047ab9 */ /* 0x000fe40000000800 */
[----:B------:R-:W-:Y:S01]  /*21670*/  IMAD.U32 R11, RZ, RZ, UR4 ;  /* 0x00000004ff0b7e24 */ /* 0x000fe2000f8e00ff */
[----:B------:R2:W5:Y:S01]  /*21680*/  @P1 LDG.E R10, desc[UR36][R8.64] ;  /* 0x00000024080a1981 */ /* 0x000562000c1e1900 */
[----:B-1----:R-:W-:Y:S01]  /*21690*/  IMAD.U32 R4, RZ, RZ, UR8 ;  /* 0x00000008ff047e24 */ /* 0x002fe2000f8e00ff */
[----:B------:R-:W-:Y:S01]  /*216a0*/  UISETP.NE.AND UP0, UPT, UR59, URZ, UPT ;  /* 0x0000003f3b00728c */ /* 0x000fe2000bf05270 */
[----:B------:R-:W-:Y:S01]  /*216b0*/  IMAD.U32 R5, RZ, RZ, UR9 ;  /* 0x00000009ff057e24 */ /* 0x000fe2000f8e00ff */
[----:B------:R-:W-:-:S04]  /*216c0*/  ULDC UR4, c[0x0][0xbd4] ;  /* 0x0002f50000047ab9 */ /* 0x000fc80000000800 */
[----:B------:R2:W5:Y:S01]  /*216d0*/  @P0 LDG.E R11, desc[UR36][R4.64] ;  /* 0x00000024040b0981 */ /* 0x000562000c1e1900 */
[----:B------:R-:W-:Y:S01]  /*216e0*/  USEL UR4, UR59, UR4, UP0 ;  /* 0x000000043b047287 */ /* 0x000fe20008000000 */
[----:B0-----:R-:W-:Y:S11]  /*216f0*/  @P0 BRA `(.L_x_3540) ;  /* 0x0000000000100947 */ /* 0x001ff60003800000 */
[----:B------:R-:W-:Y:S05]  /*21700*/  @!P1 BRA `(.L_x_3540) ;  /* 0x00000000000c9947 */ /* 0x000fea0003800000 */
[----:B--2---:R-:W2:Y:S04]  /*21710*/  LDG.E R4, desc[UR36][R8.64] ;  /* 0x0000002408047981 */ /* 0x004ea8000c1e1900 */
[----:B-----5:R-:W2:Y:S02]  /*21720*/  LDG.E R11, desc[UR36][R8.64+0x4] ;  /* 0x00000424080b7981 */ /* 0x020ea4000c1e1900 */
[----:B--2---:R-:W-:-:S07]  /*21730*/  IMAD.IADD R11, R11, 0x1, -R4 ;  /* 0x000000010b0b7824 */ /* 0x004fce00078e0a04 */
.L_x_3540:
[----:B--2---:R-:W2:Y:S04]  /*21740*/  LDL R4, [R1+0x4b8] ;  /* 0x0004b80001047983 */ /* 0x004ea80000100800 */
[----:B------:R-:W3:Y:S01]  /*21750*/  LDL R8, [R1+0x4cc] ;  /* 0x0004cc0001087983 */ /* 0x000ee20000100800 */
[----:B-----5:R-:W-:Y:S01]  /*21760*/  IMAD R6, R11, R18, RZ ;  /* 0x000000120b067224 */ /* 0x020fe200078e02ff */
[----:B------:R-:W-:Y:S01]  /*21770*/  R2UR UR8, R216 ;  /* 0x00000000d80872ca */ /* 0x000fe200000e0000 */
[----:B------:R-:W-:Y:S01]  /*21780*/  VIADD R21, R178, UR58 ;  /* 0x0000003ab2157c36 */ /* 0x000fe20008000000 */
[----:B------:R-:W-:Y:S01]  /*21790*/  ISETP.NE.AND P2, PT, R18, 0x1, PT ;  /* 0x000000011200780c */ /* 0x000fe20003f45270 */
[----:B------:R-:W-:Y:S01]  /*217a0*/  UISETP.GT.AND UP1, UPT, UR4, 0x1, UPT ;  /* 0x000000010400788c */ /* 0x000fe2000bf24270 */
[----:B------:R-:W-:-:S03]  /*217b0*/  UMOV UR19, 0xab8 ;  /* 0x00000ab800137882 */ /* 0x000fc60000000000 */
[----:B------:R-:W-:-:S08]  /*217c0*/  USEL UR19, UR19, 0xa78, UP1 ;  /* 0x00000a7813137887 */ /* 0x000fd00008800000 */
[----:B------:R-:W0:Y:S01]  /*217d0*/  @P2 LDC R5, c[0x0][0xcf0] ;  /* 0x00033c00ff052b82 */ /* 0x000e220000000800 */
[----:B------:R-:W-:Y:S01]  /*217e0*/  UISETP.NE.U32.AND UP0, UPT, UR10, URZ, UPT ;  /* 0x0000003f0a00728c */ /* 0x000fe2000bf05070 */
[----:B------:R-:W-:Y:S01]  /*217f0*/  UMOV UR4, URZ ;  /* 0x0000003f00047c82 */ /* 0x000fe20008000000 */
[----:B------:R-:W-:Y:S01]  /*21800*/  USHF.R.S32.HI UR10, URZ, 0x1f, UR8 ;  /* 0x0000001f3f0a7899 */ /* 0x000fe20008011408 */
[----:B------:R-:W-:Y:S01]  /*21810*/  @P1 R2UR UR4, R10 ;  /* 0x000000000a0412ca */ /* 0x000fe200000e0000 */
[----:B------:R-:W-:Y:S02]  /*21820*/  UISETP.NE.AND.EX UP0, UPT, UR11, URZ, UPT, UP0 ;  /* 0x0000003f0b00728c */ /* 0x000fe4000bf05300 */
[----:B------:R-:W-:Y:S02]  /*21830*/  USEL UR9, UR61, URZ, UP1 ;  /* 0x0000003f3d097287 */ /* 0x000fe40008800000 */
[----:B------:R-:W-:Y:S02]  /*21840*/  USEL UR8, UR8, URZ, !UP0 ;  /* 0x0000003f08087287 */ /* 0x000fe4000c000000 */
[----:B------:R-:W-:Y:S01]  /*21850*/  USEL UR18, UR10, URZ, !UP0 ;  /* 0x0000003f0a127287 */ /* 0x000fe2000c000000 */
[----:B------:R-:W-:-:S02]  /*21860*/  ULDC.64 UR12, c[0x0][UR19+0x220] ;  /* 0x00008800130c7abb */ /* 0x000fc40008000a00 */
[----:B------:R-:W-:Y:S01]  /*21870*/  ULDC.64 UR10, c[0x0][UR19+0x218] ;  /* 0x00008600130a7abb */ /* 0x000fe20008000a00 */
[----:B------:R-:W-:Y:S01]  /*21880*/  ULDC.64 UR14, c[0x0][UR19+0x228] ;  /* 0x00008a00130e7abb */ /* 0x000fe20008000a00 */
[----:B------:R-:W-:Y:S02]  /*21890*/  UIMAD UR13, UR13, UR8, URZ ;  /* 0x000000080d0d72a4 */ /* 0x000fe4000f8e023f */
[----:B------:R-:W-:Y:S02]  /*218a0*/  UIMAD.WIDE.U32 UR16, UR10, UR60, URZ ;  /* 0x0000003c0a1072a5 */ /* 0x000fe4000f8e003f */
[----:B------:R-:W-:Y:S01]  /*218b0*/  UIMAD UR20, UR11, UR60, URZ ;  /* 0x0000003c0b1472a4 */ /* 0x000fe2000f8e023f */
[----:B--2---:R-:W-:Y:S02]  /*218c0*/  LOP3.LUT P0, RZ, R4, 0x3, RZ, 0xc0, !PT ;  /* 0x0000000304ff7812 */ /* 0x004fe4000780c0ff */
[----:B------:R-:W1:Y:S02]  /*218d0*/  @P2 LDC R4, c[0x0][0xcec] ;  /* 0x00033b00ff042b82 */ /* 0x000e640000000800 */
[----:B------:R-:W-:-:S13]  /*218e0*/  ISETP.GE.OR P3, PT, R21, R6, P0 ;  /* 0x000000061500720c */ /* 0x000fda0000766670 */
[----:B------:R-:W2:Y:S01]  /*218f0*/  @!P3 LDL R13, [R1+0x220] ;  /* 0x00022000010db983 */ /* 0x000ea20000100800 */
[----:B---3--:R-:W-:Y:S01]  /*21900*/  VIADD R19, R8, UR58 ;  /* 0x0000003a08137c36 */ /* 0x008fe20008000000 */
[----:B------:R-:W-:Y:S02]  /*21910*/  UIMAD.WIDE.U32 UR10, UR12, UR8, URZ ;  /* 0x000000080c0a72a5 */ /* 0x000fe4000f8e003f */
[----:B------:R-:W-:Y:S01]  /*21920*/  UIMAD.WIDE.U32 UR22, UR14, UR9, URZ ;  /* 0x000000090e1672a5 */ /* 0x000fe2000f8e003f */
[----:B------:R-:W-:Y:S01]  /*21930*/  IMAD.MOV.U32 R9, RZ, RZ, R19 ;  /* 0x000000ffff097224 */ /* 0x000fe200078e0013 */
[----:B------:R-:W-:Y:S02]  /*21940*/  UIMAD UR9, UR15, UR9, URZ ;  /* 0x000000090f0972a4 */ /* 0x000fe4000f8e023f */
[----:B------:R-:W-:Y:S01]  /*21950*/  UIMAD UR13, UR12, UR18, UR13 ;  /* 0x000000120c0d72a4 */ /* 0x000fe2000f8e020d */
[----:B-1----:R-:W-:Y:S01]  /*21960*/  @P2 IMAD.HI.U32 R4, R19, R4, RZ ;  /* 0x0000000413042227 */ /* 0x002fe200078e00ff */
[----:B------:R-:W-:-:S02]  /*21970*/  UIADD3 UR16, UP0, UP2, UR10, UR16, UR4 ;  /* 0x000000100a107290 */ /* 0x000fc4000fa1e004 */
[----:B------:R-:W-:Y:S02]  /*21980*/  UIADD3 UR10, UR23, UR9, URZ ;  /* 0x00000009170a7290 */ /* 0x000fe4000fffe03f */
[----:B0-----:R-:W-:Y:S01]  /*21990*/  @P2 SHF.R.U32.HI R9, RZ, R5, R4 ;  /* 0x00000005ff092219 */ /* 0x001fe20000011604 */
[----:B------:R-:W-:Y:S01]  /*219a0*/  UIADD3 UR20, UR17, UR20, URZ ;  /* 0x0000001411147290 */ /* 0x000fe2000fffe03f */
[----:B------:R-:W-:Y:S01]  /*219b0*/  IMAD.U32 R4, RZ, RZ, UR22 ;  /* 0x00000016ff047e24 */ /* 0x000fe2000f8e00ff */
[----:B------:R-:W-:Y:S01]  /*219c0*/  UIADD3 UR9, UR11, UR13, URZ ;  /* 0x0000000d0b097290 */ /* 0x000fe2000fffe03f */
[----:B------:R-:W-:Y:S01]  /*219d0*/  IMAD.U32 R5, RZ, RZ, UR23 ;  /* 0x00000017ff057e24 */ /* 0x000fe2000f8e00ff */
[----:B------:R-:W-:Y:S01]  /*219e0*/  USHF.R.S32.HI UR14, URZ, 0x1f, UR4 ;  /* 0x0000001f3f0e7899 */ /* 0x000fe20008011404 */
[----:B------:R-:W-:Y:S01]  /*219f0*/  IMAD.MOV R11, RZ, RZ, -R9 ;  /* 0x000000ffff0b7224 */ /* 0x000fe200078e0a09 */
[----:B------:R-:W-:Y:S01]  /*21a00*/  IADD3 R4, P1, P4, R9, UR16, R4 ;  /* 0x0000001009047c10 */ /* 0x000fe2000fc3e004 */
[----:B------:R-:W-:Y:S01]  /*21a10*/  IMAD.U32 R10, RZ, RZ, UR10 ;  /* 0x0000000aff0a7e24 */ /* 0x000fe2000f8e00ff */
[----:B------:R-:W-:Y:S01]  /*21a20*/  UIADD3.X UR9, UR9, UR20, UR14, UP0, UP2 ;  /* 0x0000001409097290 */ /* 0x000fe200087e440e */
[----:B------:R-:W-:Y:S01]  /*21a30*/  IMAD R11, R18, R11, R19 ;  /* 0x0000000b120b7224 */ /* 0x000fe200078e0213 */
[----:B------:R-:W-:Y:S01]  /*21a40*/  SHF.R.S32.HI R5, RZ, 0x1f, R9 ;  /* 0x0000001fff057819 */ /* 0x000fe20000011409 */
[----:B------:R-:W-:Y:S01]  /*21a50*/  ULDC.64 UR10, c[0x0][UR19+0x210] ;  /* 0x00008400130a7abb */ /* 0x000fe20008000a00 */
[----:B------:R-:W-:Y:S01]  /*21a60*/  ULDC.64 UR12, c[0x0][0xca8] ;  /* 0x00032a00000c7ab9 */ /* 0x000fe20000000a00 */
[----:B------:R-:W-:Y:S01]  /*21a70*/  IMAD R9, R11, UR11, RZ ;  /* 0x0000000b0b097c24 */ /* 0x000fe2000f8e02ff */
[----:B------:R-:W-:Y:S01]  /*21a80*/  SHF.R.S32.HI R8, RZ, 0x1f, R11 ;  /* 0x0000001fff087819 */ /* 0x000fe2000001140b */
[----:B------:R-:W-:Y:S01]  /*21a90*/  @!UP1 ULDC UR12, c[0x0][0xc50] ;  /* 0x00031400000c9ab9 */ /* 0x000fe20000000800 */
[----:B------:R-:W-:Y:S01]  /*21aa0*/  IADD3.X R5, R5, UR9, R10, P1, P4 ;  /* 0x0000000905057c10 */ /* 0x000fe20008fe840a */
[----:B------:R-:W-:-:S02]  /*21ab0*/  @!UP1 ULDC UR13, c[0x0][0xc54] ;  /* 0x00031500000d9ab9 */ /* 0x000fc40000000800 */
[----:B------:R-:W-:Y:S02]  /*21ac0*/  IMAD R9, R8, UR10, R9 ;  /* 0x0000000a08097c24 */ /* 0x000fe4000f8e0209 */
[----:B------:R-:W-:-:S04]  /*21ad0*/  IMAD.WIDE.U32 R4, R11, UR10, R4 ;  /* 0x0000000a0b047c25 */ /* 0x000fc8000f8e0004 */
[----:B------:R-:W-:Y:S01]  /*21ae0*/  IMAD.IADD R5, R5, 0x1, R9 ;  /* 0x0000000105057824 */ /* 0x000fe200078e0209 */
[----:B------:R-:W-:Y:S01]  /*21af0*/  LEA R10, P1, R4, UR12, 0x2 ;  /* 0x0000000c040a7c11 */ /* 0x000fe2000f8210ff */
[----:B------:R-:W-:-:S03]  /*21b00*/  VIADD R11, R21, 0x8 ;  /* 0x00000008150b7836 */ /* 0x000fc60000000000 */
[----:B------:R-:W-:Y:S01]  /*21b10*/  LEA.HI.X R12, R4, UR13, R5, 0x2, P1 ;  /* 0x0000000d040c7c11 */ /* 0x000fe200088f1405 */
[----:B------:R-:W-:Y:S01]  /*21b20*/  SHFL.IDX PT, R8, R10, RZ, 0x1c1f ;  /* 0x001c1fff0a087589 */ /* 0x000fe200000e0000 */
[----:B------:R-:W-:-:S03]  /*21b30*/  ISETP.GE.OR P0, PT, R11, R6, P0 ;  /* 0x000000060b00720c */ /* 0x000fc60000706670 */
[----:B------:R-:W2:Y:S04]  /*21b40*/  SHFL.IDX PT, R9, R12, RZ, 0x1c1f ;  /* 0x001c1fff0c097589 */ /* 0x000ea800000e0000 */
[----:B--2---:R-:W-:Y:S06]  /*21b50*/  @!P3 ST.E desc[UR36][R8.64], R13 ;  /* 0x0000000d0800b985 */ /* 0x004fec000c101924 */
[----:B------:R-:W2:Y:S01]  /*21b60*/  @!P0 LDL R15, [R1+0x224] ;  /* 0x00022400010f8983 */ /* 0x000ea20000100800 */
[----:B------:R-:W-:-:S02]  /*21b70*/  PLOP3.LUT P1, PT, PT, PT, UP1, 0x80, 0x0 ;  /* 0x000000000000781c */ /* 0x000fc40003f2f018 */
[-C--:B------:R-:W-:Y:S01]  /*21b80*/  ISETP.GE.AND P3, PT, R21, R6.reuse, PT ;  /* 0x000000061500720c */ /* 0x080fe20003f66270 */
[----:B------:R-:W-:Y:S04]  /*21b90*/  SHFL.IDX PT, R4, R10, 0x1, 0x1c1f ;  /* 0x003c1f000a047f89 */ /* 0x000fe800000e0000 */
[----:B------:R-:W2:Y:S04]  /*21ba0*/  SHFL.IDX PT, R5, R12, 0x1, 0x1c1f ;  /* 0x003c1f000c057f89 */ /* 0x000ea800000e0000 */
[----:B--2---:R0:W-:Y:S01]  /*21bb0*/  @!P0 ST.E desc[UR36][R4.64], R15 ;  /* 0x0000000f04008985 */ /* 0x0041e2000c101924 */
[----:B------:R-:W-:Y:S01]  /*21bc0*/  ISETP.GE.AND P0, PT, R11, R6, PT ;  /* 0x000000060b00720c */ /* 0x000fe20003f06270 */
[----:B------:R-:W-:-:S12]  /*21bd0*/  @P1 BRA `(.L_x_3541) ;  /* 0x0000000c00c81947 */ /* 0x000fd80003800000 */
[----:B0-----:R-:W-:Y:S01]  /*21be0*/  IMAD R5, R215, 0x40, R22 ;  /* 0x00000040d7057824 */ /* 0x001fe200078e0216 */
[----:B------:R-:W-:Y:S01]  /*21bf0*/  ULDC.64 UR12, c[0x0][0xba0] ;  /* 0x0002e800000c7ab9 */ /* 0x000fe20000000a00 */
[----:B------:R-:W0:Y:S02]  /*21c00*/  @P2 LDC R19, c[0x0][0xcf0] ;  /* 0x00033c00ff132b82 */ /* 0x000e240000000800 */
[----:B------:R-:W-:-:S03]  /*21c10*/  IMAD.WIDE R2, R5, 0x2, R2 ;  /* 0x0000000205027825 */ /* 0x000fc600078e0202 */
[C---:B------:R-:W-:Y:S02]  /*21c20*/  IADD3 R13, P4, R2.reuse, 0x1000, RZ ;  /* 0x00001000020d7810 */ /* 0x040fe40007f9e0ff */
[C---:B------:R-:W-:Y:S02]  /*21c30*/  IADD3 R25, P3, R2.reuse, 0x2000, RZ ;  /* 0x0000200002197810 */ /* 0x040fe40007f7e0ff */
[----:B------:R-:W-:Y:S02]  /*21c40*/  LOP3.LUT R12, R13, 0x380, RZ, 0xc0, !PT ;  /* 0x000003800d0c7812 */ /* 0x000fe400078ec0ff */
[----:B------:R-:W-:Y:S02]  /*21c50*/  LOP3.LUT R24, R25, 0x380, RZ, 0xc0, !PT ;  /* 0x0000038019187812 */ /* 0x000fe400078ec0ff */
[----:B------:R-:W-:Y:S02]  /*21c60*/  IADD3 R29, P1, R2, 0x3000, RZ ;  /* 0x00003000021d7810 */ /* 0x000fe40007f3e0ff */
[----:B------:R-:W-:-:S02]  /*21c70*/  SHF.R.U64 R12, R12, 0x3, RZ ;  /* 0x000000030c0c7819 */ /* 0x000fc400000012ff */
[----:B------:R-:W-:Y:S02]  /*21c80*/  SHF.R.U64 R24, R24, 0x3, RZ ;  /* 0x0000000318187819 */ /* 0x000fe400000012ff */
[----:B------:R-:W-:Y:S02]  /*21c90*/  LOP3.LUT R28, R29, 0x380, RZ, 0xc0, !PT ;  /* 0x000003801d1c7812 */ /* 0x000fe400078ec0ff */
[----:B------:R-:W-:Y:S01]  /*21ca0*/  LOP3.LUT R12, R12, R13, RZ, 0x3c, !PT ;  /* 0x0000000d0c0c7212 */ /* 0x000fe200078e3cff */
[--C-:B------:R-:W-:Y:S01]  /*21cb0*/  IMAD.X R13, RZ, RZ, R3.reuse, P4 ;  /* 0x000000ffff0d7224 */ /* 0x100fe200020e0603 */
[----:B------:R-:W-:Y:S01]  /*21cc0*/  LOP3.LUT R24, R24, R25, RZ, 0x3c, !PT ;  /* 0x0000001918187212 */ /* 0x000fe200078e3cff */
[----:B------:R-:W-:Y:S01]  /*21cd0*/  IMAD.X R25, RZ, RZ, R3, P3 ;  /* 0x000000ffff197224 */ /* 0x000fe200018e0603 */
[C---:B------:R-:W-:Y:S02]  /*21ce0*/  IADD3 R33, P0, R2.reuse, 0x4000, RZ ;  /* 0x0000400002217810 */ /* 0x040fe40007f1e0ff */
[C---:B------:R-:W-:Y:S01]  /*21cf0*/  IADD3 R37, P6, R2.reuse, 0x5000, RZ ;  /* 0x0000500002257810 */ /* 0x040fe20007fde0ff */
[----:B------:R-:W-:Y:S01]  /*21d00*/  UIMAD UR9, UR14, UR12, URZ ;  /* 0x0000000c0e0972a4 */ /* 0x000fe2000f8e023f */
[C---:B------:R-:W-:Y:S01]  /*21d10*/  IADD3 R41, P5, R2.reuse, 0x6000, RZ ;  /* 0x0000600002297810 */ /* 0x040fe20007fbe0ff */
[----:B------:R-:W-:Y:S01]  /*21d20*/  UIMAD.WIDE.U32 UR10, UR4, UR12, URZ ;  /* 0x0000000c040a72a5 */ /* 0x000fe2000f8e003f */
[C---:B------:R-:W-:Y:S01]  /*21d30*/  IADD3 R45, P4, R2.reuse, 0x7000, RZ ;  /* 0x00007000022d7810 */ /* 0x040fe20007f9e0ff */
[----:B------:R-:W5:Y:S01]  /*21d40*/  LD.E.128 R12, desc[UR36][R12.64] ;  /* 0x000000240c0c7980 */ /* 0x000f62000c101d00 */
[----:B------:R-:W-:-:S02]  /*21d50*/  IADD3 R49, P3, R2, 0x8000, RZ ;  /* 0x0000800002317810 */ /* 0x000fc40007f7e0ff */
[----:B------:R-:W-:Y:S01]  /*21d60*/  SHF.R.U64 R28, R28, 0x3, RZ ;  /* 0x000000031c1c7819 */ /* 0x000fe200000012ff */
[----:B------:R-:W5:Y:S01]  /*21d70*/  LD.E.128 R24, desc[UR36][R24.64] ;  /* 0x0000002418187980 */ /* 0x000f62000c101d00 */
[----:B------:R-:W-:Y:S02]  /*21d80*/  LOP3.LUT R32, R33, 0x380, RZ, 0xc0, !PT ;  /* 0x0000038021207812 */ /* 0x000fe400078ec0ff */
[----:B------:R-:W-:Y:S02]  /*21d90*/  LOP3.LUT R36, R37, 0x380, RZ, 0xc0, !PT ;  /* 0x0000038025247812 */ /* 0x000fe400078ec0ff */
[----:B------:R-:W-:Y:S02]  /*21da0*/  LOP3.LUT R40, R41, 0x380, RZ, 0xc0, !PT ;  /* 0x0000038029287812 */ /* 0x000fe400078ec0ff */
[----:B------:R-:W-:Y:S02]  /*21db0*/  LOP3.LUT R44, R45, 0x380, RZ, 0xc0, !PT ;  /* 0x000003802d2c7812 */ /* 0x000fe400078ec0ff */
[----:B------:R-:W-:-:S02]  /*21dc0*/  LOP3.LUT R48, R49, 0x380, RZ, 0xc0, !PT ;  /* 0x0000038031307812 */ /* 0x000fc400078ec0ff */
[----:B------:R-:W-:Y:S01]  /*21dd0*/  LOP3.LUT R28, R28, R29, RZ, 0x3c, !PT ;  /* 0x0000001d1c1c7212 */ /* 0x000fe200078e3cff */
[----:B------:R-:W-:Y:S01]  /*21de0*/  IMAD.X R29, RZ, RZ, R3, P1 ;  /* 0x000000ffff1d7224 */ /* 0x000fe200008e0603 */
[----:B------:R-:W-:Y:S02]  /*21df0*/  IADD3 R53, P1, R2, 0x9000, RZ ;  /* 0x0000900002357810 */ /* 0x000fe40007f3e0ff */
[----:B------:R-:W-:Y:S02]  /*21e00*/  SHF.R.U64 R32, R32, 0x3, RZ ;  /* 0x0000000320207819 */ /* 0x000fe400000012ff */
[----:B------:R-:W-:Y:S02]  /*21e10*/  SHF.R.U64 R36, R36, 0x3, RZ ;  /* 0x0000000324247819 */ /* 0x000fe400000012ff */
[----:B------:R-:W-:Y:S01]  /*21e20*/  LOP3.LUT R9, R2, 0x380, RZ, 0xc0, !PT ;  /* 0x0000038002097812 */ /* 0x000fe200078ec0ff */
[----:B------:R-:W-:Y:S01]  /*21e30*/  UIMAD UR9, UR4, UR13, UR9 ;  /* 0x0000000d040972a4 */ /* 0x000fe2000f8e0209 */
[----:B------:R-:W-:Y:S01]  /*21e40*/  SHF.R.U64 R40, R40, 0x3, RZ ;  /* 0x0000000328287819 */ /* 0x000fe200000012ff */
[----:B------:R-:W5:Y:S01]  /*21e50*/  LD.E.128 R28, desc[UR36][R28.64] ;  /* 0x000000241c1c7980 */ /* 0x000f62000c101d00 */
[----:B------:R-:W-:Y:S01]  /*21e60*/  SHF.R.U64 R44, R44, 0x3, RZ ;  /* 0x000000032c2c7819 */ /* 0x000fe200000012ff */
[----:B------:R-:W-:Y:S01]  /*21e70*/  ULDC.64 UR12, c[0x0][0xbe8] ;  /* 0x0002fa00000c7ab9 */ /* 0x000fe20000000a00 */
[----:B------:R-:W-:-:S02]  /*21e80*/  SHF.R.U64 R48, R48, 0x3, RZ ;  /* 0x0000000330307819 */ /* 0x000fc400000012ff */
        /* <DEDUP_REMOVED lines=13> */
[----:B------:R-:W-:Y:S01]  /*21f60*/  UIADD3 UR11, UR11, UR9, URZ ;  /* 0x000000090b0b7290 */ /* 0x000fe2000fffe03f */
[C---:B------:R-:W-:Y:S01]  /*21f70*/  IADD3 R61, P6, R2.reuse, 0xb000, RZ ;  /* 0x0000b000023d7810 */ /* 0x040fe20007fde0ff */
[----:B------:R-:W-:Y:S01]  /*21f80*/  USHF.R.S32.HI UR4, URZ, 0x1f, UR8 ;  /* 0x0000001f3f047899 */ /* 0x000fe20008011408 */
[C---:B------:R-:W-:Y:S01]  /*21f90*/  IADD3 R65, P5, R2.reuse, 0xc000, RZ ;  /* 0x0000c00002417810 */ /* 0x040fe20007fbe0ff */
[----:B------:R-:W5:Y:S01]  /*21fa0*/  LD.E.128 R32, desc[UR36][R32.64] ;  /* 0x0000002420207980 */ /* 0x000f62000c101d00 */
[C---:B------:R-:W-:Y:S02]  /*21fb0*/  IADD3 R69, P4, R2.reuse, 0xd000, RZ ;  /* 0x0000d00002457810 */ /* 0x040fe40007f9e0ff */
        /* <DEDUP_REMOVED lines=11> */
[----:B------:R-:W-:Y:S01]  /*22070*/  LOP3.LUT R52, R52, R53, RZ, 0x3c, !PT ;  /* 0x0000003534347212 */ /* 0x000fe200078e3cff */
[----:B------:R-:W-:Y:S01]  /*22080*/  IMAD.X R53, RZ, RZ, R3, P1 ;  /* 0x000000ffff357224 */ /* 0x000fe200008e0603 */
[----:B------:R-:W-:-:S02]  /*22090*/  IADD3 R5, P1, R2, 0xf000, RZ ;  /* 0x0000f00002057810 */ /* 0x000fc40007f3e0ff */
[----:B------:R-:W-:Y:S02]  /*220a0*/  SHF.R.U64 R56, R56, 0x3, RZ ;  /* 0x0000000338387819 */ /* 0x000fe400000012ff */
[----:B------:R-:W-:Y:S01]  /*220b0*/  SHF.R.U64 R60, R60, 0x3, RZ ;  /* 0x000000033c3c7819 */ /* 0x000fe200000012ff */
[----:B------:R-:W-:Y:S01]  /*220c0*/  IMAD.X R77, RZ, RZ, R3, P1 ;  /* 0x000000ffff4d7224 */ /* 0x000fe200008e0603 */
[----:B------:R-:W-:Y:S01]  /*220d0*/  SHF.R.U64 R64, R64, 0x3, RZ ;  /* 0x0000000340407819 */ /* 0x000fe200000012ff */
[----:B------:R-:W-:Y:S01]  /*220e0*/  UIMAD.WIDE.U32 UR10, UR60, UR12, UR10 ;  /* 0x0000000c3c0a72a5 */ /* 0x000fe2000f8e000a */
[----:B------:R-:W-:Y:S01]  /*220f0*/  SHF.R.U64 R68, R68, 0x3, RZ ;  /* 0x0000000344447819 */ /* 0x000fe200000012ff */
[----:B------:R-:W5:Y:S01]  /*22100*/  LD.E.128 R52, desc[UR36][R52.64] ;  /* 0x0000002434347980 */ /* 0x000f62000c101d00 */
[----:B------:R-:W-:Y:S02]  /*22110*/  SHF.R.U64 R72, R72, 0x3, RZ ;  /* 0x0000000348487819 */ /* 0x000fe400000012ff */
[----:B------:R-:W-:-:S02]  /*22120*/  LOP3.LUT R2, R9, R2, RZ, 0x3c, !PT ;  /* 0x0000000209027212 */ /* 0x000fc400078e3cff */
        /* <DEDUP_REMOVED lines=10> */
[----:B------:R1:W5:Y:S01]  /*221d0*/  LD.E.128 R8, desc[UR36][R2.64] ;  /* 0x0000002402087980 */ /* 0x000362000c101d00 */
[----:B------:R-:W-:Y:S01]  /*221e0*/  LOP3.LUT R4, R5, 0x380, RZ, 0xc0, !PT ;  /* 0x0000038005047812 */ /* 0x000fe200078ec0ff */
[----:B------:R-:W-:-:S02]  /*221f0*/  UIMAD UR11, UR60, UR13, UR11 ;  /* 0x0000000d3c0b72a4 */ /* 0x000fc4000f8e020b */
[----:B------:R-:W5:Y:S01]  /*22200*/  LD.E.128 R56, desc[UR36][R56.64] ;  /* 0x0000002438387980 */ /* 0x000f62000c101d00 */
[----:B------:R-:W-:Y:S01]  /*22210*/  SHF.R.U64 R4, R4, 0x3, RZ ;  /* 0x0000000304047819 */ /* 0x000fe200000012ff */
[----:B------:R-:W-:Y:S02]  /*22220*/  ULDC.64 UR12, c[0x0][0xbf0] ;  /* 0x0002fc00000c7ab9 */ /* 0x000fe40000000a00 */
[----:B------:R-:W5:Y:S01]  /*22230*/  LD.E.128 R60, desc[UR36][R60.64] ;  /* 0x000000243c3c7980 */ /* 0x000f62000c101d00 */
[----:B-1----:R-:W1:Y:S01]  /*22240*/  @P2 LDC R3, c[0x0][0xcec] ;  /* 0x00033b00ff032b82 */ /* 0x002e620000000800 */
[----:B------:R-:W-:Y:S01]  /*22250*/  IMAD R2, R225, 0x20, R215 ;  /* 0x00000020e1027824 */ /* 0x000fe200078e02d7 */
[----:B------:R-:W-:Y:S01]  /*22260*/  LOP3.LUT R76, R4, R5, RZ, 0x3c, !PT ;  /* 0x00000005044c7212 */ /* 0x000fe200078e3cff */
[----:B------:R-:W5:Y:S02]  /*22270*/  LD.E.128 R64, desc[UR36][R64.64] ;  /* 0x0000002440407980 */ /* 0x000f64000c101d00 */
[----:B------:R-:W-:Y:S01]  /*22280*/  VIADD R20, R2, UR58 ;  /* 0x0000003a02147c36 */ /* 0x000fe20008000000 */
[----:B------:R-:W-:Y:S01]  /*22290*/  UIMAD UR4, UR4, UR12, URZ ;  /* 0x0000000c040472a4 */ /* 0x000fe2000f8e023f */
[----:B------:R-:W5:Y:S02]  /*222a0*/  LD.E.128 R68, desc[UR36][R68.64] ;  /* 0x0000002444447980 */ /* 0x000f64000c101d00 */
[----:B------:R-:W-:Y:S01]  /*222b0*/  IMAD.MOV.U32 R5, RZ, RZ, R20 ;  /* 0x000000ffff057224 */ /* 0x000fe200078e0014 */
[----:B------:R-:W-:Y:S01]  /*222c0*/  UIMAD UR4, UR8, UR13, UR4 ;  /* 0x0000000d080472a4 */ /* 0x000fe2000f8e0204 */
[----:B------:R-:W5:Y:S01]  /*222d0*/  LD.E.128 R72, desc[UR36][R72.64] ;  /* 0x0000002448487980 */ /* 0x000f62000c101d00 */
[----:B------:R-:W-:-:S03]  /*222e0*/  UIMAD.WIDE.U32 UR8, UR8, UR12, UR10 ;  /* 0x0000000c080872a5 */ /* 0x000fc6000f8e000a */
[----:B------:R-:W-:Y:S01]  /*222f0*/  ULDC.64 UR10, c[0x0][0xbe0] ;  /* 0x0002f800000a7ab9 */ /* 0x000fe20000000a00 */
[----:B------:R-:W5:Y:S01]  /*22300*/  LD.E.128 R76, desc[UR36][R76.64] ;  /* 0x000000244c4c7980 */ /* 0x000f62000c101d00 */
[----:B-1----:R-:W-:Y:S01]  /*22310*/  @P2 IMAD.HI.U32 R2, R20, R3, RZ ;  /* 0x0000000314022227 */ /* 0x002fe200078e00ff */
[----:B------:R-:W-:Y:S01]  /*22320*/  UIADD3 UR4, UR9, UR4, URZ ;  /* 0x0000000409047290 */ /* 0x000fe2000fffe03f */
[----:B------:R-:W-:Y:S01]  /*22330*/  @!PT LDS RZ, [RZ] ;  /* 0x00000000fffff984 */ /* 0x000fe20000000800 */
[----:B------:R-:W-:Y:S01]  /*22340*/  @!PT LDS RZ, [RZ] ;  /* 0x00000000fffff984 */ /* 0x000fe20000000800 */
[----:B------:R-:W-:Y:S01]  /*22350*/  @!PT LDS RZ, [RZ] ;  /* 0x00000000fffff984 */ /* 0x000fe20000000800 */
[----:B------:R-:W-:Y:S01]  /*22360*/  @!PT LDS RZ, [RZ] ;  /* 0x00000000fffff984 */ /* 0x000fe20000000800 */
[----:B------:R1:W-:Y:S06]  /*22370*/  MEMBAR.ALL.CTA ;  /* 0x0000000000007992 */ /* 0x0003ec0000008000 */
[----:B-1----:R-:W1:Y:S01]  /*22380*/  FENCE.VIEW.ASYNC.S ;  /* 0x00000000000073c6 */ /* 0x002e620000000000 */
[----:B0-----:R-:W-:-:S04]  /*22390*/  @P2 SHF.R.U32.HI R5, RZ, R19, R2 ;  /* 0x00000013ff052219 */ /* 0x001fc80000011602 */
[--C-:B------:R-:W-:Y:S01]  /*223a0*/  SHF.R.S32.HI R4, RZ, 0x1f, R5.reuse ;  /* 0x0000001fff047819 */ /* 0x100fe20000011405 */
[----:B------:R-:W-:Y:S02]  /*223b0*/  IMAD.MOV R19, RZ, RZ, -R5 ;  /* 0x000000ffff137224 */ /* 0x000fe400078e0a05 */
[----:B------:R-:W-:Y:S02]  /*223c0*/  IMAD.U32 R3, RZ, RZ, UR9 ;  /* 0x00000009ff037e24 */ /* 0x000fe4000f8e00ff */
[----:B------:R-:W-:Y:S02]  /*223d0*/  IMAD R4, R4, UR10, RZ ;  /* 0x0000000a04047c24 */ /* 0x000fe4000f8e02ff */
[----:B------:R-:W-:Y:S02]  /*223e0*/  IMAD R19, R18, R19, R20 ;  /* 0x0000001312137224 */ /* 0x000fe400078e0214 */
[----:B------:R-:W-:Y:S01]  /*223f0*/  IMAD.U32 R2, RZ, RZ, UR8 ;  /* 0x00000008ff027e24 */ /* 0x000fe2000f8e00ff */
[----:B------:R-:W-:Y:S01]  /*22400*/  ULDC.64 UR8, c[0x0][0xbd8] ;  /* 0x0002f60000087ab9 */ /* 0x000fe20000000a00 */
[----:B------:R-:W-:-:S02]  /*22410*/  IMAD.U32 R3, RZ, RZ, UR4 ;  /* 0x00000004ff037e24 */ /* 0x000fc4000f8e00ff */
[C---:B------:R-:W-:Y:S01]  /*22420*/  IMAD R21, R5.reuse, UR11, R4 ;  /* 0x0000000b05157c24 */ /* 0x040fe2000f8e0204 */
[----:B------:R-:W-:Y:S01]  /*22430*/  SHF.R.S32.HI R4, RZ, 0x1f, R19 ;  /* 0x0000001fff047819 */ /* 0x000fe20000011413 */
[----:B------:R-:W-:-:S04]  /*22440*/  IMAD.WIDE.U32 R2, R5, UR10, R2 ;  /* 0x0000000a05027c25 */ /* 0x000fc8000f8e0002 */
[----:B------:R-:W-:Y:S02]  /*22450*/  IMAD.IADD R3, R3, 0x1, R21 ;  /* 0x0000000103037824 */ /* 0x000fe400078e0215 */
[----:B------:R-:W-:Y:S02]  /*22460*/  IMAD R4, R4, UR8, RZ ;  /* 0x0000000804047c24 */ /* 0x000fe4000f8e02ff */
[----:B------:R-:W-:Y:S02]  /*22470*/  VIADD R83, R215, UR58 ;  /* 0x0000003ad7537c36 */ /* 0x000fe40008000000 */
[C---:B------:R-:W-:Y:S02]  /*22480*/  IMAD R21, R19.reuse, UR9, R4 ;  /* 0x0000000913157c24 */ /* 0x040fe4000f8e0204 */
[----:B------:R-:W-:Y:S01]  /*22490*/  IMAD.WIDE.U32 R2, R19, UR8, R2 ;  /* 0x0000000813027c25 */ /* 0x000fe2000f8e0002 */
[----:B------:R-:W-:Y:S01]  /*224a0*/  ISETP.GE.AND P2, PT, R83, R6, PT ;  /* 0x000000065300720c */ /* 0x000fe20003f46270 */
[----:B------:R-:W-:-:S02]  /*224b0*/  ULDC.64 UR8, c[0x0][0xb80] ;  /* 0x0002e00000087ab9 */ /* 0x000fc40000000a00 */
[----:B------:R-:W-:Y:S01]  /*224c0*/  VIADD R0, R0, 0x32420 ;  /* 0x0003242000007836 */ /* 0x000fe20000000000 */
[C---:B------:R-:W-:Y:S01]  /*224d0*/  LEA R80, P3, R2.reuse, UR8, 0x1 ;  /* 0x0000000802507c11 */ /* 0x040fe2000f8608ff */
[----:B------:R-:W-:Y:S02]  /*224e0*/  IMAD.IADD R3, R3, 0x1, R21 ;  /* 0x0000000103037824 */ /* 0x000fe400078e0215 */
[----:B------:R-:W-:Y:S01]  /*224f0*/  VIADD R5, R83, 0x20 ;  /* 0x0000002053057836 */ /* 0x000fe20000000000 */
[----:B------:R-:W-:Y:S02]  /*22500*/  PRMT R0, RZ, 0x654, R0 ;  /* 0x00000654ff007816 */ /* 0x000fe40000000000 */
[----:B------:R-:W-:Y:S02]  /*22510*/  LEA.HI.X R81, R2, UR9, R3, 0x1, P3 ;  /* 0x0000000902517c11 */ /* 0x000fe400098f0c03 */
[-C--:B------:R-:W-:Y:S01]  /*22520*/  ISETP.GE.AND P1, PT, R5, R6.reuse, PT ;  /* 0x000000060500720c */ /* 0x080fe20003f26270 */
[----:B------:R-:W-:Y:S01]  /*22530*/  VIADD R5, R83, 0x40 ;  /* 0x0000004053057836 */ /* 0x000fe20000000000 */
[----:B-1----:R0:W-:Y:S01]  /*22540*/  SYNCS.ARRIVE.TRANS64.RED.A1T0 RZ, [R0+URZ], RZ ;  /* 0x000000ff00ff79a7 */ /* 0x0021e2000810043f */
[----:B------:R1:W2:Y:S01]  /*22550*/  SHFL.IDX PT, R20, R80, RZ, 0x181f ;  /* 0x00181fff50147589 */ /* 0x0002a200000e0000 */
[----:B------:R-:W-:Y:S02]  /*22560*/  BSSY B1, `(.L_x_3542) ;  /* 0x0000015000017945 */ /* 0x000fe40003800000 */
[----:B------:R-:W-:Y:S01]  /*22570*/  ISETP.GE.AND P0, PT, R5, R6, PT ;  /* 0x000000060500720c */ /* 0x000fe20003f06270 */
[----:B0-----:R1:W0:Y:S01]  /*22580*/  SHFL.IDX PT, R0, R81, RZ, 0x181f ;  /* 0x00181fff51007589 */ /* 0x00122200000e0000 */
[----:B------:R-:W-:Y:S11]  /*22590*/  @P2 BRA `(.L_x_3543) ;  /* 0x0000000000442947 */ /* 0x000ff60003800000 */
[----:B------:R-:W-:Y:S02]  /*225a0*/  ULDC UR4, c[0x0][0xbc8] ;  /* 0x0002f20000047ab9 */ /* 0x000fe40000000800 */
[----:B------:R-:W-:Y:S02]  /*225b0*/  ISETP.GE.AND P5, PT, R22, UR4, PT ;  /* 0x0000000416007c0c */ /* 0x000fe4000bfa6270 */
[----:B------:R-:W-:Y:S02]  /*225c0*/  ISETP.GE.AND P4, PT, R176, UR4, PT ;  /* 0x00000004b0007c0c */ /* 0x000fe4000bf86270 */
[----:B------:R-:W-:Y:S02]  /*225d0*/  ISETP.GE.AND P3, PT, R23, UR4, PT ;  /* 0x0000000417007c0c */ /* 0x000fe4000bf66270 */
[----:B------:R-:W-:-:S07]  /*225e0*/  ISETP.GE.AND P2, PT, R177, UR4, PT ;  /* 0x00000004b1007c0c */ /* 0x000fce000bf46270 */
[----:B--2---:R-:W-:-:S04]  /*225f0*/  @!P5 LEA R2, P6, R22, R20, 0x1 ;  /* 0x000000141602d211 */ /* 0x004fc800078c08ff */
[----:B0-----:R-:W-:Y:S02]  /*22600*/  @!P5 LEA.HI.X R3, R22, R0, R183, 0x1, P6 ;  /* 0x000000001603d211 */ /* 0x001fe400030f0cb7 */
        /* <DEDUP_REMOVED lines=10> */
.L_x_3543:
[----:B------:R-:W-:Y:S05]  /*226b0*/  BSYNC B1 ;  /* 0x0000000000017941 */ /* 0x000fea0003800000 */
.L_x_3542:
[----:B0-----:R0:W4:Y:S01]  /*226c0*/  SHFL.IDX PT, R0, R81, 0x1, 0x181f ;  /* 0x00381f0051007f89 */ /* 0x00112200000e0000 */
[----:B------:R-:W-:Y:S03]  /*226d0*/  BSSY B1, `(.L_x_3544) ;  /* 0x0000014000017945 */ /* 0x000fe60003800000 */
[----:B---3-5:R0:W3:Y:S01]  /*226e0*/  SHFL.IDX PT, R10, R80, 0x1, 0x181f ;  /* 0x00381f00500a7f89 */ /* 0x0280e200000e0000 */
[----:B------:R-:W-:Y:S05]  /*226f0*/  @P1 BRA `(.L_x_3545) ;  /* 0x0000000000441947 */ /* 0x000fea0003800000 */
[----:B------:R-:W-:Y:S02]  /*22700*/  ULDC UR4, c[0x0][0xbc8] ;  /* 0x0002f20000047ab9 */ /* 0x000fe40000000800 */
[----:B------:R-:W-:Y:S02]  /*22710*/  ISETP.GE.AND P4, PT, R22, UR4, PT ;  /* 0x0000000416007c0c */ /* 0x000fe4000bf86270 */
[----:B------:R-:W-:Y:S02]  /*22720*/  ISETP.GE.AND P3, PT, R176, UR4, PT ;  /* 0x00000004b0007c0c */ /* 0x000fe4000bf66270 */
[----:B------:R-:W-:Y:S02]  /*22730*/  ISETP.GE.AND P2, PT, R23, UR4, PT ;  /* 0x0000000417007c0c */ /* 0x000fe4000bf46270 */
[----:B------:R-:W-:-:S07]  /*22740*/  ISETP.GE.AND P1, PT, R177, UR4, PT ;  /* 0x00000004b1007c0c */ /* 0x000fce000bf26270 */
[-C--:B---3--:R-:W-:Y:S02]  /*22750*/  @!P4 LEA R2, P6, R22, R10.reuse, 0x1 ;  /* 0x0000000a1602c211 */ /* 0x088fe400078c08ff */
[----:B------:R-:W-:Y:S02]  /*22760*/  @!P3 LEA R4, P5, R176, R10, 0x1 ;  /* 0x0000000ab004b211 */ /* 0x000fe400078a08ff */
[----:B----4-:R-:W-:Y:S02]  /*22770*/  @!P4 LEA.HI.X R3, R22, R0, R183, 0x1, P6 ;  /* 0x000000001603c211 */ /* 0x010fe400030f0cb7 */
        /* <DEDUP_REMOVED lines=9> */
.L_x_3545:
[----:B------:R-:W-:Y:S05]  /*22810*/  BSYNC B1 ;  /* 0x0000000000017941 */ /* 0x000fea0003800000 */
.L_x_3544:
[----:B----4-:R4:W0:Y:S01]  /*22820*/  SHFL.IDX PT, R0, R81, 0x2, 0x181f ;  /* 0x00581f0051007f89 */ /* 0x01082200000e0000 */
[----:B------:R-:W-:Y:S03]  /*22830*/  BSSY B1, `(.L_x_3546) ;  /* 0x0000014000017945 */ /* 0x000fe60003800000 */
[----:B---3--:R4:W3:Y:S01]  /*22840*/  SHFL.IDX PT, R10, R80, 0x2, 0x181f ;  /* 0x00581f00500a7f89 */ /* 0x0088e200000e0000 */
[----:B------:R-:W-:Y:S05]  /*22850*/  @P0 BRA `(.L_x_3547) ;  /* 0x0000000000440947 */ /* 0x000fea0003800000 */
[----:B------:R-:W-:Y:S02]  /*22860*/  ULDC UR4, c[0x0][0xbc8] ;  /* 0x0002f20000047ab9 */ /* 0x000fe40000000800 */
[----:B------:R-:W-:Y:S02]  /*22870*/  ISETP.GE.AND P3, PT, R22, UR4, PT ;  /* 0x0000000416007c0c */ /* 0x000fe4000bf66270 */
[----:B------:R-:W-:Y:S02]  /*22880*/  ISETP.GE.AND P2, PT, R176, UR4, PT ;  /* 0x00000004b0007c0c */ /* 0x000fe4000bf46270 */
[----:B------:R-:W-:Y:S02]  /*22890*/  ISETP.GE.AND P1, PT, R23, UR4, PT ;  /* 0x0000000417007c0c */ /* 0x000fe4000bf26270 */
[----:B------:R-:W-:-:S07]  /*228a0*/  ISETP.GE.AND P0, PT, R177, UR4, PT ;  /* 0x00000004b1007c0c */ /* 0x000fce000bf06270 */
[-C--:B---3--:R-:W-:Y:S02]  /*228b0*/  @!P3 LEA R2, P6, R22, R10.reuse, 0x1 ;  /* 0x0000000a1602b211 */ /* 0x088fe400078c08ff */
[-C--:B------:R-:W-:Y:S02]  /*228c0*/  @!P2 LEA R4, P5, R176, R10.reuse, 0x1 ;  /* 0x0000000ab004a211 */ /* 0x080fe400078a08ff */
[----:B------:R-:W-:Y:S02]  /*228d0*/  @!P1 LEA R8, P4, R23, R10, 0x1 ;  /* 0x0000000a17089211 */ /* 0x000fe400078808ff */
[----:B0-----:R-:W-:Y:S02]  /*228e0*/  @!P3 LEA.HI.X R3, R22, R0, R183, 0x1, P6 ;  /* 0x000000001603b211 */ /* 0x001fe400030f0cb7 */
        /* <DEDUP_REMOVED lines=8> */
.L_x_3547:
[----:B------:R-:W-:Y:S05]  /*22970*/  BSYNC B1 ;  /* 0x0000000000017941 */ /* 0x000fea0003800000 */
.L_x_3546:
[----:B0-----:R-:W-:Y:S01]  /*22980*/  VIADD R3, R83, 0x60 ;  /* 0x0000006053037836 */ /* 0x001fe20000000000 */
[----:B-1--4-:R-:W0:Y:S04]  /*22990*/  SHFL.IDX PT, R81, R81, 0x3, 0x181f ;  /* 0x00781f0051517f89 */ /* 0x012e2800000e0000 */
[----:B------:R-:W-:Y:S01]  /*229a0*/  ISETP.GE.AND P0, PT, R3, R6, PT ;  /* 0x000000060300720c */ /* 0x000fe20003f06270 */
[----:B------:R-:W1:-:S12]  /*229b0*/  SHFL.IDX PT, R80, R80, 0x3, 0x181f ;  /* 0x00781f0050507f89 */ /* 0x000e5800000e0000 */
[----:B------:R-:W-:Y:S05]  /*229c0*/  @P0 BRA `(.L_x_3548) ;  /* 0x0000002800400947 */ /* 0x000fea0003800000 */
[----:B------:R-:W-:Y:S02]  /*229d0*/  ULDC UR4, c[0x0][0xbc8] ;  /* 0x0002f20000047ab9 */ /* 0x000fe40000000800 */
[----:B------:R-:W-:Y:S02]  /*229e0*/  ISETP.GE.AND P3, PT, R22, UR4, PT ;  /* 0x0000000416007c0c */ /* 0x000fe4000bf66270 */
[----:B------:R-:W-:Y:S02]  /*229f0*/  ISETP.GE.AND P4, PT, R176, UR4, PT ;  /* 0x00000004b0007c0c */ /* 0x000fe4000bf86270 */
[----:B------:R-:W-:-:S09]  /*22a00*/  ISETP.GE.AND P5, PT, R23, UR4, PT ;  /* 0x0000000417007c0c */ /* 0x000fd2000bfa6270 */
[-C--:B-1----:R-:W-:Y:S02]  /*22a10*/  @!P3 LEA R2, P0, R22, R80.reuse, 0x1 ;  /* 0x000000501602b211 */ /* 0x082fe400078008ff */
[-C--:B------:R-:W-:Y:S02]  /*22a20*/  @!P4 LEA R4, P1, R176, R80.reuse, 0x1 ;  /* 0x00000050b004c211 */ /* 0x080fe400078208ff */
[C---:B------:R-:W-:Y:S02]  /*22a30*/  @!P5 LEA R8, P2, R23.reuse, R80, 0x1 ;  /* 0x000000501708d211 */ /* 0x040fe400078408ff */
[-C--:B0-----:R-:W-:Y:S02]  /*22a40*/  @!P3 LEA.HI.X R3, R22, R81.reuse, R183, 0x1, P0 ;  /* 0x000000511603b211 */ /* 0x081fe400000f0cb7 */
[-C--:B------:R-:W-:Y:S02]  /*22a50*/  @!P4 LEA.HI.X R5, R176, R81.reuse, R182, 0x1, P1 ;  /* 0x00000051b005c211 */ /* 0x080fe400008f0cb6 */
[----:B------:R-:W-:Y:S01]  /*22a60*/  @!P5 LEA.HI.X R9, R23, R81, R181, 0x1, P2 ;  /* 0x000000511709d211 */ /* 0x000fe200010f0cb5 */
        /* <DEDUP_REMOVED lines=9> */
.L_x_3541:
[----:B------:R1:W5:Y:S01]  /*22b00*/  LDL R48, [R1+0x4ac] ;  /* 0x0004ac0001307983 */ /* 0x0003620000100800 */
[----:B------:R-:W-:Y:S01]  /*22b10*/  ULDC.64 UR12, c[0x0][0xc08] ;  /* 0x00030200000c7ab9 */ /* 0x000fe20000000a00 */
[----:B------:R-:W2:Y:S02]  /*22b20*/  @P2 LDC R2, c[0x0][0xcec] ;  /* 0x00033b00ff022b82 */ /* 0x000ea40000000800 */
[----:B------:R1:W5:Y:S04]  /*22b30*/  LDL R47, [R1+0x4a8] ;  /* 0x0004a800012f7983 */ /* 0x0003680000100800 */
        /* <DEDUP_REMOVED lines=24> */
[----:B------:R1:W5:Y:S01]  /*22cc0*/  LDL R20, [R1+0x444] ;  /* 0x0004440001147983 */ /* 0x0003620000100800 */
[----:B------:R-:W-:Y:S01]  /*22cd0*/  UIMAD UR9, UR14, UR12, URZ ;  /* 0x0000000c0e0972a4 */ /* 0x000fe2000f8e023f */
[----:B------:R-:W3:Y:S01]  /*22ce0*/  @P2 LDC R3, c[0x0][0xcf0] ;  /* 0x00033c00ff032b82 */ /* 0x000ee20000000800 */
[----:B------:R-:W-:Y:S01]  /*22cf0*/  UIMAD.WIDE.U32 UR10, UR4, UR12, URZ ;  /* 0x0000000c040a72a5 */ /* 0x000fe2000f8e003f */
[----:B--2---:R-:W-:Y:S01]  /*22d00*/  @P2 IMAD.HI.U32 R2, R19, R2, RZ ;  /* 0x0000000213022227 */ /* 0x004fe200078e00ff */
[----:B------:R-:W-:Y:S01]  /*22d10*/  UIMAD UR9, UR4, UR13, UR9 ;  /* 0x0000000d040972a4 */ /* 0x000fe2000f8e0209 */
[----:B------:R-:W-:Y:S01]  /*22d20*/  BSSY B1, `(.L_x_3549) ;  /* 0x00000ca000017945 */ /* 0x000fe20003800000 */
[----:B------:R-:W-:Y:S01]  /*22d30*/  USHF.R.S32.HI UR4, URZ, 0x1f, UR8 ;  /* 0x0000001f3f047899 */ /* 0x000fe20008011408 */
[----:B0-----:R-:W-:Y:S01]  /*22d40*/  IMAD.MOV.U32 R5, RZ, RZ, R19 ;  /* 0x000000ffff057224 */ /* 0x001fe200078e0013 */
[----:B------:R-:W-:Y:S01]  /*22d50*/  UIADD3 UR11, UR11, UR9, URZ ;  /* 0x000000090b0b7290 */ /* 0x000fe2000fffe03f */
[----:B------:R-:W-:-:S03]  /*22d60*/  ULDC.64 UR12, c[0x0][0xc38] ;  /* 0x00030e00000c7ab9 */ /* 0x000fc60000000a00 */
[----:B------:R-:W-:-:S04]  /*22d70*/  UIMAD.WIDE.U32 UR10, UR60, UR12, UR10 ;  /* 0x0000000c3c0a72a5 */ /* 0x000fc8000f8e000a */
[----:B------:R-:W-:-:S03]  /*22d80*/  UIMAD UR11, UR60, UR13, UR11 ;  /* 0x0000000d3c0b72a4 */ /* 0x000fc6000f8e020b */
[----:B------:R-:W-:Y:S02]  /*22d90*/  ULDC.64 UR12, c[0x0][0xc40] ;  /* 0x00031000000c7ab9 */ /* 0x000fe40000000a00 */
[----:B------:R-:W-:-:S04]  /*22da0*/  UIMAD UR4, UR4, UR12, URZ ;  /* 0x0000000c040472a4 */ /* 0x000fc8000f8e023f */
[----:B------:R-:W-:Y:S01]  /*22db0*/  UIMAD UR4, UR8, UR13, UR4 ;  /* 0x0000000d080472a4 */ /* 0x000fe2000f8e0204 */
[----:B---3--:R-:W-:Y:S01]  /*22dc0*/  @P2 SHF.R.U32.HI R5, RZ, R3, R2 ;  /* 0x00000003ff052219 */ /* 0x008fe20000011602 */
[----:B------:R-:W-:-:S03]  /*22dd0*/  UIMAD.WIDE.U32 UR8, UR8, UR12, UR10 ;  /* 0x0000000c080872a5 */ /* 0x000fc6000f8e000a */
[----:B------:R-:W-:Y:S01]  /*22de0*/  ULDC.64 UR10, c[0x0][0xc48] ;  /* 0x00031200000a7ab9 */ /* 0x000fe20000000a00 */
[----:B------:R-:W-:Y:S01]  /*22df0*/  UIADD3 UR9, UR9, UR4, URZ ;  /* 0x0000000409097290 */ /* 0x000fe2000fffe03f */
[--C-:B------:R-:W-:Y:S01]  /*22e00*/  SHF.R.S32.HI R2, RZ, 0x1f, R5.reuse ;  /* 0x0000001fff027819 */ /* 0x100fe20000011405 */
[----:B------:R-:W-:Y:S02]  /*22e10*/  IMAD.MOV R9, RZ, RZ, -R5 ;  /* 0x000000ffff097224 */ /* 0x000fe400078e0a05 */
[----:B------:R-:W-:Y:S02]  /*22e20*/  UIMAD.WIDE.U32 UR8, UR61, UR10, UR8 ;  /* 0x0000000a3d0872a5 */ /* 0x000fe4000f8e0008 */
[----:B------:R-:W-:Y:S02]  /*22e30*/  IMAD R9, R18, R9, R19 ;  /* 0x0000000912097224 */ /* 0x000fe400078e0213 */
[----:B------:R-:W-:Y:S02]  /*22e40*/  UIMAD UR61, UR61, UR11, UR9 ;  /* 0x0000000b3d3d72a4 */ /* 0x000fe4000f8e0209 */
[----:B------:R-:W-:Y:S01]  /*22e50*/  IMAD.U32 R3, RZ, RZ, UR9 ;  /* 0x00000009ff037e24 */ /* 0x000fe2000f8e00ff */
[----:B------:R-:W-:-:S02]  /*22e60*/  ULDC.64 UR10, c[0x0][0xc30] ;  /* 0x00030c00000a7ab9 */ /* 0x000fc40000000a00 */
[----:B------:R-:W-:Y:S02]  /*22e70*/  IMAD R4, R2, UR10, RZ ;  /* 0x0000000a02047c24 */ /* 0x000fe4000f8e02ff */
[----:B------:R-:W-:Y:S01]  /*22e80*/  IMAD.U32 R2, RZ, RZ, UR8 ;  /* 0x00000008ff027e24 */ /* 0x000fe2000f8e00ff */
[----:B------:R-:W-:Y:S01]  /*22e90*/  ULDC.64 UR8, c[0x0][0xc28] ;  /* 0x00030a0000087ab9 */ /* 0x000fe20000000a00 */
[----:B------:R-:W-:Y:S02]  /*22ea0*/  IMAD.U32 R3, RZ, RZ, UR61 ;  /* 0x0000003dff037e24 */ /* 0x000fe4000f8e00ff */
[C---:B------:R-:W-:Y:S01]  /*22eb0*/  IMAD R11, R5.reuse, UR11, R4 ;  /* 0x0000000b050b7c24 */ /* 0x040fe2000f8e0204 */
[----:B------:R-:W-:Y:S01]  /*22ec0*/  SHF.R.S32.HI R4, RZ, 0x1f, R9 ;  /* 0x0000001fff047819 */ /* 0x000fe20000011409 */
[----:B------:R-:W-:-:S04]  /*22ed0*/  IMAD.WIDE.U32 R2, R5, UR10, R2 ;  /* 0x0000000a05027c25 */ /* 0x000fc8000f8e0002 */
[----:B------:R-:W-:Y:S02]  /*22ee0*/  IMAD R4, R4, UR8, RZ ;  /* 0x0000000804047c24 */ /* 0x000fe4000f8e02ff */
[----:B------:R-:W-:Y:S02]  /*22ef0*/  IMAD.IADD R3, R3, 0x1, R11 ;  /* 0x0000000103037824 */ /* 0x000fe400078e020b */
[C---:B------:R-:W-:Y:S02]  /*22f00*/  IMAD R5, R9.reuse, UR9, R4 ;  /* 0x0000000909057c24 */ /* 0x040fe4000f8e0204 */
[----:B------:R-:W-:Y:S01]  /*22f10*/  IMAD.WIDE.U32 R2, R9, UR8, R2 ;  /* 0x0000000809027c25 */ /* 0x000fe2000f8e0002 */
[----:B------:R-:W-:-:S03]  /*22f20*/  ULDC.64 UR8, c[0x0][0xc00] ;  /* 0x0003000000087ab9 */ /* 0x000fc60000000a00 */
[----:B------:R-:W-:Y:S01]  /*22f30*/  VIADD R4, R0, 0x32420 ;  /* 0x0003242000047836 */ /* 0x000fe20000000000 */
[----:B------:R-:W-:Y:S01]  /*22f40*/  LEA R0, P1, R2, UR8, 0x2 ;  /* 0x0000000802007c11 */ /* 0x000fe2000f8210ff */
[----:B------:R-:W-:-:S03]  /*22f50*/  IMAD.IADD R3, R3, 0x1, R5 ;  /* 0x0000000103037824 */ /* 0x000fc600078e0205 */
[----:B------:R-:W-:Y:S01]  /*22f60*/  PRMT R4, RZ, 0x654, R4 ;  /* 0x00000654ff047816 */ /* 0x000fe20000000004 */
[----:B------:R1:W0:Y:S01]  /*22f70*/  SHFL.IDX PT, R10, R0, RZ, 0x1c1f ;  /* 0x001c1fff000a7589 */ /* 0x00022200000e0000 */
[----:B------:R-:W-:Y:S02]  /*22f80*/  LEA.HI.X R6, R2, UR9, R3, 0x2, P1 ;  /* 0x0000000902067c11 */ /* 0x000fe400088f1403 */
[----:B------:R1:W-:Y:S03]  /*22f90*/  SYNCS.ARRIVE.TRANS64.RED.A1T0 RZ, [R4+URZ], RZ ;  /* 0x000000ff04ff79a7 */ /* 0x0003e6000810043f */
[----:B------:R1:W2:Y:S01]  /*22fa0*/  SHFL.IDX PT, R11, R6, RZ, 0x1c1f ;  /* 0x001c1fff060b7589 */ /* 0x0002a200000e0000 */
[----:B------:R-:W-:Y:S05]  /*22fb0*/  @P3 BRA `(.L_x_3550) ;  /* 0x0000000800803947 */ /* 0x000fea0003800000 */
[----:B------:R-:W-:Y:S02]  /*22fc0*/  ULDC UR4, c[0x0][0xbc8] ;  /* 0x0002f20000047ab9 */ /* 0x000fe40000000800 */
[----:B------:R-:W-:-:S13]  /*22fd0*/  ISETP.GE.AND P1, PT, R179, UR4, PT ;  /* 0x00000004b3007c0c */ /* 0x000fda000bf26270 */
[----:B------:R-:W3:Y:S01]  /*22fe0*/  @!P1 LDL.64 R18, [R1+0x240] ;  /* 0x0002400001129983 */ /* 0x000ee20000100a00 */
[----:B------:R-:W-:Y:S01]  /*22ff0*/  ISETP.GE.AND P2, PT, R212, UR4, PT ;  /* 0x00000004d4007c0c */ /* 0x000fe2000bf46270 */
[----:B0-2---:R-:W-:-:S05]  /*23000*/  @!P1 IMAD.WIDE R2, R179, 0x4, R10 ;  /* 0x00000004b3029825 */ /* 0x005fca00078e020a */
[----:B---3--:R0:W-:Y:S07]  /*23010*/  @!P1 ST.E.64 desc[UR36][R2.64], R18 ;  /* 0x0000001202009985 */ /* 0x0081ee000c101b24 */
[----:B-1----:R-:W2:Y:S01]  /*23020*/  @!P2 LDL.64 R4, [R1+0x250] ;  /* 0x000250000104a983 */ /* 0x002ea20000100a00 */
[----:B------:R-:W-:Y:S02]  /*23030*/  ISETP.GE.AND P1, PT, R211, UR4, PT ;  /* 0x00000004d3007c0c */ /* 0x000fe4000bf26270 */
[----:B------:R-:W-:-:S04]  /*23040*/  @!P2 LEA R12, P3, R212, R10, 0x2 ;  /* 0x0000000ad40ca211 */ /* 0x000fc800078610ff */
[----:B-----5:R-:W-:-:S05]  /*23050*/  @!P2 LEA.HI.X R13, R212, R11, R48, 0x2, P3 ;  /* 0x0000000bd40da211 */ /* 0x020fca00018f1430 */
[----:B--2---:R1:W-:Y:S04]  /*23060*/  @!P2 ST.E.64 desc[UR36][R12.64], R4 ;  /* 0x000000040c00a985 */ /* 0x0043e8000c101b24 */
[----:B------:R-:W2:Y:S01]  /*23070*/  @!P1 LDL.64 R8, [R1+0x260] ;  /* 0x0002600001089983 */ /* 0x000ea20000100a00 */
[----:B------:R-:W-:Y:S02]  /*23080*/  ISETP.GE.AND P2, PT, R210, UR4, PT ;  /* 0x00000004d2007c0c */ /* 0x000fe4000bf46270 */
[----:B------:R-:W-:-:S04]  /*23090*/  @!P1 LEA R14, P3, R211, R10, 0x2 ;  /* 0x0000000ad30e9211 */ /* 0x000fc800078610ff */
[----:B------:R-:W-:-:S05]  /*230a0*/  @!P1 LEA.HI.X R15, R211, R11, R47, 0x2, P3 ;  /* 0x0000000bd30f9211 */ /* 0x000fca00018f142f */
[----:B--2---:R2:W-:Y:S04]  /*230b0*/  @!P1 ST.E.64 desc[UR36][R14.64], R8 ;  /* 0x000000080e009985 */ /* 0x0045e8000c101b24 */
[----:B0-----:R-:W3:Y:S01]  /*230c0*/  @!P2 LDL.64 R2, [R1+0x270] ;  /* 0x000270000102a983 */ /* 0x001ee20000100a00 */
[----:B------:R-:W-:Y:S02]  /*230d0*/  ISETP.GE.AND P1, PT, R209, UR4, PT ;  /* 0x00000004d1007c0c */ /* 0x000fe4000bf26270 */
[----:B------:R-:W-:-:S04]  /*230e0*/  @!P2 LEA R18, P3, R210, R10, 0x2 ;  /* 0x0000000ad212a211 */ /* 0x000fc800078610ff */
[----:B------:R-:W-:-:S05]  /*230f0*/  @!P2 LEA.HI.X R19, R210, R11, R46, 0x2, P3 ;  /* 0x0000000bd213a211 */ /* 0x000fca00018f142e */
[----:B---3--:R0:W-:Y:S04]  /*23100*/  @!P2 ST.E.64 desc[UR36][R18.64], R2 ;  /* 0x000000021200a985 */ /* 0x0081e8000c101b24 */
[----:B-1----:R-:W3:Y:S01]  /*23110*/  @!P1 LDL.64 R4, [R1+0x280] ;  /* 0x0002800001049983 */ /* 0x002ee20000100a00 */
[----:B------:R-:W-:Y:S02]  /*23120*/  ISETP.GE.AND P2, PT, R208, UR4, PT ;  /* 0x00000004d0007c0c */ /* 0x000fe4000bf46270 */
[----:B------:R-:W-:-:S04]  /*23130*/  @!P1 LEA R12, P3, R209, R10, 0x2 ;  /* 0x0000000ad10c9211 */ /* 0x000fc800078610ff */
[----:B------:R-:W-:-:S05]  /*23140*/  @!P1 LEA.HI.X R13, R209, R11, R45, 0x2, P3 ;  /* 0x0000000bd10d9211 */ /* 0x000fca00018f142d */
[----:B---3--:R1:W-:Y:S04]  /*23150*/  @!P1 ST.E.64 desc[UR36][R12.64], R4 ;  /* 0x000000040c009985 */ /* 0x0083e8000c101b24 */
[----:B--2---:R-:W2:Y:S01]  /*23160*/  @!P2 LDL.64 R8, [R1+0x290] ;  /* 0x000290000108a983 */ /* 0x004ea20000100a00 */
        /* <DEDUP_REMOVED lines=124> */
[----:B0-----:R-:W2:Y:S01]  /*23930*/  @!P1 LDL.64 R2, [R1+0x420] ;  /* 0x0004200001029983 */ /* 0x001ea20000100a00 */
[----:B------:R-:W-:Y:S02]  /*23940*/  ISETP.GE.AND P2, PT, R213, UR4, PT ;  /* 0x00000004d5007c0c */ /* 0x000fe4000bf46270 */
[----:B------:R-:W-:-:S04]  /*23950*/  @!P1 LEA R18, P3, R214, R10, 0x2 ;  /* 0x0000000ad6129211 */ /* 0x000fc800078610ff */
[----:B------:R-:W-:-:S05]  /*23960*/  @!P1 LEA.HI.X R19, R214, R11, R227, 0x2, P3 ;  /* 0x0000000bd6139211 */ /* 0x000fca00018f14e3 */
[----:B--2---:R3:W-:Y:S04]  /*23970*/  @!P1 ST.E.64 desc[UR36][R18.64], R2 ;  /* 0x0000000212009985 */ /* 0x0047e8000c101b24 */
[----:B-1----:R-:W2:Y:S01]  /*23980*/  @!P2 LDL.64 R4, [R1+0x430] ;  /* 0x000430000104a983 */ /* 0x002ea20000100a00 */
[----:B------:R-:W-:-:S04]  /*23990*/  @!P2 LEA R10, P1, R213, R10, 0x2 ;  /* 0x0000000ad50aa211 */ /* 0x000fc800078210ff */
[----:B------:R-:W-:-:S05]  /*239a0*/  @!P2 LEA.HI.X R11, R213, R11, R226, 0x2, P1 ;  /* 0x0000000bd50ba211 */ /* 0x000fca00008f14e2 */
[----:B--2---:R3:W-:Y:S04]  /*239b0*/  @!P2 ST.E.64 desc[UR36][R10.64], R4 ;  /* 0x000000040a00a985 */ /* 0x0047e8000c101b24 */
.L_x_3550:
[----:B------:R-:W-:Y:S05]  /*239c0*/  BSYNC B1 ;  /* 0x0000000000017941 */ /* 0x000fea0003800000 */
.L_x_3549:
[----:B--23--:R4:W2:Y:S04]  /*239d0*/  SHFL.IDX PT, R11, R6, 0x1, 0x1c1f ;  /* 0x003c1f00060b7f89 */ /* 0x00c8a800000e0000 */
[----:B0-----:R4:W0:Y:S01]  /*239e0*/  SHFL.IDX PT, R10, R0, 0x1, 0x1c1f ;  /* 0x003c1f00000a7f89 */ /* 0x00182200000e0000 */
[----:B------:R-:W-:Y:S05]  /*239f0*/  @P0 BRA `(.L_x_3548) ;  /* 0x0000001800340947 */ /* 0x000fea0003800000 */
[----:B-1--4-:R-:W1:Y:S02]  /*23a00*/  LDC R0, c[0x0][0xbc8] ;  /* 0x0002f200ff007b82 */ /* 0x012e640000000800 */
[----:B-1----:R-:W-:-:S13]  /*23a10*/  ISETP.GE.AND P0, PT, R179, R0, PT ;  /* 0x00000000b300720c */ /* 0x002fda0003f06270 */
[----:B------:R-:W3:Y:S01]  /*23a20*/  @!P0 LDL.64 R18, [R1+0x248] ;  /* 0x0002480001128983 */ /* 0x000ee20000100a00 */
[-C--:B------:R-:W-:Y:S01]  /*23a30*/  ISETP.GE.AND P1, PT, R212, R0.reuse, PT ;  /* 0x00000000d400720c */ /* 0x080fe20003f26270 */
[----:B0-2---:R-:W-:Y:S01]  /*23a40*/  @!P0 IMAD.WIDE R2, R179, 0x4, R10 ;  /* 0x00000004b3028825 */ /* 0x005fe200078e020a */
[----:B------:R-:W-:-:S04]  /*23a50*/  ISETP.GE.AND P2, PT, R211, R0, PT ;  /* 0x00000000d300720c */ /* 0x000fc80003f46270 */
[----:B---3--:R0:W-:Y:S07]  /*23a60*/  @!P0 ST.E.64 desc[UR36][R2.64], R18 ;  /* 0x0000001202008985 */ /* 0x0081ee000c101b24 */
[----:B------:R-:W2:Y:S01]  /*23a70*/  @!P1 LDL.64 R4, [R1+0x258] ;  /* 0x0002580001049983 */ /* 0x000ea20000100a00 */
[----:B------:R-:W-:-:S04]  /*23a80*/  @!P1 LEA R12, P0, R212, R10, 0x2 ;  /* 0x0000000ad40c9211 */ /* 0x000fc800078010ff */
[----:B-----5:R-:W-:Y:S02]  /*23a90*/  @!P1 LEA.HI.X R13, R212, R11, R48, 0x2, P0 ;  /* 0x0000000bd40d9211 */ /* 0x020fe400000f1430 */
[----:B------:R-:W-:-:S03]  /*23aa0*/  @!P2 LEA R14, P0, R211, R10, 0x2 ;  /* 0x0000000ad30ea211 */ /* 0x000fc600078010ff */
[----:B--2---:R1:W-:Y:S04]  /*23ab0*/  @!P1 ST.E.64 desc[UR36][R12.64], R4 ;  /* 0x000000040c009985 */ /* 0x0043e8000c101b24 */
[----:B------:R-:W2:Y:S01]  /*23ac0*/  @!P2 LDL.64 R8, [R1+0x268] ;  /* 0x000268000108a983 */ /* 0x000ea20000100a00 */
[----:B------:R-:W-:Y:S02]  /*23ad0*/  ISETP.GE.AND P1, PT, R210, R0, PT ;  /* 0x00000000d200720c */ /* 0x000fe40003f26270 */
[----:B------:R-:W-:-:S05]  /*23ae0*/  @!P2 LEA.HI.X R15, R211, R11, R47, 0x2, P0 ;  /* 0x0000000bd30fa211 */ /* 0x000fca00000f142f */
[----:B--2---:R2:W-:Y:S06]  /*23af0*/  @!P2 ST.E.64 desc[UR36][R14.64], R8 ;  /* 0x000000080e00a985 */ /* 0x0045ec000c101b24 */
[----:B0-----:R-:W3:Y:S01]  /*23b00*/  @!P1 LDL.64 R2, [R1+0x278] ;  /* 0x0002780001029983 */ /* 0x001ee20000100a00 */
[----:B------:R-:W-:Y:S02]  /*23b10*/  ISETP.GE.AND P2, PT, R209, R0, PT ;  /* 0x00000000d100720c */ /* 0x000fe40003f46270 */
[----:B------:R-:W-:-:S04]  /*23b20*/  @!P1 LEA R18, P0, R210, R10, 0x2 ;  /* 0x0000000ad2129211 */ /* 0x000fc800078010ff */
[----:B------:R-:W-:-:S05]  /*23b30*/  @!P1 LEA.HI.X R19, R210, R11, R46, 0x2, P0 ;  /* 0x0000000bd2139211 */ /* 0x000fca00000f142e */
[----:B---3--:R0:W-:Y:S04]  /*23b40*/  @!P1 ST.E.64 desc[UR36][R18.64], R2 ;  /* 0x0000000212009985 */ /* 0x0081e8000c101b24 */
[----:B-1----:R-:W3:Y:S01]  /*23b50*/  @!P2 LDL.64 R4, [R1+0x288] ;  /* 0x000288000104a983 */ /* 0x002ee20000100a00 */
[----:B------:R-:W-:Y:S02]  /*23b60*/  ISETP.GE.AND P1, PT, R208, R0, PT ;  /* 0x00000000d000720c */ /* 0x000fe40003f26270 */
[----:B------:R-:W-:-:S04]  /*23b70*/  @!P2 LEA R12, P0, R209, R10, 0x2 ;  /* 0x0000000ad10ca211 */ /* 0x000fc800078010ff */
[----:B------:R-:W-:-:S05]  /*23b80*/  @!P2 LEA.HI.X R13, R209, R11, R45, 0x2, P0 ;  /* 0x0000000bd10da211 */ /* 0x000fca00000f142d */
[----:B---3--:R1:W-:Y:S04]  /*23b90*/  @!P2 ST.E.64 desc[UR36][R12.64], R4 ;  /* 0x000000040c00a985 */ /* 0x0083e8000c101b24 */
[----:B--2---:R-:W2:Y:S01]  /*23ba0*/  @!P1 LDL.64 R8, [R1+0x298] ;  /* 0x0002980001089983 */ /* 0x004ea20000100a00 */
[----:B------:R-:W-:Y:S02]  /*23bb0*/  ISETP.GE.AND P2, PT, R207, R0, PT ;  /* 0x00000000cf00720c */ /* 0x000fe40003f46270 */
[----:B------:R-:W-:-:S04]  /*23bc0*/  @!P1 LEA R14, P0, R208, R10, 0x2 ;  /* 0x0000000ad00e9211 */ /* 0x000fc800078010ff */
[----:B------:R-:W-:-:S05]  /*23bd0*/  @!P1 LEA.HI.X R15, R208, R11, R44, 0x2, P0 ;  /* 0x0000000bd00f9211 */ /* 0x000fca00000f142c */
[----:B--2---:R2:W-:Y:S04]  /*23be0*/  @!P1 ST.E.64 desc[UR36][R14.64], R8 ;  /* 0x000000080e009985 */ /* 0x0045e8000c101b24 */
        /* <DEDUP_REMOVED lines=113> */
[----:B------:R-:W-:-:S07]  /*24300*/  @!P2 LEA.HI.X R13, R185, R11, R229, 0x2, P0 ;  /* 0x0000000bb90da211 */ /* 0x000fce00000f14e5 */
[C---:B--2---:R-:W-:Y:S01]  /*24310*/  @!P1 LEA R14, P0, R184.reuse, R10, 0x2 ;  /* 0x0000000ab80e9211 */ /* 0x044fe200078010ff */
[----:B---3--:R0:W-:Y:S04]  /*24320*/  @!P2 ST.E.64 desc[UR36][R12.64], R4 ;  /* 0x000000040c00a985 */ /* 0x0081e8000c101b24 */
[----:B------:R-:W2:Y:S01]  /*24330*/  @!P1 LDL.64 R8, [R1+0x418] ;  /* 0x0004180001089983 */ /* 0x000ea20000100a00 */
[----:B------:R-:W-:Y:S01]  /*24340*/  @!P1 LEA.HI.X R15, R184, R11, R228, 0x2, P0 ;  /* 0x0000000bb80f9211 */ /* 0x000fe200000f14e4 */
[----:B------:R-:W-:Y:S01]  /*24350*/  BSSY B1, `(.L_x_3551) ;  /* 0x0000009000017945 */ /* 0x000fe20003800000 */
[----:B------:R-:W-:-:S03]  /*24360*/  ISETP.GE.AND P0, PT, R214, R0, PT ;  /* 0x00000000d600720c */ /* 0x000fc60003f06270 */
[----:B--2---:R0:W-:Y:S01]  /*24370*/  @!P1 ST.E.64 desc[UR36][R14.64], R8 ;  /* 0x000000080e009985 */ /* 0x0041e2000c101b24 */
[----:B------:R-:W-:-:S09]  /*24380*/  ISETP.GE.AND P1, PT, R213, R0, PT ;  /* 0x00000000d500720c */ /* 0x000fd20003f26270 */
[----:B------:R-:W-:Y:S05]  /*24390*/  @P0 BRA `(.L_x_3552) ;  /* 0x0000000000100947 */ /* 0x000fea0003800000 */
[----:B0-----:R-:W2:Y:S01]  /*243a0*/  LDL.64 R4, [R1+0x428] ;  /* 0x0004280001047983 */ /* 0x001ea20000100a00 */
[----:B------:R-:W-:-:S04]  /*243b0*/  LEA R2, P0, R214, R10, 0x2 ;  /* 0x0000000ad6027211 */ /* 0x000fc800078010ff */
[----:B------:R-:W-:-:S05]  /*243c0*/  LEA.HI.X R3, R214, R11, R227, 0x2, P0 ;  /* 0x0000000bd6037211 */ /* 0x000fca00000f14e3 */
[----:B--2---:R1:W-:Y:S04]  /*243d0*/  ST.E.64 desc[UR36][R2.64], R4 ;  /* 0x0000000402007985 */ /* 0x0043e8000c101b24 */
.L_x_3552:
[----:B------:R-:W-:Y:S05]  /*243e0*/  BSYNC B1 ;  /* 0x0000000000017941 */ /* 0x000fea0003800000 */
.L_x_3551:
[----:B------:R-:W-:Y:S05]  /*243f0*/  @P1 BRA `(.L_x_3548) ;  /* 0x0000000c00b41947 */ /* 0x000fea0003800000 */
[----:B01----:R-:W2:Y:S01]  /*24400*/  LDL.64 R4, [R1+0x438] ;  /* 0x0004380001047983 */ /* 0x003ea20000100a00 */
[----:B------:R-:W-:-:S04]  /*24410*/  LEA R2, P0, R213, R10, 0x2 ;  /* 0x0000000ad5027211 */ /* 0x000fc800078010ff */
[----:B------:R-:W-:-:S05]  /*24420*/  LEA.HI.X R3, R213, R11, R226, 0x2, P0 ;  /* 0x0000000bd5037211 */ /* 0x000fca00000f14e2 */
[----:B--2---:R0:W-:Y:S01]  /*24430*/  ST.E.64 desc[UR36][R2.64], R4 ;  /* 0x0000000402007985 */ /* 0x0041e2000c101b24 */
[----:B------:R-:W-:Y:S05]  /*24440*/  BRA `(.L_x_3548) ;  /* 0x0000000c00a07947 */ /* 0x000fea0003800000 */
.L_x_3539:
[----:B------:R-:W-:Y:S01]  /*24450*/  R2UR UR4, R216 ;  /* 0x00000000d80472ca */ /* 0x000fe200000e0000 */
[----:B------:R-:W-:Y:S02]  /*24460*/  ULDC.64 UR8, c[0x0][0xd00] ;  /* 0x0003400000087ab9 */ /* 0x000fe40000000a00 */
[----:B------:R-:W-:-:S04]  /*24470*/  UISETP.NE.U32.AND UP0, UPT, UR8, URZ, UPT ;  /* 0x0000003f0800728c */ /* 0x000fc8000bf05070 */
[----:B------:R-:W-:-:S03]  /*24480*/  UISETP.NE.AND.EX UP0, UPT, UR9, URZ, UPT, UP0 ;  /* 0x0000003f0900728c */ /* 0x000fc6000bf05300 */
[----:B------:R-:W-:-:S03]  /*24490*/  ULDC.64 UR8, c[0x0][0xd00] ;  /* 0x0003400000087ab9 */ /* 0x000fc60000000a00 */
[----:B------:R-:W-:Y:S01]  /*244a0*/  UIMAD.WIDE UR8, UR4, 0x4, UR8 ;  /* 0x00000004040878a5 */ /* 0x000fe2000f8e0208 */
[----:B------:R-:W-:-:S05]  /*244b0*/  PLOP3.LUT P1, PT, PT, PT, UP0, 0x80, 0x0 ;  /* 0x000000000000781c */ /* 0x000fca0003f2f008 */
[----:B------:R-:W-:Y:S02]  /*244c0*/  IMAD.U32 R2, RZ, RZ, UR8 ;  /* 0x00000008ff027e24 */ /* 0x000fe4000f8e00ff */
[----:B------:R-:W-:Y:S01]  /*244d0*/  IMAD.U32 R3, RZ, RZ, UR9 ;  /* 0x00000009ff037e24 */ /* 0x000fe2000f8e00ff */
[----:B------:R-:W-:Y:S02]  /*244e0*/  ULDC.64 UR8, c[0x0][0xd08] ;  /* 0x0003420000087ab9 */ /* 0x000fe40000000a00 */
[----:B------:R-:W-:-:S03]  /*244f0*/  UISETP.NE.U32.AND UP1, UPT, UR8, URZ, UPT ;  /* 0x0000003f0800728c */ /* 0x000fc6000bf25070 */
[----:B------:R-:W2:Y:S01]  /*24500*/  @P1 LDG.E R6, desc[UR36][R2.64] ;  /* 0x0000002402061981 */ /* 0x000ea2000c1e1900 */
[----:B------:R-:W-:-:S06]  /*24510*/  UISETP.NE.AND.EX UP1, UPT, UR9, URZ, UPT, UP1 ;  /* 0x0000003f0900728c */ /* 0x000fcc000bf25310 */
[----:B------:R-:W-:-:S05]  /*24520*/  PLOP3.LUT P2, PT, PT, PT, UP1, 0x80, 0x0 ;  /* 0x000000000000781c */ /* 0x000fca0003f4f018 */
[----:B------:R-:W-:Y:S02]  /*24530*/  @UP1 ULDC.64 UR8, c[0x0][0xd08] ;  /* 0x0003420000081ab9 */ /* 0x000fe40000000a00 */
[----:B------:R-:W-:-:S03]  /*24540*/  @UP1 UIMAD.WIDE UR8, UR4, 0x4, UR8 ;  /* 0x00000004040818a5 */ /* 0x000fc6000f8e0208 */
[----:B------:R-:W-:Y:S02]  /*24550*/  ULDC UR4, c[0x0][0xb88] ;  /* 0x0002e20000047ab9 */ /* 0x000fe40000000800 */
[----:B------:R-:W-:Y:S02]  /*24560*/  IMAD.U32 R0, RZ, RZ, UR4 ;  /* 0x00000004ff007e24 */ /* 0x000fe4000f8e00ff */
[----:B------:R-:W-:Y:S02]  /*24570*/  IMAD.U32 R4, RZ, RZ, UR8 ;  /* 0x00000008ff047e24 */ /* 0x000fe4000f8e00ff */
[----:B------:R-:W-:-:S05]  /*24580*/  IMAD.U32 R5, RZ, RZ, UR9 ;  /* 0x00000009ff057e24 */ /* 0x000fca000f8e00ff */
[----:B------:R0:W5:Y:S01]  /*24590*/  @P2 LDG.E R0, desc[UR36][R4.64] ;  /* 0x0000002404002981 */ /* 0x000162000c1e1900 */
[----:B------:R-:W-:Y:S01]  /*245a0*/  UISETP.NE.AND UP1, UPT, UR59, URZ, UPT ;  /* 0x0000003f3b00728c */ /* 0x000fe2000bf25270 */
[----:B------:R-:W-:Y:S01]  /*245b0*/  ISETP.GT.AND P0, PT, R217, 0x7f, PT ;  /* 0x0000007fd900780c */ /* 0x000fe20003f04270 */
[----:B------:R-:W-:-:S09]  /*245c0*/  UMOV UR4, URZ ;  /* 0x0000003f00047c82 */ /* 0x000fd20008000000 */
[----:B------:R-:W-:Y:S01]  /*245d0*/  @!UP1 ULDC UR59, c[0x0][0xbd4] ;  /* 0x0002f500003b9ab9 */ /* 0x000fe20000000800 */
[----:B--2---:R-:W-:Y:S01]  /*245e0*/  @P1 R2UR UR4, R6 ;  /* 0x00000000060412ca */ /* 0x004fe200000e0000 */
[----:B0-----:R-:W-:-:S14]  /*245f0*/  @P2 BRA `(.L_x_3553) ;  /* 0x0000000000102947 */ /* 0x001fdc0003800000 */
[----:B------:R-:W-:Y:S05]  /*24600*/  @!P1 BRA `(.L_x_3553) ;  /* 0x00000000000c9947 */ /* 0x000fea0003800000 */
[----:B------:R-:W2:Y:S04]  /*24610*/  LDG.E R5, desc[UR36][R2.64] ;  /* 0x0000002402057981 */ /* 0x000ea8000c1e1900 */
[----:B-----5:R-:W2:Y:S02]  /*24620*/  LDG.E R0, desc[UR36][R2.64+0x4] ;  /* 0x0000042402007981 */ /* 0x020ea4000c1e1900 */
[----:B--2---:R-:W-:-:S07]  /*24630*/  IMAD.IADD R0, R0, 0x1, -R5 ;  /* 0x0000000100007824 */ /* 0x004fce00078e0a05 */
.L_x_3553:
[----:B------:R-:W-:Y:S01]  /*24640*/  R2UR UR8, R216 ;  /* 0x00000000d80872ca */ /* 0x000fe200000e0000 */
[----:B------:R-:W-:Y:S01]  /*24650*/  USHF.R.S32.HI UR20, URZ, 0x1f, UR4 ;  /* 0x0000001f3f147899 */ /* 0x000fe20008011404 */
[----:B------:R-:W-:Y:S11]  /*24660*/  BSSY B1, `(.L_x_3554) ;  /* 0x000003a000017945 */ /* 0x000ff60003800000 */
[----:B------:R-:W-:-:S02]  /*24670*/  USHF.R.S32.HI UR21, URZ, 0x1f, UR8 ;  /* 0x0000001f3f157899 */ /* 0x000fc40008011408 */
[----:B------:R-:W-:Y:S02]  /*24680*/  USEL UR8, UR8, URZ, !UP0 ;  /* 0x0000003f08087287 */ /* 0x000fe4000c000000 */
[----:B------:R-:W-:Y:S01]  /*24690*/  USEL UR21, UR21, URZ, !UP0 ;  /* 0x0000003f15157287 */ /* 0x000fe2000c000000 */
[----:B------:R-:W-:Y:S11]  /*246a0*/  @P0 BRA `(.L_x_3555) ;  /* 0x0000000000d40947 */ /* 0x000ff60003800000 */
[----:B------:R-:W0:Y:S01]  /*246b0*/  S2R R3, SR_TID.X ;  /* 0x0000000000037919 */ /* 0x000e220000002100 */
[----:B------:R-:W1:Y:S01]  /*246c0*/  LDC R11, c[0x0][0xce8] ;  /* 0x00033a00ff0b7b82 */ /* 0x000e620000000800 */
[----:B------:R-:W-:Y:S02]  /*246d0*/  IMAD.U32 R4, RZ, RZ, UR58 ;  /* 0x0000003aff047e24 */ /* 0x000fe4000f8e00ff */
[----:B-1---5:R-:W-:-:S03]  /*246e0*/  IMAD R2, R0, R11, RZ ;  /* 0x0000000b00027224 */ /* 0x022fc600078e02ff */
        /* <DEDUP_REMOVED lines=12> */
[----:B------:R-:W-:Y:S01]  /*247b0*/  ULDC.64 UR14, c[0x0][UR18+0x228] ;  /* 0x00008a00120e7abb */ /* 0x000fe20008000a00 */
[----:B------:R-:W-:Y:S01]  /*247c0*/  UIMAD UR13, UR13, UR8, URZ ;  /* 0x000000080d0d72a4 */ /* 0x000fe2000f8e023f */
[----:B------:R-:W1:Y:S01]  /*247d0*/  @P0 LDC R9, c[0x0][0xcf0] ;  /* 0x00033c00ff090b82 */ /* 0x000e620000000800 */
[----:B------:R-:W-:Y:S02]  /*247e0*/  UIMAD.WIDE.U32 UR16, UR10, UR60, URZ ;  /* 0x0000003c0a1072a5 */ /* 0x000fe4000f8e003f */
        /* <DEDUP_REMOVED lines=10> */
[----:B------:R-:W-:Y:S02]  /*24890*/  IMAD.U32 R3, RZ, RZ, UR23 ;  /* 0x00000017ff037e24 */ /* 0x000fe4000f8e00ff */
[----:B------:R-:W-:Y:S01]  /*248a0*/  IMAD.U32 R6, RZ, RZ, UR10 ;  /* 0x0000000aff067e24 */ /* 0x000fe2000f8e00ff */
[----:B------:R-:W-:Y:S01]  /*248b0*/  UIADD3.X UR9, UR9, UR19, UR20, UP1, UP2 ;  /* 0x0000001309097290 */ /* 0x000fe20008fe4414 */
[----:B-1----:R-:W-:Y:S01]  /*248c0*/  @P0 SHF.R.U32.HI R5, RZ, R9, R2 ;  /* 0x00000009ff050219 */ /* 0x002fe20000011602 */
[----:B------:R-:W-:Y:S01]  /*248d0*/  IMAD.U32 R2, RZ, RZ, UR22 ;  /* 0x00000016ff027e24 */ /* 0x000fe2000f8e00ff */
[----:B------:R-:W-:Y:S01]  /*248e0*/  ULDC.64 UR10, c[0x0][UR18+0x210] ;  /* 0x00008400120a7abb */ /* 0x000fe20008000a00 */
[----:B------:R-:W-:Y:S01]  /*248f0*/  ULDC.64 UR12, c[0x0][0xca8] ;  /* 0x00032a00000c7ab9 */ /* 0x000fe20000000a00 */
[----:B------:R-:W-:Y:S01]  /*24900*/  @!UP0 ULDC UR12, c[0x0][0xc50] ;  /* 0x00031400000c8ab9 */ /* 0x000fe20000000800 */
[--C-:B------:R-:W-:Y:S01]  /*24910*/  IMAD.MOV R9, RZ, RZ, -R5.reuse ;  /* 0x000000ffff097224 */ /* 0x100fe200078e0a05 */
[----:B------:R-:W-:Y:S01]  /*24920*/  IADD3 R2, P0, P1, R5, UR16, R2 ;  /* 0x0000001005027c10 */ /* 0x000fe2000f91e002 */
[----:B------:R-:W-:Y:S01]  /*24930*/  @!UP0 ULDC UR13, c[0x0][0xc54] ;  /* 0x00031500000d8ab9 */ /* 0x000fe20000000800 */
[----:B------:R-:W-:Y:S01]  /*24940*/  SHF.R.S32.HI R5, RZ, 0x1f, R5 ;  /* 0x0000001fff057819 */ /* 0x000fe20000011405 */
[----:B------:R-:W-:-:S03]  /*24950*/  IMAD R9, R11, R9, R4 ;  /* 0x000000090b097224 */ /* 0x000fc600078e0204 */
[----:B------:R-:W-:Y:S01]  /*24960*/  IADD3.X R3, R5, UR9, R6, P0, P1 ;  /* 0x0000000905037c10 */ /* 0x000fe200087e2406 */
[C---:B------:R-:W-:Y:S01]  /*24970*/  IMAD R11, R9.reuse, UR11, RZ ;  /* 0x0000000b090b7c24 */ /* 0x040fe2000f8e02ff */
[----:B------:R-:W-:Y:S01]  /*24980*/  SHF.R.S32.HI R4, RZ, 0x1f, R9 ;  /* 0x0000001fff047819 */ /* 0x000fe20000011409 */
[----:B------:R-:W-:-:S04]  /*24990*/  IMAD.WIDE.U32 R2, R9, UR10, R2 ;  /* 0x0000000a09027c25 */ /* 0x000fc8000f8e0002 */
[----:B------:R-:W-:Y:S01]  /*249a0*/  IMAD R11, R4, UR10, R11 ;  /* 0x0000000a040b7c24 */ /* 0x000fe2000f8e020b */
[----:B------:R-:W-:-:S03]  /*249b0*/  LEA R4, P0, R2, UR12, 0x2 ;  /* 0x0000000c02047c11 */ /* 0x000fc6000f8010ff */
[----:B------:R-:W-:-:S05]  /*249c0*/  IMAD.IADD R3, R3, 0x1, R11 ;  /* 0x0000000103037824 */ /* 0x000fca00078e020b */
[----:B------:R-:W-:Y:S01]  /*249d0*/  LEA.HI.X R5, R2, UR13, R3, 0x2, P0 ;  /* 0x0000000d02057c11 */ /* 0x000fe200080f1403 */
[----:B------:R-:W-:-:S05]  /*249e0*/  IMAD.MOV.U32 R3, RZ, RZ, -0x800000 ;  /* 0xff800000ff037424 */ /* 0x000fca00078e00ff */
[----:B------:R0:W-:Y:S02]  /*249f0*/  STG.E desc[UR36][R4.64], R3 ;  /* 0x0000000304007986 */ /* 0x0001e4000c101924 */
.L_x_3555:
[----:B------:R-:W-:Y:S05]  /*24a00*/  BSYNC B1 ;  /* 0x0000000000017941 */ /* 0x000fea0003800000 */
.L_x_3554:
[----:B------:R-:W-:-:S06]  /*24a10*/  UISETP.GT.AND UP0, UPT, UR59, 0x1, UPT ;  /* 0x000000013b00788c */ /* 0x000fcc000bf04270 */
[----:B------:R-:W-:-:S13]  /*24a20*/  PLOP3.LUT P0, PT, PT, PT, UP0, 0x80, 0x0 ;  /* 0x000000000000781c */ /* 0x000fda0003f0f008 */
[----:B------:R-:W-:Y:S05]  /*24a30*/  @P0 BRA `(.L_x_3548) ;  /* 0x0000000800240947 */ /* 0x000fea0003800000 */
[----:B------:R-:W1:Y:S01]  /*24a40*/  LDC R13, c[0x0][0xce8] ;  /* 0x00033a00ff0d7b82 */ /* 0x000e620000000800 */
[----:B------:R-:W-:Y:S01]  /*24a50*/  ULDC.64 UR12, c[0x0][0xba0] ;  /* 0x0002e800000c7ab9 */ /* 0x000fe20000000a00 */
[----:B------:R-:W-:Y:S01]  /*24a60*/  IMAD R2, R225, 0x20, R215 ;  /* 0x00000020e1027824 */ /* 0x000fe200078e02d7 */
[----:B------:R-:W-:Y:S01]  /*24a70*/  UIMAD UR9, UR20, UR12, URZ ;  /* 0x0000000c140972a4 */ /* 0x000fe2000f8e023f */
[----:B------:R-:W-:Y:S01]  /*24a80*/  BSSY B1, `(.L_x_3556) ;  /* 0x0000042000017945 */ /* 0x000fe20003800000 */
[----:B------:R-:W-:Y:S01]  /*24a90*/  UIMAD.WIDE.U32 UR10, UR4, UR12, URZ ;  /* 0x0000000c040a72a5 */ /* 0x000fe2000f8e003f */
[----:B------:R-:W-:Y:S01]  /*24aa0*/  VIADD R6, R2, UR58 ;  /* 0x0000003a02067c36 */ /* 0x000fe20008000000 */
[----:B------:R-:W-:-:S03]  /*24ab0*/  UIMAD UR9, UR4, UR13, UR9 ;  /* 0x0000000d040972a4 */ /* 0x000fc6000f8e0209 */
[----:B------:R-:W-:Y:S01]  /*24ac0*/  ULDC.64 UR12, c[0x0][0xbe8] ;  /* 0x0002fa00000c7ab9 */ /* 0x000fe20000000a00 */
[----:B------:R-:W-:Y:S01]  /*24ad0*/  UIADD3 UR11, UR11, UR9, URZ ;  /* 0x000000090b0b7290 */ /* 0x000fe2000fffe03f */
[----:B0-----:R-:W-:-:S03]  /*24ae0*/  IMAD.MOV.U32 R5, RZ, RZ, R6 ;  /* 0x000000ffff057224 */ /* 0x001fc600078e0006 */
[----:B------:R-:W-:-:S04]  /*24af0*/  UIMAD.WIDE.U32 UR10, UR60, UR12, UR10 ;  /* 0x0000000c3c0a72a5 */ /* 0x000fc8000f8e000a */
[----:B------:R-:W-:-:S03]  /*24b00*/  UIMAD UR11, UR60, UR13, UR11 ;  /* 0x0000000d3c0b72a4 */ /* 0x000fc6000f8e020b */
[----:B------:R-:W-:Y:S01]  /*24b10*/  ULDC.64 UR12, c[0x0][0xbf0] ;  /* 0x0002fc00000c7ab9 */ /* 0x000fe20000000a00 */
[----:B-1----:R-:W-:Y:S01]  /*24b20*/  ISETP.NE.AND P0, PT, R13, 0x1, PT ;  /* 0x000000010d00780c */ /* 0x002fe20003f05270 */
[----:B------:R-:W-:-:S04]  /*24b30*/  UIMAD UR4, UR21, UR12, URZ ;  /* 0x0000000c150472a4 */ /* 0x000fc8000f8e023f */
[----:B------:R-:W-:Y:S02]  /*24b40*/  UIMAD UR4, UR8, UR13, UR4 ;  /* 0x0000000d080472a4 */ /* 0x000fe4000f8e0204 */
[----:B------:R-:W-:-:S03]  /*24b50*/  UIMAD.WIDE.U32 UR8, UR8, UR12, UR10 ;  /* 0x0000000c080872a5 */ /* 0x000fc6000f8e000a */
[----:B------:R-:W-:Y:S01]  /*24b60*/  ULDC.64 UR10, c[0x0][0xbe0] ;  /* 0x0002f800000a7ab9 */ /* 0x000fe20000000a00 */
[----:B------:R-:W-:Y:S02]  /*24b70*/  UIADD3 UR4, UR9, UR4, URZ ;  /* 0x0000000409047290 */ /* 0x000fe4000fffe03f */
[----:B------:R-:W0:Y:S08]  /*24b80*/  @P0 LDC R3, c[0x0][0xcec] ;  /* 0x00033b00ff030b82 */ /* 0x000e300000000800 */
[----:B------:R-:W1:Y:S01]  /*24b90*/  @P0 LDC R9, c[0x0][0xcf0] ;  /* 0x00033c00ff090b82 */ /* 0x000e620000000800 */
[----:B0-----:R-:W-:-:S04]  /*24ba0*/  @P0 IMAD.HI.U32 R2, R6, R3, RZ ;  /* 0x0000000306020227 */ /* 0x001fc800078e00ff */
[----:B------:R-:W-:Y:S02]  /*24bb0*/  IMAD.U32 R3, RZ, RZ, UR9 ;  /* 0x00000009ff037e24 */ /* 0x000fe4000f8e00ff */
[----:B------:R-:W-:Y:S01]  /*24bc0*/  IMAD.U32 R3, RZ, RZ, UR4 ;  /* 0x00000004ff037e24 */ /* 0x000fe2000f8e00ff */
[----:B-1----:R-:W-:-:S04]  /*24bd0*/  @P0 SHF.R.U32.HI R5, RZ, R9, R2 ;  /* 0x00000009ff050219 */ /* 0x002fc80000011602 */
[--C-:B------:R-:W-:Y:S01]  /*24be0*/  SHF.R.S32.HI R2, RZ, 0x1f, R5.reuse ;  /* 0x0000001fff027819 */ /* 0x100fe20000011405 */
[----:B------:R-:W-:-:S04]  /*24bf0*/  IMAD.MOV R9, RZ, RZ, -R5 ;  /* 0x000000ffff097224 */ /* 0x000fc800078e0a05 */
[----:B------:R-:W-:Y:S02]  /*24c00*/  IMAD R4, R2, UR10, RZ ;  /* 0x0000000a02047c24 */ /* 0x000fe4000f8e02ff */
[----:B------:R-:W-:Y:S02]  /*24c10*/  IMAD R9, R13, R9, R6 ;  /* 0x000000090d097224 */ /* 0x000fe400078e0206 */
[----:B------:R-:W-:Y:S01]  /*24c20*/  IMAD.U32 R2, RZ, RZ, UR8 ;  /* 0x00000008ff027e24 */ /* 0x000fe2000f8e00ff */
[----:B------:R-:W-:Y:S01]  /*24c30*/  ULDC.64 UR8, c[0x0][0xbd8] ;  /* 0x0002f60000087ab9 */ /* 0x000fe20000000a00 */
[C---:B------:R-:W-:Y:S01]  /*24c40*/  IMAD R11, R5.reuse, UR11, R4 ;  /* 0x0000000b050b7c24 */ /* 0x040fe2000f8e0204 */
[----:B------:R-:W-:Y:S01]  /*24c50*/  SHF.R.S32.HI R4, RZ, 0x1f, R9 ;  /* 0x0000001fff047819 */ /* 0x000fe20000011409 */
[----:B------:R-:W-:-:S04]  /*24c60*/  IMAD.WIDE.U32 R2, R5, UR10, R2 ;  /* 0x0000000a05027c25 */ /* 0x000fc8000f8e0002 */
[----:B------:R-:W-:Y:S02]  /*24c70*/  IMAD.IADD R3, R3, 0x1, R11 ;  /* 0x0000000103037824 */ /* 0x000fe400078e020b */
[----:B------:R-:W-:Y:S02]  /*24c80*/  IMAD R4, R4, UR8, RZ ;  /* 0x0000000804047c24 */ /* 0x000fe4000f8e02ff */
[----:B------:R-:W-:Y:S02]  /*24c90*/  VIADD R6, R215, UR58 ;  /* 0x0000003ad7067c36 */ /* 0x000fe40008000000 */
[----:B-----5:R-:W-:Y:S02]  /*24ca0*/  IMAD R13, R0, R13, RZ ;  /* 0x0000000d000d7224 */ /* 0x020fe400078e02ff */
[C---:B------:R-:W-:Y:S02]  /*24cb0*/  IMAD R5, R9.reuse, UR9, R4 ;  /* 0x0000000909057c24 */ /* 0x040fe4000f8e0204 */
[----:B------:R-:W-:Y:S01]  /*24cc0*/  IMAD.WIDE.U32 R2, R9, UR8, R2 ;  /* 0x0000000809027c25 */ /* 0x000fe2000f8e0002 */
[----:B------:R-:W-:Y:S01]  /*24cd0*/  ISETP.GE.AND P2, PT, R6, R13, PT ;  /* 0x0000000d0600720c */ /* 0x000fe20003f46270 */
[----:B------:R-:W-:-:S02]  /*24ce0*/  ULDC.64 UR8, c[0x0][0xb80] ;  /* 0x0002e00000087ab9 */ /* 0x000fc40000000a00 */
[----:B------:R-:W-:Y:S01]  /*24cf0*/  VIADD R0, R6, 0x20 ;  /* 0x0000002006007836 */ /* 0x000fe20000000000 */
[----:B------:R-:W-:Y:S01]  /*24d00*/  LEA R4, P3, R2, UR8, 0x1 ;  /* 0x0000000802047c11 */ /* 0x000fe2000f8608ff */
[----:B------:R-:W-:-:S03]  /*24d10*/  IMAD.IADD R3, R3, 0x1, R5 ;  /* 0x0000000103037824 */ /* 0x000fc600078e0205 */
[-C--:B------:R-:W-:Y:S01]  /*24d20*/  ISETP.GE.AND P1, PT, R0, R13.reuse, PT ;  /* 0x0000000d0000720c */ /* 0x080fe20003f26270 */
[----:B------:R-:W-:Y:S01]  /*24d30*/  VIADD R0, R6, 0x40 ;  /* 0x0000004006007836 */ /* 0x000fe20000000000 */
[----:B------:R-:W-:Y:S02]  /*24d40*/  LEA.HI.X R5, R2, UR9, R3, 0x1, P3 ;  /* 0x0000000902057c11 */ /* 0x000fe400098f0c03 */
[----:B------:R0:W1:Y:S02]  /*24d50*/  SHFL.IDX PT, R2, R4, RZ, 0x181f ;  /* 0x00181fff04027589 */ /* 0x00006400000e0000 */
[----:B------:R-:W-:Y:S02]  /*24d60*/  ISETP.GE.AND P0, PT, R0, R13, PT ;  /* 0x0000000d0000720c */ /* 0x000fe40003f06270 */
[----:B------:R0:W2:Y:S01]  /*24d70*/  SHFL.IDX PT, R0, R5, RZ, 0x181f ;  /* 0x00181fff05007589 */ /* 0x0000a200000e0000 */
[----:B------:R-:W-:Y:S10]  /*24d80*/  @P2 BRA `(.L_x_3557) ;  /* 0x0000000000442947 */ /* 0x000ff40003800000 */
        /* <DEDUP_REMOVED lines=17> */
.L_x_3557:
[----:B------:R-:W-:Y:S05]  /*24ea0*/  BSYNC B1 ;  /* 0x0000000000017941 */ /* 0x000fea0003800000 */
.L_x_3556:
        /* <DEDUP_REMOVED lines=21> */
.L_x_3559:
[----:B------:R-:W-:Y:S05]  /*25000*/  BSYNC B1 ;  /* 0x0000000000017941 */ /* 0x000fea0003800000 */
.L_x_3558:
        /* <DEDUP_REMOVED lines=21> */
.L_x_3561:
[----:B------:R-:W-:Y:S05]  /*25160*/  BSYNC B1 ;  /* 0x0000000000017941 */ /* 0x000fea0003800000 */
.L_x_3560:
[----:B0-----:R-:W-:Y:S01]  /*25170*/  VIADD R0, R6, 0x60 ;  /* 0x0000006006007836 */ /* 0x001fe20000000000 */
[----:B--2-4-:R-:W2:Y:S04]  /*25180*/  SHFL.IDX PT, R5, R5, 0x3, 0x181f ;  /* 0x00781f0005057f89 */ /* 0x014ea800000e0000 */
[----:B------:R-:W-:Y:S01]  /*25190*/  ISETP.GE.AND P0, PT, R0, R13, PT ;  /* 0x0000000d0000720c */ /* 0x000fe20003f06270 */
[----:B-1-3--:R1:W3:-:S12]  /*251a0*/  SHFL.IDX PT, R2, R4, 0x3, 0x181f ;  /* 0x00781f0004027f89 */ /* 0x00a2d800000e0000 */
[----:B-1----:R-:W-:Y:S05]  /*251b0*/  @P0 BRA `(.L_x_3548) ;  /* 0x0000000000440947 */ /* 0x002fea0003800000 */
[----:B------:R-:W-:Y:S02]  /*251c0*/  ULDC UR4, c[0x0][0xbc8] ;  /* 0x0002f20000047ab9 */ /* 0x000fe40000000800 */
[----:B------:R-:W-:Y:S02]  /*251d0*/  ISETP.GE.AND P3, PT, R22, UR4, PT ;  /* 0x0000000416007c0c */ /* 0x000fe4000bf66270 */
[----:B------:R-:W-:Y:S02]  /*251e0*/  ISETP.GE.AND P2, PT, R176, UR4, PT ;  /* 0x00000004b0007c0c */ /* 0x000fe4000bf46270 */
[----:B------:R-:W-:Y:S02]  /*251f0*/  ISETP.GE.AND P1, PT, R23, UR4, PT ;  /* 0x0000000417007c0c */ /* 0x000fe4000bf26270 */
[----:B------:R-:W-:-:S07]  /*25200*/  ISETP.GE.AND P0, PT, R177, UR4, PT ;  /* 0x00000004b1007c0c */ /* 0x000fce000bf06270 */
[-C--:B---3--:R-:W-:Y:S02]  /*25210*/  @!P3 LEA R8, P6, R22, R2.reuse, 0x1 ;  /* 0x000000021608b211 */ /* 0x088fe400078c08ff */
[-C--:B------:R-:W-:Y:S02]  /*25220*/  @!P2 LEA R10, P5, R176, R2.reuse, 0x1 ;  /* 0x00000002b00aa211 */ /* 0x080fe400078a08ff */
[-C--:B------:R-:W-:Y:S02]  /*25230*/  @!P1 LEA R12, P4, R23, R2.reuse, 0x1 ;  /* 0x00000002170c9211 */ /* 0x080fe400078808ff */
[-C--:B--2---:R-:W-:Y:S02]  /*25240*/  @!P3 LEA.HI.X R9, R22, R5.reuse, R183, 0x1, P6 ;  /* 0x000000051609b211 */ /* 0x084fe400030f0cb7 */
        /* <DEDUP_REMOVED lines=8> */
.L_x_3548:
[----:B------:R-:W-:Y:S05]  /*252d0*/  BSYNC B0 ;  /* 0x0000000000007941 */ /* 0x000fea0003800000 */
.L_x_3538:
[----:B------:R-:W-:Y:S02]  /*252e0*/  ULDC UR4, c[0x0][0xd3c] ;  /* 0x00034f0000047ab9 */ /* 0x000fe40000000800 */
[----:B------:R-:W-:-:S06]  /*252f0*/  UISETP.GE.AND UP0, UPT, UR7, UR4, UPT ;  /* 0x000000040700728c */ /* 0x000fcc000bf06270 */
[----:B------:R-:W-:-:S13]  /*25300*/  PLOP3.LUT P0, PT, PT, PT, UP0, 0x80, 0x0 ;  /* 0x000000000000781c */ /* 0x000fda0003f0f008 */
[----:B------:R-:W-:Y:S05]  /*25310*/  @!P0 BRA `(.L_x_3562) ;  /* 0xfffffdc0004c8947 */ /* 0x000fea000383ffff */
[----:B------:R-:W-:Y:S05]  /*25320*/  EXIT ;  /* 0x000000000000794d */ /* 0x000fea0003800000 */
.L_x_3430:
[----:B------:R-:W-:-:S08]  /*25330*/  NOP ;  /* 0x0000000000007918 */ /* 0x000fd00000000000 */
[----:B0-----:R-:W0:-:S00]  /*25340*/  USETMAXREG.DEALLOC.CTAPOOL 0x28 ;  /* 0x00000028000079c8 */ /* 0x001e0000080e0500 */
[----:B0-----:R-:W-:Y:S02]  /*25350*/  LOP3.LUT R0, R0, 0x3, RZ, 0xc0, !PT ;  /* 0x0000000300007812 */ /* 0x001fe400078ec0ff */
[----:B------:R-:W-:-:S04]  /*25360*/  LOP3.LUT R23, R23, 0xfffdffff, RZ, 0xc0, !PT ;  /* 0xfffdffff17177812 */ /* 0x000fc800078ec0ff */
[----:B------:R-:W0:Y:S02]  /*25370*/  SHFL.IDX PT, R0, R0, RZ, 0x1f ;  /* 0x00001fff00007589 */ /* 0x000e2400000e0000 */
[----:B0-----:R-:W-:Y:S01]  /*25380*/  ISETP.NE.AND P0, PT, R0, RZ, PT ;  /* 0x000000ff0000720c */ /* 0x001fe20003f05270 */
[----:B------:R-:W-:-:S12]  /*25390*/  IMAD.MOV.U32 R0, RZ, RZ, RZ ;  /* 0x000000ffff007224 */ /* 0x000fd800078e00ff */
[----:B------:R-:W-:Y:S01]  /*253a0*/  @P0 LOP3.LUT R23, R23, 0x20000, RZ, 0xfc, !PT ;  /* 0x0002000017170812 */ /* 0x000fe200078efcff */
[----:B------:R-:W-:Y:S06]  /*253b0*/  @!P0 BRA `(.L_x_3563) ;  /* 0x00000000001c8947 */ /* 0x000fec0003800000 */
[----:B------:R-:W0:Y:S08]  /*253c0*/  S2UR UR5, SR_CgaCtaId ;  /* 0x00000000000579c3 */ /* 0x000e300000008800 */
[----:B------:R-:W-:Y:S06]  /*253d0*/  BAR.SYNC.DEFER_BLOCKING 0x5, 0x180 ;  /* 0x0146000000007b1d */ /* 0x000fec0000010000 */
[----:B------:R-:W-:-:S02]  /*253e0*/  UMOV UR4, 0x400 ;  /* 0x0000040000047882 */ /* 0x000fc40000000000 */
[----:B0-----:R-:W-:-:S09]  /*253f0*/  ULEA UR4, UR5, UR4, 0x18 ;  /* 0x0000000405047291 */ /* 0x001fd2000f8ec03f */
[----:B------:R-:W1:Y:S01]  /*25400*/  LDS.128 R16, [UR4+0x324d0] ;  /* 0x0324d004ff107984 */ /* 0x000e620008000c00 */
[----:B------:R-:W-:Y:S06]  /*25410*/  BAR.ARV 0x4, 0x180 ;  /* 0x0106000000007b1d */ /* 0x000fec0000002000 */
[----:B------:R-:W-:Y:S05]  /*25420*/  BRA `(.L_x_3564) ;  /* 0x0000000c00947947 */ /* 0x000fea0003800000 */
.L_x_3563:
[----:B------:R-:W0:Y:S01]  /*25430*/  S2R R2, SR_TID.X ;  /* 0x0000000000027919 */ /* 0x000e220000002100 */
[----:B------:R-:W-:Y:S01]  /*25440*/  ULDC UR4, c[0x0][0xd3c] ;  /* 0x00034f0000047ab9 */ /* 0x000fe20000000800 */
[----:B------:R-:W-:Y:S01]  /*25450*/  IMAD.MOV.U32 R9, RZ, RZ, RZ ;  /* 0x000000ffff097224 */ /* 0x000fe200078e00ff */
[----:B------:R-:W1:Y:S01]  /*25460*/  S2UR UR6, SR_CTAID.X ;  /* 0x00000000000679c3 */ /* 0x000e620000002500 */
[----:B------:R-:W-:Y:S01]  /*25470*/  ULDC UR5, c[0x0][0xd38] ;  /* 0x00034e0000057ab9 */ /* 0x000fe20000000800 */
[----:B0-----:R-:W-:-:S04]  /*25480*/  LOP3.LUT R7, R2, 0x1f, RZ, 0xc0, !PT ;  /* 0x0000001f02077812 */ /* 0x001fc800078ec0ff */
[----:B------:R-:W-:-:S04]  /*25490*/  ISETP.NE.AND P0, PT, R7, 0x1f, PT ;  /* 0x0000001f0700780c */ /* 0x000fc80003f05270 */
[----:B------:R-:W-:-:S13]  /*254a0*/  ISETP.GE.OR P1, PT, R7, UR4, !P0 ;  /* 0x0000000407007c0c */ /* 0x000fda000c726670 */
[----:B------:R-:W0:Y:S08]  /*254b0*/  @!P1 LDC.64 R4, c[0x0][0xd80] ;  /* 0x00036000ff049b82 */ /* 0x000e300000000a00 */
[----:B------:R-:W2:Y:S01]  /*254c0*/  @!P1 LDC.64 R2, c[0x0][0xd78] ;  /* 0x00035e00ff029b82 */ /* 0x000ea20000000a00 */
[----:B0-----:R-:W-:-:S05]  /*254d0*/  @!P1 IMAD.WIDE.U32 R4, R7, 0x4, R4 ;  /* 0x0000000407049825 */ /* 0x001fca00078e0004 */
        /* <DEDUP_REMOVED lines=33> */
.L_x_3567:
[----:B------:R-:W0:Y:S01]  /*256f0*/  LDC R0, c[0x0][0xd3c] ;  /* 0x00034f00ff007b82 */ /* 0x000e220000000800 */
[----:B------:R-:W-:-:S06]  /*25700*/  UIADD3 UR4, UR4, 0x1f, URZ ;  /* 0x0000001f04047890 */ /* 0x000fcc000fffe03f */
[----:B0-----:R-:W-:-:S13]  /*25710*/  ISETP.LE.AND P6, PT, R0, UR4, PT ;  /* 0x0000000400007c0c */ /* 0x001fda000bfc3270 */
[----:B------:R-:W-:Y:S05]  /*25720*/  @P6 BRA `(.L_x_3566) ;  /* 0x0000000800a86947 */ /* 0x000fea0003800000 */
[----:B------:R-:W-:-:S05]  /*25730*/  VIADD R9, R7, UR4 ;  /* 0x0000000407097c36 */ /* 0x000fca0008000000 */
[----:B------:R-:W-:Y:S01]  /*25740*/  ISETP.GE.OR P6, PT, R9, R0, !P0 ;  /* 0x000000000900720c */ /* 0x000fe200047c6670 */
[----:B------:R-:W-:-:S12]  /*25750*/  IMAD.MOV.U32 R0, RZ, RZ, RZ ;  /* 0x000000ffff007224 */ /* 0x000fd800078e00ff */
        /* <DEDUP_REMOVED lines=28> */
.L_x_3565:
        /* <DEDUP_REMOVED lines=13> */
.L_x_3568:
        /* <DEDUP_REMOVED lines=62> */
.L_x_3569:
        /* <DEDUP_REMOVED lines=61> */
.L_x_3570:
[----:B------:R-:W-:-:S05]  /*261a0*/  LOP3.LUT R17, RZ, R2, RZ, 0x33, !PT ;  /* 0x00000002ff117212 */ /* 0x000fca00078e33ff */
[----:B------:R-:W-:Y:S01]  /*261b0*/  IMAD.IADD R17, R0, 0x1, R17 ;  /* 0x0000000100117824 */ /* 0x000fe200078e0211 */
[----:B------:R-:W-:Y:S06]  /*261c0*/  BRA `(.L_x_3571) ;  /* 0x0000000000147947 */ /* 0x000fec0003800000 */
.L_x_3566:
[----:B------:R-:W-:Y:S01]  /*261d0*/  ULDC UR4, c[0x0][0xd3c] ;  /* 0x00034f0000047ab9 */ /* 0x000fe20000000800 */
[----:B------:R-:W-:Y:S02]  /*261e0*/  IMAD.MOV.U32 R17, RZ, RZ, RZ ;  /* 0x000000ffff117224 */ /* 0x000fe400078e00ff */
[----:B------:R-:W-:Y:S02]  /*261f0*/  IMAD.U32 R16, RZ, RZ, UR6 ;  /* 0x00000006ff107e24 */ /* 0x000fe4000f8e00ff */
[----:B------:R-:W-:Y:S02]  /*26200*/  IMAD.MOV.U32 R18, RZ, RZ, RZ ;  /* 0x000000ffff127224 */ /* 0x000fe400078e00ff */
[----:B------:R-:W-:-:S07]  /*26210*/  IMAD.U32 R19, RZ, RZ, UR4 ;  /* 0x00000004ff137e24 */ /* 0x000fce000f8e00ff */
.L_x_3571:
[----:B------:R-:W-:-:S13]  /*26220*/  ISETP.NE.AND P0, PT, R7, RZ, PT ;  /* 0x000000ff0700720c */ /* 0x000fda0003f05270 */
[----:B------:R-:W0:Y:S01]  /*26230*/  @!P0 S2R R3, SR_CgaCtaId ;  /* 0x0000000000038919 */ /* 0x000e220000008800 */
[----:B------:R-:W-:-:S04]  /*26240*/  @!P0 MOV R0, 0x400 ;  /* 0x0000040000008802 */ /* 0x000fc80000000f00 */
[----:B0-----:R-:W-:-:S05]  /*26250*/  @!P0 LEA R0, R3, R0, 0x18 ;  /* 0x0000000003008211 */ /* 0x001fca00078ec0ff */
[----:B------:R0:W-:Y:S01]  /*26260*/  @!P0 STS.128 [R0+0x324d0], R16 ;  /* 0x0324d01000008388 */ /* 0x0001e20000000c00 */
[----:B------:R-:W-:Y:S06]  /*26270*/  BAR.ARV 0x5, 0x180 ;  /* 0x0146000000007b1d */ /* 0x000fec0000002000 */
.L_x_3564:
[----:B------:R2:W-:Y:S01]  /*26280*/  STL [R1+0x464], RZ ;  /* 0x000464ff01007387 */ /* 0x0005e20000100800 */
[----:B------:R-:W-:Y:S01]  /*26290*/  ULDC UR4, c[0x0][0xd3c] ;  /* 0x00034f0000047ab9 */ /* 0x000fe20000000800 */
[----:B------:R-:W-:Y:S01]  /*262a0*/  IMAD.MOV.U32 R27, RZ, RZ, 0x1 ;  /* 0x00000001ff1b7424 */ /* 0x000fe200078e00ff */
[----:B-1----:R-:W-:Y:S01]  /*262b0*/  ISETP.GE.AND P0, PT, R19, UR4, PT ;  /* 0x0000000413007c0c */ /* 0x002fe2000bf06270 */
[----:B------:R-:W-:-:S12]  /*262c0*/  IMAD.MOV.U32 R24, RZ, RZ, RZ ;  /* 0x000000ffff187224 */ /* 0x000fd800078e00ff */
[----:B--2---:R-:W-:Y:S05]  /*262d0*/  @P0 BRA `(.L_x_3572) ;  /* 0x0000005c00580947 */ /* 0x004fea0003800000 */
[----:B0-----:R-:W2:Y:S01]  /*262e0*/  LDL R0, [R1+0x4c8] ;  /* 0x0004c80001007983 */ /* 0x001ea20000100800 */
[----:B------:R-:W0:Y:S01]  /*262f0*/  S2UR UR5, SR_CgaCtaId ;  /* 0x00000000000579c3 */ /* 0x000e220000008800 */
[----:B------:R-:W-:Y:S01]  /*26300*/  BSSY B8, `(.L_x_3572) ;  /* 0x00005d3000087945 */ /* 0x000fe20003800000 */
[----:B------:R-:W-:Y:S01]  /*26310*/  IMAD.MOV.U32 R27, RZ, RZ, 0x1 ;  /* 0x00000001ff1b7424 */ /* 0x000fe200078e00ff */
[----:B------:R-:W1:Y:S01]  /*26320*/  S2R R4, SR_TID.X ;  /* 0x0000000000047919 */ /* 0x000e620000002100 */
[----:B------:R-:W-:Y:S01]  /*26330*/  IMAD.MOV.U32 R24, RZ, RZ, RZ ;  /* 0x000000ffff187224 */ /* 0x000fe200078e00ff */
[----:B------:R-:W-:Y:S01]  /*26340*/  ULDC UR39, c[0x0][0xc] ;  /* 0x0000030000277ab9 */ /* 0x000fe20000000800 */
[----:B------:R3:W-:Y:S01]  /*26350*/  STL [R1+0x464], RZ ;  /* 0x000464ff01007387 */ /* 0x0007e20000100800 */
[----:B-1----:R-:W-:Y:S02]  /*26360*/  LOP3.LUT R3, R4, 0x7f, RZ, 0xc0, !PT ;  /* 0x0000007f04037812 */ /* 0x002fe400078ec0ff */
[----:B--2---:R-:W-:Y:S01]  /*26370*/  R2UR UR4, R0 ;  /* 0x00000000000472ca */ /* 0x004fe200000e0000 */
[----:B------:R-:W-:-:S05]  /*26380*/  IMAD.SHL.U32 R0, R4, 0x8, RZ ;  /* 0x0000000804007824 */ /* 0x000fca00078e00ff */
[----:B------:R-:W-:-:S04]  /*26390*/  LOP3.LUT R2, R0, 0x1f8, RZ, 0xc0, !PT ;  /* 0x000001f800027812 */ /* 0x000fc800078ec0ff */
[----:B------:R-:W-:Y:S01]  /*263a0*/  LOP3.LUT R29, R2, 0x38, R4, 0x78, !PT ;  /* 0x00000038021d7812 */ /* 0x000fe200078e7804 */
[----:B------:R-:W-:Y:S01]  /*263b0*/  IMAD.SHL.U32 R2, R4, 0x10, RZ ;  /* 0x0000001004027824 */ /* 0x000fe200078e00ff */
[----:B------:R-:W-:Y:S01]  /*263c0*/  SHF.R.U32.HI R4, RZ, 0x3, R3 ;  /* 0x00000003ff047819 */ /* 0x000fe20000011603 */
[----:B------:R-:W-:Y:S01]  /*263d0*/  ULOP3.LUT UR38, UR4, 0x2, URZ, 0xfc, !UPT ;  /* 0x0000000204267892 */ /* 0x000fe2000f8efc3f */
[----:B------:R-:W-:Y:S02]  /*263e0*/  LOP3.LUT R29, R29, 0x200, R0, 0xf8, !PT ;  /* 0x000002001d1d7812 */ /* 0x000fe400078ef800 */
[----:B------:R-:W-:Y:S01]  /*263f0*/  UMOV UR4, 0x400 ;  /* 0x0000040000047882 */ /* 0x000fe20000000000 */
[----:B------:R-:W-:Y:S01]  /*26400*/  LOP3.LUT R3, R0, 0x38, RZ, 0xc0, !PT ;  /* 0x0000003800037812 */ /* 0x000fe200078ec0ff */
[----:B0-----:R-:W-:Y:S01]  /*26410*/  ULEA UR4, UR5, UR4, 0x18 ;  /* 0x0000000405047291 */ /* 0x001fe2000f8ec03f */
[----:B------:R-:W-:Y:S02]  /*26420*/  LOP3.LUT R0, R4, 0x70, R2, 0xf8, !PT ;  /* 0x0000007004007812 */ /* 0x000fe400078ef802 */
[----:B------:R-:W-:-:S02]  /*26430*/  LOP3.LUT R4, R3, 0x40, RZ, 0xfc, !PT ;  /* 0x0000004003047812 */ /* 0x000fc400078efcff */
[C---:B------:R-:W-:Y:S01]  /*26440*/  LOP3.LUT R2, R3.reuse, 0x80, RZ, 0xfc, !PT ;  /* 0x0000008003027812 */ /* 0x040fe200078efcff */
[----:B------:R-:W-:Y:S01]  /*26450*/  IMAD.U32 R22, RZ, RZ, UR4 ;  /* 0x00000004ff167e24 */ /* 0x000fe2000f8e00ff */
[----:B------:R-:W-:-:S03]  /*26460*/  LOP3.LUT R0, R3, 0xc0, RZ, 0xfc, !PT ;  /* 0x000000c003007812 */ /* 0x000fc600078efcff */
[----:B---3--:R-:W-:-:S07]  /*26470*/  IMAD R26, R29, 0x2, R22 ;  /* 0x000000021d1a7824 */ /* 0x008fce00078e0216 */
.L_x_3649:
        /* <DEDUP_REMOVED lines=31> */
[----:B0-23--:R-:W-:Y:S06]  /*26670*/  @P1 BRA `(.L_x_3573) ;  /* 0x0000000000181947 */ /* 0x00dfec0003800000 */
[----:B------:R-:W-:Y:S02]  /*26680*/  ULDC UR4, c[0x0][0x288] ;  /* 0x0000a20000047ab9 */ /* 0x000fe40000000800 */
[----:B-----5:R-:W-:Y:S01]  /*26690*/  IMAD.U32 R37, RZ, RZ, UR4 ;  /* 0x00000004ff257e24 */ /* 0x020fe2000f8e00ff */
[----:B------:R-:W-:Y:S06]  /*266a0*/  @!P2 BRA `(.L_x_3573) ;  /* 0x00000000000ca947 */ /* 0x000fec0003800000 */
[----:B------:R-:W2:Y:S04]  /*266b0*/  LDG.E R4, desc[UR36][R2.64] ;  /* 0x0000002402047981 */ /* 0x000ea8000c1e1900 */
[----:B------:R-:W2:Y:S02]  /*266c0*/  LDG.E R37, desc[UR36][R2.64+0x4] ;  /* 0x0000042402257981 */ /* 0x000ea4000c1e1900 */
[----:B--2---:R-:W-:-:S07]  /*266d0*/  IMAD.IADD R37, R37, 0x1, -R4 ;  /* 0x0000000125257824 */ /* 0x004fce00078e0a04 */
.L_x_3573:
        /* <DEDUP_REMOVED lines=8> */
.L_x_3574:
        /* <DEDUP_REMOVED lines=9> */
.L_x_3575:
[----:B0-----:R-:W0:Y:S01]  /*267f0*/  LDC R2, c[0x0][0x448] ;  /* 0x00011200ff027b82 */ /* 0x001e220000000800 */
[----:B------:R-:W-:Y:S01]  /*26800*/  IMAD.SHL.U32 R36, R17, 0x80, RZ ;  /* 0x0000008011247824 */ /* 0x000fe200078e00ff */
[----:B------:R-:W-:Y:S01]  /*26810*/  LOP3.LUT R23, R23, 0xfffeffff, RZ, 0xc0, !PT ;  /* 0xfffeffff17177812 */ /* 0x000fe200078ec0ff */
[----:B-----5:R-:W-:Y:S02]  /*26820*/  IMAD.IADD R17, R0, 0x1, -R31 ;  /* 0x0000000100117824 */ /* 0x020fe400078e0a1f */
[----:B------:R-:W-:Y:S01]  /*26830*/  VIADD R4, R36, 0x7f ;  /* 0x0000007f24047836 */ /* 0x000fe20000000000 */
[----:B0-----:R-:W-:Y:S02]  /*26840*/  ISETP.NE.AND P2, PT, R2, 0x1, PT ;  /* 0x000000010200780c */ /* 0x001fe40003f45270 */
[----:B------:R-:W0:Y:S11]  /*26850*/  LDC.64 R2, c[0x0][0xad8] ;  /* 0x0002b600ff027b82 */ /* 0x000e360000000a00 */
[----:B------:R-:W1:Y:S01]  /*26860*/  @P2 LDC R5, c[0x0][0x44c] ;  /* 0x00011300ff052b82 */ /* 0x000e620000000800 */
[----:B------:R-:W-:-:S07]  /*26870*/  @P2 LOP3.LUT R23, R23, 0x10000, RZ, 0xfc, !PT ;  /* 0x0001000017172812 */ /* 0x000fce00078efcff */
[----:B------:R-:W2:Y:S01]  /*26880*/  @P2 LDC R6, c[0x0][0x450] ;  /* 0x00011400ff062b82 */ /* 0x000ea20000000800 */
[----:B0-----:R-:W-:Y:S01]  /*26890*/  ISETP.GE.AND P1, PT, R3, 0x1, PT ;  /* 0x000000010300780c */ /* 0x001fe20003f26270 */
[----:B-1----:R-:W-:-:S05]  /*268a0*/  @P2 IMAD.HI.U32 R5, R4, R5, RZ ;  /* 0x0000000504052227 */ /* 0x002fca00078e00ff */
[----:B--2---:R-:W-:Y:S02]  /*268b0*/  @P2 SHF.R.U32.HI R4, RZ, R6, R5 ;  /* 0x00000006ff042219 */ /* 0x004fe40000011605 */
[----:B------:R-:W-:-:S05]  /*268c0*/  IADD3 R5, R17, 0x1, -R37 ;  /* 0x0000000111057810 */ /* 0x000fca0007ffe825 */
        /* <DEDUP_REMOVED lines=14> */
.L_x_3578:
[----:B------:R-:W-:-:S13]  /*269b0*/  ISETP.NE.AND P0, PT, R3, 0x1, PT ;  /* 0x000000010300780c */ /* 0x000fda0003f05270 */
[----:B------:R-:W0:Y:S02]  /*269c0*/  @P0 LDC.64 R4, c[0x0][0xae0] ;  /* 0x0002b800ff040b82 */ /* 0x000e240000000a00 */
[----:B0-----:R-:W-:-:S05]  /*269d0*/  @P0 IMAD.HI.U32 R4, R0, R4, RZ ;  /* 0x0000000400040227 */ /* 0x001fca00078e00ff */
[----:B------:R-:W-:-:S07]  /*269e0*/  @P0 SHF.R.U32.HI R0, RZ, R5, R4 ;  /* 0x00000005ff000219 */ /* 0x000fce0000011604 */
.L_x_3579:
[----:B------:R-:W-:Y:S05]  /*269f0*/  BSYNC B0 ;  /* 0x0000000000007941 */ /* 0x000fea0003800000 */
.L_x_3577:
[----:B------:R-:W-:-:S05]  /*26a00*/  IMAD R5, R0, R3, R3 ;  /* 0x0000000300057224 */ /* 0x000fca00078e0203 */
[----:B------:R-:W-:-:S07]  /*26a10*/  VIMNMX R2, R2, R5, PT ;  /* 0x0000000502027248 */ /* 0x000fce0003fe0100 */
.L_x_3576:
[----:B------:R-:W0:Y:S01]  /*26a20*/  @P2 LDC R5, c[0x0][0x44c] ;  /* 0x00011300ff052b82 */ /* 0x000e220000000800 */
[----:B------:R-:W-:Y:S01]  /*26a30*/  VIADD R2, R2, 0x5f ;  /* 0x0000005f02027836 */ /* 0x000fe20000000000 */
[----:B------:R-:W-:Y:S01]  /*26a40*/  ULDC UR4, c[0x0][0xad4] ;  /* 0x0002b50000047ab9 */ /* 0x000fe20000000800 */
[----:B------:R-:W-:-:S05]  /*26a50*/  IMAD.MOV.U32 R0, RZ, RZ, R36 ;  /* 0x000000ffff007224 */ /* 0x000fca00078e0024 */
[----:B------:R-:W1:Y:S01]  /*26a60*/  @P2 LDC R7, c[0x0][0x450] ;  /* 0x00011400ff072b82 */ /* 0x000e620000000800 */
[----:B0-----:R-:W-:-:S05]  /*26a70*/  @P2 IMAD.HI.U32 R4, R36, R5, RZ ;  /* 0x0000000524042227 */ /* 0x001fca00078e00ff */
[----:B-1----:R-:W-:Y:S01]  /*26a80*/  @P2 SHF.R.U32.HI R0, RZ, R7, R4 ;  /* 0x00000007ff002219 */ /* 0x002fe20000011604 */
[----:B------:R-:W-:-:S04]  /*26a90*/  IMAD.HI R4, R2, 0x2aaaaaab, RZ ;  /* 0x2aaaaaab02047827 */ /* 0x000fc800078e02ff */
[----:B------:R-:W-:Y:S01]  /*26aa0*/  VIADD R2, R17, 0x5f ;  /* 0x0000005f11027836 */ /* 0x000fe20000000000 */
[----:B------:R-:W-:-:S03]  /*26ab0*/  SHF.R.U32.HI R5, RZ, 0x1f, R4 ;  /* 0x0000001fff057819 */ /* 0x000fc60000011604 */
[----:B------:R-:W-:Y:S01]  /*26ac0*/  IMAD.HI R2, R2, 0x2aaaaaab, RZ ;  /* 0x2aaaaaab02027827 */ /* 0x000fe200078e02ff */
[----:B------:R-:W-:-:S04]  /*26ad0*/  LEA.HI.SX32 R4, R4, R5, 0x1c ;  /* 0x0000000504047211 */ /* 0x000fc800078fe2ff */
[----:B------:R-:W-:-:S04]  /*26ae0*/  SHF.R.U32.HI R5, RZ, 0x1f, R2 ;  /* 0x0000001fff057819 */ /* 0x000fc80000011602 */
[----:B------:R-:W-:Y:S02]  /*26af0*/  LEA.HI.SX32 R5, R2, R5, 0x1c ;  /* 0x0000000502057211 */ /* 0x000fe400078fe2ff */
[----:B------:R-:W-:Y:S02]  /*26b00*/  IADD3 R2, R0, R17, -R37 ;  /* 0x0000001100027210 */ /* 0x000fe40007ffe825 */
        /* <DEDUP_REMOVED lines=13> */
.L_x_3582:
[----:B------:R-:W-:-:S13]  /*26be0*/  ISETP.NE.AND P0, PT, R3, 0x1, PT ;  /* 0x000000010300780c */ /* 0x000fda0003f05270 */
[----:B------:R-:W0:Y:S02]  /*26bf0*/  @P0 LDC.64 R4, c[0x0][0xae0] ;  /* 0x0002b800ff040b82 */ /* 0x000e240000000a00 */
[----:B0-----:R-:W-:-:S05]  /*26c00*/  @P0 IMAD.HI.U32 R4, R2, R4, RZ ;  /* 0x0000000402040227 */ /* 0x001fca00078e00ff */
[----:B------:R-:W-:-:S07]  /*26c10*/  @P0 SHF.R.U32.HI R2, RZ, R5, R4 ;  /* 0x00000005ff020219 */ /* 0x000fce0000011604 */
.L_x_3583:
[----:B------:R-:W-:Y:S05]  /*26c20*/  BSYNC B0 ;  /* 0x0000000000007941 */ /* 0x000fea0003800000 */
.L_x_3581:
[----:B------:R-:W-:-:S05]  /*26c30*/  IMAD R3, R2, R3, RZ ;  /* 0x0000000302037224 */ /* 0x000fca00078e02ff */
[----:B------:R-:W-:-:S07]  /*26c40*/  VIMNMX R0, R0, R3, !PT ;  /* 0x0000000300007248 */ /* 0x000fce0007fe0100 */
.L_x_3580:
[----:B------:R-:W-:Y:S01]  /*26c50*/  IMAD.HI R0, R0, 0x2aaaaaab, RZ ;  /* 0x2aaaaaab00007827 */ /* 0x000fe200078e02ff */
[----:B------:R-:W-:Y:S04]  /*26c60*/  BSSY B0, `(.L_x_3584) ;  /* 0x000002a000007945 */ /* 0x000fe80003800000 */
[----:B------:R-:W-:-:S04]  /*26c70*/  SHF.R.U32.HI R3, RZ, 0x1f, R0 ;  /* 0x0000001fff037819 */ /* 0x000fc80000011600 */
[----:B------:R-:W-:Y:S02]  /*26c80*/  LEA.HI.SX32 R3, R0, R3, 0x1c ;  /* 0x0000000300037211 */ /* 0x000fe400078fe2ff */
[C---:B------:R-:W-:Y:S02]  /*26c90*/  LOP3.LUT R0, R18.reuse, 0xff000000, RZ, 0xc0, !PT ;  /* 0xff00000012007812 */ /* 0x040fe400078ec0ff */
        /* <DEDUP_REMOVED lines=12> */
[----:B0-----:R-:W-:-:S04]  /*26d60*/  IABS R4, R0 ;  /* 0x0000000000047213 */ /* 0x001fc80000000000 */
[----:B------:R-:W0:Y:S08]  /*26d70*/  I2F.RP R6, R4 ;  /* 0x0000000400067306 */ /* 0x000e300000209400 */
        /* <DEDUP_REMOVED lines=8> */
[----:B------:R-:W-:-:S05]  /*26e00*/  IADD3 R3, R0, -0x1, R7 ;  /* 0xffffffff00037810 */ /* 0x000fca0007ffe007 */
[----:B------:R-:W-:-:S05]  /*26e10*/  IMAD.IADD R3, R3, 0x1, -R30 ;  /* 0x0000000103037824 */ /* 0x000fca00078e0a1e */
[----:B------:R-:W-:Y:S02]  /*26e20*/  LOP3.LUT R9, R3, R0, RZ, 0x3c, !PT ;  /* 0x0000000003097212 */ /* 0x000fe400078e3cff */
[----:B------:R-:W-:Y:S02]  /*26e30*/  IABS R3, R3 ;  /* 0x0000000300037213 */ /* 0x000fe40000000000 */
[----:B------:R-:W-:-:S03]  /*26e40*/  ISETP.GE.AND P2, PT, R9, RZ, PT ;  /* 0x000000ff0900720c */ /* 0x000fc60003f46270 */
        /* <DEDUP_REMOVED lines=11> */
.L_x_3585:
[----:B------:R-:W-:Y:S05]  /*26f00*/  BSYNC B0 ;  /* 0x0000000000007941 */ /* 0x000fea0003800000 */
.L_x_3584:
[-C--:B------:R-:W-:Y:S01]  /*26f10*/  IMAD R30, R5, R0.reuse, R30 ;  /* 0x00000000051e7224 */ /* 0x080fe200078e021e */
        /* <DEDUP_REMOVED lines=22> */
.L_x_3587:
        /* <DEDUP_REMOVED lines=20> */
.L_x_3590:
[----:B------:R-:W-:Y:S05]  /*271c0*/  BSYNC B6 ;  /* 0x0000000000067941 */ /* 0x000fea0003800000 */
.L_x_3589:
        /* <DEDUP_REMOVED lines=20> */
.L_x_3593:
        /* <DEDUP_REMOVED lines=15> */
.L_x_3592:
[----:B------:R-:W-:Y:S05]  /*27400*/  BSYNC B6 ;  /* 0x0000000000067941 */ /* 0x000fea0003800000 */
.L_x_3591:
        /* <DEDUP_REMOVED lines=11> */
[----:B------:R-:W-:Y:S01]  /*274c0*/  LOP3.LUT R32, R21, 0x40, RZ, 0xfc, !PT ;  /* 0x0000004015207812 */ /* 0x000fe200078efcff */
[----:B---3--:R-:W-:Y:S01]  /*274d0*/  @P0 IMAD.WIDE R2, R19, 0x4, R2 ;  /* 0x0000000413020825 */ /* 0x008fe200078e0202 */
[----:B------:R-:W-:-:S03]  /*274e0*/  LOP3.LUT R21, R21, 0x80, RZ, 0xfc, !PT ;  /* 0x0000008015157812 */ /* 0x000fc600078efcff */
[----:B-1----:R-:W-:Y:S01]  /*274f0*/  IMAD.SHL.U32 R25, R20, 0x8, RZ ;  /* 0x0000000814197824 */ /* 0x002fe200078e00ff */
[----:B------:R0:W5:Y:S01]  /*27500*/  @P0 LDG.E R28, desc[UR36][R2.64] ;  /* 0x00000024021c0981 */ /* 0x000162000c1e1900 */
[----:B------:R-:W-:Y:S01]  /*27510*/  ISETP.GE.AND P0, PT, R21, UR4, PT ;  /* 0x0000000415007c0c */ /* 0x000fe2000bf06270 */
[----:B------:R-:W-:Y:S01]  /*27520*/  UMOV UR5, 0xffffffff ;  /* 0xffffffff00057882 */ /* 0x000fe20000000000 */
[----:B------:R-:W-:Y:S01]  /*27530*/  ISETP.GE.AND P1, PT, R32, UR4, PT ;  /* 0x0000000420007c0c */ /* 0x000fe2000bf26270 */
[----:B------:R-:W1:Y:S01]  /*27540*/  S2R R21, SR_TID.X ;  /* 0x0000000000157919 */ /* 0x000e620000002100 */
[----:B------:R-:W-:Y:S01]  /*27550*/  LOP3.LUT R25, R25, 0x38, RZ, 0xc0, !PT ;  /* 0x0000003819197812 */ /* 0x000fe200078ec0ff */
[----:B------:R-:W-:Y:S01]  /*27560*/  VIADD R0, R34, 0xffffffff ;  /* 0xffffffff22007836 */ /* 0x000fe20000000000 */
[----:B------:R-:W-:Y:S02]  /*27570*/  LOP3.LUT R23, R23, 0xfffffffe, RZ, 0xc0, !PT ;  /* 0xfffffffe17177812 */ /* 0x000fe400078ec0ff */
[----:B------:R-:W-:-:S02]  /*27580*/  ISETP.GE.AND P2, PT, R25, UR4, PT ;  /* 0x0000000419007c0c */ /* 0x000fc4000bf46270 */
[----:B------:R-:W-:Y:S02]  /*27590*/  LOP3.LUT R23, R23, 0xffffffef, RZ, 0xc0, !PT ;  /* 0xffffffef17177812 */ /* 0x000fe400078ec0ff */
[----:B------:R-:W-:Y:S02]  /*275a0*/  LOP3.LUT R25, R25, 0xc0, RZ, 0xfc, !PT ;  /* 0x000000c019197812 */ /* 0x000fe400078efcff */
[----:B------:R-:W-:Y:S02]  /*275b0*/  LOP3.LUT R20, R20, 0x7f, RZ, 0xc0, !PT ;  /* 0x0000007f14147812 */ /* 0x000fe400078ec0ff */
[----:B------:R-:W-:Y:S02]  /*275c0*/  @P1 LOP3.LUT R23, R23, 0x10, RZ, 0xfc, !PT ;  /* 0x0000001017171812 */ /* 0x000fe400078efcff */
[----:B------:R-:W-:-:S03]  /*275d0*/  SHF.R.U32.HI R32, RZ, 0x3, R20 ;  /* 0x00000003ff207819 */ /* 0x000fc60000011614 */
[----:B------:R-:W-:-:S04]  /*275e0*/  @P2 LOP3.LUT R23, R23, 0x1, RZ, 0xfc, !PT ;  /* 0x0000000117172812 */ /* 0x000fc800078efcff */
[----:B------:R-:W-:-:S04]  /*275f0*/  LOP3.LUT R23, R23, 0xfffffff7, RZ, 0xc0, !PT ;  /* 0xfffffff717177812 */ /* 0x000fc800078ec0ff */
[----:B------:R-:W-:Y:S02]  /*27600*/  @P0 LOP3.LUT R23, R23, 0x8, RZ, 0xfc, !PT ;  /* 0x0000000817170812 */ /* 0x000fe400078efcff */
[----:B------:R-:W-:Y:S02]  /*27610*/  ISETP.GE.AND P0, PT, R25, UR4, PT ;  /* 0x0000000419007c0c */ /* 0x000fe4000bf06270 */
[----:B------:R-:W-:Y:S01]  /*27620*/  LOP3.LUT R23, R23, 0xfffffffb, RZ, 0xc0, !PT ;  /* 0xfffffffb17177812 */ /* 0x000fe200078ec0ff */
[----:B-1----:R-:W-:-:S05]  /*27630*/  IMAD.SHL.U32 R20, R21, 0x10, RZ ;  /* 0x0000001015147824 */ /* 0x002fca00078e00ff */
[----:B------:R-:W-:-:S05]  /*27640*/  LOP3.LUT R20, R32, 0x70, R20, 0xf8, !PT ;  /* 0x0000007020147812 */ /* 0x000fca00078ef814 */
[----:B------:R-:W-:Y:S01]  /*27650*/  @P0 LOP3.LUT R23, R23, 0x4, RZ, 0xfc, !PT ;  /* 0x0000000417170812 */ /* 0x000fe200078efcff */
[----:B------:R-:W-:Y:S01]  /*27660*/  IMAD R6, R0, 0x60, R20 ;  /* 0x0000006000067824 */ /* 0x000fe200078e0214 */
[----:B0-2---:R-:W-:Y:S06]  /*27670*/  BRA.DIV UR5, `(.L_x_3594) ;  /* 0x0000005205007947 */ /* 0x005fec000b800000 */
.L_x_3667:
        /* <DEDUP_REMOVED lines=21> */
[----:B------:R-:W-:Y:S01]  /*277d0*/  IMAD.MOV R5, RZ, RZ, -R7 ;  /* 0x000000ffff057224 */ /* 0x000fe200078e0a07 */
[----:B0-----:R-:W-:-:S04]  /*277e0*/  @!P0 LEA R2, P1, R4, R2, 0x2 ;  /* 0x0000000204028211 */ /* 0x001fc800078210ff */
[----:B------:R-:W-:-:S05]  /*277f0*/  @!P0 LEA.HI.X R3, R4, R3, R8, 0x2, P1 ;  /* 0x0000000304038211 */ /* 0x000fca00008f1408 */
[----:B------:R0:W5:Y:S01]  /*27800*/  @!P0 LDG.E R35, desc[UR36][R2.64] ;  /* 0x0000002402238981 */ /* 0x000162000c1e1900 */
[----:B------:R-:W-:Y:S01]  /*27810*/  IMAD.U32 R4, RZ, RZ, UR38 ;  /* 0x00000026ff047e24 */ /* 0x000fe2000f8e00ff */
[----:B------:R-:W-:Y:S02]  /*27820*/  ISETP.GT.U32.AND P1, PT, R20, 0x5f, PT ;  /* 0x0000005f1400780c */ /* 0x000fe40003f24070 */
[----:B------:R-:W-:Y:S02]  /*27830*/  LOP3.LUT R23, R23, 0xfffffbff, RZ, 0xc0, !PT ;  /* 0xfffffbff17177812 */ /* 0x000fe400078ec0ff */
[----:B------:R-:W-:Y:S02]  /*27840*/  ISETP.NE.AND P0, PT, R4, 0x3, PT ;  /* 0x000000030400780c */ /* 0x000fe40003f05270 */
[----:B------:R-:W-:Y:S01]  /*27850*/  LOP3.LUT R18, R18, 0xffff, RZ, 0xc0, !PT ;  /* 0x0000ffff12127812 */ /* 0x000fe200078ec0ff */
[----:B0-----:R-:W-:-:S05]  /*27860*/  IMAD R2, R9, R5, R6 ;  /* 0x0000000509027224 */ /* 0x001fca00078e0206 */
[----:B------:R0:W-:Y:S05]  /*27870*/  STL [R1+0x440], R2 ;  /* 0x0004400201007387 */ /* 0x0001ea0000100800 */
[----:B------:R-:W-:-:S04]  /*27880*/  @P0 LOP3.LUT R23, R23, 0x400, RZ, 0xfc, !PT ;  /* 0x0000040017170812 */ /* 0x000fc800078efcff */
[----:B------:R-:W-:Y:S02]  /*27890*/  LOP3.LUT R23, R23, 0xffffffdf, RZ, 0xc0, !PT ;  /* 0xffffffdf17177812 */ /* 0x000fe400078ec0ff */
[----:B0-----:R-:W-:Y:S02]  /*278a0*/  SEL R2, RZ, 0x1, P2 ;  /* 0x00000001ff027807 */ /* 0x001fe40001000000 */
[----:B------:R-:W-:-:S03]  /*278b0*/  @P1 LOP3.LUT R23, R23, 0x20, RZ, 0xfc, !PT ;  /* 0x0000002017171812 */ /* 0x000fc600078efcff */
[----:B------:R0:W-:Y:S01]  /*278c0*/  STL [R1+0x478], R2 ;  /* 0x0004780201007387 */ /* 0x0001e20000100800 */
[----:B------:R-:W-:Y:S05]  /*278d0*/  @!P0 BRA `(.L_x_3595) ;  /* 0x0000000000048947 */ /* 0x000fea0003800000 */
[----:B------:R-:W-:Y:S01]  /*278e0*/  BPT.TRAP 0x1 ;  /* 0x000000040000795c */ /* 0x000fe20000300000 */
.L_x_3595:
[----:B------:R-:W-:Y:S01]  /*278f0*/  IMAD R25, R0, -0x60, R17 ;  /* 0xffffffa000197824 */ /* 0x000fe200078e0211 */
[----:B------:R-:W-:Y:S01]  /*27900*/  SHF.L.U32 R0, R27, 0x1f, RZ ;  /* 0x0000001f1b007819 */ /* 0x000fe200000006ff */
[----:B------:R-:W-:Y:S01]  /*27910*/  IMAD R17, R24, 0x8, R22 ;  /* 0x0000000818117824 */ /* 0x000fe200078e0216 */
[----:B------:R-:W-:Y:S03]  /*27920*/  BSSY B0, `(.L_x_3596) ;  /* 0x0000003000007945 */ /* 0x000fe60003800000 */
[----:B------:R-:W1:Y:S02]  /*27930*/  SYNCS.PHASECHK.TRANS64.TRYWAIT P0, [R17+URZ+0x32440], R0 ;  /* 0x03244000110075a7 */ /* 0x000e64000800017f */
[----:B-1----:R-:W-:Y:S05]  /*27940*/  @!P0 BRA `(.L_x_3597) ;  /* 0x0000004c007c8947 */ /* 0x002fea0003800000 */
.L_x_3668:
[----:B------:R-:W-:Y:S05]  /*27950*/  BSYNC B0 ;  /* 0x0000000000007941 */ /* 0x000fea0003800000 */
.L_x_3596:
[----:B0-----:R-:W1:Y:S01]  /*27960*/  LDL R2, [R1+0x440] ;  /* 0x0004400001027983 */ /* 0x001e620000100800 */
[----:B------:R-:W-:Y:S01]  /*27970*/  ULDC.64 UR4, c[0x0][0x300] ;  /* 0x0000c00000047ab9 */ /* 0x000fe20000000a00 */
[----:B-----5:R-:W-:Y:S01]  /*27980*/  SHF.R.S32.HI R4, RZ, 0x1f, R35 ;  /* 0x0000001fff047819 */ /* 0x020fe20000011423 */
[----:B------:R-:W-:Y:S01]  /*27990*/  ULDC.64 UR6, c[0x0][0x2e8] ;  /* 0x0000ba0000067ab9 */ /* 0x000fe20000000a00 */
[----:B------:R-:W-:-:S03]  /*279a0*/  LOP3.LUT R23, R23, 0xfffffffd, RZ, 0xc0, !PT ;  /* 0xfffffffd17177812 */ /* 0x000fc600078ec0ff */
[----:B------:R-:W-:Y:S01]  /*279b0*/  STL [R1+0x460], R4 ;  /* 0x0004600401007387 */ /* 0x000fe20000100800 */
[----:B-1----:R-:W-:-:S05]  /*279c0*/  SHF.R.S32.HI R0, RZ, 0x1f, R2 ;  /* 0x0000001fff007819 */ /* 0x002fca0000011402 */
[----:B------:R0:W-:Y:S02]  /*279d0*/  STL [R1+0x45c], R0 ;  /* 0x00045c0001007387 */ /* 0x0001e40000100800 */
[----:B0-----:R-:W-:-:S04]  /*279e0*/  IMAD R0, R0, UR4, RZ ;  /* 0x0000000400007c24 */ /* 0x001fc8000f8e02ff */
[C---:B------:R-:W-:Y:S02]  /*279f0*/  IMAD R0, R2.reuse, UR5, R0 ;  /* 0x0000000502007c24 */ /* 0x040fe4000f8e0200 */
[----:B------:R-:W-:Y:S01]  /*27a00*/  IMAD.WIDE.U32 R2, R2, UR4, RZ ;  /* 0x0000000402027c25 */ /* 0x000fe2000f8e00ff */
[----:B------:R-:W-:-:S03]  /*27a10*/  ULDC.64 UR4, c[0x0][0x310] ;  /* 0x0000c40000047ab9 */ /* 0x000fc60000000a00 */
[----:B------:R-:W-:Y:S02]  /*27a20*/  IMAD.IADD R3, R3, 0x1, R0 ;  /* 0x0000000103037824 */ /* 0x000fe400078e0200 */
[----:B------:R-:W-:Y:S02]  /*27a30*/  IMAD R0, R4, UR4, RZ ;  /* 0x0000000404007c24 */ /* 0x000fe4000f8e02ff */
[----:B------:R-:W0:Y:S01]  /*27a40*/  S2R R4, SR_TID.X ;  /* 0x0000000000047919 */ /* 0x000e220000002100 */
[----:B------:R-:W-:-:S04]  /*27a50*/  IMAD.WIDE.U32 R2, R35, UR4, R2 ;  /* 0x0000000423027c25 */ /* 0x000fc8000f8e0002 */
[----:B------:R-:W-:Y:S01]  /*27a60*/  IMAD R0, R35, UR5, R0 ;  /* 0x0000000523007c24 */ /* 0x000fe2000f8e0200 */
[----:B------:R-:W-:-:S03]  /*27a70*/  ULDC.64 UR4, c[0x0][0x308] ;  /* 0x0000c20000047ab9 */ /* 0x000fc60000000a00 */
[----:B------:R-:W-:Y:S02]  /*27a80*/  IMAD.IADD R3, R3, 0x1, R0 ;  /* 0x0000000103037824 */ /* 0x000fe400078e0200 */
[----:B------:R-:W-:Y:S01]  /*27a90*/  IMAD.WIDE.U32 R2, R18, UR4, R2 ;  /* 0x0000000412027c25 */ /* 0x000fe2000f8e0002 */
[----:B------:R-:W-:Y:S02]  /*27aa0*/  ULDC UR4, c[0x0][0x2f4] ;  /* 0x0000bd0000047ab9 */ /* 0x000fe40000000800 */
[----:B------:R-:W-:Y:S02]  /*27ab0*/  LEA R0, P0, R2, UR6, 0x1 ;  /* 0x0000000602007c11 */ /* 0x000fe4000f8008ff */
[----:B0-----:R-:W-:Y:S01]  /*27ac0*/  LOP3.LUT R5, R4, 0x7f, RZ, 0xc0, !PT ;  /* 0x0000007f04057812 */ /* 0x001fe200078ec0ff */
[----:B------:R-:W-:Y:S01]  /*27ad0*/  IMAD R4, R18, UR5, R3 ;  /* 0x0000000512047c24 */ /* 0x000fe2000f8e0203 */
[----:B------:R-:W-:Y:S02]  /*27ae0*/  UMOV UR5, 0xffffffff ;  /* 0xffffffff00057882 */ /* 0x000fe40000000000 */
[----:B------:R-:W-:-:S02]  /*27af0*/  SHF.R.U32.HI R6, RZ, 0x3, R5 ;  /* 0x00000003ff067819 */ /* 0x000fc40000011605 */
[----:B------:R-:W0:Y:S01]  /*27b00*/  S2R R5, SR_TID.X ;  /* 0x0000000000057919 */ /* 0x000e220000002100 */
[----:B------:R-:W-:Y:S02]  /*27b10*/  LEA.HI.X R4, R2, UR7, R4, 0x1, P0 ;  /* 0x0000000702047c11 */ /* 0x000fe400080f0c04 */
[----:B------:R-:W-:-:S05]  /*27b20*/  IMAD.IADD R25, R25, 0x1, -R6 ;  /* 0x0000000119197824 */ /* 0x000fca00078e0a06 */
[----:B------:R-:W-:Y:S01]  /*27b30*/  ISETP.GE.AND P0, PT, R25, 0x1, PT ;  /* 0x000000011900780c */ /* 0x000fe20003f06270 */
[----:B0-----:R-:W-:Y:S02]  /*27b40*/  IMAD.SHL.U32 R7, R5, 0x8, RZ ;  /* 0x0000000805077824 */ /* 0x001fe400078e00ff */
[----:B------:R-:W-:-:S03]  /*27b50*/  IMAD R5, R24, 0x1800, R29 ;  /* 0x0000180018057824 */ /* 0x000fc600078e021d */
[----:B------:R-:W-:-:S04]  /*27b60*/  LOP3.LUT R7, R7, 0x38, RZ, 0xc0, !PT ;  /* 0x0000003807077812 */ /* 0x000fc800078ec0ff */
[----:B------:R-:W-:-:S13]  /*27b70*/  ISETP.GE.AND P2, PT, R7, UR4, PT ;  /* 0x0000000407007c0c */ /* 0x000fda000bf46270 */
[----:B------:R-:W-:Y:S01]  /*27b80*/  @P2 LOP3.LUT R23, R23, 0x2, RZ, 0xfc, !PT ;  /* 0x0000000217172812 */ /* 0x000fe200078efcff */
[----:B------:R-:W-:Y:S06]  /*27b90*/  BRA.DIV UR5, `(.L_x_3598) ;  /* 0x0000004a05fc7947 */ /* 0x000fec000b800000 */
        /* <DEDUP_REMOVED lines=52> */
.L_x_3682:
        /* <DEDUP_REMOVED lines=10> */
.L_x_3599:
        /* <DEDUP_REMOVED lines=10> */
.L_x_3600:
[----:B------:R-:W-:Y:S01]  /*28020*/  VIADD R0, R22, 0x18400 ;  /* 0x0001840016007836 */ /* 0x000fe20000000000 */
[----:B------:R-:W-:Y:S01]  /*28030*/  LOP3.LUT P1, RZ, R23, 0x40, RZ, 0xc0, !PT ;  /* 0x0000004017ff7812 */ /* 0x000fe2000782c0ff */
[----:B------:R1:W-:-:S12]  /*28040*/  SYNCS.ARRIVE.TRANS64.A1T0 RZ, [R17+URZ+0x32430], RZ ;  /* 0x032430ff11ff79a7 */ /* 0x0003d8000810003f */
[----:B------:R-:W-:Y:S05]  /*28050*/  WARPSYNC.ALL ;  /* 0x0000000000007948 */ /* 0x000fea0003800000 */
[----:B------:R-:W-:Y:S01]  /*28060*/  BAR.SYNC.DEFER_BLOCKING 0x8, 0x180 ;  /* 0x0206000000007b1d */ /* 0x000fe20000010000 */
[----:B------:R-:W-:Y:S02]  /*28070*/  LOP3.LUT P0, RZ, R0, 0x3ff, RZ, 0xc0, !PT ;  /* 0x000003ff00ff7812 */ /* 0x000fe4000780c0ff */
[----:B------:R-:W-:-:S03]  /*28080*/  SHF.R.S32.HI R0, RZ, 0x1f, R19 ;  /* 0x0000001fff007819 */ /* 0x000fc60000011413 */
[----:B------:R-:W-:Y:S01]  /*28090*/  BSSY B6, `(.L_x_3601) ;  /* 0x0000018000067945 */ /* 0x000fe20003800000 */
[----:B------:R-:W-:Y:S02]  /*280a0*/  SEL R34, R0, RZ, !P1 ;  /* 0x000000ff00227207 */ /* 0x000fe40004800000 */
[----:B------:R-:W-:-:S03]  /*280b0*/  SEL R0, R19, RZ, !P1 ;  /* 0x000000ff13007207 */ /* 0x000fc60004800000 */
[----:B------:R-:W-:Y:S04]  /*280c0*/  STL [R1+0x454], R34 ;  /* 0x0004542201007387 */ /* 0x000fe80000100800 */
[----:B------:R2:W-:Y:S02]  /*280d0*/  STL [R1+0x448], R0 ;  /* 0x0004480001007387 */ /* 0x0005e40000100800 */
[----:B--2---:R-:W-:-:S05]  /*280e0*/  SHF.R.S32.HI R0, RZ, 0x1f, R33 ;  /* 0x0000001fff007819 */ /* 0x004fca0000011421 */
[----:B------:R2:W-:Y:S01]  /*280f0*/  STL [R1+0x450], R0 ;  /* 0x0004500001007387 */ /* 0x0005e20000100800 */
        /* <DEDUP_REMOVED lines=17> */
.L_x_3602:
[----:B------:R-:W-:Y:S05]  /*28210*/  BSYNC B6 ;  /* 0x0000000000067941 */ /* 0x000fea0003800000 */
.L_x_3601:
[----:B------:R-:W3:Y:S01]  /*28220*/  LDL R20, [R1+0x450] ;  /* 0x0004500001147983 */ /* 0x000ee20000100800 */
[----:B------:R-:W-:Y:S01]  /*28230*/  IMAD.MOV.U32 R21, RZ, RZ, R34 ;  /* 0x000000ffff157224 */ /* 0x000fe200078e0022 */
[----:B------:R-:W-:Y:S01]  /*28240*/  ULDC.64 UR4, c[0x0][0x298] ;  /* 0x0000a60000047ab9 */ /* 0x000fe20000000a00 */
[----:B0-----:R-:W0:Y:S01]  /*28250*/  LDC R5, c[0x0][0x448] ;  /* 0x00011200ff057b82 */ /* 0x001e220000000800 */
[----:B------:R-:W4:Y:S01]  /*28260*/  S2R R2, SR_TID.X ;  /* 0x0000000000027919 */ /* 0x000f220000002100 */
[----:B------:R-:W5:Y:S01]  /*28270*/  S2R R34, SR_TID.X ;  /* 0x0000000000227919 */ /* 0x000f620000002100 */
[----:B----4-:R-:W-:-:S04]  /*28280*/  LOP3.LUT R2, R2, 0x7f, RZ, 0xc0, !PT ;  /* 0x0000007f02027812 */ /* 0x010fc800078ec0ff */
[----:B--2---:R-:W-:Y:S02]  /*28290*/  SHF.R.U32.HI R0, RZ, 0x3, R2 ;  /* 0x00000003ff007819 */ /* 0x004fe40000011602 */
[----:B------:R-:W2:Y:S01]  /*282a0*/  LDC R2, c[0x0][0x448] ;  /* 0x00011200ff027b82 */ /* 0x000ea20000000800 */
[----:B---3--:R-:W-:Y:S02]  /*282b0*/  IMAD.MOV.U32 R4, RZ, RZ, R20 ;  /* 0x000000ffff047224 */ /* 0x008fe400078e0014 */
[----:B------:R-:W3:Y:S01]  /*282c0*/  LDL R20, [R1+0x448] ;  /* 0x0004480001147983 */ /* 0x000ee20000100800 */
[----:B--2---:R-:W-:Y:S01]  /*282d0*/  ISETP.NE.AND P6, PT, R2, 0x1, PT ;  /* 0x000000010200780c */ /* 0x004fe20003fc5270 */
[----:B-----5:R-:W-:Y:S02]  /*282e0*/  IMAD.SHL.U32 R34, R34, 0x10, RZ ;  /* 0x0000001022227824 */ /* 0x020fe400078e00ff */
[----:B------:R-:W-:Y:S01]  /*282f0*/  IMAD R4, R4, UR4, RZ ;  /* 0x0000000404047c24 */ /* 0x000fe2000f8e02ff */
[----:B------:R-:W2:Y:S02]  /*28300*/  S2R R6, SR_TID.X ;  /* 0x0000000000067919 */ /* 0x000ea40000002100 */
[----:B------:R-:W-:Y:S01]  /*28310*/  LOP3.LUT R34, R0, 0x70, R34, 0xf8, !PT ;  /* 0x0000007000227812 */ /* 0x000fe200078ef822 */
[----:B------:R-:W-:-:S04]  /*28320*/  IMAD R4, R33, UR5, R4 ;  /* 0x0000000521047c24 */ /* 0x000fc8000f8e0204 */
[----:B------:R-:W-:Y:S02]  /*28330*/  IMAD.IADD R34, R34, 0x1, R36 ;  /* 0x0000000122227824 */ /* 0x000fe400078e0224 */
[----:B------:R-:W4:Y:S02]  /*28340*/  @P6 LDC R3, c[0x0][0x44c] ;  /* 0x00011300ff036b82 */ /* 0x000f240000000800 */
[----:B------:R-:W-:-:S06]  /*28350*/  IMAD.MOV.U32 R0, RZ, RZ, R34 ;  /* 0x000000ffff007224 */ /* 0x000fcc00078e0022 */
[----:B------:R-:W5:Y:S01]  /*28360*/  @P6 LDC R2, c[0x0][0x450] ;  /* 0x00011400ff026b82 */ /* 0x000f620000000800 */
[----:B----4-:R-:W-:-:S05]  /*28370*/  @P6 IMAD.HI.U32 R3, R34, R3, RZ ;  /* 0x0000000322036227 */ /* 0x010fca00078e00ff */
[----:B-----5:R-:W-:Y:S01]  /*28380*/  @P6 SHF.R.U32.HI R0, RZ, R2, R3 ;  /* 0x00000002ff006219 */ /* 0x020fe20000011603 */
[----:B------:R-:W-:Y:S01]  /*28390*/  IMAD.WIDE.U32 R2, R33, UR4, RZ ;  /* 0x0000000421027c25 */ /* 0x000fe2000f8e00ff */
[----:B------:R-:W-:-:S03]  /*283a0*/  ULDC.64 UR4, c[0x0][0x2d8] ;  /* 0x0000b60000047ab9 */ /* 0x000fc60000000a00 */
[----:B------:R-:W-:Y:S02]  /*283b0*/  IMAD.IADD R3, R3, 0x1, R4 ;  /* 0x0000000103037824 */ /* 0x000fe400078e0204 */
[----:B------:R-:W-:-:S04]  /*283c0*/  IMAD.WIDE.U32 R2, R18, UR4, R2 ;  /* 0x0000000412027c25 */ /* 0x000fc8000f8e0002 */
[----:B------:R-:W-:Y:S01]  /*283d0*/  IMAD R3, R18, UR5, R3 ;  /* 0x0000000512037c24 */ /* 0x000fe2000f8e0203 */
[----:B------:R-:W-:Y:S02]  /*283e0*/  ULDC.64 UR4, c[0x0][0x2e0] ;  /* 0x0000b80000047ab9 */ /* 0x000fe40000000a00 */
[----:B------:R-:W-:Y:S01]  /*283f0*/  IMAD R4, R21, UR4, RZ ;  /* 0x0000000415047c24 */ /* 0x000fe2000f8e02ff */
[----:B--2---:R-:W-:-:S04]  /*28400*/  LOP3.LUT R21, R6, 0x7f, RZ, 0xc0, !PT ;  /* 0x0000007f06157812 */ /* 0x004fc800078ec0ff */
[----:B------:R-:W-:Y:S01]  /*28410*/  SHF.R.U32.HI R21, RZ, 0x3, R21 ;  /* 0x00000003ff157819 */ /* 0x000fe20000011615 */
[C---:B---3--:R-:W-:Y:S02]  /*28420*/  IMAD R4, R20.reuse, UR5, R4 ;  /* 0x0000000514047c24 */ /* 0x048fe4000f8e0204 */
[----:B------:R-:W-:Y:S01]  /*28430*/  IMAD.WIDE.U32 R2, R20, UR4, R2 ;  /* 0x0000000414027c25 */ /* 0x000fe2000f8e0002 */
[----:B------:R-:W-:-:S03]  /*28440*/  ULDC.64 UR4, c[0x0][0x2d0] ;  /* 0x0000b40000047ab9 */ /* 0x000fc60000000a00 */
[----:B------:R-:W-:Y:S01]  /*28450*/  IMAD.IADD R3, R3, 0x1, R4 ;  /* 0x0000000103037824 */ /* 0x000fe200078e0204 */
[----:B------:R-:W-:Y:S01]  /*28460*/  SHF.R.S32.HI R4, RZ, 0x1f, R0 ;  /* 0x0000001fff047819 */ /* 0x000fe20000011400 */
[----:B------:R-:W-:Y:S02]  /*28470*/  IMAD.SHL.U32 R20, R6, 0x8, RZ ;  /* 0x0000000806147824 */ /* 0x000fe400078e00ff */
[----:B------:R-:W-:-:S03]  /*28480*/  IMAD.WIDE.U32 R2, R0, UR4, R2 ;  /* 0x0000000400027c25 */ /* 0x000fc6000f8e0002 */
[----:B------:R-:W-:Y:S01]  /*28490*/  LOP3.LUT R20, R20, 0x38, RZ, 0xc0, !PT ;  /* 0x0000003814147812 */ /* 0x000fe200078ec0ff */
[----:B------:R-:W-:-:S04]  /*284a0*/  IMAD R4, R4, UR4, RZ ;  /* 0x0000000404047c24 */ /* 0x000fc8000f8e02ff */
[----:B------:R-:W-:Y:S01]  /*284b0*/  IMAD R4, R0, UR5, R4 ;  /* 0x0000000500047c24 */ /* 0x000fe2000f8e0204 */
[----:B------:R-:W-:Y:S01]  /*284c0*/  ULDC.64 UR4, c[0x0][0x2c8] ;  /* 0x0000b20000047ab9 */ /* 0x000fe20000000a00 */
[----:B------:R-:W-:Y:S02]  /*284d0*/  IMAD.MOV R0, RZ, RZ, -R0 ;  /* 0x000000ffff007224 */ /* 0x000fe400078e0a00 */
[----:B------:R-:W-:Y:S02]  /*284e0*/  IMAD.IADD R3, R3, 0x1, R4 ;  /* 0x0000000103037824 */ /* 0x000fe400078e0204 */
[----:B0-----:R-:W-:-:S04]  /*284f0*/  IMAD R0, R5, R0, R34 ;  /* 0x0000000005007224 */ /* 0x001fc800078e0222 */
[----:B------:R-:W-:Y:S01]  /*28500*/  IMAD.WIDE.U32 R2, R0, UR4, R2 ;  /* 0x0000000400027c25 */ /* 0x000fe2000f8e0002 */
[----:B------:R-:W-:-:S05]  /*28510*/  SHF.R.S32.HI R4, RZ, 0x1f, R0 ;  /* 0x0000001fff047819 */ /* 0x000fca0000011400 */
[----:B------:R-:W-:-:S04]  /*28520*/  IMAD R4, R4, UR4, RZ ;  /* 0x0000000404047c24 */ /* 0x000fc8000f8e02ff */
        /* <DEDUP_REMOVED lines=9> */
[----:B------:R-:W0:Y:S01]  /*285c0*/  SHFL.IDX PT, R3, R0, RZ, 0x181f ;  /* 0x00181fff00037589 */ /* 0x000e2200000e0000 */
[----:B------:R-:W-:Y:S01]  /*285d0*/  IMAD R37, R37, R5, RZ ;  /* 0x0000000525257224 */ /* 0x000fe200078e02ff */
[----:B------:R-:W-:Y:S01]  /*285e0*/  LOP3.LUT R23, R23, 0xffffdfff, RZ, 0xc0, !PT ;  /* 0xffffdfff17177812 */ /* 0x000fe200078ec0ff */
[----:B------:R-:W-:Y:S01]  /*285f0*/  IMAD.IADD R36, R21, 0x1, R36 ;  /* 0x0000000115247824 */ /* 0x000fe200078e0224 */
[----:B------:R-:W2:Y:S04]  /*28600*/  SHFL.IDX PT, R2, R4, RZ, 0x181f ;  /* 0x00181fff04027589 */ /* 0x000ea800000e0000 */
[----:B------:R-:W-:Y:S01]  /*28610*/  ISETP.GE.AND P6, PT, R36, R37, PT ;  /* 0x000000252400720c */ /* 0x000fe20003fc6270 */
[----:B------:R-:W3:Y:S04]  /*28620*/  SHFL.IDX PT, R11, R0, 0x1, 0x181f ;  /* 0x00381f00000b7f89 */ /* 0x000ee800000e0000 */
[----:B------:R-:W4:Y:S04]  /*28630*/  SHFL.IDX PT, R6, R4, 0x1, 0x181f ;  /* 0x00381f0004067f89 */ /* 0x000f2800000e0000 */
[----:B------:R-:W5:Y:S04]  /*28640*/  SHFL.IDX PT, R8, R0, 0x2, 0x181f ;  /* 0x00581f0000087f89 */ /* 0x000f6800000e0000 */
[----:B------:R-:W1:Y:S01]  /*28650*/  SHFL.IDX PT, R5, R4, 0x2, 0x181f ;  /* 0x00581f0004057f89 */ /* 0x000e6200000e0000 */
[----:B------:R-:W-:-:S02]  /*28660*/  @P6 LOP3.LUT R23, R23, 0x2000, RZ, 0xfc, !PT ;  /* 0x0000200017176812 */ /* 0x000fc400078efcff */
[----:B0-----:R-:W-:Y:S01]  /*28670*/  @!P6 LEA R3, P1, R20, R3, 0x1 ;  /* 0x000000031403e211 */ /* 0x001fe200078208ff */
[----:B------:R-:W0:Y:S01]  /*28680*/  SHFL.IDX PT, R9, R0, 0x3, 0x181f ;  /* 0x00781f0000097f89 */ /* 0x000e2200000e0000 */
[----:B------:R-:W-:-:S03]  /*28690*/  LOP3.LUT R23, R23, 0xffffefff, RZ, 0xc0, !PT ;  /* 0xffffefff17177812 */ /* 0x000fc600078ec0ff */
[----:B--2---:R-:W-:Y:S02]  /*286a0*/  @!P6 IMAD.X R7, RZ, RZ, R2, P1 ;  /* 0x000000ffff07e224 */ /* 0x004fe400008e0602 */
[----:B------:R-:W-:-:S05]  /*286b0*/  VIADD R2, R36, 0x10 ;  /* 0x0000001024027836 */ /* 0x000fca0000000000 */
[----:B------:R-:W-:Y:S01]  /*286c0*/  ISETP.GE.AND P5, PT, R2, R37, PT ;  /* 0x000000250200720c */ /* 0x000fe20003fa6270 */
[----:B------:R-:W-:-:S05]  /*286d0*/  VIADD R2, R36, 0x20 ;  /* 0x0000002024027836 */ /* 0x000fca0000000000 */
[----:B------:R-:W-:Y:S01]  /*286e0*/  ISETP.GE.AND P3, PT, R2, R37, PT ;  /* 0x000000250200720c */ /* 0x000fe20003f66270 */
[----:B------:R-:W-:-:S05]  /*286f0*/  VIADD R2, R36, 0x30 ;  /* 0x0000003024027836 */ /* 0x000fca0000000000 */
[----:B------:R-:W-:Y:S01]  /*28700*/  ISETP.GE.AND P2, PT, R2, R37, PT ;  /* 0x000000250200720c */ /* 0x000fe20003f46270 */
[----:B------:R-:W-:Y:S01]  /*28710*/  VIADD R2, R36, 0x40 ;  /* 0x0000004024027836 */ /* 0x000fe20000000000 */
[----:B---3--:R-:W-:Y:S02]  /*28720*/  @!P5 LEA R11, P1, R20, R11, 0x1 ;  /* 0x0000000b140bd211 */ /* 0x008fe400078208ff */
[----:B------:R-:W-:Y:S02]  /*28730*/  @P5 LOP3.LUT R23, R23, 0x1000, RZ, 0xfc, !PT ;  /* 0x0000100017175812 */ /* 0x000fe400078efcff */
[----:B------:R-:W-:Y:S01]  /*28740*/  ISETP.GE.AND P4, PT, R2, R37, PT ;  /* 0x000000250200720c */ /* 0x000fe20003f86270 */
[----:B----4-:R-:W-:Y:S01]  /*28750*/  @!P5 IMAD.X R6, RZ, RZ, R6, P1 ;  /* 0x000000ffff06d224 */ /* 0x010fe200008e0606 */
[----:B------:R-:W2:Y:S01]  /*28760*/  SHFL.IDX PT, R2, R4, 0x3, 0x181f ;  /* 0x00781f0004027f89 */ /* 0x000ea200000e0000 */
[----:B-----5:R-:W-:Y:S02]  /*28770*/  @!P3 LEA R8, P1, R20, R8, 0x1 ;  /* 0x000000081408b211 */ /* 0x020fe400078208ff */
[----:B------:R-:W-:-:S03]  /*28780*/  LOP3.LUT R23, R23, 0xfffff7ff, RZ, 0xc0, !PT ;  /* 0xfffff7ff17177812 */ /* 0x000fc600078ec0ff */
[----:B-1----:R-:W-:Y:S01]  /*28790*/  @!P3 IMAD.X R5, RZ, RZ, R5, P1 ;  /* 0x000000ffff05b224 */ /* 0x002fe200008e0605 */
[----:B0-----:R-:W-:Y:S02]  /*287a0*/  @!P2 LEA R12, P1, R20, R9, 0x1 ;  /* 0x00000009140ca211 */ /* 0x001fe400078208ff */
[----:B------:R-:W0:Y:S01]  /*287b0*/  SHFL.IDX PT, R9, R0, 0x4, 0x181f ;  /* 0x00981f0000097f89 */ /* 0x000e2200000e0000 */
[----:B------:R-:W-:-:S04]  /*287c0*/  @P3 LOP3.LUT R23, R23, 0x800, RZ, 0xfc, !PT ;  /* 0x0000080017173812 */ /* 0x000fc800078efcff */
[----:B------:R-:W-:-:S04]  /*287d0*/  LOP3.LUT R23, R23, 0xfffffdff, RZ, 0xc0, !PT ;  /* 0xfffffdff17177812 */ /* 0x000fc800078ec0ff */
[----:B------:R-:W-:-:S04]  /*287e0*/  @P2 LOP3.LUT R23, R23, 0x200, RZ, 0xfc, !PT ;  /* 0x0000020017172812 */ /* 0x000fc800078efcff */
[----:B------:R-:W-:Y:S01]  /*287f0*/  LOP3.LUT R23, R23, 0xfffffeff, RZ, 0xc0, !PT ;  /* 0xfffffeff17177812 */ /* 0x000fe200078ec0ff */
[----:B--2---:R-:W-:Y:S02]  /*28800*/  @!P2 IMAD.X R10, RZ, RZ, R2, P1 ;  /* 0x000000ffff0aa224 */ /* 0x004fe400008e0602 */
[----:B------:R-:W1:Y:S01]  /*28810*/  SHFL.IDX PT, R2, R4, 0x4, 0x181f ;  /* 0x00981f0004027f89 */ /* 0x000e6200000e0000 */
[----:B------:R-:W-:-:S04]  /*28820*/  @P4 LOP3.LUT R23, R23, 0x100, RZ, 0xfc, !PT ;  /* 0x0000010017174812 */ /* 0x000fc800078efcff */
[----:B------:R-:W-:Y:S02]  /*28830*/  LOP3.LUT R23, R23, 0xffffff7f, RZ, 0xc0, !PT ;  /* 0xffffff7f17177812 */ /* 0x000fe400078ec0ff */
[----:B0-----:R-:W-:-:S05]  /*28840*/  @!P4 LEA R13, P1, R20, R9, 0x1 ;  /* 0x00000009140dc211 */ /* 0x001fca00078208ff */
[----:B-1----:R-:W-:Y:S02]  /*28850*/  @!P4 IMAD.X R9, RZ, RZ, R2, P1 ;  /* 0x000000ffff09c224 */ /* 0x002fe400008e0602 */
[----:B------:R-:W-:Y:S02]  /*28860*/  @!P6 IMAD.MOV.U32 R2, RZ, RZ, R3 ;  /* 0x000000ffff02e224 */ /* 0x000fe400078e0003 */
[----:B------:R-:W-:Y:S02]  /*28870*/  @!P6 IMAD.MOV.U32 R3, RZ, RZ, R7 ;  /* 0x000000ffff03e224 */ /* 0x000fe400078e0007 */
[----:B------:R-:W0:Y:S04]  /*28880*/  SHFL.IDX PT, R7, R0, 0x5, 0x181f ;  /* 0x00b81f0000077f89 */ /* 0x000e2800000e0000 */
[----:B------:R1:W-:Y:S02]  /*28890*/  @!P6 LDGSTS.E.BYPASS.LTC128B.128 [R26+0x18400], desc[UR36][R2.64], !P0 ;  /* 0x18400000021aefae */ /* 0x0003e4000c101d64 */
[----:B-1----:R-:W-:-:S02]  /*288a0*/  @!P5 IMAD.MOV.U32 R2, RZ, RZ, R11 ;  /* 0x000000ffff02d224 */ /* 0x002fc400078e000b */
[----:B------:R-:W-:Y:S02]  /*288b0*/  @!P5 IMAD.MOV.U32 R3, RZ, RZ, R6 ;  /* 0x000000ffff03d224 */ /* 0x000fe400078e0006 */
[----:B------:R-:W1:Y:S04]  /*288c0*/  SHFL.IDX PT, R6, R4, 0x5, 0x181f ;  /* 0x00b81f0004067f89 */ /* 0x000e6800000e0000 */
[----:B------:R2:W-:Y:S02]  /*288d0*/  @!P5 LDGSTS.E.BYPASS.LTC128B.128 [R26+0x18c00], desc[UR36][R2.64], !P0 ;  /* 0x18c00000021adfae */ /* 0x0005e4000c101d64 */
[----:B--2---:R-:W-:Y:S02]  /*288e0*/  @!P3 IMAD.MOV.U32 R2, RZ, RZ, R8 ;  /* 0x000000ffff02b224 */ /* 0x004fe400078e0008 */
[----:B------:R-:W-:-:S02]  /*288f0*/  @!P3 IMAD.MOV.U32 R3, RZ, RZ, R5 ;  /* 0x000000ffff03b224 */ /* 0x000fc400078e0005 */
[----:B------:R-:W2:Y:S04]  /*28900*/  SHFL.IDX PT, R5, R0, 0x6, 0x181f ;  /* 0x00d81f0000057f89 */ /* 0x000ea800000e0000 */
[----:B------:R3:W-:Y:S04]  /*28910*/  @!P3 LDGSTS.E.BYPASS.LTC128B.128 [R26+0x19400], desc[UR36][R2.64], !P0 ;  /* 0x19400000021abfae */ /* 0x0007e8000c101d64 */
[----:B------:R-:W-:Y:S01]  /*28920*/  SHFL.IDX PT, R0, R0, 0x7, 0x181f ;  /* 0x00f81f0000007f89 */ /* 0x000fe200000e0000 */
[----:B---3--:R-:W-:Y:S02]  /*28930*/  VIADD R2, R36, 0x50 ;  /* 0x0000005024027836 */ /* 0x008fe40000000000 */
[----:B------:R-:W-:-:S03]  /*28940*/  @!P2 IMAD.MOV.U32 R3, RZ, RZ, R10 ;  /* 0x000000ffff03a224 */ /* 0x000fc600078e000a */
[----:B------:R-:W-:Y:S01]  /*28950*/  ISETP.GE.AND P3, PT, R2, R37, PT ;  /* 0x000000250200720c */ /* 0x000fe20003f66270 */
[----:B------:R-:W-:-:S05]  /*28960*/  @!P2 IMAD.MOV.U32 R2, RZ, RZ, R12 ;  /* 0x000000ffff02a224 */ /* 0x000fca00078e000c */
[----:B------:R3:W-:Y:S07]  /*28970*/  @!P2 LDGSTS.E.BYPASS.LTC128B.128 [R26+0x19c00], desc[UR36][R2.64], !P0 ;  /* 0x19c00000021aafae */ /* 0x0007ee000c101d64 */
[----:B0-----:R-:W-:Y:S02]  /*28980*/  @!P3 LEA R7, P1, R20, R7, 0x1 ;  /* 0x000000071407b211 */ /* 0x001fe400078208ff */
[----:B------:R-:W-:Y:S01]  /*28990*/  @P3 LOP3.LUT R23, R23, 0x80, RZ, 0xfc, !PT ;  /* 0x0000008017173812 */ /* 0x000fe200078efcff */
[----:B---3--:R-:W0:Y:S01]  /*289a0*/  SHFL.IDX PT, R2, R4, 0x6, 0x181f ;  /* 0x00d81f0004027f89 */ /* 0x008e2200000e0000 */
[----:B------:R-:W-:-:S02]  /*289b0*/  VIADD R3, R36, 0x60 ;  /* 0x0000006024037836 */ /* 0x000fc40000000000 */
[----:B------:R-:W-:Y:S01]  /*289c0*/  LOP3.LUT R23, R23, 0xffffffbf, RZ, 0xc0, !PT ;  /* 0xffffffbf17177812 */ /* 0x000fe200078ec0ff */
[----:B-1----:R-:W-:Y:S01]  /*289d0*/  @!P3 IMAD.X R6, RZ, RZ, R6, P1 ;  /* 0x000000ffff06b224 */ /* 0x002fe200008e0606 */
[----:B------:R-:W1:Y:S01]  /*289e0*/  SHFL.IDX PT, R4, R4, 0x7, 0x181f ;  /* 0x00f81f0004047f89 */ /* 0x000e6200000e0000 */
[----:B------:R-:W-:Y:S01]  /*289f0*/  ISETP.GE.AND P2, PT, R3, R37, PT ;  /* 0x000000250300720c */ /* 0x000fe20003f46270 */
[----:B------:R-:W-:-:S12]  /*28a00*/  @!P4 IMAD.MOV.U32 R3, RZ, RZ, R9 ;  /* 0x000000ffff03c224 */ /* 0x000fd800078e0009 */
[----:B--2---:R-:W-:Y:S02]  /*28a10*/  @!P2 LEA R5, P1, R20, R5, 0x1 ;  /* 0x000000051405a211 */ /* 0x004fe400078208ff */
[----:B------:R-:W-:-:S03]  /*28a20*/  @P2 LOP3.LUT R23, R23, 0x40, RZ, 0xfc, !PT ;  /* 0x0000004017172812 */ /* 0x000fc600078efcff */
[----:B0-----:R-:W-:Y:S02]  /*28a30*/  @!P2 IMAD.X R8, RZ, RZ, R2, P1 ;  /* 0x000000ffff08a224 */ /* 0x001fe400008e0602 */
[----:B------:R-:W-:-:S05]  /*28a40*/  @!P4 IMAD.MOV.U32 R2, RZ, RZ, R13 ;  /* 0x000000ffff02c224 */ /* 0x000fca00078e000d */
[----:B------:R0:W-:Y:S02]  /*28a50*/  @!P4 LDGSTS.E.BYPASS.LTC128B.128 [R26+0x1a400], desc[UR36][R2.64], !P0 ;  /* 0x1a400000021acfae */ /* 0x0001e4000c101d64 */
[----:B0-----:R-:W-:Y:S02]  /*28a60*/  @!P3 IMAD.MOV.U32 R2, RZ, RZ, R7 ;  /* 0x000000ffff02b224 */ /* 0x001fe400078e0007 */
[----:B------:R-:W-:-:S05]  /*28a70*/  @!P3 IMAD.MOV.U32 R3, RZ, RZ, R6 ;  /* 0x000000ffff03b224 */ /* 0x000fca00078e0006 */
[----:B------:R0:W-:Y:S02]  /*28a80*/  @!P3 LDGSTS.E.BYPASS.LTC128B.128 [R26+0x1ac00], desc[UR36][R2.64], !P0 ;  /* 0x1ac00000021abfae */ /* 0x0001e4000c101d64 */
[----:B0-----:R-:W-:Y:S02]  /*28a90*/  @!P2 IMAD.MOV.U32 R2, RZ, RZ, R5 ;  /* 0x000000ffff02a224 */ /* 0x001fe400078e0005 */
[----:B------:R-:W-:-:S05]  /*28aa0*/  @!P2 IMAD.MOV.U32 R3, RZ, RZ, R8 ;  /* 0x000000ffff03a224 */ /* 0x000fca00078e0008 */
[----:B-1----:R0:W-:Y:S02]  /*28ab0*/  @!P2 LDGSTS.E.BYPASS.LTC128B.128 [R26+0x1b400], desc[UR36][R2.64], !P0 ;  /* 0x1b400000021aafae */ /* 0x0021e4000c101d64 */
.L_x_3699:
        /* <DEDUP_REMOVED lines=12> */
.L_x_3604:
        /* <DEDUP_REMOVED lines=28> */
.L_x_3606:
[----:B------:R-:W-:Y:S05]  /*28d40*/  BSYNC B6 ;  /* 0x0000000000067941 */ /* 0x000fea0003800000 */
.L_x_3605:
[----:B------:R-:W2:Y:S01]  /*28d50*/  LDL.LU R4, [R1+0x450] ;  /* 0x0004500001047983 */ /* 0x000ea20000300800 */
[----:B0-----:R-:W0:Y:S01]  /*28d60*/  LDC R2, c[0x0][0x448] ;  /* 0x00011200ff027b82 */ /* 0x001e220000000800 */
[----:B------:R-:W-:Y:S02]  /*28d70*/  ULDC.64 UR4, c[0x0][0x398] ;  /* 0x0000e60000047ab9 */ /* 0x000fe40000000a00 */
[----:B------:R-:W3:Y:S04]  /*28d80*/  LDL.LU R21, [R1+0x454] ;  /* 0x0004540001157983 */ /* 0x000ee80000300800 */
[----:B------:R-:W4:Y:S01]  /*28d90*/  LDL.LU R20, [R1+0x448] ;  /* 0x0004480001147983 */ /* 0x000f220000300800 */
        /* <DEDUP_REMOVED lines=19> */
[----:B----4-:R-:W-:Y:S01]  /*28ed0*/  IMAD.WIDE.U32 R2, R20, UR4, R2 ;  /* 0x0000000414027c25 */ /* 0x010fe2000f8e0002 */
        /* <DEDUP_REMOVED lines=13> */
[----:B------:R-:W-:Y:S02]  /*28fb0*/  IMAD.SHL.U32 R20, R6, 0x8, RZ ;  /* 0x0000000806147824 */ /* 0x000fe400078e00ff */
        /* <DEDUP_REMOVED lines=104> */
.L_x_3717:
        /* <DEDUP_REMOVED lines=12> */
.L_x_3609:
[----:B------:R-:W-:Y:S05]  /*29700*/  BSYNC B0 ;  /* 0x0000000000007941 */ /* 0x000fea0003800000 */
.L_x_3608:
[----:B------:R-:W-:Y:S01]  /*29710*/  NOP ;  /* 0x0000000000007918 */ /* 0x000fe20000000000 */
[----:B------:R-:W-:-:S13]  /*29720*/  PLOP3.LUT P0, PT, PT, PT, PT, 0x80, 0x0 ;  /* 0x000000000000781c */ /* 0x000fda0003f0f070 */
.L_x_3610:
        /* <DEDUP_REMOVED lines=18> */
.L_x_3718:
[----:B------:R-:W-:Y:S05]  /*29850*/  BSYNC B0 ;  /* 0x0000000000007941 */ /* 0x000fea0003800000 */
.L_x_3611:
[----:B------:R-:W-:-:S13]  /*29860*/  LOP3.LUT P0, RZ, R23, 0x400, RZ, 0xc0, !PT ;  /* 0x0000040017ff7812 */ /* 0x000fda000780c0ff */
[----:B------:R-:W-:Y:S05]  /*29870*/  @!P0 BRA `(.L_x_3613) ;  /* 0x0000000000048947 */ /* 0x000fea0003800000 */
[----:B------:R-:W-:Y:S01]  /*29880*/  BPT.TRAP 0x1 ;  /* 0x000000040000795c */ /* 0x000fe20000300000 */
.L_x_3613:
[----:B------:R-:W-:Y:S01]  /*29890*/  SHF.L.U32 R0, R27, 0x1f, RZ ;  /* 0x0000001f1b007819 */ /* 0x000fe200000006ff */
[----:B------:R-:W-:Y:S03]  /*298a0*/  BSSY B0, `(.L_x_3614) ;  /* 0x0000003000007945 */ /* 0x000fe60003800000 */
[----:B------:R-:W1:Y:S02]  /*298b0*/  SYNCS.PHASECHK.TRANS64.TRYWAIT P0, [R17+URZ+0x32460], R0 ;  /* 0x03246000110075a7 */ /* 0x000e64000800017f */
[----:B-1----:R-:W-:Y:S05]  /*298c0*/  @!P0 BRA `(.L_x_3615) ;  /* 0x0000004c00348947 */ /* 0x002fea0003800000 */
.L_x_3719:
[----:B------:R-:W-:Y:S05]  /*298d0*/  BSYNC B0 ;  /* 0x0000000000007941 */ /* 0x000fea0003800000 */
.L_x_3614:
[----:B0-----:R-:W1:Y:S01]  /*298e0*/  LDL.LU R3, [R1+0x45c] ;  /* 0x00045c0001037983 */ /* 0x001e620000300800 */
[----:B------:R-:W-:Y:S01]  /*298f0*/  ULDC.64 UR4, c[0x0][0x328] ;  /* 0x0000ca0000047ab9 */ /* 0x000fe20000000a00 */
[----:B------:R-:W-:Y:S02]  /*29900*/  ULDC.64 UR6, c[0x0][0x318] ;  /* 0x0000c60000067ab9 */ /* 0x000fe40000000a00 */
[----:B------:R-:W2:Y:S04]  /*29910*/  LDL.LU R2, [R1+0x440] ;  /* 0x0004400001027983 */ /* 0x000ea80000300800 */
[----:B------:R-:W3:Y:S04]  /*29920*/  LDL.LU R6, [R1+0x460] ;  /* 0x0004600001067983 */ /* 0x000ee80000300800 */
[----:B------:R-:W4:Y:S01]  /*29930*/  LDL.LU R4, [R1+0x478] ;  /* 0x0004780001047983 */ /* 0x000f220000300800 */
[----:B------:R-:W-:-:S02]  /*29940*/  LOP3.LUT P3, RZ, R23, 0x10, RZ, 0xc0, !PT ;  /* 0x0000001017ff7812 */ /* 0x000fc4000786c0ff */
[C---:B------:R-:W-:Y:S02]  /*29950*/  LOP3.LUT P2, RZ, R23.reuse, 0x8, RZ, 0xc0, !PT ;  /* 0x0000000817ff7812 */ /* 0x040fe4000784c0ff */
[C---:B------:R-:W-:Y:S02]  /*29960*/  LOP3.LUT P1, RZ, R23.reuse, 0x4, RZ, 0xc0, !PT ;  /* 0x0000000417ff7812 */ /* 0x040fe4000782c0ff */
[----:B------:R-:W-:Y:S02]  /*29970*/  LOP3.LUT P4, RZ, R23, 0x1, RZ, 0xc0, !PT ;  /* 0x0000000117ff7812 */ /* 0x000fe4000788c0ff */
[----:B------:R-:W-:Y:S01]  /*29980*/  SEL R7, RZ, 0x8, P1 ;  /* 0x00000008ff077807 */ /* 0x000fe20000800000 */
[----:B-1----:R-:W-:-:S04]  /*29990*/  IMAD R0, R3, UR4, RZ ;  /* 0x0000000403007c24 */ /* 0x002fc8000f8e02ff */
[C---:B--2---:R-:W-:Y:S02]  /*299a0*/  IMAD R5, R2.reuse, UR5, R0 ;  /* 0x0000000502057c24 */ /* 0x044fe4000f8e0200 */
[----:B------:R-:W-:Y:S01]  /*299b0*/  IMAD.WIDE.U32 R2, R2, UR4, RZ ;  /* 0x0000000402027c25 */ /* 0x000fe2000f8e00ff */
[----:B------:R-:W-:-:S03]  /*299c0*/  ULDC.64 UR4, c[0x0][0x338] ;  /* 0x0000ce0000047ab9 */ /* 0x000fc60000000a00 */
[----:B------:R-:W-:Y:S02]  /*299d0*/  IMAD.IADD R3, R3, 0x1, R5 ;  /* 0x0000000103037824 */ /* 0x000fe400078e0205 */
[----:B---3--:R-:W-:Y:S02]  /*299e0*/  IMAD R0, R6, UR4, RZ ;  /* 0x0000000406007c24 */ /* 0x008fe4000f8e02ff */
[----:B------:R-:W-:-:S04]  /*299f0*/  IMAD.WIDE.U32 R2, R35, UR4, R2 ;  /* 0x0000000423027c25 */ /* 0x000fc8000f8e0002 */
[----:B------:R-:W-:Y:S01]  /*29a00*/  IMAD R5, R35, UR5, R0 ;  /* 0x0000000523057c24 */ /* 0x000fe2000f8e0200 */
[----:B------:R-:W-:Y:S01]  /*29a10*/  ULDC.64 UR4, c[0x0][0x330] ;  /* 0x0000cc0000047ab9 */ /* 0x000fe20000000a00 */
[----:B------:R-:W-:Y:S02]  /*29a20*/  SEL R0, RZ, 0x2, P3 ;  /* 0x00000002ff007807 */ /* 0x000fe40001800000 */
        /* <DEDUP_REMOVED lines=81> */
.L_x_3733:
        /* <DEDUP_REMOVED lines=15> */
.L_x_3617:
        /* <DEDUP_REMOVED lines=10> */
.L_x_3618:
[----:B0-----:R-:W2:Y:S01]  /*2a0d0*/  LDL.LU R2, [R1+0x458] ;  /* 0x0004580001027983 */ /* 0x001ea20000300800 */
[----:B------:R0:W-:Y:S01]  /*2a0e0*/  SYNCS.ARRIVE.TRANS64.A1T0 RZ, [R17+URZ+0x32450], RZ ;  /* 0x032450ff11ff79a7 */ /* 0x0001e2000810003f */
[----:B------:R-:W-:Y:S01]  /*2a0f0*/  BSSY B0, `(.L_x_3619) ;  /* 0x00000d8000007945 */ /* 0x000fe20003800000 */
[----:B--2---:R-:W-:-:S05]  /*2a100*/  VIADD R21, R2, 0xfffffffe ;  /* 0xfffffffe02157836 */ /* 0x004fca0000000000 */
[----:B------:R-:W-:-:S13]  /*2a110*/  ISETP.GE.AND P0, PT, R21, R30, PT ;  /* 0x0000001e1500720c */ /* 0x000fda0003f06270 */
[----:B0-----:R-:W-:Y:S05]  /*2a120*/  @!P0 BRA `(.L_x_3620) ;  /* 0x0000000c00508947 */ /* 0x001fea0003800000 */
.L_x_3633:
[----:B0-----:R-:W0:Y:S01]  /*2a130*/  S2R R2, SR_TID.X ;  /* 0x0000000000027919 */ /* 0x001e220000002100 */
[----:B------:R-:W-:Y:S01]  /*2a140*/  IMAD R8, R21, 0x60, R31 ;  /* 0x0000006015087824 */ /* 0x000fe200078e021f */
[----:B------:R-:W-:Y:S01]  /*2a150*/  LOP3.LUT P1, RZ, R23, 0x400, RZ, 0xc0, !PT ;  /* 0x0000040017ff7812 */ /* 0x000fe2000782c0ff */
[----:B------:R-:W-:Y:S01]  /*2a160*/  VIADD R24, R24, 0x1 ;  /* 0x0000000118187836 */ /* 0x000fe20000000000 */
[C---:B0-----:R-:W-:Y:S01]  /*2a170*/  LOP3.LUT R3, R2.reuse, 0x7f, RZ, 0xc0, !PT ;  /* 0x0000007f02037812 */ /* 0x041fe200078ec0ff */
[----:B------:R-:W-:-:S03]  /*2a180*/  IMAD.SHL.U32 R2, R2, 0x10, RZ ;  /* 0x0000001002027824 */ /* 0x000fc600078e00ff */
[----:B------:R-:W-:Y:S02]  /*2a190*/  SHF.R.U32.HI R4, RZ, 0x3, R3 ;  /* 0x00000003ff047819 */ /* 0x000fe40000011603 */
[----:B------:R-:W0:Y:S02]  /*2a1a0*/  LDC R3, c[0x0][0x430] ;  /* 0x00010c00ff037b82 */ /* 0x000e240000000800 */
[----:B------:R-:W-:-:S04]  /*2a1b0*/  LOP3.LUT R2, R4, 0x70, R2, 0xf8, !PT ;  /* 0x0000007004027812 */ /* 0x000fc800078ef802 */
[C---:B------:R-:W-:Y:S01]  /*2a1c0*/  ISETP.GT.U32.AND P2, PT, R2.reuse, 0x5f, PT ;  /* 0x0000005f0200780c */ /* 0x040fe20003f44070 */
[----:B------:R-:W-:-:S04]  /*2a1d0*/  IMAD.IADD R8, R2, 0x1, R8 ;  /* 0x0000000102087824 */ /* 0x000fc800078e0208 */
[----:B------:R-:W-:-:S08]  /*2a1e0*/  IMAD.MOV.U32 R9, RZ, RZ, R8 ;  /* 0x000000ffff097224 */ /* 0x000fd000078e0008 */
[----:B-1----:R-:W1:Y:S01]  /*2a1f0*/  @!P2 LDC.64 R4, c[0x0][0x428] ;  /* 0x00010a00ff04ab82 */ /* 0x002e620000000a00 */
[----:B0-----:R-:W-:-:S13]  /*2a200*/  ISETP.NE.AND P0, PT, R3, 0x1, PT ;  /* 0x000000010300780c */ /* 0x001fda0003f05270 */
[----:B------:R-:W0:Y:S08]  /*2a210*/  @P0 LDC R3, c[0x0][0x434] ;  /* 0x00010d00ff030b82 */ /* 0x000e300000000800 */
[----:B--2---:R-:W2:Y:S01]  /*2a220*/  @P0 LDC R7, c[0x0][0x438] ;  /* 0x00010e00ff070b82 */ /* 0x004ea20000000800 */
[----:B0-----:R-:W-:-:S05]  /*2a230*/  @P0 IMAD.HI.U32 R2, R8, R3, RZ ;  /* 0x0000000308020227 */ /* 0x001fca00078e00ff */
[----:B--2---:R-:W-:Y:S01]  /*2a240*/  @P0 SHF.R.U32.HI R9, RZ, R7, R2 ;  /* 0x00000007ff090219 */ /* 0x004fe20000011602 */
[----:B-1----:R-:W-:Y:S01]  /*2a250*/  @!P2 IMAD R2, R32, R4, RZ ;  /* 0x000000042002a224 */ /* 0x002fe200078e02ff */
[----:B------:R-:W0:Y:S02]  /*2a260*/  @!P2 LDC.64 R6, c[0x0][0x418] ;  /* 0x00010600ff06ab82 */ /* 0x000e240000000a00 */
[--C-:B------:R-:W-:Y:S01]  /*2a270*/  @!P2 SHF.R.S32.HI R3, RZ, 0x1f, R9.reuse ;  /* 0x0000001fff03a819 */ /* 0x100fe20000011409 */
[----:B------:R-:W-:Y:S02]  /*2a280*/  @!P2 IMAD R5, R28, R5, R2 ;  /* 0x000000051c05a224 */ /* 0x000fe400078e0202 */
[----:B------:R-:W-:-:S04]  /*2a290*/  @!P2 IMAD.MOV.U32 R2, RZ, RZ, R9 ;  /* 0x000000ffff02a224 */ /* 0x000fc800078e0009 */
[----:B------:R-:W-:-:S04]  /*2a2a0*/  @!P2 IMAD.WIDE.U32 R2, R28, R4, R2 ;  /* 0x000000041c02a225 */ /* 0x000fc800078e0002 */
[----:B------:R-:W-:Y:S01]  /*2a2b0*/  @!P2 IMAD.IADD R3, R5, 0x1, R3 ;  /* 0x000000010503a824 */ /* 0x000fe200078e0203 */
[----:B------:R-:W-:Y:S05]  /*2a2c0*/  YIELD ;  /* 0x0000000000007946 */ /* 0x000fea0003800000 */
[----:B------:R-:W-:Y:S01]  /*2a2d0*/  IMAD.MOV.U32 R4, RZ, RZ, RZ ;  /* 0x000000ffff047224 */ /* 0x000fe200078e00ff */
[----:B------:R-:W-:Y:S01]  /*2a2e0*/  ULDC UR4, c[0x0][0x430] ;  /* 0x00010c0000047ab9 */ /* 0x000fe20000000800 */
[----:B0-----:R-:W-:Y:S01]  /*2a2f0*/  @!P2 LEA R6, P0, R2, R6, 0x2 ;  /* 0x000000060206a211 */ /* 0x001fe200078010ff */
[----:B------:R-:W-:-:S03]  /*2a300*/  IMAD.MOV R5, RZ, RZ, -R9 ;  /* 0x000000ffff057224 */ /* 0x000fc600078e0a09 */
[----:B------:R-:W-:Y:S02]  /*2a310*/  @!P2 LEA.HI.X R7, R2, R7, R3, 0x2, P0 ;  /* 0x000000070207a211 */ /* 0x000fe400000f1403 */
[C---:B------:R-:W-:Y:S01]  /*2a320*/  ISETP.NE.AND P0, PT, R24.reuse, 0x2, PT ;  /* 0x000000021800780c */ /* 0x040fe20003f05270 */
[----:B------:R-:W-:Y:S02]  /*2a330*/  IMAD.MOV.U32 R3, RZ, RZ, R21 ;  /* 0x000000ffff037224 */ /* 0x000fe400078e0015 */
[----:B------:R-:W-:Y:S01]  /*2a340*/  IMAD R5, R5, UR4, R8 ;  /* 0x0000000405057c24 */ /* 0x000fe2000f8e0208 */
[----:B------:R-:W-:Y:S01]  /*2a350*/  SEL R2, RZ, 0x1, P0 ;  /* 0x00000001ff027807 */ /* 0x000fe20000000000 */
[----:B------:R0:W5:Y:S01]  /*2a360*/  @!P2 LDG.E R4, desc[UR36][R6.64] ;  /* 0x000000240604a981 */ /* 0x000162000c1e1900 */
[----:B------:R-:W-:Y:S01]  /*2a370*/  SEL R24, R24, RZ, P0 ;  /* 0x000000ff18187207 */ /* 0x000fe20000000000 */
[----:B------:R-:W-:Y:S01]  /*2a380*/  VIADD R21, R21, 0xffffffff ;  /* 0xffffffff15157836 */ /* 0x000fe20000000000 */
[----:B------:R-:W-:-:S02]  /*2a390*/  LOP3.LUT R27, R27, R2, RZ, 0x3c, !PT ;  /* 0x000000021b1b7212 */ /* 0x000fc400078e3cff */
[----:B------:R-:W-:Y:S01]  /*2a3a0*/  ISETP.GT.AND P2, PT, R3, R30, PT ;  /* 0x0000001e0300720c */ /* 0x000fe20003f44270 */
[----:B------:R-:W-:-:S12]  /*2a3b0*/  @!P1 BRA `(.L_x_3621) ;  /* 0x0000000000049947 */ /* 0x000fd80003800000 */
[----:B------:R-:W-:Y:S01]  /*2a3c0*/  BPT.TRAP 0x1 ;  /* 0x000000040000795c */ /* 0x000fe20000300000 */
.L_x_3621:
[----:B------:R-:W-:Y:S01]  /*2a3d0*/  IMAD R10, R24, 0x8, R22 ;  /* 0x00000008180a7824 */ /* 0x000fe200078e0216 */
[----:B------:R-:W-:Y:S01]  /*2a3e0*/  SHF.L.U32 R20, R27, 0x1f, RZ ;  /* 0x0000001f1b147819 */ /* 0x000fe200000006ff */
[----:B------:R-:W-:Y:S01]  /*2a3f0*/  BSSY B1, `(.L_x_3622) ;  /* 0x0000004000017945 */ /* 0x000fe20003800000 */
[----:B------:R-:W-:Y:S02]  /*2a400*/  SHF.R.S32.HI R9, RZ, 0x1f, R5 ;  /* 0x0000001fff097819 */ /* 0x000fe40000011405 */
[----:B------:R-:W1:Y:S02]  /*2a410*/  SYNCS.PHASECHK.TRANS64.TRYWAIT P0, [R10+URZ+0x32440], R20 ;  /* 0x032440140a0075a7 */ /* 0x000e64000800017f */
[----:B-1----:R-:W-:Y:S05]  /*2a420*/  @!P0 BRA `(.L_x_3623) ;  /* 0x0000004800b08947 */ /* 0x002fea0003800000 */
.L_x_3734:
[----:B------:R-:W-:Y:S05]  /*2a430*/  BSYNC B1 ;  /* 0x0000000000017941 */ /* 0x000fea0003800000 */
.L_x_3622:
        /* <DEDUP_REMOVED lines=49> */
.L_x_3748:
        /* <DEDUP_REMOVED lines=8> */
.L_x_3625:
        /* <DEDUP_REMOVED lines=10> */
.L_x_3626:
[----:B------:R2:W-:Y:S01]  /*2a870*/  SYNCS.ARRIVE.TRANS64.A1T0 RZ, [R10+URZ+0x32430], RZ ;  /* 0x032430ff0aff79a7 */ /* 0x0005e2000810003f */
[----:B------:R-:W-:Y:S05]  /*2a880*/  @!P3 BRA `(.L_x_3627) ;  /* 0x000000000004b947 */ /* 0x000fea0003800000 */
[----:B------:R-:W-:Y:S01]  /*2a890*/  BPT.TRAP 0x1 ;  /* 0x000000040000795c */ /* 0x000fe20000300000 */
.L_x_3627:
[----:B------:R-:W3:Y:S01]  /*2a8a0*/  SYNCS.PHASECHK.TRANS64.TRYWAIT P0, [R10+URZ+0x32460], R20 ;  /* 0x032460140a0075a7 */ /* 0x000ee2000800017f */
[----:B------:R-:W-:Y:S04]  /*2a8b0*/  BSSY B1, `(.L_x_3628) ;  /* 0x0000002000017945 */ /* 0x000fe80003800000 */
[----:B---3--:R-:W-:Y:S05]  /*2a8c0*/  @!P0 BRA `(.L_x_3629) ;  /* 0x0000004c003c8947 */ /* 0x008fea0003800000 */
.L_x_3749:
[----:B------:R-:W-:Y:S05]  /*2a8d0*/  BSYNC B1 ;  /* 0x0000000000017941 */ /* 0x000fea0003800000 */
.L_x_3628:
        /* <DEDUP_REMOVED lines=66> */
.L_x_3763:
        /* <DEDUP_REMOVED lines=11> */
.L_x_3631:
        /* <DEDUP_REMOVED lines=10> */
.L_x_3632:
[----:B------:R1:W-:Y:S01]  /*2ae50*/  SYNCS.ARRIVE.TRANS64.A1T0 RZ, [R10+URZ+0x32450], RZ ;  /* 0x032450ff0aff79a7 */ /* 0x0003e2000810003f */
[----:B------:R-:W-:Y:S05]  /*2ae60*/  @P2 BRA `(.L_x_3633) ;  /* 0xfffffff000b02947 */ /* 0x000fea000383ffff */
.L_x_3620:
[----:B------:R-:W-:Y:S05]  /*2ae70*/  BSYNC B0 ;  /* 0x0000000000007941 */ /* 0x000fea0003800000 */
.L_x_3619:
        /* <DEDUP_REMOVED lines=20> */
.L_x_3635:
[----:B------:R-:W-:Y:S05]  /*2afc0*/  BSYNC B0 ;  /* 0x0000000000007941 */ /* 0x000fea0003800000 */
.L_x_3634:
[----:B------:R-:W-:Y:S02]  /*2afd0*/  SEL R24, R24, RZ, P0 ;  /* 0x000000ff18187207 */ /* 0x000fe40000000000 */
[----:B------:R-:W-:-:S07]  /*2afe0*/  LOP3.LUT R27, R27, R0, RZ, 0x3c, !PT ;  /* 0x000000001b1b7212 */ /* 0x000fce00078e3cff */
.L_x_3588:
[----:B------:R-:W-:Y:S05]  /*2aff0*/  BSYNC B7 ;  /* 0x0000000000077941 */ /* 0x000fea0003800000 */
.L_x_3586:
        /* <DEDUP_REMOVED lines=8> */
[----:B------:R3:W4:Y:S01]  /*2b080*/  LDS.128 R16, [R22+0x324d0] ;  /* 0x0324d00016107984 */ /* 0x0007220000000c00 */
[----:B------:R-:W-:Y:S06]  /*2b090*/  BAR.ARV 0x4, 0x180 ;  /* 0x0106000000007b1d */ /* 0x000fec0000002000 */
[----:B------:R-:W-:Y:S05]  /*2b0a0*/  BRA `(.L_x_3637) ;  /* 0x0000000c00d47947 */ /* 0x000fea0003800000 */
.L_x_3636:
        /* <DEDUP_REMOVED lines=43> */
.L_x_3773:
[----:B------:R-:W-:Y:S02]  /*2b360*/  ULDC UR4, c[0x0][0xd38] ;  /* 0x00034e0000047ab9 */ /* 0x000fe40000000800 */
[----:B------:R-:W-:-:S04]  /*2b370*/  IMAD.U32 R5, RZ, RZ, UR4 ;  /* 0x00000004ff057e24 */ /* 0x000fc8000f8e00ff */
[----:B---3--:R-:W-:-:S04]  /*2b380*/  IMAD R14, R14, R5, RZ ;  /* 0x000000050e0e7224 */ /* 0x008fc800078e02ff */
[----:B------:R-:W-:-:S05]  /*2b390*/  IMAD.IADD R7, R7, 0x1, R14 ;  /* 0x0000000107077824 */ /* 0x000fca00078e020e */
[----:B------:R-:W-:-:S13]  /*2b3a0*/  ISETP.GT.AND P6, PT, R7, R0, PT ;  /* 0x000000000700720c */ /* 0x000fda0003fc4270 */
[----:B------:R-:W-:Y:S05]  /*2b3b0*/  @P6 BRA `(.L_x_3639) ;  /* 0x0000000000a46947 */ /* 0x000fea0003800000 */
.L_x_3642:
        /* <DEDUP_REMOVED lines=35> */
.L_x_3781:
[----:B------:R-:W-:Y:S02]  /*2b5f0*/  ULDC UR4, c[0x0][0xd38] ;  /* 0x00034e0000047ab9 */ /* 0x000fe40000000800 */
[----:B------:R-:W-:-:S04]  /*2b600*/  IMAD.U32 R5, RZ, RZ, UR4 ;  /* 0x00000004ff057e24 */ /* 0x000fc8000f8e00ff */
[----:B---3--:R-:W-:-:S04]  /*2b610*/  IMAD R14, R14, R5, RZ ;  /* 0x000000050e0e7224 */ /* 0x008fc800078e02ff */
[----:B------:R-:W-:-:S05]  /*2b620*/  IMAD.IADD R7, R14, 0x1, R7 ;  /* 0x000000010e077824 */ /* 0x000fca00078e0207 */
[----:B------:R-:W-:-:S13]  /*2b630*/  ISETP.GT.AND P6, PT, R7, R0, PT ;  /* 0x000000000700720c */ /* 0x000fda0003fc4270 */
[----:B------:R-:W-:Y:S05]  /*2b640*/  @!P6 BRA `(.L_x_3642) ;  /* 0xfffffffc005ce947 */ /* 0x000fea000383ffff */
.L_x_3639:
        /* <DEDUP_REMOVED lines=10> */
.L_x_3786:
[----:B------:R-:W-:-:S13]  /*2b6f0*/  ISETP.NE.AND P0, PT, R3, RZ, PT ;  /* 0x000000ff0300720c */ /* 0x000fda0003f05270 */
[----:B------:R-:W-:Y:S05]  /*2b700*/  @!P0 BRA `(.L_x_3644) ;  /* 0x0000000000108947 */ /* 0x000fea0003800000 */
[----:B------:R-:W-:Y:S01]  /*2b710*/  UMOV UR4, 0xffffffff ;  /* 0xffffffff00047882 */ /* 0x000fe20000000000 */
[----:B---3--:R-:W-:Y:S02]  /*2b720*/  VIADD R12, R12, 0xffffffff ;  /* 0xffffffff0c0c7836 */ /* 0x008fe40000000000 */
[----:B------:R-:W-:Y:S05]  /*2b730*/  BRA.DIV UR4, `(.L_x_3645) ;  /* 0x0000004e04d07947 */ /* 0x000fea000b800000 */
[----:B------:R3:W0:Y:S02]  /*2b740*/  SHFL.IDX PT, R6, R2, R12, 0x1f ;  /* 0x00001f0c02067589 */ /* 0x00062400000e0000 */
.L_x_3644:
        /* <DEDUP_REMOVED lines=8> */
[----:B0-----:R-:W3:Y:S08]  /*2b7d0*/  MUFU.RCP R7, R7 ;  /* 0x0000000700077308 */ /* 0x001ef00000001000 */
[----:B----4-:R-:W-:Y:S01]  /*2b7e0*/  MUFU.RCP R8, R8 ;  /* 0x0000000800087308 */ /* 0x010fe20000001000 */
[----:B---3--:R-:W-:Y:S01]  /*2b7f0*/  VIADD R2, R7, 0xffffffe ;  /* 0x0ffffffe07027836 */ /* 0x008fe20000000000 */
[----:B------:R-:W-:-:S06]  /*2b800*/  IABS R7, R17 ;  /* 0x0000001100077213 */ /* 0x000fcc0000000000 */
[----:B------:R0:W3:Y:S02]  /*2b810*/  F2I.FTZ.U32.TRUNC.NTZ R3, R2 ;  /* 0x0000000200037305 */ /* 0x0000e4000021f000 */
[----:B0-----:R-:W-:Y:S02]  /*2b820*/  IMAD.MOV.U32 R2, RZ, RZ, RZ ;  /* 0x000000ffff027224 */ /* 0x001fe400078e00ff */
[----:B---3--:R-:W-:-:S04]  /*2b830*/  IMAD.MOV R9, RZ, RZ, -R3 ;  /* 0x000000ffff097224 */ /* 0x008fc800078e0a03 */
        /* <DEDUP_REMOVED lines=44> */
.L_x_3646:
[----:B---3--:R-:W0:Y:S02]  /*2bb00*/  LDC.64 R2, c[0x0][0xd90] ;  /* 0x00036400ff027b82 */ /* 0x008e240000000a00 */
        /* <DEDUP_REMOVED lines=59> */
.L_x_3647:
[----:B------:R-:W-:-:S05]  /*2bec0*/  LOP3.LUT R2, RZ, R2, RZ, 0x33, !PT ;  /* 0x00000002ff027212 */ /* 0x000fca00078e33ff */
[----:B------:R-:W-:Y:S01]  /*2bed0*/  IMAD.IADD R17, R17, 0x1, R2 ;  /* 0x0000000111117824 */ /* 0x000fe200078e0202 */
[----:B------:R-:W-:Y:S06]  /*2bee0*/  BRA `(.L_x_3648) ;  /* 0x00000000001c7947 */ /* 0x000fec0003800000 */
.L_x_3640:
[----:B------:R-:W-:Y:S01]  /*2bef0*/  UMOV UR4, URZ ;  /* 0x0000003f00047c82 */ /* 0x000fe20008000000 */
[----:B------:R-:W-:Y:S01]  /*2bf00*/  UMOV UR5, URZ ;  /* 0x0000003f00057c82 */ /* 0x000fe20008000000 */
[----:B------:R-:W-:Y:S01]  /*2bf10*/  ULDC UR6, c[0x0][0xd3c] ;  /* 0x00034f0000067ab9 */ /* 0x000fe20000000800 */
[----:B------:R-:W-:Y:S02]  /*2bf20*/  IMAD.MOV.U32 R16, RZ, RZ, R0 ;  /* 0x000000ffff107224 */ /* 0x000fe400078e0000 */
[----:B------:R-:W-:Y:S02]  /*2bf30*/  IMAD.U32 R17, RZ, RZ, UR4 ;  /* 0x00000004ff117e24 */ /* 0x000fe4000f8e00ff */
[----:B------:R-:W-:Y:S02]  /*2bf40*/  IMAD.U32 R18, RZ, RZ, UR5 ;  /* 0x00000005ff127e24 */ /* 0x000fe4000f8e00ff */
[----:B------:R-:W-:-:S07]  /*2bf50*/  IMAD.U32 R19, RZ, RZ, UR6 ;  /* 0x00000006ff137e24 */ /* 0x000fce000f8e00ff */
.L_x_3648:
        /* <DEDUP_REMOVED lines=10> */
.L_x_3637:
[----:B------:R-:W-:Y:S02]  /*2c000*/  ULDC UR4, c[0x0][0xd3c] ;  /* 0x00034f0000047ab9 */ /* 0x000fe40000000800 */
[----:B----4-:R-:W-:-:S13]  /*2c010*/  ISETP.GE.AND P0, PT, R19, UR4, PT ;  /* 0x0000000413007c0c */ /* 0x010fda000bf06270 */
[----:B------:R-:W-:Y:S05]  /*2c020*/  @!P0 BRA `(.L_x_3649) ;  /* 0xffffffa400148947 */ /* 0x000fea000383ffff */
[----:B------:R-:W-:Y:S05]  /*2c030*/  BSYNC B8 ;  /* 0x0000000000087941 */ /* 0x000fea0003800000 */
.L_x_3572:
[----:B0-----:R-:W4:Y:S01]  /*2c040*/  LDL.LU R0, [R1+0x464] ;  /* 0x0004640001007983 */ /* 0x001f220000300800 */
[----:B------:R-:W-:Y:S01]  /*2c050*/  BSSY B0, `(.L_x_3650) ;  /* 0x000000b000007945 */ /* 0x000fe20003800000 */
[----:B------:R-:W0:Y:S01]  /*2c060*/  S2R R5, SR_CgaCtaId ;  /* 0x0000000000057919 */ /* 0x000e220000008800 */
[----:B----4-:R-:W-:-:S05]  /*2c070*/  VIADD R0, R0, 0x1 ;  /* 0x0000000100007836 */ /* 0x010fca0000000000 */
[----:B------:R-:W-:-:S04]  /*2c080*/  LEA.HI R2, R0, R0, RZ, 0x1 ;  /* 0x0000000000027211 */ /* 0x000fc800078f08ff */
[----:B------:R-:W-:Y:S02]  /*2c090*/  LOP3.LUT R3, R2, 0xfffffffe, RZ, 0xc0, !PT ;  /* 0xfffffffe02037812 */ /* 0x000fe400078ec0ff */
[----:B------:R-:W-:-:S03]  /*2c0a0*/  MOV R2, 0x400 ;  /* 0x0000040000027802 */ /* 0x000fc60000000f00 */
[----:B------:R-:W-:Y:S01]  /*2c0b0*/  IMAD.IADD R0, R0, 0x1, -R3 ;  /* 0x0000000100007824 */ /* 0x000fe200078e0a03 */
[----:B0-----:R-:W-:-:S04]  /*2c0c0*/  LEA R5, R5, R2, 0x18 ;  /* 0x0000000205057211 */ /* 0x001fc800078ec0ff */
[----:B------:R-:W-:-:S04]  /*2c0d0*/  SHF.L.U32 R0, R0, 0x1f, RZ ;  /* 0x0000001f00007819 */ /* 0x000fc800000006ff */
[----:B------:R-:W0:Y:S02]  /*2c0e0*/  SYNCS.PHASECHK.TRANS64.TRYWAIT P0, [R5+URZ+0x32420], R0 ;  /* 0x03242000050075a7 */ /* 0x000e24000800017f */
[----:B0-----:R-:W-:Y:S05]  /*2c0f0*/  @!P0 BRA `(.L_x_3651) ;  /* 0x0000004400888947 */ /* 0x001fea0003800000 */
.L_x_3789:
[----:B------:R-:W-:Y:S05]  /*2c100*/  BSYNC B0 ;  /* 0x0000000000007941 */ /* 0x000fea0003800000 */
.L_x_3650:
[----:B------:R-:W-:-:S03]  /*2c110*/  UMOV UR4, 0xffffffff ;  /* 0xffffffff00047882 */ /* 0x000fc60000000000 */
[----:B------:R-:W-:Y:S05]  /*2c120*/  BRA.DIV UR4, `(.L_x_3652) ;  /* 0x0000004604907947 */ /* 0x000fea000b800000 */
[----:B0-----:R-:W0:Y:S02]  /*2c130*/  S2R R0, SR_TID.X ;  /* 0x0000000000007919 */ /* 0x001e240000002100 */
[----:B0-----:R-:W-:-:S04]  /*2c140*/  SHF.R.U32.HI R0, RZ, 0x5, R0 ;  /* 0x00000005ff007819 */ /* 0x001fc80000011600 */
[----:B------:R-:W-:-:S05]  /*2c150*/  LOP3.LUT R0, R0, 0x3, RZ, 0xc0, !PT ;  /* 0x0000000300007812 */ /* 0x000fca00078ec0ff */
[----:B------:R0:W4:Y:S02]  /*2c160*/  SHFL.IDX PT, R14, R0, RZ, 0x1f ;  /* 0x00001fff000e7589 */ /* 0x00012400000e0000 */
.L_x_3792:
[----:B----4-:R-:W-:Y:S01]  /*2c170*/  ISETP.NE.AND P0, PT, R14, RZ, PT ;  /* 0x000000ff0e00720c */ /* 0x010fe20003f05270 */
[----:B------:R-:W-:-:S12]  /*2c180*/  BSSY B0, `(.L_x_3653) ;  /* 0x0000026000007945 */ /* 0x000fd80003800000 */
[----:B------:R-:W-:Y:S05]  /*2c190*/  @P0 BRA `(.L_x_3654) ;  /* 0x0000000000900947 */ /* 0x000fea0003800000 */
[----:B------:R-:W-:-:S03]  /*2c1a0*/  UMOV UR4, 0xffffffff ;  /* 0xffffffff00047882 */ /* 0x000fc60000000000 */
[----:B------:R-:W-:Y:S05]  /*2c1b0*/  BRA.DIV UR4, `(.L_x_3655) ;  /* 0x0000004604a07947 */ /* 0x000fea000b800000 */
[----:B------:R-:W-:-:S13]  /*2c1c0*/  ELECT P6, URZ, PT ;  /* 0x00000000003f782f */ /* 0x000fda00038c0000 */
.L_x_3795:
[----:B------:R-:W-:Y:S05]  /*2c1d0*/  @!P6 BRA `(.L_x_3654) ;  /* 0x000000000080e947 */ /* 0x000fea0003800000 */
[----:B0-----:R-:W4:Y:S02]  /*2c1e0*/  LDL R0, [R1+0x4c8] ;  /* 0x0004c80001007983 */ /* 0x001f240000100800 */
[----:B----4-:R-:W-:-:S13]  /*2c1f0*/  R2UR UR4, R0 ;  /* 0x00000000000472ca */ /* 0x010fda00000e0000 */
[----:B------:R-:W-:-:S06]  /*2c200*/  ULOP3.LUT UR4, UR4, 0x2, URZ, 0xfc, !UPT ;  /* 0x0000000204047892 */ /* 0x000fcc000f8efc3f */
[----:B------:R-:W-:-:S05]  /*2c210*/  IMAD.U32 R0, RZ, RZ, UR4 ;  /* 0x00000004ff007e24 */ /* 0x000fca000f8e00ff */
[----:B------:R-:W-:-:S13]  /*2c220*/  ISETP.NE.AND P0, PT, R0, 0x3, PT ;  /* 0x000000030000780c */ /* 0x000fda0003f05270 */
[----:B------:R-:W-:Y:S05]  /*2c230*/  @!P0 BRA `(.L_x_3656) ;  /* 0x0000000000048947 */ /* 0x000fea0003800000 */
[----:B------:R-:W-:Y:S01]  /*2c240*/  BPT.TRAP 0x1 ;  /* 0x000000040000795c */ /* 0x000fe20000300000 */
.L_x_3656:
[C---:B------:R-:W-:Y:S01]  /*2c250*/  IMAD R3, R24.reuse, 0x8, R5 ;  /* 0x0000000818037824 */ /* 0x040fe200078e0205 */
[----:B------:R-:W-:Y:S01]  /*2c260*/  SHF.L.U32 R2, R27, 0x1f, RZ ;  /* 0x0000001f1b027819 */ /* 0x000fe200000006ff */
[----:B------:R-:W-:-:S03]  /*2c270*/  VIADD R24, R24, 0x1 ;  /* 0x0000000118187836 */ /* 0x000fc60000000000 */
[----:B------:R-:W0:Y:S02]  /*2c280*/  SYNCS.PHASECHK.TRANS64.TRYWAIT P1, [R3+URZ+0x32440], R2 ;  /* 0x03244002030075a7 */ /* 0x000e24000802017f */
[----:B------:R-:W-:-:S04]  /*2c290*/  ISETP.NE.AND P2, PT, R24, 0x2, PT ;  /* 0x000000021800780c */ /* 0x000fc80003f45270 */
[----:B------:R-:W-:Y:S01]  /*2c2a0*/  SEL R0, RZ, 0x1, P2 ;  /* 0x00000001ff007807 */ /* 0x000fe20001000000 */
[----:B0-----:R-:W-:Y:S08]  /*2c2b0*/  @!P1 BRA `(.L_x_3657) ;  /* 0x0000004400809947 */ /* 0x001ff00003800000 */
.L_x_3796:
[----:B------:R-:W-:Y:S02]  /*2c2c0*/  SEL R24, R24, RZ, P2 ;  /* 0x000000ff18187207 */ /* 0x000fe40001000000 */
[----:B------:R-:W-:Y:S01]  /*2c2d0*/  LOP3.LUT R0, R27, R0, RZ, 0x3c, !PT ;  /* 0x000000001b007212 */ /* 0x000fe200078e3cff */
[----:B------:R-:W-:Y:S06]  /*2c2e0*/  @!P0 BRA `(.L_x_3658) ;  /* 0x0000000000048947 */ /* 0x000fec0003800000 */
[----:B------:R-:W-:Y:S01]  /*2c2f0*/  BPT.TRAP 0x1 ;  /* 0x000000040000795c */ /* 0x000fe20000300000 */
.L_x_3658:
[----:B------:R-:W-:Y:S01]  /*2c300*/  IMAD R5, R24, 0x8, R5 ;  /* 0x0000000818057824 */ /* 0x000fe200078e0205 */
[----:B------:R-:W-:-:S04]  /*2c310*/  SHF.L.U32 R0, R0, 0x1f, RZ ;  /* 0x0000001f00007819 */ /* 0x000fc800000006ff */
[----:B------:R-:W4:Y:S02]  /*2c320*/  SYNCS.PHASECHK.TRANS64.TRYWAIT P1, [R5+URZ+0x32440], R0 ;  /* 0x03244000050075a7 */ /* 0x000f24000802017f */
[----:B----4-:R-:W-:Y:S05]  /*2c330*/  @!P1 BRA `(.L_x_3659) ;  /* 0x0000004400749947 */ /* 0x010fea0003800000 */
.L_x_3797:
[----:B------:R-:W-:Y:S05]  /*2c340*/  @!P0 BRA `(.L_x_3660) ;  /* 0x0000000000048947 */ /* 0x000fea0003800000 */
[----:B------:R-:W-:Y:S01]  /*2c350*/  BPT.TRAP 0x1 ;  /* 0x000000040000795c */ /* 0x000fe20000300000 */
.L_x_3660:
[----:B------:R-:W5:Y:S02]  /*2c360*/  SYNCS.PHASECHK.TRANS64.TRYWAIT P1, [R3+URZ+0x32460], R2 ;  /* 0x03246002030075a7 */ /* 0x000f64000802017f */
[----:B-----5:R-:W-:Y:S05]  /*2c370*/  @!P1 BRA `(.L_x_3661) ;  /* 0x0000004400789947 */ /* 0x020fea0003800000 */
.L_x_3798:
[----:B------:R-:W-:Y:S05]  /*2c380*/  @!P0 BRA `(.L_x_3662) ;  /* 0x0000000000048947 */ /* 0x000fea0003800000 */
[----:B------:R-:W-:Y:S01]  /*2c390*/  BPT.TRAP 0x1 ;  /* 0x000000040000795c */ /* 0x000fe20000300000 */
.L_x_3662:
[----:B------:R0:W0:Y:S02]  /*2c3a0*/  SYNCS.PHASECHK.TRANS64.TRYWAIT P0, [R5+URZ+0x32460], R0 ;  /* 0x03246000050075a7 */ /* 0x000024000800017f */
[----:B0-----:R-:W-:Y:S05]  /*2c3b0*/  @!P0 NANOSLEEP.SYNCS 0x989680 ;  /* 0x009896800000895d */ /* 0x001fea0003900000 */
[----:B------:R-:W0:Y:S02]  /*2c3c0*/  @!P0 SYNCS.PHASECHK.TRANS64 P0, [R5+URZ+0x32460], R0 ;  /* 0x03246000050085a7 */ /* 0x000e24000800007f */
[----:B0-----:R-:W-:Y:S05]  /*2c3d0*/  @!P0 BRA `(.L_x_3662) ;  /* 0xfffffffc00f08947 */ /* 0x001fea000383ffff */
.L_x_3654:
[----:B------:R-:W-:Y:S05]  /*2c3e0*/  BSYNC B0 ;  /* 0x0000000000007941 */ /* 0x000fea0003800000 */
.L_x_3653:
[----:B------:R-:W-:Y:S05]  /*2c3f0*/  EXIT ;  /* 0x000000000000794d */ /* 0x000fea0003800000 */
.L_x_3445:
[----:B0-----:R0:W1:Y:S02]  /*2c400*/  SYNCS.PHASECHK.TRANS64.TRYWAIT P0, [R72+URZ+0x32400], R11 ;  /* 0x0324000b480075a7 */ /* 0x001064000800017f */
[----:B-1----:R-:W-:Y:S05]  /*2c410*/  @!P0 NANOSLEEP.SYNCS 0x989680 ;  /* 0x009896800000895d */ /* 0x002fea0003900000 */
[----:B------:R-:W1:Y:S02]  /*2c420*/  @!P0 SYNCS.PHASECHK.TRANS64 P0, [R72+URZ+0x32400], R11 ;  /* 0x0324000b480085a7 */ /* 0x000e64000800007f */
[----:B-1----:R-:W-:Y:S05]  /*2c430*/  @!P0 BRA `(.L_x_3445) ;  /* 0xfffffffc00f08947 */ /* 0x002fea000383ffff */
[----:B------:R-:W-:Y:S05]  /*2c440*/  BRA `(.L_x_3663) ;  /* 0xfffffd6800507947 */ /* 0x000fea000383ffff */
.L_x_3452:
[----:B-1----:R1:W2:Y:S02]  /*2c450*/  SYNCS.PHASECHK.TRANS64.TRYWAIT P0, [R10+URZ], R11 ;  /* 0x0000000b0a0075a7 */ /* 0x0022a4000800017f */
[----:B--2---:R-:W-:Y:S05]  /*2c460*/  @!P0 NANOSLEEP.SYNCS 0x989680 ;  /* 0x009896800000895d */ /* 0x004fea0003900000 */
[----:B------:R-:W2:Y:S02]  /*2c470*/  @!P0 SYNCS.PHASECHK.TRANS64 P0, [R10+URZ], R11 ;  /* 0x0000000b0a0085a7 */ /* 0x000ea4000800007f */
[----:B--2---:R-:W-:Y:S05]  /*2c480*/  @!P0 BRA `(.L_x_3452) ;  /* 0xfffffffc00f08947 */ /* 0x004fea000383ffff */
[----:B------:R-:W-:Y:S05]  /*2c490*/  BRA `(.L_x_3451) ;  /* 0xfffffd6c00787947 */ /* 0x000fea000383ffff */
.L_x_3454:
[----:B0-----:R0:W1:Y:S02]  /*2c4a0*/  SYNCS.PHASECHK.TRANS64.TRYWAIT P0, [R72+URZ+0x32410], R7 ;  /* 0x03241007480075a7 */ /* 0x001064000800017f */
[----:B-1----:R-:W-:Y:S05]  /*2c4b0*/  @!P0 NANOSLEEP.SYNCS 0x989680 ;  /* 0x009896800000895d */ /* 0x002fea0003900000 */
[----:B------:R-:W1:Y:S02]  /*2c4c0*/  @!P0 SYNCS.PHASECHK.TRANS64 P0, [R72+URZ+0x32410], R7 ;  /* 0x03241007480085a7 */ /* 0x000e64000800007f */
[----:B-1----:R-:W-:Y:S05]  /*2c4d0*/  @!P0 BRA `(.L_x_3454) ;  /* 0xfffffffc00f08947 */ /* 0x002fea000383ffff */
[----:B------:R-:W-:Y:S05]  /*2c4e0*/  BRA `(.L_x_3664) ;  /* 0xfffffd7000507947 */ /* 0x000fea000383ffff */
.L_x_3461:
[----:B-1----:R1:W2:Y:S02]  /*2c4f0*/  SYNCS.PHASECHK.TRANS64.TRYWAIT P0, [R10+URZ], R11 ;  /* 0x0000000b0a0075a7 */ /* 0x0022a4000800017f */
[----:B--2---:R-:W-:Y:S05]  /*2c500*/  @!P0 NANOSLEEP.SYNCS 0x989680 ;  /* 0x009896800000895d */ /* 0x004fea0003900000 */
[----:B------:R-:W2:Y:S02]  /*2c510*/  @!P0 SYNCS.PHASECHK.TRANS64 P0, [R10+URZ], R11 ;  /* 0x0000000b0a0085a7 */ /* 0x000ea4000800007f */
[----:B--2---:R-:W-:Y:S05]  /*2c520*/  @!P0 BRA `(.L_x_3461) ;  /* 0xfffffffc00f08947 */ /* 0x004fea000383ffff */
[----:B------:R-:W-:Y:S05]  /*2c530*/  BRA `(.L_x_3460) ;  /* 0xfffffd7000947947 */ /* 0x000fea000383ffff */
.L_x_3495:
[----:B0-----:R0:W2:Y:S02]  /*2c540*/  SYNCS.PHASECHK.TRANS64.TRYWAIT P0, [R6+URZ], R7 ;  /* 0x00000007060075a7 */ /* 0x0010a4000800017f */
[----:B--2---:R-:W-:Y:S05]  /*2c550*/  @!P0 NANOSLEEP.SYNCS 0x989680 ;  /* 0x009896800000895d */ /* 0x004fea0003900000 */
[----:B------:R-:W2:Y:S02]  /*2c560*/  @!P0 SYNCS.PHASECHK.TRANS64 P0, [R6+URZ], R7 ;  /* 0x00000007060085a7 */ /* 0x000ea4000800007f */
[----:B--2---:R-:W-:Y:S05]  /*2c570*/  @!P0 BRA `(.L_x_3495) ;  /* 0xfffffffc00f08947 */ /* 0x004fea000383ffff */
[----:B------:R-:W-:Y:S05]  /*2c580*/  BRA `(.L_x_3494) ;  /* 0xfffffddc00dc7947 */ /* 0x000fea000383ffff */
.L_x_3502:
[----:B0-----:R0:W1:Y:S02]  /*2c590*/  SYNCS.PHASECHK.TRANS64.TRYWAIT P0, [R6+URZ], R7 ;  /* 0x00000007060075a7 */ /* 0x001064000800017f */
[----:B-1----:R-:W-:Y:S05]  /*2c5a0*/  @!P0 NANOSLEEP.SYNCS 0x989680 ;  /* 0x009896800000895d */ /* 0x002fea0003900000 */
[----:B------:R-:W1:Y:S02]  /*2c5b0*/  @!P0 SYNCS.PHASECHK.TRANS64 P0, [R6+URZ], R7 ;  /* 0x00000007060085a7 */ /* 0x000e64000800007f */
[----:B-1----:R-:W-:Y:S05]  /*2c5c0*/  @!P0 BRA `(.L_x_3502) ;  /* 0xfffffffc00f08947 */ /* 0x002fea000383ffff */
[----:B------:R-:W-:Y:S05]  /*2c5d0*/  BRA `(.L_x_3501) ;  /* 0xfffffde400007947 */ /* 0x000fea000383ffff */
.L_x_3515:
[----:B0-----:R0:W2:Y:S02]  /*2c5e0*/  SYNCS.PHASECHK.TRANS64.TRYWAIT P0, [R0+URZ], R7 ;  /* 0x00000007000075a7 */ /* 0x0010a4000800017f */
[----:B--2---:R-:W-:Y:S05]  /*2c5f0*/  @!P0 NANOSLEEP.SYNCS 0x989680 ;  /* 0x009896800000895d */ /* 0x004fea0003900000 */
[----:B------:R-:W2:Y:S02]  /*2c600*/  @!P0 SYNCS.PHASECHK.TRANS64 P0, [R0+URZ], R7 ;  /* 0x00000007000085a7 */ /* 0x000ea4000800007f */
[----:B--2---:R-:W-:Y:S05]  /*2c610*/  @!P0 BRA `(.L_x_3515) ;  /* 0xfffffffc00f08947 */ /* 0x004fea000383ffff */
[----:B------:R-:W-:Y:S05]  /*2c620*/  BRA `(.L_x_3514) ;  /* 0xfffffe7c00787947 */ /* 0x000fea000383ffff */
.L_x_3522:
[----:B0-----:R0:W2:Y:S02]  /*2c630*/  SYNCS.PHASECHK.TRANS64.TRYWAIT P0, [R6+URZ], R7 ;  /* 0x00000007060075a7 */ /* 0x0010a4000800017f */
[----:B--2---:R-:W-:Y:S05]  /*2c640*/  @!P0 NANOSLEEP.SYNCS 0x989680 ;  /* 0x009896800000895d */ /* 0x004fea0003900000 */
[----:B------:R-:W2:Y:S02]  /*2c650*/  @!P0 SYNCS.PHASECHK.TRANS64 P0, [R6+URZ], R7 ;  /* 0x00000007060085a7 */ /* 0x000ea4000800007f */
[----:B--2---:R-:W-:Y:S05]  /*2c660*/  @!P0 BRA `(.L_x_3522) ;  /* 0xfffffffc00f08947 */ /* 0x004fea000383ffff */
[----:B------:R-:W-:Y:S05]  /*2c670*/  BRA `(.L_x_3521) ;  /* 0xfffffe8000b07947 */ /* 0x000fea000383ffff */
.L_x_3594:
[----:B------:R-:W-:Y:S01]  /*2c680*/  SHF.R.U32.HI R21, RZ, 0x5, R21 ;  /* 0x00000005ff157819 */ /* 0x000fe20000011615 */
[----:B------:R-:W-:Y:S01]  /*2c690*/  BSSY B0, `(.L_x_3665) ;  /* 0x0000009000007945 */ /* 0x000fe20003800000 */
[----:B------:R-:W-:Y:S02]  /*2c6a0*/  IMAD.MOV.U32 R12, RZ, RZ, RZ ;  /* 0x000000ffff0c7224 */ /* 0x000fe400078e00ff */
[----:B------:R-:W-:Y:S01]  /*2c6b0*/  LOP3.LUT R21, R21, 0x3, RZ, 0xc0, !PT ;  /* 0x0000000315157812 */ /* 0x000fe200078ec0ff */
[----:B------:R-:W-:Y:S02]  /*2c6c0*/  IMAD.MOV.U32 R11, RZ, RZ, 0x1f ;  /* 0x0000001fff0b7424 */ /* 0x000fe400078e00ff */
[----:B------:R-:W-:Y:S02]  /*2c6d0*/  IMAD.MOV.U32 R15, RZ, RZ, -0x1 ;  /* 0xffffffffff0f7424 */ /* 0x000fe400078e00ff */
[----:B------:R-:W-:-:S07]  /*2c6e0*/  IMAD.MOV.U32 R13, RZ, RZ, R21 ;  /* 0x000000ffff0d7224 */ /* 0x000fce00078e0015 */
[----:B-----5:R-:W-:Y:S05]  /*2c6f0*/  WARPSYNC.COLLECTIVE R15, `(.L_x_3666) ;  /* 0x000000000f087348 */ /* 0x020fea0003c00000 */
[----:B------:R0:W1:Y:S02]  /*2c700*/  SHFL.IDX P6, R14, R13, R12, R11 ;  /* 0x0000000c0d0e7389 */ /* 0x00006400000c000b */
[----:B01---5:R-:W-:Y:S01]  /*2c710*/  ENDCOLLECTIVE ;  /* 0x000000000000791b */ /* 0x023fe20003800000 */
.L_x_3666:
[----:B------:R-:W-:Y:S05]  /*2c720*/  BSYNC B0 ;  /* 0x0000000000007941 */ /* 0x000fea0003800000 */
.L_x_3665:
[----:B------:R-:W-:Y:S05]  /*2c730*/  BRA `(.L_x_3667) ;  /* 0xffffffac00d07947 */ /* 0x000fea000383ffff */
.L_x_3597:
[----:B-1----:R1:W2:Y:S02]  /*2c740*/  SYNCS.PHASECHK.TRANS64.TRYWAIT P0, [R17+URZ+0x32440], R0 ;  /* 0x03244000110075a7 */ /* 0x0022a4000800017f */
[----:B--2---:R-:W-:Y:S05]  /*2c750*/  @!P0 NANOSLEEP.SYNCS 0x989680 ;  /* 0x009896800000895d */ /* 0x004fea0003900000 */
[----:B------:R-:W2:Y:S02]  /*2c760*/  @!P0 SYNCS.PHASECHK.TRANS64 P0, [R17+URZ+0x32440], R0 ;  /* 0x03244000110085a7 */ /* 0x000ea4000800007f */
[----:B--2---:R-:W-:Y:S05]  /*2c770*/  @!P0 BRA `(.L_x_3597) ;  /* 0xfffffffc00f08947 */ /* 0x004fea000383ffff */
[----:B------:R-:W-:Y:S05]  /*2c780*/  BRA `(.L_x_3668) ;  /* 0xffffffb000707947 */ /* 0x000fea000383ffff */
.L_x_3598:
        /* <DEDUP_REMOVED lines=8> */
.L_x_3670:
[----:B------:R-:W-:Y:S05]  /*2c810*/  BSYNC B0 ;  /* 0x0000000000007941 */ /* 0x000fea0003800000 */
.L_x_3669:
        /* <DEDUP_REMOVED lines=9> */
.L_x_3671:
[----:B------:R-:W-:Y:S02]  /*2c8b0*/  IMAD.MOV.U32 R13, RZ, RZ, R4 ;  /* 0x000000ffff0d7224 */ /* 0x000fe400078e0004 */
[----:B------:R-:W-:Y:S02]  /*2c8c0*/  IMAD.MOV.U32 R12, RZ, RZ, 0x1 ;  /* 0x00000001ff0c7424 */ /* 0x000fe400078e00ff */
[----:B------:R-:W-:-:S07]  /*2c8d0*/  IMAD.MOV.U32 R3, RZ, RZ, R14 ;  /* 0x000000ffff037224 */ /* 0x000fce00078e000e */
[----:B------:R-:W-:Y:S05]  /*2c8e0*/  WARPSYNC.COLLECTIVE R15, `(.L_x_3672) ;  /* 0x000000000f087348 */ /* 0x000fea0003c00000 */
[----:B------:R0:W1:Y:S02]  /*2c8f0*/  SHFL.IDX P6, R14, R13, R12, R11 ;  /* 0x0000000c0d0e7389 */ /* 0x00006400000c000b */
[----:B01----:R-:W-:Y:S01]  /*2c900*/  ENDCOLLECTIVE ;  /* 0x000000000000791b */ /* 0x003fe20003800000 */
.L_x_3672:
        /* <DEDUP_REMOVED lines=15> */
.L_x_3673:
[----:B------:R-:W-:Y:S02]  /*2ca00*/  @P0 IMAD R6, R5, 0x2, R22 ;  /* 0x0000000205060824 */ /* 0x000fe400078e0216 */
[----:B------:R-:W-:Y:S02]  /*2ca10*/  IMAD.MOV.U32 R13, RZ, RZ, R4 ;  /* 0x000000ffff0d7224 */ /* 0x000fe400078e0004 */
[----:B------:R-:W-:Y:S02]  /*2ca20*/  IMAD.MOV.U32 R12, RZ, RZ, 0x2 ;  /* 0x00000002ff0c7424 */ /* 0x000fe400078e00ff */
[----:B------:R-:W-:-:S07]  /*2ca30*/  IMAD.MOV.U32 R3, RZ, RZ, R14 ;  /* 0x000000ffff037224 */ /* 0x000fce00078e000e */
[----:B------:R-:W-:Y:S05]  /*2ca40*/  WARPSYNC.COLLECTIVE R15, `(.L_x_3674) ;  /* 0x000000000f087348 */ /* 0x000fea0003c00000 */
[----:B------:R0:W1:Y:S02]  /*2ca50*/  SHFL.IDX P6, R14, R13, R12, R11 ;  /* 0x0000000c0d0e7389 */ /* 0x00006400000c000b */
[----:B01----:R-:W-:Y:S01]  /*2ca60*/  ENDCOLLECTIVE ;  /* 0x000000000000791b */ /* 0x003fe20003800000 */
.L_x_3674:
        /* <DEDUP_REMOVED lines=15> */
.L_x_3675:
[----:B------:R-:W-:Y:S02]  /*2cb60*/  @P0 IMAD R6, R5, 0x2, R22 ;  /* 0x0000000205060824 */ /* 0x000fe400078e0216 */
[----:B------:R-:W-:Y:S02]  /*2cb70*/  IMAD.MOV.U32 R13, RZ, RZ, R4 ;  /* 0x000000ffff0d7224 */ /* 0x000fe400078e0004 */
[----:B------:R-:W-:Y:S02]  /*2cb80*/  IMAD.MOV.U32 R12, RZ, RZ, 0x3 ;  /* 0x00000003ff0c7424 */ /* 0x000fe400078e00ff */
[----:B------:R-:W-:-:S07]  /*2cb90*/  IMAD.MOV.U32 R3, RZ, RZ, R14 ;  /* 0x000000ffff037224 */ /* 0x000fce00078e000e */
[----:B------:R-:W-:Y:S05]  /*2cba0*/  WARPSYNC.COLLECTIVE R15, `(.L_x_3676) ;  /* 0x000000000f087348 */ /* 0x000fea0003c00000 */
[----:B------:R0:W1:Y:S02]  /*2cbb0*/  SHFL.IDX P6, R14, R13, R12, R11 ;  /* 0x0000000c0d0e7389 */ /* 0x00006400000c000b */
[----:B01----:R-:W-:Y:S01]  /*2cbc0*/  ENDCOLLECTIVE ;  /* 0x000000000000791b */ /* 0x003fe20003800000 */
.L_x_3676:
        /* <DEDUP_REMOVED lines=15> */
.L_x_3677:
[----:B------:R-:W-:Y:S02]  /*2ccc0*/  @P0 IMAD R6, R5, 0x2, R22 ;  /* 0x0000000205060824 */ /* 0x000fe400078e0216 */
[----:B------:R-:W-:Y:S02]  /*2ccd0*/  IMAD.MOV.U32 R13, RZ, RZ, R4 ;  /* 0x000000ffff0d7224 */ /* 0x000fe400078e0004 */
[----:B------:R-:W-:Y:S02]  /*2cce0*/  IMAD.MOV.U32 R12, RZ, RZ, 0x4 ;  /* 0x00000004ff0c7424 */ /* 0x000fe400078e00ff */
[----:B------:R-:W-:-:S07]  /*2ccf0*/  IMAD.MOV.U32 R3, RZ, RZ, R14 ;  /* 0x000000ffff037224 */ /* 0x000fce00078e000e */
[----:B------:R-:W-:Y:S05]  /*2cd00*/  WARPSYNC.COLLECTIVE R15, `(.L_x_3678) ;  /* 0x000000000f087348 */ /* 0x000fea0003c00000 */
[----:B------:R0:W1:Y:S02]  /*2cd10*/  SHFL.IDX P6, R14, R13, R12, R11 ;  /* 0x0000000c0d0e7389 */ /* 0x00006400000c000b */
[----:B01----:R-:W-:Y:S01]  /*2cd20*/  ENDCOLLECTIVE ;  /* 0x000000000000791b */ /* 0x003fe20003800000 */
.L_x_3678:
        /* <DEDUP_REMOVED lines=15> */
.L_x_3679:
[----:B------:R-:W-:Y:S02]  /*2ce20*/  @P0 IMAD R6, R5, 0x2, R22 ;  /* 0x0000000205060824 */ /* 0x000fe400078e0216 */
[----:B------:R-:W-:Y:S02]  /*2ce30*/  IMAD.MOV.U32 R13, RZ, RZ, R4 ;  /* 0x000000ffff0d7224 */ /* 0x000fe400078e0004 */
[----:B------:R-:W-:Y:S02]  /*2ce40*/  IMAD.MOV.U32 R12, RZ, RZ, 0x5 ;  /* 0x00000005ff0c7424 */ /* 0x000fe400078e00ff */
[----:B------:R-:W-:-:S07]  /*2ce50*/  IMAD.MOV.U32 R3, RZ, RZ, R14 ;  /* 0x000000ffff037224 */ /* 0x000fce00078e000e */
[----:B------:R-:W-:Y:S05]  /*2ce60*/  WARPSYNC.COLLECTIVE R15, `(.L_x_3680) ;  /* 0x000000000f087348 */ /* 0x000fea0003c00000 */
[----:B------:R0:W1:Y:S02]  /*2ce70*/  SHFL.IDX P6, R14, R13, R12, R11 ;  /* 0x0000000c0d0e7389 */ /* 0x00006400000c000b */
[----:B01----:R-:W-:Y:S01]  /*2ce80*/  ENDCOLLECTIVE ;  /* 0x000000000000791b */ /* 0x003fe20003800000 */
.L_x_3680:
        /* <DEDUP_REMOVED lines=10> */
.L_x_3681:
[----:B------:R-:W-:Y:S01]  /*2cf30*/  @!PT LDS RZ, [RZ] ;  /* 0x00000000fffff984 */ /* 0x000fe20000000800 */
[----:B------:R-:W-:Y:S01]  /*2cf40*/  @!PT LDS RZ, [RZ] ;  /* 0x00000000fffff984 */ /* 0x000fe20000000800 */
[----:B------:R-:W-:Y:S01]  /*2cf50*/  @!PT LDS RZ, [RZ] ;  /* 0x00000000fffff984 */ /* 0x000fe20000000800 */
[----:B------:R1:W-:Y:S01]  /*2cf60*/  @P0 LDGSTS.E.BYPASS.LTC128B.128 [R6+0x1e400], desc[UR36][R2.64], !P2 ;  /* 0x1e40000002060fae */ /* 0x0003e2000d101d64 */
[----:B------:R-:W-:Y:S01]  /*2cf70*/  IMAD.MOV.U32 R0, RZ, RZ, R14 ;  /* 0x000000ffff007224 */ /* 0x000fe200078e000e */
[----:B------:R-:W-:Y:S06]  /*2cf80*/  BRA `(.L_x_3682) ;  /* 0xffffffac00d47947 */ /* 0x000fec000383ffff */
.L_x_3603:
[----:B------:R-:W-:Y:S01]  /*2cf90*/  IMAD.MOV.U32 R13, RZ, RZ, R4 ;  /* 0x000000ffff0d7224 */ /* 0x000fe200078e0004 */
[----:B------:R-:W-:Y:S01]  /*2cfa0*/  LOP3.LUT R23, R23, 0xffffdfff, RZ, 0xc0, !PT ;  /* 0xffffdfff17177812 */ /* 0x000fe200078ec0ff */
        /* <DEDUP_REMOVED lines=8> */
.L_x_3683:
[----:B------:R-:W-:Y:S01]  /*2d030*/  ISETP.GE.AND P2, PT, R36, R37, PT ;  /* 0x000000252400720c */ /* 0x000fe20003f46270 */
[----:B------:R-:W-:-:S12]  /*2d040*/  IMAD.MOV.U32 R13, RZ, RZ, R0 ;  /* 0x000000ffff0d7224 */ /* 0x000fd800078e0000 */
[----:B------:R-:W-:-:S04]  /*2d050*/  @P2 LOP3.LUT R23, R23, 0x2000, RZ, 0xfc, !PT ;  /* 0x0000200017172812 */ /* 0x000fc800078efcff */
[----:B------:R-:W-:Y:S01]  /*2d060*/  LOP3.LUT R23, R23, 0xffffefff, RZ, 0xc0, !PT ;  /* 0xffffefff17177812 */ /* 0x000fe200078ec0ff */
[----:B------:R-:W-:-:S07]  /*2d070*/  IMAD.MOV.U32 R2, RZ, RZ, R14 ;  /* 0x000000ffff027224 */ /* 0x000fce00078e000e */
[----:B------:R-:W-:Y:S05]  /*2d080*/  WARPSYNC.COLLECTIVE R15, `(.L_x_3684) ;  /* 0x000000000f087348 */ /* 0x000fea0003c00000 */
[----:B------:R0:W1:Y:S02]  /*2d090*/  SHFL.IDX P6, R14, R13, R12, R11 ;  /* 0x0000000c0d0e7389 */ /* 0x00006400000c000b */
[----:B01----:R-:W-:Y:S01]  /*2d0a0*/  ENDCOLLECTIVE ;  /* 0x000000000000791b */ /* 0x003fe20003800000 */
.L_x_3684:
[----:B------:R-:W-:Y:S02]  /*2d0b0*/  IMAD.MOV.U32 R13, RZ, RZ, R4 ;  /* 0x000000ffff0d7224 */ /* 0x000fe400078e0004 */
[----:B------:R-:W-:Y:S02]  /*2d0c0*/  IMAD.MOV.U32 R12, RZ, RZ, 0x1 ;  /* 0x00000001ff0c7424 */ /* 0x000fe400078e00ff */
[----:B------:R-:W-:-:S07]  /*2d0d0*/  IMAD.MOV.U32 R3, RZ, RZ, R14 ;  /* 0x000000ffff037224 */ /* 0x000fce00078e000e */
[----:B------:R-:W-:Y:S05]  /*2d0e0*/  WARPSYNC.COLLECTIVE R15, `(.L_x_3685) ;  /* 0x000000000f087348 */ /* 0x000fea0003c00000 */
[----:B------:R0:W1:Y:S02]  /*2d0f0*/  SHFL.IDX P6, R14, R13, R12, R11 ;  /* 0x0000000c0d0e7389 */ /* 0x00006400000c000b */
[----:B01----:R-:W-:Y:S01]  /*2d100*/  ENDCOLLECTIVE ;  /* 0x000000000000791b */ /* 0x003fe20003800000 */
.L_x_3685:
        /* <DEDUP_REMOVED lines=13> */
.L_x_3686:
[----:B------:R-:W-:-:S05]  /*2d1e0*/  VIADD R2, R36, 0x10 ;  /* 0x0000001024027836 */ /* 0x000fca0000000000 */
[----:B------:R-:W-:Y:S01]  /*2d1f0*/  ISETP.GE.AND P2, PT, R2, R37, PT ;  /* 0x000000250200720c */ /* 0x000fe20003f46270 */
[----:B------:R-:W-:Y:S02]  /*2d200*/  IMAD.MOV.U32 R13, RZ, RZ, R4 ;  /* 0x000000ffff0d7224 */ /* 0x000fe400078e0004 */
[----:B------:R-:W-:-:S10]  /*2d210*/  IMAD.MOV.U32 R12, RZ, RZ, 0x2 ;  /* 0x00000002ff0c7424 */ /* 0x000fd400078e00ff */
[----:B------:R-:W-:Y:S01]  /*2d220*/  @P2 LOP3.LUT R23, R23, 0x1000, RZ, 0xfc, !PT ;  /* 0x0000100017172812 */ /* 0x000fe200078efcff */
[----:B------:R-:W-:-:S03]  /*2d230*/  IMAD.MOV.U32 R11, RZ, RZ, R14 ;  /* 0x000000ffff0b7224 */ /* 0x000fc600078e000e */
[----:B------:R-:W-:Y:S02]  /*2d240*/  LOP3.LUT R23, R23, 0xfffff7ff, RZ, 0xc0, !PT ;  /* 0xfffff7ff17177812 */ /* 0x000fe400078ec0ff */
[----:B------:R-:W-:-:S05]  /*2d250*/  @!P2 LEA R11, P1, R20, R11, 0x1 ;  /* 0x0000000b140ba211 */ /* 0x000fca00078208ff */
[----:B------:R-:W-:Y:S02]  /*2d260*/  @!P2 IMAD.MOV.U32 R2, RZ, RZ, R11 ;  /* 0x000000ffff02a224 */ /* 0x000fe400078e000b */
[----:B------:R-:W-:Y:S02]  /*2d270*/  IMAD.MOV.U32 R11, RZ, RZ, 0x181f ;  /* 0x0000181fff0b7424 */ /* 0x000fe400078e00ff */
[----:B------:R-:W-:-:S07]  /*2d280*/  @!P2 IMAD.X R6, RZ, RZ, R6, P1 ;  /* 0x000000ffff06a224 */ /* 0x000fce00008e0606 */
[----:B------:R-:W-:Y:S05]  /*2d290*/  WARPSYNC.COLLECTIVE R15, `(.L_x_3687) ;  /* 0x000000000f087348 */ /* 0x000fea0003c00000 */
[----:B------:R0:W1:Y:S02]  /*2d2a0*/  SHFL.IDX P6, R14, R13, R12, R11 ;  /* 0x0000000c0d0e7389 */ /* 0x00006400000c000b */
[----:B01----:R-:W-:Y:S01]  /*2d2b0*/  ENDCOLLECTIVE ;  /* 0x000000000000791b */ /* 0x003fe20003800000 */
.L_x_3687:
[----:B------:R-:W-:-:S05]  /*2d2c0*/  @!P2 IMAD.MOV.U32 R3, RZ, RZ, R6 ;  /* 0x000000ffff03a224 */ /* 0x000fca00078e0006 */
        /* <DEDUP_REMOVED lines=11> */
.L_x_3688:
        /* <DEDUP_REMOVED lines=8> */
.L_x_3689:
        /* <DEDUP_REMOVED lines=15> */
.L_x_3690:
[----:B------:R-:W-:Y:S01]  /*2d4f0*/  @P2 LOP3.LUT R23, R23, 0x200, RZ, 0xfc, !PT ;  /* 0x0000020017172812 */ /* 0x000fe200078efcff */
[----:B------:R-:W-:-:S03]  /*2d500*/  IMAD.MOV.U32 R13, RZ, RZ, R4 ;  /* 0x000000ffff0d7224 */ /* 0x000fc600078e0004 */
[----:B------:R-:W-:Y:S01]  /*2d510*/  LOP3.LUT R23, R23, 0xfffffeff, RZ, 0xc0, !PT ;  /* 0xfffffeff17177812 */ /* 0x000fe200078ec0ff */
        /* <DEDUP_REMOVED lines=9> */
.L_x_3691:
        /* <DEDUP_REMOVED lines=11> */
.L_x_3692:
[----:B------:R-:W-:-:S04]  /*2d660*/  @P2 LOP3.LUT R23, R23, 0x100, RZ, 0xfc, !PT ;  /* 0x0000010017172812 */ /* 0x000fc800078efcff */
[----:B------:R-:W-:Y:S01]  /*2d670*/  LOP3.LUT R23, R23, 0xffffff7f, RZ, 0xc0, !PT ;  /* 0xffffff7f17177812 */ /* 0x000fe200078ec0ff */
[----:B------:R-:W-:Y:S02]  /*2d680*/  IMAD.MOV.U32 R12, RZ, RZ, 0x5 ;  /* 0x00000005ff0c7424 */ /* 0x000fe400078e00ff */
[----:B------:R-:W-:-:S05]  /*2d690*/  IMAD.MOV.U32 R9, RZ, RZ, R14 ;  /* 0x000000ffff097224 */ /* 0x000fca00078e000e */
[----:B------:R-:W-:-:S05]  /*2d6a0*/  @!P2 LEA R13, P1, R20, R9, 0x1 ;  /* 0x00000009140da211 */ /* 0x000fca00078208ff */
[----:B------:R-:W-:Y:S02]  /*2d6b0*/  @!P2 IMAD.X R9, RZ, RZ, R2, P1 ;  /* 0x000000ffff09a224 */ /* 0x000fe400008e0602 */
[----:B------:R-:W-:Y:S02]  /*2d6c0*/  @!P2 IMAD.MOV.U32 R2, RZ, RZ, R13 ;  /* 0x000000ffff02a224 */ /* 0x000fe400078e000d */
[----:B------:R-:W-:Y:S02]  /*2d6d0*/  IMAD.MOV.U32 R13, RZ, RZ, R4 ;  /* 0x000000ffff0d7224 */ /* 0x000fe400078e0004 */
[----:B------:R-:W-:-:S07]  /*2d6e0*/  @!P2 IMAD.MOV.U32 R3, RZ, RZ, R9 ;  /* 0x000000ffff03a224 */ /* 0x000fce00078e0009 */
[----:B------:R-:W-:Y:S05]  /*2d6f0*/  WARPSYNC.COLLECTIVE R15, `(.L_x_3693) ;  /* 0x000000000f087348 */ /* 0x000fea0003c00000 */
[----:B------:R0:W1:Y:S02]  /*2d700*/  SHFL.IDX P6, R14, R13, R12, R11 ;  /* 0x0000000c0d0e7389 */ /* 0x00006400000c000b */
[----:B01----:R-:W-:Y:S01]  /*2d710*/  ENDCOLLECTIVE ;  /* 0x000000000000791b */ /* 0x003fe20003800000 */
.L_x_3693:
        /* <DEDUP_REMOVED lines=11> */
.L_x_3694:
        /* <DEDUP_REMOVED lines=8> */
.L_x_3695:
[----:B------:R-:W-:-:S05]  /*2d850*/  @!P2 LEA R7, P1, R20, R7, 0x1 ;  /* 0x000000071407a211 */ /* 0x000fca00078208ff */
[----:B------:R-:W-:Y:S02]  /*2d860*/  @!P2 IMAD.X R6, RZ, RZ, R6, P1 ;  /* 0x000000ffff06a224 */ /* 0x000fe400008e0606 */
[----:B------:R-:W-:Y:S02]  /*2d870*/  @!P2 IMAD.MOV.U32 R2, RZ, RZ, R7 ;  /* 0x000000ffff02a224 */ /* 0x000fe400078e0007 */
[----:B------:R-:W-:Y:S02]  /*2d880*/  @!P2 IMAD.MOV.U32 R3, RZ, RZ, R6 ;  /* 0x000000ffff03a224 */ /* 0x000fe400078e0006 */
[----:B------:R-:W-:Y:S02]  /*2d890*/  IMAD.MOV.U32 R13, RZ, RZ, R0 ;  /* 0x000000ffff0d7224 */ /* 0x000fe400078e0000 */
[----:B------:R-:W-:Y:S01]  /*2d8a0*/  VIADD R6, R36, 0x60 ;  /* 0x0000006024067836 */ /* 0x000fe20000000000 */
[----:B------:R-:W-:Y:S01]  /*2d8b0*/  @!PT LDS RZ, [RZ] ;  /* 0x00000000fffff984 */ /* 0x000fe20000000800 */
[----:B------:R-:W-:Y:S01]  /*2d8c0*/  @!PT LDS RZ, [RZ] ;  /* 0x00000000fffff984 */ /* 0x000fe20000000800 */
[----:B------:R-:W-:Y:S01]  /*2d8d0*/  @!PT LDS RZ, [RZ] ;  /* 0x00000000fffff984 */ /* 0x000fe20000000800 */
[----:B------:R0:W-:Y:S04]  /*2d8e0*/  @!P2 LDGSTS.E.BYPASS.LTC128B.128 [R26+0x1ac00], desc[UR36][R2.64], !P0 ;  /* 0x1ac00000021aafae */ /* 0x0001e8000c101d64 */
[----:B------:R-:W-:Y:S01]  /*2d8f0*/  ISETP.GE.AND P2, PT, R6, R37, PT ;  /* 0x000000250600720c */ /* 0x000fe20003f46270 */
[----:B0-----:R-:W-:-:S12]  /*2d900*/  IMAD.MOV.U32 R2, RZ, RZ, R14 ;  /* 0x000000ffff027224 */ /* 0x001fd800078e000e */
[----:B------:R-:W-:Y:S05]  /*2d910*/  WARPSYNC.COLLECTIVE R15, `(.L_x_3696) ;  /* 0x000000000f087348 */ /* 0x000fea0003c00000 */
[----:B------:R0:W1:Y:S02]  /*2d920*/  SHFL.IDX P6, R14, R13, R12, R11 ;  /* 0x0000000c0d0e7389 */ /* 0x00006400000c000b */
[----:B01----:R-:W-:Y:S01]  /*2d930*/  ENDCOLLECTIVE ;  /* 0x000000000000791b */ /* 0x003fe20003800000 */
.L_x_3696:
[----:B------:R-:W-:Y:S01]  /*2d940*/  @P2 LOP3.LUT R23, R23, 0x40, RZ, 0xfc, !PT ;  /* 0x0000004017172812 */ /* 0x000fe200078efcff */
[----:B------:R-:W-:Y:S02]  /*2d950*/  IMAD.MOV.U32 R13, RZ, RZ, R4 ;  /* 0x000000ffff0d7224 */ /* 0x000fe400078e0004 */
[----:B------:R-:W-:Y:S02]  /*2d960*/  IMAD.MOV.U32 R12, RZ, RZ, 0x7 ;  /* 0x00000007ff0c7424 */ /* 0x000fe400078e00ff */
[----:B------:R-:W-:-:S07]  /*2d970*/  IMAD.MOV.U32 R5, RZ, RZ, R14 ;  /* 0x000000ffff057224 */ /* 0x000fce00078e000e */
[----:B------:R-:W-:Y:S05]  /*2d980*/  WARPSYNC.COLLECTIVE R15, `(.L_x_3697) ;  /* 0x000000000f087348 */ /* 0x000fea0003c00000 */
[----:B------:R0:W1:Y:S02]  /*2d990*/  SHFL.IDX P6, R14, R13, R12, R11 ;  /* 0x0000000c0d0e7389 */ /* 0x00006400000c000b */
[----:B01----:R-:W-:Y:S01]  /*2d9a0*/  ENDCOLLECTIVE ;  /* 0x000000000000791b */ /* 0x003fe20003800000 */
.L_x_3697:
        /* <DEDUP_REMOVED lines=13> */
.L_x_3698:
[----:B------:R-:W-:Y:S01]  /*2da80*/  IMAD.MOV.U32 R0, RZ, RZ, R14 ;  /* 0x000000ffff007224 */ /* 0x000fe200078e000e */
[----:B------:R-:W-:Y:S06]  /*2da90*/  BRA `(.L_x_3699) ;  /* 0xffffffb000087947 */ /* 0x000fec000383ffff */
.L_x_3607:
        /* <DEDUP_REMOVED lines=8> */
.L_x_3701:
[----:B------:R-:W-:Y:S05]  /*2db20*/  BSYNC B0 ;  /* 0x0000000000007941 */ /* 0x000fea0003800000 */
.L_x_3700:
        /* <DEDUP_REMOVED lines=9> */
.L_x_3702:
[----:B------:R-:W-:Y:S02]  /*2dbc0*/  IMAD.MOV.U32 R13, RZ, RZ, R4 ;  /* 0x000000ffff0d7224 */ /* 0x000fe400078e0004 */
[----:B------:R-:W-:Y:S01]  /*2dbd0*/  IMAD.MOV.U32 R12, RZ, RZ, 0x1 ;  /* 0x00000001ff0c7424 */ /* 0x000fe200078e00ff */
[----:B------:R-:W-:-:S13]  /*2dbe0*/  @!P5 LEA R5, P0, R8, R14, 0x1 ;  /* 0x0000000e0805d211 */ /* 0x000fda00078008ff */
[----:B------:R-:W-:Y:S05]  /*2dbf0*/  WARPSYNC.COLLECTIVE R15, `(.L_x_3703) ;  /* 0x000000000f087348 */ /* 0x000fea0003c00000 */
[----:B------:R0:W1:Y:S02]  /*2dc00*/  SHFL.IDX P6, R14, R13, R12, R11 ;  /* 0x0000000c0d0e7389 */ /* 0x00006400000c000b */
[----:B01----:R-:W-:Y:S01]  /*2dc10*/  ENDCOLLECTIVE ;  /* 0x000000000000791b */ /* 0x003fe20003800000 */
.L_x_3703:
        /* <DEDUP_REMOVED lines=15> */
.L_x_3704:
        /* <DEDUP_REMOVED lines=17> */
.L_x_3705:
[----:B------:R-:W-:Y:S02]  /*2de20*/  IMAD.MOV.U32 R13, RZ, RZ, R0 ;  /* 0x000000ffff0d7224 */ /* 0x000fe400078e0000 */
[----:B------:R-:W-:-:S07]  /*2de30*/  IMAD.MOV.U32 R5, RZ, RZ, R14 ;  /* 0x000000ffff057224 */ /* 0x000fce00078e000e */
[----:B------:R-:W-:Y:S05]  /*2de40*/  WARPSYNC.COLLECTIVE R15, `(.L_x_3706) ;  /* 0x000000000f087348 */ /* 0x000fea0003c00000 */
[----:B------:R0:W1:Y:S02]  /*2de50*/  SHFL.IDX P6, R14, R13, R12, R11 ;  /* 0x0000000c0d0e7389 */ /* 0x00006400000c000b */
[----:B01----:R-:W-:Y:S01]  /*2de60*/  ENDCOLLECTIVE ;  /* 0x000000000000791b */ /* 0x003fe20003800000 */
.L_x_3706:
[----:B------:R-:W-:Y:S02]  /*2de70*/  IMAD.MOV.U32 R13, RZ, RZ, R4 ;  /* 0x000000ffff0d7224 */ /* 0x000fe400078e0004 */
[----:B------:R-:W-:Y:S01]  /*2de80*/  IMAD.MOV.U32 R12, RZ, RZ, 0x3 ;  /* 0x00000003ff0c7424 */ /* 0x000fe200078e00ff */
[----:B------:R-:W-:-:S13]  /*2de90*/  @!P5 LEA R6, P0, R8, R14, 0x1 ;  /* 0x0000000e0806d211 */ /* 0x000fda00078008ff */
[----:B------:R-:W-:Y:S05]  /*2dea0*/  WARPSYNC.COLLECTIVE R15, `(.L_x_3707) ;  /* 0x000000000f087348 */ /* 0x000fea0003c00000 */
[----:B------:R0:W1:Y:S02]  /*2deb0*/  SHFL.IDX P6, R14, R13, R12, R11 ;  /* 0x0000000c0d0e7389 */ /* 0x00006400000c000b */
[----:B01----:R-:W-:Y:S01]  /*2dec0*/  ENDCOLLECTIVE ;  /* 0x000000000000791b */ /* 0x003fe20003800000 */
.L_x_3707:
        /* <DEDUP_REMOVED lines=16> */
.L_x_3708:
        /* <DEDUP_REMOVED lines=17> */
.L_x_3709:
[----:B------:R-:W-:Y:S02]  /*2e0e0*/  IMAD.MOV.U32 R13, RZ, RZ, R0 ;  /* 0x000000ffff0d7224 */ /* 0x000fe400078e0000 */
[----:B------:R-:W-:-:S07]  /*2e0f0*/  IMAD.MOV.U32 R5, RZ, RZ, R14 ;  /* 0x000000ffff057224 */ /* 0x000fce00078e000e */
[----:B------:R-:W-:Y:S05]  /*2e100*/  WARPSYNC.COLLECTIVE R15, `(.L_x_3710) ;  /* 0x000000000f087348 */ /* 0x000fea0003c00000 */
[----:B------:R0:W1:Y:S02]  /*2e110*/  SHFL.IDX P6, R14, R13, R12, R11 ;  /* 0x0000000c0d0e7389 */ /* 0x00006400000c000b */
[----:B01----:R-:W-:Y:S01]  /*2e120*/  ENDCOLLECTIVE ;  /* 0x000000000000791b */ /* 0x003fe20003800000 */
.L_x_3710:
[----:B------:R-:W-:Y:S02]  /*2e130*/  IMAD.MOV.U32 R13, RZ, RZ, R4 ;  /* 0x000000ffff0d7224 */ /* 0x000fe400078e0004 */
[----:B------:R-:W-:Y:S01]  /*2e140*/  IMAD.MOV.U32 R12, RZ, RZ, 0x5 ;  /* 0x00000005ff0c7424 */ /* 0x000fe200078e00ff */
[----:B------:R-:W-:-:S13]  /*2e150*/  @!P5 LEA R6, P0, R8, R14, 0x1 ;  /* 0x0000000e0806d211 */ /* 0x000fda00078008ff */
[----:B------:R-:W-:Y:S05]  /*2e160*/  WARPSYNC.COLLECTIVE R15, `(.L_x_3711) ;  /* 0x000000000f087348 */ /* 0x000fea0003c00000 */
[----:B------:R0:W1:Y:S02]  /*2e170*/  SHFL.IDX P6, R14, R13, R12, R11 ;  /* 0x0000000c0d0e7389 */ /* 0x00006400000c000b */
[----:B01----:R-:W-:Y:S01]  /*2e180*/  ENDCOLLECTIVE ;  /* 0x000000000000791b */ /* 0x003fe20003800000 */
.L_x_3711:
        /* <DEDUP_REMOVED lines=16> */
.L_x_3712:
        /* <DEDUP_REMOVED lines=17> */
.L_x_3713:
[----:B------:R-:W-:Y:S02]  /*2e3a0*/  IMAD.MOV.U32 R13, RZ, RZ, R0 ;  /* 0x000000ffff0d7224 */ /* 0x000fe400078e0000 */
[----:B------:R-:W-:-:S07]  /*2e3b0*/  IMAD.MOV.U32 R5, RZ, RZ, R14 ;  /* 0x000000ffff057224 */ /* 0x000fce00078e000e */
[----:B------:R-:W-:Y:S05]  /*2e3c0*/  WARPSYNC.COLLECTIVE R15, `(.L_x_3714) ;  /* 0x000000000f087348 */ /* 0x000fea0003c00000 */
[----:B------:R0:W1:Y:S02]  /*2e3d0*/  SHFL.IDX P6, R14, R13, R12, R11 ;  /* 0x0000000c0d0e7389 */ /* 0x00006400000c000b */
[----:B01----:R-:W-:Y:S01]  /*2e3e0*/  ENDCOLLECTIVE ;  /* 0x000000000000791b */ /* 0x003fe20003800000 */
.L_x_3714:
[----:B------:R-:W-:Y:S02]  /*2e3f0*/  IMAD.MOV.U32 R13, RZ, RZ, R4 ;  /* 0x000000ffff0d7224 */ /* 0x000fe400078e0004 */
[----:B------:R-:W-:Y:S01]  /*2e400*/  IMAD.MOV.U32 R12, RZ, RZ, 0x7 ;  /* 0x00000007ff0c7424 */ /* 0x000fe200078e00ff */
[----:B------:R-:W-:-:S13]  /*2e410*/  @!P5 LEA R6, P0, R8, R14, 0x1 ;  /* 0x0000000e0806d211 */ /* 0x000fda00078008ff */
[----:B------:R-:W-:Y:S05]  /*2e420*/  WARPSYNC.COLLECTIVE R15, `(.L_x_3715) ;  /* 0x000000000f087348 */ /* 0x000fea0003c00000 */
[----:B------:R0:W1:Y:S02]  /*2e430*/  SHFL.IDX P6, R14, R13, R12, R11 ;  /* 0x0000000c0d0e7389 */ /* 0x00006400000c000b */
[----:B01----:R-:W-:Y:S01]  /*2e440*/  ENDCOLLECTIVE ;  /* 0x000000000000791b */ /* 0x003fe20003800000 */
.L_x_3715:
        /* <DEDUP_REMOVED lines=15> */
.L_x_3716:
[----:B------:R-:W-:Y:S05]  /*2e540*/  BRA `(.L_x_3717) ;  /* 0xffffffb0003c7947 */ /* 0x000fea000383ffff */
.L_x_3612:
[----:B0-----:R0:W1:Y:S02]  /*2e550*/  SYNCS.PHASECHK.TRANS64.TRYWAIT P0, [R22+URZ+0x32420], R3 ;  /* 0x03242003160075a7 */ /* 0x001064000800017f */
[----:B-1----:R-:W-:Y:S05]  /*2e560*/  @!P0 NANOSLEEP.SYNCS 0x989680 ;  /* 0x009896800000895d */ /* 0x002fea0003900000 */
[----:B------:R-:W1:Y:S02]  /*2e570*/  @!P0 SYNCS.PHASECHK.TRANS64 P0, [R22+URZ+0x32420], R3 ;  /* 0x03242003160085a7 */ /* 0x000e64000800007f */
[----:B-1----:R-:W-:Y:S05]  /*2e580*/  @!P0 BRA `(.L_x_3612) ;  /* 0xfffffffc00f08947 */ /* 0x002fea000383ffff */
[----:B------:R-:W-:Y:S05]  /*2e590*/  BRA `(.L_x_3718) ;  /* 0xffffffb000ac7947 */ /* 0x000fea000383ffff */
.L_x_3615:
[----:B-1----:R1:W2:Y:S02]  /*2e5a0*/  SYNCS.PHASECHK.TRANS64.TRYWAIT P0, [R17+URZ+0x32460], R0 ;  /* 0x03246000110075a7 */ /* 0x0022a4000800017f */
[----:B--2---:R-:W-:Y:S05]  /*2e5b0*/  @!P0 NANOSLEEP.SYNCS 0x989680 ;  /* 0x009896800000895d */ /* 0x004fea0003900000 */
[----:B------:R-:W2:Y:S02]  /*2e5c0*/  @!P0 SYNCS.PHASECHK.TRANS64 P0, [R17+URZ+0x32460], R0 ;  /* 0x03246000110085a7 */ /* 0x000ea4000800007f */
[----:B--2---:R-:W-:Y:S05]  /*2e5d0*/  @!P0 BRA `(.L_x_3615) ;  /* 0xfffffffc00f08947 */ /* 0x004fea000383ffff */
[----:B------:R-:W-:Y:S05]  /*2e5e0*/  BRA `(.L_x_3719) ;  /* 0xffffffb000b87947 */ /* 0x000fea000383ffff */
.L_x_3616:
        /* <DEDUP_REMOVED lines=8> */
.L_x_3721:
[----:B------:R-:W-:Y:S05]  /*2e670*/  BSYNC B0 ;  /* 0x0000000000007941 */ /* 0x000fea0003800000 */
.L_x_3720:
        /* <DEDUP_REMOVED lines=13> */
.L_x_3722:
        /* <DEDUP_REMOVED lines=9> */
.L_x_3723:
        /* <DEDUP_REMOVED lines=17> */
.L_x_3724:
[----:B------:R-:W-:Y:S02]  /*2e8f0*/  IMAD.MOV.U32 R13, RZ, RZ, R6 ;  /* 0x000000ffff0d7224 */ /* 0x000fe400078e0006 */
[----:B------:R-:W-:Y:S01]  /*2e900*/  IMAD.MOV.U32 R12, RZ, RZ, 0x2 ;  /* 0x00000002ff0c7424 */ /* 0x000fe200078e00ff */
[----:B------:R-:W-:-:S13]  /*2e910*/  IADD3 R2, P3, R14, R0, RZ ;  /* 0x000000000e027210 */ /* 0x000fda0007f7e0ff */
[----:B------:R-:W-:Y:S05]  /*2e920*/  WARPSYNC.COLLECTIVE R15, `(.L_x_3725) ;  /* 0x000000000f087348 */ /* 0x000fea0003c00000 */
[----:B------:R0:W1:Y:S02]  /*2e930*/  SHFL.IDX P6, R14, R13, R12, R11 ;  /* 0x0000000c0d0e7389 */ /* 0x00006400000c000b */
[----:B01----:R-:W-:Y:S01]  /*2e940*/  ENDCOLLECTIVE ;  /* 0x000000000000791b */ /* 0x003fe20003800000 */
.L_x_3725:
        /* <DEDUP_REMOVED lines=17> */
.L_x_3726:
[----:B------:R-:W-:Y:S02]  /*2ea60*/  IMAD.MOV.U32 R13, RZ, RZ, R6 ;  /* 0x000000ffff0d7224 */ /* 0x000fe400078e0006 */
[----:B------:R-:W-:Y:S01]  /*2ea70*/  IMAD.MOV.U32 R12, RZ, RZ, 0x3 ;  /* 0x00000003ff0c7424 */ /* 0x000fe200078e00ff */
[----:B------:R-:W-:-:S13]  /*2ea80*/  IADD3 R2, P3, R14, R0, RZ ;  /* 0x000000000e027210 */ /* 0x000fda0007f7e0ff */
[----:B------:R-:W-:Y:S05]  /*2ea90*/  WARPSYNC.COLLECTIVE R15, `(.L_x_3727) ;  /* 0x000000000f087348 */ /* 0x000fea0003c00000 */
[----:B------:R0:W1:Y:S02]  /*2eaa0*/  SHFL.IDX P6, R14, R13, R12, R11 ;  /* 0x0000000c0d0e7389 */ /* 0x00006400000c000b */
[----:B01----:R-:W-:Y:S01]  /*2eab0*/  ENDCOLLECTIVE ;  /* 0x000000000000791b */ /* 0x003fe20003800000 */
.L_x_3727:
        /* <DEDUP_REMOVED lines=17> */
.L_x_3728:
[----:B------:R-:W-:Y:S02]  /*2ebd0*/  IMAD.MOV.U32 R13, RZ, RZ, R6 ;  /* 0x000000ffff0d7224 */ /* 0x000fe400078e0006 */
[----:B------:R-:W-:Y:S01]  /*2ebe0*/  IMAD.MOV.U32 R12, RZ, RZ, 0x4 ;  /* 0x00000004ff0c7424 */ /* 0x000fe200078e00ff */
[----:B------:R-:W-:-:S13]  /*2ebf0*/  IADD3 R2, P3, R14, R0, RZ ;  /* 0x000000000e027210 */ /* 0x000fda0007f7e0ff */
[----:B------:R-:W-:Y:S05]  /*2ec00*/  WARPSYNC.COLLECTIVE R15, `(.L_x_3729) ;  /* 0x000000000f087348 */ /* 0x000fea0003c00000 */
[----:B------:R0:W1:Y:S02]  /*2ec10*/  SHFL.IDX P6, R14, R13, R12, R11 ;  /* 0x0000000c0d0e7389 */ /* 0x00006400000c000b */
[----:B01----:R-:W-:Y:S01]  /*2ec20*/  ENDCOLLECTIVE ;  /* 0x000000000000791b */ /* 0x003fe20003800000 */
.L_x_3729:
        /* <DEDUP_REMOVED lines=17> */
.L_x_3730:
[----:B------:R-:W-:Y:S02]  /*2ed40*/  IMAD.MOV.U32 R13, RZ, RZ, R6 ;  /* 0x000000ffff0d7224 */ /* 0x000fe400078e0006 */
[----:B------:R-:W-:Y:S01]  /*2ed50*/  IMAD.MOV.U32 R12, RZ, RZ, 0x5 ;  /* 0x00000005ff0c7424 */ /* 0x000fe200078e00ff */
[----:B------:R-:W-:-:S13]  /*2ed60*/  IADD3 R2, P3, R14, R0, RZ ;  /* 0x000000000e027210 */ /* 0x000fda0007f7e0ff */
[----:B------:R-:W-:Y:S05]  /*2ed70*/  WARPSYNC.COLLECTIVE R15, `(.L_x_3731) ;  /* 0x000000000f087348 */ /* 0x000fea0003c00000 */
[----:B------:R0:W1:Y:S02]  /*2ed80*/  SHFL.IDX P6, R14, R13, R12, R11 ;  /* 0x0000000c0d0e7389 */ /* 0x00006400000c000b */
[----:B01----:R-:W-:Y:S01]  /*2ed90*/  ENDCOLLECTIVE ;  /* 0x000000000000791b */ /* 0x003fe20003800000 */
.L_x_3731:
        /* <DEDUP_REMOVED lines=12> */
.L_x_3732:
        /* <DEDUP_REMOVED lines=9> */
.L_x_3623:
[----:B-1----:R1:W2:Y:S02]  /*2eef0*/  SYNCS.PHASECHK.TRANS64.TRYWAIT P0, [R10+URZ+0x32440], R20 ;  /* 0x032440140a0075a7 */ /* 0x0022a4000800017f */
[----:B--2---:R-:W-:Y:S05]  /*2ef00*/  @!P0 NANOSLEEP.SYNCS 0x989680 ;  /* 0x009896800000895d */ /* 0x004fea0003900000 */
[----:B------:R-:W2:Y:S02]  /*2ef10*/  @!P0 SYNCS.PHASECHK.TRANS64 P0, [R10+URZ+0x32440], R20 ;  /* 0x032440140a0085a7 */ /* 0x000ea4000800007f */
[----:B--2---:R-:W-:Y:S05]  /*2ef20*/  @!P0 BRA `(.L_x_3623) ;  /* 0xfffffffc00f08947 */ /* 0x004fea000383ffff */
[----:B------:R-:W-:Y:S05]  /*2ef30*/  BRA `(.L_x_3734) ;  /* 0xffffffb4003c7947 */ /* 0x000fea000383ffff */
.L_x_3624:
        /* <DEDUP_REMOVED lines=8> */
.L_x_3736:
[----:B------:R-:W-:Y:S05]  /*2efc0*/  BSYNC B1 ;  /* 0x0000000000017941 */ /* 0x000fea0003800000 */
.L_x_3735:
        /* <DEDUP_REMOVED lines=9> */
.L_x_3737:
[----:B------:R-:W-:Y:S02]  /*2f060*/  IMAD.MOV.U32 R13, RZ, RZ, R8 ;  /* 0x000000ffff0d7224 */ /* 0x000fe400078e0008 */
[----:B------:R-:W-:Y:S02]  /*2f070*/  IMAD.MOV.U32 R12, RZ, RZ, 0x1 ;  /* 0x00000001ff0c7424 */ /* 0x000fe400078e00ff */
[----:B------:R-:W-:-:S07]  /*2f080*/  IMAD.MOV.U32 R2, RZ, RZ, R14 ;  /* 0x000000ffff027224 */ /* 0x000fce00078e000e */
[----:B------:R-:W-:Y:S05]  /*2f090*/  WARPSYNC.COLLECTIVE R15, `(.L_x_3738) ;  /* 0x000000000f087348 */ /* 0x000fea0003c00000 */
[----:B------:R0:W1:Y:S02]  /*2f0a0*/  SHFL.IDX P6, R14, R13, R12, R11 ;  /* 0x0000000c0d0e7389 */ /* 0x00006400000c000b */
[----:B01----:R-:W-:Y:S01]  /*2f0b0*/  ENDCOLLECTIVE ;  /* 0x000000000000791b */ /* 0x003fe20003800000 */
.L_x_3738:
        /* <DEDUP_REMOVED lines=11> */
.L_x_3739:
[----:B------:R-:W-:Y:S02]  /*2f170*/  IMAD.MOV.U32 R13, RZ, RZ, R8 ;  /* 0x000000ffff0d7224 */ /* 0x000fe400078e0008 */
[----:B------:R-:W-:Y:S02]  /*2f180*/  IMAD.MOV.U32 R12, RZ, RZ, 0x2 ;  /* 0x00000002ff0c7424 */ /* 0x000fe400078e00ff */
[----:B------:R-:W-:-:S07]  /*2f190*/  IMAD.MOV.U32 R2, RZ, RZ, R14 ;  /* 0x000000ffff027224 */ /* 0x000fce00078e000e */
[----:B------:R-:W-:Y:S05]  /*2f1a0*/  WARPSYNC.COLLECTIVE R15, `(.L_x_3740) ;  /* 0x000000000f087348 */ /* 0x000fea0003c00000 */
[----:B------:R0:W1:Y:S02]  /*2f1b0*/  SHFL.IDX P6, R14, R13, R12, R11 ;  /* 0x0000000c0d0e7389 */ /* 0x00006400000c000b */
[----:B01----:R-:W-:Y:S01]  /*2f1c0*/  ENDCOLLECTIVE ;  /* 0x000000000000791b */ /* 0x003fe20003800000 */
.L_x_3740:
        /* <DEDUP_REMOVED lines=11> */
.L_x_3741:
[----:B------:R-:W-:Y:S02]  /*2f280*/  IMAD.MOV.U32 R13, RZ, RZ, R8 ;  /* 0x000000ffff0d7224 */ /* 0x000fe400078e0008 */
[----:B------:R-:W-:Y:S02]  /*2f290*/  IMAD.MOV.U32 R12, RZ, RZ, 0x3 ;  /* 0x00000003ff0c7424 */ /* 0x000fe400078e00ff */
[----:B------:R-:W-:-:S07]  /*2f2a0*/  IMAD.MOV.U32 R2, RZ, RZ, R14 ;  /* 0x000000ffff027224 */ /* 0x000fce00078e000e */
[----:B------:R-:W-:Y:S05]  /*2f2b0*/  WARPSYNC.COLLECTIVE R15, `(.L_x_3742) ;  /* 0x000000000f087348 */ /* 0x000fea0003c00000 */
[----:B------:R0:W1:Y:S02]  /*2f2c0*/  SHFL.IDX P6, R14, R13, R12, R11 ;  /* 0x0000000c0d0e7389 */ /* 0x00006400000c000b */
[----:B01----:R-:W-:Y:S01]  /*2f2d0*/  ENDCOLLECTIVE ;  /* 0x000000000000791b */ /* 0x003fe20003800000 */
.L_x_3742:
        /* <DEDUP_REMOVED lines=11> */
.L_x_3743:
[----:B------:R-:W-:Y:S02]  /*2f390*/  IMAD.MOV.U32 R13, RZ, RZ, R8 ;  /* 0x000000ffff0d7224 */ /* 0x000fe400078e0008 */
[----:B------:R-:W-:Y:S02]  /*2f3a0*/  IMAD.MOV.U32 R12, RZ, RZ, 0x4 ;  /* 0x00000004ff0c7424 */ /* 0x000fe400078e00ff */
[----:B------:R-:W-:-:S07]  /*2f3b0*/  IMAD.MOV.U32 R2, RZ, RZ, R14 ;  /* 0x000000ffff027224 */ /* 0x000fce00078e000e */
[----:B------:R-:W-:Y:S05]  /*2f3c0*/  WARPSYNC.COLLECTIVE R15, `(.L_x_3744) ;  /* 0x000000000f087348 */ /* 0x000fea0003c00000 */
[----:B------:R0:W1:Y:S02]  /*2f3d0*/  SHFL.IDX P6, R14, R13, R12, R11 ;  /* 0x0000000c0d0e7389 */ /* 0x00006400000c000b */
[----:B01----:R-:W-:Y:S01]  /*2f3e0*/  ENDCOLLECTIVE ;  /* 0x000000000000791b */ /* 0x003fe20003800000 */
.L_x_3744:
        /* <DEDUP_REMOVED lines=11> */
.L_x_3745:
[----:B------:R-:W-:Y:S02]  /*2f4a0*/  IMAD.MOV.U32 R13, RZ, RZ, R8 ;  /* 0x000000ffff0d7224 */ /* 0x000fe400078e0008 */
[----:B------:R-:W-:Y:S02]  /*2f4b0*/  IMAD.MOV.U32 R12, RZ, RZ, 0x5 ;  /* 0x00000005ff0c7424 */ /* 0x000fe400078e00ff */
[----:B------:R-:W-:-:S07]  /*2f4c0*/  IMAD.MOV.U32 R2, RZ, RZ, R14 ;  /* 0x000000ffff027224 */ /* 0x000fce00078e000e */
[----:B------:R-:W-:Y:S05]  /*2f4d0*/  WARPSYNC.COLLECTIVE R15, `(.L_x_3746) ;  /* 0x000000000f087348 */ /* 0x000fea0003c00000 */
[----:B------:R0:W1:Y:S02]  /*2f4e0*/  SHFL.IDX P6, R14, R13, R12, R11 ;  /* 0x0000000c0d0e7389 */ /* 0x00006400000c000b */
[----:B01----:R-:W-:Y:S01]  /*2f4f0*/  ENDCOLLECTIVE ;  /* 0x000000000000791b */ /* 0x003fe20003800000 */
.L_x_3746:
        /* <DEDUP_REMOVED lines=11> */
.L_x_3747:
[----:B------:R-:W-:Y:S05]  /*2f5b0*/  BRA `(.L_x_3748) ;  /* 0xffffffb000647947 */ /* 0x000fea000383ffff */
.L_x_3629:
[----:B---3--:R3:W4:Y:S02]  /*2f5c0*/  SYNCS.PHASECHK.TRANS64.TRYWAIT P0, [R10+URZ+0x32460], R20 ;  /* 0x032460140a0075a7 */ /* 0x008724000800017f */
[----:B----4-:R-:W-:Y:S05]  /*2f5d0*/  @!P0 NANOSLEEP.SYNCS 0x989680 ;  /* 0x009896800000895d */ /* 0x010fea0003900000 */
[----:B------:R-:W4:Y:S02]  /*2f5e0*/  @!P0 SYNCS.PHASECHK.TRANS64 P0, [R10+URZ+0x32460], R20 ;  /* 0x032460140a0085a7 */ /* 0x000f24000800007f */
[----:B----4-:R-:W-:Y:S05]  /*2f5f0*/  @!P0 BRA `(.L_x_3629) ;  /* 0xfffffffc00f08947 */ /* 0x010fea000383ffff */
[----:B------:R-:W-:Y:S05]  /*2f600*/  BRA `(.L_x_3749) ;  /* 0xffffffb000b07947 */ /* 0x000fea000383ffff */
.L_x_3630:
        /* <DEDUP_REMOVED lines=8> */
.L_x_3751:
[----:B------:R-:W-:Y:S05]  /*2f690*/  BSYNC B1 ;  /* 0x0000000000017941 */ /* 0x000fea0003800000 */
.L_x_3750:
        /* <DEDUP_REMOVED lines=9> */
.L_x_3752:
[----:B------:R-:W-:Y:S02]  /*2f730*/  IMAD.MOV.U32 R13, RZ, RZ, R25 ;  /* 0x000000ffff0d7224 */ /* 0x000fe400078e0019 */
[----:B------:R-:W-:Y:S01]  /*2f740*/  IMAD.MOV.U32 R12, RZ, RZ, 0x1 ;  /* 0x00000001ff0c7424 */ /* 0x000fe200078e00ff */
[----:B------:R-:W-:-:S13]  /*2f750*/  IADD3 R2, P0, R14, R0, RZ ;  /* 0x000000000e027210 */ /* 0x000fda0007f1e0ff */
[----:B------:R-:W-:Y:S05]  /*2f760*/  WARPSYNC.COLLECTIVE R15, `(.L_x_3753) ;  /* 0x000000000f087348 */ /* 0x000fea0003c00000 */
[----:B------:R0:W1:Y:S02]  /*2f770*/  SHFL.IDX P6, R14, R13, R12, R11 ;  /* 0x0000000c0d0e7389 */ /* 0x00006400000c000b */
[----:B01----:R-:W-:Y:S01]  /*2f780*/  ENDCOLLECTIVE ;  /* 0x000000000000791b */ /* 0x003fe20003800000 */
.L_x_3753:
        /* <DEDUP_REMOVED lines=13> */
.L_x_3754:
[----:B------:R-:W-:Y:S02]  /*2f860*/  IMAD.MOV.U32 R13, RZ, RZ, R25 ;  /* 0x000000ffff0d7224 */ /* 0x000fe400078e0019 */
[----:B------:R-:W-:Y:S01]  /*2f870*/  IMAD.MOV.U32 R12, RZ, RZ, 0x2 ;  /* 0x00000002ff0c7424 */ /* 0x000fe200078e00ff */
[----:B------:R-:W-:-:S13]  /*2f880*/  IADD3 R2, P0, R14, R0, RZ ;  /* 0x000000000e027210 */ /* 0x000fda0007f1e0ff */
[----:B------:R-:W-:Y:S05]  /*2f890*/  WARPSYNC.COLLECTIVE R15, `(.L_x_3755) ;  /* 0x000000000f087348 */ /* 0x000fea0003c00000 */
[----:B------:R0:W1:Y:S02]  /*2f8a0*/  SHFL.IDX P6, R14, R13, R12, R11 ;  /* 0x0000000c0d0e7389 */ /* 0x00006400000c000b */
[----:B01----:R-:W-:Y:S01]  /*2f8b0*/  ENDCOLLECTIVE ;  /* 0x000000000000791b */ /* 0x003fe20003800000 */
.L_x_3755:
        /* <DEDUP_REMOVED lines=13> */
.L_x_3756:
[----:B------:R-:W-:Y:S02]  /*2f990*/  IMAD.MOV.U32 R13, RZ, RZ, R25 ;  /* 0x000000ffff0d7224 */ /* 0x000fe400078e0019 */
[----:B------:R-:W-:Y:S02]  /*2f9a0*/  IMAD.MOV.U32 R12, RZ, RZ, 0x3 ;  /* 0x00000003ff0c7424 */ /* 0x000fe400078e00ff */
[----:B------:R-:W-:-:S07]  /*2f9b0*/  IMAD.MOV.U32 R8, RZ, RZ, R14 ;  /* 0x000000ffff087224 */ /* 0x000fce00078e000e */
[----:B------:R-:W-:Y:S05]  /*2f9c0*/  WARPSYNC.COLLECTIVE R15, `(.L_x_3757) ;  /* 0x000000000f087348 */ /* 0x000fea0003c00000 */
[----:B------:R0:W1:Y:S02]  /*2f9d0*/  SHFL.IDX P6, R14, R13, R12, R11 ;  /* 0x0000000c0d0e7389 */ /* 0x00006400000c000b */
[----:B01----:R-:W-:Y:S01]  /*2f9e0*/  ENDCOLLECTIVE ;  /* 0x000000000000791b */ /* 0x003fe20003800000 */
.L_x_3757:
        /* <DEDUP_REMOVED lines=14> */
.L_x_3758:
[----:B------:R-:W-:Y:S02]  /*2fad0*/  IMAD.MOV.U32 R13, RZ, RZ, R25 ;  /* 0x000000ffff0d7224 */ /* 0x000fe400078e0019 */
[----:B------:R-:W-:Y:S01]  /*2fae0*/  IMAD.MOV.U32 R12, RZ, RZ, 0x4 ;  /* 0x00000004ff0c7424 */ /* 0x000fe200078e00ff */
[----:B------:R-:W-:-:S13]  /*2faf0*/  IADD3 R2, P0, R14, R0, RZ ;  /* 0x000000000e027210 */ /* 0x000fda0007f1e0ff */
[----:B------:R-:W-:Y:S05]  /*2fb00*/  WARPSYNC.COLLECTIVE R15, `(.L_x_3759) ;  /* 0x000000000f087348 */ /* 0x000fea0003c00000 */
[----:B------:R0:W1:Y:S02]  /*2fb10*/  SHFL.IDX P6, R14, R13, R12, R11 ;  /* 0x0000000c0d0e7389 */ /* 0x00006400000c000b */
[----:B01----:R-:W-:Y:S01]  /*2fb20*/  ENDCOLLECTIVE ;  /* 0x000000000000791b */ /* 0x003fe20003800000 */
.L_x_3759:
        /* <DEDUP_REMOVED lines=13> */
.L_x_3760:
[----:B------:R-:W-:Y:S02]  /*2fc00*/  IMAD.MOV.U32 R13, RZ, RZ, R25 ;  /* 0x000000ffff0d7224 */ /* 0x000fe400078e0019 */
[----:B------:R-:W-:Y:S01]  /*2fc10*/  IMAD.MOV.U32 R12, RZ, RZ, 0x5 ;  /* 0x00000005ff0c7424 */ /* 0x000fe200078e00ff */
[----:B------:R-:W-:-:S13]  /*2fc20*/  IADD3 R2, P0, R14, R0, RZ ;  /* 0x000000000e027210 */ /* 0x000fda0007f1e0ff */
[----:B------:R-:W-:Y:S05]  /*2fc30*/  WARPSYNC.COLLECTIVE R15, `(.L_x_3761) ;  /* 0x000000000f087348 */ /* 0x000fea0003c00000 */
[----:B------:R0:W1:Y:S02]  /*2fc40*/  SHFL.IDX P6, R14, R13, R12, R11 ;  /* 0x0000000c0d0e7389 */ /* 0x00006400000c000b */
[----:B01----:R-:W-:Y:S01]  /*2fc50*/  ENDCOLLECTIVE ;  /* 0x000000000000791b */ /* 0x003fe20003800000 */
.L_x_3761:
        /* <DEDUP_REMOVED lines=13> */
.L_x_3762:
[----:B------:R-:W-:Y:S05]  /*2fd30*/  BRA `(.L_x_3763) ;  /* 0xffffffac00f07947 */ /* 0x000fea000383ffff */
.L_x_3638:
        /* <DEDUP_REMOVED lines=8> */
.L_x_3765:
[----:B------:R-:W-:Y:S05]  /*2fdc0*/  BSYNC B0 ;  /* 0x0000000000007941 */ /* 0x000fea0003800000 */
.L_x_3764:
        /* <DEDUP_REMOVED lines=9> */
.L_x_3766:
        /* <DEDUP_REMOVED lines=24> */
.L_x_3767:
[----:B------:R-:W-:Y:S01]  /*2ffe0*/  IMAD.MOV.U32 R12, RZ, RZ, 0x2 ;  /* 0x00000002ff0c7424 */ /* 0x000fe200078e00ff */
[----:B------:R-:W-:-:S05]  /*2fff0*/  SEL R14, R14, RZ, P1 ;  /* 0x000000ff0e0e7207 */ /* 0x000fca0000800000 */
[----:B------:R-:W-:-:S04]  /*30000*/  IMAD.IADD R5, R13, 0x1, R14 ;  /* 0x000000010d057824 */ /* 0x000fc800078e020e */
[----:B------:R-:W-:-:S07]  /*30010*/  IMAD.MOV.U32 R13, RZ, RZ, R5 ;  /* 0x000000ffff0d7224 */ /* 0x000fce00078e0005 */
[----:B------:R-:W-:Y:S05]  /*30020*/  WARPSYNC.COLLECTIVE R15, `(.L_x_3768) ;  /* 0x000000000f087348 */ /* 0x000fea0003c00000 */
[----:B------:R0:W1:Y:S02]  /*30030*/  SHFL.UP P6, R14, R13, R12, R11 ;  /* 0x0400000c0d0e7389 */ /* 0x00006400000c000b */
[----:B01----:R-:W-:Y:S01]  /*30040*/  ENDCOLLECTIVE ;  /* 0x000000000000791b */ /* 0x003fe20003800000 */
.L_x_3768:
[----:B------:R-:W-:Y:S01]  /*30050*/  IMAD.MOV.U32 R12, RZ, RZ, 0x4 ;  /* 0x00000004ff0c7424 */ /* 0x000fe200078e00ff */
[----:B------:R-:W-:-:S05]  /*30060*/  SEL R2, R14, RZ, P2 ;  /* 0x000000ff0e027207 */ /* 0x000fca0001000000 */
[----:B------:R-:W-:-:S04]  /*30070*/  IMAD.IADD R2, R5, 0x1, R2 ;  /* 0x0000000105027824 */ /* 0x000fc800078e0202 */
[----:B------:R-:W-:-:S07]  /*30080*/  IMAD.MOV.U32 R13, RZ, RZ, R2 ;  /* 0x000000ffff0d7224 */ /* 0x000fce00078e0002 */
[----:B------:R-:W-:Y:S05]  /*30090*/  WARPSYNC.COLLECTIVE R15, `(.L_x_3769) ;  /* 0x000000000f087348 */ /* 0x000fea0003c00000 */
[----:B------:R0:W1:Y:S02]  /*300a0*/  SHFL.UP P6, R14, R13, R12, R11 ;  /* 0x0400000c0d0e7389 */ /* 0x00006400000c000b */
[----:B01----:R-:W-:Y:S01]  /*300b0*/  ENDCOLLECTIVE ;  /* 0x000000000000791b */ /* 0x003fe20003800000 */
.L_x_3769:
[----:B------:R-:W-:Y:S01]  /*300c0*/  IMAD.MOV.U32 R12, RZ, RZ, 0x8 ;  /* 0x00000008ff0c7424 */ /* 0x000fe200078e00ff */
[----:B------:R-:W-:-:S05]  /*300d0*/  SEL R3, R14, RZ, P3 ;  /* 0x000000ff0e037207 */ /* 0x000fca0001800000 */
[----:B------:R-:W-:-:S04]  /*300e0*/  IMAD.IADD R3, R2, 0x1, R3 ;  /* 0x0000000102037824 */ /* 0x000fc800078e0203 */
[----:B------:R-:W-:-:S07]  /*300f0*/  IMAD.MOV.U32 R13, RZ, RZ, R3 ;  /* 0x000000ffff0d7224 */ /* 0x000fce00078e0003 */
[----:B------:R-:W-:Y:S05]  /*30100*/  WARPSYNC.COLLECTIVE R15, `(.L_x_3770) ;  /* 0x000000000f087348 */ /* 0x000fea0003c00000 */
[----:B------:R0:W1:Y:S02]  /*30110*/  SHFL.UP P6, R14, R13, R12, R11 ;  /* 0x0400000c0d0e7389 */ /* 0x00006400000c000b */
[----:B01----:R-:W-:Y:S01]  /*30120*/  ENDCOLLECTIVE ;  /* 0x000000000000791b */ /* 0x003fe20003800000 */
.L_x_3770:
[----:B------:R-:W-:Y:S01]  /*30130*/  IMAD.MOV.U32 R12, RZ, RZ, 0x10 ;  /* 0x00000010ff0c7424 */ /* 0x000fe200078e00ff */
[----:B------:R-:W-:-:S05]  /*30140*/  SEL R14, R14, RZ, P4 ;  /* 0x000000ff0e0e7207 */ /* 0x000fca0002000000 */
[----:B------:R-:W-:-:S04]  /*30150*/  IMAD.IADD R5, R3, 0x1, R14 ;  /* 0x0000000103057824 */ /* 0x000fc800078e020e */
[----:B------:R-:W-:-:S07]  /*30160*/  IMAD.MOV.U32 R13, RZ, RZ, R5 ;  /* 0x000000ffff0d7224 */ /* 0x000fce00078e0005 */
[----:B------:R-:W-:Y:S05]  /*30170*/  WARPSYNC.COLLECTIVE R15, `(.L_x_3771) ;  /* 0x000000000f087348 */ /* 0x000fea0003c00000 */
[----:B------:R0:W1:Y:S02]  /*30180*/  SHFL.UP P6, R14, R13, R12, R11 ;  /* 0x0400000c0d0e7389 */ /* 0x00006400000c000b */
[----:B01----:R-:W-:Y:S01]  /*30190*/  ENDCOLLECTIVE ;  /* 0x000000000000791b */ /* 0x003fe20003800000 */
.L_x_3771:
        /* <DEDUP_REMOVED lines=8> */
.L_x_3772:
[----:B------:R-:W-:Y:S05]  /*30220*/  BRA `(.L_x_3773) ;  /* 0xffffffb0004c7947 */ /* 0x000fea000383ffff */
.L_x_3641:
[----:B------:R-:W-:Y:S01]  /*30230*/  BSSY B0, `(.L_x_3774) ;  /* 0x0000007000007945 */ /* 0x000fe20003800000 */
[----:B------:R-:W-:Y:S02]  /*30240*/  IMAD.MOV.U32 R12, RZ, RZ, 0x1 ;  /* 0x00000001ff0c7424 */ /* 0x000fe400078e00ff */
[----:B------:R-:W-:Y:S02]  /*30250*/  IMAD.MOV.U32 R11, RZ, RZ, RZ ;  /* 0x000000ffff0b7224 */ /* 0x000fe400078e00ff */
[----:B------:R-:W-:-:S07]  /*30260*/  IMAD.MOV.U32 R15, RZ, RZ, -0x1 ;  /* 0xffffffffff0f7424 */ /* 0x000fce00078e00ff */
[----:B-12---:R-:W-:Y:S05]  /*30270*/  WARPSYNC.COLLECTIVE R15, `(.L_x_3775) ;  /* 0x000000000f087348 */ /* 0x006fea0003c00000 */
[----:B------:R0:W3:Y:S02]  /*30280*/  SHFL.UP P6, R14, R13, R12, R11 ;  /* 0x0400000c0d0e7389 */ /* 0x0000e400000c000b */
[----:B0123--:R-:W-:Y:S01]  /*30290*/  ENDCOLLECTIVE ;  /* 0x000000000000791b */ /* 0x00ffe20003800000 */
.L_x_3775:
[----:B------:R-:W-:Y:S05]  /*302a0*/  BSYNC B0 ;  /* 0x0000000000007941 */ /* 0x000fea0003800000 */
.L_x_3774:
        /* <DEDUP_REMOVED lines=8> */
.L_x_3776:
[----:B------:R-:W-:Y:S01]  /*30330*/  IMAD.MOV.U32 R12, RZ, RZ, 0x4 ;  /* 0x00000004ff0c7424 */ /* 0x000fe200078e00ff */
[----:B------:R-:W-:-:S05]  /*30340*/  SEL R2, R14, RZ, P2 ;  /* 0x000000ff0e027207 */ /* 0x000fca0001000000 */
[----:B------:R-:W-:-:S04]  /*30350*/  IMAD.IADD R2, R13, 0x1, R2 ;  /* 0x000000010d027824 */ /* 0x000fc800078e0202 */
[----:B------:R-:W-:-:S07]  /*30360*/  IMAD.MOV.U32 R13, RZ, RZ, R2 ;  /* 0x000000ffff0d7224 */ /* 0x000fce00078e0002 */
[----:B------:R-:W-:Y:S05]  /*30370*/  WARPSYNC.COLLECTIVE R15, `(.L_x_3777) ;  /* 0x000000000f087348 */ /* 0x000fea0003c00000 */
[----:B------:R0:W1:Y:S02]  /*30380*/  SHFL.UP P6, R14, R13, R12, R11 ;  /* 0x0400000c0d0e7389 */ /* 0x00006400000c000b */
[----:B01----:R-:W-:Y:S01]  /*30390*/  ENDCOLLECTIVE ;  /* 0x000000000000791b */ /* 0x003fe20003800000 */
.L_x_3777:
[----:B------:R-:W-:Y:S01]  /*303a0*/  IMAD.MOV.U32 R12, RZ, RZ, 0x8 ;  /* 0x00000008ff0c7424 */ /* 0x000fe200078e00ff */
[----:B------:R-:W-:-:S05]  /*303b0*/  SEL R3, R14, RZ, P3 ;  /* 0x000000ff0e037207 */ /* 0x000fca0001800000 */
[----:B------:R-:W-:-:S04]  /*303c0*/  IMAD.IADD R3, R2, 0x1, R3 ;  /* 0x0000000102037824 */ /* 0x000fc800078e0203 */
[----:B------:R-:W-:-:S07]  /*303d0*/  IMAD.MOV.U32 R13, RZ, RZ, R3 ;  /* 0x000000ffff0d7224 */ /* 0x000fce00078e0003 */
[----:B------:R-:W-:Y:S05]  /*303e0*/  WARPSYNC.COLLECTIVE R15, `(.L_x_3778) ;  /* 0x000000000f087348 */ /* 0x000fea0003c00000 */
[----:B------:R0:W1:Y:S02]  /*303f0*/  SHFL.UP P6, R14, R13, R12, R11 ;  /* 0x0400000c0d0e7389 */ /* 0x00006400000c000b */
[----:B01----:R-:W-:Y:S01]  /*30400*/  ENDCOLLECTIVE ;  /* 0x000000000000791b */ /* 0x003fe20003800000 */
.L_x_3778:
[----:B------:R-:W-:Y:S01]  /*30410*/  IMAD.MOV.U32 R12, RZ, RZ, 0x10 ;  /* 0x00000010ff0c7424 */ /* 0x000fe200078e00ff */
[----:B------:R-:W-:-:S05]  /*30420*/  SEL R14, R14, RZ, P4 ;  /* 0x000000ff0e0e7207 */ /* 0x000fca0002000000 */
[----:B------:R-:W-:-:S04]  /*30430*/  IMAD.IADD R5, R3, 0x1, R14 ;  /* 0x0000000103057824 */ /* 0x000fc800078e020e */
[----:B------:R-:W-:-:S07]  /*30440*/  IMAD.MOV.U32 R13, RZ, RZ, R5 ;  /* 0x000000ffff0d7224 */ /* 0x000fce00078e0005 */
[----:B------:R-:W-:Y:S05]  /*30450*/  WARPSYNC.COLLECTIVE R15, `(.L_x_3779) ;  /* 0x000000000f087348 */ /* 0x000fea0003c00000 */
[----:B------:R0:W1:Y:S02]  /*30460*/  SHFL.UP P6, R14, R13, R12, R11 ;  /* 0x0400000c0d0e7389 */ /* 0x00006400000c000b */
[----:B01----:R-:W-:Y:S01]  /*30470*/  ENDCOLLECTIVE ;  /* 0x000000000000791b */ /* 0x003fe20003800000 */
.L_x_3779:
        /* <DEDUP_REMOVED lines=8> */
.L_x_3780:
[----:B------:R-:W-:Y:S05]  /*30500*/  BRA `(.L_x_3781) ;  /* 0xffffffb000387947 */ /* 0x000fea000383ffff */
.L_x_3643:
[----:B------:R-:W-:Y:S01]  /*30510*/  BSSY B0, `(.L_x_3782) ;  /* 0x0000006000007945 */ /* 0x000fe20003800000 */
[----:B------:R-:W-:Y:S01]  /*30520*/  PLOP3.LUT P6, PT, P6, PT, PT, 0x8, 0x0 ;  /* 0x000000000000781c */ /* 0x000fe200037ce170 */
[----:B------:R-:W-:-:S12]  /*30530*/  IMAD.MOV.U32 R15, RZ, RZ, -0x1 ;  /* 0xffffffffff0f7424 */ /* 0x000fd800078e00ff */
[----:B012---:R-:W-:Y:S05]  /*30540*/  WARPSYNC.COLLECTIVE R15, `(.L_x_3783) ;  /* 0x000000000f087348 */ /* 0x007fea0003c00000 */
[----:B------:R-:W-:Y:S01]  /*30550*/  VOTE.ANY R14, PT, P6 ;  /* 0x00000000000e7806 */ /* 0x000fe200030e0100 */
[----:B012---:R-:W-:Y:S06]  /*30560*/  ENDCOLLECTIVE ;  /* 0x000000000000791b */ /* 0x007fec0003800000 */
.L_x_3783:
[----:B------:R-:W-:Y:S05]  /*30570*/  BSYNC B0 ;  /* 0x0000000000007941 */ /* 0x000fea0003800000 */
.L_x_3782:
        /* <DEDUP_REMOVED lines=8> */
.L_x_3784:
[----:B------:R-:W-:Y:S02]  /*30600*/  IMAD.IADD R19, R12, 0x1, R19 ;  /* 0x000000010c137824 */ /* 0x000fe400078e0213 */
[----:B------:R-:W-:Y:S02]  /*30610*/  IMAD.MOV.U32 R13, RZ, RZ, R4 ;  /* 0x000000ffff0d7224 */ /* 0x000fe400078e0004 */
[----:B------:R-:W-:-:S07]  /*30620*/  IMAD.MOV.U32 R17, RZ, RZ, R14 ;  /* 0x000000ffff117224 */ /* 0x000fce00078e000e */
[----:B------:R-:W-:Y:S05]  /*30630*/  WARPSYNC.COLLECTIVE R15, `(.L_x_3785) ;  /* 0x000000000f087348 */ /* 0x000fea0003c00000 */
[----:B------:R0:W1:Y:S02]  /*30640*/  SHFL.IDX P6, R14, R13, R12, R11 ;  /* 0x0000000c0d0e7389 */ /* 0x00006400000c000b */
[----:B01----:R-:W-:Y:S01]  /*30650*/  ENDCOLLECTIVE ;  /* 0x000000000000791b */ /* 0x003fe20003800000 */
.L_x_3785:
[----:B------:R-:W-:Y:S01]  /*30660*/  IMAD.MOV.U32 R4, RZ, RZ, R14 ;  /* 0x000000ffff047224 */ /* 0x000fe200078e000e */
[----:B------:R-:W-:Y:S06]  /*30670*/  BRA `(.L_x_3786) ;  /* 0xffffffb0001c7947 */ /* 0x000fec000383ffff */
.L_x_3645:
[----:B------:R-:W-:Y:S01]  /*30680*/  BSSY B0, `(.L_x_3787) ;  /* 0x0000007000007945 */ /* 0x000fe20003800000 */
[----:B------:R-:W-:Y:S02]  /*30690*/  IMAD.MOV.U32 R13, RZ, RZ, R2 ;  /* 0x000000ffff0d7224 */ /* 0x000fe400078e0002 */
[----:B------:R-:W-:Y:S02]  /*306a0*/  IMAD.MOV.U32 R11, RZ, RZ, 0x1f ;  /* 0x0000001fff0b7424 */ /* 0x000fe400078e00ff */
[----:B------:R-:W-:-:S07]  /*306b0*/  IMAD.MOV.U32 R15, RZ, RZ, -0x1 ;  /* 0xffffffffff0f7424 */ /* 0x000fce00078e00ff */
[----:B012-4-:R-:W-:Y:S05]  /*306c0*/  WARPSYNC.COLLECTIVE R15, `(.L_x_3788) ;  /* 0x000000000f087348 */ /* 0x017fea0003c00000 */
[----:B------:R3:W0:Y:S02]  /*306d0*/  SHFL.IDX P6, R14, R13, R12, R11 ;  /* 0x0000000c0d0e7389 */ /* 0x00062400000c000b */
[----:B01234-:R-:W-:Y:S01]  /*306e0*/  ENDCOLLECTIVE ;  /* 0x000000000000791b */ /* 0x01ffe20003800000 */
.L_x_3788:
[----:B------:R-:W-:Y:S05]  /*306f0*/  BSYNC B0 ;  /* 0x0000000000007941 */ /* 0x000fea0003800000 */
.L_x_3787:
[----:B------:R-:W-:Y:S01]  /*30700*/  IMAD.MOV.U32 R6, RZ, RZ, R14 ;  /* 0x000000ffff067224 */ /* 0x000fe200078e000e */
[----:B------:R-:W-:Y:S06]  /*30710*/  BRA `(.L_x_3644) ;  /* 0xffffffb0000c7947 */ /* 0x000fec000383ffff */
.L_x_3651:
[----:B0-----:R0:W4:Y:S02]  /*30720*/  SYNCS.PHASECHK.TRANS64.TRYWAIT P0, [R5+URZ+0x32420], R0 ;  /* 0x03242000050075a7 */ /* 0x001124000800017f */
[----:B----4-:R-:W-:Y:S05]  /*30730*/  @!P0 NANOSLEEP.SYNCS 0x989680 ;  /* 0x009896800000895d */ /* 0x010fea0003900000 */
[----:B------:R-:W4:Y:S02]  /*30740*/  @!P0 SYNCS.PHASECHK.TRANS64 P0, [R5+URZ+0x32420], R0 ;  /* 0x03242000050085a7 */ /* 0x000f24000800007f */
[----:B----4-:R-:W-:Y:S05]  /*30750*/  @!P0 BRA `(.L_x_3651) ;  /* 0xfffffffc00f08947 */ /* 0x010fea000383ffff */
[----:B------:R-:W-:Y:S05]  /*30760*/  BRA `(.L_x_3789) ;  /* 0xffffffb800647947 */ /* 0x000fea000383ffff */
.L_x_3652:
[----:B------:R-:W4:Y:S01]  /*30770*/  S2R R2, SR_TID.X ;  /* 0x0000000000027919 */ /* 0x000f220000002100 */
[----:B------:R-:W-:Y:S01]  /*30780*/  BSSY B0, `(.L_x_3790) ;  /* 0x000000a000007945 */ /* 0x000fe20003800000 */
[----:B------:R-:W-:Y:S02]  /*30790*/  IMAD.MOV.U32 R12, RZ, RZ, RZ ;  /* 0x000000ffff0c7224 */ /* 0x000fe400078e00ff */
[----:B------:R-:W-:Y:S02]  /*307a0*/  IMAD.MOV.U32 R11, RZ, RZ, 0x1f ;  /* 0x0000001fff0b7424 */ /* 0x000fe400078e00ff */
[----:B------:R-:W-:Y:S01]  /*307b0*/  IMAD.MOV.U32 R15, RZ, RZ, -0x1 ;  /* 0xffffffffff0f7424 */ /* 0x000fe200078e00ff */
[----:B----4-:R-:W-:-:S04]  /*307c0*/  SHF.R.U32.HI R2, RZ, 0x5, R2 ;  /* 0x00000005ff027819 */ /* 0x010fc80000011602 */
[----:B------:R-:W-:-:S05]  /*307d0*/  LOP3.LUT R2, R2, 0x3, RZ, 0xc0, !PT ;  /* 0x0000000302027812 */ /* 0x000fca00078ec0ff */
[----:B------:R-:W-:-:S07]  /*307e0*/  IMAD.MOV.U32 R13, RZ, RZ, R2 ;  /* 0x000000ffff0d7224 */ /* 0x000fce00078e0002 */
[----:B0123--:R-:W-:Y:S05]  /*307f0*/  WARPSYNC.COLLECTIVE R15, `(.L_x_3791) ;  /* 0x000000000f087348 */ /* 0x00ffea0003c00000 */
[----:B------:R4:W0:Y:S02]  /*30800*/  SHFL.IDX P6, R14, R13, R12, R11 ;  /* 0x0000000c0d0e7389 */ /* 0x00082400000c000b */
[----:B01234-:R-:W-:Y:S01]  /*30810*/  ENDCOLLECTIVE ;  /* 0x000000000000791b */ /* 0x01ffe20003800000 */
.L_x_3791:
[----:B------:R-:W-:Y:S05]  /*30820*/  BSYNC B0 ;  /* 0x0000000000007941 */ /* 0x000fea0003800000 */
.L_x_3790:
[----:B------:R-:W-:Y:S05]  /*30830*/  BRA `(.L_x_3792) ;  /* 0xffffffb8004c7947 */ /* 0x000fea000383ffff */
.L_x_3655:
[----:B------:R-:W-:Y:S01]  /*30840*/  BSSY B1, `(.L_x_3793) ;  /* 0x0000006000017945 */ /* 0x000fe20003800000 */
[----:B------:R-:W-:-:S07]  /*30850*/  IMAD.MOV.U32 R15, RZ, RZ, -0x1 ;  /* 0xffffffffff0f7424 */ /* 0x000fce00078e00ff */
[----:B0123--:R-:W-:Y:S05]  /*30860*/  WARPSYNC.COLLECTIVE R15, `(.L_x_3794) ;  /* 0x000000000f0c7348 */ /* 0x00ffea0003c00000 */
[----:B------:R-:W-:Y:S02]  /*30870*/  ELECT P6, UR62, PT ;  /* 0x00000000003e782f */ /* 0x000fe400038c0000 */
[----:B------:R-:W-:Y:S01]  /*30880*/  MOV R14, UR62 ;  /* 0x0000003e000e7c02 */ /* 0x000fe20008000f00 */
[----:B0123--:R-:W-:Y:S10]  /*30890*/  ENDCOLLECTIVE ;  /* 0x000000000000791b */ /* 0x00fff40003800000 */
.L_x_3794:
[----:B------:R-:W-:Y:S05]  /*308a0*/  BSYNC B1 ;  /* 0x0000000000017941 */ /* 0x000fea0003800000 */
.L_x_3793:
[----:B------:R-:W-:Y:S05]  /*308b0*/  BRA `(.L_x_3795) ;  /* 0xffffffb800447947 */ /* 0x000fea000383ffff */
.L_x_3657:
[----:B0-----:R0:W4:Y:S02]  /*308c0*/  SYNCS.PHASECHK.TRANS64.TRYWAIT P1, [R3+URZ+0x32440], R2 ;  /* 0x03244002030075a7 */ /* 0x001124000802017f */
[----:B----4-:R-:W-:Y:S05]  /*308d0*/  @!P1 NANOSLEEP.SYNCS 0x989680 ;  /* 0x009896800000995d */ /* 0x010fea0003900000 */
[----:B------:R-:W4:Y:S02]  /*308e0*/  @!P1 SYNCS.PHASECHK.TRANS64 P1, [R3+URZ+0x32440], R2 ;  /* 0x03244002030095a7 */ /* 0x000f24000802007f */
[----:B----4-:R-:W-:Y:S05]  /*308f0*/  @!P1 BRA `(.L_x_3657) ;  /* 0xfffffffc00f09947 */ /* 0x010fea000383ffff */
[----:B------:R-:W-:Y:S05]  /*30900*/  BRA `(.L_x_3796) ;  /* 0xffffffb8006c7947 */ /* 0x000fea000383ffff */
.L_x_3659:
[----:B----4-:R4:W0:Y:S02]  /*30910*/  SYNCS.PHASECHK.TRANS64.TRYWAIT P1, [R5+URZ+0x32440], R0 ;  /* 0x03244000050075a7 */ /* 0x010824000802017f */
[----:B0-----:R-:W-:Y:S05]  /*30920*/  @!P1 NANOSLEEP.SYNCS 0x989680 ;  /* 0x009896800000995d */ /* 0x001fea0003900000 */
[----:B------:R-:W0:Y:S02]  /*30930*/  @!P1 SYNCS.PHASECHK.TRANS64 P1, [R5+URZ+0x32440], R0 ;  /* 0x03244000050095a7 */ /* 0x000e24000802007f */
[----:B0-----:R-:W-:Y:S05]  /*30940*/  @!P1 BRA `(.L_x_3659) ;  /* 0xfffffffc00f09947 */ /* 0x001fea000383ffff */
[----:B------:R-:W-:Y:S05]  /*30950*/  BRA `(.L_x_3797) ;  /* 0xffffffb800787947 */ /* 0x000fea000383ffff */
.L_x_3661:
[----:B------:R0:W0:Y:S02]  /*30960*/  SYNCS.PHASECHK.TRANS64.TRYWAIT P1, [R3+URZ+0x32460], R2 ;  /* 0x03246002030075a7 */ /* 0x000024000802017f */
[----:B0-----:R-:W-:Y:S05]  /*30970*/  @!P1 NANOSLEEP.SYNCS 0x989680 ;  /* 0x009896800000995d */ /* 0x001fea0003900000 */
[----:B------:R-:W0:Y:S02]  /*30980*/  @!P1 SYNCS.PHASECHK.TRANS64 P1, [R3+URZ+0x32460], R2 ;  /* 0x03246002030095a7 */ /* 0x000e24000802007f */
[----:B0-----:R-:W-:Y:S05]  /*30990*/  @!P1 BRA `(.L_x_3661) ;  /* 0xfffffffc00f09947 */ /* 0x001fea000383ffff */
[----:B------:R-:W-:Y:S05]  /*309a0*/  BRA `(.L_x_3798) ;  /* 0xffffffb800747947 */ /* 0x000fea000383ffff */
        .type           $_ZN7cutlass13device_kernelIN5flash11enable_sm90INS1_16FlashAttnFwdSm90INS1_25CollectiveMainloopFwdSm90ILi2EN4cute5tupleIJNS5_1CILi1EEES8_S8_EEENS6_IJNS7_ILi128EEENS7_ILi96EEENS7_ILi64EEEEEELi256ENS_6half_tEfNS_4arch4Sm90ELb0ELb1ELb1ELb1ELb1ELb0ELb1ELb1ELb0ELb1ELb1ELb0EEENS1_21CollectiveEpilogueFwdINS6_IJSA_NS7_ILi256EEESB_EEES9_SE_SG_Li256ELb1ELb1ELb1ELb0EEENS1_36VarlenDynamicPersistentTileSchedulerILi128ELi96ELi256ELi128ELb1ELb1ELb1ELb1ELb0ELb1EEEEEEEEEvNT_6ParamsE$_ZZN5flash25CollectiveMainloopFwdSm90ILi2EN4cute5tupleIJNS1_1CILi1EEES4_S4_EEENS2_IJNS3_ILi128EEENS3_ILi96EEENS3_ILi64EEEEEELi256EN7cutlass6half_tEfNSA_4arch4Sm90ELb0ELb1ELb1ELb1ELb1ELb0ELb1ELb1ELb0ELb1ELb1ELb0EE3mmaINS_16FlashAttnFwdSm90ISE_NS_21CollectiveEpilogueFwdINS2_IJS6_NS3_ILi256EEES7_EEES5_SB_SD_Li256ELb1ELb1ELb1ELb0EEENS_36VarlenDynamicPersistentTileSchedulerILi128ELi96ELi256ELi128ELb1ELb1ELb1ELb1ELb0ELb1EEEE13SharedStorageENS1_6TensorINS1_11ArrayEngineIfLm128EEENS1_6LayoutINS2_IJNS2_IJNS3_ILi2EEEST_NS3_ILi32EEEEEES4_S4_EEENS2_IJNS2_IJS4_ST_NS3_ILi4EEEEEENS3_ILi0EEESZ_EEEEEEENS_7SoftmaxILi2ELi0EEEEEbRKNSE_6ParamsENSA_13PipelineAsyncILi2EEES19_RNSA_13PipelineStateILj2EEERT0_RT1_iRiRKNS_16SeqlenInfoQKNewKILb1ELb0EEENS2_IJiiiiEEERT_ENKUliT_T0_T1_E_clIZSF_ISO_S12_S14_EbS17_S19_S19_S1C_S1E_S1G_iS1H_S1L_S1M_S1O_EUlRS1P_iE1_NS3_ILb0EEENS3_ILb1EEEEEDaiS1P_S1Q_S1R_,@function
        .size           $_ZN7cutlass13device_kernelIN5flash11enable_sm90INS1_16FlashAttnFwdSm90INS1_25CollectiveMainloopFwdSm90ILi2EN4cute5tupleIJNS5_1CILi1EEES8_S8_EEENS6_IJNS7_ILi128EEENS7_ILi96EEENS7_ILi64EEEEEELi256ENS_6half_tEfNS_4arch4Sm90ELb0ELb1ELb1ELb1ELb1ELb0ELb1ELb1ELb0ELb1ELb1ELb0EEENS1_21CollectiveEpilogueFwdINS6_IJSA_NS7_ILi256EEESB_EEES9_SE_SG_Li256ELb1ELb1ELb1ELb0EEENS1_36VarlenDynamicPersistentTileSchedulerILi128ELi96ELi256ELi128ELb1ELb1ELb1ELb1ELb0ELb1EEEEEEEEEvNT_6ParamsE$_ZZN5flash25CollectiveMainloopFwdSm90ILi2EN4cute5tupleIJNS1_1CILi1EEES4_S4_EEENS2_IJNS3_ILi128EEENS3_ILi96EEENS3_ILi64EEEEEELi256EN7cutlass6half_tEfNSA_4arch4Sm90ELb0ELb1ELb1ELb1ELb1ELb0ELb1ELb1ELb0ELb1ELb1ELb0EE3mmaINS_16FlashAttnFwdSm90ISE_NS_21CollectiveEpilogueFwdINS2_IJS6_NS3_ILi256EEES7_EEES5_SB_SD_Li256ELb1ELb1ELb1ELb0EEENS_36VarlenDynamicPersistentTileSchedulerILi128ELi96ELi256ELi128ELb1ELb1ELb1ELb1ELb0ELb1EEEE13SharedStorageENS1_6TensorINS1_11ArrayEngineIfLm128EEENS1_6LayoutINS2_IJNS2_IJNS3_ILi2EEEST_NS3_ILi32EEEEEES4_S4_EEENS2_IJNS2_IJS4_ST_NS3_ILi4EEEEEENS3_ILi0EEESZ_EEEEEEENS_7SoftmaxILi2ELi0EEEEEbRKNSE_6ParamsENSA_13PipelineAsyncILi2EEES19_RNSA_13PipelineStateILj2EEERT0_RT1_iRiRKNS_16SeqlenInfoQKNewKILb1ELb0EEENS2_IJiiiiEEERT_ENKUliT_T0_T1_E_clIZSF_ISO_S12_S14_EbS17_S19_S19_S1C_S1E_S1G_iS1H_S1L_S1M_S1O_EUlRS1P_iE1_NS3_ILb0EEENS3_ILb1EEEEEDaiS1P_S1Q_S1R_,(.L_x_6567 - $_ZN7cutlass13device_kernelIN5flash11enable_sm90INS1_16FlashAttnFwdSm90INS1_25CollectiveMainloopFwdSm90ILi2EN4cute5tupleIJNS5_1CILi1EEES8_S8_EEENS6_IJNS7_ILi128EEENS7_ILi96EEENS7_ILi64EEEEEELi256ENS_6half_tEfNS_4arch4Sm90ELb0ELb1ELb1ELb1ELb1ELb0ELb1ELb1ELb0ELb1ELb1ELb0EEENS1_21CollectiveEpilogueFwdINS6_IJSA_NS7_ILi256EEESB_EEES9_SE_SG_Li256ELb1ELb1ELb1ELb0EEENS1_36VarlenDynamicPersistentTileSchedulerILi128ELi96ELi256ELi128ELb1ELb1ELb1ELb1ELb0ELb1EEEEEEEEEvNT_6ParamsE$_ZZN5flash25CollectiveMainloopFwdSm90ILi2EN4cute5tupleIJNS1_1CILi1EEES4_S4_EEENS2_IJNS3_ILi128EEENS3_ILi96EEENS3_ILi64EEEEEELi256EN7cutlass6half_tEfNSA_4arch4Sm90ELb0ELb1ELb1ELb1ELb1ELb0ELb1ELb1ELb0ELb1ELb1ELb0EE3mmaINS_16FlashAttnFwdSm90ISE_NS_21CollectiveEpilogueFwdINS2_IJS6_NS3_ILi256EEES7_EEES5_SB_SD_Li256ELb1ELb1ELb1ELb0EEENS_36VarlenDynamicPersistentTileSchedulerILi128ELi96ELi256ELi128ELb1ELb1ELb1ELb1ELb0ELb1EEEE13SharedStorageENS1_6TensorINS1_11ArrayEngineIfLm128EEENS1_6LayoutINS2_IJNS2_IJNS3_ILi2EEEST_NS3_ILi32EEEEEES4_S4_EEENS2_IJNS2_IJS4_ST_NS3_ILi4EEEEEENS3_ILi0EEESZ_EEEEEEENS_7SoftmaxILi2ELi0EEEEEbRKNSE_6ParamsENSA_13PipelineAsyncILi2EEES19_RNSA_13PipelineStateILj2EEERT0_RT1_iRiRKNS_16SeqlenInfoQKNewKILb1ELb0EEENS2_IJiiiiEEERT_ENKUliT_T0_T1_E_clIZSF_ISO_S12_S14_EbS17_S19_S19_S1C_S1E_S1G_iS1H_S1L_S1M_S1O_EUlRS1P_iE1_NS3_ILb0EEENS3_ILb1EEEEEDaiS1P_S1Q_S1R_)
$_ZN7cutlass13device_kernelIN5flash11enable_sm90INS1_16FlashAttnFwdSm90INS1_25CollectiveMainloopFwdSm90ILi2EN4cute5tupleIJNS5_1CILi1EEES8_S8_EEENS6_IJNS7_ILi128EEENS7_ILi96EEENS7_ILi64EEEEEELi256ENS_6half_tEfNS_4arch4Sm90ELb0ELb1ELb1ELb1ELb1ELb0ELb1ELb1ELb0ELb1ELb1ELb0EEENS1_21CollectiveEpilogueFwdINS6_IJSA_NS7_ILi256EEESB_EEES9_SE_SG_Li256ELb1ELb1ELb1ELb0EEENS1_36VarlenDynamicPersistentTileSchedulerILi128ELi96ELi256ELi128ELb1ELb1ELb1ELb1ELb0ELb1EEEEEEEEEvNT_6ParamsE$_ZZN5flash25CollectiveMainloopFwdSm90ILi2EN4cute5tupleIJNS1_1CILi1EEES4_S4_EEENS2_IJNS3_ILi128EEENS3_ILi96EEENS3_ILi64EEEEEELi256EN7cutlass6half_tEfNSA_4arch4Sm90ELb0ELb1ELb1ELb1ELb1ELb0ELb1ELb1ELb0ELb1ELb1ELb0EE3mmaINS_16FlashAttnFwdSm90ISE_NS_21CollectiveEpilogueFwdINS2_IJS6_NS3_ILi256EEES7_EEES5_SB_SD_Li256ELb1ELb1ELb1ELb0EEENS_36VarlenDynamicPersistentTileSchedulerILi128ELi96ELi256ELi128ELb1ELb1ELb1ELb1ELb0ELb1EEEE13SharedStorageENS1_6TensorINS1_11ArrayEngineIfLm128EEENS1_6LayoutINS2_IJNS2_IJNS3_ILi2EEEST_NS3_ILi32EEEEEES4_S4_EEENS2_IJNS2_IJS4_ST_NS3_ILi4EEEEEENS3_ILi0EEESZ_EEEEEEENS_7SoftmaxILi2ELi0EEEEEbRKNSE_6ParamsENSA_13PipelineAsyncILi2EEES19_RNSA_13PipelineStateILj2EEERT0_RT1_iRiRKNS_16SeqlenInfoQKNewKILb1ELb0EEENS2_IJiiiiEEERT_ENKUliT_T0_T1_E_clIZSF_ISO_S12_S14_EbS17_S19_S19_S1C_S1E_S1G_iS1H_S1L_S1M_S1O_EUlRS1P_iE1_NS3_ILb0EEENS3_ILb1EEEEEDaiS1P_S1Q_S1R_:
        /* <DEDUP_REMOVED lines=24> */
[----:B------:R0:W-:Y:S08]  /*30b30*/  ST.E desc[UR4][R6.64], R9 ;  /* 0x0000000906007985 */ /* 0x0001f0000c101904 */
[----:B------:R1:W-:Y:S01]  /*30b40*/  @!P0 ST.E desc[UR8][R6.64], RZ ;  /* 0x000000ff06008985 */ /* 0x0003e2000c101908 */
[----:B--2---:R-:W-:-:S05]  /*30b50*/  VIADD R19, R8, 0x1 ;  /* 0x0000000108137836 */ /* 0x004fca0000000000 */
[----:B------:R1:W-:Y:S01]  /*30b60*/  ST.E desc[UR6][R6.64+0x8], R19 ;  /* 0x0000081306007985 */ /* 0x0003e2000c101906 */
        /* <DEDUP_REMOVED lines=12> */
[----:B0-----:R-:W-:-:S07]  /*30c30*/  IMAD.MOV.U32 R9, RZ, RZ, R25 ;  /* 0x000000ffff097224 */ /* 0x001fce00078e0019 */
[----:B---3--:R1:W5:Y:S04]  /*30c40*/  LD.E R18, desc[UR4][R12.64] ;  /* 0x000000040c127980 */ /* 0x008368000c101900 */
[----:B------:R1:W5:Y:S01]  /*30c50*/  LD.E R20, desc[UR6][R12.64+0x4] ;  /* 0x000004060c147980 */ /* 0x000362000c101900 */
[----:B--2---:R-:W-:-:S04]  /*30c60*/  LOP3.LUT R8, R8, 0x1, RZ, 0xfc, !PT ;  /* 0x0000000108087812 */ /* 0x004fc800078efcff */
[----:B------:R-:W-:Y:S01]  /*30c70*/  ISETP.NE.AND P0, PT, R8, 0x3, PT ;  /* 0x000000030800780c */ /* 0x000fe20003f05270 */
[----:B------:R-:W-:-:S12]  /*30c80*/  IMAD.MOV.U32 R8, RZ, RZ, R24 ;  /* 0x000000ffff087224 */ /* 0x000fd800078e0018 */
[----:B-1----:R-:W-:Y:S05]  /*30c90*/  @!P0 BRA `(.L_x_3800) ;  /* 0x0000000000048947 */ /* 0x002fea0003800000 */
[----:B------:R-:W-:Y:S01]  /*30ca0*/  BPT.TRAP 0x1 ;  /* 0x000000040000795c */ /* 0x000fe20000300000 */
.L_x_3800:
[----:B------:R-:W-:Y:S05]  /*30cb0*/  BSYNC B2 ;  /* 0x0000000000027941 */ /* 0x000fea0003800000 */
.L_x_3799:
        /* <DEDUP_REMOVED lines=17> */
.L_x_3802:
[----:B------:R-:W-:Y:S05]  /*30dd0*/  BSYNC B2 ;  /* 0x0000000000027941 */ /* 0x000fea0003800000 */
.L_x_3801:
        /* <DEDUP_REMOVED lines=10> */
.L_x_3804:
[----:B------:R-:W-:Y:S05]  /*30e80*/  BSYNC B2 ;  /* 0x0000000000027941 */ /* 0x000fea0003800000 */
.L_x_3803:
[----:B------:R-:W2:Y:S04]  /*30e90*/  LDL.64 R12, [R0] ;  /* 0x00000000000c7983 */ /* 0x000ea80000100a00 */
[----:B0----5:R-:W3:Y:S01]  /*30ea0*/  LDL.64 R6, [R0+0x28] ;  /* 0x0000280000067983 */ /* 0x021ee20000100a00 */
        /* <DEDUP_REMOVED lines=13> */
[----:B----4-:R-:W-:Y:S04]  /*30f80*/  ST.E desc[UR4][R14.64], RZ ;  /* 0x000000ff0e007985 */ /* 0x010fe8000c101904 */
[----:B------:R-:W3:Y:S01]  /*30f90*/  LD.E.64 R12, desc[UR6][R18.64] ;  /* 0x00000006120c7980 */ /* 0x000ee2000c101b00 */
[----:B--2---:R-:W-:Y:S01]  /*30fa0*/  IMAD R6, R21, 0x300, R6 ;  /* 0x0000030015067824 */ /* 0x004fe200078e0206 */
[----:B------:R-:W-:Y:S01]  /*30fb0*/  R2UR UR7, R7 ;  /* 0x00000000070772ca */ /* 0x000fe200000e0000 */
[----:B------:R-:W-:Y:S01]  /*30fc0*/  WARPGROUP.ARRIVE ;  /* 0x00000000000079c5 */ /* 0x000fe20000000000 */
[----:B------:R-:W-:Y:S02]  /*30fd0*/  R2UR UR8, R4 ;  /* 0x00000000040872ca */ /* 0x000fe400000e0000 */
[----:B------:R-:W-:-:S02]  /*30fe0*/  R2UR UR6, R6 ;  /* 0x00000000060672ca */ /* 0x000fc400000e0000 */
[C---:B------:R-:W-:Y:S02]  /*30ff0*/  R2UR UR9, R5.reuse ;  /* 0x00000000050972ca */ /* 0x040fe400000e0000 */
[----:B------:R-:W-:Y:S02]  /*31000*/  R2UR UR10, R4 ;  /* 0x00000000040a72ca */ /* 0x000fe400000e0000 */
[----:B------:R-:W-:Y:S02]  /*31010*/  R2UR UR11, R5 ;  /* 0x00000000050b72ca */ /* 0x000fe400000e0000 */
[----:B---3--:R-:W-:Y:S01]  /*31020*/  R2UR UR4, R12 ;  /* 0x000000000c0472ca */ /* 0x008fe200000e0000 */
[----:B------:R-:W-:Y:S01]  /*31030*/  IMAD.MOV.U32 R12, RZ, RZ, 0x1 ;  /* 0x00000001ff0c7424 */ /* 0x000fe200078e00ff */
[----:B------:R-:W-:-:S13]  /*31040*/  R2UR UR5, R13 ;  /* 0x000000000d0572ca */ /* 0x000fda00000e0000 */
[----:B------:R-:W-:Y:S03]  /*31050*/  HGMMA.64x96x16.F32 R24, gdesc[UR4], RZ, !UPT, gsb0 ;  /* 0x01600000041879f0 */ /* 0x000fe6000c0008ff */
[----:B------:R-:W-:Y:S02]  /*31060*/  WARPGROUP.DEPBAR.LE gsb0, 0x0 ;  /* 0x00008000000079c5 */ /* 0x000fe40000010000 */
[----:B------:R-:W-:Y:S04]  /*31070*/  ST.E desc[UR8][R14.64], R12 ;  /* 0x0000000c0e007985 */ /* 0x000fe8000c101908 */
[----:B------:R-:W2:Y:S01]  /*31080*/  LD.E.64 R20, desc[UR10][R18.64] ;  /* 0x0000000a12147980 */ /* 0x000ea2000c101b00 */
[----:B------:R-:W-:Y:S01]  /*31090*/  VIADD R72, R6, 0x2 ;  /* 0x0000000206487836 */ /* 0x000fe20000000000 */
[----:B------:R-:W-:Y:S01]  /*310a0*/  WARPGROUP.ARRIVE ;  /* 0x00000000000079c5 */ /* 0x000fe20000000000 */
[----:B------:R-:W-:Y:S01]  /*310b0*/  IMAD.MOV.U32 R73, RZ, RZ, R7 ;  /* 0x000000ffff497224 */ /* 0x000fe200078e0007 */
[----:B------:R-:W-:-:S02]  /*310c0*/  R2UR UR8, R4 ;  /* 0x00000000040872ca */ /* 0x000fc400000e0000 */
[----:B------:R-:W-:Y:S02]  /*310d0*/  R2UR UR6, R72 ;  /* 0x00000000480672ca */ /* 0x000fe400000e0000 */
        /* <DEDUP_REMOVED lines=42> */
[----:B0-----:R-:W3:-:S12]  /*31380*/  LDL.64 R14, [R0] ;  /* 0x00000000000e7983 */ /* 0x001ed80000100a00 */
        /* <DEDUP_REMOVED lines=12> */
.L_x_3807:
[----:B------:R-:W-:Y:S05]  /*31450*/  BSYNC B2 ;  /* 0x0000000000027941 */ /* 0x000fea0003800000 */
.L_x_3806:
        /* <DEDUP_REMOVED lines=17> */
.L_x_3809:
[----:B------:R-:W-:Y:S05]  /*31570*/  BSYNC B2 ;  /* 0x0000000000027941 */ /* 0x000fea0003800000 */
.L_x_3808:
        /* <DEDUP_REMOVED lines=10> */
.L_x_3811:
[----:B------:R-:W-:Y:S05]  /*31620*/  BSYNC B2 ;  /* 0x0000000000027941 */ /* 0x000fea0003800000 */
.L_x_3810:
[----:B------:R-:W2:Y:S04]  /*31630*/  LDL.64 R6, [R0] ;  /* 0x0000000000067983 */ /* 0x000ea80000100a00 */
[----:B------:R-:W3:Y:S04]  /*31640*/  LDL.64 R20, [R0+0x58] ;  /* 0x0000580000147983 */ /* 0x000ee80000100a00 */
[----:B------:R-:W4:Y:S04]  /*31650*/  LDL.64 R14, [R0+0x48] ;  /* 0x00004800000e7983 */ /* 0x000f280000100a00 */
[----:B0----5:R-:W4:Y:S01]  /*31660*/  LDL.64 R18, [R0+0x50] ;  /* 0x0000500000127983 */ /* 0x021f220000100a00 */
        /* <DEDUP_REMOVED lines=18> */
[----:B--2---:R-:W-:Y:S01]  /*31790*/  IMAD R6, R13, 0xc00, R6 ;  /* 0x00000c000d067824 */ /* 0x004fe200078e0206 */
[----:B------:R-:W-:-:S04]  /*317a0*/  R2UR UR7, R7 ;  /* 0x00000000070772ca */ /* 0x000fc800000e0000 */
[----:B------:R-:W-:Y:S02]  /*317b0*/  R2UR UR6, R6 ;  /* 0x00000000060672ca */ /* 0x000fe400000e0000 */
[----:B---3--:R-:W-:Y:S02]  /*317c0*/  ISETP.NE.U32.AND P0, PT, R72, RZ, PT ;  /* 0x000000ff4800720c */ /* 0x008fe40003f05070 */
[----:B----4-:R-:W-:Y:S02]  /*317d0*/  R2UR UR4, R20 ;  /* 0x00000000140472ca */ /* 0x010fe400000e0000 */
[----:B------:R-:W-:-:S09]  /*317e0*/  R2UR UR5, R21 ;  /* 0x00000000150572ca */ /* 0x000fd200000e0000 */
[----:B------:R-:W-:-:S05]  /*317f0*/  VOTEU.ANY UP0, P0 ;  /* 0x00000000003f7886 */ /* 0x000fca0000000100 */
[----:B------:R-:W-:Y:S03]  /*31800*/  HGMMA.64x96x16.F32 R24, gdesc[UR4], R24, UP0, gsb0 ;  /* 0x01600000041879f0 */ /* 0x000fe6000b800818 */
        /* <DEDUP_REMOVED lines=238> */
[----:B------:R0:W-:Y:S01]  /*326f0*/  ST.E desc[UR8][R14.64], R12 ;  /* 0x0000000c0e007985 */ /* 0x0001e2000c101908 */
[----:B------:R-:W1:Y:S01]  /*32700*/  S2R R6, SR_TID.X ;  /* 0x0000000000067919 */ /* 0x000e620000002100 */
[----:B------:R-:W-:Y:S02]  /*32710*/  R2UR UR4, R4 ;  /* 0x00000000040472ca */ /* 0x000fe400000e0000 */
[----:B------:R-:W-:Y:S01]  /*32720*/  R2UR UR5, R5 ;  /* 0x00000000050572ca */ /* 0x000fe200000e0000 */
[----:B------:R-:W2:Y:S04]  /*32730*/  LDL.64 R18, [R0] ;  /* 0x0000000000127983 */ /* 0x000ea80000100a00 */
[----:B0-----:R-:W3:Y:S01]  /*32740*/  LDL.64 R14, [R0+0x18] ;  /* 0x00001800000e7983 */ /* 0x001ee20000100a00 */
[----:B-1----:R-:W-:-:S04]  /*32750*/  SHF.R.U32.HI R7, RZ, 0x7, R6 ;  /* 0x00000007ff077819 */ /* 0x002fc80000011606 */
[----:B------:R-:W-:-:S05]  /*32760*/  IADD3 R7, -R7, 0xb, RZ ;  /* 0x0000000b07077810 */ /* 0x000fca0007ffe1ff */
[----:B------:R0:W-:Y:S06]  /*32770*/  BAR.ARV R7, 0x100 ;  /* 0x000400070000751d */ /* 0x0001ec0000002000 */
[----:B---3--:R-:W3:Y:S01]  /*32780*/  LD.E R20, desc[UR4][R14.64] ;  /* 0x000000040e147980 */ /* 0x008ee2000c101900 */
[----:B------:R-:W-:Y:S02]  /*32790*/  R2UR UR4, R4 ;  /* 0x00000000040472ca */ /* 0x000fe400000e0000 */
[----:B------:R-:W-:Y:S01]  /*327a0*/  R2UR UR5, R5 ;  /* 0x00000000050572ca */ /* 0x000fe200000e0000 */
[----:B------:R-:W-:-:S12]  /*327b0*/  BSSY B2, `(.L_x_3813) ;  /* 0x0000006000027945 */ /* 0x000fd80003800000 */
[----:B--2---:R0:W5:Y:S01]  /*327c0*/  LD.E R13, desc[UR4][R18.64] ;  /* 0x00000004120d7980 */ /* 0x004162000c101900 */
[----:B---3--:R-:W-:-:S04]  /*327d0*/  LOP3.LUT R20, R20, 0x1, RZ, 0xfc, !PT ;  /* 0x0000000114147812 */ /* 0x008fc800078efcff */
[----:B------:R-:W-:-:S13]  /*327e0*/  ISETP.NE.AND P0, PT, R20, 0x3, PT ;  /* 0x000000031400780c */ /* 0x000fda0003f05270 */
[----:B0-----:R-:W-:Y:S05]  /*327f0*/  @!P0 BRA `(.L_x_3814) ;  /* 0x0000000000048947 */ /* 0x001fea0003800000 */
[----:B------:R-:W-:Y:S01]  /*32800*/  BPT.TRAP 0x1 ;  /* 0x000000040000795c */ /* 0x000fe20000300000 */
.L_x_3814:
[----:B------:R-:W-:Y:S05]  /*32810*/  BSYNC B2 ;  /* 0x0000000000027941 */ /* 0x000fea0003800000 */
.L_x_3813:
[C---:B------:R-:W-:Y:S02]  /*32820*/  R2UR UR6, R4.reuse ;  /* 0x00000000040672ca */ /* 0x040fe400000e0000 */
[C---:B------:R-:W-:Y:S02]  /*32830*/  R2UR UR7, R5.reuse ;  /* 0x00000000050772ca */ /* 0x040fe400000e0000 */
[----:B------:R-:W-:Y:S02]  /*32840*/  R2UR UR4, R4 ;  /* 0x00000000040472ca */ /* 0x000fe400000e0000 */
[----:B------:R-:W-:-:S09]  /*32850*/  R2UR UR5, R5 ;  /* 0x00000000050572ca */ /* 0x000fd200000e0000 */
[----:B------:R-:W2:Y:S04]  /*32860*/  LD.E.64 R18, desc[UR6][R14.64+0x20] ;  /* 0x000020060e127980 */ /* 0x000ea8000c101b00 */
[----:B------:R-:W3:Y:S01]  /*32870*/  LD.E R7, desc[UR4][R14.64+0xc] ;  /* 0x00000c040e077980 */ /* 0x000ee2000c101900 */
[----:B--2---:R-:W-:-:S05]  /*32880*/  MOV R18, R18 ;  /* 0x0000001200127202 */ /* 0x004fca0000000f00 */
[----:B-----5:R-:W-:-:S05]  /*32890*/  IMAD R18, R13, 0x8, R18 ;  /* 0x000000080d127824 */ /* 0x020fca00078e0212 */
[----:B---3--:R-:W-:-:S04]  /*328a0*/  PRMT R7, R7, 0x654, R18 ;  /* 0x0000065407077816 */ /* 0x008fc80000000012 */
[----:B------:R0:W-:Y:S01]  /*328b0*/  SYNCS.ARRIVE.TRANS64.RED.A1T0 RZ, [R7+URZ], RZ ;  /* 0x000000ff07ff79a7 */ /* 0x0001e2000810043f */
[----:B------:R-:W2:Y:S04]  /*328c0*/  LDL.64 R14, [R0+0x68] ;  /* 0x00006800000e7983 */ /* 0x000ea80000100a00 */
[----:B------:R-:W3:Y:S04]  /*328d0*/  LD.E R79, desc[UR4][R8.64] ;  /* 0x00000004084f7980 */ /* 0x000ee8000c101900 */
[----:B0-----:R-:W4:Y:S04]  /*328e0*/  LD.E R7, desc[UR4][R8.64+0x24] ;  /* 0x0000240408077980 */ /* 0x001f28000c101900 */
[----:B------:R0:W3:Y:S04]  /*328f0*/  LD.E R80, desc[UR4][R2.64] ;  /* 0x0000000402507980 */ /* 0x0000e8000c101900 */
[----:B--2---:R-:W2:Y:S01]  /*32900*/  LD.E.64 R14, desc[UR4][R14.64] ;  /* 0x000000040e0e7980 */ /* 0x004ea2000c101b00 */
[----:B----4-:R-:W-:-:S13]  /*32910*/  ISETP.NE.AND P0, PT, R7, 0x1, PT ;  /* 0x000000010700780c */ /* 0x010fda0003f05270 */
[C---:B------:R-:W-:Y:S02]  /*32920*/  @P0 R2UR UR6, R4.reuse ;  /* 0x00000000040602ca */ /* 0x040fe400000e0000 */
[C---:B------:R-:W-:Y:S02]  /*32930*/  @P0 R2UR UR7, R5.reuse ;  /* 0x00000000050702ca */ /* 0x040fe400000e0000 */
[C---:B------:R-:W-:Y:S02]  /*32940*/  R2UR UR14, R4.reuse ;  /* 0x00000000040e72ca */ /* 0x040fe400000e0000 */
[----:B------:R-:W-:Y:S02]  /*32950*/  R2UR UR15, R5 ;  /* 0x00000000050f72ca */ /* 0x000fe400000e0000 */
[----:B------:R-:W-:-:S07]  /*32960*/  R2UR UR10, R4 ;  /* 0x00000000040a72ca */ /* 0x000fce00000e0000 */
[----:B------:R-:W4:Y:S01]  /*32970*/  @P0 LD.E R77, desc[UR6][R8.64+0x2c] ;  /* 0x00002c06084d0980 */ /* 0x000f22000c101900 */
[C---:B------:R-:W-:Y:S02]  /*32980*/  R2UR UR6, R4.reuse ;  /* 0x00000000040672ca */ /* 0x040fe400000e0000 */
[C---:B------:R-:W-:Y:S01]  /*32990*/  R2UR UR7, R5.reuse ;  /* 0x00000000050772ca */ /* 0x040fe200000e0000 */
[----:B------:R-:W3:Y:S01]  /*329a0*/  LD.E R3, desc[UR14][R8.64+0x18] ;  /* 0x0000180e08037980 */ /* 0x000ee2000c101900 */
[C---:B------:R-:W-:Y:S02]  /*329b0*/  R2UR UR11, R5.reuse ;  /* 0x00000000050b72ca */ /* 0x040fe400000e0000 */
[C---:B------:R-:W-:Y:S02]  /*329c0*/  R2UR UR8, R4.reuse ;  /* 0x00000000040872ca */ /* 0x040fe400000e0000 */
[----:B------:R-:W-:Y:S02]  /*329d0*/  R2UR UR9, R5 ;  /* 0x00000000050972ca */ /* 0x000fe400000e0000 */
[----:B------:R-:W-:-:S02]  /*329e0*/  R2UR UR12, R4 ;  /* 0x00000000040c72ca */ /* 0x000fc400000e0000 */
[----:B------:R-:W-:-:S03]  /*329f0*/  R2UR UR13, R5 ;  /* 0x00000000050d72ca */ /* 0x000fc600000e0000 */
[----:B------:R-:W4:Y:S04]  /*32a00*/  LD.E R7, desc[UR6][R8.64+0x4] ;  /* 0x0000040608077980 */ /* 0x000f28000c101900 */
[----:B------:R-:W4:Y:S04]  /*32a10*/  LD.E R73, desc[UR10][R8.64+0xc] ;  /* 0x00000c0a08497980 */ /* 0x000f28000c101900 */
[----:B------:R-:W4:Y:S04]  /*32a20*/  LD.E R74, desc[UR8][R8.64+0x10] ;  /* 0x00001008084a7980 */ /* 0x000f28000c101900 */
[----:B------:R-:W4:Y:S04]  /*32a30*/  LD.E R75, desc[UR12][R8.64+0x14] ;  /* 0x0000140c084b7980 */ /* 0x000f28000c101900 */
[----:B--2---:R-:W2:Y:S01]  /*32a40*/  LD.E R72, desc[UR4][R14.64] ;  /* 0x000000040e487980 */ /* 0x004ea2000c101900 */
[----:B------:R-:W-:-:S02]  /*32a50*/  @P0 R2UR UR4, R4 ;  /* 0x00000000040402ca */ /* 0x000fc400000e0000 */
[----:B------:R-:W-:-:S13]  /*32a60*/  @P0 R2UR UR5, R5 ;  /* 0x00000000050502ca */ /* 0x000fda00000e0000 */
[----:B------:R-:W2:Y:S01]  /*32a70*/  @P0 LD.E R76, desc[UR4][R8.64+0x28] ;  /* 0x00002804084c0980 */ /* 0x000ea2000c101900 */
[----:B------:R-:W-:Y:S02]  /*32a80*/  R2UR UR4, R4 ;  /* 0x00000000040472ca */ /* 0x000fe400000e0000 */
[----:B------:R-:W-:-:S13]  /*32a90*/  R2UR UR5, R5 ;  /* 0x00000000050572ca */ /* 0x000fda00000e0000 */
[----:B------:R-:W2:Y:S01]  /*32aa0*/  LD.E R14, desc[UR4][R8.64+0x8] ;  /* 0x00000804080e7980 */ /* 0x000ea2000c101900 */
[----:B---3--:R-:W-:Y:S01]  /*32ab0*/  ISETP.GE.AND P1, PT, R3, 0x1, PT ;  /* 0x000000010300780c */ /* 0x008fe20003f26270 */
[----:B------:R-:W-:Y:S01]  /*32ac0*/  BSSY B2, `(.L_x_3815) ;  /* 0x00000ae000027945 */ /* 0x000fe20003800000 */
[----:B----4-:R-:W-:Y:S02]  /*32ad0*/  IMAD R75, R10, -0x60, R75 ;  /* 0xffffffa00a4b7824 */ /* 0x010fe400078e024b */
[-C--:B--2---:R-:W-:Y:S01]  /*32ae0*/  FMUL.FTZ R13, R24, R72.reuse ;  /* 0x00000048180d7220 */ /* 0x084fe20000410000 */
        /* <DEDUP_REMOVED lines=12> */
[----:B------:R-:W-:-:S03]  /*32bb0*/  FMUL.FTZ R35, R51, R72 ;  /* 0x0000004833237220 */ /* 0x000fc60000410000 */
[----:B------:R-:W-:Y:S02]  /*32bc0*/  IMAD.IADD R56, R79, 0x1, -R56 ;  /* 0x000000014f387824 */ /* 0x000fe400078e0a38 */
[-C--:B------:R-:W-:Y:S01]  /*32bd0*/  FMUL.FTZ R51, R57, R72.reuse ;  /* 0x0000004839337220 */ /* 0x080fe20000410000 */
[----:B------:R-:W-:Y:S01]  /*32be0*/  LEA.HI R54, R54, R79, RZ, 0x2 ;  /* 0x0000004f36367211 */ /* 0x000fe200078f10ff */
[-C--:B0-----:R-:W-:Y:S01]  /*32bf0*/  FMUL.FTZ R2, R26, R72.reuse ;  /* 0x000000481a027220 */ /* 0x081fe20000410000 */
[----:B------:R-:W-:Y:S01]  /*32c00*/  SHF.R.S32.HI R57, RZ, 0x1f, R56 ;  /* 0x0000001fff397819 */ /* 0x000fe20000011438 */
[-C--:B------:R-:W-:Y:S01]  /*32c10*/  FMUL.FTZ R26, R42, R72.reuse ;  /* 0x000000482a1a7220 */ /* 0x080fe20000410000 */
[-C--:B------:R-:W-:Y:S01]  /*32c20*/  FMUL.FTZ R18, R30, R72.reuse ;  /* 0x000000481e127220 */ /* 0x080fe20000410000 */
[-C--:B------:R-:W-:Y:S01]  /*32c30*/  FMUL.FTZ R42, R58, R72.reuse ;  /* 0x000000483a2a7220 */ /* 0x080fe20000410000 */
[-C--:B------:R-:W-:Y:S01]  /*32c40*/  FMUL.FTZ R30, R46, R72.reuse ;  /* 0x000000482e1e7220 */ /* 0x080fe20000410000 */
[----:B------:R-:W-:Y:S01]  /*32c50*/  LOP3.LUT R54, R54, 0xfffffffc, RZ, 0xc0, !PT ;  /* 0xfffffffc36367812 */ /* 0x000fe200078ec0ff */
[----:B------:R-:W-:Y:S01]  /*32c60*/  FMUL.FTZ R81, R40, R72 ;  /* 0x0000004828517220 */ /* 0x000fe20000410000 */
[----:B------:R-:W-:Y:S01]  /*32c70*/  LEA.HI R58, R57, R56, RZ, 0x2 ;  /* 0x00000038393a7211 */ /* 0x000fe200078f10ff */
[-C--:B------:R-:W-:Y:S01]  /*32c80*/  FMUL.FTZ R46, R48, R72.reuse ;  /* 0x00000048302e7220 */ /* 0x080fe20000410000 */
[-C--:B------:R-:W-:Y:S01]  /*32c90*/  FMUL.FTZ R48, R52, R72.reuse ;  /* 0x0000004834307220 */ /* 0x080fe20000410000 */
[-C--:B------:R-:W-:Y:S01]  /*32ca0*/  FMUL.FTZ R40, R59, R72.reuse ;  /* 0x000000483b287220 */ /* 0x080fe20000410000 */
[----:B------:R-:W-:Y:S01]  /*32cb0*/  FMUL.FTZ R52, R60, R72 ;  /* 0x000000483c347220 */ /* 0x000fe20000410000 */
[----:B------:R-:W-:Y:S01]  /*32cc0*/  LEA.HI R59, R57, R56, RZ, 0x5 ;  /* 0x00000038393b7211 */ /* 0x000fe200078f28ff */
[----:B------:R-:W-:Y:S01]  /*32cd0*/  IMAD.IADD R79, R79, 0x1, -R54 ;  /* 0x000000014f4f7824 */ /* 0x000fe200078e0a36 */
[----:B------:R-:W-:-:S02]  /*32ce0*/  SHF.R.S32.HI R57, RZ, 0x2, R58 ;  /* 0x00000002ff397819 */ /* 0x000fc4000001143a */
[----:B------:R-:W-:Y:S02]  /*32cf0*/  SHF.R.S32.HI R60, RZ, 0x1f, R58 ;  /* 0x0000001fff3c7819 */ /* 0x000fe4000001143a */
[----:B------:R-:W-:Y:S02]  /*32d00*/  SHF.R.S32.HI R54, RZ, 0x7, R55 ;  /* 0x00000007ff367819 */ /* 0x000fe40000011437 */
[----:B------:R-:W-:Y:S01]  /*32d10*/  LEA.HI R60, R60, R57, RZ, 0x3 ;  /* 0x000000393c3c7211 */ /* 0x000fe200078f18ff */
[-C--:B------:R-:W-:Y:S01]  /*32d20*/  FMUL.FTZ R19, R31, R72.reuse ;  /* 0x000000481f137220 */ /* 0x080fe20000410000 */
[----:B------:R-:W-:Y:S01]  /*32d30*/  SHF.R.S32.HI R59, RZ, 0x5, R59 ;  /* 0x00000005ff3b7819 */ /* 0x000fe2000001143b */
[----:B------:R-:W-:Y:S01]  /*32d40*/  FMUL.FTZ R31, R47, R72 ;  /* 0x000000482f1f7220 */ /* 0x000fe20000410000 */
[----:B------:R-:W-:Y:S01]  /*32d50*/  LEA.HI R55, R55, R54, RZ, 0x1 ;  /* 0x0000003637377211 */ /* 0x000fe200078f08ff */
[-C--:B------:R-:W-:Y:S01]  /*32d60*/  FMUL.FTZ R47, R49, R72.reuse ;  /* 0x00000048312f7220 */ /* 0x080fe20000410000 */
[----:B------:R-:W-:Y:S01]  /*32d70*/  LOP3.LUT R60, R60, 0xfffffff8, RZ, 0xc0, !PT ;  /* 0xfffffff83c3c7812 */ /* 0x000fe200078ec0ff */
[-C--:B------:R-:W-:Y:S01]  /*32d80*/  FMUL.FTZ R49, R53, R72.reuse ;  /* 0x0000004835317220 */ /* 0x080fe20000410000 */
[----:B------:R-:W-:Y:S01]  /*32d90*/  FMUL.FTZ R53, R61, R72 ;  /* 0x000000483d357220 */ /* 0x000fe20000410000 */
[----:B------:R-:W-:Y:S01]  /*32da0*/  LOP3.LUT R55, R55, 0x3fffffe, RZ, 0xc0, !PT ;  /* 0x03fffffe37377812 */ /* 0x000fe200078ec0ff */
[----:B------:R-:W-:Y:S01]  /*32db0*/  IMAD R61, R80, 0x8, R59 ;  /* 0x00000008503d7824 */ /* 0x000fe200078e023b */
[----:B------:R-:W-:Y:S01]  /*32dc0*/  LEA.HI R59, R79, R79, RZ, 0x1 ;  /* 0x0000004f4f3b7211 */ /* 0x000fe200078f08ff */
[----:B------:R-:W-:-:S02]  /*32dd0*/  IMAD.IADD R60, R57, 0x1, -R60 ;  /* 0x00000001393c7824 */ /* 0x000fc400078e0a3c */
[----:B------:R-:W-:Y:S01]  /*32de0*/  IMAD.IADD R55, R54, 0x1, -R55 ;  /* 0x0000000136377824 */ /* 0x000fe200078e0a37 */
[----:B------:R-:W-:Y:S01]  /*32df0*/  LOP3.LUT R54, R59, 0x1ffffffe, RZ, 0xc0, !PT ;  /* 0x1ffffffe3b367812 */ /* 0x000fe200078ec0ff */
[----:B------:R-:W-:Y:S02]  /*32e00*/  IMAD.U32 R60, R61, 0x10, R60 ;  /* 0x000000103d3c7824 */ /* 0x000fe400078e003c */
[-C--:B------:R-:W-:Y:S01]  /*32e10*/  FMUL.FTZ R82, R45, R72.reuse ;  /* 0x000000482d527220 */ /* 0x080fe20000410000 */
[-C--:B------:R-:W-:Y:S01]  /*32e20*/  FMUL.FTZ R45, R63, R72.reuse ;  /* 0x000000483f2d7220 */ /* 0x080fe20000410000 */
[----:B------:R-:W-:Y:S01]  /*32e30*/  FMUL.FTZ R63, R65, R72 ;  /* 0x00000048413f7220 */ /* 0x000fe20000410000 */
        /* <DEDUP_REMOVED lines=30> */
[----:B------:R-:W-:-:S02]  /*33020*/  IADD3 R59, -R7, R58, R14 ;  /* 0x0000003a073b7210 */ /* 0x000fc40007ffe10e */
[----:B------:R-:W-:-:S05]  /*33030*/  LOP3.LUT R60, RZ, R73, RZ, 0x33, !PT ;  /* 0x00000049ff3c7212 */ /* 0x000fca00078e33ff */
[----:B------:R-:W2:Y:S08]  /*33040*/  MUFU.TANH R78, R78 ;  /* 0x0000004e004e7308 */ /* 0x000eb00000002400 */
        /* <DEDUP_REMOVED lines=68> */
.L_x_3820:
[----:B------:R-:W-:Y:S05]  /*33490*/  BSYNC B4 ;  /* 0x0000000000047941 */ /* 0x000fea0003800000 */
.L_x_3819:
[----:B------:R-:W-:Y:S01]  /*334a0*/  LOP3.LUT R58, RZ, R58, RZ, 0x33, !PT ;  /* 0x0000003aff3a7212 */ /* 0x000fe200078e33ff */
[----:B------:R-:W-:Y:S06]  /*334b0*/  BRA `(.L_x_3821) ;  /* 0x0000000000287947 */ /* 0x000fec0003800000 */
.L_x_3818:
        /* <DEDUP_REMOVED lines=10> */
.L_x_3821:
[----:B------:R-:W-:Y:S05]  /*33560*/  BSYNC B3 ;  /* 0x0000000000037941 */ /* 0x000fea0003800000 */
.L_x_3817:
[----:B------:R-:W-:-:S05]  /*33570*/  IMAD R59, R3, R58, R67 ;  /* 0x0000003a033b7224 */ /* 0x000fca00078e0243 */
[----:B------:R-:W-:Y:S02]  /*33580*/  VIMNMX R66, R66, R59, !PT ;  /* 0x0000003b42427248 */ /* 0x000fe40007fe0100 */
[----:B------:R-:W-:-:S07]  /*33590*/  VIADDMNMX R64, R59, R3, R64, PT ;  /* 0x000000033b407246 */ /* 0x000fce0003800140 */
.L_x_3816:
[----:B------:R-:W-:Y:S05]  /*335a0*/  BSYNC B2 ;  /* 0x0000000000027941 */ /* 0x000fea0003800000 */
.L_x_3815:
[C---:B------:R-:W-:Y:S01]  /*335b0*/  ISETP.GE.AND P1, PT, R75.reuse, 0x9, PT ;  /* 0x000000094b00780c */ /* 0x040fe20003f26270 */
[----:B------:R-:W0:Y:S01]  /*335c0*/  SHFL.IDX PT, R65, R65, 0x1, 0x1c1f ;  /* 0x003c1f0041417f89 */ /* 0x000e2200000e0000 */
[C---:B------:R-:W-:Y:S01]  /*335d0*/  ISETP.GE.AND P0, PT, R75.reuse, 0x2, PT ;  /* 0x000000024b00780c */ /* 0x040fe20003f06270 */
        /* <DEDUP_REMOVED lines=11> */
[----:B------:R-:W-:Y:S01]  /*33690*/  ISETP.LT.OR P2, PT, R64, 0x11, P2 ;  /* 0x000000114000780c */ /* 0x000fe20001741670 */
[--C-:B0-----:R-:W-:Y:S01]  /*336a0*/  IMAD.IADD R74, R74, 0x1, R65.reuse ;  /* 0x000000014a4a7824 */ /* 0x101fe200078e0241 */
        /* <DEDUP_REMOVED lines=96> */
[----:B-1----:R-:W-:Y:S02]  /*33cb0*/  FSEL R37, R13, -INF , !P6 ;  /* 0xff8000000d257808 */ /* 0x002fe40007000000 */
        /* <DEDUP_REMOVED lines=23> */
.L_x_3827:
[----:B------:R-:W-:Y:S05]  /*33e30*/  BSYNC B4 ;  /* 0x0000000000047941 */ /* 0x000fea0003800000 */
.L_x_3826:
[----:B------:R-:W-:Y:S01]  /*33e40*/  LOP3.LUT R14, RZ, R14, RZ, 0x33, !PT ;  /* 0x0000000eff0e7212 */ /* 0x000fe200078e33ff */
[----:B------:R-:W-:Y:S06]  /*33e50*/  BRA `(.L_x_3828) ;  /* 0x0000000000287947 */ /* 0x000fec0003800000 */
.L_x_3825:
        /* <DEDUP_REMOVED lines=10> */
.L_x_3828:
[----:B------:R-:W-:Y:S05]  /*33f00*/  BSYNC B3 ;  /* 0x0000000000037941 */ /* 0x000fea0003800000 */
.L_x_3824:
[----:B------:R-:W-:-:S05]  /*33f10*/  IMAD R7, R3, R14, R67 ;  /* 0x0000000e03077224 */ /* 0x000fca00078e0243 */
[----:B------:R-:W-:Y:S02]  /*33f20*/  VIADDMNMX R74, R7, R3, R74, PT ;  /* 0x00000003074a7246 */ /* 0x000fe4000380014a */
[----:B------:R-:W-:-:S07]  /*33f30*/  VIMNMX R72, R72, R7, !PT ;  /* 0x0000000748487248 */ /* 0x000fce0007fe0100 */
.L_x_3823:
[----:B------:R-:W-:Y:S05]  /*33f40*/  BSYNC B2 ;  /* 0x0000000000027941 */ /* 0x000fea0003800000 */
.L_x_3822:
[----:B------:R-:W-:Y:S02]  /*33f50*/  ISETP.GT.AND P0, PT, R72, 0x1, !P0 ;  /* 0x000000014800780c */ /* 0x000fe40004704270 */
[----:B------:R-:W-:Y:S02]  /*33f60*/  ISETP.NE.AND P6, PT, R71, RZ, PT ;  /* 0x000000ff4700720c */ /* 0x000fe40003fc5270 */
[----:B------:R-:W-:Y:S02]  /*33f70*/  ISETP.LT.OR P0, PT, R74, 0x2, P0 ;  /* 0x000000024a00780c */ /* 0x000fe40000701670 */
[----:B------:R-:W-:Y:S02]  /*33f80*/  ISETP.GT.AND P1, PT, R72, 0x8, !P1 ;  /* 0x000000084800780c */ /* 0x000fe40004f24270 */
[----:B------:R-:W-:Y:S02]  /*33f90*/  FSEL R71, R15, -INF , !P0 ;  /* 0xff8000000f477808 */ /* 0x000fe40004000000 */
[----:B------:R-:W2:Y:S01]  /*33fa0*/  LDL.64 R14, [R0+0x70] ;  /* 0x00007000000e7983 */ /* 0x000ea20000100a00 */
[----:B------:R-:W-:-:S02]  /*33fb0*/  ISETP.NE.AND P0, PT, R70, RZ, PT ;  /* 0x000000ff4600720c */ /* 0x000fc40003f05270 */
[----:B------:R-:W-:Y:S02]  /*33fc0*/  ISETP.LT.OR P1, PT, R74, 0x9, P1 ;  /* 0x000000094a00780c */ /* 0x000fe40000f21670 */
[----:B------:R-:W-:Y:S02]  /*33fd0*/  ISETP.GT.AND P0, PT, R72, 0x9, !P0 ;  /* 0x000000094800780c */ /* 0x000fe40004704270 */
[----:B------:R-:W-:Y:S02]  /*33fe0*/  FSEL R18, R18, -INF , !P1 ;  /* 0xff80000012127808 */ /* 0x000fe40004800000 */
        /* <DEDUP_REMOVED lines=52> */
[----:B------:R-:W-:Y:S02]  /*34330*/  R2UR UR4, R4 ;  /* 0x00000000040472ca */ /* 0x000fe400000e0000 */
[----:B------:R-:W-:Y:S02]  /*34340*/  ISETP.LT.OR P0, PT, R74, 0x41, P0 ;  /* 0x000000414a00780c */ /* 0x000fe40000701670 */
[----:B------:R-:W-:Y:S02]  /*34350*/  R2UR UR5, R5 ;  /* 0x00000000050572ca */ /* 0x000fe400000e0000 */
[----:B------:R-:W-:-:S02]  /*34360*/  FSEL R42, R42, -INF , !P0 ;  /* 0xff8000002a2a7808 */ /* 0x000fc40004000000 */
[----:B------:R-:W-:Y:S02]  /*34370*/  ISETP.GT.AND P0, PT, R72, RZ, !P6 ;  /* 0x000000ff4800720c */ /* 0x000fe40007704270 */
[----:B------:R-:W-:Y:S02]  /*34380*/  ISETP.NE.AND P1, PT, R91, RZ, PT ;  /* 0x000000ff5b00720c */ /* 0x000fe40003f25270 */
[----:B------:R-:W-:Y:S02]  /*34390*/  ISETP.LT.OR P0, PT, R74, 0x1, P0 ;  /* 0x000000014a00780c */ /* 0x000fe40000701670 */
[----:B------:R-:W-:Y:S02]  /*343a0*/  ISETP.NE.AND P6, PT, R75, RZ, PT ;  /* 0x000000ff4b00720c */ /* 0x000fe40003fc5270 */
[----:B------:R-:W-:Y:S02]  /*343b0*/  FSEL R26, R2, -INF , !P0 ;  /* 0xff800000021a7808 */ /* 0x000fe40004000000 */
[----:B------:R-:W-:Y:S01]  /*343c0*/  ISETP.NE.AND P0, PT, R90, RZ, PT ;  /* 0x000000ff5a00720c */ /* 0x000fe20003f05270 */
[----:B--2---:R-:W2:Y:S03]  /*343d0*/  LD.E.64 R2, desc[UR4][R14.64] ;  /* 0x000000040e027980 */ /* 0x004ea6000c101b00 */
[----:B------:R-:W-:-:S02]  /*343e0*/  ISETP.GT.AND P0, PT, R72, 0x41, !P0 ;  /* 0x000000414800780c */ /* 0x000fc40004704270 */
[----:B------:R-:W-:Y:S01]  /*343f0*/  ISETP.GT.AND P1, PT, R72, 0x48, !P1 ;  /* 0x000000484800780c */ /* 0x000fe20004f24270 */
[----:B------:R-:W3:Y:S01]  /*34400*/  LD.E R27, desc[UR4][R14.64+0x10] ;  /* 0x000010040e1b7980 */ /* 0x000ee2000c101900 */
[----:B------:R-:W-:Y:S02]  /*34410*/  ISETP.LT.OR P0, PT, R74, 0x42, P0 ;  /* 0x000000424a00780c */ /* 0x000fe40000701670 */
[C---:B------:R-:W-:Y:S02]  /*34420*/  ISETP.GT.AND P2, PT, R72.reuse, 0x49, !P2 ;  /* 0x000000494800780c */ /* 0x040fe40005744270 */
[C---:B------:R-:W-:Y:S02]  /*34430*/  ISETP.GT.AND P3, PT, R72.reuse, 0x50, !P3 ;  /* 0x000000504800780c */ /* 0x040fe40005f64270 */
[C---:B------:R-:W-:Y:S02]  /*34440*/  ISETP.GT.AND P4, PT, R72.reuse, 0x51, !P4 ;  /* 0x000000514800780c */ /* 0x040fe40006784270 */
[----:B------:R-:W-:-:S02]  /*34450*/  ISETP.GT.AND P5, PT, R72, 0x58, !P5 ;  /* 0x000000584800780c */ /* 0x000fc40006fa4270 */
[----:B------:R-:W-:Y:S02]  /*34460*/  ISETP.GT.AND P6, PT, R72, 0x59, !P6 ;  /* 0x000000594800780c */ /* 0x000fe400077c4270 */
[----:B------:R-:W-:Y:S02]  /*34470*/  ISETP.LT.OR P1, PT, R74, 0x49, P1 ;  /* 0x000000494a00780c */ /* 0x000fe40000f21670 */
[----:B------:R-:W-:Y:S02]  /*34480*/  FSEL R72, R40, -INF , !P0 ;  /* 0xff80000028487808 */ /* 0x000fe40004000000 */
[C---:B------:R-:W-:Y:S02]  /*34490*/  ISETP.LT.OR P2, PT, R74.reuse, 0x4a, P2 ;  /* 0x0000004a4a00780c */ /* 0x040fe40001741670 */
[----:B------:R-:W-:Y:S02]  /*344a0*/  FSEL R43, R43, -INF , !P1 ;  /* 0xff8000002b2b7808 */ /* 0x000fe40004800000 */
[----:B------:R-:W-:-:S02]  /*344b0*/  ISETP.LT.OR P3, PT, R74, 0x51, P3 ;  /* 0x000000514a00780c */ /* 0x000fc40001f61670 */
[----:B------:R-:W-:Y:S02]  /*344c0*/  FSEL R45, R45, -INF , !P2 ;  /* 0xff8000002d2d7808 */ /* 0x000fe40005000000 */
[----:B------:R-:W-:Y:S02]  /*344d0*/  ISETP.LT.OR P4, PT, R74, 0x52, P4 ;  /* 0x000000524a00780c */ /* 0x000fe40002781670 */
[----:B------:R-:W-:Y:S02]  /*344e0*/  FSEL R54, R54, -INF , !P3 ;  /* 0xff80000036367808 */ /* 0x000fe40005800000 */
[C---:B------:R-:W-:Y:S02]  /*344f0*/  ISETP.LT.OR P5, PT, R74.reuse, 0x59, P5 ;  /* 0x000000594a00780c */ /* 0x040fe40002fa1670 */
[----:B------:R-:W-:Y:S02]  /*34500*/  FSEL R55, R55, -INF , !P4 ;  /* 0xff80000037377808 */ /* 0x000fe40006000000 */
[----:B------:R-:W-:-:S02]  /*34510*/  ISETP.LT.OR P6, PT, R74, 0x5a, P6 ;  /* 0x0000005a4a00780c */ /* 0x000fc400037c1670 */
[----:B------:R-:W-:Y:S02]  /*34520*/  FSEL R56, R56, -INF , !P5 ;  /* 0xff80000038387808 */ /* 0x000fe40006800000 */
[----:B------:R-:W-:Y:S02]  /*34530*/  R2UR UR6, R4 ;  /* 0x00000000040672ca */ /* 0x000fe400000e0000 */
[----:B------:R-:W-:Y:S02]  /*34540*/  R2UR UR7, R5 ;  /* 0x00000000050772ca */ /* 0x000fe400000e0000 */
[----:B------:R-:W-:-:S11]  /*34550*/  FSEL R57, R57, -INF , !P6 ;  /* 0xff80000039397808 */ /* 0x000fd60007000000 */
[----:B------:R-:W4:Y:S01]  /*34560*/  LD.E R38, desc[UR6][R14.64+0x14] ;  /* 0x000014060e267980 */ /* 0x000f22000c101900 */
        /* <DEDUP_REMOVED lines=48> */
[----:B------:R-:W-:-:S05]  /*34870*/  FMNMX.FTZ R9, R57, R30, !PT ;  /* 0x0000001e39097209 */ /* 0x000fca0007810000 */
[----:B------:R-:W-:Y:S04]  /*34880*/  ST.E.64 desc[UR4][R14.64], R8 ;  /* 0x000000080e007985 */ /* 0x000fe8000c101b04 */
[----:B------:R-:W2:Y:S01]  /*34890*/  LD.E R34, desc[UR6][R14.64+0x4] ;  /* 0x000004060e227980 */ /* 0x000ea2000c101900 */
[----:B0-----:R-:W-:-:S05]  /*348a0*/  FMNMX.FTZ R7, R8, R7, !PT ;  /* 0x0000000708077209 */ /* 0x001fca0007810000 */
[----:B------:R-:W0:Y:S02]  /*348b0*/  SHFL.BFLY PT, R30, R7, 0x1, 0x1f ;  /* 0x0c201f00071e7f89 */ /* 0x000e2400000e0000 */
[----:B0-----:R-:W-:Y:S02]  /*348c0*/  FMNMX.FTZ R25, R7, R30, !PT ;  /* 0x0000001e07197209 */ /* 0x001fe40007810000 */
[----:B------:R-:W3:Y:S04]  /*348d0*/  LD.E R30, desc[UR4][R14.64+0x20] ;  /* 0x000020040e1e7980 */ /* 0x000ee8000c101900 */
[----:B------:R-:W-:Y:S04]  /*348e0*/  ST.E desc[UR4][R14.64], R25 ;  /* 0x000000190e007985 */ /* 0x000fe8000c101904 */
[----:B------:R-:W4:Y:S01]  /*348f0*/  LD.E R31, desc[UR6][R14.64] ;  /* 0x000000060e1f7980 */ /* 0x000f22000c101900 */
[----:B------:R-:W-:-:S02]  /*34900*/  R2UR UR8, R4 ;  /* 0x00000000040872ca */ /* 0x000fc400000e0000 */
[----:B------:R-:W-:Y:S01]  /*34910*/  R2UR UR9, R5 ;  /* 0x00000000050972ca */ /* 0x000fe200000e0000 */
[----:B--2---:R-:W0:Y:S02]  /*34920*/  SHFL.BFLY PT, R7, R34, 0x2, 0x1f ;  /* 0x0c401f0022077f89 */ /* 0x004e2400000e0000 */
[----:B0-----:R-:W-:-:S05]  /*34930*/  FMNMX.FTZ R7, R7, R34, !PT ;  /* 0x0000002207077209 */ /* 0x001fca0007810000 */
[----:B------:R-:W0:Y:S01]  /*34940*/  SHFL.BFLY PT, R8, R7, 0x1, 0x1f ;  /* 0x0c201f0007087f89 */ /* 0x000e2200000e0000 */
[----:B----4-:R-:W-:Y:S02]  /*34950*/  FSETP.NEU.FTZ.AND P0, PT, R31, -INF , PT ;  /* 0xff8000001f00780b */ /* 0x010fe40003f1d000 */
[----:B0-----:R-:W-:Y:S02]  /*34960*/  FMNMX.FTZ R25, R7, R8, !PT ;  /* 0x0000000807197209 */ /* 0x001fe40007810000 */
[----:B------:R-:W-:Y:S02]  /*34970*/  FSEL R9, R31, RZ, P0 ;  /* 0x000000ff1f097208 */ /* 0x000fe40000000000 */
[----:B------:R-:W-:-:S03]  /*34980*/  FSETP.NEU.FTZ.AND P0, PT, R25, -INF , PT ;  /* 0xff8000001900780b */ /* 0x000fc60003f1d000 */
[----:B------:R-:W-:Y:S01]  /*34990*/  FADD.FTZ R9, R2, -R9 ;  /* 0x8000000902097221 */ /* 0x000fe20000010000 */
[----:B------:R-:W-:-:S03]  /*349a0*/  FSEL R2, R25, RZ, P0 ;  /* 0x000000ff19027208 */ /* 0x000fc60000000000 */
[----:B---3--:R-:W-:Y:S02]  /*349b0*/  FMUL.FTZ R8, R9, R30 ;  /* 0x0000001e09087220 */ /* 0x008fe40000410000 */
[----:B------:R-:W-:-:S04]  /*349c0*/  FADD.FTZ R3, R3, -R2 ;  /* 0x8000000203037221 */ /* 0x000fc80000010000 */
[----:B------:R-:W-:Y:S01]  /*349d0*/  FMUL.FTZ R30, R30, R3 ;  /* 0x000000031e1e7220 */ /* 0x000fe20000410000 */
[----:B------:R-:W0:Y:S08]  /*349e0*/  MUFU.EX2 R8, R8 ;  /* 0x0000000800087308 */ /* 0x000e300000000800 */
[----:B------:R-:W1:Y:S01]  /*349f0*/  MUFU.EX2 R7, R30 ;  /* 0x0000001e00077308 */ /* 0x000e620000000800 */
[----:B------:R-:W-:Y:S01]  /*34a00*/  ST.E desc[UR4][R14.64+0x4], R25 ;  /* 0x000004190e007985 */ /* 0x000fe2000c101904 */
[----:B0-----:R-:W-:Y:S01]  /*34a10*/  FMUL.FTZ R27, R8, R27 ;  /* 0x0000001b081b7220 */ /* 0x001fe20000410000 */
[----:B-1----:R-:W-:-:S04]  /*34a20*/  FMUL.FTZ R31, R7, R38 ;  /* 0x00000026071f7220 */ /* 0x002fc80000410000 */
        /* <DEDUP_REMOVED lines=9> */
[----:B------:R-:W-:-:S04]  /*34ac0*/  FSETP.NEU.FTZ.AND P0, PT, R30, -INF , PT ;  /* 0xff8000001e00780b */ /* 0x000fc80003f1d000 */
[----:B------:R-:W-:Y:S02]  /*34ad0*/  FSEL R14, R14, RZ, P0 ;  /* 0x000000ff0e0e7208 */ /* 0x000fe40000000000 */
[----:B---3--:R-:W-:-:S03]  /*34ae0*/  FSETP.NEU.FTZ.AND P0, PT, R74, -INF , PT ;  /* 0xff8000004a00780b */ /* 0x008fc60003f1d000 */
[-CC-:B------:R-:W-:Y:S01]  /*34af0*/  FFMA.FTZ R35, R44, R9.reuse, -R14.reuse ;  /* 0x000000092c237223 */ /* 0x180fe2000001080e */
[----:B------:R-:W-:Y:S01]  /*34b00*/  FMUL.FTZ R44, R9, R74 ;  /* 0x0000004a092c7220 */ /* 0x000fe20000410000 */
[----:B------:R-:W-:-:S04]  /*34b10*/  FFMA.FTZ R30, R29, R9, -R14 ;  /* 0x000000091d1e7223 */ /* 0x000fc8000001080e */
[----:B------:R-:W-:Y:S01]  /*34b20*/  FSEL R44, R44, RZ, P0 ;  /* 0x000000ff2c2c7208 */ /* 0x000fe20000000000 */
[-CC-:B------:R-:W-:Y:S01]  /*34b30*/  FFMA.FTZ R29, R28, R9.reuse, -R14.reuse ;  /* 0x000000091c1d7223 */ /* 0x180fe2000001080e */
[----:B------:R-:W-:-:S03]  /*34b40*/  FFMA.FTZ R172, R37, R9, -R14 ;  /* 0x0000000925ac7223 */ /* 0x000fc6000001080e */
[-C--:B------:R-:W-:Y:S01]  /*34b50*/  FFMA.FTZ R28, R26, R9.reuse, -R44 ;  /* 0x000000091a1c7223 */ /* 0x080fe2000001082c */
[-C--:B------:R-:W-:Y:S01]  /*34b60*/  FFMA.FTZ R40, R78, R9.reuse, -R14 ;  /* 0x000000094e287223 */ /* 0x080fe2000001080e */
[-C--:B------:R-:W-:Y:S01]  /*34b70*/  FFMA.FTZ R173, R71, R9.reuse, -R44 ;  /* 0x0000000947ad7223 */ /* 0x080fe2000001082c */
[----:B------:R-:W4:Y:S01]  /*34b80*/  MUFU.EX2 R172, R172 ;  /* 0x000000ac00ac7308 */ /* 0x000f220000000800 */
[-C--:B------:R-:W-:Y:S01]  /*34b90*/  FFMA.FTZ R39, R58, R9.reuse, -R14 ;  /* 0x000000093a277223 */ /* 0x080fe2000001080e */
[----:B------:R-:W-:-:S06]  /*34ba0*/  FFMA.FTZ R27, R18, R9, -R44 ;  /* 0x00000009121b7223 */ /* 0x000fcc000001082c */
[----:B------:R-:W0:Y:S01]  /*34bb0*/  MUFU.EX2 R28, R28 ;  /* 0x0000001c001c7308 */ /* 0x000e220000000800 */
[-C--:B------:R-:W-:Y:S01]  /*34bc0*/  FFMA.FTZ R174, R59, R9.reuse, -R14 ;  /* 0x000000093bae7223 */ /* 0x080fe2000001080e */
[----:B------:R-:W-:-:S06]  /*34bd0*/  FFMA.FTZ R175, R70, R9, -R44 ;  /* 0x0000000946af7223 */ /* 0x000fcc000001082c */
[----:B------:R-:W1:Y:S01]  /*34be0*/  MUFU.EX2 R40, R40 ;  /* 0x0000002800287308 */ /* 0x000e620000000800 */
[-C--:B------:R-:W-:Y:S01]  /*34bf0*/  FFMA.FTZ R38, R32, R9.reuse, -R14 ;  /* 0x0000000920267223 */ /* 0x080fe2000001080e */
[----:B------:R-:W-:-:S06]  /*34c00*/  FFMA.FTZ R26, R64, R9, -R44 ;  /* 0x00000009401a7223 */ /* 0x000fcc000001082c */
[----:B------:R-:W2:Y:S01]  /*34c10*/  MUFU.EX2 R173, R173 ;  /* 0x000000ad00ad7308 */ /* 0x000ea20000000800 */
[-C--:B------:R-:W-:Y:S01]  /*34c20*/  FFMA.FTZ R152, R61, R9.reuse, -R14 ;  /* 0x000000093d987223 */ /* 0x080fe2000001080e */
[----:B------:R-:W-:-:S06]  /*34c30*/  FFMA.FTZ R153, R69, R9, -R44 ;  /* 0x0000000945997223 */ /* 0x000fcc000001082c */
[----:B------:R-:W3:Y:S01]  /*34c40*/  MUFU.EX2 R39, R39 ;  /* 0x0000002700277308 */ /* 0x000ee20000000800 */
[----:B------:R-:W-:-:S07]  /*34c50*/  FFMA.FTZ R37, R36, R9, -R14 ;  /* 0x0000000924257223 */ /* 0x000fce000001080e */
[----:B------:R-:W3:Y:S01]  /*34c60*/  MUFU.EX2 R27, R27 ;  /* 0x0000001b001b7308 */ /* 0x000ee20000000800 */
[-CC-:B------:R-:W-:Y:S01]  /*34c70*/  FFMA.FTZ R156, R33, R9.reuse, -R14.reuse ;  /* 0x00000009219c7223 */ /* 0x180fe2000001080e */
[-CC-:B------:R-:W-:Y:S01]  /*34c80*/  FFMA.FTZ R154, R60, R9.reuse, -R14.reuse ;  /* 0x000000093c9a7223 */ /* 0x180fe2000001080e */
[-CC-:B------:R-:W-:Y:S01]  /*34c90*/  FFMA.FTZ R36, R81, R9.reuse, -R14.reuse ;  /* 0x0000000951247223 */ /* 0x180fe2000001080e */
[----:B------:R-:W-:-:S04]  /*34ca0*/  FFMA.FTZ R158, R82, R9, -R14 ;  /* 0x00000009529e7223 */ /* 0x000fc8000001080e */
        /* <DEDUP_REMOVED lines=9> */
[-CC-:B------:R-:W-:Y:S01]  /*34d40*/  FFMA.FTZ R166, R53, R9.reuse, -R14.reuse ;  /* 0x0000000935a67223 */ /* 0x180fe2000001080e */
[-CC-:B------:R-:W-:Y:S01]  /*34d50*/  FFMA.FTZ R168, R41, R9.reuse, -R14.reuse ;  /* 0x0000000929a87223 */ /* 0x180fe2000001080e */
[-C--:B------:R-:W-:Y:S01]  /*34d60*/  FFMA.FTZ R170, R13, R9.reuse, -R14 ;  /* 0x000000090daa7223 */ /* 0x080fe2000001080e */
[----:B----4-:R-:W-:Y:S01]  /*34d70*/  FADD.FTZ R73, R172, R73 ;  /* 0x00000049ac497221 */ /* 0x010fe20000010000 */
[----:B------:R-:W4:Y:S01]  /*34d80*/  MUFU.EX2 R38, R38 ;  /* 0x0000002600267308 */ /* 0x000f220000000800 */
[----:B0-----:R-:W-:Y:S01]  /*34d90*/  FADD.FTZ R14, R28, R15 ;  /* 0x0000000f1c0e7221 */ /* 0x001fe20000010000 */
[----:B------:R-:W-:Y:S01]  /*34da0*/  FFMA.FTZ R25, R24, R9, -R44 ;  /* 0x0000000918197223 */ /* 0x000fe2000001082c */
[----:B-1----:R-:W-:-:S05]  /*34db0*/  FADD.FTZ R18, R40, R73 ;  /* 0x0000004928127221 */ /* 0x002fca0000010000 */
[----:B------:R-:W0:Y:S01]  /*34dc0*/  MUFU.EX2 R26, R26 ;  /* 0x0000001a001a7308 */ /* 0x000e220000000800 */
[----:B--2---:R-:W-:Y:S01]  /*34dd0*/  FADD.FTZ R14, R173, R14 ;  /* 0x0000000ead0e7221 */ /* 0x004fe20000010000 */
[----:B------:R-:W-:Y:S01]  /*34de0*/  FFMA.FTZ R155, R68, R9, -R44 ;  /* 0x00000009449b7223 */ /* 0x000fe2000001082c */
[----:B---3--:R-:W-:-:S05]  /*34df0*/  FADD.FTZ R13, R39, R18 ;  /* 0x00000012270d7221 */ /* 0x008fca0000010000 */
[----:B------:R-:W1:Y:S01]  /*34e00*/  MUFU.EX2 R152, R152 ;  /* 0x0000009800987308 */ /* 0x000e620000000800 */
[----:B------:R-:W-:Y:S01]  /*34e10*/  FADD.FTZ R14, R27, R14 ;  /* 0x0000000e1b0e7221 */ /* 0x000fe20000010000 */
[----:B------:R-:W-:-:S06]  /*34e20*/  FFMA.FTZ R24, R20, R9, -R44 ;  /* 0x0000000914187223 */ /* 0x000fcc000001082c */
[----:B------:R-:W2:Y:S01]  /*34e30*/  MUFU.EX2 R153, R153 ;  /* 0x0000009900997308 */ /* 0x000ea20000000800 */
[----:B------:R-:W-:Y:S01]  /*34e40*/  FADD.FTZ R13, R174, R13 ;  /* 0x0000000dae0d7221 */ /* 0x000fe20000010000 */
        /* <DEDUP_REMOVED lines=10> */
[----:B-1----:R-:W-:Y:S01]  /*34ef0*/  FADD.FTZ R42, R152, R13 ;  /* 0x0000000d982a7221 */ /* 0x002fe20000010000 */
[----:B--2---:R-:W-:-:S05]  /*34f00*/  FADD.FTZ R14, R153, R14 ;  /* 0x0000000e990e7221 */ /* 0x004fca0000010000 */
        /* <DEDUP_REMOVED lines=75> */
[----:B------:R-:W-:-:S03]  /*353c0*/  FADD.FTZ R42, R169, R42 ;  /* 0x0000002aa92a7221 */ /* 0x000fc60000010000 */
[----:B0-----:R-:W-:Y:S01]  /*353d0*/  FADD.FTZ R9, R29, R44 ;  /* 0x0000002c1d097221 */ /* 0x001fe20000010000 */
[----:B----4-:R-:W-:-:S03]  /*353e0*/  FADD.FTZ R42, R13, R42 ;  /* 0x0000002a0d2a7221 */ /* 0x010fc60000010000 */
[----:B-1----:R-:W-:Y:S01]  /*353f0*/  FADD.FTZ R9, R170, R9 ;  /* 0x00000009aa097221 */ /* 0x002fe20000010000 */
[----:B--2---:R-:W-:-:S04]  /*35400*/  FADD.FTZ R41, R171, R42 ;  /* 0x0000002aab297221 */ /* 0x004fc80000010000 */
[----:B------:R-:W-:Y:S04]  /*35410*/  ST.E desc[UR4][R2.64+0x10], R9 ;  /* 0x0000100902007985 */ /* 0x000fe8000c101904 */
[----:B------:R0:W-:Y:S04]  /*35420*/  ST.E desc[UR6][R2.64+0x14], R41 ;  /* 0x0000142902007985 */ /* 0x0001e8000c101906 */
[----:B0-----:R-:W2:Y:S01]  /*35430*/  LDL.64 R2, [R0+0x80] ;  /* 0x0000800000027983 */ /* 0x001ea20000100a00 */
        /* <DEDUP_REMOVED lines=94> */
[----:B------:R-:W2:Y:S01]  /*35a20*/  LD.E R93, desc[UR22][R2.64+0x5c] ;  /* 0x00005c16025d7980 */ /* 0x000ea2000c101900 */
[----:B---3--:R-:W-:-:S03]  /*35a30*/  FMUL.FTZ R89, R8, R89 ;  /* 0x0000005908597220 */ /* 0x008fc60000410000 */
[----:B------:R0:W-:Y:S01]  /*35a40*/  ST.E desc[UR10][R2.64+0x60], R91 ;  /* 0x0000605b02007985 */ /* 0x0001e2000c10190a */
[----:B----4-:R-:W-:-:S03]  /*35a50*/  FMUL.FTZ R85, R8, R85 ;  /* 0x0000005508557220 */ /* 0x010fc60000410000 */
[----:B------:R1:W-:Y:S01]  /*35a60*/  ST.E desc[UR8][R2.64+0x54], R89 ;  /* 0x0000545902007985 */ /* 0x0003e2000c101908 */
[----:B------:R-:W-:-:S03]  /*35a70*/  FMUL.FTZ R87, R8, R87 ;  /* 0x0000005708577220 */ /* 0x000fc60000410000 */
[----:B------:R-:W3:Y:S04]  /*35a80*/  LD.E R90, desc[UR14][R2.64+0x6c] ;  /* 0x00006c0e025a7980 */ /* 0x000ee8000c101900 */
[----:B0-----:R-:W4:Y:S01]  /*35a90*/  LD.E R91, desc[UR12][R2.64+0x68] ;  /* 0x0000680c025b7980 */ /* 0x001f22000c101900 */
[C---:B------:R-:W-:Y:S01]  /*35aa0*/  FMUL.FTZ R83, R8.reuse, R83 ;  /* 0x0000005308537220 */ /* 0x040fe20000410000 */
[C---:B------:R-:W-:Y:S02]  /*35ab0*/  FMUL.FTZ R79, R8.reuse, R79 ;  /* 0x0000004f084f7220 */ /* 0x040fe40000410000 */
[----:B------:R0:W-:Y:S04]  /*35ac0*/  ST.E desc[UR4][R2.64+0x44], R85 ;  /* 0x0000445502007985 */ /* 0x0001e8000c101904 */
[----:B-1----:R-:W3:Y:S01]  /*35ad0*/  LD.E R89, desc[UR24][R2.64+0x78] ;  /* 0x0000781802597980 */ /* 0x002ee2000c101900 */
[----:B------:R-:W-:-:S03]  /*35ae0*/  FMUL.FTZ R81, R8, R81 ;  /* 0x0000005108517220 */ /* 0x000fc60000410000 */
[----:B------:R1:W-:Y:S04]  /*35af0*/  ST.E desc[UR6][R2.64+0x50], R87 ;  /* 0x0000505702007985 */ /* 0x0003e8000c101906 */
[----:B0-----:R-:W3:Y:S04]  /*35b00*/  LD.E R85, desc[UR26][R2.64+0x7c] ;  /* 0x00007c1a02557980 */ /* 0x001ee8000c101900 */
[----:B------:R-:W3:Y:S01]  /*35b10*/  LD.E R88, desc[UR16][R2.64+0x88] ;  /* 0x0000881002587980 */ /* 0x000ee2000c101900 */
[----:B------:R-:W-:-:S03]  /*35b20*/  FMUL.FTZ R77, R8, R77 ;  /* 0x0000004d084d7220 */ /* 0x000fc60000410000 */
[----:B-1----:R-:W3:Y:S04]  /*35b30*/  LD.E R87, desc[UR18][R2.64+0x8c] ;  /* 0x00008c1202577980 */ /* 0x002ee8000c101900 */
[----:B------:R-:W3:Y:S04]  /*35b40*/  LD.E R86, desc[UR20][R2.64+0x98] ;  /* 0x0000981402567980 */ /* 0x000ee8000c101900 */
[----:B------:R0:W-:Y:S04]  /*35b50*/  ST.E desc[UR8][R2.64+0x40], R83 ;  /* 0x0000405302007985 */ /* 0x0001e8000c101908 */
[----:B------:R-:W3:Y:S01]  /*35b60*/  LD.E R84, desc[UR6][R2.64+0x9c] ;  /* 0x00009c0602547980 */ /* 0x000ee2000c101900 */
[----:B------:R-:W-:-:S03]  /*35b70*/  FMUL.FTZ R73, R8, R73 ;  /* 0x0000004908497220 */ /* 0x000fc60000410000 */
[----:B------:R1:W-:Y:S04]  /*35b80*/  ST.E desc[UR4][R2.64+0x30], R79 ;  /* 0x0000304f02007985 */ /* 0x0003e8000c101904 */
[----:B0-----:R-:W3:Y:S01]  /*35b90*/  LD.E R83, desc[UR10][R2.64+0xa8] ;  /* 0x0000a80a02537980 */ /* 0x001ee2000c101900 */
[----:B------:R-:W-:-:S03]  /*35ba0*/  FMUL.FTZ R75, R8, R75 ;  /* 0x0000004b084b7220 */ /* 0x000fc60000410000 */
[----:B------:R0:W-:Y:S04]  /*35bb0*/  ST.E desc[UR6][R2.64+0x34], R81 ;  /* 0x0000345102007985 */ /* 0x0001e8000c101906 */
[----:B-1----:R-:W3:Y:S04]  /*35bc0*/  LD.E R79, desc[UR12][R2.64+0xac] ;  /* 0x0000ac0c024f7980 */ /* 0x002ee8000c101900 */
[----:B------:R-:W3:Y:S04]  /*35bd0*/  LD.E R82, desc[UR14][R2.64+0xb8] ;  /* 0x0000b80e02527980 */ /* 0x000ee8000c101900 */
[----:B0-----:R-:W3:Y:S04]  /*35be0*/  LD.E R81, desc[UR16][R2.64+0xbc] ;  /* 0x0000bc1002517980 */ /* 0x001ee8000c101900 */
[----:B------:R-:W3:Y:S01]  /*35bf0*/  LD.E R80, desc[UR18][R2.64+0xc8] ;  /* 0x0000c81202507980 */ /* 0x000ee2000c101900 */
[----:B------:R-:W-:-:S03]  /*35c00*/  FMUL.FTZ R71, R8, R71 ;  /* 0x0000004708477220 */ /* 0x000fc60000410000 */
[----:B------:R0:W-:Y:S04]  /*35c10*/  ST.E desc[UR10][R2.64+0x24], R77 ;  /* 0x0000244d02007985 */ /* 0x0001e8000c10190a */
[----:B------:R-:W3:Y:S01]  /*35c20*/  LD.E R78, desc[UR20][R2.64+0xcc] ;  /* 0x0000cc14024e7980 */ /* 0x000ee2000c101900 */
[----:B------:R-:W-:-:S03]  /*35c30*/  FMUL.FTZ R69, R8, R69 ;  /* 0x0000004508457220 */ /* 0x000fc60000410000 */
[----:B------:R1:W-:Y:S04]  /*35c40*/  ST.E desc[UR6][R2.64+0x14], R73 ;  /* 0x0000144902007985 */ /* 0x0003e8000c101906 */
[----:B0-----:R-:W3:Y:S04]  /*35c50*/  LD.E R77, desc[UR22][R2.64+0xd8] ;  /* 0x0000d816024d7980 */ /* 0x001ee8000c101900 */
[----:B------:R-:W3:Y:S01]  /*35c60*/  LD.E R76, desc[UR24][R2.64+0xdc] ;  /* 0x0000dc18024c7980 */ /* 0x000ee2000c101900 */
[----:B------:R-:W-:-:S03]  /*35c70*/  FMUL.FTZ R67, R8, R67 ;  /* 0x0000004308437220 */ /* 0x000fc60000410000 */
[----:B------:R0:W-:Y:S04]  /*35c80*/  ST.E desc[UR8][R2.64+0x20], R75 ;  /* 0x0000204b02007985 */ /* 0x0001e8000c101908 */
[----:B-1----:R-:W3:Y:S04]  /*35c90*/  LD.E R73, desc[UR10][R2.64+0xe8] ;  /* 0x0000e80a02497980 */ /* 0x002ee8000c101900 */
[----:B------:R-:W3:Y:S04]  /*35ca0*/  LD.E R74, desc[UR14][R2.64+0xf8] ;  /* 0x0000f80e024a7980 */ /* 0x000ee8000c101900 */
[----:B0-----:R-:W3:Y:S01]  /*35cb0*/  LD.E R75, desc[UR12][R2.64+0xec] ;  /* 0x0000ec0c024b7980 */ /* 0x001ee2000c101900 */
[----:B------:R-:W-:-:S03]  /*35cc0*/  FMUL.FTZ R63, R8, R63 ;  /* 0x0000003f083f7220 */ /* 0x000fc60000410000 */
[----:B------:R-:W3:Y:S01]  /*35cd0*/  LD.E R72, desc[UR16][R2.64+0xfc] ;  /* 0x0000fc1002487980 */ /* 0x000ee2000c101900 */
[----:B------:R-:W-:-:S03]  /*35ce0*/  FMUL.FTZ R65, R8, R65 ;  /* 0x0000004108417220 */ /* 0x000fc60000410000 */
[----:B------:R0:W-:Y:S04]  /*35cf0*/  ST.E desc[UR4][R2.64+0x10], R71 ;  /* 0x0000104702007985 */ /* 0x0001e8000c101904 */
[----:B------:R-:W3:Y:S04]  /*35d00*/  LD.E R70, desc[UR18][R2.64+0x108] ;  /* 0x0001081202467980 */ /* 0x000ee8000c101900 */
[----:B------:R1:W-:Y:S04]  /*35d10*/  ST.E desc[UR6][R2.64+0x4], R69 ;  /* 0x0000044502007985 */ /* 0x0003e8000c101906 */
[----:B0-----:R-:W3:Y:S01]  /*35d20*/  LD.E R71, desc[UR20][R2.64+0x10c] ;  /* 0x00010c1402477980 */ /* 0x001ee2000c101900 */
[----:B------:R-:W-:-:S03]  /*35d30*/  FMUL.FTZ R61, R8, R61 ;  /* 0x0000003d083d7220 */ /* 0x000fc60000410000 */
[----:B------:R0:W-:Y:S04]  /*35d40*/  ST.E desc[UR4][R2.64], R67 ;  /* 0x0000004302007985 */ /* 0x0001e8000c101904 */
[----:B-1----:R-:W3:Y:S04]  /*35d50*/  LD.E R69, desc[UR12][R2.64+0x118] ;  /* 0x0001180c02457980 */ /* 0x002ee8000c101900 */
[----:B------:R-:W3:Y:S04]  /*35d60*/  LD.E R68, desc[UR22][R2.64+0x128] ;  /* 0x0001281602447980 */ /* 0x000ee8000c101900 */
[----:B0-----:R-:W3:Y:S01]  /*35d70*/  LD.E R67, desc[UR14][R2.64+0x11c] ;  /* 0x00011c0e02437980 */ /* 0x001ee2000c101900 */
[----:B------:R-:W-:-:S03]  /*35d80*/  FMUL.FTZ R59, R8, R59 ;  /* 0x0000003b083b7220 */ /* 0x000fc60000410000 */
[----:B------:R0:W-:Y:S04]  /*35d90*/  ST.E desc[UR8][R2.64+0x74], R63 ;  /* 0x0000743f02007985 */ /* 0x0001e8000c101908 */
[----:B------:R-:W3:Y:S04]  /*35da0*/  LD.E R66, desc[UR16][R2.64+0x12c] ;  /* 0x00012c1002427980 */ /* 0x000ee8000c101900 */
[----:B------:R1:W-:Y:S04]  /*35db0*/  ST.E desc[UR10][R2.64+0x80], R65 ;  /* 0x0000804102007985 */ /* 0x0003e8000c10190a */
[----:B0-----:R-:W3:Y:S01]  /*35dc0*/  LD.E R63, desc[UR18][R2.64+0x138] ;  /* 0x00013812023f7980 */ /* 0x001ee2000c101900 */
[----:B------:R-:W-:-:S03]  /*35dd0*/  FMUL.FTZ R57, R8, R57 ;  /* 0x0000003908397220 */ /* 0x000fc60000410000 */
[----:B------:R-:W3:Y:S04]  /*35de0*/  LD.E R64, desc[UR24][R2.64+0x148] ;  /* 0x0001481802407980 */ /* 0x000ee8000c101900 */
[----:B-1----:R-:W3:Y:S04]  /*35df0*/  LD.E R65, desc[UR20][R2.64+0x13c] ;  /* 0x00013c1402417980 */ /* 0x002ee8000c101900 */
[----:B------:R0:W-:Y:S04]  /*35e00*/  ST.E desc[UR6][R2.64+0x70], R61 ;  /* 0x0000703d02007985 */ /* 0x0001e8000c101906 */
[----:B------:R-:W3:Y:S01]  /*35e10*/  LD.E R62, desc[UR6][R2.64+0x14c] ;  /* 0x00014c06023e7980 */ /* 0x000ee2000c101900 */
[----:B------:R-:W-:-:S03]  /*35e20*/  FMUL.FTZ R55, R8, R55 ;  /* 0x0000003708377220 */ /* 0x000fc60000410000 */
[----:B------:R-:W3:Y:S04]  /*35e30*/  LD.E R60, desc[UR12][R2.64+0x15c] ;  /* 0x00015c0c023c7980 */ /* 0x000ee8000c101900 */
[----:B0-----:R-:W3:Y:S04]  /*35e40*/  LD.E R61, desc[UR8][R2.64+0x158] ;  /* 0x00015808023d7980 */ /* 0x001ee8000c101900 */
[----:B------:R0:W-:Y:S04]  /*35e50*/  ST.E desc[UR4][R2.64+0x64], R59 ;  /* 0x0000643b02007985 */ /* 0x0001e8000c101904 */
[----:B------:R-:W3:Y:S01]  /*35e60*/  LD.E R56, desc[UR14][R2.64+0x168] ;  /* 0x0001680e02387980 */ /* 0x000ee2000c101900 */
[----:B------:R-:W-:-:S03]  /*35e70*/  FMUL.FTZ R53, R8, R53 ;  /* 0x0000003508357220 */ /* 0x000fc60000410000 */
[----:B------:R1:W-:Y:S04]  /*35e80*/  ST.E desc[UR4][R2.64+0x84], R57 ;  /* 0x0000843902007985 */ /* 0x0003e8000c101904 */
[----:B0-----:R-:W3:Y:S04]  /*35e90*/  LD.E R59, desc[UR16][R2.64+0x16c] ;  /* 0x00016c10023b7980 */ /* 0x001ee8000c101900 */
[----:B------:R-:W3:Y:S01]  /*35ea0*/  LD.E R58, desc[UR18][R2.64+0x178] ;  /* 0x00017812023a7980 */ /* 0x000ee2000c101900 */
[----:B------:R-:W-:-:S03]  /*35eb0*/  FMUL.FTZ R51, R8, R51 ;  /* 0x0000003308337220 */ /* 0x000fc60000410000 */
[----:B-1----:R-:W3:Y:S04]  /*35ec0*/  LD.E R57, desc[UR20][R2.64+0x17c] ;  /* 0x00017c1402397980 */ /* 0x002ee8000c101900 */
[----:B------:R0:W-:Y:S01]  /*35ed0*/  ST.E desc[UR8][R2.64+0xa0], R55 ;  /* 0x0000a03702007985 */ /* 0x0001e2000c101908 */
[----:B------:R-:W-:-:S03]  /*35ee0*/  FMUL.FTZ R47, R8, R47 ;  /* 0x0000002f082f7220 */ /* 0x000fc60000410000 */
[----:B------:R-:W3:Y:S01]  /*35ef0*/  LD.E R54, desc[UR24][R2.64+0x18c] ;  /* 0x00018c1802367980 */ /* 0x000ee2000c101900 */
[----:B------:R-:W-:-:S03]  /*35f00*/  FMUL.FTZ R45, R8, R45 ;  /* 0x0000002d082d7220 */ /* 0x000fc60000410000 */
[----:B------:R1:W-:Y:S04]  /*35f10*/  ST.E desc[UR6][R2.64+0x94], R53 ;  /* 0x0000943502007985 */ /* 0x0003e8000c101906 */
[----:B0-----:R-:W3:Y:S01]  /*35f20*/  LD.E R55, desc[UR22][R2.64+0x188] ;  /* 0x0001881602377980 */ /* 0x001ee2000c101900 */
[----:B------:R-:W-:-:S03]  /*35f30*/  FMUL.FTZ R46, R8, R49 ;  /* 0x00000031082e7220 */ /* 0x000fc60000410000 */
[----:B------:R-:W3:Y:S01]  /*35f40*/  LD.E R50, desc[UR26][R2.64+0x198] ;  /* 0x0001981a02327980 */ /* 0x000ee2000c101900 */
[----:B------:R-:W-:-:S03]  /*35f50*/  FMUL.FTZ R44, R8, R44 ;  /* 0x0000002c082c7220 */ /* 0x000fc60000410000 */
[----:B-1----:R-:W3:Y:S01]  /*35f60*/  LD.E R53, desc[UR12][R2.64+0x19c] ;  /* 0x00019c0c02357980 */ /* 0x002ee2000c101900 */
[----:B------:R-:W-:-:S03]  /*35f70*/  FMUL.FTZ R9, R8, R9 ;  /* 0x0000000908097220 */ /* 0x000fc60000410000 */
[----:B------:R0:W-:Y:S04]  /*35f80*/  ST.E desc[UR4][R2.64+0x90], R51 ;  /* 0x0000903302007985 */ /* 0x0001e8000c101904 */
[----:B------:R-:W3:Y:S01]  /*35f90*/  LD.E R52, desc[UR14][R2.64+0x1a8] ;  /* 0x0001a80e02347980 */ /* 0x000ee2000c101900 */
[----:B------:R-:W-:-:S03]  /*35fa0*/  FMUL.FTZ R43, R8, R43 ;  /* 0x0000002b082b7220 */ /* 0x000fc60000410000 */
[----:B------:R-:W3:Y:S04]  /*35fb0*/  LD.E R49, desc[UR4][R2.64+0x1b8] ;  /* 0x0001b80402317980 */ /* 0x000ee8000c101900 */
[----:B0-----:R-:W3:Y:S01]  /*35fc0*/  LD.E R51, desc[UR16][R2.64+0x1ac] ;  /* 0x0001ac1002337980 */ /* 0x001ee2000c101900 */
[C---:B------:R-:W-:Y:S01]  /*35fd0*/  FMUL.FTZ R42, R8.reuse, R42 ;  /* 0x0000002a082a7220 */ /* 0x040fe20000410000 */
[C---:B------:R-:W-:Y:S02]  /*35fe0*/  FMUL.FTZ R41, R8.reuse, R41 ;  /* 0x0000002908297220 */ /* 0x040fe40000410000 */
[----:B------:R0:W-:Y:S04]  /*35ff0*/  ST.E desc[UR8][R2.64+0xb4], R47 ;  /* 0x0000b42f02007985 */ /* 0x0001e8000c101908 */
[----:B------:R-:W3:Y:S04]  /*36000*/  LD.E R48, desc[UR6][R2.64+0x1bc] ;  /* 0x0001bc0602307980 */ /* 0x000ee8000c101900 */
[----:B------:R1:W-:Y:S04]  /*36010*/  ST.E desc[UR4][R2.64+0xa4], R45 ;  /* 0x0000a42d02007985 */ /* 0x0003e8000c101904 */
[----:B0-----:R-:W3:Y:S04]  /*36020*/  LD.E R47, desc[UR8][R2.64+0x1c8] ;  /* 0x0001c808022f7980 */ /* 0x001ee8000c101900 */
[----:B------:R0:W-:Y:S04]  /*36030*/  ST.E desc[UR6][R2.64+0xb0], R46 ;  /* 0x0000b02e02007985 */ /* 0x0001e8000c101906 */
[----:B-1----:R-:W3:Y:S04]  /*36040*/  LD.E R45, desc[UR10][R2.64+0x1cc] ;  /* 0x0001cc0a022d7980 */ /* 0x002ee8000c101900 */
        /* <DEDUP_REMOVED lines=10> */
[----:B-1----:R-:W3:Y:S01]  /*360f0*/  LD.E R41, desc[UR22][R2.64+0x1fc] ;  /* 0x0001fc1602297980 */ /* 0x002ee2000c101900 */
[C---:B------:R-:W-:Y:S01]  /*36100*/  FMUL.FTZ R136, R8.reuse, R136 ;  /* 0x0000008808887220 */ /* 0x040fe20000410000 */
[C---:B------:R-:W-:Y:S01]  /*36110*/  FMUL.FTZ R138, R8.reuse, R138 ;  /* 0x0000008a088a7220 */ /* 0x040fe20000410000 */
[C---:B------:R-:W-:Y:S01]  /*36120*/  FMUL.FTZ R137, R8.reuse, R137 ;  /* 0x0000008908897220 */ /* 0x040fe20000410000 */
[C---:B------:R-:W-:Y:S01]  /*36130*/  FMUL.FTZ R135, R8.reuse, R135 ;  /* 0x0000008708877220 */ /* 0x040fe20000410000 */
[C---:B------:R-:W-:Y:S01]  /*36140*/  FMUL.FTZ R134, R8.reuse, R134 ;  /* 0x0000008608867220 */ /* 0x040fe20000410000 */
[----:B------:R-:W-:Y:S01]  /*36150*/  ST.E desc[UR4][R2.64+0xe4], R136 ;  /* 0x0000e48802007985 */ /* 0x000fe2000c101904 */
[C---:B------:R-:W-:Y:S01]  /*36160*/  FMUL.FTZ R133, R8.reuse, R133 ;  /* 0x0000008508857220 */ /* 0x040fe20000410000 */
[C---:B------:R-:W-:Y:S01]  /*36170*/  FMUL.FTZ R132, R8.reuse, R132 ;  /* 0x0000008408847220 */ /* 0x040fe20000410000 */
[C---:B------:R-:W-:Y:S01]  /*36180*/  FMUL.FTZ R131, R8.reuse, R131 ;  /* 0x0000008308837220 */ /* 0x040fe20000410000 */
        /* <DEDUP_REMOVED lines=33> */
[----:B------:R-:W-:Y:S04]  /*363a0*/  ST.E desc[UR16][R2.64+0x170], R122 ;  /* 0x0001707a02007985 */ /* 0x000fe8000c101910 */
[----:B------:R-:W-:Y:S04]  /*363b0*/  ST.E desc[UR6][R2.64+0x174], R120 ;  /* 0x0001747802007985 */ /* 0x000fe8000c101906 */
[----:B------:R0:W-:Y:S01]  /*363c0*/  ST.E desc[UR8][R2.64+0x180], R119 ;  /* 0x0001807702007985 */ /* 0x0001e2000c101908 */
[----:B------:R-:W-:-:S03]  /*363d0*/  FMUL.FTZ R113, R8, R113 ;  /* 0x0000007108717220 */ /* 0x000fc60000410000 */
[----:B------:R-:W-:Y:S04]  /*363e0*/  ST.E desc[UR4][R2.64+0x184], R118 ;  /* 0x0001847602007985 */ /* 0x000fe8000c101904 */
[----:B------:R-:W-:Y:S04]  /*363f0*/  ST.E desc[UR10][R2.64+0x190], R114 ;  /* 0x0001907202007985 */ /* 0x000fe8000c10190a */
[----:B------:R1:W-:Y:S01]  /*36400*/  ST.E desc[UR12][R2.64+0x194], R117 ;  /* 0x0001947502007985 */ /* 0x0003e2000c10190c */
[----:B------:R-:W-:-:S03]  /*36410*/  FMUL.FTZ R111, R8, R111 ;  /* 0x0000006f086f7220 */ /* 0x000fc60000410000 */
[----:B------:R-:W-:Y:S01]  /*36420*/  ST.E desc[UR14][R2.64+0x1a0], R116 ;  /* 0x0001a07402007985 */ /* 0x000fe2000c10190e */
[----:B0-----:R-:W-:-:S03]  /*36430*/  FMUL.FTZ R119, R8, R110 ;  /* 0x0000006e08777220 */ /* 0x001fc60000410000 */
[----:B------:R0:W-:Y:S01]  /*36440*/  ST.E desc[UR16][R2.64+0x1a4], R115 ;  /* 0x0001a47302007985 */ /* 0x0001e2000c101910 */
[----:B-1----:R-:W-:-:S03]  /*36450*/  FMUL.FTZ R117, R8, R112 ;  /* 0x0000007008757220 */ /* 0x002fc60000410000 */
[----:B------:R1:W-:Y:S01]  /*36460*/  ST.E desc[UR6][R2.64+0x1b0], R113 ;  /* 0x0001b07102007985 */ /* 0x0003e2000c101906 */
[C---:B------:R-:W-:Y:S01]  /*36470*/  FMUL.FTZ R109, R8.reuse, R109 ;  /* 0x0000006d086d7220 */ /* 0x040fe20000410000 */
[C---:B------:R-:W-:Y:S01]  /*36480*/  FMUL.FTZ R107, R8.reuse, R107 ;  /* 0x0000006b086b7220 */ /* 0x040fe20000410000 */
[C---:B0-----:R-:W-:Y:S01]  /*36490*/  FMUL.FTZ R115, R8.reuse, R108 ;  /* 0x0000006c08737220 */ /* 0x041fe20000410000 */
[----:B------:R-:W-:Y:S01]  /*364a0*/  ST.E desc[UR4][R2.64+0x1b4], R117 ;  /* 0x0001b47502007985 */ /* 0x000fe2000c101904 */
[----:B------:R-:W-:-:S03]  /*364b0*/  FMUL.FTZ R105, R8, R105 ;  /* 0x0000006908697220 */ /* 0x000fc60000410000 */
[----:B------:R-:W-:Y:S01]  /*364c0*/  ST.E desc[UR8][R2.64+0x1c0], R115 ;  /* 0x0001c07302007985 */ /* 0x000fe2000c101908 */
[----:B-1----:R-:W-:-:S03]  /*364d0*/  FMUL.FTZ R113, R8, R106 ;  /* 0x0000006a08717220 */ /* 0x002fc60000410000 */
[----:B------:R0:W-:Y:S01]  /*364e0*/  ST.E desc[UR10][R2.64+0x1c4], R111 ;  /* 0x0001c46f02007985 */ /* 0x0001e2000c10190a */
[----:B------:R-:W-:-:S03]  /*364f0*/  FMUL.FTZ R103, R7, R103 ;  /* 0x0000006707677220 */ /* 0x000fc60000410000 */
[----:B------:R-:W-:Y:S04]  /*36500*/  ST.E desc[UR12][R2.64+0x1d0], R119 ;  /* 0x0001d07702007985 */ /* 0x000fe8000c10190c */
[----:B------:R1:W-:Y:S01]  /*36510*/  ST.E desc[UR14][R2.64+0x1d4], R109 ;  /* 0x0001d46d02007985 */ /* 0x0003e2000c10190e */
[----:B0-----:R-:W-:-:S03]  /*36520*/  FMUL.FTZ R111, R8, R102 ;  /* 0x00000066086f7220 */ /* 0x001fc60000410000 */
[----:B------:R0:W-:Y:S01]  /*36530*/  ST.E desc[UR6][R2.64+0x1e0], R107 ;  /* 0x0001e06b02007985 */ /* 0x0001e2000c101906 */
[----:B------:R-:W-:-:S03]  /*36540*/  FMUL.FTZ R101, R7, R101 ;  /* 0x0000006507657220 */ /* 0x000fc60000410000 */
[----:B------:R-:W-:Y:S01]  /*36550*/  ST.E desc[UR16][R2.64+0x1e4], R113 ;  /* 0x0001e47102007985 */ /* 0x000fe2000c101910 */
[----:B-1----:R-:W-:-:S03]  /*36560*/  FMUL.FTZ R109, R7, R104 ;  /* 0x00000068076d7220 */ /* 0x002fc60000410000 */
[----:B------:R1:W-:Y:S01]  /*36570*/  ST.E desc[UR4][R2.64+0x1f0], R105 ;  /* 0x0001f06902007985 */ /* 0x0003e2000c101904 */
[----:B------:R-:W-:-:S03]  /*36580*/  FMUL.FTZ R99, R7, R99 ;  /* 0x0000006307637220 */ /* 0x000fc60000410000 */
[----:B------:R-:W-:Y:S01]  /*36590*/  ST.E desc[UR8][R2.64+0x1f4], R111 ;  /* 0x0001f46f02007985 */ /* 0x000fe2000c101908 */
[----:B0-----:R-:W-:-:S03]  /*365a0*/  FMUL.FTZ R107, R7, R100 ;  /* 0x00000064076b7220 */ /* 0x001fc60000410000 */
[----:B------:R-:W-:Y:S01]  /*365b0*/  ST.E desc[UR10][R2.64+0x8], R109 ;  /* 0x0000086d02007985 */ /* 0x000fe2000c10190a */
[----:B------:R-:W-:-:S03]  /*365c0*/  FMUL.FTZ R97, R7, R97 ;  /* 0x0000006107617220 */ /* 0x000fc60000410000 */
[----:B------:R0:W-:Y:S01]  /*365d0*/  ST.E desc[UR12][R2.64+0xc], R103 ;  /* 0x00000c6702007985 */ /* 0x0001e2000c10190c */
[C---:B-1----:R-:W-:Y:S01]  /*365e0*/  FMUL.FTZ R105, R7.reuse, R96 ;  /* 0x0000006007697220 */ /* 0x042fe20000410000 */
[C---:B------:R-:W-:Y:S02]  /*365f0*/  FMUL.FTZ R95, R7.reuse, R95 ;  /* 0x0000005f075f7220 */ /* 0x040fe40000410000 */
[----:B------:R1:W-:Y:S01]  /*36600*/  ST.E desc[UR6][R2.64+0x18], R101 ;  /* 0x0000186502007985 */ /* 0x0003e2000c101906 */
[----:B--2---:R-:W-:-:S03]  /*36610*/  FMUL.FTZ R93, R7, R93 ;  /* 0x0000005d075d7220 */ /* 0x004fc60000410000 */
[----:B------:R2:W-:Y:S01]  /*36620*/  ST.E desc[UR14][R2.64+0x1c], R99 ;  /* 0x00001c6302007985 */ /* 0x0005e2000c10190e */
[----:B0-----:R-:W-:-:S03]  /*36630*/  FMUL.FTZ R103, R7, R98 ;  /* 0x0000006207677220 */ /* 0x001fc60000410000 */
[----:B------:R-:W-:Y:S01]  /*36640*/  ST.E desc[UR16][R2.64+0x28], R107 ;  /* 0x0000286b02007985 */ /* 0x000fe2000c101910 */
[----:B-1----:R-:W-:-:S03]  /*36650*/  FMUL.FTZ R101, R7, R94 ;  /* 0x0000005e07657220 */ /* 0x002fc60000410000 */
[----:B------:R-:W-:Y:S01]  /*36660*/  ST.E desc[UR4][R2.64+0x2c], R103 ;  /* 0x00002c6702007985 */ /* 0x000fe2000c101904 */
[----:B--2---:R-:W-:-:S03]  /*36670*/  FMUL.FTZ R99, R7, R92 ;  /* 0x0000005c07637220 */ /* 0x004fc60000410000 */
[----:B------:R-:W-:Y:S01]  /*36680*/  ST.E desc[UR8][R2.64+0x38], R105 ;  /* 0x0000386902007985 */ /* 0x000fe2000c101908 */
[----:B----4-:R-:W-:-:S03]  /*36690*/  FMUL.FTZ R91, R7, R91 ;  /* 0x0000005b075b7220 */ /* 0x010fc60000410000 */
[----:B------:R0:W-:Y:S01]  /*366a0*/  ST.E desc[UR10][R2.64+0x3c], R97 ;  /* 0x00003c6102007985 */ /* 0x0001e2000c10190a */
[----:B---3--:R-:W-:-:S03]  /*366b0*/  FMUL.FTZ R89, R7, R89 ;  /* 0x0000005907597220 */ /* 0x008fc60000410000 */
[----:B------:R1:W-:Y:S01]  /*366c0*/  ST.E desc[UR6][R2.64+0x48], R95 ;  /* 0x0000485f02007985 */ /* 0x0003e2000c101906 */
[----:B------:R-:W-:-:S03]  /*366d0*/  FMUL.FTZ R85, R7, R85 ;  /* 0x0000005507557220 */ /* 0x000fc60000410000 */
[----:B------:R-:W-:Y:S01]  /*366e0*/  ST.E desc[UR12][R2.64+0x4c], R99 ;  /* 0x00004c6302007985 */ /* 0x000fe2000c10190c */
[----:B0-----:R-:W-:-:S03]  /*366f0*/  FMUL.FTZ R97, R7, R90 ;  /* 0x0000005a07617220 */ /* 0x001fc60000410000 */
[----:B------:R-:W-:Y:S01]  /*36700*/  ST.E desc[UR14][R2.64+0x58], R101 ;  /* 0x0000586502007985 */ /* 0x000fe2000c10190e */
[----:B------:R-:W-:-:S03]  /*36710*/  FMUL.FTZ R87, R7, R87 ;  /* 0x0000005707577220 */ /* 0x000fc60000410000 */
[----:B------:R0:W-:Y:S01]  /*36720*/  ST.E desc[UR16][R2.64+0x5c], R93 ;  /* 0x00005c5d02007985 */ /* 0x0001e2000c101910 */
[----:B-1----:R-:W-:-:S03]  /*36730*/  FMUL.FTZ R95, R7, R86 ;  /* 0x00000056075f7220 */ /* 0x002fc60000410000 */
[----:B------:R1:W-:Y:S01]  /*36740*/  ST.E desc[UR4][R2.64+0x68], R91 ;  /* 0x0000685b02007985 */ /* 0x0003e2000c101904 */
[----:B------:R-:W-:-:S03]  /*36750*/  FMUL.FTZ R83, R7, R83 ;  /* 0x0000005307537220 */ /* 0x000fc60000410000 */
[----:B------:R-:W-:Y:S01]  /*36760*/  ST.E desc[UR8][R2.64+0x6c], R97 ;  /* 0x00006c6102007985 */ /* 0x000fe2000c101908 */
[----:B0-----:R-:W-:-:S03]  /*36770*/  FMUL.FTZ R93, R7, R88 ;  /* 0x00000058075d7220 */ /* 0x001fc60000410000 */
[----:B------:R0:W-:Y:S01]  /*36780*/  ST.E desc[UR6][R2.64+0x78], R89 ;  /* 0x0000785902007985 */ /* 0x0001e2000c101906 */
[C---:B------:R-:W-:Y:S01]  /*36790*/  FMUL.FTZ R79, R7.reuse, R79 ;  /* 0x0000004f074f7220 */ /* 0x040fe20000410000 */
[C---:B-1----:R-:W-:Y:S02]  /*367a0*/  FMUL.FTZ R91, R7.reuse, R84 ;  /* 0x00000054075b7220 */ /* 0x042fe40000410000 */
[----:B------:R1:W-:Y:S01]  /*367b0*/  ST.E desc[UR10][R2.64+0x7c], R85 ;  /* 0x00007c5502007985 */ /* 0x0003e2000c10190a */
[----:B------:R-:W-:-:S03]  /*367c0*/  FMUL.FTZ R81, R7, R81 ;  /* 0x0000005107517220 */ /* 0x000fc60000410000 */
[----:B------:R-:W-:Y:S04]  /*367d0*/  ST.E desc[UR12][R2.64+0x88], R93 ;  /* 0x0000885d02007985 */ /* 0x000fe8000c10190c */
[----:B------:R2:W-:Y:S01]  /*367e0*/  ST.E desc[UR14][R2.64+0x8c], R87 ;  /* 0x00008c5702007985 */ /* 0x0005e2000c10190e */
[C---:B0-----:R-:W-:Y:S01]  /*367f0*/  FMUL.FTZ R89, R7.reuse, R78 ;  /* 0x0000004e07597220 */ /* 0x041fe20000410000 */
[C---:B-1----:R-:W-:Y:S02]  /*36800*/  FMUL.FTZ R85, R7.reuse, R82 ;  /* 0x0000005207557220 */ /* 0x042fe40000410000 */
[----:B------:R-:W-:Y:S01]  /*36810*/  ST.E desc[UR16][R2.64+0x98], R95 ;  /* 0x0000985f02007985 */ /* 0x000fe2000c101910 */
[----:B------:R-:W-:-:S03]  /*36820*/  FMUL.FTZ R77, R7, R77 ;  /* 0x0000004d074d7220 */ /* 0x000fc60000410000 */
[----:B------:R-:W-:Y:S01]  /*36830*/  ST.E desc[UR4][R2.64+0x9c], R91 ;  /* 0x00009c5b02007985 */ /* 0x000fe2000c101904 */
[----:B--2---:R-:W-:-:S03]  /*36840*/  FMUL.FTZ R87, R7, R80 ;  /* 0x0000005007577220 */ /* 0x004fc60000410000 */
[----:B------:R-:W-:Y:S01]  /*36850*/  ST.E desc[UR6][R2.64+0xa8], R83 ;  /* 0x0000a85302007985 */ /* 0x000fe2000c101906 */
[----:B------:R-:W-:-:S03]  /*36860*/  FMUL.FTZ R73, R7, R73 ;  /* 0x0000004907497220 */ /* 0x000fc60000410000 */
[----:B------:R0:W-:Y:S01]  /*36870*/  ST.E desc[UR8][R2.64+0xac], R79 ;  /* 0x0000ac4f02007985 */ /* 0x0001e2000c101908 */
[----:B------:R-:W-:-:S03]  /*36880*/  FMUL.FTZ R75, R7, R75 ;  /* 0x0000004b074b7220 */ /* 0x000fc60000410000 */
[----:B------:R-:W-:Y:S04]  /*36890*/  ST.E desc[UR10][R2.64+0xb8], R85 ;  /* 0x0000b85502007985 */ /* 0x000fe8000c10190a */
[----:B------:R1:W-:Y:S01]  /*368a0*/  ST.E desc[UR12][R2.64+0xbc], R81 ;  /* 0x0000bc5102007985 */ /* 0x0003e2000c10190c */
[----:B0-----:R-:W-:-:S03]  /*368b0*/  FMUL.FTZ R79, R7, R76 ;  /* 0x0000004c074f7220 */ /* 0x001fc60000410000 */
[----:B------:R-:W-:Y:S01]  /*368c0*/  ST.E desc[UR14][R2.64+0xc8], R87 ;  /* 0x0000c85702007985 */ /* 0x000fe2000c10190e */
[----:B------:R-:W-:-:S03]  /*368d0*/  FMUL.FTZ R83, R7, R70 ;  /* 0x0000004607537220 */ /* 0x000fc60000410000 */
[----:B------:R-:W-:Y:S01]  /*368e0*/  ST.E desc[UR4][R2.64+0xcc], R89 ;  /* 0x0000cc5902007985 */ /* 0x000fe2000c101904 */
[----:B-1----:R-:W-:-:S03]  /*368f0*/  FMUL.FTZ R81, R7, R74 ;  /* 0x0000004a07517220 */ /* 0x002fc60000410000 */
[----:B------:R0:W-:Y:S01]  /*36900*/  ST.E desc[UR16][R2.64+0xd8], R77 ;  /* 0x0000d84d02007985 */ /* 0x0001e2000c101910 */
[----:B------:R-:W-:-:S03]  /*36910*/  FMUL.FTZ R71, R7, R71 ;  /* 0x0000004707477220 */ /* 0x000fc60000410000 */
[----:B------:R-:W-:Y:S01]  /*36920*/  ST.E desc[UR6][R2.64+0xdc], R79 ;  /* 0x0000dc4f02007985 */ /* 0x000fe2000c101906 */
[----:B------:R-:W-:-:S03]  /*36930*/  FMUL.FTZ R69, R7, R69 ;  /* 0x0000004507457220 */ /* 0x000fc60000410000 */
[----:B------:R1:W-:Y:S01]  /*36940*/  ST.E desc[UR8][R2.64+0xe8], R73 ;  /* 0x0000e84902007985 */ /* 0x0003e2000c101908 */
[----:B0-----:R-:W-:-:S03]  /*36950*/  FMUL.FTZ R77, R7, R72 ;  /* 0x00000048074d7220 */ /* 0x001fc60000410000 */
[----:B------:R0:W-:Y:S01]  /*36960*/  ST.E desc[UR10][R2.64+0xec], R75 ;  /* 0x0000ec4b02007985 */ /* 0x0001e2000c10190a */
[----:B------:R-:W-:-:S03]  /*36970*/  FMUL.FTZ R67, R7, R67 ;  /* 0x0000004307437220 */ /* 0x000fc60000410000 */
[----:B------:R-:W-:Y:S04]  /*36980*/  ST.E desc[UR12][R2.64+0xf8], R81 ;  /* 0x0000f85102007985 */ /* 0x000fe8000c10190c */
[----:B------:R-:W-:Y:S01]  /*36990*/  ST.E desc[UR4][R2.64+0xfc], R77 ;  /* 0x0000fc4d02007985 */ /* 0x000fe2000c101904 */
[----:B-1----:R-:W-:-:S03]  /*369a0*/  FMUL.FTZ R73, R7, R68 ;  /* 0x0000004407497220 */ /* 0x002fc60000410000 */
[----:B------:R-:W-:Y:S01]  /*369b0*/  ST.E desc[UR14][R2.64+0x108], R83 ;  /* 0x0001085302007985 */ /* 0x000fe2000c10190e */
[----:B------:R-:W-:-:S03]  /*369c0*/  FMUL.FTZ R63, R7, R63 ;  /* 0x0000003f073f7220 */ /* 0x000fc60000410000 */
[----:B------:R1:W-:Y:S01]  /*369d0*/  ST.E desc[UR16][R2.64+0x10c], R71 ;  /* 0x00010c4702007985 */ /* 0x0003e2000c101910 */
[C---:B------:R-:W-:Y:S01]  /*369e0*/  FMUL.FTZ R65, R7.reuse, R65 ;  /* 0x0000004107417220 */ /* 0x040fe20000410000 */
[C---:B0-----:R-:W-:Y:S02]  /*369f0*/  FMUL.FTZ R75, R7.reuse, R64 ;  /* 0x00000040074b7220 */ /* 0x041fe40000410000 */
[----:B------:R-:W-:Y:S01]  /*36a00*/  ST.E desc[UR6][R2.64+0x118], R69 ;  /* 0x0001184502007985 */ /* 0x000fe2000c101906 */
[----:B------:R-:W-:-:S03]  /*36a10*/  FMUL.FTZ R61, R7, R61 ;  /* 0x0000003d073d7220 */ /* 0x000fc60000410000 */
[----:B------:R0:W-:Y:S01]  /*36a20*/  ST.E desc[UR8][R2.64+0x11c], R67 ;  /* 0x00011c4302007985 */ /* 0x0001e2000c101908 */
[----:B-1----:R-:W-:-:S03]  /*36a30*/  FMUL.FTZ R71, R7, R66 ;  /* 0x0000004207477220 */ /* 0x002fc60000410000 */
[----:B------:R-:W-:Y:S04]  /*36a40*/  ST.E desc[UR10][R2.64+0x128], R73 ;  /* 0x0001284902007985 */ /* 0x000fe8000c10190a */
[----:B------:R-:W-:Y:S01]  /*36a50*/  ST.E desc[UR4][R2.64+0x12c], R71 ;  /* 0x00012c4702007985 */ /* 0x000fe2000c101904 */
[----:B0-----:R-:W-:-:S03]  /*36a60*/  FMUL.FTZ R67, R7, R62 ;  /* 0x0000003e07437220 */ /* 0x001fc60000410000 */
[----:B------:R0:W-:Y:S01]  /*36a70*/  ST.E desc[UR12][R2.64+0x138], R63 ;  /* 0x0001383f02007985 */ /* 0x0001e2000c10190c */
[----:B------:R-:W-:-:S03]  /*36a80*/  FMUL.FTZ R59, R7, R59 ;  /* 0x0000003b073b7220 */ /* 0x000fc60000410000 */
[----:B------:R1:W-:Y:S01]  /*36a90*/  ST.E desc[UR14][R2.64+0x13c], R65 ;  /* 0x00013c4102007985 */ /* 0x0003e2000c10190e */
[C---:B------:R-:W-:Y:S01]  /*36aa0*/  FMUL.FTZ R69, R7.reuse, R58 ;  /* 0x0000003a07457220 */ /* 0x040fe20000410000 */
[C---:B------:R-:W-:Y:S02]  /*36ab0*/  FMUL.FTZ R57, R7.reuse, R57 ;  /* 0x0000003907397220 */ /* 0x040fe40000410000 */
[----:B------:R-:W-:Y:S01]  /*36ac0*/  ST.E desc[UR16][R2.64+0x148], R75 ;  /* 0x0001484b02007985 */ /* 0x000fe2000c101910 */
[----:B0-----:R-:W-:-:S03]  /*36ad0*/  FMUL.FTZ R63, R7, R60 ;  /* 0x0000003c073f7220 */ /* 0x001fc60000410000 */
[----:B------:R-:W-:Y:S01]  /*36ae0*/  ST.E desc[UR6][R2.64+0x14c], R67 ;  /* 0x00014c4302007985 */ /* 0x000fe2000c101906 */
[----:B-1----:R-:W-:-:S03]  /*36af0*/  FMUL.FTZ R65, R7, R56 ;  /* 0x0000003807417220 */ /* 0x002fc60000410000 */
        /* <DEDUP_REMOVED lines=17> */
[C---:B-1----:R-:W-:Y:S01]  /*36c10*/  FMUL.FTZ R55, R7.reuse, R48 ;  /* 0x0000003007377220 */ /* 0x042fe20000410000 */
[C---:B------:R-:W-:Y:S02]  /*36c20*/  FMUL.FTZ R45, R7.reuse, R45 ;  /* 0x0000002d072d7220 */ /* 0x040fe40000410000 */
[----:B------:R0:W-:Y:S04]  /*36c30*/  ST.E desc[UR10][R2.64+0x19c], R53 ;  /* 0x00019c3502007985 */ /* 0x0001e8000c10190a */
[----:B------:R-:W-:Y:S04]  /*36c40*/  ST.E desc[UR12][R2.64+0x1a8], R61 ;  /* 0x0001a83d02007985 */ /* 0x000fe8000c10190c */
[----:B------:R1:W-:Y:S01]  /*36c50*/  ST.E desc[UR14][R2.64+0x1ac], R51 ;  /* 0x0001ac3302007985 */ /* 0x0003e2000c10190e */
[----:B------:R-:W-:-:S03]  /*36c60*/  FMUL.FTZ R43, R7, R43 ;  /* 0x0000002b072b7220 */ /* 0x000fc60000410000 */
[----:B------:R2:W-:Y:S01]  /*36c70*/  ST.E desc[UR6][R2.64+0x1b8], R49 ;  /* 0x0001b83102007985 */ /* 0x0005e2000c101906 */
[----:B0-----:R-:W-:-:S03]  /*36c80*/  FMUL.FTZ R53, R7, R9 ;  /* 0x0000000907357220 */ /* 0x001fc60000410000 */
[----:B------:R0:W-:Y:S01]  /*36c90*/  ST.E desc[UR16][R2.64+0x1bc], R55 ;  /* 0x0001bc3702007985 */ /* 0x0001e2000c101910 */
[----:B-1----:R-:W-:-:S03]  /*36ca0*/  FMUL.FTZ R51, R7, R46 ;  /* 0x0000002e07337220 */ /* 0x002fc60000410000 */
[----:B------:R-:W-:Y:S01]  /*36cb0*/  ST.E desc[UR4][R2.64+0x1c8], R47 ;  /* 0x0001c82f02007985 */ /* 0x000fe2000c101904 */
[----:B--2---:R-:W-:-:S03]  /*36cc0*/  FMUL.FTZ R49, R7, R44 ;  /* 0x0000002c07317220 */ /* 0x004fc60000410000 */
[----:B------:R-:W-:Y:S01]  /*36cd0*/  ST.E desc[UR8][R2.64+0x1cc], R45 ;  /* 0x0001cc2d02007985 */ /* 0x000fe2000c101908 */
[C---:B------:R-:W-:Y:S01]  /*36ce0*/  FMUL.FTZ R41, R7.reuse, R41 ;  /* 0x0000002907297220 */ /* 0x040fe20000410000 */
[----:B0-----:R-:W-:Y:S02]  /*36cf0*/  FMUL.FTZ R55, R7, R42 ;  /* 0x0000002a07377220 */ /* 0x001fe40000410000 */
[----:B------:R-:W-:Y:S04]  /*36d00*/  ST.E desc[UR10][R2.64+0x1d8], R51 ;  /* 0x0001d83302007985 */ /* 0x000fe8000c10190a */
[----:B------:R-:W-:Y:S04]  /*36d10*/  ST.E desc[UR6][R2.64+0x1dc], R49 ;  /* 0x0001dc3102007985 */ /* 0x000fe8000c101906 */
[----:B------:R-:W-:Y:S04]  /*36d20*/  ST.E desc[UR12][R2.64+0x1e8], R53 ;  /* 0x0001e83502007985 */ /* 0x000fe8000c10190c */
[----:B------:R-:W-:Y:S04]  /*36d30*/  ST.E desc[UR14][R2.64+0x1ec], R43 ;  /* 0x0001ec2b02007985 */ /* 0x000fe8000c10190e */
[----:B------:R-:W-:Y:S04]  /*36d40*/  ST.E desc[UR16][R2.64+0x1f8], R55 ;  /* 0x0001f83702007985 */ /* 0x000fe8000c101910 */
[----:B------:R0:W-:Y:S01]  /*36d50*/  ST.E desc[UR18][R2.64+0x1fc], R41 ;  /* 0x0001fc2902007985 */ /* 0x0001e2000c101912 */
[----:B------:R-:W-:-:S03]  /*36d60*/  LEA.HI R42, R6, 0x8, RZ, 0x19 ;  /* 0x00000008062a7811 */ /* 0x000fc600078fc8ff */
[----:B------:R-:W2:Y:S02]  /*36d70*/  LDL.64 R8, [R0] ;  /* 0x0000000000087983 */ /* 0x000ea40000100a00 */
[----:B------:R1:W-:Y:S06]  /*36d80*/  BAR.SYNC.DEFER_BLOCKING R42, 0x100 ;  /* 0x0004002a0000751d */ /* 0x0003ec0000010000 */
[----:B0-----:R-:W3:Y:S01]  /*36d90*/  LDL.64 R2, [R0+0x80] ;  /* 0x0000800000027983 */ /* 0x001ee20000100a00 */
[C---:B------:R-:W-:Y:S02]  /*36da0*/  R2UR UR28, R4.reuse ;  /* 0x00000000041c72ca */ /* 0x040fe400000e0000 */
[----:B------:R-:W-:Y:S01]  /*36db0*/  R2UR UR29, R5 ;  /* 0x00000000051d72ca */ /* 0x000fe200000e0000 */
[----:B------:R-:W4:Y:S04]  /*36dc0*/  LDL.64 R6, [R0+0x98] ;  /* 0x0000980000067983 */ /* 0x000f280000100a00 */
[----:B--2---:R-:W2:Y:S04]  /*36dd0*/  LD.E R41, desc[UR6][R8.64] ;  /* 0x0000000608297980 */ /* 0x004ea8000c101900 */
[----:B------:R-:W2:Y:S04]  /*36de0*/  LDL.64 R8, [R0+0x88] ;  /* 0x0000880000087983 */ /* 0x000ea80000100a00 */
[----:B---3--:R-:W3:Y:S04]  /*36df0*/  LD.E R45, desc[UR4][R2.64] ;  /* 0x00000004022d7980 */ /* 0x008ee8000c101900 */
        /* <DEDUP_REMOVED lines=64> */
[----:B----4-:R-:W4:Y:S04]  /*37200*/  LD.E.64 R6, desc[UR4][R6.64] ;  /* 0x0000000406067980 */ /* 0x010f28000c101b00 */
[----:B---3--:R-:W-:Y:S04]  /*37210*/  ST.E desc[UR8][R2.64], R45 ;  /* 0x0000002d02007985 */ /* 0x008fe8000c101908 */
        /* <DEDUP_REMOVED lines=64> */
[----:B0-----:R-:W3:Y:S04]  /*37620*/  LD.E R43, desc[UR28][R2.64+0x104] ;  /* 0x0001041c022b7980 */ /* 0x001ee8000c101900 */
[----:B---3--:R0:W-:Y:S04]  /*37630*/  ST.E desc[UR4][R2.64+0x104], R43 ;  /* 0x0001042b02007985 */ /* 0x0081e8000c101904 */
[----:B------:R-:W3:Y:S04]  /*37640*/  LD.E R45, desc[UR6][R2.64+0x108] ;  /* 0x00010806022d7980 */ /* 0x000ee8000c101900 */
[----:B-1----:R-:W4:Y:S04]  /*37650*/  LD.E R47, desc[UR8][R2.64+0x10c] ;  /* 0x00010c08022f7980 */ /* 0x002f28000c101900 */
        /* <DEDUP_REMOVED lines=8> */
[----:B0-----:R-:W2:Y:S04]  /*376e0*/  LD.E R43, desc[UR26][R2.64+0x130] ;  /* 0x0001301a022b7980 */ /* 0x001ea8000c101900 */
        /* <DEDUP_REMOVED lines=51> */
[----:B---3--:R-:W-:Y:S04]  /*37a20*/  ST.E desc[UR4][R2.64+0x108], R45 ;  /* 0x0001082d02007985 */ /* 0x008fe8000c101904 */
[----:B----4-:R-:W-:Y:S04]  /*37a30*/  ST.E desc[UR6][R2.64+0x10c], R47 ;  /* 0x00010c2f02007985 */ /* 0x010fe8000c101906 */
[----:B--2---:R-:W-:Y:S04]  /*37a40*/  ST.E desc[UR8][R2.64+0x110], R49 ;  /* 0x0001103102007985 */ /* 0x004fe8000c101908 */
        /* <DEDUP_REMOVED lines=59> */
[----:B0-----:R-:W4:Y:S01]  /*37e00*/  LD.E R43, desc[UR28][R8.64] ;  /* 0x0000001c082b7980 */ /* 0x001f22000c101900 */
        /* <DEDUP_REMOVED lines=20> */
[----:B------:R-:W-:Y:S02]  /*37f50*/  R2UR UR48, R4 ;  /* 0x00000000043072ca */ /* 0x000fe400000e0000 */
[----:B------:R-:W-:Y:S01]  /*37f60*/  R2UR UR49, R5 ;  /* 0x00000000053172ca */ /* 0x000fe200000e0000 */
[----:B------:R-:W-:Y:S01]  /*37f70*/  IMAD R6, R41, 0xc00, R6 ;  /* 0x00000c0029067824 */ /* 0x000fe200078e0206 */
[----:B------:R-:W-:Y:S01]  /*37f80*/  F2FP.F16.F32.PACK_AB R172, R40, R172 ;  /* 0x000000ac28ac723e */ /* 0x000fe200000000ff */
[----:B------:R-:W4:Y:S01]  /*37f90*/  LD.E R41, desc[UR30][R2.64+0x44] ;  /* 0x0000441e02297980 */ /* 0x000f22000c101900 */
[----:B------:R-:W-:Y:S02]  /*37fa0*/  F2FP.F16.F32.PACK_AB R174, R174, R39 ;  /* 0x00000027aeae723e */ /* 0x000fe400000000ff */
[----:B------:R-:W-:Y:S01]  /*37fb0*/  F2FP.F16.F32.PACK_AB R152, R152, R38 ;  /* 0x000000269898723e */ /* 0x000fe200000000ff */
        /* <DEDUP_REMOVED lines=77> */
[----:B------:R-:W-:-:S03]  /*38490*/  ISETP.NE.U32.AND P0, PT, R43, RZ, PT ;  /* 0x000000ff2b00720c */ /* 0x000fc60003f05070 */
        /* <DEDUP_REMOVED lines=65> */
[----:B------:R-:W-:Y:S01]  /*388b0*/  R2UR UR7, R7 ;  /* 0x00000000070772ca */ /* 0x000fe200000e0000 */
[----:B------:R-:W-:Y:S01]  /*388c0*/  VOTEU.ANY UP0, P0 ;  /* 0x00000000003f7886 */ /* 0x000fe20000000100 */
        /* <DEDUP_REMOVED lines=52> */
[----:B------:R-:W-:Y:S02]  /*38c10*/  R2UR UR4, R4 ;  /* 0x00000000040472ca */ /* 0x000fe400000e0000 */
[----:B------:R-:W-:-:S13]  /*38c20*/  R2UR UR5, R5 ;  /* 0x00000000050572ca */ /* 0x000fda00000e0000 */
        /* <DEDUP_REMOVED lines=720> */
[----:B------:R-:W-:Y:S01]  /*3b930*/  F2FP.F16.F32.PACK_AB R167, R167, R15 ;  /* 0x0000000fa7a7723e */ /* 0x000fe200000000ff */
[----:B------:R-:W-:Y:S01]  /*3b940*/  IMAD.MOV.U32 R15, RZ, RZ, R7 ;  /* 0x000000ffff0f7224 */ /* 0x000fe200078e0007 */
[----:B------:R-:W-:Y:S01]  /*3b950*/  F2FP.F16.F32.PACK_AB R169, R169, R14 ;  /* 0x0000000ea9a9723e */ /* 0x000fe200000000ff */
[----:B------:R-:W-:-:S03]  /*3b960*/  VIADD R14, R6, 0x80 ;  /* 0x00000080060e7836 */ /* 0x000fc60000000000 */
[----:B------:R-:W-:Y:S02]  /*3b970*/  R2UR UR7, R15 ;  /* 0x000000000f0772ca */ /* 0x000fe400000e0000 */
[----:B------:R-:W-:Y:S02]  /*3b980*/  R2UR UR6, R14 ;  /* 0x000000000e0672ca */ /* 0x000fe400000e0000 */
        /* <DEDUP_REMOVED lines=3113> */
[----:B------:R-:W-:-:S04]  /*47c20*/  R2UR UR7, R7 ;  /* 0x00000000070772ca */ /* 0x000fc800000e0000 */
[----:B------:R-:W-:Y:S02]  /*47c30*/  R2UR UR6, R6 ;  /* 0x00000000060672ca */ /* 0x000fe400000e0000 */
[----:B------:R-:W-:Y:S02]  /*47c40*/  F2FP.F16.F32.PACK_AB R171, R171, R13 ;  /* 0x0000000dabab723e */ /* 0x000fe400000000ff */
        /* <DEDUP_REMOVED lines=1158> */
[----:B0-----:R-:W1:Y:S01]  /*4c4b0*/  LDL.64 R8, [R0+0x40] ;  /* 0x0000400000087983 */ /* 0x001e620000100a00 */
[----:B------:R-:W-:-:S02]  /*4c4c0*/  R2UR UR4, R4 ;  /* 0x00000000040472ca */ /* 0x000fc400000e0000 */
[----:B------:R-:W-:Y:S01]  /*4c4d0*/  R2UR UR5, R5 ;  /* 0x00000000050572ca */ /* 0x000fe200000e0000 */
[----:B------:R-:W3:-:S12]  /*4c4e0*/  LDL.64 R6, [R0] ;  /* 0x0000000000067983 */ /* 0x000ed80000100a00 */
[----:B-1----:R-:W4:Y:S01]  /*4c4f0*/  LD.E R12, desc[UR4][R8.64] ;  /* 0x00000004080c7980 */ /* 0x002f22000c101900 */
[----:B------:R-:W-:Y:S02]  /*4c500*/  R2UR UR4, R4 ;  /* 0x00000000040472ca */ /* 0x000fe400000e0000 */
[----:B------:R-:W-:Y:S01]  /*4c510*/  R2UR UR5, R5 ;  /* 0x00000000050572ca */ /* 0x000fe200000e0000 */
[----:B------:R-:W-:-:S12]  /*4c520*/  BSSY B2, `(.L_x_3829) ;  /* 0x0000006000027945 */ /* 0x000fd80003800000 */
[----:B---3--:R2:W5:Y:S01]  /*4c530*/  LD.E R6, desc[UR4][R6.64] ;  /* 0x0000000406067980 */ /* 0x008562000c101900 */
[----:B----4-:R-:W-:-:S04]  /*4c540*/  LOP3.LUT R12, R12, 0x1, RZ, 0xfc, !PT ;  /* 0x000000010c0c7812 */ /* 0x010fc800078efcff */
[----:B------:R-:W-:-:S13]  /*4c550*/  ISETP.NE.AND P0, PT, R12, 0x3, PT ;  /* 0x000000030c00780c */ /* 0x000fda0003f05270 */
[----:B--2---:R-:W-:Y:S05]  /*4c560*/  @!P0 BRA `(.L_x_3830) ;  /* 0x0000000000048947 */ /* 0x004fea0003800000 */
[----:B------:R-:W-:Y:S01]  /*4c570*/  BPT.TRAP 0x1 ;  /* 0x000000040000795c */ /* 0x000fe20000300000 */
.L_x_3830:
[----:B------:R-:W-:Y:S05]  /*4c580*/  BSYNC B2 ;  /* 0x0000000000027941 */ /* 0x000fea0003800000 */
.L_x_3829:
        /* <DEDUP_REMOVED lines=11> */
[----:B0-----:R-:W-:Y:S05]  /*4c640*/  RET.REL.NODEC R218 `(_ZN7cutlass13device_kernelIN5flash11enable_sm90INS1_16FlashAttnFwdSm90INS1_25CollectiveMainloopFwdSm90ILi2EN4cute5tupleIJNS5_1CILi1EEES8_S8_EEENS6_IJNS7_ILi128EEENS7_ILi96EEENS7_ILi64EEEEEELi256ENS_6half_tEfNS_4arch4Sm90ELb0ELb1ELb1ELb1ELb1ELb0ELb1ELb1ELb0ELb1ELb1ELb0EEENS1_21CollectiveEpilogueFwdINS6_IJSA_NS7_ILi256EEESB_EEES9_SE_SG_Li256ELb1ELb1ELb1ELb0EEENS1_36VarlenDynamicPersistentTileSchedulerILi128ELi96ELi256ELi128ELb1ELb1ELb1ELb1ELb0ELb1EEEEEEEEEvNT_6ParamsE) ;  /* 0xfffffb38da6c7950 */ /* 0x001fea0003c3ffff */
.L_x_3805:
[----:B0-----:R0:W1:Y:S02]  /*4c650*/  SYNCS.PHASECHK.TRANS64.TRYWAIT P0, [R6+URZ], R7 ;  /* 0x00000007060075a7 */ /* 0x001064000800017f */
[----:B-1----:R-:W-:Y:S05]  /*4c660*/  @!P0 NANOSLEEP.SYNCS 0x989680 ;  /* 0x009896800000895d */ /* 0x002fea0003900000 */
[----:B------:R-:W1:Y:S02]  /*4c670*/  @!P0 SYNCS.PHASECHK.TRANS64 P0, [R6+URZ], R7 ;  /* 0x00000007060085a7 */ /* 0x000e64000800007f */
[----:B-1----:R-:W-:Y:S05]  /*4c680*/  @!P0 BRA `(.L_x_3805) ;  /* 0xfffffffc00f08947 */ /* 0x002fea000383ffff */
[----:B------:R-:W-:Y:S05]  /*4c690*/  BRA `(.L_x_3804) ;  /* 0xfffffe4400f87947 */ /* 0x000fea000383ffff */
.L_x_3812:
[----:B0-----:R0:W1:Y:S02]  /*4c6a0*/  SYNCS.PHASECHK.TRANS64.TRYWAIT P0, [R18+URZ], R19 ;  /* 0x00000013120075a7 */ /* 0x001064000800017f */
[----:B-1----:R-:W-:Y:S05]  /*4c6b0*/  @!P0 NANOSLEEP.SYNCS 0x989680 ;  /* 0x009896800000895d */ /* 0x002fea0003900000 */
[----:B------:R-:W1:Y:S02]  /*4c6c0*/  @!P0 SYNCS.PHASECHK.TRANS64 P0, [R18+URZ], R19 ;  /* 0x00000013120085a7 */ /* 0x000e64000800007f */
[----:B-1----:R-:W-:Y:S05]  /*4c6d0*/  @!P0 BRA `(.L_x_3812) ;  /* 0xfffffffc00f08947 */ /* 0x002fea000383ffff */
[----:B------:R-:W-:Y:S05]  /*4c6e0*/  BRA `(.L_x_3811) ;  /* 0xfffffe4c00cc7947 */ /* 0x000fea000383ffff */
.L_x_3831:
        /* <DEDUP_REMOVED lines=9> */
.L_x_6567:


//--------------------- .text._ZN7cutlass13device_kernelIN5flash11enable_sm90INS1_16FlashAttnFwdSm90INS1_25CollectiveMainloopFwdSm90ILi2EN4cute5tupleIJNS5_1CILi1EEES8_S8_EEENS6_IJNS7_ILi128EEENS7_ILi96EEENS7_ILi64EEEEEELi256ENS_6half_tEfNS_4arch4Sm90ELb0ELb1ELb1ELb1ELb1ELb1ELb1ELb1ELb0ELb1ELb1ELb0EEENS1_21CollectiveEpilogueFwdINS6_IJSA_NS7_ILi256EEESB_EEES9_SE_SG_Li256ELb1ELb1ELb1ELb0EEENS1_36VarlenDynamicPersistentTileSchedulerILi128ELi96ELi256ELi128ELb1ELb1ELb1ELb1ELb0ELb1EEEEEEEEEvNT_6ParamsE --------------------------
	.section	.text._ZN7cutlass13device_kernelIN5flash11enable_sm90INS1_16FlashAttnFwdSm90INS1_25CollectiveMainloopFwdSm90ILi2EN4cute5tupleIJNS5_1CILi1EEES8_S8_EEENS6_IJNS7_ILi128EEENS7_ILi96EEENS7_ILi64EEEEEELi256ENS_6half_tEfNS_4arch4Sm90ELb0ELb1ELb1ELb1ELb1ELb1ELb1ELb1ELb0ELb1ELb1ELb0EEENS1_21CollectiveEpilogueFwdINS6_IJSA_NS7_ILi256EEESB_EEES9_SE_SG_Li256ELb1ELb1ELb1ELb0EEENS1_36VarlenDynamicPersistentTileSchedulerILi128ELi96ELi256ELi128ELb1ELb1ELb1ELb1ELb0ELb1EEEEEEEEEvNT_6ParamsE,"ax",@progbits
	.align	128
.text._ZN7cutlass13device_kernelIN5flash11enable_sm90INS1_16FlashAttnFwdSm90INS1_25CollectiveMainloopFwdSm90ILi2EN4cute5tupleIJNS5_1CILi1EEES8_S8_EEENS6_IJNS7_ILi128EEENS7_ILi96EEENS7_ILi64EEEEEELi256ENS_6half_tEfNS_4arch4Sm90ELb0ELb1ELb1ELb1ELb1ELb1ELb1ELb1ELb0ELb1ELb1ELb0EEENS1_21CollectiveEpilogueFwdINS6_IJSA_NS7_ILi256EEESB_EEES9_SE_SG_Li256ELb1ELb1ELb1ELb0EEENS1_36VarlenDynamicPersistentTileSchedulerILi128ELi96ELi256ELi128ELb1ELb1ELb1ELb1ELb0ELb1EEEEEEEEEvNT_6ParamsE:
        .type           _ZN7cutlass13device_kernelIN5flash11enable_sm90INS1_16FlashAttnFwdSm90INS1_25CollectiveMainloopFwdSm90ILi2EN4cute5tupleIJNS5_1CILi1EEES8_S8_EEENS6_IJNS7_ILi128EEENS7_ILi96EEENS7_ILi64EEEEEELi256ENS_6half_tEfNS_4arch4Sm90ELb0ELb1ELb1ELb1ELb1ELb1ELb1ELb1ELb0ELb1ELb1ELb0EEENS1_21CollectiveEpilogueFwdINS6_IJSA_NS7_ILi256EEESB_EEES9_SE_SG_Li256ELb1ELb1ELb1ELb0EEENS1_36VarlenDynamicPersistentTileSchedulerILi128ELi96ELi256ELi128ELb1ELb1ELb1ELb1ELb0ELb1EEEEEEEEEvNT_6ParamsE,@function
        .size           _ZN7cutlass13device_kernelIN5flash11enable_sm90INS1_16FlashAttnFwdSm90INS1_25CollectiveMainloopFwdSm90ILi2EN4cute5tupleIJNS5_1CILi1EEES8_S8_EEENS6_IJNS7_ILi128EEENS7_ILi96EEENS7_ILi64EEEEEELi256ENS_6half_tEfNS_4arch4Sm90ELb0ELb1ELb1ELb1ELb1ELb1ELb1ELb1ELb0ELb1ELb1ELb0EEENS1_21CollectiveEpilogueFwdINS6_IJSA_NS7_ILi256EEESB_EEES9_SE_SG_Li256ELb1ELb1ELb1ELb0EEENS1_36VarlenDynamicPersistentTileSchedulerILi128ELi96ELi256ELi128ELb1ELb1ELb1ELb1ELb0ELb1EEEEEEEEEvNT_6ParamsE,(.L_x_6569 - _ZN7cutlass13device_kernelIN5flash11enable_sm90INS1_16FlashAttnFwdSm90INS1_25CollectiveMainloopFwdSm90ILi2EN4cute5tupleIJNS5_1CILi1EEES8_S8_EEENS6_IJNS7_ILi128EEENS7_ILi96EEENS7_ILi64EEEEEELi256ENS_6half_tEfNS_4arch4Sm90ELb0ELb1ELb1ELb1ELb1ELb1ELb1ELb1ELb0ELb1ELb1ELb0EEENS1_21CollectiveEpilogueFwdINS6_IJSA_NS7_ILi256EEESB_EEES9_SE_SG_Li256ELb1ELb1ELb1ELb0EEENS1_36VarlenDynamicPersistentTileSchedulerILi128ELi96ELi256ELi128ELb1ELb1ELb1ELb1ELb0ELb1EEEEEEEEEvNT_6ParamsE)
        .other          _ZN7cutlass13device_kernelIN5flash11enable_sm90INS1_16FlashAttnFwdSm90INS1_25CollectiveMainloopFwdSm90ILi2EN4cute5tupleIJNS5_1CILi1EEES8_S8_EEENS6_IJNS7_ILi128EEENS7_ILi96EEENS7_ILi64EEEEEELi256ENS_6half_tEfNS_4arch4Sm90ELb0ELb1ELb1ELb1ELb1ELb1ELb1ELb1ELb0ELb1ELb1ELb0EEENS1_21CollectiveEpilogueFwdINS6_IJSA_NS7_ILi256EEESB_EEES9_SE_SG_Li256ELb1ELb1ELb1ELb0EEENS1_36VarlenDynamicPersistentTileSchedulerILi128ELi96ELi256ELi128ELb1ELb1ELb1ELb1ELb0ELb1EEEEEEEEEvNT_6ParamsE,@"STO_CUDA_ENTRY STV_DEFAULT"
_ZN7cutlass13device_kernelIN5flash11enable_sm90INS1_16FlashAttnFwdSm90INS1_25CollectiveMainloopFwdSm90ILi2EN4cute5tupleIJNS5_1CILi1EEES8_S8_EEENS6_IJNS7_ILi128EEENS7_ILi96EEENS7_ILi64EEEEEELi256ENS_6half_tEfNS_4arch4Sm90ELb0ELb1ELb1ELb1ELb1ELb1ELb1ELb1ELb0ELb1ELb1ELb0EEENS1_21CollectiveEpilogueFwdINS6_IJSA_NS7_ILi256EEESB_EEES9_SE_SG_Li256ELb1ELb1ELb1ELb0EEENS1_36VarlenDynamicPersistentTileSchedulerILi128ELi96ELi256ELi128ELb1ELb1ELb1ELb1ELb0ELb1EEEEEEEEEvNT_6ParamsE:
[----:B------:R-:W0:Y:S02]  /*0000*/  LDC R1, c[0x0][0x28] ;  /* 0x00000a00ff017b82 */ /* 0x000e240000000800 */
[----:B0-----:R-:W-:-:S05]  /*0010*/  VIADD R1, R1, 0xfffffad0 ;  /* 0xfffffad001017836 */ /* 0x001fca0000000000 */
[----:B------:R-:W-:Y:S01]  /*0020*/  R2UR UR4, R1 ;  /* 0x00000000010472ca */ /* 0x000fe200000e0000 */
[----:B------:R-:W0:Y:S01]  /*0030*/  S2R R3, SR_TID.X ;  /* 0x0000000000037919 */ /* 0x000e220000002100 */
[----:B------:R-:W-:Y:S01]  /*0040*/  ELECT P0, URZ, PT ;  /* 0x00000000003f782f */ /* 0x000fe20003800000 */
[----:B------:R-:W-:Y:S01]  /*0050*/  BSSY B0, `(.L_x_3832) ;  /* 0x0000012000007945 */ /* 0x000fe20003800000 */
[----:B------:R-:W-:Y:S01]  /*0060*/  ULDC UR37, c[0x0][0x20] ;  /* 0x0000080000257ab9 */ /* 0x000fe20000000800 */
[----:B------:R-:W-:-:S08]  /*0070*/  ULDC UR36, c[0x0][0x24] ;  /* 0x0000090000247ab9 */ /* 0x000fd00000000800 */
[----:B------:R-:W-:-:S04]  /*0080*/  UIADD3 UR37, UP0, UR4, UR37, URZ ;  /* 0x0000002504257290 */ /* 0x000fc8000ff1e03f */
[----:B------:R-:W-:Y:S01]  /*0090*/  UIADD3.X UR36, URZ, UR36, URZ, UP0, !UPT ;  /* 0x000000243f247290 */ /* 0x000fe200087fe43f */
        /* <DEDUP_REMOVED lines=13> */
.L_x_3833:
[----:B------:R-:W-:Y:S05]  /*0170*/  BSYNC B0 ;  /* 0x0000000000007941 */ /* 0x000fea0003800000 */
.L_x_3832:
        /* <DEDUP_REMOVED lines=21> */
[----:B0-----:R0:W1:Y:S01]  /*02d0*/  @UP1 SYNCS.EXCH.64 URZ, [UR8+0x32400], UR4 ;  /* 0x03240004083f15b2 */ /* 0x0010620008000100 */
[----:B------:R0:W2:Y:S04]  /*02e0*/  @UP2 SYNCS.EXCH.64 URZ, [UR8+0x32410], UR4 ;  /* 0x03241004083f25b2 */ /* 0x0000a80008000100 */
[----:B------:R0:W3:Y:S01]  /*02f0*/  @UP3 SYNCS.EXCH.64 URZ, [UR8+0x32420], UR6 ;  /* 0x03242006083f35b2 */ /* 0x0000e20008000100 */
        /* <DEDUP_REMOVED lines=18> */
[----:B----4-:R-:W-:Y:S01]  /*0420*/  NOP ;  /* 0x0000000000007918 */ /* 0x010fe20000000000 */
.L_x_3834:
[----:B------:R-:W4:Y:S01]  /*0430*/  SHFL.IDX PT, R2, R0, RZ, 0x1f ;  /* 0x00001fff00027589 */ /* 0x000f2200000e0000 */
[----:B------:R-:W-:Y:S01]  /*0440*/  NOP ;  /* 0x0000000000007918 */ /* 0x000fe20000000000 */
[----:B----4-:R-:W-:-:S13]  /*0450*/  ISETP.NE.AND P0, PT, R2, RZ, PT ;  /* 0x000000ff0200720c */ /* 0x010fda0003f05270 */
        /* <DEDUP_REMOVED lines=19> */
.L_x_3835:
[----:B------:R-:W4:Y:S01]  /*0590*/  SHFL.IDX PT, R2, R0, RZ, 0x1f ;  /* 0x00001fff00027589 */ /* 0x000f2200000e0000 */
[----:B------:R-:W-:Y:S01]  /*05a0*/  NOP ;  /* 0x0000000000007918 */ /* 0x000fe20000000000 */
[----:B----4-:R-:W-:-:S13]  /*05b0*/  ISETP.NE.AND P0, PT, R2, RZ, PT ;  /* 0x000000ff0200720c */ /* 0x010fda0003f05270 */
        /* <DEDUP_REMOVED lines=14> */
[----:B----4-:R-:W-:Y:S01]  /*06a0*/  NOP ;  /* 0x0000000000007918 */ /* 0x010fe20000000000 */
.L_x_3836:
        /* <DEDUP_REMOVED lines=22> */
.L_x_3837:
        /* <DEDUP_REMOVED lines=22> */
.L_x_3838:
[----:B------:R-:W-:Y:S01]  /*0970*/  PLOP3.LUT P0, PT, PT, PT, UP0, 0x80, 0x0 ;  /* 0x000000000000781c */ /* 0x000fe20003f0f008 */
[----:B------:R-:W-:Y:S01]  /*0980*/  UMOV UR38, 0x1 ;  /* 0x0000000100267882 */ /* 0x000fe20000000000 */
[----:B------:R-:W-:Y:S01]  /*0990*/  NOP ;  /* 0x0000000000007918 */ /* 0x000fe20000000000 */
[----:B------:R-:W-:Y:S01]  /*09a0*/  USEL UR38, UR38, 0x2, !UP0 ;  /* 0x0000000226267887 */ /* 0x000fe2000c000000 */
[----:B------:R-:W-:Y:S01]  /*09b0*/  BSSY B9, `(.L_x_3839) ;  /* 0x0003a15000097945 */ /* 0x000fe20003800000 */
[----:B------:R-:W-:Y:S01]  /*09c0*/  ULDC.64 UR44, c[0x0][0x208] ;  /* 0x00008200002c7ab9 */ /* 0x000fe20000000a00 */
[----:B------:R-:W-:Y:S02]  /*09d0*/  IMAD.U32 R16, RZ, RZ, UR37 ;  /* 0x00000025ff107e24 */ /* 0x000fe4000f8e00ff */
[----:B------:R-:W-:Y:S01]  /*09e0*/  IMAD.U32 R17, RZ, RZ, UR36 ;  /* 0x00000024ff117e24 */ /* 0x000fe2000f8e00ff */
[----:B0123--:R-:W-:Y:S06]  /*09f0*/  BAR.SYNC.DEFER_BLOCKING 0x0 ;  /* 0x0000000000007b1d */ /* 0x00ffec0000010000 */
[----:B------:R-:W-:Y:S05]  /*0a00*/  @!P0 BRA `(.L_x_3840) ;  /* 0x0000031400888947 */ /* 0x000fea0003800000 */
.L_x_3841:
[----:B------:R-:W-:-:S08]  /*0a10*/  NOP ;  /* 0x0000000000007918 */ /* 0x000fd00000000000 */
[----:B------:R-:W0:Y:S02]  /*0a20*/  USETMAXREG.TRY_ALLOC.CTAPOOL UP0, 0xe8 ;  /* 0x000000e8000079c8 */ /* 0x000e240008000600 */
[----:B0-----:R-:W-:-:S13]  /*0a30*/  PLOP3.LUT P0, PT, PT, PT, UP0, 0x80, 0x0 ;  /* 0x000000000000781c */ /* 0x001fda0003f0f008 */
[----:B------:R-:W-:Y:S05]  /*0a40*/  @!P0 BRA `(.L_x_3841) ;  /* 0xfffffffc00f08947 */ /* 0x000fea000383ffff */
[----:B------:R-:W0:Y:S01]  /*0a50*/  S2R R0, SR_TID.X ;  /* 0x0000000000007919 */ /* 0x000e220000002100 */
[----:B------:R-:W1:Y:S01]  /*0a60*/  S2UR UR4, SR_CgaCtaId ;  /* 0x00000000000479c3 */ /* 0x000e620000008800 */
[----:B------:R-:W-:Y:S01]  /*0a70*/  MOV R2, 0x400 ;  /* 0x0000040000027802 */ /* 0x000fe20000000f00 */
[----:B------:R-:W-:-:S06]  /*0a80*/  UIADD3 URZ, UP0, UR37, 0x1f8, URZ ;  /* 0x000001f8253f7890 */ /* 0x000fcc000ff1e03f */
[----:B------:R-:W-:Y:S06]  /*0a90*/  BAR.ARV 0x8, 0x180 ;  /* 0x0206000000007b1d */ /* 0x000fec0000002000 */
[----:B------:R-:W-:Y:S01]  /*0aa0*/  UIADD3 URZ, UP1, UR37, 0x204, URZ ;  /* 0x00000204253f7890 */ /* 0x000fe2000ff3e03f */
[----:B------:R-:W-:Y:S01]  /*0ab0*/  STL.64 [R1+0x1f8], RZ ;  /* 0x0001f8ff01007387 */ /* 0x000fe20000100a00 */
[----:B------:R-:W-:Y:S02]  /*0ac0*/  UIADD3.X UR39, URZ, UR36, URZ, UP0, !UPT ;  /* 0x000000243f277290 */ /* 0x000fe400087fe43f */
[----:B------:R-:W-:Y:S01]  /*0ad0*/  UIADD3.X UR40, URZ, UR36, URZ, UP1, !UPT ;  /* 0x000000243f287290 */ /* 0x000fe20008ffe43f */
[----:B------:R-:W-:Y:S04]  /*0ae0*/  STL [R1+0x200], RZ ;  /* 0x000200ff01007387 */ /* 0x000fe80000100800 */
[----:B------:R-:W-:Y:S01]  /*0af0*/  STL [R1+0x204], RZ ;  /* 0x000204ff01007387 */ /* 0x000fe20000100800 */
[----:B-1----:R-:W-:Y:S01]  /*0b00*/  IMAD.U32 R27, RZ, RZ, UR4 ;  /* 0x00000004ff1b7e24 */ /* 0x002fe2000f8e00ff */
[----:B------:R-:W-:-:S04]  /*0b10*/  ULDC UR4, c[0x0][0xd3c] ;  /* 0x00034f0000047ab9 */ /* 0x000fc80000000800 */
[----:B------:R-:W-:Y:S02]  /*0b20*/  LEA R2, R27, R2, 0x18 ;  /* 0x000000021b027211 */ /* 0x000fe400078ec0ff */
[----:B0-----:R-:W-:-:S04]  /*0b30*/  SHF.R.U32.HI R0, RZ, 0x7, R0 ;  /* 0x00000007ff007819 */ /* 0x001fc80000011600 */
[----:B------:R-:W-:-:S13]  /*0b40*/  ISETP.NE.AND P0, PT, R0, 0x1, PT ;  /* 0x000000010000780c */ /* 0x000fda0003f05270 */
[----:B------:R-:W-:Y:S08]  /*0b50*/  @!P0 BAR.ARV 0x9, 0x100 ;  /* 0x0244000000008b1d */ /* 0x000ff00000002000 */
[----:B------:R-:W-:Y:S06]  /*0b60*/  BAR.SYNC.DEFER_BLOCKING 0x5, 0x180 ;  /* 0x0146000000007b1d */ /* 0x000fec0000010000 */
[----:B------:R-:W0:Y:S02]  /*0b70*/  LDS.128 R96, [R2+0x324d0] ;  /* 0x0324d00002607984 */ /* 0x000e240000000c00 */
[----:B------:R-:W-:Y:S06]  /*0b80*/  BAR.ARV 0x4, 0x180 ;  /* 0x0106000000007b1d */ /* 0x000fec0000002000 */
[----:B0-----:R-:W-:-:S13]  /*0b90*/  ISETP.GE.AND P0, PT, R99, UR4, PT ;  /* 0x0000000463007c0c */ /* 0x001fda000bf06270 */
[----:B------:R-:W-:Y:S05]  /*0ba0*/  @P0 BRA `(.L_x_3842) ;  /* 0x0000039c00d40947 */ /* 0x000fea0003800000 */
[----:B------:R-:W0:Y:S01]  /*0bb0*/  S2R R0, SR_TID.X ;  /* 0x0000000000007919 */ /* 0x000e220000002100 */
[----:B------:R-:W-:Y:S02]  /*0bc0*/  IMAD.MOV.U32 R153, RZ, RZ, RZ ;  /* 0x000000ffff997224 */ /* 0x000fe400078e00ff */
[----:B------:R-:W-:Y:S02]  /*0bd0*/  IMAD.MOV.U32 R159, RZ, RZ, RZ ;  /* 0x000000ffff9f7224 */ /* 0x000fe400078e00ff */
[----:B0-----:R-:W-:-:S05]  /*0be0*/  VIADD R11, R0, 0xffffff80 ;  /* 0xffffff80000b7836 */ /* 0x001fca0000000000 */
[----:B------:R-:W-:Y:S01]  /*0bf0*/  SHF.R.S32.HI R0, RZ, 0x1f, R11 ;  /* 0x0000001fff007819 */ /* 0x000fe2000001140b */
[----:B------:R-:W-:Y:S03]  /*0c00*/  STL [R1+0x4a0], R11 ;  /* 0x0004a00b01007387 */ /* 0x000fe60000100800 */
[CC--:B------:R-:W-:Y:S02]  /*0c10*/  LEA.HI R3, R0.reuse, R11.reuse, RZ, 0x7 ;  /* 0x0000000b00037211 */ /* 0x0c0fe400078f38ff */
[----:B------:R-:W-:Y:S02]  /*0c20*/  LEA.HI R8, R0, R11, RZ, 0x4 ;  /* 0x0000000b00087211 */ /* 0x000fe400078f20ff */
[----:B------:R-:W-:Y:S02]  /*0c30*/  LOP3.LUT R4, R3, 0xffffff80, RZ, 0xc0, !PT ;  /* 0xffffff8003047812 */ /* 0x000fe400078ec0ff */
[----:B------:R-:W-:-:S02]  /*0c40*/  SHF.R.S32.HI R12, RZ, 0x7, R3 ;  /* 0x00000007ff0c7819 */ /* 0x000fc40000011403 */
[----:B------:R-:W-:Y:S01]  /*0c50*/  LEA.HI R203, R0, R11, RZ, 0x5 ;  /* 0x0000000b00cb7211 */ /* 0x000fe200078f28ff */
[----:B------:R-:W-:Y:S01]  /*0c60*/  IMAD.IADD R10, R11, 0x1, -R4 ;  /* 0x000000010b0a7824 */ /* 0x000fe200078e0a04 */
[----:B------:R-:W-:Y:S01]  /*0c70*/  LEA.HI R3, R3, R12, RZ, 0x1 ;  /* 0x0000000c03037211 */ /* 0x000fe200078f08ff */
[----:B------:R-:W-:Y:S01]  /*0c80*/  STL [R1+0x51c], R12 ;  /* 0x00051c0c01007387 */ /* 0x000fe20000100800 */
[----:B------:R-:W-:Y:S02]  /*0c90*/  SHF.R.S32.HI R9, RZ, 0x4, R8 ;  /* 0x00000004ff097819 */ /* 0x000fe40000011408 */
[----:B------:R-:W-:Y:S01]  /*0ca0*/  SHF.R.S32.HI R4, RZ, 0x1f, R10 ;  /* 0x0000001fff047819 */ /* 0x000fe2000001140a */
[----:B------:R-:W-:Y:S01]  /*0cb0*/  STL [R1+0x518], R10 ;  /* 0x0005180a01007387 */ /* 0x000fe20000100800 */
[----:B------:R-:W-:Y:S02]  /*0cc0*/  LOP3.LUT R3, R3, 0x3fffffe, RZ, 0xc0, !PT ;  /* 0x03fffffe03037812 */ /* 0x000fe400078ec0ff */
[----:B------:R-:W-:-:S02]  /*0cd0*/  LEA.HI R5, R4, R10, RZ, 0x2 ;  /* 0x0000000a04057211 */ /* 0x000fc400078f10ff */
[----:B------:R-:W-:Y:S01]  /*0ce0*/  LEA.HI R4, R4, R10, RZ, 0x5 ;  /* 0x0000000a04047211 */ /* 0x000fe200078f28ff */
[----:B------:R-:W-:Y:S01]  /*0cf0*/  IMAD.IADD R3, R12, 0x1, -R3 ;  /* 0x000000010c037824 */ /* 0x000fe200078e0a03 */
[--C-:B------:R-:W-:Y:S02]  /*0d00*/  SHF.R.S32.HI R6, RZ, 0x2, R5.reuse ;  /* 0x00000002ff067819 */ /* 0x100fe40000011405 */
[----:B------:R-:W-:Y:S02]  /*0d10*/  SHF.R.S32.HI R7, RZ, 0x1f, R5 ;  /* 0x0000001fff077819 */ /* 0x000fe40000011405 */
[----:B------:R-:W-:Y:S02]  /*0d20*/  SHF.R.S32.HI R4, RZ, 0x5, R4 ;  /* 0x00000005ff047819 */ /* 0x000fe40000011404 */
[----:B------:R-:W-:Y:S02]  /*0d30*/  LEA.HI R7, R7, R6, RZ, 0x3 ;  /* 0x0000000607077211 */ /* 0x000fe400078f18ff */
[----:B------:R-:W-:-:S02]  /*0d40*/  SHF.R.S32.HI R203, RZ, 0x5, R203 ;  /* 0x00000005ffcb7819 */ /* 0x000fc400000114cb */
[----:B------:R-:W-:Y:S02]  /*0d50*/  LOP3.LUT R7, R7, 0xfffffff8, RZ, 0xc0, !PT ;  /* 0xfffffff807077812 */ /* 0x000fe400078ec0ff */
[----:B------:R-:W-:-:S03]  /*0d60*/  LOP3.LUT R5, R5, 0x7ffffffc, RZ, 0xc0, !PT ;  /* 0x7ffffffc05057812 */ /* 0x000fc600078ec0ff */
[----:B------:R-:W-:Y:S01]  /*0d70*/  IMAD.IADD R7, R6, 0x1, -R7 ;  /* 0x0000000106077824 */ /* 0x000fe200078e0a07 */
[----:B------:R-:W-:Y:S01]  /*0d80*/  LOP3.LUT R6, R8, 0x3fffff0, RZ, 0xc0, !PT ;  /* 0x03fffff008067812 */ /* 0x000fe200078ec0ff */
[----:B------:R-:W-:Y:S01]  /*0d90*/  IMAD.IADD R5, R10, 0x1, -R5 ;  /* 0x000000010a057824 */ /* 0x000fe200078e0a05 */
[----:B------:R-:W-:Y:S01]  /*0da0*/  LEA.HI R8, R8, R9, RZ, 0x1 ;  /* 0x0000000908087211 */ /* 0x000fe200078f08ff */
[----:B------:R-:W-:Y:S02]  /*0db0*/  IMAD R4, R4, 0x10, R7 ;  /* 0x0000001004047824 */ /* 0x000fe400078e0207 */
[----:B------:R-:W-:Y:S01]  /*0dc0*/  IMAD.IADD R6, R11, 0x1, -R6 ;  /* 0x000000010b067824 */ /* 0x000fe200078e0a06 */
[----:B------:R-:W-:Y:S01]  /*0dd0*/  LOP3.LUT R8, R8, 0x1ffffffe, RZ, 0xc0, !PT ;  /* 0x1ffffffe08087812 */ /* 0x000fe200078ec0ff */
[----:B------:R-:W-:Y:S01]  /*0de0*/  IMAD R204, R3, 0x40, R4 ;  /* 0x0000004003cc7824 */ /* 0x000fe200078e0204 */
[CC--:B------:R-:W-:Y:S01]  /*0df0*/  LEA.HI R3, R0.reuse, R11.reuse, RZ, 0x2 ;  /* 0x0000000b00037211 */ /* 0x0c0fe200078f10ff */
[----:B------:R-:W-:Y:S01]  /*0e00*/  IMAD.SHL.U32 R205, R5, 0x2, RZ ;  /* 0x0000000205cd7824 */ /* 0x000fe200078e00ff */
[----:B------:R-:W-:Y:S01]  /*0e10*/  LEA.HI R0, R0, R11, RZ, 0x3 ;  /* 0x0000000b00007211 */ /* 0x000fe200078f18ff */
[----:B------:R-:W-:Y:S01]  /*0e20*/  IMAD.IADD R8, R9, 0x1, -R8 ;  /* 0x0000000109087824 */ /* 0x000fe200078e0a08 */
[--C-:B------:R-:W-:Y:S01]  /*0e30*/  SHF.R.S32.HI R158, RZ, 0x2, R3.reuse ;  /* 0x00000002ff9e7819 */ /* 0x100fe20000011403 */
[----:B------:R-:W-:Y:S01]  /*0e40*/  IMAD R9, R203, 0x10, R6 ;  /* 0x00000010cb097824 */ /* 0x000fe200078e0206 */
[----:B------:R-:W-:Y:S01]  /*0e50*/  SHF.R.S32.HI R7, RZ, 0x1f, R3 ;  /* 0x0000001fff077819 */ /* 0x000fe20000011403 */
[C---:B------:R-:W-:Y:S01]  /*0e60*/  VIADD R28, R205.reuse, 0x40 ;  /* 0x00000040cd1c7836 */ /* 0x040fe20000000000 */
[----:B------:R-:W-:Y:S01]  /*0e70*/  SHF.R.S32.HI R4, RZ, 0x3, R0 ;  /* 0x00000003ff047819 */ /* 0x000fe20000011400 */
[----:B------:R-:W-:Y:S01]  /*0e80*/  VIADD R25, R205, 0x50 ;  /* 0x00000050cd197836 */ /* 0x000fe20000000000 */
[----:B------:R-:W-:Y:S01]  /*0e90*/  LOP3.LUT R3, R3, 0xfffffffc, RZ, 0xc0, !PT ;  /* 0xfffffffc03037812 */ /* 0x000fe200078ec0ff */
[----:B------:R-:W-:Y:S01]  /*0ea0*/  VIADD R20, R205, 0x68 ;  /* 0x00000068cd147836 */ /* 0x000fe20000000000 */
[----:B------:R-:W-:Y:S01]  /*0eb0*/  IADD3 R175, R158, 0x40, RZ ;  /* 0x000000409eaf7810 */ /* 0x000fe20007ffe0ff */
[----:B------:R0:W-:Y:S01]  /*0ec0*/  STL [R1+0x49c], R4 ;  /* 0x00049c0401007387 */ /* 0x0001e20000100800 */
[----:B------:R-:W-:Y:S01]  /*0ed0*/  LOP3.LUT R0, R0, 0xfffffff8, RZ, 0xc0, !PT ;  /* 0xfffffff800007812 */ /* 0x000fe200078ec0ff */
[----:B------:R-:W-:Y:S01]  /*0ee0*/  IMAD.IADD R3, R11, 0x1, -R3 ;  /* 0x000000010b037824 */ /* 0x000fe200078e0a03 */
[----:B------:R-:W-:Y:S01]  /*0ef0*/  LEA.HI R7, R7, R158, RZ, 0x3 ;  /* 0x0000009e07077211 */ /* 0x000fe200078f18ff */
[----:B------:R-:W-:Y:S01]  /*0f00*/  IMAD.SHL.U32 R206, R175, 0x40, RZ ;  /* 0x00000040afce7824 */ /* 0x000fe200078e00ff */
[----:B------:R-:W-:Y:S01]  /*0f10*/  IADD3 R14, R205, 0x88, RZ ;  /* 0x00000088cd0e7810 */ /* 0x000fe20007ffe0ff */
[----:B------:R-:W-:Y:S01]  /*0f20*/  IMAD.IADD R6, R11, 0x1, -R0 ;  /* 0x000000010b067824 */ /* 0x000fe200078e0a00 */
[C---:B------:R-:W-:Y:S01]  /*0f30*/  LEA.HI R0, R3.reuse, R3, RZ, 0x1 ;  /* 0x0000000303007211 */ /* 0x040fe200078f08ff */
[C---:B------:R-:W-:Y:S01]  /*0f40*/  IMAD.SHL.U32 R22, R3.reuse, 0x8, RZ ;  /* 0x0000000803167824 */ /* 0x040fe200078e00ff */
[----:B------:R-:W-:Y:S01]  /*0f50*/  LOP3.LUT R206, R206, 0x1c0, RZ, 0xc0, !PT ;  /* 0x000001c0cece7812 */ /* 0x000fe200078ec0ff */
[----:B------:R1:W-:Y:S01]  /*0f60*/  STL [R1+0x4a4], R3 ;  /* 0x0004a40301007387 */ /* 0x0003e20000100800 */
[----:B0-----:R-:W-:Y:S01]  /*0f70*/  SHF.R.S32.HI R4, RZ, 0x1f, R175 ;  /* 0x0000001fff047819 */ /* 0x001fe200000114af */
[----:B------:R-:W-:Y:S01]  /*0f80*/  IMAD.SHL.U32 R154, R3, 0x4, RZ ;  /* 0x00000004039a7824 */ /* 0x000fe200078e00ff */
[----:B------:R-:W-:Y:S01]  /*0f90*/  LOP3.LUT R0, R0, 0x1ffffffe, RZ, 0xc0, !PT ;  /* 0x1ffffffe00007812 */ /* 0x000fe200078ec0ff */
[----:B------:R0:W-:Y:S01]  /*0fa0*/  STL [R1+0x4ac], R6 ;  /* 0x0004ac0601007387 */ /* 0x0001e20000100800 */
[----:B------:R-:W-:Y:S01]  /*0fb0*/  LEA.HI R4, R4, R175, RZ, 0x3 ;  /* 0x000000af04047211 */ /* 0x000fe200078f18ff */
[----:B------:R-:W-:Y:S01]  /*0fc0*/  IMAD.SHL.U32 R198, R6, 0x8, RZ ;  /* 0x0000000806c67824 */ /* 0x000fe200078e00ff */
[----:B------:R-:W-:Y:S01]  /*0fd0*/  LOP3.LUT R7, R7, 0xfffffff8, RZ, 0xc0, !PT ;  /* 0xfffffff807077812 */ /* 0x000fe200078ec0ff */
[----:B------:R-:W-:Y:S01]  /*0fe0*/  VIADD R15, R205, 0x80 ;  /* 0x00000080cd0f7836 */ /* 0x000fe20000000000 */
[----:B------:R-:W-:Y:S01]  /*0ff0*/  SHF.R.U32.HI R207, RZ, 0x3, R206 ;  /* 0x00000003ffcf7819 */ /* 0x000fe200000116ce */
[----:B------:R-:W-:Y:S01]  /*1000*/  IMAD.SHL.U32 R4, R4, 0x40, RZ ;  /* 0x0000004004047824 */ /* 0x000fe200078e00ff */
[----:B-1----:R-:W-:Y:S01]  /*1010*/  IADD3 R3, R3, -R0, RZ ;  /* 0x8000000003037210 */ /* 0x002fe20007ffe0ff */
[----:B------:R-:W-:Y:S01]  /*1020*/  VIADD R12, R205, 0x98 ;  /* 0x00000098cd0c7836 */ /* 0x000fe20000000000 */
[----:B------:R-:W-:Y:S01]  /*1030*/  LOP3.LUT R0, R206, 0x38, R22, 0xf8, !PT ;  /* 0x00000038ce007812 */ /* 0x000fe200078ef816 */
[----:B0-----:R-:W-:Y:S01]  /*1040*/  IMAD.IADD R6, R158, 0x1, -R7 ;  /* 0x000000019e067824 */ /* 0x001fe200078e0a07 */
[----:B------:R-:W-:Y:S01]  /*1050*/  LOP3.LUT R208, R4, 0xfffffe00, RZ, 0xc0, !PT ;  /* 0xfffffe0004d07812 */ /* 0x000fe200078ec0ff */
[----:B------:R-:W-:Y:S01]  /*1060*/  VIADD R164, R154, 0x10 ;  /* 0x000000109aa47836 */ /* 0x000fe20000000000 */
[----:B------:R0:W-:Y:S01]  /*1070*/  STL [R1+0x464], R14 ;  /* 0x0004640e01007387 */ /* 0x0001e20000100800 */
[----:B------:R-:W-:Y:S01]  /*1080*/  IMAD R8, R9, 0x8, R8 ;  /* 0x0000000809087824 */ /* 0x000fe200078e0208 */
[----:B------:R-:W-:Y:S01]  /*1090*/  LOP3.LUT R7, R208, R0, R207, 0xf6, !PT ;  /* 0x00000000d0077212 */ /* 0x000fe200078ef6cf */
[----:B------:R-:W-:Y:S01]  /*10a0*/  VIADD R9, R205, 0xb0 ;  /* 0x000000b0cd097836 */ /* 0x000fe20000000000 */
[----:B------:R1:W-:Y:S01]  /*10b0*/  STL [R1+0x498], R6 ;  /* 0x0004980601007387 */ /* 0x0003e20000100800 */
[----:B------:R-:W-:Y:S01]  /*10c0*/  IMAD.SHL.U32 R4, R8, 0x8, RZ ;  /* 0x0000000808047824 */ /* 0x000fe200078e00ff */
[----:B------:R-:W-:Y:S01]  /*10d0*/  SHF.R.S32.HI R23, RZ, 0x1f, R22 ;  /* 0x0000001fff177819 */ /* 0x000fe20000011416 */
[----:B------:R-:W-:Y:S01]  /*10e0*/  IMAD R0, R7, 0x2, R2 ;  /* 0x0000000207007824 */ /* 0x000fe200078e0202 */
[----:B------:R-:W-:Y:S01]  /*10f0*/  SHF.R.S32.HI R7, RZ, 0x1f, R28 ;  /* 0x0000001fff077819 */ /* 0x000fe2000001141c */
[C---:B------:R-:W-:Y:S01]  /*1100*/  VIADD R5, R205.reuse, 0xc8 ;  /* 0x000000c8cd057836 */ /* 0x040fe20000000000 */
[----:B------:R-:W-:Y:S01]  /*1110*/  STL [R1+0x450], R9 ;  /* 0x0004500901007387 */ /* 0x000fe20000100800 */
[C---:B------:R-:W-:Y:S01]  /*1120*/  VIADD R8, R205.reuse, 0xb8 ;  /* 0x000000b8cd087836 */ /* 0x040fe20000000000 */
[----:B0-----:R-:W-:Y:S01]  /*1130*/  SHF.R.S32.HI R14, RZ, 0x1f, R14 ;  /* 0x0000001fff0e7819 */ /* 0x001fe2000001140e */
[C---:B------:R-:W-:Y:S01]  /*1140*/  VIADD R228, R205.reuse, 0xd8 ;  /* 0x000000d8cde47836 */ /* 0x040fe20000000000 */
[----:B------:R0:W-:Y:S01]  /*1150*/  STL [R1+0x50c], R7 ;  /* 0x00050c0701007387 */ /* 0x0001e20000100800 */
[----:B-1----:R-:W-:Y:S01]  /*1160*/  SHF.R.S32.HI R6, RZ, 0x1f, R164 ;  /* 0x0000001fff067819 */ /* 0x002fe200000114a4 */
[C---:B------:R-:W-:Y:S01]  /*1170*/  VIADD R229, R205.reuse, 0xd0 ;  /* 0x000000d0cde57836 */ /* 0x040fe20000000000 */
[----:B------:R-:W-:Y:S01]  /*1180*/  SHF.R.S32.HI R216, RZ, 0x1f, R198 ;  /* 0x0000001fffd87819 */ /* 0x000fe200000114c6 */
[----:B------:R-:W-:Y:S01]  /*1190*/  STL [R1+0x444], R5 ;  /* 0x0004440501007387 */ /* 0x000fe20000100800 */
[----:B------:R-:W-:-:S02]  /*11a0*/  VIADD R29, R205, 0x38 ;  /* 0x00000038cd1d7836 */ /* 0x000fc40000000000 */
[C---:B------:R-:W-:Y:S01]  /*11b0*/  VIADD R26, R205.reuse, 0x48 ;  /* 0x00000048cd1a7836 */ /* 0x040fe20000000000 */
[----:B------:R1:W-:Y:S01]  /*11c0*/  STL [R1+0x4a8], R6 ;  /* 0x0004a80601007387 */ /* 0x0003e20000100800 */
[C---:B------:R-:W-:Y:S01]  /*11d0*/  VIADD R24, R205.reuse, 0x58 ;  /* 0x00000058cd187836 */ /* 0x040fe20000000000 */
[----:B0-----:R-:W-:Y:S01]  /*11e0*/  SHF.R.S32.HI R7, RZ, 0x1f, R25 ;  /* 0x0000001fff077819 */ /* 0x001fe20000011419 */
[C---:B------:R-:W-:Y:S01]  /*11f0*/  VIADD R21, R205.reuse, 0x60 ;  /* 0x00000060cd157836 */ /* 0x040fe20000000000 */
[----:B------:R0:W-:Y:S01]  /*1200*/  STL [R1+0x524], R4 ;  /* 0x0005240401007387 */ /* 0x0001e20000100800 */
[C---:B------:R-:W-:Y:S02]  /*1210*/  VIADD R19, R205.reuse, 0x70 ;  /* 0x00000070cd137836 */ /* 0x040fe40000000000 */
[C---:B------:R-:W-:Y:S01]  /*1220*/  VIADD R18, R205.reuse, 0x78 ;  /* 0x00000078cd127836 */ /* 0x040fe20000000000 */
[----:B------:R2:W-:Y:S01]  /*1230*/  STL [R1+0x504], R7 ;  /* 0x0005040701007387 */ /* 0x0005e20000100800 */
[----:B------:R-:W-:-:S02]  /*1240*/  VIADD R13, R205, 0x90 ;  /* 0x00000090cd0d7836 */ /* 0x000fc40000000000 */
[C---:B-1----:R-:W-:Y:S01]  /*1250*/  VIADD R6, R205.reuse, 0xc0 ;  /* 0x000000c0cd067836 */ /* 0x042fe20000000000 */
[----:B------:R-:W-:Y:S01]  /*1260*/  STL [R1+0x44c], R8 ;  /* 0x00044c0801007387 */ /* 0x000fe20000100800 */
[C---:B------:R-:W-:Y:S02]  /*1270*/  VIADD R11, R205.reuse, 0xa0 ;  /* 0x000000a0cd0b7836 */ /* 0x040fe40000000000 */
[C---:B0-----:R-:W-:Y:S01]  /*1280*/  VIADD R4, R205.reuse, 0xf0 ;  /* 0x000000f0cd047836 */ /* 0x041fe20000000000 */
[----:B------:R0:W-:Y:S01]  /*1290*/  STL [R1+0x514], R0 ;  /* 0x0005140001007387 */ /* 0x0001e20000100800 */
[C---:B------:R-:W-:Y:S01]  /*12a0*/  VIADD R10, R205.reuse, 0xa8 ;  /* 0x000000a8cd0a7836 */ /* 0x040fe20000000000 */
[----:B--2---:R-:W-:Y:S01]  /*12b0*/  SHF.R.S32.HI R7, RZ, 0x1f, R20 ;  /* 0x0000001fff077819 */ /* 0x004fe20000011414 */
[C---:B------:R-:W-:Y:S01]  /*12c0*/  VIADD R227, R205.reuse, 0xe0 ;  /* 0x000000e0cde37836 */ /* 0x040fe20000000000 */
[----:B------:R-:W-:Y:S01]  /*12d0*/  STL [R1+0x448], R6 ;  /* 0x0004480601007387 */ /* 0x000fe20000100800 */
[----:B------:R-:W-:-:S02]  /*12e0*/  VIADD R220, R205, 0xe8 ;  /* 0x000000e8cddc7836 */ /* 0x000fc40000000000 */
[C---:B------:R-:W-:Y:S01]  /*12f0*/  VIADD R152, R22.reuse, 0x20 ;  /* 0x0000002016987836 */ /* 0x040fe20000000000 */
[----:B------:R1:W-:Y:S01]  /*1300*/  STL [R1+0x4f8], R7 ;  /* 0x0004f80701007387 */ /* 0x0003e20000100800 */
[C---:B------:R-:W-:Y:S02]  /*1310*/  VIADD R172, R22.reuse, 0x40 ;  /* 0x0000004016ac7836 */ /* 0x040fe40000000000 */
[C---:B0-----:R-:W-:Y:S01]  /*1320*/  VIADD R0, R205.reuse, 0xf8 ;  /* 0x000000f8cd007836 */ /* 0x041fe20000000000 */
[----:B------:R-:W-:Y:S01]  /*1330*/  STL [R1+0x494], R4 ;  /* 0x0004940401007387 */ /* 0x000fe20000100800 */
[C---:B------:R-:W-:Y:S01]  /*1340*/  VIADD R167, R22.reuse, 0x60 ;  /* 0x0000006016a77836 */ /* 0x040fe20000000000 */
[----:B------:R-:W-:Y:S01]  /*1350*/  SHF.R.S32.HI R157, RZ, 0x1f, R152 ;  /* 0x0000001fff9d7819 */ /* 0x000fe20000011498 */
        /* <DEDUP_REMOVED lines=11> */
[----:B0-----:R-:W-:Y:S01]  /*1410*/  SHF.R.S32.HI R29, RZ, 0x1f, R29 ;  /* 0x0000001fff1d7819 */ /* 0x001fe2000001141d */
[----:B------:R-:W-:Y:S01]  /*1420*/  VIADD R201, R198, 0xc0 ;  /* 0x000000c0c6c97836 */ /* 0x000fe20000000000 */
[----:B------:R0:W-:Y:S01]  /*1430*/  STL [R1+0x47c], R24 ;  /* 0x00047c1801007387 */ /* 0x0001e20000100800 */
[----:B------:R-:W-:Y:S01]  /*1440*/  SHF.R.S32.HI R196, RZ, 0x1f, R167 ;  /* 0x0000001fffc47819 */ /* 0x000fe200000114a7 */
[----:B------:R-:W-:Y:S01]  /*1450*/  VIADD R218, R205, 0x30 ;  /* 0x00000030cdda7836 */ /* 0x000fe20000000000 */
[----:B-1----:R-:W-:Y:S01]  /*1460*/  SHF.R.S32.HI R26, RZ, 0x1f, R26 ;  /* 0x0000001fff1a7819 */ /* 0x002fe2000001141a */
[----:B------:R1:W-:Y:S01]  /*1470*/  STL [R1+0x478], R21 ;  /* 0x0004781501007387 */ /* 0x0003e20000100800 */
[----:B------:R-:W-:-:S02]  /*1480*/  SHF.R.S32.HI R195, RZ, 0x1f, R166 ;  /* 0x0000001fffc37819 */ /* 0x000fc400000114a6 */
[----:B--2---:R-:W-:Y:S01]  /*1490*/  SHF.R.S32.HI R7, RZ, 0x1f, R12 ;  /* 0x0000001fff077819 */ /* 0x004fe2000001140c */
[----:B------:R2:W-:Y:S01]  /*14a0*/  STL [R1+0x470], R19 ;  /* 0x0004701301007387 */ /* 0x0005e20000100800 */
[----:B------:R-:W-:Y:S02]  /*14b0*/  SHF.R.S32.HI R194, RZ, 0x1f, R165 ;  /* 0x0000001fffc27819 */ /* 0x000fe400000114a5 */
[----:B0-----:R-:W-:Y:S01]  /*14c0*/  SHF.R.S32.HI R24, RZ, 0x1f, R24 ;  /* 0x0000001fff187819 */ /* 0x001fe20000011418 */
[----:B------:R0:W-:Y:S01]  /*14d0*/  STL [R1+0x4e0], R7 ;  /* 0x0004e00701007387 */ /* 0x0001e20000100800 */
[----:B------:R-:W-:Y:S02]  /*14e0*/  SHF.R.S32.HI R193, RZ, 0x1f, R174 ;  /* 0x0000001fffc17819 */ /* 0x000fe400000114ae */
        /* <DEDUP_REMOVED lines=9> */
[----:B------:R-:W-:Y:S01]  /*1580*/  SHF.R.S32.HI R8, RZ, 0x1f, R6 ;  /* 0x0000001fff087819 */ /* 0x000fe20000011406 */
[----:B------:R3:W-:Y:S01]  /*1590*/  STL [R1+0x4d4], R7 ;  /* 0x0004d40701007387 */ /* 0x0007e20000100800 */
[----:B------:R-:W-:-:S02]  /*15a0*/  SHF.R.S32.HI R6, RZ, 0x1f, R229 ;  /* 0x0000001fff067819 */ /* 0x000fc400000114e5 */
[----:B-1----:R-:W-:Y:S01]  /*15b0*/  SHF.R.S32.HI R18, RZ, 0x1f, R18 ;  /* 0x0000001fff127819 */ /* 0x002fe20000011412 */
[----:B------:R1:W-:Y:S01]  /*15c0*/  STL [R1+0x454], R10 ;  /* 0x0004540a01007387 */ /* 0x0003e20000100800 */
[----:B--2---:R-:W-:Y:S02]  /*15d0*/  SHF.R.S32.HI R13, RZ, 0x1f, R13 ;  /* 0x0000001fff0d7819 */ /* 0x004fe4000001140d */
[----:B0-----:R-:W-:Y:S01]  /*15e0*/  SHF.R.S32.HI R11, RZ, 0x1f, R11 ;  /* 0x0000001fff0b7819 */ /* 0x001fe2000001140b */
[----:B------:R-:W-:Y:S01]  /*15f0*/  STL [R1+0x490], R0 ;  /* 0x0004900001007387 */ /* 0x000fe20000100800 */
[----:B------:R-:W-:Y:S02]  /*1600*/  SHF.R.S32.HI R213, RZ, 0x1f, R199 ;  /* 0x0000001fffd57819 */ /* 0x000fe400000114c7 */
[----:B---3--:R-:W-:Y:S01]  /*1610*/  SHF.R.S32.HI R7, RZ, 0x1f, R5 ;  /* 0x0000001fff077819 */ /* 0x008fe20000011405 */
[----:B------:R0:W-:Y:S01]  /*1620*/  STL [R1+0x4c4], R6 ;  /* 0x0004c40601007387 */ /* 0x0001e20000100800 */
[----:B------:R-:W-:-:S02]  /*1630*/  SHF.R.S32.HI R5, RZ, 0x1f, R228 ;  /* 0x0000001fff057819 */ /* 0x000fc400000114e4 */
[----:B-1----:R-:W-:Y:S01]  /*1640*/  SHF.R.S32.HI R10, RZ, 0x1f, R10 ;  /* 0x0000001fff0a7819 */ /* 0x002fe2000001140a */
[----:B------:R1:W-:Y:S01]  /*1650*/  STL [R1+0x4c8], R7 ;  /* 0x0004c80701007387 */ /* 0x0003e20000100800 */
[----:B------:R-:W-:-:S03]  /*1660*/  SHF.R.S32.HI R212, RZ, 0x1f, R201 ;  /* 0x0000001fffd47819 */ /* 0x000fc600000114c9 */
[----:B------:R2:W-:Y:S01]  /*1670*/  STL [R1+0x4c0], R5 ;  /* 0x0004c00501007387 */ /* 0x0005e20000100800 */
[----:B0-----:R-:W-:-:S03]  /*1680*/  SHF.R.S32.HI R6, RZ, 0x1f, R220 ;  /* 0x0000001fff067819 */ /* 0x001fc600000114dc */
[----:B------:R0:W-:Y:S01]  /*1690*/  STL [R1+0x488], R28 ;  /* 0x0004881c01007387 */ /* 0x0001e20000100800 */
[----:B-1----:R-:W-:-:S03]  /*16a0*/  SHF.R.S32.HI R7, RZ, 0x1f, R227 ;  /* 0x0000001fff077819 */ /* 0x002fc600000114e3 */
[----:B------:R0:W-:Y:S01]  /*16b0*/  STL [R1+0x480], R25 ;  /* 0x0004801901007387 */ /* 0x0001e20000100800 */
[----:B--2---:R-:W-:Y:S02]  /*16c0*/  SHF.R.S32.HI R5, RZ, 0x1f, R4 ;  /* 0x0000001fff057819 */ /* 0x004fe40000011404 */
[----:B------:R-:W-:Y:S01]  /*16d0*/  SHF.R.S32.HI R4, RZ, 0x1f, R0 ;  /* 0x0000001fff047819 */ /* 0x000fe20000011400 */
[----:B------:R-:W-:Y:S01]  /*16e0*/  IMAD R0, R3, 0x8, R204 ;  /* 0x0000000803007824 */ /* 0x000fe200078e02cc */
        /* <DEDUP_REMOVED lines=19> */
[----:B------:R0:W-:Y:S02]  /*1820*/  STL [R1+0x4b0], R4 ;  /* 0x0004b00401007387 */ /* 0x0001e40000100800 */
.L_x_4085:
[----:B------:R-:W-:Y:S05]  /*1830*/  YIELD ;  /* 0x0000000000007946 */ /* 0x000fea0003800000 */
[----:B------:R-:W-:Y:S01]  /*1840*/  ULDC.64 UR4, c[0x0][0xb20] ;  /* 0x0002c80000047ab9 */ /* 0x000fe20000000a00 */
[----:B0-2---:R-:W0:Y:S01]  /*1850*/  LDC.64 R4, c[0x0][0xb00] ;  /* 0x0002c000ff047b82 */ /* 0x005e220000000a00 */
[----:B------:R-:W-:Y:S01]  /*1860*/  ISETP.NE.U32.AND P1, PT, RZ, UR4, PT ;  /* 0x00000004ff007c0c */ /* 0x000fe2000bf25070 */
[----:B----4-:R-:W-:Y:S01]  /*1870*/  IMAD.MOV.U32 R10, RZ, RZ, RZ ;  /* 0x000000ffff0a7224 */ /* 0x010fe200078e00ff */
[----:B------:R-:W-:Y:S02]  /*1880*/  MOV R30, RZ ;  /* 0x000000ff001e7202 */ /* 0x000fe40000000f00 */
[----:B------:R-:W-:Y:S01]  /*1890*/  ISETP.NE.AND.EX P1, PT, RZ, UR5, PT, P1 ;  /* 0x00000005ff007c0c */ /* 0x000fe2000bf25310 */
[----:B------:R-:W-:-:S02]  /*18a0*/  ULDC.64 UR4, c[0x0][0xb10] ;  /* 0x0002c40000047ab9 */ /* 0x000fc40000000a00 */
[----:B------:R-:W-:-:S04]  /*18b0*/  ISETP.NE.U32.AND P2, PT, RZ, UR4, PT ;  /* 0x00000004ff007c0c */ /* 0x000fc8000bf45070 */
[----:B------:R-:W-:Y:S01]  /*18c0*/  ISETP.NE.AND.EX P2, PT, RZ, UR5, PT, P2 ;  /* 0x00000005ff007c0c */ /* 0x000fe2000bf45320 */
[----:B------:R-:W-:Y:S02]  /*18d0*/  ULDC.64 UR4, c[0x0][0xb00] ;  /* 0x0002c00000047ab9 */ /* 0x000fe40000000a00 */
[----:B------:R-:W-:-:S03]  /*18e0*/  ISETP.NE.U32.AND P0, PT, RZ, UR4, PT ;  /* 0x00000004ff007c0c */ /* 0x000fc6000bf05070 */
[----:B---3--:R-:W1:Y:S01]  /*18f0*/  @P1 LDC.64 R6, c[0x0][0xb20] ;  /* 0x0002c800ff061b82 */ /* 0x008e620000000a00 */
        /* <DEDUP_REMOVED lines=30> */
.L_x_3843:
[----:B------:R-:W-:Y:S01]  /*1ae0*/  ULDC.64 UR4, c[0x0][0xb18] ;  /* 0x0002c60000047ab9 */ /* 0x000fe20000000a00 */
[C---:B------:R-:W-:Y:S01]  /*1af0*/  LOP3.LUT R3, R98.reuse, 0xff000000, RZ, 0xc0, !PT ;  /* 0xff00000062037812 */ /* 0x040fe200078ec0ff */
[----:B------:R-:W-:Y:S01]  /*1b00*/  IMAD.MOV.U32 R211, RZ, RZ, R99 ;  /* 0x000000ffffd37224 */ /* 0x000fe200078e0063 */
[----:B------:R-:W-:Y:S02]  /*1b10*/  ISETP.NE.U32.AND P1, PT, RZ, UR4, PT ;  /* 0x00000004ff007c0c */ /* 0x000fe4000bf25070 */
[C---:B------:R-:W-:Y:S02]  /*1b20*/  LOP3.LUT R0, R98.reuse, 0xff0000, RZ, 0xc0, !PT ;  /* 0x00ff000062007812 */ /* 0x040fe400078ec0ff */
[----:B------:R-:W-:Y:S02]  /*1b30*/  ISETP.NE.AND.EX P1, PT, RZ, UR5, PT, P1 ;  /* 0x00000005ff007c0c */ /* 0x000fe4000bf25310 */
[----:B------:R-:W-:Y:S02]  /*1b40*/  SHF.R.U32.HI R3, RZ, 0x8, R3 ;  /* 0x00000008ff037819 */ /* 0x000fe40000011603 */
[----:B------:R-:W-:-:S02]  /*1b50*/  LOP3.LUT R156, R98, 0xffff, RZ, 0xc0, !PT ;  /* 0x0000ffff629c7812 */ /* 0x000fc400078ec0ff */
[----:B------:R-:W-:-:S07]  /*1b60*/  LEA.HI R210, R0, R3, RZ, 0x10 ;  /* 0x0000000300d27211 */ /* 0x000fce00078f80ff */
[----:B------:R-:W-:Y:S05]  /*1b70*/  @!P1 BRA `(.L_x_3844) ;  /* 0x0000000000109947 */ /* 0x000fea0003800000 */
[----:B------:R-:W0:Y:S02]  /*1b80*/  LDC.64 R4, c[0x0][0xb18] ;  /* 0x0002c600ff047b82 */ /* 0x000e240000000a00 */
[----:B0-----:R-:W-:-:S05]  /*1b90*/  IMAD.WIDE R4, R99, 0x4, R4 ;  /* 0x0000000463047825 */ /* 0x001fca00078e0204 */
[----:B------:R0:W5:Y:S01]  /*1ba0*/  LDG.E R31, desc[UR44][R4.64] ;  /* 0x0000002c041f7981 */ /* 0x000162000c1e1900 */
[----:B------:R-:W-:Y:S05]  /*1bb0*/  BRA `(.L_x_3845) ;  /* 0x0000000000107947 */ /* 0x000fea0003800000 */
.L_x_3844:
[----:B------:R-:W-:Y:S05]  /*1bc0*/  @!P0 BRA `(.L_x_3845) ;  /* 0x00000000000c8947 */ /* 0x000fea0003800000 */
[----:B------:R-:W2:Y:S04]  /*1bd0*/  LDG.E R0, desc[UR44][R4.64] ;  /* 0x0000002c04007981 */ /* 0x000ea8000c1e1900 */
[----:B------:R-:W2:Y:S02]  /*1be0*/  LDG.E R31, desc[UR44][R4.64+0x4] ;  /* 0x0000042c041f7981 */ /* 0x000ea4000c1e1900 */
[----:B--2---:R-:W-:-:S07]  /*1bf0*/  IMAD.IADD R31, R31, 0x1, -R0 ;  /* 0x000000011f1f7824 */ /* 0x004fce00078e0a00 */
.L_x_3845:
[----:B------:R-:W-:Y:S02]  /*1c00*/  ULDC.64 UR4, c[0x0][0xb08] ;  /* 0x0002c20000047ab9 */ /* 0x000fe40000000a00 */
[----:B------:R-:W-:-:S04]  /*1c10*/  ISETP.NE.U32.AND P0, PT, RZ, UR4, PT ;  /* 0x00000004ff007c0c */ /* 0x000fc8000bf05070 */
[----:B------:R-:W-:Y:S01]  /*1c20*/  ISETP.NE.AND.EX P0, PT, RZ, UR5, PT, P0 ;  /* 0x00000005ff007c0c */ /* 0x000fe2000bf05300 */
[----:B------:R-:W-:Y:S02]  /*1c30*/  ULDC.64 UR4, c[0x0][0xb28] ;  /* 0x0002ca0000047ab9 */ /* 0x000fe40000000a00 */
[----:B------:R-:W-:-:S04]  /*1c40*/  ISETP.NE.U32.AND P1, PT, RZ, UR4, PT ;  /* 0x00000004ff007c0c */ /* 0x000fc8000bf25070 */
[----:B------:R-:W-:-:S06]  /*1c50*/  ISETP.NE.AND.EX P1, PT, RZ, UR5, PT, P1 ;  /* 0x00000005ff007c0c */ /* 0x000fcc000bf25310 */
[----:B------:R-:W1:Y:S08]  /*1c60*/  @P0 LDC.64 R8, c[0x0][0xb08] ;  /* 0x0002c200ff080b82 */ /* 0x000e700000000a00 */
[----:B0-----:R-:W0:Y:S01]  /*1c70*/  @P1 LDC.64 R4, c[0x0][0xb28] ;  /* 0x0002ca00ff041b82 */ /* 0x001e220000000a00 */
[----:B-1----:R-:W-:-:S05]  /*1c80*/  @P0 IMAD.WIDE R8, R99, 0x4, R8 ;  /* 0x0000000463080825 */ /* 0x002fca00078e0208 */
[----:B------:R-:W2:Y:S04]  /*1c90*/  @P0 LDG.E R0, desc[UR44][R8.64] ;  /* 0x0000002c08000981 */ /* 0x000ea8000c1e1900 */
[----:B------:R-:W2:Y:S01]  /*1ca0*/  @P0 LDG.E R3, desc[UR44][R8.64+0x4] ;  /* 0x0000042c08030981 */ /* 0x000ea2000c1e1900 */
[----:B0-----:R-:W-:Y:S02]  /*1cb0*/  @P1 IMAD.WIDE R6, R99, 0x4, R4 ;  /* 0x0000000463061825 */ /* 0x001fe400078e0204 */
[----:B------:R-:W0:Y:S02]  /*1cc0*/  LDC R4, c[0x0][0x448] ;  /* 0x00011200ff047b82 */ /* 0x000e240000000800 */
[----:B-----5:R-:W-:-:S06]  /*1cd0*/  IMAD.MOV.U32 R44, RZ, RZ, R31 ;  /* 0x000000ffff2c7224 */ /* 0x020fcc00078e001f */
[----:B------:R1:W5:Y:S01]  /*1ce0*/  @P1 LDG.E R44, desc[UR44][R6.64] ;  /* 0x0000002c062c1981 */ /* 0x000362000c1e1900 */
[----:B------:R-:W-:Y:S02]  /*1cf0*/  IMAD.SHL.U32 R209, R97, 0x80, RZ ;  /* 0x0000008061d17824 */ /* 0x000fe400078e00ff */
[----:B------:R-:W-:Y:S01]  /*1d00*/  IMAD.IADD R13, R31, 0x1, -R10 ;  /* 0x000000011f0d7824 */ /* 0x000fe200078e0a0a */
[----:B0-----:R-:W-:Y:S02]  /*1d10*/  ISETP.NE.AND P1, PT, R4, 0x1, PT ;  /* 0x000000010400780c */ /* 0x001fe40003f25270 */
[----:B------:R-:W0:Y:S11]  /*1d20*/  LDC.64 R4, c[0x0][0xad8] ;  /* 0x0002b600ff047b82 */ /* 0x000e360000000a00 */
[----:B------:R-:W1:Y:S08]  /*1d30*/  @P1 LDC R12, c[0x0][0x44c] ;  /* 0x00011300ff0c1b82 */ /* 0x000e700000000800 */
[----:B------:R-:W3:Y:S01]  /*1d40*/  @P1 LDC R11, c[0x0][0x450] ;  /* 0x00011400ff0b1b82 */ /* 0x000ee20000000800 */
[----:B0-----:R-:W-:Y:S01]  /*1d50*/  ISETP.GE.AND P2, PT, R5, 0x1, PT ;  /* 0x000000010500780c */ /* 0x001fe20003f46270 */
[----:B--2---:R-:W-:-:S02]  /*1d60*/  @P0 IMAD.IADD R26, R3, 0x1, -R0 ;  /* 0x00000001031a0824 */ /* 0x004fc400078e0a00 */
[----:B------:R-:W-:Y:S02]  /*1d70*/  VIADD R3, R209, 0x7f ;  /* 0x0000007fd1037836 */ /* 0x000fe40000000000 */
[----:B------:R-:W-:Y:S02]  /*1d80*/  IMAD.IADD R29, R13, 0x1, R26 ;  /* 0x000000010d1d7824 */ /* 0x000fe400078e021a */
[----:B-1----:R-:W-:-:S03]  /*1d90*/  @P1 IMAD.HI.U32 R6, R3, R12, RZ ;  /* 0x0000000c03061227 */ /* 0x002fc600078e00ff */
[C---:B------:R-:W-:Y:S01]  /*1da0*/  IADD3 R225, R29.reuse, 0x1, -R28 ;  /* 0x000000011de17810 */ /* 0x040fe20007ffe81c */
[----:B------:R-:W-:Y:S01]  /*1db0*/  VIADD R0, R29, 0x5f ;  /* 0x0000005f1d007836 */ /* 0x000fe20000000000 */
[----:B---3--:R-:W-:-:S03]  /*1dc0*/  @P1 SHF.R.U32.HI R3, RZ, R11, R6 ;  /* 0x0000000bff031219 */ /* 0x008fc60000011606 */
        /* <DEDUP_REMOVED lines=10> */
[----:B------:R-:W-:Y:S02]  /*1e70*/  ISETP.NE.AND P0, PT, R5, 0x1, PT ;  /* 0x000000010500780c */ /* 0x000fe40003f05270 */
[----:B------:R-:W-:-:S11]  /*1e80*/  IADD3 R3, -R3, RZ, RZ ;  /* 0x000000ff03037210 */ /* 0x000fd60007ffe1ff */
[----:B------:R-:W0:Y:S02]  /*1e90*/  @P0 LDC.64 R6, c[0x0][0xae0] ;  /* 0x0002b800ff060b82 */ /* 0x000e240000000a00 */
[----:B0-----:R-:W-:-:S05]  /*1ea0*/  @P0 IMAD.HI.U32 R6, R3, R6, RZ ;  /* 0x0000000603060227 */ /* 0x001fca00078e00ff */
[----:B------:R-:W-:-:S04]  /*1eb0*/  @P0 SHF.R.U32.HI R3, RZ, R7, R6 ;  /* 0x00000007ff030219 */ /* 0x000fc80000011606 */
[----:B------:R-:W-:Y:S01]  /*1ec0*/  LOP3.LUT R0, RZ, R3, RZ, 0x33, !PT ;  /* 0x00000003ff007212 */ /* 0x000fe200078e33ff */
[----:B------:R-:W-:Y:S06]  /*1ed0*/  BRA `(.L_x_3849) ;  /* 0x0000000000107947 */ /* 0x000fec0003800000 */
.L_x_3848:
[----:B------:R-:W-:-:S13]  /*1ee0*/  ISETP.NE.AND P0, PT, R5, 0x1, PT ;  /* 0x000000010500780c */ /* 0x000fda0003f05270 */
[----:B------:R-:W0:Y:S02]  /*1ef0*/  @P0 LDC.64 R6, c[0x0][0xae0] ;  /* 0x0002b800ff060b82 */ /* 0x000e240000000a00 */
[----:B0-----:R-:W-:-:S05]  /*1f00*/  @P0 IMAD.HI.U32 R6, R0, R6, RZ ;  /* 0x0000000600060227 */ /* 0x001fca00078e00ff */
[----:B------:R-:W-:-:S07]  /*1f10*/  @P0 SHF.R.U32.HI R0, RZ, R7, R6 ;  /* 0x00000007ff000219 */ /* 0x000fce0000011606 */
.L_x_3849:
[----:B------:R-:W-:Y:S05]  /*1f20*/  BSYNC B0 ;  /* 0x0000000000007941 */ /* 0x000fea0003800000 */
.L_x_3847:
[----:B------:R-:W-:-:S05]  /*1f30*/  IMAD R3, R0, R5, R5 ;  /* 0x0000000500037224 */ /* 0x000fca00078e0205 */
[----:B------:R-:W-:-:S07]  /*1f40*/  VIMNMX R4, R4, R3, PT ;  /* 0x0000000304047248 */ /* 0x000fce0003fe0100 */
.L_x_3846:
[----:B------:R-:W0:Y:S01]  /*1f50*/  @P1 LDC R6, c[0x0][0x44c] ;  /* 0x00011300ff061b82 */ /* 0x000e220000000800 */
[----:B------:R-:W-:Y:S01]  /*1f60*/  VIADD R4, R4, 0x5f ;  /* 0x0000005f04047836 */ /* 0x000fe20000000000 */
[----:B------:R-:W-:Y:S01]  /*1f70*/  ULDC UR4, c[0x0][0xad4] ;  /* 0x0002b50000047ab9 */ /* 0x000fe20000000800 */
[----:B------:R-:W-:Y:S02]  /*1f80*/  IMAD.MOV.U32 R0, RZ, RZ, R209 ;  /* 0x000000ffff007224 */ /* 0x000fe400078e00d1 */
[----:B------:R-:W-:-:S03]  /*1f90*/  IMAD.HI R4, R4, 0x2aaaaaab, RZ ;  /* 0x2aaaaaab04047827 */ /* 0x000fc600078e02ff */
[----:B------:R-:W1:Y:S01]  /*1fa0*/  @P1 LDC R7, c[0x0][0x450] ;  /* 0x00011400ff071b82 */ /* 0x000e620000000800 */
[----:B------:R-:W-:Y:S01]  /*1fb0*/  IMAD.IADD R217, R29, 0x1, -R28 ;  /* 0x000000011dd97824 */ /* 0x000fe200078e0a1c */
[----:B------:R-:W-:-:S04]  /*1fc0*/  SHF.R.U32.HI R3, RZ, 0x1f, R4 ;  /* 0x0000001fff037819 */ /* 0x000fc80000011604 */
[----:B------:R-:W-:-:S04]  /*1fd0*/  LEA.HI.SX32 R4, R4, R3, 0x1c ;  /* 0x0000000304047211 */ /* 0x000fc800078fe2ff */
[----:B------:R-:W-:Y:S01]  /*1fe0*/  VIMNMX R8, R45, R4, PT ;  /* 0x000000042d087248 */ /* 0x000fe20003fe0100 */
[----:B0-----:R-:W-:-:S05]  /*1ff0*/  @P1 IMAD.HI.U32 R6, R209, R6, RZ ;  /* 0x00000006d1061227 */ /* 0x001fca00078e00ff */
[----:B-1----:R-:W-:-:S05]  /*2000*/  @P1 SHF.R.U32.HI R0, RZ, R7, R6 ;  /* 0x00000007ff001219 */ /* 0x002fca0000011606 */
        /* <DEDUP_REMOVED lines=13> */
.L_x_3852:
[----:B------:R-:W-:-:S13]  /*20e0*/  ISETP.NE.AND P0, PT, R5, 0x1, PT ;  /* 0x000000010500780c */ /* 0x000fda0003f05270 */
[----:B------:R-:W0:Y:S02]  /*20f0*/  @P0 LDC.64 R6, c[0x0][0xae0] ;  /* 0x0002b800ff060b82 */ /* 0x000e240000000a00 */
[----:B0-----:R-:W-:-:S05]  /*2100*/  @P0 IMAD.HI.U32 R6, R0, R6, RZ ;  /* 0x0000000600060227 */ /* 0x001fca00078e00ff */
[----:B------:R-:W-:-:S07]  /*2110*/  @P0 SHF.R.U32.HI R0, RZ, R7, R6 ;  /* 0x00000007ff000219 */ /* 0x000fce0000011606 */
.L_x_3853:
[----:B------:R-:W-:Y:S05]  /*2120*/  BSYNC B0 ;  /* 0x0000000000007941 */ /* 0x000fea0003800000 */
.L_x_3851:
[----:B------:R-:W-:-:S05]  /*2130*/  IMAD R0, R0, R5, RZ ;  /* 0x0000000500007224 */ /* 0x000fca00078e02ff */
[----:B------:R-:W-:-:S07]  /*2140*/  VIMNMX R3, R3, R0, !PT ;  /* 0x0000000003037248 */ /* 0x000fce0007fe0100 */
.L_x_3850:
[----:B------:R-:W-:Y:S01]  /*2150*/  IMAD.HI R3, R3, 0x2aaaaaab, RZ ;  /* 0x2aaaaaab03037827 */ /* 0x000fe200078e02ff */
[----:B------:R-:W-:Y:S01]  /*2160*/  BSSY B0, `(.L_x_3854) ;  /* 0x0000028000007945 */ /* 0x000fe20003800000 */
[----:B------:R-:W-:Y:S02]  /*2170*/  LOP3.LUT R219, R210, 0xff, RZ, 0xc0, !PT ;  /* 0x000000ffd2db7812 */ /* 0x000fe400078ec0ff */
[----:B------:R-:W-:Y:S02]  /*2180*/  SHF.R.U32.HI R210, RZ, 0x10, R210 ;  /* 0x00000010ffd27819 */ /* 0x000fe400000116d2 */
[----:B------:R-:W-:-:S04]  /*2190*/  SHF.R.U32.HI R0, RZ, 0x1f, R3 ;  /* 0x0000001fff007819 */ /* 0x000fc80000011603 */
[----:B------:R-:W-:-:S04]  /*21a0*/  LEA.HI.SX32 R0, R3, R0, 0x1c ;  /* 0x0000000003007211 */ /* 0x000fc800078fe2ff */
[----:B------:R-:W-:Y:S01]  /*21b0*/  VIMNMX R9, RZ, R0, !PT ;  /* 0x00000000ff097248 */ /* 0x000fe20007fe0100 */
[----:B------:R-:W-:-:S03]  /*21c0*/  IMAD.MOV.U32 R0, RZ, RZ, RZ ;  /* 0x000000ffff007224 */ /* 0x000fc600078e00ff */
[----:B------:R-:W-:-:S13]  /*21d0*/  ISETP.GT.AND P0, PT, R8, R9, PT ;  /* 0x000000090800720c */ /* 0x000fda0003f04270 */
[----:B------:R-:W-:Y:S05]  /*21e0*/  @!P0 BRA `(.L_x_3855) ;  /* 0x00000000007c8947 */ /* 0x000fea0003800000 */
        /* <DEDUP_REMOVED lines=31> */
.L_x_3855:
[----:B------:R-:W-:Y:S05]  /*23e0*/  BSYNC B0 ;  /* 0x0000000000007941 */ /* 0x000fea0003800000 */
.L_x_3854:
        /* <DEDUP_REMOVED lines=37> */
.L_x_3858:
[----:B------:R-:W-:Y:S05]  /*2640*/  BSYNC B6 ;  /* 0x0000000000067941 */ /* 0x000fea0003800000 */
.L_x_3857:
        /* <DEDUP_REMOVED lines=20> */
.L_x_3860:
[----:B------:R-:W-:Y:S05]  /*2790*/  BSYNC B6 ;  /* 0x0000000000067941 */ /* 0x000fea0003800000 */
.L_x_3859:
[----:B------:R-:W-:Y:S01]  /*27a0*/  ULDC.64 UR4, c[0x0][0xaf0] ;  /* 0x0002bc0000047ab9 */ /* 0x000fe20000000a00 */
[----:B------:R-:W2:Y:S01]  /*27b0*/  LDL R34, [R1+0x498] ;  /* 0x0004980001227983 */ /* 0x000ea20000100800 */
[----:B------:R-:W-:Y:S01]  /*27c0*/  ISETP.NE.U32.AND P0, PT, RZ, UR4, PT ;  /* 0x00000004ff007c0c */ /* 0x000fe2000bf05070 */
[----:B------:R-:W-:Y:S02]  /*27d0*/  IMAD.MOV.U32 R0, RZ, RZ, R99 ;  /* 0x000000ffff007224 */ /* 0x000fe400078e0063 */
[----:B------:R-:W3:Y:S01]  /*27e0*/  LDL R32, [R1+0x4a4] ;  /* 0x0004a40001207983 */ /* 0x000ee20000100800 */
[----:B------:R-:W-:Y:S01]  /*27f0*/  ISETP.NE.AND.EX P0, PT, RZ, UR5, PT, P0 ;  /* 0x00000005ff007c0c */ /* 0x000fe2000bf05300 */
[----:B------:R-:W-:Y:S01]  /*2800*/  ULDC UR8, c[0x0][0x320] ;  /* 0x0000c80000087ab9 */ /* 0x000fe20000000800 */
[----:B------:R-:W-:Y:S01]  /*2810*/  SHF.R.S32.HI R3, RZ, 0x1f, R158 ;  /* 0x0000001fff037819 */ /* 0x000fe2000001149e */
[----:B------:R-:W0:Y:S01]  /*2820*/  S2R R33, SR_TID.X ;  /* 0x0000000000217919 */ /* 0x000e220000002100 */
[----:B------:R-:W1:Y:S01]  /*2830*/  LDC R11, c[0x0][0x3f4] ;  /* 0x0000fd00ff0b7b82 */ /* 0x000e620000000800 */
[----:B------:R-:W-:Y:S01]  /*2840*/  ULDC.64 UR4, c[0x0][0x3f8] ;  /* 0x0000fe0000047ab9 */ /* 0x000fe20000000a00 */
[----:B------:R-:W-:Y:S01]  /*2850*/  SHF.R.S32.HI R155, RZ, 0x1f, R154 ;  /* 0x0000001fff9b7819 */ /* 0x000fe2000001149a */
[----:B------:R-:W-:-:S06]  /*2860*/  ULDC.64 UR6, c[0x0][0x408] ;  /* 0x0001020000067ab9 */ /* 0x000fcc0000000a00 */
[----:B------:R-:W4:Y:S02]  /*2870*/  @P0 LDC.64 R4, c[0x0][0xaf0] ;  /* 0x0002bc00ff040b82 */ /* 0x000f240000000a00 */
[----:B----4-:R-:W-:-:S05]  /*2880*/  @P0 IMAD.WIDE R4, R99, 0x4, R4 ;  /* 0x0000000463040825 */ /* 0x010fca00078e0204 */
[----:B------:R4:W3:Y:S01]  /*2890*/  @P0 LDG.E R0, desc[UR44][R4.64] ;  /* 0x0000002c04000981 */ /* 0x0008e2000c1e1900 */
[----:B------:R-:W-:Y:S01]  /*28a0*/  ISETP.GE.AND P1, PT, R152, UR8, PT ;  /* 0x0000000898007c0c */ /* 0x000fe2000bf26270 */
[C---:B------:R-:W-:Y:S01]  /*28b0*/  IMAD R7, R3.reuse, UR4, RZ ;  /* 0x0000000403077c24 */ /* 0x040fe2000f8e02ff */
[----:B0-----:R-:W-:Y:S01]  /*28c0*/  SHF.R.U32.HI R33, RZ, 0x7, R33 ;  /* 0x00000007ff217819 */ /* 0x001fe20000011621 */
[----:B------:R-:W-:Y:S01]  /*28d0*/  IMAD R9, R3, UR6, RZ ;  /* 0x0000000603097c24 */ /* 0x000fe2000f8e02ff */
[----:B------:R-:W-:Y:S01]  /*28e0*/  SEL R3, RZ, 0xffffffff, P1 ;  /* 0xffffffffff037807 */ /* 0x000fe20000800000 */
[----:B------:R-:W-:Y:S01]  /*28f0*/  IMAD.WIDE.U32 R18, R158, UR4, R154 ;  /* 0x000000049e127c25 */ /* 0x000fe2000f8e009a */
[----:B------:R-:W-:Y:S02]  /*2900*/  ISETP.GE.AND P0, PT, R22, UR8, PT ;  /* 0x0000000816007c0c */ /* 0x000fe4000bf06270 */
[----:B------:R-:W-:Y:S01]  /*2910*/  ISETP.NE.AND P6, PT, R33, 0x1, PT ;  /* 0x000000012100780c */ /* 0x000fe20003fc5270 */
[C---:B------:R-:W-:Y:S01]  /*2920*/  IMAD R7, R158.reuse, UR5, R7 ;  /* 0x000000059e077c24 */ /* 0x040fe2000f8e0207 */
[----:B----4-:R-:W-:Y:S01]  /*2930*/  SEL R4, RZ, 0x1, P0 ;  /* 0x00000001ff047807 */ /* 0x010fe20000000000 */
[----:B------:R-:W-:Y:S01]  /*2940*/  IMAD.WIDE.U32 R20, R158, UR4, R22 ;  /* 0x000000049e147c25 */ /* 0x000fe2000f8e0016 */
[----:B------:R-:W-:-:S02]  /*2950*/  ISETP.GE.AND P0, PT, R172, UR8, PT ;  /* 0x00000008ac007c0c */ /* 0x000fc4000bf06270 */
[----:B------:R-:W-:Y:S01]  /*2960*/  ISETP.GE.AND P1, PT, R167, UR8, PT ;  /* 0x00000008a7007c0c */ /* 0x000fe2000bf26270 */
[----:B------:R-:W-:Y:S01]  /*2970*/  IMAD.SHL.U32 R5, R3, 0x2, RZ ;  /* 0x0000000203057824 */ /* 0x000fe200078e00ff */
[----:B------:R-:W-:Y:S01]  /*2980*/  ISETP.GE.AND P2, PT, R173, UR8, PT ;  /* 0x00000008ad007c0c */ /* 0x000fe2000bf46270 */
[----:B------:R-:W-:Y:S01]  /*2990*/  IMAD.IADD R3, R30, 0x1, R31 ;  /* 0x000000011e037824 */ /* 0x000fe200078e021f */
[----:B------:R-:W-:Y:S01]  /*29a0*/  SEL R6, RZ, 0x8, P1 ;  /* 0x00000008ff067807 */ /* 0x000fe20000800000 */
[----:B------:R-:W-:Y:S01]  /*29b0*/  IMAD.IADD R19, R19, 0x1, R7 ;  /* 0x0000000113137824 */ /* 0x000fe200078e0207 */
[----:B------:R-:W-:Y:S01]  /*29c0*/  LOP3.LUT R4, R5, 0x2, R4, 0xe2, !PT ;  /* 0x0000000205047812 */ /* 0x000fe200078ee204 */
[----:B------:R-:W-:Y:S01]  /*29d0*/  IMAD.IADD R21, R7, 0x1, R21 ;  /* 0x0000000107157824 */ /* 0x000fe200078e0215 */
[----:B-----5:R-:W-:Y:S01]  /*29e0*/  SHF.R.S32.HI R7, RZ, 0x1f, R44 ;  /* 0x0000001fff077819 */ /* 0x020fe2000001142c */
[----:B------:R-:W-:Y:S01]  /*29f0*/  IMAD.WIDE.U32 R24, R158, UR6, R154 ;  /* 0x000000069e187c25 */ /* 0x000fe2000f8e009a */
[----:B------:R-:W-:-:S02]  /*2a00*/  SEL R5, RZ, 0x4, P0 ;  /* 0x00000004ff057807 */ /* 0x000fc40000000000 */
[----:B------:R-:W-:Y:S01]  /*2a10*/  ISETP.GE.AND P0, PT, R166, UR8, PT ;  /* 0x00000008a6007c0c */ /* 0x000fe2000bf06270 */
[C---:B------:R-:W-:Y:S01]  /*2a20*/  IMAD R9, R158.reuse, UR7, R9 ;  /* 0x000000079e097c24 */ /* 0x040fe2000f8e0209 */
[----:B------:R-:W-:Y:S01]  /*2a30*/  ISETP.GE.AND P1, PT, R165, UR8, PT ;  /* 0x00000008a5007c0c */ /* 0x000fe2000bf26270 */
[----:B------:R-:W-:Y:S01]  /*2a40*/  IMAD.WIDE.U32 R30, R158, UR6, R22 ;  /* 0x000000069e1e7c25 */ /* 0x000fe2000f8e0016 */
[----:B------:R-:W-:Y:S02]  /*2a50*/  LOP3.LUT R4, R6, R4, R5, 0xfe, !PT ;  /* 0x0000000406047212 */ /* 0x000fe400078efe05 */
[----:B------:R-:W-:Y:S01]  /*2a60*/  SEL R5, RZ, 0x10, P0 ;  /* 0x00000010ff057807 */ /* 0x000fe20000000000 */
[----:B------:R-:W-:Y:S01]  /*2a70*/  IMAD.IADD R25, R25, 0x1, R9 ;  /* 0x0000000119197824 */ /* 0x000fe200078e0209 */
[----:B------:R-:W-:Y:S01]  /*2a80*/  ISETP.GE.AND P0, PT, R174, UR8, PT ;  /* 0x00000008ae007c0c */ /* 0x000fe2000bf06270 */
[----:B------:R-:W-:Y:S01]  /*2a90*/  IMAD.IADD R31, R9, 0x1, R31 ;  /* 0x00000001091f7824 */ /* 0x000fe200078e021f */
[----:B------:R-:W-:Y:S01]  /*2aa0*/  SEL R6, RZ, 0x20, P1 ;  /* 0x00000020ff067807 */ /* 0x000fe20000800000 */
[C---:B------:R-:W-:Y:S01]  /*2ab0*/  IMAD R9, R7.reuse, UR4, RZ ;  /* 0x0000000407097c24 */ /* 0x040fe2000f8e02ff */
[----:B-1----:R-:W-:Y:S01]  /*2ac0*/  ISETP.GE.AND P1, PT, R22, R11, PT ;  /* 0x0000000b1600720c */ /* 0x002fe20003f26270 */
[----:B------:R-:W-:Y:S01]  /*2ad0*/  IMAD R7, R7, UR6, RZ ;  /* 0x0000000607077c24 */ /* 0x000fe2000f8e02ff */
[----:B------:R-:W-:Y:S01]  /*2ae0*/  LOP3.LUT R4, R6, R4, R5, 0xfe, !PT ;  /* 0x0000000406047212 */ /* 0x000fe200078efe05 */
[C---:B------:R-:W-:Y:S01]  /*2af0*/  IMAD R9, R44.reuse, UR5, R9 ;  /* 0x000000052c097c24 */ /* 0x040fe2000f8e0209 */
[----:B------:R-:W-:Y:S01]  /*2b00*/  SEL R51, RZ, 0x40, P0 ;  /* 0x00000040ff337807 */ /* 0x000fe20000000000 */
[----:B------:R-:W-:Y:S01]  /*2b10*/  IMAD.WIDE.U32 R18, R44, UR4, R18 ;  /* 0x000000042c127c25 */ /* 0x000fe2000f8e0012 */
[----:B------:R-:W-:-:S02]  /*2b20*/  SEL R5, RZ, 0x7fff80, P2 ;  /* 0x007fff80ff057807 */ /* 0x000fc40001000000 */
[----:B------:R-:W-:Y:S01]  /*2b30*/  MOV R58, UR38 ;  /* 0x00000026003a7c02 */ /* 0x000fe20008000f00 */
[----:B------:R-:W-:Y:S01]  /*2b40*/  IMAD.WIDE.U32 R20, R44, UR4, R20 ;  /* 0x000000042c147c25 */ /* 0x000fe2000f8e0014 */
[----:B------:R-:W-:Y:S02]  /*2b50*/  LOP3.LUT R51, R5, R4, R51, 0xfe, !PT ;  /* 0x0000000405337212 */ /* 0x000fe400078efe33 */
[----:B------:R-:W-:Y:S01]  /*2b60*/  LOP3.LUT R58, R58, 0x1, RZ, 0xfc, !PT ;  /* 0x000000013a3a7812 */ /* 0x000fe200078efcff */
[C---:B------:R-:W-:Y:S01]  /*2b70*/  IMAD R63, R44.reuse, UR7, R7 ;  /* 0x000000072c3f7c24 */ /* 0x040fe2000f8e0207 */
[----:B------:R-:W-:Y:S01]  /*2b80*/  SEL R7, R11, RZ, P1 ;  /* 0x000000ff0b077207 */ /* 0x000fe20000800000 */
[----:B------:R-:W-:Y:S01]  /*2b90*/  IMAD.WIDE.U32 R24, R44, UR6, R24 ;  /* 0x000000062c187c25 */ /* 0x000fe2000f8e0018 */
[----:B------:R-:W-:-:S03]  /*2ba0*/  PRMT R68, R51, 0x8880, RZ ;  /* 0x0000888033447816 */ /* 0x000fc600000000ff */
[----:B------:R-:W-:Y:S01]  /*2bb0*/  IMAD.WIDE.U32 R30, R44, UR6, R30 ;  /* 0x000000062c1e7c25 */ /* 0x000fe2000f8e001e */
[----:B------:R-:W-:Y:S05]  /*2bc0*/  @!P6 WARPSYNC.ALL ;  /* 0x000000000000e948 */ /* 0x000fea0003800000 */
[----:B------:R-:W-:Y:S01]  /*2bd0*/  ULDC UR4, c[0x0][0x2f4] ;  /* 0x0000bd0000047ab9 */ /* 0x000fe20000000800 */
[----:B------:R-:W-:Y:S01]  /*2be0*/  IMAD.IADD R7, R22, 0x1, R7 ;  /* 0x0000000116077824 */ /* 0x000fe200078e0207 */
[----:B------:R-:W-:Y:S01]  /*2bf0*/  ISETP.GE.AND P3, PT, R152, UR4, PT ;  /* 0x0000000498007c0c */ /* 0x000fe2000bf66270 */
[----:B------:R-:W-:Y:S01]  /*2c00*/  IMAD.MOV.U32 R55, RZ, RZ, 0x20 ;  /* 0x00000020ff377424 */ /* 0x000fe200078e00ff */
[----:B------:R-:W-:Y:S01]  /*2c10*/  ISETP.GE.AND P0, PT, R22, UR4, PT ;  /* 0x0000000416007c0c */ /* 0x000fe2000bf06270 */
[----:B------:R-:W-:Y:S01]  /*2c20*/  IMAD.IADD R62, R25, 0x1, R63 ;  /* 0x00000001193e7824 */ /* 0x000fe200078e023f */
[----:B------:R-:W-:Y:S01]  /*2c30*/  SEL R6, RZ, 0xffffffff, P3 ;  /* 0xffffffffff067807 */ /* 0x000fe20001800000 */
[----:B------:R-:W-:Y:S01]  /*2c40*/  VIADD R54, R33, 0x8 ;  /* 0x0000000821367836 */ /* 0x000fe20000000000 */
[----:B------:R-:W-:Y:S01]  /*2c50*/  SHF.R.S32.HI R4, RZ, 0x1f, R7 ;  /* 0x0000001fff047819 */ /* 0x000fe20000011407 */
[----:B------:R-:W-:Y:S01]  /*2c60*/  IMAD.IADD R60, R19, 0x1, R9 ;  /* 0x00000001133c7824 */ /* 0x000fe200078e0209 */
[----:B------:R-:W-:Y:S01]  /*2c70*/  SEL R52, RZ, 0x1, P0 ;  /* 0x00000001ff347807 */ /* 0x000fe20000000000 */
[----:B------:R-:W-:Y:S01]  /*2c80*/  IMAD.SHL.U32 R11, R6, 0x2, RZ ;  /* 0x00000002060b7824 */ /* 0x000fe200078e00ff */
[----:B------:R-:W-:Y:S01]  /*2c90*/  LEA.HI R7, R4, R7, RZ, 0x3 ;  /* 0x0000000704077211 */ /* 0x000fe200078f18ff */
[----:B------:R-:W-:Y:S01]  /*2ca0*/  IMAD.IADD R61, R9, 0x1, R21 ;  /* 0x00000001093d7824 */ /* 0x000fe200078e0215 */
[----:B------:R-:W-:Y:S01]  /*2cb0*/  PRMT R68, R68, 0x7710, RZ ;  /* 0x0000771044447816 */ /* 0x000fe200000000ff */
[----:B------:R-:W-:Y:S01]  /*2cc0*/  IMAD.IADD R63, R63, 0x1, R31 ;  /* 0x000000013f3f7824 */ /* 0x000fe200078e021f */
[----:B------:R-:W-:-:S02]  /*2cd0*/  LOP3.LUT R52, R11, 0x2, R52, 0xe2, !PT ;  /* 0x000000020b347812 */ /* 0x000fc400078ee234 */
[----:B------:R-:W-:Y:S01]  /*2ce0*/  SHF.R.S32.HI R65, RZ, 0x3, R7 ;  /* 0x00000003ff417819 */ /* 0x000fe20000011407 */
[C---:B--2---:R-:W-:Y:S01]  /*2cf0*/  IMAD.SHL.U32 R50, R34.reuse, 0x40, RZ ;  /* 0x0000004022327824 */ /* 0x044fe200078e00ff */
[----:B------:R-:W-:Y:S01]  /*2d00*/  @!P6 BAR.SYNC.DEFER_BLOCKING 0x9, 0x100 ;  /* 0x024400000000eb1d */ /* 0x000fe20000010000 */
[----:B------:R-:W-:Y:S01]  /*2d10*/  LOP3.LUT P0, RZ, R34, 0x4, RZ, 0xc0, !PT ;  /* 0x0000000422ff7812 */ /* 0x000fe2000780c0ff */
[----:B---3--:R-:W-:Y:S02]  /*2d20*/  IMAD R57, R32, 0x40, R158 ;  /* 0x0000004020397824 */ /* 0x008fe400078e029e */
[----:B------:R-:W-:Y:S02]  /*2d30*/  LOP3.LUT R50, R50, 0x1c0, RZ, 0xc0, !PT ;  /* 0x000001c032327812 */ /* 0x000fe400078ec0ff */
[----:B------:R-:W-:Y:S02]  /*2d40*/  SEL R55, R55, 0xffffffe0, !P0 ;  /* 0xffffffe037377807 */ /* 0x000fe40004000000 */
[----:B------:R-:W-:-:S02]  /*2d50*/  SHF.R.U32.HI R53, RZ, 0x3, R50 ;  /* 0x00000003ff357819 */ /* 0x000fc40000011632 */
[C---:B------:R-:W-:Y:S02]  /*2d60*/  LOP3.LUT R6, R50.reuse, 0x18, R22, 0xf8, !PT ;  /* 0x0000001832067812 */ /* 0x040fe400078ef816 */
[----:B------:R-:W-:Y:S02]  /*2d70*/  LOP3.LUT R4, R50, 0x38, R7, 0xf8, !PT ;  /* 0x0000003832047812 */ /* 0x000fe400078ef807 */
[-C--:B------:R-:W-:Y:S02]  /*2d80*/  LOP3.LUT R6, R6, R53.reuse, RZ, 0x3c, !PT ;  /* 0x0000003506067212 */ /* 0x080fe400078e3cff */
[----:B------:R-:W-:-:S03]  /*2d90*/  LOP3.LUT R4, R4, R53, RZ, 0x3c, !PT ;  /* 0x0000003504047212 */ /* 0x000fc600078e3cff */
[C---:B------:R-:W-:Y:S01]  /*2da0*/  IMAD R56, R203.reuse, 0x200, R6 ;  /* 0x00000200cb387824 */ /* 0x040fe200078e0206 */
[----:B------:R-:W-:Y:S01]  /*2db0*/  LOP3.LUT R6, R206, 0x38, R7, 0xf8, !PT ;  /* 0x00000038ce067812 */ /* 0x000fe200078ef807 */
[----:B------:R-:W-:Y:S02]  /*2dc0*/  IMAD R66, R203, 0x200, R4 ;  /* 0x00000200cb427824 */ /* 0x000fe400078e0204 */
[----:B------:R-:W-:Y:S01]  /*2dd0*/  IMAD.IADD R59, R55, 0x1, R56 ;  /* 0x00000001373b7824 */ /* 0x000fe200078e0238 */
[----:B------:R-:W-:-:S05]  /*2de0*/  LOP3.LUT R67, R6, R207, RZ, 0x3c, !PT ;  /* 0x000000cf06437212 */ /* 0x000fca00078e3cff */
[----:B------:R-:W-:Y:S01]  /*2df0*/  IMAD.IADD R67, R208, 0x1, R67 ;  /* 0x00000001d0437824 */ /* 0x000fe200078e0243 */
[----:B------:R-:W-:-:S07]  /*2e00*/  SHF.R.S32.HI R64, RZ, 0x1f, R0 ;  /* 0x0000001fff407819 */ /* 0x000fce0000011400 */
.L_x_3916:
[----:B------:R-:W0:Y:S01]  /*2e10*/  LDC R75, c[0x0][0x430] ;  /* 0x00010c00ff4b7b82 */ /* 0x000e220000000800 */
[----:B------:R-:W-:Y:S02]  /*2e20*/  VIADD R48, R48, 0xffffffff ;  /* 0xffffffff30307836 */ /* 0x000fe40000000000 */
[----:B------:R-:W-:Y:S02]  /*2e30*/  IMAD.MOV.U32 R74, RZ, RZ, RZ ;  /* 0x000000ffff4a7224 */ /* 0x000fe400078e00ff */
[----:B------:R-:W-:-:S03]  /*2e40*/  IMAD R4, R48, 0x60, R57 ;  /* 0x0000006030047824 */ /* 0x000fc600078e0239 */
[----:B-1----:R-:W1:Y:S01]  /*2e50*/  LDC R81, c[0x0][0x3f4] ;  /* 0x0000fd00ff517b82 */ /* 0x002e620000000800 */
[----:B------:R-:W-:Y:S01]  /*2e60*/  IMAD.IADD R12, R3, 0x1, R4 ;  /* 0x00000001030c7824 */ /* 0x000fe200078e0204 */
[----:B------:R-:W-:-:S03]  /*2e70*/  ISETP.GE.AND P0, PT, R4, R26, PT ;  /* 0x0000001a0400720c */ /* 0x000fc60003f06270 */
[----:B------:R-:W-:Y:S01]  /*2e80*/  IMAD.MOV.U32 R8, RZ, RZ, R12 ;  /* 0x000000ffff087224 */ /* 0x000fe200078e000c */
[----:B------:R-:W-:Y:S02]  /*2e90*/  ISETP.GT.OR P0, PT, R57, 0x5f, P0 ;  /* 0x0000005f3900780c */ /* 0x000fe40000704670 */
[----:B0-----:R-:W-:-:S11]  /*2ea0*/  ISETP.NE.AND P2, PT, R75, 0x1, PT ;  /* 0x000000014b00780c */ /* 0x001fd60003f45270 */
[----:B------:R-:W0:Y:S08]  /*2eb0*/  @!P0 LDC.64 R6, c[0x0][0x428] ;  /* 0x00010a00ff068b82 */ /* 0x000e300000000a00 */
[----:B------:R-:W2:Y:S08]  /*2ec0*/  @!P0 LDC.64 R4, c[0x0][0x418] ;  /* 0x00010600ff048b82 */ /* 0x000eb00000000a00 */
[----:B------:R-:W3:Y:S08]  /*2ed0*/  @P2 LDC R9, c[0x0][0x434] ;  /* 0x00010d00ff092b82 */ /* 0x000ef00000000800 */
[----:B----4-:R-:W4:Y:S01]  /*2ee0*/  @P2 LDC R10, c[0x0][0x438] ;  /* 0x00010e00ff0a2b82 */ /* 0x010f220000000800 */
[----:B---3--:R-:W-:-:S05]  /*2ef0*/  @P2 IMAD.HI.U32 R9, R12, R9, RZ ;  /* 0x000000090c092227 */ /* 0x008fca00078e00ff */
[----:B----4-:R-:W-:Y:S01]  /*2f00*/  @P2 SHF.R.U32.HI R8, RZ, R10, R9 ;  /* 0x0000000aff082219 */ /* 0x010fe20000011609 */
[----:B0-----:R-:W-:-:S03]  /*2f10*/  @!P0 IMAD R10, R64, R6, RZ ;  /* 0x00000006400a8224 */ /* 0x001fc600078e02ff */
[----:B------:R-:W-:Y:S01]  /*2f20*/  @!P0 SHF.R.S32.HI R9, RZ, 0x1f, R8 ;  /* 0x0000001fff098819 */ /* 0x000fe20000011408 */
[C---:B------:R-:W-:Y:S02]  /*2f30*/  @!P0 IMAD R11, R0.reuse, R7, R10 ;  /* 0x00000007000b8224 */ /* 0x040fe400078e020a */
[----:B------:R-:W-:-:S04]  /*2f40*/  @!P0 IMAD.WIDE.U32 R6, R0, R6, R8 ;  /* 0x0000000600068225 */ /* 0x000fc800078e0008 */
[----:B------:R-:W-:Y:S01]  /*2f50*/  @!P0 IMAD.IADD R7, R7, 0x1, R11 ;  /* 0x0000000107078824 */ /* 0x000fe200078e020b */
[----:B--2---:R-:W-:-:S04]  /*2f60*/  @!P0 LEA R4, P2, R6, R4, 0x2 ;  /* 0x0000000406048211 */ /* 0x004fc800078410ff */
[----:B------:R-:W-:-:S05]  /*2f70*/  @!P0 LEA.HI.X R5, R6, R5, R7, 0x2, P2 ;  /* 0x0000000506058211 */ /* 0x000fca00010f1407 */
[----:B------:R0:W5:Y:S01]  /*2f80*/  @!P0 LDG.E R74, desc[UR44][R4.64] ;  /* 0x0000002c044a8981 */ /* 0x000162000c1e1900 */
[----:B-1----:R-:W-:Y:S01]  /*2f90*/  ISETP.GE.AND P0, PT, R81, 0x1, PT ;  /* 0x000000015100780c */ /* 0x002fe20003f06270 */
[----:B------:R-:W-:Y:S01]  /*2fa0*/  IMAD.MOV R6, RZ, RZ, -R8 ;  /* 0x000000ffff067224 */ /* 0x000fe200078e0a08 */
[----:B------:R-:W-:Y:S05]  /*2fb0*/  YIELD ;  /* 0x0000000000007946 */ /* 0x000fea0003800000 */
[----:B------:R-:W-:Y:S01]  /*2fc0*/  IMAD R75, R75, R6, R12 ;  /* 0x000000064b4b7224 */ /* 0x000fe200078e020c */
[----:B------:R-:W-:Y:S01]  /*2fd0*/  BSSY B0, `(.L_x_3861) ;  /* 0x00002ff000007945 */ /* 0x000fe20003800000 */
[C---:B------:R-:W-:Y:S01]  /*2fe0*/  IMAD R84, R153.reuse, 0x1800, R56 ;  /* 0x0000180099547824 */ /* 0x040fe200078e0238 */
[----:B------:R-:W-:Y:S01]  /*2ff0*/  ISETP.GT.AND P2, PT, R48, R49, PT ;  /* 0x000000313000720c */ /* 0x000fe20003f44270 */
[----:B------:R-:W-:-:S03]  /*3000*/  IMAD R6, R153, 0x1800, R59 ;  /* 0x0000180099067824 */ /* 0x000fc600078e023b */
[----:B------:R-:W-:Y:S01]  /*3010*/  LEA R84, R84, R47, 0x1 ;  /* 0x0000002f54547211 */ /* 0x000fe200078e08ff */
[----:B------:R-:W-:Y:S01]  /*3020*/  IMAD R83, R6, 0x2, R47 ;  /* 0x0000000206537824 */ /* 0x000fe200078e022f */
[----:B0-----:R-:W-:Y:S07]  /*3030*/  @!P0 BRA `(.L_x_3862) ;  /* 0x0000002800d88947 */ /* 0x001fee0003800000 */
[----:B------:R-:W-:Y:S01]  /*3040*/  SHF.R.S32.HI R76, RZ, 0x1f, R75 ;  /* 0x0000001fff4c7819 */ /* 0x000fe2000001144b */
[----:B------:R-:W-:Y:S01]  /*3050*/  ULDC.64 UR4, c[0x0][0x300] ;  /* 0x0000c00000047ab9 */ /* 0x000fe20000000a00 */
[----:B------:R-:W0:Y:S01]  /*3060*/  LDC.64 R10, c[0x0][0x3f8] ;  /* 0x0000fe00ff0a7b82 */ /* 0x000e220000000a00 */
[C---:B------:R-:W-:Y:S01]  /*3070*/  IMAD.WIDE.U32 R4, R75.reuse, UR4, RZ ;  /* 0x000000044b047c25 */ /* 0x040fe2000f8e00ff */
[----:B-----5:R-:W-:Y:S01]  /*3080*/  SHF.R.S32.HI R77, RZ, 0x1f, R74 ;  /* 0x0000001fff4d7819 */ /* 0x020fe2000001144a */
[----:B------:R-:W-:Y:S02]  /*3090*/  ULDC.U8 UR6, c[0x0][0x410] ;  /* 0x0001040000067ab9 */ /* 0x000fe40000000000 */
[----:B------:R-:W-:Y:S01]  /*30a0*/  IMAD R6, R76, UR4, RZ ;  /* 0x000000044c067c24 */ /* 0x000fe2000f8e02ff */
[----:B------:R-:W-:Y:S02]  /*30b0*/  ISETP.NE.AND P0, PT, RZ, UR6, PT ;  /* 0x00000006ff007c0c */ /* 0x000fe4000bf05270 */
[----:B------:R-:W1:Y:S01]  /*30c0*/  LDC.64 R12, c[0x0][0x408] ;  /* 0x00010200ff0c7b82 */ /* 0x000e620000000a00 */
[----:B------:R-:W-:Y:S01]  /*30d0*/  IMAD R7, R75, UR5, R6 ;  /* 0x000000054b077c24 */ /* 0x000fe2000f8e0206 */
[----:B------:R-:W-:-:S03]  /*30e0*/  ULDC.64 UR4, c[0x0][0x310] ;  /* 0x0000c40000047ab9 */ /* 0x000fc60000000a00 */
[----:B------:R-:W-:Y:S02]  /*30f0*/  IMAD.IADD R5, R5, 0x1, R7 ;  /* 0x0000000105057824 */ /* 0x000fe400078e0207 */
[----:B------:R-:W-:Y:S02]  /*3100*/  IMAD R7, R77, UR4, RZ ;  /* 0x000000044d077c24 */ /* 0x000fe4000f8e02ff */
[----:B------:R-:W-:-:S04]  /*3110*/  IMAD.WIDE.U32 R4, R74, UR4, R4 ;  /* 0x000000044a047c25 */ /* 0x000fc8000f8e0004 */
[----:B------:R-:W-:Y:S01]  /*3120*/  IMAD R7, R74, UR5, R7 ;  /* 0x000000054a077c24 */ /* 0x000fe2000f8e0207 */
[----:B------:R-:W-:Y:S01]  /*3130*/  ULDC.64 UR4, c[0x0][0x308] ;  /* 0x0000c20000047ab9 */ /* 0x000fe20000000a00 */
[----:B0-----:R-:W-:-:S04]  /*3140*/  IMAD.WIDE.U32 R14, R48, R10, RZ ;  /* 0x0000000a300e7225 */ /* 0x001fc800078e00ff */
[----:B------:R-:W-:Y:S01]  /*3150*/  IMAD.IADD R5, R5, 0x1, R7 ;  /* 0x0000000105057824 */ /* 0x000fe200078e0207 */
[----:B------:R-:W-:Y:S01]  /*3160*/  SHF.R.S32.HI R7, RZ, 0x1f, R48 ;  /* 0x0000001fff077819 */ /* 0x000fe20000011430 */
[----:B------:R-:W-:-:S04]  /*3170*/  IMAD.WIDE.U32 R4, R156, UR4, R4 ;  /* 0x000000049c047c25 */ /* 0x000fc8000f8e0004 */
[----:B------:R-:W-:Y:S01]  /*3180*/  IMAD R5, R156, UR5, R5 ;  /* 0x000000059c057c24 */ /* 0x000fe2000f8e0205 */
[----:B------:R-:W-:Y:S01]  /*3190*/  ULDC.64 UR4, c[0x0][0x2e8] ;  /* 0x0000ba0000047ab9 */ /* 0x000fe20000000a00 */
[C---:B------:R-:W-:Y:S01]  /*31a0*/  IMAD R6, R7.reuse, R10, RZ ;  /* 0x0000000a07067224 */ /* 0x040fe200078e02ff */
[----:B------:R-:W-:Y:S01]  /*31b0*/  LEA R79, P3, R4, UR4, 0x1 ;  /* 0x00000004044f7c11 */ /* 0x000fe2000f8608ff */
[-C--:B-1----:R-:W-:Y:S02]  /*31c0*/  IMAD R7, R7, R12.reuse, RZ ;  /* 0x0000000c07077224 */ /* 0x082fe400078e02ff */
[----:B------:R-:W-:Y:S01]  /*31d0*/  IMAD.WIDE.U32 R70, R48, R12, RZ ;  /* 0x0000000c30467225 */ /* 0x000fe200078e00ff */
[----:B------:R-:W-:-:S03]  /*31e0*/  LEA.HI.X R80, R4, UR5, R5, 0x1, P3 ;  /* 0x0000000504507c11 */ /* 0x000fc600098f0c05 */
[C---:B------:R-:W-:Y:S02]  /*31f0*/  IMAD R69, R48.reuse, R11, R6 ;  /* 0x0000000b30457224 */ /* 0x040fe400078e0206 */
[----:B------:R-:W-:Y:S02]  /*3200*/  IMAD R7, R48, R13, R7 ;  /* 0x0000000d30077224 */ /* 0x000fe400078e0207 */
[----:B------:R-:W-:Y:S02]  /*3210*/  IMAD.IADD R69, R15, 0x1, R69 ;  /* 0x000000010f457824 */ /* 0x000fe400078e0245 */
[----:B------:R-:W-:Y:S01]  /*3220*/  IMAD.IADD R82, R71, 0x1, R7 ;  /* 0x0000000147527824 */ /* 0x000fe200078e0207 */
[----:B------:R-:W-:Y:S06]  /*3230*/  @!P0 BRA `(.L_x_3863) ;  /* 0x0000001400208947 */ /* 0x000fec0003800000 */
[----:B------:R-:W-:Y:S01]  /*3240*/  IMAD R78, R48, -0x60, R26 ;  /* 0xffffffa0304e7824 */ /* 0x000fe200078e021a */
[----:B------:R-:W-:Y:S01]  /*3250*/  BSSY B1, `(.L_x_3864) ;  /* 0x0000023000017945 */ /* 0x000fe20003800000 */
[----:B------:R-:W-:Y:S02]  /*3260*/  CS2R R8, SRZ ;  /* 0x0000000000087805 */ /* 0x000fe4000001ff00 */
[----:B------:R-:W-:Y:S02]  /*3270*/  CS2R R38, SRZ ;  /* 0x0000000000267805 */ /* 0x000fe4000001ff00 */
[----:B------:R-:W-:Y:S02]  /*3280*/  CS2R R42, SRZ ;  /* 0x00000000002a7805 */ /* 0x000fe4000001ff00 */
[----:B------:R-:W-:Y:S02]  /*3290*/  VIMNMX R78, R78, 0x60, PT ;  /* 0x000000604e4e7848 */ /* 0x000fe40003fe0100 */
[----:B------:R-:W-:-:S02]  /*32a0*/  CS2R R40, SRZ ;  /* 0x0000000000287805 */ /* 0x000fc4000001ff00 */
[----:B------:R-:W-:Y:S02]  /*32b0*/  CS2R R72, SRZ ;  /* 0x0000000000487805 */ /* 0x000fe4000001ff00 */
[----:B------:R-:W-:-:S13]  /*32c0*/  ISETP.GE.AND P0, PT, R158, R78, PT ;  /* 0x0000004e9e00720c */ /* 0x000fda0003f06270 */
[----:B------:R-:W-:Y:S05]  /*32d0*/  @P0 BRA `(.L_x_3865) ;  /* 0x0000000000680947 */ /* 0x000fea0003800000 */
[----:B------:R-:W-:Y:S01]  /*32e0*/  IMAD.MOV.U32 R4, RZ, RZ, R18 ;  /* 0x000000ffff047224 */ /* 0x000fe200078e0012 */
[----:B------:R-:W-:Y:S01]  /*32f0*/  ULDC.64 UR4, c[0x0][0x3e8] ;  /* 0x0000fa0000047ab9 */ /* 0x000fe20000000a00 */
[----:B------:R-:W-:Y:S01]  /*3300*/  IMAD.MOV.U32 R5, RZ, RZ, R60 ;  /* 0x000000ffff057224 */ /* 0x000fe200078e003c */
[----:B------:R-:W-:Y:S01]  /*3310*/  ISETP.GE.AND P4, PT, R164, R81, PT ;  /* 0x00000051a400720c */ /* 0x000fe20003f86270 */
[----:B------:R-:W-:Y:S01]  /*3320*/  IMAD R33, R69, 0x60, RZ ;  /* 0x0000006045217824 */ /* 0x000fe200078e02ff */
[----:B------:R-:W-:Y:S01]  /*3330*/  CS2R R42, SRZ ;  /* 0x00000000002a7805 */ /* 0x000fe2000001ff00 */
[----:B------:R-:W-:Y:S01]  /*3340*/  IMAD.WIDE.U32 R6, R14, 0x60, R4 ;  /* 0x000000600e067825 */ /* 0x000fe200078e0004 */
[----:B------:R-:W-:Y:S02]  /*3350*/  CS2R R38, SRZ ;  /* 0x0000000000267805 */ /* 0x000fe4000001ff00 */
[----:B------:R-:W-:Y:S02]  /*3360*/  CS2R R72, SRZ ;  /* 0x0000000000487805 */ /* 0x000fe4000001ff00 */
[----:B------:R-:W-:Y:S01]  /*3370*/  CS2R R40, SRZ ;  /* 0x0000000000287805 */ /* 0x000fe2000001ff00 */
[----:B------:R-:W-:Y:S01]  /*3380*/  IMAD.IADD R5, R7, 0x1, R33 ;  /* 0x0000000107057824 */ /* 0x000fe200078e0221 */
[----:B------:R-:W-:Y:S01]  /*3390*/  LEA R4, P3, R6, UR4, 0x1 ;  /* 0x0000000406047c11 */ /* 0x000fe2000f8608ff */
[----:B------:R-:W-:-:S02]  /*33a0*/  IMAD.MOV.U32 R32, RZ, RZ, R24 ;  /* 0x000000ffff207224 */ /* 0x000fc400078e0018 */
[----:B------:R-:W-:Y:S01]  /*33b0*/  IMAD.MOV.U32 R33, RZ, RZ, R62 ;  /* 0x000000ffff217224 */ /* 0x000fe200078e003e */
[----:B------:R-:W-:Y:S01]  /*33c0*/  LEA.HI.X R5, R6, UR5, R5, 0x1, P3 ;  /* 0x0000000506057c11 */ /* 0x000fe200098f0c05 */
[----:B------:R-:W-:Y:S01]  /*33d0*/  IMAD R7, R82, 0x60, RZ ;  /* 0x0000006052077824 */ /* 0x000fe200078e02ff */
[----:B------:R-:W-:Y:S01]  /*33e0*/  ISETP.GE.AND P3, PT, R154, R81, PT ;  /* 0x000000519a00720c */ /* 0x000fe20003f66270 */
[----:B------:R-:W-:Y:S01]  /*33f0*/  IMAD.WIDE.U32 R32, R70, 0x60, R32 ;  /* 0x0000006046207825 */ /* 0x000fe200078e0020 */
[----:B------:R-:W-:Y:S01]  /*3400*/  ULDC.64 UR4, c[0x0][0x400] ;  /* 0x0001000000047ab9 */ /* 0x000fe20000000a00 */
[----:B------:R0:W5:Y:S02]  /*3410*/  @!P4 LDG.E.64 R38, desc[UR44][R4.64+0x20] ;  /* 0x0000202c0426c981 */ /* 0x000164000c1e1b00 */
[----:B------:R-:W-:Y:S01]  /*3420*/  IMAD.IADD R7, R33, 0x1, R7 ;  /* 0x0000000121077824 */ /* 0x000fe200078e0207 */
[----:B------:R-:W-:-:S04]  /*3430*/  LEA R6, P5, R32, UR4, 0x1 ;  /* 0x0000000420067c11 */ /* 0x000fc8000f8a08ff */
[----:B------:R-:W-:-:S03]  /*3440*/  LEA.HI.X R7, R32, UR5, R7, 0x1, P5 ;  /* 0x0000000520077c11 */ /* 0x000fc6000a8f0c07 */
[----:B------:R0:W5:Y:S04]  /*3450*/  @!P3 LDG.E.64 R42, desc[UR44][R4.64] ;  /* 0x0000002c042ab981 */ /* 0x000168000c1e1b00 */
[----:B------:R0:W5:Y:S04]  /*3460*/  @!P3 LDG.E.64 R72, desc[UR44][R6.64] ;  /* 0x0000002c0648b981 */ /* 0x000168000c1e1b00 */
[----:B------:R0:W5:Y:S02]  /*3470*/  @!P4 LDG.E.64 R40, desc[UR44][R6.64+0x20] ;  /* 0x0000202c0628c981 */ /* 0x000164000c1e1b00 */
.L_x_3865:
[----:B------:R-:W-:Y:S05]  /*3480*/  BSYNC B1 ;  /* 0x0000000000017941 */ /* 0x000fea0003800000 */
.L_x_3864:
[----:B------:R-:W-:Y:S01]  /*3490*/  ISETP.GE.AND P4, PT, R175, R78, PT ;  /* 0x0000004eaf00720c */ /* 0x000fe20003f86270 */
[----:B------:R-:W-:Y:S01]  /*34a0*/  BSSY B1, `(.L_x_3866) ;  /* 0x0000023000017945 */ /* 0x000fe20003800000 */
[----:B------:R-:W-:Y:S02]  /*34b0*/  CS2R R34, SRZ ;  /* 0x0000000000227805 */ /* 0x000fe4000001ff00 */
[----:B------:R-:W-:Y:S01]  /*34c0*/  CS2R R32, SRZ ;  /* 0x0000000000207805 */ /* 0x000fe2000001ff00 */
[----:B-----5:R-:W-:Y:S01]  /*34d0*/  IMAD.MOV.U32 R85, RZ, RZ, R38 ;  /* 0x000000ffff557224 */ /* 0x020fe200078e0026 */
[----:B------:R-:W-:Y:S01]  /*34e0*/  CS2R R36, SRZ ;  /* 0x0000000000247805 */ /* 0x000fe2000001ff00 */
[----:B------:R-:W-:-:S06]  /*34f0*/  IMAD.MOV.U32 R86, RZ, RZ, R39 ;  /* 0x000000ffff567224 */ /* 0x000fcc00078e0027 */
[----:B------:R-:W-:Y:S05]  /*3500*/  @P4 BRA `(.L_x_3867) ;  /* 0x0000000000704947 */ /* 0x000fea0003800000 */
[C---:B0-----:R-:W-:Y:S01]  /*3510*/  SHF.L.U64.HI R5, R10.reuse, 0x6, R11 ;  /* 0x000000060a057819 */ /* 0x041fe2000001020b */
[----:B------:R-:W-:Y:S01]  /*3520*/  IMAD.SHL.U32 R4, R10, 0x40, RZ ;  /* 0x000000400a047824 */ /* 0x000fe200078e00ff */
[C---:B------:R-:W-:Y:S01]  /*3530*/  SHF.L.U64.HI R7, R12.reuse, 0x6, R13 ;  /* 0x000000060c077819 */ /* 0x040fe2000001020d */
[----:B------:R-:W-:Y:S01]  /*3540*/  IMAD.SHL.U32 R6, R12, 0x40, RZ ;  /* 0x000000400c067824 */ /* 0x000fe200078e00ff */
[----:B------:R-:W-:Y:S01]  /*3550*/  ULDC.64 UR4, c[0x0][0x3e8] ;  /* 0x0000fa0000047ab9 */ /* 0x000fe20000000a00 */
[----:B------:R-:W-:Y:S01]  /*3560*/  IMAD.WIDE.U32 R4, R14, 0x60, R4 ;  /* 0x000000600e047825 */ /* 0x000fe200078e0004 */
[----:B------:R-:W-:Y:S01]  /*3570*/  ULDC.64 UR6, c[0x0][0x400] ;  /* 0x0001000000067ab9 */ /* 0x000fe20000000a00 */
[----:B------:R-:W-:Y:S02]  /*3580*/  CS2R R34, SRZ ;  /* 0x0000000000227805 */ /* 0x000fe4000001ff00 */
[----:B------:R-:W-:Y:S01]  /*3590*/  CS2R R36, SRZ ;  /* 0x0000000000247805 */ /* 0x000fe2000001ff00 */
[----:B------:R-:W-:Y:S01]  /*35a0*/  IMAD.WIDE.U32 R6, R70, 0x60, R6 ;  /* 0x0000006046067825 */ /* 0x000fe200078e0006 */
[----:B------:R-:W-:-:S02]  /*35b0*/  IADD3 R9, P3, R18, R4, RZ ;  /* 0x0000000412097210 */ /* 0x000fc40007f7e0ff */
[----:B------:R-:W-:Y:S01]  /*35c0*/  CS2R R32, SRZ ;  /* 0x0000000000207805 */ /* 0x000fe2000001ff00 */
[----:B------:R-:W-:Y:S01]  /*35d0*/  IMAD R69, R69, 0x60, RZ ;  /* 0x0000006045457824 */ /* 0x000fe200078e02ff */
[----:B------:R-:W-:Y:S01]  /*35e0*/  IADD3 R8, P5, R24, R6, RZ ;  /* 0x0000000618087210 */ /* 0x000fe20007fbe0ff */
[----:B------:R-:W-:-:S03]  /*35f0*/  IMAD R11, R82, 0x60, RZ ;  /* 0x00000060520b7824 */ /* 0x000fc600078e02ff */
[----:B------:R-:W-:Y:S02]  /*3600*/  IADD3.X R10, R60, R69, R5, P3, !PT ;  /* 0x000000453c0a7210 */ /* 0x000fe40001ffe405 */
[----:B------:R-:W-:Y:S02]  /*3610*/  IADD3.X R7, R62, R11, R7, P5, !PT ;  /* 0x0000000b3e077210 */ /* 0x000fe40002ffe407 */
[C---:B------:R-:W-:Y:S02]  /*3620*/  LEA R4, P3, R9.reuse, UR4, 0x1 ;  /* 0x0000000409047c11 */ /* 0x040fe4000f8608ff */
[C---:B------:R-:W-:Y:S02]  /*3630*/  LEA R6, P5, R8.reuse, UR6, 0x1 ;  /* 0x0000000608067c11 */ /* 0x040fe4000f8a08ff */
[----:B------:R-:W-:Y:S02]  /*3640*/  LEA.HI.X R5, R9, UR5, R10, 0x1, P3 ;  /* 0x0000000509057c11 */ /* 0x000fe400098f0c0a */
[----:B------:R-:W-:-:S02]  /*3650*/  LEA.HI.X R7, R8, UR7, R7, 0x1, P5 ;  /* 0x0000000708077c11 */ /* 0x000fc4000a8f0c07 */
[----:B------:R-:W-:Y:S02]  /*3660*/  CS2R R8, SRZ ;  /* 0x0000000000087805 */ /* 0x000fe4000001ff00 */
[-C--:B------:R-:W-:Y:S02]  /*3670*/  ISETP.GE.AND P3, PT, R154, R81.reuse, PT ;  /* 0x000000519a00720c */ /* 0x080fe40003f66270 */
[----:B------:R-:W-:-:S11]  /*3680*/  ISETP.GE.AND P5, PT, R164, R81, PT ;  /* 0x00000051a400720c */ /* 0x000fd60003fa6270 */
[----:B------:R1:W5:Y:S04]  /*3690*/  @!P3 LDG.E.64 R34, desc[UR44][R4.64] ;  /* 0x0000002c0422b981 */ /* 0x000368000c1e1b00 */
[----:B------:R1:W5:Y:S04]  /*36a0*/  @!P5 LDG.E.64 R8, desc[UR44][R4.64+0x20] ;  /* 0x0000202c0408d981 */ /* 0x000368000c1e1b00 */
[----:B------:R1:W5:Y:S04]  /*36b0*/  @!P3 LDG.E.64 R36, desc[UR44][R6.64] ;  /* 0x0000002c0624b981 */ /* 0x000368000c1e1b00 */
[----:B------:R1:W5:Y:S02]  /*36c0*/  @!P5 LDG.E.64 R32, desc[UR44][R6.64+0x20] ;  /* 0x0000202c0620d981 */ /* 0x000364000c1e1b00 */
.L_x_3867:
[----:B------:R-:W-:Y:S05]  /*36d0*/  BSYNC B1 ;  /* 0x0000000000017941 */ /* 0x000fea0003800000 */
.L_x_3866:
[----:B01----:R-:W-:Y:S01]  /*36e0*/  IMAD.MOV.U32 R4, RZ, RZ, R42 ;  /* 0x000000ffff047224 */ /* 0x003fe200078e002a */
[----:B------:R-:W-:Y:S01]  /*36f0*/  MOV R5, R43 ;  /* 0x0000002b00057202 */ /* 0x000fe20000000f00 */
[----:B------:R-:W-:Y:S01]  /*3700*/  IMAD.MOV.U32 R6, RZ, RZ, R72 ;  /* 0x000000ffff067224 */ /* 0x000fe200078e0048 */
[----:B------:R-:W-:Y:S01]  /*3710*/  ISETP.NE.AND P3, PT, R58, 0x3, PT ;  /* 0x000000033a00780c */ /* 0x000fe20003f65270 */
        /* <DEDUP_REMOVED lines=9> */
[----:B------:R-:W-:Y:S02]  /*37b0*/  IMAD.MOV.U32 R4, RZ, RZ, R8 ;  /* 0x000000ffff047224 */ /* 0x000fe400078e0008 */
[----:B------:R-:W-:Y:S01]  /*37c0*/  IMAD.MOV.U32 R5, RZ, RZ, R9 ;  /* 0x000000ffff057224 */ /* 0x000fe200078e0009 */
[----:B------:R-:W-:Y:S01]  /*37d0*/  PRMT R86, R6, 0x5410, R7 ;  /* 0x0000541006567816 */ /* 0x000fe20000000007 */
[----:B------:R-:W-:Y:S02]  /*37e0*/  IMAD.MOV.U32 R6, RZ, RZ, R36 ;  /* 0x000000ffff067224 */ /* 0x000fe400078e0024 */
        /* <DEDUP_REMOVED lines=8> */
.L_x_3868:
[----:B------:R-:W-:Y:S01]  /*3870*/  IMAD R69, R153, 0x8, R2 ;  /* 0x0000000899457824 */ /* 0x000fe200078e0202 */
[----:B------:R-:W-:Y:S01]  /*3880*/  SHF.L.U32 R82, R159, 0x1f, RZ ;  /* 0x0000001f9f527819 */ /* 0x000fe200000006ff */
[----:B------:R-:W-:Y:S03]  /*3890*/  BSSY B1, `(.L_x_3869) ;  /* 0x0000003000017945 */ /* 0x000fe60003800000 */
[----:B------:R-:W0:Y:S02]  /*38a0*/  SYNCS.PHASECHK.TRANS64.TRYWAIT P5, [R69+URZ+0x32490], R82 ;  /* 0x03249052450075a7 */ /* 0x000e2400080a017f */
[----:B0-----:R-:W-:Y:S05]  /*38b0*/  @!P5 BRA `(.L_x_3870) ;  /* 0x000003700098d947 */ /* 0x001fea0003800000 */
.L_x_4232:
[----:B------:R-:W-:Y:S05]  /*38c0*/  BSYNC B1 ;  /* 0x0000000000017941 */ /* 0x000fea0003800000 */
.L_x_3869:
[----:B------:R-:W-:-:S03]  /*38d0*/  UMOV UR4, 0xffffffff ;  /* 0xffffffff00047882 */ /* 0x000fc60000000000 */
[----:B------:R-:W-:Y:S05]  /*38e0*/  BRA.DIV UR4, `(.L_x_3871) ;  /* 0x0000037204a07947 */ /* 0x000fea000b800000 */
[----:B------:R1:W2:Y:S04]  /*38f0*/  SHFL.IDX PT, R71, R80, RZ, 0x1c1f ;  /* 0x001c1fff50477589 */ /* 0x0002a800000e0000 */
[----:B------:R1:W3:Y:S02]  /*3900*/  SHFL.IDX PT, R14, R79, RZ, 0x1c1f ;  /* 0x001c1fff4f0e7589 */ /* 0x0002e400000e0000 */
.L_x_4236:
[----:B------:R-:W-:Y:S04]  /*3910*/  BSSY B1, `(.L_x_3872) ;  /* 0x000006b000017945 */ /* 0x000fe80003800000 */
[----:B------:R-:W-:Y:S05]  /*3920*/  @P0 BRA `(.L_x_3873) ;  /* 0x0000000400a40947 */ /* 0x000fea0003800000 */
[----:B------:R-:W-:Y:S01]  /*3930*/  LOP3.LUT R4, R52, 0x1, RZ, 0xc0, !PT ;  /* 0x0000000134047812 */ /* 0x000fe200078ec0ff */
[----:B------:R-:W-:Y:S03]  /*3940*/  BSSY B2, `(.L_x_3874) ;  /* 0x0000034000027945 */ /* 0x000fe60003800000 */
[----:B------:R-:W-:-:S13]  /*3950*/  ISETP.NE.U32.AND P0, PT, R4, 0x1, PT ;  /* 0x000000010400780c */ /* 0x000fda0003f05070 */
[----:B------:R-:W-:Y:S05]  /*3960*/  @P0 BRA `(.L_x_3875) ;  /* 0x0000000000c40947 */ /* 0x000fea0003800000 */
[----:B------:R4:W0:Y:S01]  /*3970*/  LDS.128 R4, [R84] ;  /* 0x0000000054047984 */ /* 0x0008220000000c00 */
[----:B------:R-:W-:Y:S01]  /*3980*/  ISETP.GE.AND P5, PT, R154, R81, PT ;  /* 0x000000519a00720c */ /* 0x000fe20003fa6270 */
[----:B------:R-:W-:Y:S01]  /*3990*/  BSSY B3, `(.L_x_3876) ;  /* 0x000002d000037945 */ /* 0x000fe20003800000 */
[----:B---3--:R-:W-:-:S04]  /*39a0*/  LEA R10, P0, R22, R14, 0x1 ;  /* 0x0000000e160a7211 */ /* 0x008fc800078008ff */
[----:B--2---:R-:W-:-:S07]  /*39b0*/  LEA.HI.X R11, R22, R71, R23, 0x1, P0 ;  /* 0x00000047160b7211 */ /* 0x004fce00000f0c17 */
[----:B----4-:R-:W-:Y:S05]  /*39c0*/  @P5 BRA `(.L_x_3877) ;  /* 0x0000000000a45947 */ /* 0x010fea0003800000 */
[--C-:B------:R-:W-:Y:S01]  /*39d0*/  SHF.R.U64 R15, R42, 0x10, R43.reuse ;  /* 0x000000102a0f7819 */ /* 0x100fe2000000122b */
[----:B0-----:R-:W-:Y:S01]  /*39e0*/  IMAD.MOV.U32 R12, RZ, RZ, R6 ;  /* 0x000000ffff0c7224 */ /* 0x001fe200078e0006 */
[----:B------:R-:W-:Y:S01]  /*39f0*/  SHF.R.U32.HI R42, RZ, 0x10, R43 ;  /* 0x00000010ff2a7819 */ /* 0x000fe2000001162b */
[--C-:B------:R-:W-:Y:S01]  /*3a00*/  HADD2.F32 R6, -RZ, R5.reuse.H1_H1 ;  /* 0x30000005ff067230 */ /* 0x100fe20000004100 */
[--C-:B------:R-:W-:Y:S01]  /*3a10*/  SHF.R.U64 R43, R72, 0x10, R73.reuse ;  /* 0x00000010482b7819 */ /* 0x100fe20000001249 */
[----:B------:R-:W-:Y:S01]  /*3a20*/  HADD2.F32 R5, -RZ, R5.H0_H0 ;  /* 0x20000005ff057230 */ /* 0x000fe20000004100 */
[----:B------:R-:W-:Y:S01]  /*3a30*/  SHF.R.U32.HI R72, RZ, 0x10, R73 ;  /* 0x00000010ff487819 */ /* 0x000fe20000011649 */
[----:B------:R-:W-:Y:S02]  /*3a40*/  HADD2.F32 R15, -RZ, R15.H0_H0 ;  /* 0x2000000fff0f7230 */ /* 0x000fe40000004100 */
[----:B------:R-:W-:Y:S02]  /*3a50*/  HADD2.F32 R43, -RZ, R43.H0_H0 ;  /* 0x2000002bff2b7230 */ /* 0x000fe40000004100 */
[----:B------:R-:W-:-:S02]  /*3a60*/  HADD2.F32 R72, -RZ, R72.H0_H0 ;  /* 0x20000048ff487230 */ /* 0x000fc40000004100 */
[--C-:B------:R-:W-:Y:S02]  /*3a70*/  HADD2.F32 R13, -RZ, R7.reuse.H1_H1 ;  /* 0x30000007ff0d7230 */ /* 0x100fe40000004100 */
[CC--:B------:R-:W-:Y:S01]  /*3a80*/  FMUL.FTZ R90, R6.reuse, R43.reuse ;  /* 0x0000002b065a7220 */ /* 0x0c0fe20000410000 */
[----:B------:R-:W-:Y:S02]  /*3a90*/  HADD2.F32 R7, -RZ, R7.H0_H0 ;  /* 0x20000007ff077230 */ /* 0x000fe40000004100 */
[C---:B------:R-:W-:Y:S01]  /*3aa0*/  FMUL.FTZ R43, R5.reuse, R43 ;  /* 0x0000002b052b7220 */ /* 0x040fe20000410000 */
[----:B------:R-:W-:Y:S02]  /*3ab0*/  HADD2.F32 R42, -RZ, R42.H0_H0 ;  /* 0x2000002aff2a7230 */ /* 0x000fe40000004100 */
[-C--:B------:R-:W-:Y:S01]  /*3ac0*/  FFMA.FTZ R90, R5, R15.reuse, -R90 ;  /* 0x0000000f055a7223 */ /* 0x080fe2000001085a */
[----:B------:R-:W-:Y:S01]  /*3ad0*/  FMUL.FTZ R92, R13, R72 ;  /* 0x000000480d5c7220 */ /* 0x000fe20000410000 */
[----:B------:R-:W-:Y:S01]  /*3ae0*/  FFMA.FTZ R91, R6, R15, R43 ;  /* 0x0000000f065b7223 */ /* 0x000fe2000001002b */
[----:B------:R-:W-:-:S02]  /*3af0*/  HADD2.F32 R5, -RZ, R4.H1_H1 ;  /* 0x30000004ff057230 */ /* 0x000fc40000004100 */
[C---:B------:R-:W-:Y:S01]  /*3b00*/  FMUL.FTZ R72, R7.reuse, R72 ;  /* 0x0000004807487220 */ /* 0x040fe20000410000 */
[--C-:B------:R-:W-:Y:S02]  /*3b10*/  HADD2.F32 R15, -RZ, R95.reuse.H0_H0 ;  /* 0x2000005fff0f7230 */ /* 0x100fe40000004100 */
[-C--:B------:R-:W-:Y:S01]  /*3b20*/  FFMA.FTZ R92, R7, R42.reuse, -R92 ;  /* 0x0000002a075c7223 */ /* 0x080fe2000001085c */
[----:B------:R-:W-:Y:S02]  /*3b30*/  HADD2.F32 R4, -RZ, R4.H0_H0 ;  /* 0x20000004ff047230 */ /* 0x000fe40000004100 */
[----:B------:R-:W-:Y:S01]  /*3b40*/  FFMA.FTZ R93, R13, R42, R72 ;  /* 0x0000002a0d5d7223 */ /* 0x000fe20000010048 */
[----:B------:R-:W-:Y:S02]  /*3b50*/  HADD2.F32 R43, -RZ, R95.H1_H1 ;  /* 0x3000005fff2b7230 */ /* 0x000fe40000004100 */
[----:B------:R-:W-:Y:S01]  /*3b60*/  FMUL.FTZ R73, R5, R15 ;  /* 0x0000000f05497220 */ /* 0x000fe20000410000 */
[----:B------:R-:W-:-:S02]  /*3b70*/  HADD2.F32 R6, -RZ, R12.H1_H1 ;  /* 0x3000000cff067230 */ /* 0x000fc40000004100 */
[----:B------:R-:W-:Y:S01]  /*3b80*/  FMUL.FTZ R42, R4, R15 ;  /* 0x0000000f042a7220 */ /* 0x000fe20000410000 */
[----:B------:R-:W-:Y:S02]  /*3b90*/  HADD2.F32 R12, -RZ, R12.H0_H0 ;  /* 0x2000000cff0c7230 */ /* 0x000fe40000004100 */
[--C-:B------:R-:W-:Y:S02]  /*3ba0*/  HADD2.F32 R7, -RZ, R94.reuse.H0_H0 ;  /* 0x2000005eff077230 */ /* 0x100fe40000004100 */
[-C--:B------:R-:W-:Y:S01]  /*3bb0*/  FMUL.FTZ R15, R6, R43.reuse ;  /* 0x0000002b060f7220 */ /* 0x080fe20000410000 */
        /* <DEDUP_REMOVED lines=10> */
.L_x_3877:
[----:B------:R-:W-:Y:S05]  /*3c60*/  BSYNC B3 ;  /* 0x0000000000037941 */ /* 0x000fea0003800000 */
.L_x_3876:
[----:B0-----:R4:W-:Y:S02]  /*3c70*/  ST.E.128 desc[UR44][R10.64], R4 ;  /* 0x000000040a007985 */ /* 0x0019e4000c101d2c */
.L_x_3875:
[----:B------:R-:W-:Y:S05]  /*3c80*/  BSYNC B2 ;  /* 0x0000000000027941 */ /* 0x000fea0003800000 */
.L_x_3874:
[----:B------:R-:W-:-:S13]  /*3c90*/  LOP3.LUT P0, RZ, R52, 0x2, RZ, 0xc0, !PT ;  /* 0x0000000234ff7812 */ /* 0x000fda000780c0ff */
[----:B------:R-:W-:Y:S05]  /*3ca0*/  @!P0 BRA `(.L_x_3873) ;  /* 0x0000000000c48947 */ /* 0x000fea0003800000 */
[----:B----4-:R4:W0:Y:S01]  /*3cb0*/  LDS.128 R4, [R83] ;  /* 0x0000000053047984 */ /* 0x0108220000000c00 */
[----:B------:R-:W-:Y:S01]  /*3cc0*/  ISETP.GE.AND P5, PT, R164, R81, PT ;  /* 0x00000051a400720c */ /* 0x000fe20003fa6270 */
[----:B------:R-:W-:Y:S01]  /*3cd0*/  BSSY B2, `(.L_x_3878) ;  /* 0x000002d000027945 */ /* 0x000fe20003800000 */
[----:B---3--:R-:W-:-:S04]  /*3ce0*/  LEA R10, P0, R152, R14, 0x1 ;  /* 0x0000000e980a7211 */ /* 0x008fc800078008ff */
[----:B--2---:R-:W-:-:S07]  /*3cf0*/  LEA.HI.X R11, R152, R71, R157, 0x1, P0 ;  /* 0x00000047980b7211 */ /* 0x004fce00000f0c9d */
[----:B----4-:R-:W-:Y:S05]  /*3d00*/  @P5 BRA `(.L_x_3879) ;  /* 0x0000000000a45947 */ /* 0x010fea0003800000 */
[----:B------:R-:W-:Y:S01]  /*3d10*/  SHF.R.U64 R15, R40, 0x10, R41 ;  /* 0x00000010280f7819 */ /* 0x000fe20000001229 */
[----:B0-----:R-:W-:Y:S01]  /*3d20*/  IMAD.MOV.U32 R12, RZ, RZ, R6 ;  /* 0x000000ffff0c7224 */ /* 0x001fe200078e0006 */
[----:B------:R-:W-:Y:S01]  /*3d30*/  SHF.R.U64 R14, R38, 0x10, R39 ;  /* 0x00000010260e7819 */ /* 0x000fe20000001227 */
[----:B------:R-:W-:Y:S01]  /*3d40*/  HADD2.F32 R6, -RZ, R5.H1_H1 ;  /* 0x30000005ff067230 */ /* 0x000fe20000004100 */
[----:B------:R-:W-:Y:S01]  /*3d50*/  SHF.R.U32.HI R40, RZ, 0x10, R41 ;  /* 0x00000010ff287819 */ /* 0x000fe20000011629 */
[----:B------:R-:W-:Y:S01]  /*3d60*/  HADD2.F32 R15, -RZ, R15.H0_H0 ;  /* 0x2000000fff0f7230 */ /* 0x000fe20000004100 */
[----:B------:R-:W-:Y:S01]  /*3d70*/  SHF.R.U32.HI R38, RZ, 0x10, R39 ;  /* 0x00000010ff267819 */ /* 0x000fe20000011627 */
[----:B------:R-:W-:Y:S02]  /*3d80*/  HADD2.F32 R5, -RZ, R5.H0_H0 ;  /* 0x20000005ff057230 */ /* 0x000fe40000004100 */
[----:B------:R-:W-:Y:S02]  /*3d90*/  HADD2.F32 R14, -RZ, R14.H0_H0 ;  /* 0x2000000eff0e7230 */ /* 0x000fe40000004100 */
[----:B------:R-:W-:Y:S01]  /*3da0*/  FMUL.FTZ R42, R6, R15 ;  /* 0x0000000f062a7220 */ /* 0x000fe20000410000 */
[----:B------:R-:W-:-:S02]  /*3db0*/  HADD2.F32 R40, -RZ, R40.H0_H0 ;  /* 0x20000028ff287230 */ /* 0x000fc40000004100 */
[C---:B------:R-:W-:Y:S01]  /*3dc0*/  FMUL.FTZ R15, R5.reuse, R15 ;  /* 0x0000000f050f7220 */ /* 0x040fe20000410000 */
[--C-:B------:R-:W-:Y:S02]  /*3dd0*/  HADD2.F32 R13, -RZ, R7.reuse.H1_H1 ;  /* 0x30000007ff0d7230 */ /* 0x100fe40000004100 */
[-C--:B------:R-:W-:Y:S01]  /*3de0*/  FFMA.FTZ R42, R5, R14.reuse, -R42 ;  /* 0x0000000e052a7223 */ /* 0x080fe2000001082a */
[----:B------:R-:W-:Y:S02]  /*3df0*/  HADD2.F32 R7, -RZ, R7.H0_H0 ;  /* 0x20000007ff077230 */ /* 0x000fe40000004100 */
[----:B------:R-:W-:Y:S01]  /*3e00*/  FFMA.FTZ R39, R6, R14, R15 ;  /* 0x0000000e06277223 */ /* 0x000fe2000001000f */
[----:B------:R-:W-:Y:S02]  /*3e10*/  HADD2.F32 R38, -RZ, R38.H0_H0 ;  /* 0x20000026ff267230 */ /* 0x000fe40000004100 */
[----:B------:R-:W-:Y:S01]  /*3e20*/  FMUL.FTZ R72, R13, R40 ;  /* 0x000000280d487220 */ /* 0x000fe20000410000 */
[----:B------:R-:W-:-:S02]  /*3e30*/  HADD2.F32 R14, -RZ, R89.H0_H0 ;  /* 0x20000059ff0e7230 */ /* 0x000fc40000004100 */
[C---:B------:R-:W-:Y:S01]  /*3e40*/  FMUL.FTZ R40, R7.reuse, R40 ;  /* 0x0000002807287220 */ /* 0x040fe20000410000 */
[----:B------:R-:W-:Y:S02]  /*3e50*/  HADD2.F32 R89, -RZ, R89.H1_H1 ;  /* 0x30000059ff597230 */ /* 0x000fe40000004100 */
[-C--:B------:R-:W-:Y:S01]  /*3e60*/  FFMA.FTZ R72, R7, R38.reuse, -R72 ;  /* 0x0000002607487223 */ /* 0x080fe20000010848 */
[----:B------:R-:W-:Y:S02]  /*3e70*/  HADD2.F32 R5, -RZ, R4.H1_H1 ;  /* 0x30000004ff057230 */ /* 0x000fe40000004100 */
[----:B------:R-:W-:Y:S01]  /*3e80*/  FFMA.FTZ R43, R13, R38, R40 ;  /* 0x000000260d2b7223 */ /* 0x000fe20000010028 */
[----:B------:R-:W-:Y:S02]  /*3e90*/  HADD2.F32 R6, -RZ, R12.H1_H1 ;  /* 0x3000000cff067230 */ /* 0x000fe40000004100 */
[----:B------:R-:W-:Y:S02]  /*3ea0*/  HADD2.F32 R4, -RZ, R4.H0_H0 ;  /* 0x20000004ff047230 */ /* 0x000fe40000004100 */
[----:B------:R-:W-:Y:S01]  /*3eb0*/  FMUL.FTZ R15, R5, R14 ;  /* 0x0000000e050f7220 */ /* 0x000fe20000410000 */
[----:B------:R-:W-:-:S02]  /*3ec0*/  HADD2.F32 R12, -RZ, R12.H0_H0 ;  /* 0x2000000cff0c7230 */ /* 0x000fc40000004100 */
[-C--:B------:R-:W-:Y:S01]  /*3ed0*/  FMUL.FTZ R41, R6, R89.reuse ;  /* 0x0000005906297220 */ /* 0x080fe20000410000 */
[--C-:B------:R-:W-:Y:S02]  /*3ee0*/  HADD2.F32 R7, -RZ, R88.reuse.H1_H1 ;  /* 0x30000058ff077230 */ /* 0x100fe40000004100 */
[----:B------:R-:W-:Y:S01]  /*3ef0*/  FMUL.FTZ R14, R4, R14 ;  /* 0x0000000e040e7220 */ /* 0x000fe20000410000 */
[----:B------:R-:W-:Y:S02]  /*3f00*/  HADD2.F32 R13, -RZ, R88.H0_H0 ;  /* 0x20000058ff0d7230 */ /* 0x000fe40000004100 */
        /* <DEDUP_REMOVED lines=9> */
.L_x_3879:
[----:B------:R-:W-:Y:S05]  /*3fa0*/  BSYNC B2 ;  /* 0x0000000000027941 */ /* 0x000fea0003800000 */
.L_x_3878:
[----:B0-----:R0:W-:Y:S02]  /*3fb0*/  ST.E.128 desc[UR44][R10.64], R4 ;  /* 0x000000040a007985 */ /* 0x0011e4000c101d2c */
.L_x_3873:
[----:B------:R-:W-:Y:S05]  /*3fc0*/  BSYNC B1 ;  /* 0x0000000000017941 */ /* 0x000fea0003800000 */
.L_x_3872:
[----:B------:R-:W-:-:S03]  /*3fd0*/  UMOV UR4, 0xffffffff ;  /* 0xffffffff00047882 */ /* 0x000fc60000000000 */
[----:B------:R-:W-:Y:S05]  /*3fe0*/  BRA.DIV UR4, `(.L_x_3880) ;  /* 0x0000036e04287947 */ /* 0x000fea000b800000 */
[----:B------:R0:W0:Y:S04]  /*3ff0*/  SHFL.IDX PT, R39, R80, 0x1, 0x1c1f ;  /* 0x003c1f0050277f89 */ /* 0x00002800000e0000 */
[----:B---3--:R3:W0:Y:S02]  /*4000*/  SHFL.IDX PT, R14, R79, 0x1, 0x1c1f ;  /* 0x003c1f004f0e7f89 */ /* 0x00862400000e0000 */
.L_x_4240:
[----:B------:R-:W-:Y:S05]  /*4010*/  @P4 BRA `(.L_x_3881) ;  /* 0x0000001c00e84947 */ /* 0x000fea0003800000 */
[----:B0---4-:R-:W-:Y:S01]  /*4020*/  LOP3.LUT R4, R52, 0x1, RZ, 0xc0, !PT ;  /* 0x0000000134047812 */ /* 0x011fe200078ec0ff */
[----:B------:R-:W-:Y:S03]  /*4030*/  BSSY B1, `(.L_x_3882) ;  /* 0x0000034000017945 */ /* 0x000fe60003800000 */
[----:B------:R-:W-:-:S13]  /*4040*/  ISETP.NE.U32.AND P0, PT, R4, 0x1, PT ;  /* 0x000000010400780c */ /* 0x000fda0003f05070 */
[----:B------:R-:W-:Y:S05]  /*4050*/  @P0 BRA `(.L_x_3883) ;  /* 0x0000000000c40947 */ /* 0x000fea0003800000 */
[----:B------:R0:W4:Y:S01]  /*4060*/  LDS.128 R4, [R84+0x2000] ;  /* 0x0020000054047984 */ /* 0x0001220000000c00 */
[----:B------:R-:W-:Y:S01]  /*4070*/  ISETP.GE.AND P4, PT, R154, R81, PT ;  /* 0x000000519a00720c */ /* 0x000fe20003f86270 */
[----:B------:R-:W-:Y:S01]  /*4080*/  BSSY B2, `(.L_x_3884) ;  /* 0x000002d000027945 */ /* 0x000fe20003800000 */
[----:B------:R-:W-:-:S04]  /*4090*/  LEA R10, P0, R22, R14, 0x1 ;  /* 0x0000000e160a7211 */ /* 0x000fc800078008ff */
[----:B------:R-:W-:-:S07]  /*40a0*/  LEA.HI.X R11, R22, R39, R23, 0x1, P0 ;  /* 0x00000027160b7211 */ /* 0x000fce00000f0c17 */
[----:B0-----:R-:W-:Y:S05]  /*40b0*/  @P4 BRA `(.L_x_3885) ;  /* 0x0000000000a44947 */ /* 0x001fea0003800000 */
[--C-:B------:R-:W-:Y:S01]  /*40c0*/  SHF.R.U64 R15, R34, 0x10, R35.reuse ;  /* 0x00000010220f7819 */ /* 0x100fe20000001223 */
[----:B----4-:R-:W-:Y:S01]  /*40d0*/  IMAD.MOV.U32 R12, RZ, RZ, R6 ;  /* 0x000000ffff0c7224 */ /* 0x010fe200078e0006 */
        /* <DEDUP_REMOVED lines=39> */
.L_x_3885:
[----:B------:R-:W-:Y:S05]  /*4350*/  BSYNC B2 ;  /* 0x0000000000027941 */ /* 0x000fea0003800000 */
.L_x_3884:
[----:B----4-:R0:W-:Y:S02]  /*4360*/  ST.E.128 desc[UR44][R10.64], R4 ;  /* 0x000000040a007985 */ /* 0x0101e4000c101d2c */
.L_x_3883:
[----:B------:R-:W-:Y:S05]  /*4370*/  BSYNC B1 ;  /* 0x0000000000017941 */ /* 0x000fea0003800000 */
.L_x_3882:
[----:B------:R-:W-:-:S13]  /*4380*/  LOP3.LUT P0, RZ, R52, 0x2, RZ, 0xc0, !PT ;  /* 0x0000000234ff7812 */ /* 0x000fda000780c0ff */
[----:B------:R-:W-:Y:S05]  /*4390*/  @!P0 BRA `(.L_x_3881) ;  /* 0x0000001c00088947 */ /* 0x000fea0003800000 */
[----:B0-----:R0:W4:Y:S01]  /*43a0*/  LDS.128 R4, [R83+0x2000] ;  /* 0x0020000053047984 */ /* 0x0011220000000c00 */
[----:B------:R-:W-:Y:S01]  /*43b0*/  ISETP.GE.AND P4, PT, R164, R81, PT ;  /* 0x00000051a400720c */ /* 0x000fe20003f86270 */
[----:B------:R-:W-:Y:S01]  /*43c0*/  BSSY B1, `(.L_x_3886) ;  /* 0x000002d000017945 */ /* 0x000fe20003800000 */
[----:B------:R-:W-:-:S04]  /*43d0*/  LEA R10, P0, R152, R14, 0x1 ;  /* 0x0000000e980a7211 */ /* 0x000fc800078008ff */
[----:B------:R-:W-:-:S07]  /*43e0*/  LEA.HI.X R11, R152, R39, R157, 0x1, P0 ;  /* 0x00000027980b7211 */ /* 0x000fce00000f0c9d */
[----:B0-----:R-:W-:Y:S05]  /*43f0*/  @P4 BRA `(.L_x_3887) ;  /* 0x0000000000a44947 */ /* 0x001fea0003800000 */
[----:B------:R-:W-:Y:S02]  /*4400*/  SHF.R.U64 R13, R32, 0x10, R33 ;  /* 0x00000010200d7819 */ /* 0x000fe40000001221 */
[----:B------:R-:W-:Y:S02]  /*4410*/  SHF.R.U64 R12, R8, 0x10, R9 ;  /* 0x00000010080c7819 */ /* 0x000fe40000001209 */
[----:B----4-:R-:W-:Y:S01]  /*4420*/  MOV R8, R6 ;  /* 0x0000000600087202 */ /* 0x010fe20000000f00 */
[----:B------:R-:W-:Y:S01]  /*4430*/  HADD2.F32 R13, -RZ, R13.H0_H0 ;  /* 0x2000000dff0d7230 */ /* 0x000fe20000004100 */
[----:B------:R-:W-:Y:S01]  /*4440*/  SHF.R.U32.HI R32, RZ, 0x10, R33 ;  /* 0x00000010ff207819 */ /* 0x000fe20000011621 */
[--C-:B------:R-:W-:Y:S01]  /*4450*/  HADD2.F32 R6, -RZ, R5.reuse.H1_H1 ;  /* 0x30000005ff067230 */ /* 0x100fe20000004100 */
[----:B------:R-:W-:Y:S01]  /*4460*/  SHF.R.U32.HI R14, RZ, 0x10, R9 ;  /* 0x00000010ff0e7819 */ /* 0x000fe20000011609 */
[----:B------:R-:W-:Y:S02]  /*4470*/  HADD2.F32 R5, -RZ, R5.H0_H0 ;  /* 0x20000005ff057230 */ /* 0x000fe40000004100 */
[----:B------:R-:W-:-:S02]  /*4480*/  HADD2.F32 R12, -RZ, R12.H0_H0 ;  /* 0x2000000cff0c7230 */ /* 0x000fc40000004100 */
[CC--:B------:R-:W-:Y:S01]  /*4490*/  FMUL.FTZ R34, R6.reuse, R13.reuse ;  /* 0x0000000d06227220 */ /* 0x0c0fe20000410000 */
[----:B------:R-:W-:Y:S02]  /*44a0*/  HADD2.F32 R32, -RZ, R32.H0_H0 ;  /* 0x20000020ff207230 */ /* 0x000fe40000004100 */
[C---:B------:R-:W-:Y:S01]  /*44b0*/  FMUL.FTZ R13, R5.reuse, R13 ;  /* 0x0000000d050d7220 */ /* 0x040fe20000410000 */
[--C-:B------:R-:W-:Y:S02]  /*44c0*/  HADD2.F32 R9, -RZ, R7.reuse.H1_H1 ;  /* 0x30000007ff097230 */ /* 0x100fe40000004100 */
[-C--:B------:R-:W-:Y:S01]  /*44d0*/  FFMA.FTZ R34, R5, R12.reuse, -R34 ;  /* 0x0000000c05227223 */ /* 0x080fe20000010822 */
[----:B------:R-:W-:Y:S02]  /*44e0*/  HADD2.F32 R7, -RZ, R7.H0_H0 ;  /* 0x20000007ff077230 */ /* 0x000fe40000004100 */
[----:B------:R-:W-:Y:S01]  /*44f0*/  FFMA.FTZ R15, R6, R12, R13 ;  /* 0x0000000c060f7223 */ /* 0x000fe2000001000d */
[----:B------:R-:W-:-:S02]  /*4500*/  HADD2.F32 R14, -RZ, R14.H0_H0 ;  /* 0x2000000eff0e7230 */ /* 0x000fc40000004100 */
[-C--:B------:R-:W-:Y:S01]  /*4510*/  FMUL.FTZ R36, R9, R32.reuse ;  /* 0x0000002009247220 */ /* 0x080fe20000410000 */
[--C-:B------:R-:W-:Y:S02]  /*4520*/  HADD2.F32 R12, -RZ, R85.reuse.H0_H0 ;  /* 0x20000055ff0c7230 */ /* 0x100fe40000004100 */
[C---:B------:R-:W-:Y:S01]  /*4530*/  FMUL.FTZ R32, R7.reuse, R32 ;  /* 0x0000002007207220 */ /* 0x040fe20000410000 */
[----:B------:R-:W-:Y:S02]  /*4540*/  HADD2.F32 R85, -RZ, R85.H1_H1 ;  /* 0x30000055ff557230 */ /* 0x000fe40000004100 */
[-C--:B------:R-:W-:Y:S01]  /*4550*/  FFMA.FTZ R36, R7, R14.reuse, -R36 ;  /* 0x0000000e07247223 */ /* 0x080fe20000010824 */
[----:B------:R-:W-:Y:S02]  /*4560*/  HADD2.F32 R5, -RZ, R4.H1_H1 ;  /* 0x30000004ff057230 */ /* 0x000fe40000004100 */
[----:B------:R-:W-:Y:S01]  /*4570*/  FFMA.FTZ R35, R9, R14, R32 ;  /* 0x0000000e09237223 */ /* 0x000fe20000010020 */
[----:B------:R-:W-:-:S02]  /*4580*/  HADD2.F32 R6, -RZ, R8.H1_H1 ;  /* 0x30000008ff067230 */ /* 0x000fc40000004100 */
[----:B------:R-:W-:Y:S02]  /*4590*/  HADD2.F32 R4, -RZ, R4.H0_H0 ;  /* 0x20000004ff047230 */ /* 0x000fe40000004100 */
[CC--:B------:R-:W-:Y:S01]  /*45a0*/  FMUL.FTZ R13, R5.reuse, R12.reuse ;  /* 0x0000000c050d7220 */ /* 0x0c0fe20000410000 */
[----:B------:R-:W-:Y:S02]  /*45b0*/  HADD2.F32 R8, -RZ, R8.H0_H0 ;  /* 0x20000008ff087230 */ /* 0x000fe40000004100 */
[-C--:B------:R-:W-:Y:S01]  /*45c0*/  FMUL.FTZ R33, R6, R85.reuse ;  /* 0x0000005506217220 */ /* 0x080fe20000410000 */
[--C-:B------:R-:W-:Y:S02]  /*45d0*/  HADD2.F32 R7, -RZ, R70.reuse.H0_H0 ;  /* 0x20000046ff077230 */ /* 0x100fe40000004100 */
[----:B------:R-:W-:Y:S01]  /*45e0*/  FMUL.FTZ R12, R4, R12 ;  /* 0x0000000c040c7220 */ /* 0x000fe20000410000 */
        /* <DEDUP_REMOVED lines=10> */
.L_x_3887:
[----:B------:R-:W-:Y:S05]  /*4690*/  BSYNC B1 ;  /* 0x0000000000017941 */ /* 0x000fea0003800000 */
.L_x_3886:
[----:B----4-:R0:W-:Y:S01]  /*46a0*/  ST.E.128 desc[UR44][R10.64], R4 ;  /* 0x000000040a007985 */ /* 0x0101e2000c101d2c */
[----:B------:R-:W-:Y:S05]  /*46b0*/  BRA `(.L_x_3881) ;  /* 0x0000001800407947 */ /* 0x000fea0003800000 */
.L_x_3863:
[----:B------:R-:W-:-:S05]  /*46c0*/  IMAD R78, R48, -0x60, R26 ;  /* 0xffffffa0304e7824 */ /* 0x000fca00078e021a */
[----:B------:R-:W-:-:S04]  /*46d0*/  VIMNMX R78, R78, 0x60, PT ;  /* 0x000000604e4e7848 */ /* 0x000fc80003fe0100 */
[----:B------:R-:W-:-:S04]  /*46e0*/  ISETP.GE.AND P0, PT, R158, R78, PT ;  /* 0x0000004e9e00720c */ /* 0x000fc80003f06270 */
[----:B------:R-:W-:-:S13]  /*46f0*/  ISETP.GE.OR P0, PT, R22, R81, P0 ;  /* 0x000000511600720c */ /* 0x000fda0000706670 */
[----:B------:R-:W0:Y:S01]  /*4700*/  @!P0 LDC.64 R36, c[0x0][0x3e8] ;  /* 0x0000fa00ff248b82 */ /* 0x000e220000000a00 */
[----:B------:R-:W-:Y:S02]  /*4710*/  @!P0 IMAD.MOV.U32 R4, RZ, RZ, R20 ;  /* 0x000000ffff048224 */ /* 0x000fe400078e0014 */
[----:B------:R-:W-:Y:S02]  /*4720*/  @!P0 IMAD.MOV.U32 R5, RZ, RZ, R61 ;  /* 0x000000ffff058224 */ /* 0x000fe400078e003d */
[----:B------:R-:W-:Y:S02]  /*4730*/  @!P0 IMAD R33, R69, 0x60, RZ ;  /* 0x0000006045218824 */ /* 0x000fe400078e02ff */
[----:B------:R-:W-:Y:S01]  /*4740*/  @!P0 IMAD.WIDE.U32 R6, R14, 0x60, R4 ;  /* 0x000000600e068825 */ /* 0x000fe200078e0004 */
[----:B------:R-:W1:Y:S03]  /*4750*/  @!P0 LDC.64 R8, c[0x0][0x400] ;  /* 0x00010000ff088b82 */ /* 0x000e660000000a00 */
[----:B------:R-:W-:-:S02]  /*4760*/  @!P0 IMAD.MOV.U32 R4, RZ, RZ, R30 ;  /* 0x000000ffff048224 */ /* 0x000fc400078e001e */
[----:B------:R-:W-:Y:S02]  /*4770*/  @!P0 IMAD.MOV.U32 R5, RZ, RZ, R63 ;  /* 0x000000ffff058224 */ /* 0x000fe400078e003f */
[----:B------:R-:W-:Y:S02]  /*4780*/  @!P0 IMAD R35, R82, 0x60, RZ ;  /* 0x0000006052238824 */ /* 0x000fe400078e02ff */
[----:B------:R-:W-:-:S04]  /*4790*/  @!P0 IMAD.WIDE.U32 R4, R70, 0x60, R4 ;  /* 0x0000006046048825 */ /* 0x000fc800078e0004 */
[----:B------:R-:W-:Y:S01]  /*47a0*/  @!P0 IMAD.IADD R7, R33, 0x1, R7 ;  /* 0x0000000121078824 */ /* 0x000fe200078e0207 */
[----:B------:R-:W-:Y:S01]  /*47b0*/  CS2R R32, SRZ ;  /* 0x0000000000207805 */ /* 0x000fe2000001ff00 */
[----:B------:R-:W-:Y:S01]  /*47c0*/  @!P0 IMAD.IADD R5, R35, 0x1, R5 ;  /* 0x0000000123058824 */ /* 0x000fe200078e0205 */
[C---:B0-----:R-:W-:Y:S02]  /*47d0*/  @!P0 LEA R36, P3, R6.reuse, R36, 0x1 ;  /* 0x0000002406248211 */ /* 0x041fe400078608ff */
[----:B------:R-:W-:Y:S02]  /*47e0*/  CS2R R34, SRZ ;  /* 0x0000000000227805 */ /* 0x000fe4000001ff00 */
[----:B------:R-:W-:Y:S02]  /*47f0*/  @!P0 LEA.HI.X R37, R6, R37, R7, 0x1, P3 ;  /* 0x0000002506258211 */ /* 0x000fe400018f0c07 */
[----:B------:R-:W-:Y:S02]  /*4800*/  CS2R R6, SRZ ;  /* 0x0000000000067805 */ /* 0x000fe4000001ff00 */
[----:B-1----:R-:W-:-:S04]  /*4810*/  @!P0 LEA R8, P4, R4, R8, 0x1 ;  /* 0x0000000804088211 */ /* 0x002fc800078808ff */
[----:B------:R-:W-:Y:S02]  /*4820*/  @!P0 LEA.HI.X R9, R4, R9, R5, 0x1, P4 ;  /* 0x0000000904098211 */ /* 0x000fe400020f0c05 */
[----:B------:R-:W-:-:S03]  /*4830*/  CS2R R4, SRZ ;  /* 0x0000000000047805 */ /* 0x000fc6000001ff00 */
[----:B------:R-:W5:Y:S04]  /*4840*/  @!P0 LDG.E.128 R32, desc[UR44][R8.64] ;  /* 0x0000002c08208981 */ /* 0x000f68000c1e1d00 */
[----:B------:R0:W5:Y:S01]  /*4850*/  @!P0 LDG.E.128 R4, desc[UR44][R36.64] ;  /* 0x0000002c24048981 */ /* 0x000162000c1e1d00 */
[----:B------:R-:W-:-:S04]  /*4860*/  ISETP.GE.AND P0, PT, R175, R78, PT ;  /* 0x0000004eaf00720c */ /* 0x000fc80003f06270 */
[----:B------:R-:W-:Y:S01]  /*4870*/  ISETP.GE.OR P0, PT, R22, R81, P0 ;  /* 0x000000511600720c */ /* 0x000fe20000706670 */
[----:B------:R-:W-:Y:S01]  /*4880*/  BSSY B1, `(.L_x_3888) ;  /* 0x000001a000017945 */ /* 0x000fe20003800000 */
[----:B------:R-:W-:Y:S02]  /*4890*/  CS2R R38, SRZ ;  /* 0x0000000000267805 */ /* 0x000fe4000001ff00 */
[----:B------:R-:W-:Y:S02]  /*48a0*/  CS2R R42, SRZ ;  /* 0x00000000002a7805 */ /* 0x000fe4000001ff00 */
[----:B------:R-:W-:Y:S02]  /*48b0*/  CS2R R40, SRZ ;  /* 0x0000000000287805 */ /* 0x000fe4000001ff00 */
[----:B0-----:R-:W-:-:S05]  /*48c0*/  CS2R R36, SRZ ;  /* 0x0000000000247805 */ /* 0x001fca000001ff00 */
[----:B------:R-:W-:Y:S05]  /*48d0*/  @P0 BRA `(.L_x_3889) ;  /* 0x0000000000500947 */ /* 0x000fea0003800000 */
[C---:B------:R-:W-:Y:S01]  /*48e0*/  SHF.L.U64.HI R9, R10.reuse, 0x6, R11 ;  /* 0x000000060a097819 */ /* 0x040fe2000001020b */
[----:B------:R-:W-:Y:S01]  /*48f0*/  IMAD.SHL.U32 R8, R10, 0x40, RZ ;  /* 0x000000400a087824 */ /* 0x000fe200078e00ff */
[C---:B------:R-:W-:Y:S01]  /*4900*/  SHF.L.U64.HI R11, R12.reuse, 0x6, R13 ;  /* 0x000000060c0b7819 */ /* 0x040fe2000001020d */
[----:B------:R-:W-:Y:S01]  /*4910*/  IMAD.SHL.U32 R10, R12, 0x40, RZ ;  /* 0x000000400c0a7824 */ /* 0x000fe200078e00ff */
[----:B------:R-:W-:Y:S01]  /*4920*/  ULDC.64 UR4, c[0x0][0x3e8] ;  /* 0x0000fa0000047ab9 */ /* 0x000fe20000000a00 */
[----:B------:R-:W-:Y:S01]  /*4930*/  IMAD.WIDE.U32 R8, R14, 0x60, R8 ;  /* 0x000000600e087825 */ /* 0x000fe200078e0008 */
[----:B------:R-:W-:-:S03]  /*4940*/  ULDC.64 UR6, c[0x0][0x400] ;  /* 0x0001000000067ab9 */ /* 0x000fc60000000a00 */
[----:B------:R-:W-:Y:S01]  /*4950*/  IMAD.WIDE.U32 R10, R70, 0x60, R10 ;  /* 0x00000060460a7825 */ /* 0x000fe200078e000a */
[----:B------:R-:W-:-:S03]  /*4960*/  IADD3 R12, P0, R20, R8, RZ ;  /* 0x00000008140c7210 */ /* 0x000fc60007f1e0ff */
[----:B------:R-:W-:Y:S01]  /*4970*/  IMAD R69, R69, 0x60, RZ ;  /* 0x0000006045457824 */ /* 0x000fe200078e02ff */
[----:B------:R-:W-:Y:S01]  /*4980*/  IADD3 R8, P3, R30, R10, RZ ;  /* 0x0000000a1e087210 */ /* 0x000fe20007f7e0ff */
[----:B------:R-:W-:-:S03]  /*4990*/  IMAD R82, R82, 0x60, RZ ;  /* 0x0000006052527824 */ /* 0x000fc600078e02ff */
[----:B------:R-:W-:Y:S02]  /*49a0*/  IADD3.X R9, R61, R69, R9, P0, !PT ;  /* 0x000000453d097210 */ /* 0x000fe400007fe409 */
[----:B------:R-:W-:Y:S02]  /*49b0*/  IADD3.X R11, R63, R82, R11, P3, !PT ;  /* 0x000000523f0b7210 */ /* 0x000fe40001ffe40b */
[----:B------:R-:W-:Y:S02]  /*49c0*/  LEA R36, P0, R12, UR4, 0x1 ;  /* 0x000000040c247c11 */ /* 0x000fe4000f8008ff */
[----:B------:R-:W-:Y:S02]  /*49d0*/  LEA R40, P3, R8, UR6, 0x1 ;  /* 0x0000000608287c11 */ /* 0x000fe4000f8608ff */
[----:B------:R-:W-:Y:S02]  /*49e0*/  LEA.HI.X R37, R12, UR5, R9, 0x1, P0 ;  /* 0x000000050c257c11 */ /* 0x000fe400080f0c09 */
[----:B------:R-:W-:-:S04]  /*49f0*/  LEA.HI.X R41, R8, UR7, R11, 0x1, P3 ;  /* 0x0000000708297c11 */ /* 0x000fc800098f0c0b */
[----:B------:R-:W5:Y:S04]  /*4a00*/  LDG.E.128 R36, desc[UR44][R36.64] ;  /* 0x0000002c24247981 */ /* 0x000f68000c1e1d00 */
[----:B------:R-:W5:Y:S02]  /*4a10*/  LDG.E.128 R40, desc[UR44][R40.64] ;  /* 0x0000002c28287981 */ /* 0x000f64000c1e1d00 */
.L_x_3889:
[----:B------:R-:W-:Y:S05]  /*4a20*/  BSYNC B1 ;  /* 0x0000000000017941 */ /* 0x000fea0003800000 */
.L_x_3888:
[----:B-----5:R-:W-:Y:S01]  /*4a30*/  IMAD.MOV.U32 R8, RZ, RZ, R38 ;  /* 0x000000ffff087224 */ /* 0x020fe200078e0026 */
[----:B------:R-:W-:Y:S01]  /*4a40*/  ISETP.NE.AND P3, PT, R58, 0x3, PT ;  /* 0x000000033a00780c */ /* 0x000fe20003f65270 */
[----:B------:R-:W-:Y:S01]  /*4a50*/  IMAD.MOV.U32 R9, RZ, RZ, R39 ;  /* 0x000000ffff097224 */ /* 0x000fe200078e0027 */
[----:B------:R-:W-:Y:S01]  /*4a60*/  ISETP.GE.AND P4, PT, R22, R81, PT ;  /* 0x000000511600720c */ /* 0x000fe20003f86270 */
[----:B------:R-:W-:Y:S02]  /*4a70*/  IMAD.MOV.U32 R10, RZ, RZ, R36 ;  /* 0x000000ffff0a7224 */ /* 0x000fe400078e0024 */
[----:B------:R-:W-:Y:S01]  /*4a80*/  IMAD.MOV.U32 R11, RZ, RZ, R37 ;  /* 0x000000ffff0b7224 */ /* 0x000fe200078e0025 */
[----:B------:R-:W-:Y:S01]  /*4a90*/  PRMT R83, R8, 0x5410, R9 ;  /* 0x0000541008537816 */ /* 0x000fe20000000009 */
[----:B------:R-:W-:Y:S01]  /*4aa0*/  IMAD.MOV.U32 R9, RZ, RZ, R43 ;  /* 0x000000ffff097224 */ /* 0x000fe200078e002b */
[----:B------:R-:W-:Y:S01]  /*4ab0*/  PRMT R84, R10, 0x7610, R84 ;  /* 0x000076100a547816 */ /* 0x000fe20000000054 */
[----:B------:R-:W-:Y:S01]  /*4ac0*/  IMAD.MOV.U32 R10, RZ, RZ, R40 ;  /* 0x000000ffff0a7224 */ /* 0x000fe200078e0028 */
[----:B------:R-:W-:Y:S01]  /*4ad0*/  PRMT R86, R11, 0x7610, R86 ;  /* 0x000076100b567816 */ /* 0x000fe20000000056 */
[----:B------:R-:W-:-:S02]  /*4ae0*/  IMAD.MOV.U32 R11, RZ, RZ, R41 ;  /* 0x000000ffff0b7224 */ /* 0x000fc400078e0029 */
        /* <DEDUP_REMOVED lines=9> */
[----:B------:R-:W-:Y:S01]  /*4b80*/  IMAD.MOV.U32 R9, RZ, RZ, R35 ;  /* 0x000000ffff097224 */ /* 0x000fe200078e0023 */
        /* <DEDUP_REMOVED lines=11> */
.L_x_3890:
[----:B------:R-:W-:Y:S01]  /*4c40*/  IMAD R69, R153, 0x8, R2 ;  /* 0x0000000899457824 */ /* 0x000fe200078e0202 */
[----:B------:R-:W-:Y:S01]  /*4c50*/  SHF.L.U32 R82, R159, 0x1f, RZ ;  /* 0x0000001f9f527819 */ /* 0x000fe200000006ff */
[----:B------:R-:W-:Y:S01]  /*4c60*/  BSSY B1, `(.L_x_3891) ;  /* 0x0000005000017945 */ /* 0x000fe20003800000 */
[----:B------:R-:W-:Y:S02]  /*4c70*/  LOP3.LUT R8, R52, 0x1, RZ, 0xc0, !PT ;  /* 0x0000000134087812 */ /* 0x000fe400078ec0ff */
[----:B------:R-:W0:Y:S02]  /*4c80*/  SYNCS.PHASECHK.TRANS64.TRYWAIT P5, [R69+URZ+0x32490], R82 ;  /* 0x03249052450075a7 */ /* 0x000e2400080a017f */
[----:B------:R-:W-:Y:S01]  /*4c90*/  ISETP.NE.U32.AND P0, PT, R8, 0x1, PT ;  /* 0x000000010800780c */ /* 0x000fe20003f05070 */
[----:B0-----:R-:W-:-:S12]  /*4ca0*/  @!P5 BRA `(.L_x_3892) ;  /* 0x000003600040d947 */ /* 0x001fd80003800000 */
.L_x_4241:
[----:B------:R-:W-:Y:S05]  /*4cb0*/  BSYNC B1 ;  /* 0x0000000000017941 */ /* 0x000fea0003800000 */
.L_x_3891:
[----:B------:R-:W-:-:S03]  /*4cc0*/  UMOV UR4, 0xffffffff ;  /* 0xffffffff00047882 */ /* 0x000fc60000000000 */
[----:B------:R-:W-:Y:S05]  /*4cd0*/  BRA.DIV UR4, `(.L_x_3893) ;  /* 0x0000036204487947 */ /* 0x000fea000b800000 */
[----:B------:R1:W2:Y:S04]  /*4ce0*/  SHFL.IDX PT, R73, R80, RZ, 0x1c1f ;  /* 0x001c1fff50497589 */ /* 0x0002a800000e0000 */
[----:B------:R1:W3:Y:S02]  /*4cf0*/  SHFL.IDX PT, R72, R79, RZ, 0x1c1f ;  /* 0x001c1fff4f487589 */ /* 0x0002e400000e0000 */
.L_x_4245:
[----:B------:R-:W-:Y:S01]  /*4d00*/  ISETP.GE.OR P5, PT, R158, R78, P0 ;  /* 0x0000004e9e00720c */ /* 0x000fe200007a6670 */
[----:B------:R-:W-:Y:S01]  /*4d10*/  BSSY B1, `(.L_x_3894) ;  /* 0x000006f000017945 */ /* 0x000fe20003800000 */
[----:B------:R-:W-:-:S11]  /*4d20*/  IMAD.SHL.U32 R81, R81, 0x2, RZ ;  /* 0x0000000251517824 */ /* 0x000fd600078e00ff */
[----:B------:R-:W-:Y:S05]  /*4d30*/  @P5 BRA `(.L_x_3895) ;  /* 0x0000000400b05947 */ /* 0x000fea0003800000 */
[----:B------:R-:W4:Y:S01]  /*4d40*/  LDC R10, c[0x0][0x2f4] ;  /* 0x0000bd00ff0a7b82 */ /* 0x000f220000000800 */
[----:B------:R-:W-:Y:S01]  /*4d50*/  IMAD.SHL.U32 R71, R65, 0x8, RZ ;  /* 0x0000000841477824 */ /* 0x000fe200078e00ff */
[----:B------:R-:W-:Y:S03]  /*4d60*/  BSSY B2, `(.L_x_3896) ;  /* 0x0000067000027945 */ /* 0x000fe60003800000 */
[----:B--23--:R-:W-:-:S04]  /*4d70*/  IMAD.WIDE R70, R71, 0x2, R72 ;  /* 0x0000000247467825 */ /* 0x00cfc800078e0248 */
[----:B----4-:R-:W-:-:S05]  /*4d80*/  IMAD.IADD R8, R10, 0x1, -R81 ;  /* 0x000000010a087824 */ /* 0x010fca00078e0a51 */
[----:B------:R-:W-:-:S04]  /*4d90*/  SEL R8, R81, R8, !P1 ;  /* 0x0000000851087207 */ /* 0x000fc80004800000 */
[----:B------:R-:W-:-:S04]  /*4da0*/  SHF.R.S32.HI R9, RZ, 0x1f, R8 ;  /* 0x0000001fff097819 */ /* 0x000fc80000011408 */
[----:B------:R-:W-:Y:S01]  /*4db0*/  LEA.HI R8, R9, R8, RZ, 0x4 ;  /* 0x0000000809087211 */ /* 0x000fe200078f20ff */
[----:B------:R-:W-:-:S03]  /*4dc0*/  IMAD R9, R153, 0x1800, R66 ;  /* 0x0000180099097824 */ /* 0x000fc600078e0242 */
[----:B------:R-:W-:Y:S01]  /*4dd0*/  LEA.HI.SX32 R8, R8, R65, 0x1c ;  /* 0x0000004108087211 */ /* 0x000fe200078fe2ff */
[----:B------:R-:W-:-:S04]  /*4de0*/  IMAD R9, R9, 0x2, R2 ;  /* 0x0000000209097824 */ /* 0x000fc800078e0202 */
[----:B------:R-:W-:-:S05]  /*4df0*/  IMAD.SHL.U32 R89, R8, 0x8, RZ ;  /* 0x0000000808597824 */ /* 0x000fca00078e00ff */
[----:B------:R-:W-:Y:S02]  /*4e00*/  LOP3.LUT R8, R50, 0x38, R89, 0xf8, !PT ;  /* 0x0000003832087812 */ /* 0x000fe400078ef859 */
[----:B------:R-:W-:Y:S02]  /*4e10*/  ISETP.GE.AND P5, PT, R89, R10, PT ;  /* 0x0000000a5900720c */ /* 0x000fe40003fa6270 */
[----:B------:R-:W-:-:S05]  /*4e20*/  LOP3.LUT R8, R8, R53, RZ, 0x3c, !PT ;  /* 0x0000003508087212 */ /* 0x000fca00078e3cff */
[----:B------:R-:W-:-:S04]  /*4e30*/  IMAD R8, R203, 0x200, R8 ;  /* 0x00000200cb087824 */ /* 0x000fc800078e0208 */
[----:B------:R-:W-:Y:S02]  /*4e40*/  IMAD R11, R153, 0x1800, R8 ;  /* 0x00001800990b7824 */ /* 0x000fe400078e0208 */
[----:B------:R-:W-:-:S04]  /*4e50*/  @!P5 IMAD.WIDE R72, R89, 0x2, R72 ;  /* 0x000000025948d825 */ /* 0x000fc800078e0248 */
[----:B------:R-:W-:Y:S02]  /*4e60*/  IMAD R12, R11, 0x2, R2 ;  /* 0x000000020b0c7824 */ /* 0x000fe400078e0202 */
[----:B------:R-:W2:Y:S04]  /*4e70*/  LDS.128 R8, [R9+0x1c400] ;  /* 0x01c4000009087984 */ /* 0x000ea80000000c00 */
[----:B------:R-:W3:Y:S01]  /*4e80*/  LDS.128 R12, [R12+0x1c400] ;  /* 0x01c400000c0c7984 */ /* 0x000ee20000000c00 */
[----:B------:R-:W-:Y:S05]  /*4e90*/  @P4 BRA `(.L_x_3897) ;  /* 0x00000004004c4947 */ /* 0x000fea0003800000 */
[----:B------:R-:W-:Y:S01]  /*4ea0*/  SHF.R.U32.HI R91, RZ, 0x10, R33 ;  /* 0x00000010ff5b7819 */ /* 0x000fe20000011621 */
[----:B---3--:R-:W-:Y:S01]  /*4eb0*/  IMAD.MOV.U32 R89, RZ, RZ, R15 ;  /* 0x000000ffff597224 */ /* 0x008fe200078e000f */
[--C-:B------:R-:W-:Y:S01]  /*4ec0*/  SHF.R.U64 R4, R4, 0x10, R5.reuse ;  /* 0x0000001004047819 */ /* 0x100fe20000001205 */
[----:B------:R-:W-:Y:S01]  /*4ed0*/  HADD2.F32 R92, -RZ, R92.H0_H0 ;  /* 0x2000005cff5c7230 */ /* 0x000fe20000004100 */
[----:B------:R-:W-:Y:S01]  /*4ee0*/  SHF.R.U32.HI R90, RZ, 0x10, R5 ;  /* 0x00000010ff5a7819 */ /* 0x000fe20000011605 */
[----:B------:R-:W-:Y:S01]  /*4ef0*/  HADD2.F32 R15, -RZ, R13.H0_H0 ;  /* 0x2000000dff0f7230 */ /* 0x000fe20000004100 */
[----:B------:R-:W-:Y:S01]  /*4f00*/  SHF.R.U64 R32, R32, 0x10, R33 ;  /* 0x0000001020207819 */ /* 0x000fe20000001221 */
[----:B------:R-:W-:Y:S01]  /*4f10*/  HADD2.F32 R91, -RZ, R91.H0_H0 ;  /* 0x2000005bff5b7230 */ /* 0x000fe20000004100 */
[--C-:B------:R-:W-:Y:S01]  /*4f20*/  SHF.R.U64 R5, R6, 0x10, R7.reuse ;  /* 0x0000001006057819 */ /* 0x100fe20000001207 */
[----:B------:R-:W-:Y:S01]  /*4f30*/  HADD2.F32 R13, -RZ, R13.H1_H1 ;  /* 0x3000000dff0d7230 */ /* 0x000fe20000004100 */
[----:B------:R-:W-:Y:S01]  /*4f40*/  SHF.R.U32.HI R33, RZ, 0x10, R7 ;  /* 0x00000010ff217819 */ /* 0x000fe20000011607 */
[--C-:B--2---:R-:W-:Y:S01]  /*4f50*/  HADD2.F32 R7, -RZ, R9.reuse.H0_H0 ;  /* 0x20000009ff077230 */ /* 0x104fe20000004100 */
[----:B------:R-:W-:Y:S01]  /*4f60*/  SHF.R.U64 R6, R34, 0x10, R35 ;  /* 0x0000001022067819 */ /* 0x000fe20000001223 */
[----:B------:R-:W-:-:S02]  /*4f70*/  HADD2.F32 R34, -RZ, R9.H1_H1 ;  /* 0x30000009ff227230 */ /* 0x000fc40000004100 */
[-C--:B------:R-:W-:Y:S01]  /*4f80*/  FMUL.FTZ R94, R15, R92.reuse ;  /* 0x0000005c0f5e7220 */ /* 0x080fe20000410000 */
[----:B------:R-:W-:Y:S02]  /*4f90*/  HADD2.F32 R88, -RZ, R88.H0_H0 ;  /* 0x20000058ff587230 */ /* 0x000fe40000004100 */
[----:B------:R-:W-:Y:S01]  /*4fa0*/  FMUL.FTZ R92, R7, R92 ;  /* 0x0000005c075c7220 */ /* 0x000fe20000410000 */
[----:B------:R-:W-:Y:S01]  /*4fb0*/  HADD2.F32 R90, -RZ, R90.H0_H0 ;  /* 0x2000005aff5a7230 */ /* 0x000fe20000004100 */
[----:B------:R-:W-:Y:S01]  /*4fc0*/  SHF.R.U32.HI R35, RZ, 0x10, R35 ;  /* 0x00000010ff237819 */ /* 0x000fe20000011623 */
[-C--:B------:R-:W-:Y:S01]  /*4fd0*/  FMUL.FTZ R96, R34, R91.reuse ;  /* 0x0000005b22607220 */ /* 0x080fe20000410000 */
[----:B------:R-:W-:Y:S01]  /*4fe0*/  FMUL.FTZ R93, R13, R91 ;  /* 0x0000005b0d5d7220 */ /* 0x000fe20000410000 */
[-C--:B------:R-:W-:Y:S01]  /*4ff0*/  FFMA.FTZ R7, R7, R88.reuse, -R94 ;  /* 0x0000005807077223 */ /* 0x080fe2000001085e */
[----:B------:R-:W-:Y:S01]  /*5000*/  FFMA.FTZ R9, R15, R88, R92 ;  /* 0x000000580f097223 */ /* 0x000fe2000001005c */
[----:B------:R-:W-:Y:S01]  /*5010*/  FFMA.FTZ R88, R13, R90, R96 ;  /* 0x0000005a0d587223 */ /* 0x000fe20000010060 */
[----:B------:R-:W-:-:S02]  /*5020*/  HADD2.F32 R94, -RZ, R98.H0_H0 ;  /* 0x20000062ff5e7230 */ /* 0x000fc40000004100 */
[----:B------:R-:W-:Y:S01]  /*5030*/  FFMA.FTZ R34, R34, R90, -R93 ;  /* 0x0000005a22227223 */ /* 0x000fe2000001085d */
[--C-:B------:R-:W-:Y:S02]  /*5040*/  HADD2.F32 R15, -RZ, R89.reuse.H0_H0 ;  /* 0x20000059ff0f7230 */ /* 0x100fe40000004100 */
[----:B------:R-:W-:Y:S01]  /*5050*/  HADD2.F32 R89, -RZ, R89.H1_H1 ;  /* 0x30000059ff597230 */ /* 0x000fe20000004100 */
[----:B------:R-:W-:Y:S01]  /*5060*/  F2FP.F16.F32.PACK_AB R88, R88, R9 ;  /* 0x000000095858723e */ /* 0x000fe200000000ff */
[----:B------:R-:W-:Y:S02]  /*5070*/  HADD2.F32 R13, -RZ, R11.H0_H0 ;  /* 0x2000000bff0d7230 */ /* 0x000fe40000004100 */
[----:B------:R-:W-:Y:S01]  /*5080*/  FMUL.FTZ R96, R15, R94 ;  /* 0x0000005e0f607220 */ /* 0x000fe20000410000 */
[----:B------:R-:W-:Y:S01]  /*5090*/  HADD2.F32 R35, -RZ, R35.H0_H0 ;  /* 0x20000023ff237230 */ /* 0x000fe20000004100 */
[----:B------:R-:W-:Y:S01]  /*50a0*/  F2FP.F16.F32.PACK_AB R7, R34, R7 ;  /* 0x000000072207723e */ /* 0x000fe200000000ff */
[----:B------:R-:W-:-:S02]  /*50b0*/  HADD2.F32 R90, -RZ, R11.H1_H1 ;  /* 0x3000000bff5a7230 */ /* 0x000fc40000004100 */
[----:B------:R-:W-:Y:S01]  /*50c0*/  FMUL.FTZ R94, R13, R94 ;  /* 0x0000005e0d5e7220 */ /* 0x000fe20000410000 */
[----:B------:R-:W-:Y:S02]  /*50d0*/  HADD2.F32 R92, -RZ, R95.H0_H0 ;  /* 0x2000005fff5c7230 */ /* 0x000fe40000004100 */
[-C--:B------:R-:W-:Y:S01]  /*50e0*/  FMUL.FTZ R91, R89, R35.reuse ;  /* 0x00000023595b7220 */ /* 0x080fe20000410000 */
[----:B------:R-:W-:Y:S02]  /*50f0*/  HADD2.F32 R33, -RZ, R33.H0_H0 ;  /* 0x20000021ff217230 */ /* 0x000fe40000004100 */
[C---:B------:R-:W-:Y:S01]  /*5100*/  FMUL.FTZ R98, R90.reuse, R35 ;  /* 0x000000235a627220 */ /* 0x040fe20000410000 */
[----:B------:R-:W-:Y:S02]  /*5110*/  HADD2.F32 R35, -RZ, R4.H0_H0 ;  /* 0x20000004ff237230 */ /* 0x000fe40000004100 */
[-C--:B------:R-:W-:Y:S01]  /*5120*/  FFMA.FTZ R11, R13, R92.reuse, -R96 ;  /* 0x0000005c0d0b7223 */ /* 0x080fe20000010860 */
[----:B------:R-:W-:Y:S01]  /*5130*/  FFMA.FTZ R13, R15, R92, R94 ;  /* 0x0000005c0f0d7223 */ /* 0x000fe2000001005e */
[-C--:B------:R-:W-:Y:S01]  /*5140*/  FFMA.FTZ R90, R90, R33.reuse, -R91 ;  /* 0x000000215a5a7223 */ /* 0x080fe2000001085b */
[----:B------:R-:W-:Y:S01]  /*5150*/  FFMA.FTZ R92, R89, R33, R98 ;  /* 0x00000021595c7223 */ /* 0x000fe20000010062 */
[----:B------:R-:W-:Y:S01]  /*5160*/  HADD2.F32 R91, -RZ, R32.H0_H0 ;  /* 0x20000020ff5b7230 */ /* 0x000fe20000004100 */
[----:B------:R-:W-:Y:S01]  /*5170*/  MOV R9, R7 ;  /* 0x0000000700097202 */ /* 0x000fe20000000f00 */
[----:B------:R-:W-:Y:S01]  /*5180*/  HADD2.F32 R89, -RZ, R99.H0_H0 ;  /* 0x20000063ff597230 */ /* 0x000fe20000004100 */
[----:B------:R-:W-:Y:S01]  /*5190*/  F2FP.F16.F32.PACK_AB R11, R90, R11 ;  /* 0x0000000b5a0b723e */ /* 0x000fe200000000ff */
[----:B------:R-:W-:-:S02]  /*51a0*/  HADD2.F32 R32, -RZ, R12.H0_H0 ;  /* 0x2000000cff207230 */ /* 0x000fc40000004100 */
[----:B------:R-:W-:Y:S02]  /*51b0*/  HADD2.F32 R15, -RZ, R8.H0_H0 ;  /* 0x20000008ff0f7230 */ /* 0x000fe40000004100 */
[----:B------:R-:W-:Y:S02]  /*51c0*/  HADD2.F32 R33, -RZ, R95.H1_H1 ;  /* 0x3000005fff217230 */ /* 0x000fe40000004100 */
[-C--:B------:R-:W-:Y:S01]  /*51d0*/  FMUL.FTZ R4, R32, R89.reuse ;  /* 0x0000005920047220 */ /* 0x080fe20000410000 */
[----:B------:R-:W-:Y:S02]  /*51e0*/  HADD2.F32 R12, -RZ, R12.H1_H1 ;  /* 0x3000000cff0c7230 */ /* 0x000fe40000004100 */
[C---:B------:R-:W-:Y:S01]  /*51f0*/  FMUL.FTZ R93, R15.reuse, R89 ;  /* 0x000000590f5d7220 */ /* 0x040fe20000410000 */
[----:B------:R-:W-:Y:S02]  /*5200*/  HADD2.F32 R8, -RZ, R8.H1_H1 ;  /* 0x30000008ff087230 */ /* 0x000fe40000004100 */
[----:B------:R-:W-:Y:S01]  /*5210*/  FFMA.FTZ R89, R15, R33, -R4 ;  /* 0x000000210f597223 */ /* 0x000fe20000010804 */
[----:B------:R-:W-:-:S02]  /*5220*/  HADD2.F32 R15, -RZ, R87.H1_H1 ;  /* 0x30000057ff0f7230 */ /* 0x000fc40000004100 */
[----:B------:R-:W-:Y:S01]  /*5230*/  FFMA.FTZ R93, R32, R33, R93 ;  /* 0x00000021205d7223 */ /* 0x000fe2000001005d */
[----:B------:R-:W-:Y:S02]  /*5240*/  HADD2.F32 R33, -RZ, R6.H0_H0 ;  /* 0x20000006ff217230 */ /* 0x000fe40000004100 */
[-C--:B------:R-:W-:Y:S01]  /*5250*/  FMUL.FTZ R95, R12, R91.reuse ;  /* 0x0000005b0c5f7220 */ /* 0x080fe20000410000 */
[----:B------:R-:W-:Y:S02]  /*5260*/  HADD2.F32 R6, -RZ, R14.H0_H0 ;  /* 0x2000000eff067230 */ /* 0x000fe40000004100 */
[C---:B------:R-:W-:Y:S01]  /*5270*/  FMUL.FTZ R91, R8.reuse, R91 ;  /* 0x0000005b085b7220 */ /* 0x040fe20000410000 */
[----:B------:R-:W-:Y:S02]  /*5280*/  HADD2.F32 R87, -RZ, R87.H0_H0 ;  /* 0x20000057ff577230 */ /* 0x000fe40000004100 */
[----:B------:R-:W-:Y:S01]  /*5290*/  FFMA.FTZ R8, R8, R35, -R95 ;  /* 0x0000002308087223 */ /* 0x000fe2000001085f */
[----:B------:R-:W-:-:S02]  /*52a0*/  HADD2.F32 R4, -RZ, R10.H0_H0 ;  /* 0x2000000aff047230 */ /* 0x000fc40000004100 */
[----:B------:R-:W-:Y:S01]  /*52b0*/  FFMA.FTZ R12, R12, R35, R91 ;  /* 0x000000230c0c7223 */ /* 0x000fe2000001005b */
[----:B------:R-:W-:Y:S02]  /*52c0*/  HADD2.F32 R14, -RZ, R14.H1_H1 ;  /* 0x3000000eff0e7230 */ /* 0x000fe40000004100 */
[-C--:B------:R-:W-:Y:S01]  /*52d0*/  FMUL.FTZ R35, R6, R87.reuse ;  /* 0x0000005706237220 */ /* 0x080fe20000410000 */
[----:B------:R-:W-:Y:S02]  /*52e0*/  HADD2.F32 R10, -RZ, R10.H1_H1 ;  /* 0x3000000aff0a7230 */ /* 0x000fe40000004100 */
[----:B------:R-:W-:Y:S01]  /*52f0*/  FMUL.FTZ R87, R4, R87 ;  /* 0x0000005704577220 */ /* 0x000fe20000410000 */
[----:B------:R-:W-:Y:S02]  /*5300*/  HADD2.F32 R5, -RZ, R5.H0_H0 ;  /* 0x20000005ff057230 */ /* 0x000fe40000004100 */
[----:B------:R-:W-:Y:S01]  /*5310*/  FMUL.FTZ R91, R14, R33 ;  /* 0x000000210e5b7220 */ /* 0x000fe20000410000 */
[----:B------:R-:W-:Y:S01]  /*5320*/  FFMA.FTZ R35, R4, R15, -R35 ;  /* 0x0000000f04237223 */ /* 0x000fe20000010823 */
[----:B------:R-:W-:Y:S01]  /*5330*/  FMUL.FTZ R33, R10, R33 ;  /* 0x000000210a217220 */ /* 0x000fe20000410000 */
[----:B------:R-:W-:Y:S01]  /*5340*/  FFMA.FTZ R87, R6, R15, R87 ;  /* 0x0000000f06577223 */ /* 0x000fe20000010057 */
[----:B------:R-:W-:Y:S01]  /*5350*/  FFMA.FTZ R10, R10, R5, -R91 ;  /* 0x000000050a0a7223 */ /* 0x000fe2000001085b */
[----:B------:R-:W-:Y:S01]  /*5360*/  F2FP.F16.F32.PACK_AB R15, R92, R13 ;  /* 0x0000000d5c0f723e */ /* 0x000fe200000000ff */
[----:B------:R-:W-:Y:S01]  /*5370*/  FFMA.FTZ R14, R14, R5, R33 ;  /* 0x000000050e0e7223 */ /* 0x000fe20000010021 */
[----:B------:R-:W-:Y:S01]  /*5380*/  F2FP.F16.F32.PACK_AB R8, R8, R89 ;  /* 0x000000590808723e */ /* 0x000fe200000000ff */
[----:B------:R-:W-:Y:S01]  /*5390*/  IMAD.MOV.U32 R13, RZ, RZ, R88 ;  /* 0x000000ffff0d7224 */ /* 0x000fe200078e0058 */
[----:B------:R-:W-:-:S02]  /*53a0*/  F2FP.F16.F32.PACK_AB R12, R12, R93 ;  /* 0x0000005d0c0c723e */ /* 0x000fc400000000ff */
[----:B------:R-:W-:Y:S02]  /*53b0*/  F2FP.F16.F32.PACK_AB R10, R10, R35 ;  /* 0x000000230a0a723e */ /* 0x000fe400000000ff */
[----:B------:R-:W-:-:S07]  /*53c0*/  F2FP.F16.F32.PACK_AB R14, R14, R87 ;  /* 0x000000570e0e723e */ /* 0x000fce00000000ff */
.L_x_3897:
[----:B------:R-:W-:Y:S05]  /*53d0*/  BSYNC B2 ;  /* 0x0000000000027941 */ /* 0x000fea0003800000 */
.L_x_3896:
[----:B--2---:R4:W-:Y:S04]  /*53e0*/  ST.E.128 desc[UR44][R70.64], R8 ;  /* 0x0000000846007985 */ /* 0x0049e8000c101d2c */
[----:B---3--:R4:W-:Y:S02]  /*53f0*/  @!P5 ST.E.128 desc[UR44][R72.64], R12 ;  /* 0x0000000c4800d985 */ /* 0x0089e4000c101d2c */
.L_x_3895:
[----:B------:R-:W-:Y:S05]  /*5400*/  BSYNC B1 ;  /* 0x0000000000017941 */ /* 0x000fea0003800000 */
.L_x_3894:
[----:B------:R-:W-:-:S03]  /*5410*/  UMOV UR4, 0xffffffff ;  /* 0xffffffff00047882 */ /* 0x000fc60000000000 */
[----:B------:R-:W-:Y:S05]  /*5420*/  BRA.DIV UR4, `(.L_x_3898) ;  /* 0x0000035a04c07947 */ /* 0x000fea000b800000 */
[----:B-1----:R-:W1:Y:S04]  /*5430*/  SHFL.IDX PT, R80, R80, 0x1, 0x1c1f ;  /* 0x003c1f0050507f89 */ /* 0x002e6800000e0000 */
[----:B----4-:R4:W0:Y:S02]  /*5440*/  SHFL.IDX PT, R14, R79, 0x1, 0x1c1f ;  /* 0x003c1f004f0e7f89 */ /* 0x01082400000e0000 */
.L_x_4249:
[----:B------:R-:W-:Y:S01]  /*5450*/  ISETP.GE.OR P0, PT, R175, R78, P0 ;  /* 0x0000004eaf00720c */ /* 0x000fe20000706670 */
[----:B0-----:R-:W-:Y:S02]  /*5460*/  IMAD.MOV.U32 R12, RZ, RZ, R14 ;  /* 0x000000ffff0c7224 */ /* 0x001fe400078e000e */
[----:B-1----:R-:W-:-:S10]  /*5470*/  IMAD.MOV.U32 R13, RZ, RZ, R80 ;  /* 0x000000ffff0d7224 */ /* 0x002fd400078e0050 */
[----:B------:R-:W-:Y:S05]  /*5480*/  @P0 BRA `(.L_x_3881) ;  /* 0x0000000800cc0947 */ /* 0x000fea0003800000 */
[----:B------:R-:W0:Y:S01]  /*5490*/  LDC R32, c[0x0][0x2f4] ;  /* 0x0000bd00ff207b82 */ /* 0x000e220000000800 */
[----:B------:R-:W-:Y:S01]  /*54a0*/  IMAD.SHL.U32 R15, R65, 0x8, RZ ;  /* 0x00000008410f7824 */ /* 0x000fe200078e00ff */
[----:B------:R-:W-:Y:S03]  /*54b0*/  BSSY B1, `(.L_x_3899) ;  /* 0x0000068000017945 */ /* 0x000fe60003800000 */
[----:B------:R-:W-:-:S04]  /*54c0*/  IMAD.WIDE R14, R15, 0x2, R12 ;  /* 0x000000020f0e7825 */ /* 0x000fc800078e020c */
[----:B0-----:R-:W-:-:S05]  /*54d0*/  @P1 IMAD.IADD R81, R32, 0x1, -R81 ;  /* 0x0000000120511824 */ /* 0x001fca00078e0a51 */
[----:B------:R-:W-:-:S04]  /*54e0*/  SHF.R.S32.HI R4, RZ, 0x1f, R81 ;  /* 0x0000001fff047819 */ /* 0x000fc80000011451 */
[----:B------:R-:W-:-:S04]  /*54f0*/  LEA.HI R4, R4, R81, RZ, 0x4 ;  /* 0x0000005104047211 */ /* 0x000fc800078f20ff */
[----:B------:R-:W-:-:S05]  /*5500*/  LEA.HI.SX32 R4, R4, R65, 0x1c ;  /* 0x0000004104047211 */ /* 0x000fca00078fe2ff */
[----:B------:R-:W-:-:S05]  /*5510*/  IMAD.SHL.U32 R33, R4, 0x8, RZ ;  /* 0x0000000804217824 */ /* 0x000fca00078e00ff */
[----:B------:R-:W-:-:S04]  /*5520*/  LOP3.LUT R4, R206, 0x38, R33, 0xf8, !PT ;  /* 0x00000038ce047812 */ /* 0x000fc800078ef821 */
[----:B------:R-:W-:-:S05]  /*5530*/  LOP3.LUT R5, R4, R207, RZ, 0x3c, !PT ;  /* 0x000000cf04057212 */ /* 0x000fca00078e3cff */
[----:B------:R-:W-:Y:S02]  /*5540*/  IMAD.IADD R4, R208, 0x1, R5 ;  /* 0x00000001d0047824 */ /* 0x000fe400078e0205 */
[C---:B------:R-:W-:Y:S02]  /*5550*/  IMAD R5, R153.reuse, 0x1800, R67 ;  /* 0x0000180099057824 */ /* 0x040fe400078e0243 */
[----:B------:R-:W-:Y:S02]  /*5560*/  IMAD R7, R153, 0x1800, R4 ;  /* 0x0000180099077824 */ /* 0x000fe400078e0204 */
[--C-:B------:R-:W-:Y:S02]  /*5570*/  IMAD R5, R5, 0x2, R2.reuse ;  /* 0x0000000205057824 */ /* 0x100fe400078e0202 */
[----:B------:R-:W-:-:S04]  /*5580*/  IMAD R8, R7, 0x2, R2 ;  /* 0x0000000207087824 */ /* 0x000fc800078e0202 */
[----:B------:R-:W0:Y:S04]  /*5590*/  LDS.128 R4, [R5+0x1c400] ;  /* 0x01c4000005047984 */ /* 0x000e280000000c00 */
[----:B------:R-:W1:Y:S01]  /*55a0*/  LDS.128 R8, [R8+0x1c400] ;  /* 0x01c4000008087984 */ /* 0x000e620000000c00 */
[----:B------:R-:W-:Y:S05]  /*55b0*/  @P4 BRA `(.L_x_3900) ;  /* 0x00000004005c4947 */ /* 0x000fea0003800000 */
[----:B------:R-:W-:Y:S01]  /*55c0*/  SHF.R.U64 R34, R38, 0x10, R39 ;  /* 0x0000001026227819 */ /* 0x000fe20000001227 */
[----:B0-----:R-:W-:Y:S01]  /*55d0*/  IMAD.MOV.U32 R38, RZ, RZ, R4 ;  /* 0x000000ffff267224 */ /* 0x001fe200078e0004 */
[----:B------:R-:W-:Y:S01]  /*55e0*/  SHF.R.U32.HI R70, RZ, 0x10, R41 ;  /* 0x00000010ff467819 */ /* 0x000fe20000011629 */
[----:B-1----:R-:W-:Y:S01]  /*55f0*/  IMAD.MOV.U32 R4, RZ, RZ, R9 ;  /* 0x000000ffff047224 */ /* 0x002fe200078e0009 */
[----:B------:R-:W-:Y:S01]  /*5600*/  SHF.R.U64 R36, R36, 0x10, R37 ;  /* 0x0000001024247819 */ /* 0x000fe20000001225 */
[----:B------:R-:W-:Y:S01]  /*5610*/  IMAD.MOV.U32 R9, RZ, RZ, R7 ;  /* 0x000000ffff097224 */ /* 0x000fe200078e0007 */
[----:B---3--:R-:W-:Y:S01]  /*5620*/  SHF.R.U32.HI R72, RZ, 0x10, R37 ;  /* 0x00000010ff487819 */ /* 0x008fe20000011625 */
[----:B------:R-:W-:Y:S01]  /*5630*/  HADD2.F32 R70, -RZ, R70.H0_H0 ;  /* 0x20000046ff467230 */ /* 0x000fe20000004100 */
[----:B------:R-:W-:Y:S01]  /*5640*/  SHF.R.U64 R37, R40, 0x10, R41 ;  /* 0x0000001028257819 */ /* 0x000fe20000001229 */
[----:B------:R-:W-:Y:S01]  /*5650*/  IMAD.MOV.U32 R40, RZ, RZ, R11 ;  /* 0x000000ffff287224 */ /* 0x000fe200078e000b */
[----:B--2---:R-:W-:Y:S01]  /*5660*/  SHF.R.U32.HI R73, RZ, 0x10, R39 ;  /* 0x00000010ff497819 */ /* 0x004fe20000011627 */
[----:B------:R-:W-:Y:S01]  /*5670*/  IMAD.MOV.U32 R39, RZ, RZ, R8 ;  /* 0x000000ffff277224 */ /* 0x000fe200078e0008 */
[--C-:B------:R-:W-:Y:S01]  /*5680*/  SHF.R.U64 R35, R42, 0x10, R43.reuse ;  /* 0x000000102a237819 */ /* 0x100fe2000000122b */
[----:B------:R-:W-:Y:S01]  /*5690*/  HADD2.F32 R8, -RZ, R4.H0_H0 ;  /* 0x20000004ff087230 */ /* 0x000fe20000004100 */
[----:B------:R-:W-:Y:S01]  /*56a0*/  SHF.R.U32.HI R71, RZ, 0x10, R43 ;  /* 0x00000010ff477819 */ /* 0x000fe2000001162b */
[----:B------:R-:W-:-:S02]  /*56b0*/  HADD2.F32 R43, -RZ, R86.H1_H1 ;  /* 0x30000056ff2b7230 */ /* 0x000fc40000004100 */
[----:B------:R-:W-:Y:S02]  /*56c0*/  HADD2.F32 R11, -RZ, R4.H1_H1 ;  /* 0x30000004ff0b7230 */ /* 0x000fe40000004100 */
[--C-:B------:R-:W-:Y:S02]  /*56d0*/  HADD2.F32 R4, -RZ, R5.reuse.H0_H0 ;  /* 0x20000005ff047230 */ /* 0x100fe40000004100 */
[----:B------:R-:W-:Y:S02]  /*56e0*/  HADD2.F32 R7, -RZ, R5.H1_H1 ;  /* 0x30000005ff077230 */ /* 0x000fe40000004100 */
[-C--:B------:R-:W-:Y:S01]  /*56f0*/  FMUL.FTZ R5, R8, R43.reuse ;  /* 0x0000002b08057220 */ /* 0x080fe20000410000 */
[----:B------:R-:W-:Y:S02]  /*5700*/  HADD2.F32 R41, -RZ, R86.H0_H0 ;  /* 0x20000056ff297230 */ /* 0x000fe40000004100 */
[----:B------:R-:W-:Y:S01]  /*5710*/  FMUL.FTZ R43, R4, R43 ;  /* 0x0000002b042b7220 */ /* 0x000fe20000410000 */
[----:B------:R-:W-:-:S02]  /*5720*/  HADD2.F32 R42, -RZ, R72.H0_H0 ;  /* 0x20000048ff2a7230 */ /* 0x000fc40000004100 */
[-C--:B------:R-:W-:Y:S01]  /*5730*/  FMUL.FTZ R72, R11, R70.reuse ;  /* 0x000000460b487220 */ /* 0x080fe20000410000 */
[----:B------:R-:W-:Y:S01]  /*5740*/  FMUL.FTZ R70, R7, R70 ;  /* 0x0000004607467220 */ /* 0x000fe20000410000 */
[-C--:B------:R-:W-:Y:S01]  /*5750*/  FFMA.FTZ R4, R4, R41.reuse, -R5 ;  /* 0x0000002904047223 */ /* 0x080fe20000010805 */
[----:B------:R-:W-:Y:S01]  /*5760*/  FFMA.FTZ R5, R8, R41, R43 ;  /* 0x0000002908057223 */ /* 0x000fe2000001002b */
[----:B------:R-:W-:Y:S02]  /*5770*/  HADD2.F32 R41, -RZ, R40.H0_H0 ;  /* 0x20000028ff297230 */ /* 0x000fe40000004100 */
[-C--:B------:R-:W-:Y:S01]  /*5780*/  FFMA.FTZ R8, R11, R42.reuse, R70 ;  /* 0x0000002a0b087223 */ /* 0x080fe20000010046 */
[----:B------:R-:W-:Y:S02]  /*5790*/  HADD2.F32 R70, -RZ, R85.H0_H0 ;  /* 0x20000055ff467230 */ /* 0x000fe40000004100 */
[----:B------:R-:W-:Y:S01]  /*57a0*/  FFMA.FTZ R7, R7, R42, -R72 ;  /* 0x0000002a07077223 */ /* 0x000fe20000010848 */
[----:B------:R-:W-:-:S02]  /*57b0*/  HADD2.F32 R11, -RZ, R9.H0_H0 ;  /* 0x20000009ff0b7230 */ /* 0x000fc40000004100 */
[----:B------:R-:W-:Y:S02]  /*57c0*/  HADD2.F32 R40, -RZ, R40.H1_H1 ;  /* 0x30000028ff287230 */ /* 0x000fe40000004100 */
[-C--:B------:R-:W-:Y:S01]  /*57d0*/  FMUL.FTZ R72, R41, R70.reuse ;  /* 0x0000004629487220 */ /* 0x080fe20000410000 */
[----:B------:R-:W-:Y:S02]  /*57e0*/  HADD2.F32 R71, -RZ, R71.H0_H0 ;  /* 0x20000047ff477230 */ /* 0x000fe40000004100 */
[----:B------:R-:W-:Y:S01]  /*57f0*/  FMUL.FTZ R70, R11, R70 ;  /* 0x000000460b467220 */ /* 0x000fe20000410000 */
[----:B------:R-:W-:Y:S01]  /*5800*/  HADD2.F32 R9, -RZ, R9.H1_H1 ;  /* 0x30000009ff097230 */ /* 0x000fe20000004100 */
[----:B------:R-:W-:Y:S01]  /*5810*/  F2FP.F16.F32.PACK_AB R7, R7, R4 ;  /* 0x000000040707723e */ /* 0x000fe200000000ff */
[----:B------:R-:W-:Y:S02]  /*5820*/  HADD2.F32 R42, -RZ, R83.H1_H1 ;  /* 0x30000053ff2a7230 */ /* 0x000fe40000004100 */
[----:B------:R-:W-:Y:S01]  /*5830*/  FMUL.FTZ R80, R40, R71 ;  /* 0x0000004728507220 */ /* 0x000fe20000410000 */
[----:B------:R-:W-:-:S02]  /*5840*/  HADD2.F32 R43, -RZ, R73.H0_H0 ;  /* 0x20000049ff2b7230 */ /* 0x000fc40000004100 */
[----:B----4-:R-:W-:Y:S01]  /*5850*/  FMUL.FTZ R79, R9, R71 ;  /* 0x00000047094f7220 */ /* 0x010fe20000410000 */
[----:B------:R-:W-:Y:S02]  /*5860*/  HADD2.F32 R37, -RZ, R37.H0_H0 ;  /* 0x20000025ff257230 */ /* 0x000fe40000004100 */
[-C--:B------:R-:W-:Y:S01]  /*5870*/  FFMA.FTZ R71, R11, R42.reuse, -R72 ;  /* 0x0000002a0b477223 */ /* 0x080fe20000010848 */
[----:B------:R-:W-:Y:S01]  /*5880*/  FFMA.FTZ R73, R41, R42, R70 ;  /* 0x0000002a29497223 */ /* 0x000fe20000010046 */
[-C--:B------:R-:W-:Y:S01]  /*5890*/  FFMA.FTZ R80, R9, R43.reuse, -R80 ;  /* 0x0000002b09507223 */ /* 0x080fe20000010850 */
[----:B------:R-:W-:Y:S02]  /*58a0*/  HADD2.F32 R42, -RZ, R85.H1_H1 ;  /* 0x30000055ff2a7230 */ /* 0x000fe40000004100 */
[----:B------:R-:W-:Y:S01]  /*58b0*/  FFMA.FTZ R86, R40, R43, R79 ;  /* 0x0000002b28567223 */ /* 0x000fe2000001004f */
[----:B------:R-:W-:Y:S02]  /*58c0*/  HADD2.F32 R11, -RZ, R39.H0_H0 ;  /* 0x20000027ff0b7230 */ /* 0x000fe40000004100 */
[----:B------:R-:W-:Y:S01]  /*58d0*/  HADD2.F32 R9, -RZ, R38.H0_H0 ;  /* 0x20000026ff097230 */ /* 0x000fe20000004100 */
[----:B------:R-:W-:Y:S01]  /*58e0*/  F2FP.F16.F32.PACK_AB R71, R80, R71 ;  /* 0x000000475047723e */ /* 0x000fe200000000ff */
[----:B------:R-:W-:-:S02]  /*58f0*/  HADD2.F32 R40, -RZ, R84.H0_H0 ;  /* 0x20000054ff287230 */ /* 0x000fc40000004100 */
[-C--:B------:R-:W-:Y:S01]  /*5900*/  FMUL.FTZ R70, R11, R42.reuse ;  /* 0x0000002a0b467220 */ /* 0x080fe20000410000 */
[----:B------:R-:W-:Y:S02]  /*5910*/  HADD2.F32 R39, -RZ, R39.H1_H1 ;  /* 0x30000027ff277230 */ /* 0x000fe40000004100 */
[C---:B------:R-:W-:Y:S01]  /*5920*/  FMUL.FTZ R42, R9.reuse, R42 ;  /* 0x0000002a092a7220 */ /* 0x040fe20000410000 */
[----:B------:R-:W-:Y:S02]  /*5930*/  HADD2.F32 R38, -RZ, R38.H1_H1 ;  /* 0x30000026ff267230 */ /* 0x000fe40000004100 */
[-C--:B------:R-:W-:Y:S01]  /*5940*/  FFMA.FTZ R70, R9, R40.reuse, -R70 ;  /* 0x0000002809467223 */ /* 0x080fe20000010846 */
[----:B------:R-:W-:Y:S02]  /*5950*/  HADD2.F32 R36, -RZ, R36.H0_H0 ;  /* 0x20000024ff247230 */ /* 0x000fe40000004100 */
[----:B------:R-:W-:Y:S01]  /*5960*/  FFMA.FTZ R42, R11, R40, R42 ;  /* 0x000000280b2a7223 */ /* 0x000fe2000001002a */
[-C--:B------:R-:W-:Y:S01]  /*5970*/  FMUL.FTZ R41, R39, R37.reuse ;  /* 0x0000002527297220 */ /* 0x080fe20000410000 */
[----:B------:R-:W-:Y:S01]  /*5980*/  FMUL.FTZ R72, R38, R37 ;  /* 0x0000002526487220 */ /* 0x000fe20000410000 */
[----:B------:R-:W-:-:S02]  /*5990*/  HADD2.F32 R11, -RZ, R10.H0_H0 ;  /* 0x2000000aff0b7230 */ /* 0x000fc40000004100 */
[----:B------:R-:W-:Y:S02]  /*59a0*/  HADD2.F32 R84, -RZ, R84.H1_H1 ;  /* 0x30000054ff547230 */ /* 0x000fe40000004100 */
[-C--:B------:R-:W-:Y:S01]  /*59b0*/  FFMA.FTZ R41, R38, R36.reuse, -R41 ;  /* 0x0000002426297223 */ /* 0x080fe20000010829 */
[----:B------:R-:W-:Y:S02]  /*59c0*/  HADD2.F32 R37, -RZ, R35.H0_H0 ;  /* 0x20000023ff257230 */ /* 0x000fe40000004100 */
[----:B------:R-:W-:Y:S01]  /*59d0*/  FFMA.FTZ R39, R39, R36, R72 ;  /* 0x0000002427277223 */ /* 0x000fe20000010048 */
[----:B------:R-:W-:Y:S02]  /*59e0*/  HADD2.F32 R9, -RZ, R6.H0_H0 ;  /* 0x20000006ff097230 */ /* 0x000fe40000004100 */
[----:B------:R-:W-:Y:S01]  /*59f0*/  HADD2.F32 R10, -RZ, R10.H1_H1 ;  /* 0x3000000aff0a7230 */ /* 0x000fe20000004100 */
[----:B------:R-:W-:Y:S01]  /*5a00*/  F2FP.F16.F32.PACK_AB R4, R41, R70 ;  /* 0x000000462904723e */ /* 0x000fe200000000ff */
[----:B------:R-:W-:-:S02]  /*5a10*/  HADD2.F32 R6, -RZ, R6.H1_H1 ;  /* 0x30000006ff067230 */ /* 0x000fc40000004100 */
[----:B------:R-:W-:Y:S02]  /*5a20*/  HADD2.F32 R35, -RZ, R34.H0_H0 ;  /* 0x20000022ff237230 */ /* 0x000fe40000004100 */
[-C--:B------:R-:W-:Y:S01]  /*5a30*/  FMUL.FTZ R34, R11, R84.reuse ;  /* 0x000000540b227220 */ /* 0x080fe20000410000 */
[----:B------:R-:W-:Y:S02]  /*5a40*/  HADD2.F32 R36, -RZ, R83.H0_H0 ;  /* 0x20000053ff247230 */ /* 0x000fe40000004100 */
[-C--:B------:R-:W-:Y:S01]  /*5a50*/  FMUL.FTZ R43, R10, R37.reuse ;  /* 0x000000250a2b7220 */ /* 0x080fe20000410000 */
[C---:B------:R-:W-:Y:S01]  /*5a60*/  FMUL.FTZ R84, R9.reuse, R84 ;  /* 0x0000005409547220 */ /* 0x040fe20000410000 */
[C---:B------:R-:W-:Y:S01]  /*5a70*/  FMUL.FTZ R37, R6.reuse, R37 ;  /* 0x0000002506257220 */ /* 0x040fe20000410000 */
[-C--:B------:R-:W-:Y:S02]  /*5a80*/  FFMA.FTZ R34, R9, R36.reuse, -R34 ;  /* 0x0000002409227223 */ /* 0x080fe40000010822 */
[----:B------:R-:W-:Y:S01]  /*5a90*/  FFMA.FTZ R84, R11, R36, R84 ;  /* 0x000000240b547223 */ /* 0x000fe20000010054 */
[-C--:B------:R-:W-:Y:S01]  /*5aa0*/  FFMA.FTZ R43, R6, R35.reuse, -R43 ;  /* 0x00000023062b7223 */ /* 0x080fe2000001082b */
[----:B------:R-:W-:Y:S01]  /*5ab0*/  FFMA.FTZ R37, R10, R35, R37 ;  /* 0x000000230a257223 */ /* 0x000fe20000010025 */
[----:B------:R-:W-:Y:S01]  /*5ac0*/  F2FP.F16.F32.PACK_AB R9, R8, R5 ;  /* 0x000000050809723e */ /* 0x000fe200000000ff */
[----:B------:R-:W-:Y:S01]  /*5ad0*/  IMAD.MOV.U32 R5, RZ, RZ, R7 ;  /* 0x000000ffff057224 */ /* 0x000fe200078e0007 */
[----:B------:R-:W-:Y:S01]  /*5ae0*/  F2FP.F16.F32.PACK_AB R11, R86, R73 ;  /* 0x00000049560b723e */ /* 0x000fe200000000ff */
[----:B------:R-:W-:Y:S01]  /*5af0*/  IMAD.MOV.U32 R7, RZ, RZ, R71 ;  /* 0x000000ffff077224 */ /* 0x000fe200078e0047 */
[----:B------:R-:W-:-:S02]  /*5b00*/  F2FP.F16.F32.PACK_AB R8, R39, R42 ;  /* 0x0000002a2708723e */ /* 0x000fc400000000ff */
[----:B------:R-:W-:Y:S02]  /*5b10*/  F2FP.F16.F32.PACK_AB R6, R43, R34 ;  /* 0x000000222b06723e */ /* 0x000fe400000000ff */
[----:B------:R-:W-:-:S07]  /*5b20*/  F2FP.F16.F32.PACK_AB R10, R37, R84 ;  /* 0x00000054250a723e */ /* 0x000fce00000000ff */
.L_x_3900:
[----:B------:R-:W-:Y:S05]  /*5b30*/  BSYNC B1 ;  /* 0x0000000000017941 */ /* 0x000fea0003800000 */
.L_x_3899:
[----:B0-----:R0:W-:Y:S01]  /*5b40*/  ST.E.128 desc[UR44][R14.64], R4 ;  /* 0x000000040e007985 */ /* 0x0011e2000c101d2c */
[----:B------:R-:W-:-:S13]  /*5b50*/  ISETP.GE.AND P0, PT, R33, R32, PT ;  /* 0x000000202100720c */ /* 0x000fda0003f06270 */
[----:B------:R-:W-:Y:S05]  /*5b60*/  @P0 BRA `(.L_x_3881) ;  /* 0x0000000400140947 */ /* 0x000fea0003800000 */
[----:B------:R-:W-:-:S05]  /*5b70*/  IMAD.WIDE R12, R33, 0x2, R12 ;  /* 0x00000002210c7825 */ /* 0x000fca00078e020c */
[----:B-1----:R1:W-:Y:S01]  /*5b80*/  ST.E.128 desc[UR44][R12.64], R8 ;  /* 0x000000080c007985 */ /* 0x0023e2000c101d2c */
[----:B------:R-:W-:Y:S05]  /*5b90*/  BRA `(.L_x_3881) ;  /* 0x0000000400087947 */ /* 0x000fea0003800000 */
.L_x_3862:
[----:B------:R-:W-:-:S13]  /*5ba0*/  ISETP.NE.AND P3, PT, R58, 0x3, PT ;  /* 0x000000033a00780c */ /* 0x000fda0003f65270 */
[----:B------:R-:W-:Y:S05]  /*5bb0*/  @!P3 BRA `(.L_x_3901) ;  /* 0x000000000004b947 */ /* 0x000fea0003800000 */
[----:B------:R-:W-:Y:S01]  /*5bc0*/  BPT.TRAP 0x1 ;  /* 0x000000040000795c */ /* 0x000fe20000300000 */
.L_x_3901:
[----:B------:R-:W-:Y:S01]  /*5bd0*/  LEA R69, R153, R2, 0x3 ;  /* 0x0000000299457211 */ /* 0x000fe200078e18ff */
[----:B------:R-:W-:Y:S01]  /*5be0*/  BSSY B1, `(.L_x_3902) ;  /* 0x0000005000017945 */ /* 0x000fe20003800000 */
[----:B------:R-:W-:Y:S02]  /*5bf0*/  SHF.L.U32 R82, R159, 0x1f, RZ ;  /* 0x0000001f9f527819 */ /* 0x000fe400000006ff */
[----:B------:R-:W-:Y:S02]  /*5c00*/  SHF.R.S32.HI R76, RZ, 0x1f, R75 ;  /* 0x0000001fff4c7819 */ /* 0x000fe4000001144b */
[----:B------:R-:W0:Y:S02]  /*5c10*/  SYNCS.PHASECHK.TRANS64.TRYWAIT P0, [R69+URZ+0x32490], R82 ;  /* 0x03249052450075a7 */ /* 0x000e24000800017f */
[----:B0-----:R-:W-:Y:S05]  /*5c20*/  @!P0 BRA `(.L_x_3903) ;  /* 0x0000035400088947 */ /* 0x001fea0003800000 */
.L_x_4250:
[----:B------:R-:W-:Y:S05]  /*5c30*/  BSYNC B1 ;  /* 0x0000000000017941 */ /* 0x000fea0003800000 */
.L_x_3902:
        /* <DEDUP_REMOVED lines=17> */
[----:B------:R-:W-:Y:S02]  /*5d50*/  UMOV UR4, 0xffffffff ;  /* 0xffffffff00047882 */ /* 0x000fe40000000000 */
[----:B------:R-:W-:Y:S01]  /*5d60*/  ISETP.GE.AND P0, PT, R34, 0x1, PT ;  /* 0x000000012200780c */ /* 0x000fe20003f06270 */
[----:B------:R-:W-:Y:S01]  /*5d70*/  IMAD R5, R156, UR5, R5 ;  /* 0x000000059c057c24 */ /* 0x000fe2000f8e0205 */
[----:B------:R-:W-:-:S04]  /*5d80*/  LEA R10, P4, R4, UR6, 0x1 ;  /* 0x00000006040a7c11 */ /* 0x000fc8000f8808ff */
[----:B------:R-:W-:Y:S01]  /*5d90*/  LEA.HI.X R32, R4, UR7, R5, 0x1, P4 ;  /* 0x0000000704207c11 */ /* 0x000fe2000a0f0c05 */
[----:B------:R-:W-:Y:S08]  /*5da0*/  BRA.DIV UR4, `(.L_x_3904) ;  /* 0x0000035204bc7947 */ /* 0x000ff0000b800000 */
[----:B------:R1:W2:Y:S04]  /*5db0*/  SHFL.IDX PT, R33, R32, RZ, 0x1c1f ;  /* 0x001c1fff20217589 */ /* 0x0002a800000e0000 */
[----:B------:R1:W3:Y:S02]  /*5dc0*/  SHFL.IDX PT, R14, R10, RZ, 0x1c1f ;  /* 0x001c1fff0a0e7589 */ /* 0x0002e400000e0000 */
.L_x_4254:
[----:B------:R-:W-:Y:S04]  /*5dd0*/  BSSY B1, `(.L_x_3905) ;  /* 0x000000d000017945 */ /* 0x000fe80003800000 */
[----:B------:R-:W-:Y:S05]  /*5de0*/  @!P0 BRA `(.L_x_3906) ;  /* 0x00000000002c8947 */ /* 0x000fea0003800000 */
[----:B------:R-:W-:Y:S02]  /*5df0*/  ULDC UR4, c[0x0][0x2f4] ;  /* 0x0000bd0000047ab9 */ /* 0x000fe40000000800 */
[----:B------:R-:W-:Y:S02]  /*5e00*/  ISETP.GE.AND P4, PT, R22, UR4, PT ;  /* 0x0000000416007c0c */ /* 0x000fe4000bf86270 */
[----:B------:R-:W-:-:S11]  /*5e10*/  ISETP.GE.AND P0, PT, R152, UR4, PT ;  /* 0x0000000498007c0c */ /* 0x000fd6000bf06270 */
[----:B------:R-:W4:Y:S01]  /*5e20*/  @!P4 LDS.128 R4, [R84] ;  /* 0x000000005404c984 */ /* 0x000f220000000c00 */
[----:B---3--:R-:W-:-:S04]  /*5e30*/  @!P4 LEA R8, P5, R22, R14, 0x1 ;  /* 0x0000000e1608c211 */ /* 0x008fc800078a08ff */
[----:B--2---:R-:W-:-:S05]  /*5e40*/  @!P4 LEA.HI.X R9, R22, R33, R23, 0x1, P5 ;  /* 0x000000211609c211 */ /* 0x004fca00028f0c17 */
[----:B----4-:R2:W-:Y:S04]  /*5e50*/  @!P4 ST.E.128 desc[UR44][R8.64], R4 ;  /* 0x000000040800c985 */ /* 0x0105e8000c101d2c */
[----:B------:R-:W3:Y:S01]  /*5e60*/  @!P0 LDS.128 R4, [R83] ;  /* 0x0000000053048984 */ /* 0x000ee20000000c00 */
[----:B--2---:R-:W-:-:S04]  /*5e70*/  @!P0 LEA R8, P4, R152, R14, 0x1 ;  /* 0x0000000e98088211 */ /* 0x004fc800078808ff */
[----:B------:R-:W-:-:S05]  /*5e80*/  @!P0 LEA.HI.X R9, R152, R33, R157, 0x1, P4 ;  /* 0x0000002198098211 */ /* 0x000fca00020f0c9d */
[----:B---3--:R4:W-:Y:S04]  /*5e90*/  @!P0 ST.E.128 desc[UR44][R8.64], R4 ;  /* 0x0000000408008985 */ /* 0x0089e8000c101d2c */
.L_x_3906:
[----:B------:R-:W-:Y:S05]  /*5ea0*/  BSYNC B1 ;  /* 0x0000000000017941 */ /* 0x000fea0003800000 */
.L_x_3905:
[----:B------:R-:W-:-:S03]  /*5eb0*/  UMOV UR4, 0xffffffff ;  /* 0xffffffff00047882 */ /* 0x000fc60000000000 */
[----:B------:R-:W-:Y:S05]  /*5ec0*/  BRA.DIV UR4, `(.L_x_3907) ;  /* 0x0000035204bc7947 */ /* 0x000fea000b800000 */
[----:B--2---:R2:W0:Y:S04]  /*5ed0*/  SHFL.IDX PT, R33, R32, 0x1, 0x1c1f ;  /* 0x003c1f0020217f89 */ /* 0x00442800000e0000 */
[----:B---3--:R2:W3:Y:S02]  /*5ee0*/  SHFL.IDX PT, R14, R10, 0x1, 0x1c1f ;  /* 0x003c1f000a0e7f89 */ /* 0x0084e400000e0000 */
.L_x_4258:
[----:B------:R-:W-:-:S13]  /*5ef0*/  ISETP.GE.AND P0, PT, R34, 0x41, PT ;  /* 0x000000412200780c */ /* 0x000fda0003f06270 */
[----:B------:R-:W-:Y:S05]  /*5f00*/  @!P0 BRA `(.L_x_3881) ;  /* 0x00000000002c8947 */ /* 0x000fea0003800000 */
[----:B------:R-:W-:Y:S02]  /*5f10*/  ULDC UR4, c[0x0][0x2f4] ;  /* 0x0000bd0000047ab9 */ /* 0x000fe40000000800 */
[----:B------:R-:W-:Y:S02]  /*5f20*/  ISETP.GE.AND P5, PT, R22, UR4, PT ;  /* 0x0000000416007c0c */ /* 0x000fe4000bfa6270 */
[----:B------:R-:W-:-:S11]  /*5f30*/  ISETP.GE.AND P0, PT, R152, UR4, PT ;  /* 0x0000000498007c0c */ /* 0x000fd6000bf06270 */
[----:B----4-:R-:W4:Y:S01]  /*5f40*/  @!P5 LDS.128 R4, [R84+0x2000] ;  /* 0x002000005404d984 */ /* 0x010f220000000c00 */
[----:B---3--:R-:W-:-:S04]  /*5f50*/  @!P5 LEA R8, P4, R22, R14, 0x1 ;  /* 0x0000000e1608d211 */ /* 0x008fc800078808ff */
[----:B0-----:R-:W-:-:S05]  /*5f60*/  @!P5 LEA.HI.X R9, R22, R33, R23, 0x1, P4 ;  /* 0x000000211609d211 */ /* 0x001fca00020f0c17 */
[----:B----4-:R0:W-:Y:S04]  /*5f70*/  @!P5 ST.E.128 desc[UR44][R8.64], R4 ;  /* 0x000000040800d985 */ /* 0x0101e8000c101d2c */
[----:B------:R-:W3:Y:S01]  /*5f80*/  @!P0 LDS.128 R4, [R83+0x2000] ;  /* 0x0020000053048984 */ /* 0x000ee20000000c00 */
[----:B0-----:R-:W-:-:S04]  /*5f90*/  @!P0 LEA R8, P4, R152, R14, 0x1 ;  /* 0x0000000e98088211 */ /* 0x001fc800078808ff */
[----:B------:R-:W-:-:S05]  /*5fa0*/  @!P0 LEA.HI.X R9, R152, R33, R157, 0x1, P4 ;  /* 0x0000002198098211 */ /* 0x000fca00020f0c9d */
[----:B---3--:R0:W-:Y:S04]  /*5fb0*/  @!P0 ST.E.128 desc[UR44][R8.64], R4 ;  /* 0x0000000408008985 */ /* 0x0081e8000c101d2c */
.L_x_3881:
[----:B------:R-:W-:Y:S05]  /*5fc0*/  BSYNC B0 ;  /* 0x0000000000007941 */ /* 0x000fea0003800000 */
.L_x_3861:
[----:B0---4-:R-:W0:Y:S01]  /*5fd0*/  S2R R4, SR_TID.X ;  /* 0x0000000000047919 */ /* 0x011e220000002100 */
[----:B------:R-:W-:Y:S01]  /*5fe0*/  @!PT LDS RZ, [RZ] ;  /* 0x00000000fffff984 */ /* 0x000fe20000000800 */
[----:B------:R-:W-:Y:S01]  /*5ff0*/  @!PT LDS RZ, [RZ] ;  /* 0x00000000fffff984 */ /* 0x000fe20000000800 */
[----:B------:R-:W-:Y:S01]  /*6000*/  @!PT LDS RZ, [RZ] ;  /* 0x00000000fffff984 */ /* 0x000fe20000000800 */
[----:B------:R-:W-:Y:S01]  /*6010*/  @!PT LDS RZ, [RZ] ;  /* 0x00000000fffff984 */ /* 0x000fe20000000800 */
[----:B------:R4:W-:Y:S06]  /*6020*/  MEMBAR.ALL.CTA ;  /* 0x0000000000007992 */ /* 0x0009ec0000008000 */
[----:B----4-:R-:W4:Y:S01]  /*6030*/  FENCE.VIEW.ASYNC.S ;  /* 0x00000000000073c6 */ /* 0x010f220000000000 */
[----:B------:R-:W-:Y:S05]  /*6040*/  WARPSYNC.ALL ;  /* 0x0000000000007948 */ /* 0x000fea0003800000 */
[----:B------:R-:W-:Y:S01]  /*6050*/  BSSY B0, `(.L_x_3908) ;  /* 0x0000008000007945 */ /* 0x000fe20003800000 */
[----:B----4-:R4:W-:Y:S01]  /*6060*/  BAR.SYNC.DEFER_BLOCKING R54, 0x80 ;  /* 0x000200360000751d */ /* 0x0109e20000010000 */
[----:B0-----:R-:W-:-:S13]  /*6070*/  LOP3.LUT P0, RZ, R4, 0x7f, RZ, 0xc0, !PT ;  /* 0x0000007f04ff7812 */ /* 0x001fda000780c0ff */
[----:B------:R-:W-:-:S05]  /*6080*/  @!P0 VIADD R4, R69, 0x324a0 ;  /* 0x000324a045048836 */ /* 0x000fca0000000000 */
[----:B------:R-:W-:-:S04]  /*6090*/  @!P0 PRMT R4, RZ, 0x654, R4 ;  /* 0x00000654ff048816 */ /* 0x000fc80000000004 */
[----:B------:R4:W-:Y:S01]  /*60a0*/  @!P0 SYNCS.ARRIVE.TRANS64.RED.A1T0 RZ, [R4+URZ], RZ ;  /* 0x000000ff04ff89a7 */ /* 0x0009e2000810043f */
[----:B------:R-:W-:Y:S05]  /*60b0*/  @!P3 BRA `(.L_x_3909) ;  /* 0x000000000004b947 */ /* 0x000fea0003800000 */
[----:B------:R-:W-:Y:S01]  /*60c0*/  BPT.TRAP 0x1 ;  /* 0x000000040000795c */ /* 0x000fe20000300000 */
.L_x_3909:
[----:B------:R-:W-:Y:S05]  /*60d0*/  BSYNC B0 ;  /* 0x0000000000007941 */ /* 0x000fea0003800000 */
.L_x_3908:
[----:B------:R-:W0:Y:S01]  /*60e0*/  SYNCS.PHASECHK.TRANS64.TRYWAIT P3, [R69+URZ+0x324b0], R82 ;  /* 0x0324b052450075a7 */ /* 0x000e22000806017f */
[----:B------:R-:W-:Y:S04]  /*60f0*/  BSSY B0, `(.L_x_3910) ;  /* 0x0000002000007945 */ /* 0x000fe80003800000 */
[----:B0-----:R-:W-:Y:S05]  /*6100*/  @!P3 BRA `(.L_x_3911) ;  /* 0x000003500074b947 */ /* 0x001fea0003800000 */
.L_x_4259:
[----:B------:R-:W-:Y:S05]  /*6110*/  BSYNC B0 ;  /* 0x0000000000007941 */ /* 0x000fea0003800000 */
.L_x_3910:
[----:B------:R-:W-:Y:S01]  /*6120*/  ULDC.64 UR4, c[0x0][0x328] ;  /* 0x0000ca0000047ab9 */ /* 0x000fe20000000a00 */
[----:B------:R-:W-:Y:S01]  /*6130*/  IMAD.IADD R78, R78, 0x1, -R158 ;  /* 0x000000014e4e7824 */ /* 0x000fe200078e0a9e */
[----:B------:R-:W-:Y:S01]  /*6140*/  ULDC.64 UR6, c[0x0][0x318] ;  /* 0x0000c60000067ab9 */ /* 0x000fe20000000a00 */
[----:B------:R-:W-:Y:S01]  /*6150*/  IMAD R76, R76, UR4, RZ ;  /* 0x000000044c4c7c24 */ /* 0x000fe2000f8e02ff */
[----:B------:R-:W-:Y:S01]  /*6160*/  BSSY B0, `(.L_x_3912) ;  /* 0x0000040000007945 */ /* 0x000fe20003800000 */
[----:B----4-:R-:W-:Y:S01]  /*6170*/  IMAD.WIDE.U32 R4, R75, UR4, RZ ;  /* 0x000000044b047c25 */ /* 0x010fe2000f8e00ff */
[----:B------:R-:W-:-:S03]  /*6180*/  ISETP.GE.AND P3, PT, R78, 0x1, PT ;  /* 0x000000014e00780c */ /* 0x000fc60003f66270 */
[----:B------:R-:W-:Y:S01]  /*6190*/  IMAD R75, R75, UR5, R76 ;  /* 0x000000054b4b7c24 */ /* 0x000fe2000f8e024c */
[----:B------:R-:W-:Y:S01]  /*61a0*/  ULDC.64 UR4, c[0x0][0x338] ;  /* 0x0000ce0000047ab9 */ /* 0x000fe20000000a00 */
[----:B-1----:R-:W-:Y:S02]  /*61b0*/  IMAD R11, R153, 0x6000, R56 ;  /* 0x00006000990b7824 */ /* 0x002fe400078e0238 */
[----:B------:R-:W-:Y:S02]  /*61c0*/  IMAD R77, R77, UR4, RZ ;  /* 0x000000044d4d7c24 */ /* 0x000fe4000f8e02ff */
[----:B------:R-:W-:Y:S02]  /*61d0*/  IMAD.IADD R5, R5, 0x1, R75 ;  /* 0x0000000105057824 */ /* 0x000fe400078e024b */
[C---:B------:R-:W-:Y:S02]  /*61e0*/  IMAD R77, R74.reuse, UR5, R77 ;  /* 0x000000054a4d7c24 */ /* 0x040fe4000f8e024d */
[----:B------:R-:W-:Y:S01]  /*61f0*/  IMAD.WIDE.U32 R4, R74, UR4, R4 ;  /* 0x000000044a047c25 */ /* 0x000fe2000f8e0004 */
[----:B------:R-:W-:-:S03]  /*6200*/  ULDC.64 UR4, c[0x0][0x330] ;  /* 0x0000cc0000047ab9 */ /* 0x000fc60000000a00 */
[----:B------:R-:W-:Y:S02]  /*6210*/  IMAD.IADD R5, R5, 0x1, R77 ;  /* 0x0000000105057824 */ /* 0x000fe400078e024d */
[----:B------:R-:W-:-:S04]  /*6220*/  IMAD.WIDE.U32 R4, R156, UR4, R4 ;  /* 0x000000049c047c25 */ /* 0x000fc8000f8e0004 */
[----:B------:R-:W-:Y:S01]  /*6230*/  IMAD R7, R156, UR5, R5 ;  /* 0x000000059c077c24 */ /* 0x000fe2000f8e0205 */
[C---:B------:R-:W-:Y:S01]  /*6240*/  LEA R13, P4, R4.reuse, UR6, 0x1 ;  /* 0x00000006040d7c11 */ /* 0x040fe2000f8808ff */
[----:B------:R-:W-:Y:S02]  /*6250*/  IMAD.IADD R5, R55, 0x1, R11 ;  /* 0x0000000137057824 */ /* 0x000fe400078e020b */
[--C-:B------:R-:W-:Y:S01]  /*6260*/  IMAD R11, R11, 0x2, R46.reuse ;  /* 0x000000020b0b7824 */ /* 0x100fe200078e022e */
[----:B---3--:R-:W-:Y:S01]  /*6270*/  LEA.HI.X R14, R4, UR7, R7, 0x1, P4 ;  /* 0x00000007040e7c11 */ /* 0x008fe2000a0f0c07 */
[----:B------:R0:W1:Y:S01]  /*6280*/  SHFL.IDX PT, R33, R13, RZ, 0x1c1f ;  /* 0x001c1fff0d217589 */ /* 0x00006200000e0000 */
[----:B--2---:R-:W-:-:S03]  /*6290*/  IMAD R10, R5, 0x2, R46 ;  /* 0x00000002050a7824 */ /* 0x004fc600078e022e */
[----:B------:R0:W2:Y:S01]  /*62a0*/  SHFL.IDX PT, R15, R14, RZ, 0x1c1f ;  /* 0x001c1fff0e0f7589 */ /* 0x0000a200000e0000 */
[----:B------:R-:W-:Y:S05]  /*62b0*/  @!P3 BRA `(.L_x_3913) ;  /* 0x0000000000a8b947 */ /* 0x000fea0003800000 */
[C---:B------:R-:W-:Y:S02]  /*62c0*/  LOP3.LUT R4, R68.reuse, 0x1, RZ, 0xc0, !PT ;  /* 0x0000000144047812 */ /* 0x040fe400078ec0ff */
[----:B------:R-:W-:Y:S02]  /*62d0*/  LOP3.LUT P3, RZ, R68, 0x2, RZ, 0xc0, !PT ;  /* 0x0000000244ff7812 */ /* 0x000fe4000786c0ff */
[----:B------:R-:W-:Y:S02]  /*62e0*/  ISETP.NE.U32.AND P4, PT, R4, 0x1, PT ;  /* 0x000000010400780c */ /* 0x000fe40003f85070 */
[----:B------:R-:W-:-:S11]  /*62f0*/  PRMT R12, R51, 0x8880, RZ ;  /* 0x00008880330c7816 */ /* 0x000fd600000000ff */
[----:B------:R-:W3:Y:S01]  /*6300*/  @!P4 LDS.128 R4, [R11] ;  /* 0x000000000b04c984 */ /* 0x000ee20000000c00 */
[----:B-1----:R-:W-:-:S04]  /*6310*/  @!P4 LEA R8, P5, R22, R33, 0x1 ;  /* 0x000000211608c211 */ /* 0x002fc800078a08ff */
[----:B--2---:R-:W-:-:S05]  /*6320*/  @!P4 LEA.HI.X R9, R22, R15, R23, 0x1, P5 ;  /* 0x0000000f1609c211 */ /* 0x004fca00028f0c17 */
[----:B---3--:R1:W-:Y:S01]  /*6330*/  @!P4 ST.E.128 desc[UR44][R8.64], R4 ;  /* 0x000000040800c985 */ /* 0x0083e2000c101d2c */
[----:B------:R-:W-:-:S03]  /*6340*/  LOP3.LUT P4, RZ, R68, 0x4, RZ, 0xc0, !PT ;  /* 0x0000000444ff7812 */ /* 0x000fc6000788c0ff */
[----:B------:R-:W2:Y:S01]  /*6350*/  @P3 LDS.128 R4, [R10] ;  /* 0x000000000a043984 */ /* 0x000ea20000000c00 */
[----:B-1----:R-:W-:-:S04]  /*6360*/  @P3 LEA R8, P5, R152, R33, 0x1 ;  /* 0x0000002198083211 */ /* 0x002fc800078a08ff */
[----:B------:R-:W-:-:S05]  /*6370*/  @P3 LEA.HI.X R9, R152, R15, R157, 0x1, P5 ;  /* 0x0000000f98093211 */ /* 0x000fca00028f0c9d */
[----:B--2---:R1:W-:Y:S01]  /*6380*/  @P3 ST.E.128 desc[UR44][R8.64], R4 ;  /* 0x0000000408003985 */ /* 0x0043e2000c101d2c */
[----:B------:R-:W-:-:S03]  /*6390*/  LOP3.LUT P3, RZ, R68, 0x8, RZ, 0xc0, !PT ;  /* 0x0000000844ff7812 */ /* 0x000fc6000786c0ff */
[----:B------:R-:W2:Y:S01]  /*63a0*/  @P4 LDS.128 R4, [R11+0x3000] ;  /* 0x003000000b044984 */ /* 0x000ea20000000c00 */
        /* <DEDUP_REMOVED lines=18> */
[----:B------:R-:W-:-:S03]  /*64d0*/  ISETP.GT.AND P3, PT, R12, -0x1, PT ;  /* 0xffffffff0c00780c */ /* 0x000fc60003f64270 */
[----:B------:R-:W2:Y:S01]  /*64e0*/  @P4 LDS.128 R4, [R11+0x9000] ;  /* 0x009000000b044984 */ /* 0x000ea20000000c00 */
[----:B-1----:R-:W-:-:S04]  /*64f0*/  @P4 LEA R8, P5, R174, R33, 0x1 ;  /* 0x00000021ae084211 */ /* 0x002fc800078a08ff */
[----:B------:R-:W-:-:S05]  /*6500*/  @P4 LEA.HI.X R9, R174, R15, R193, 0x1, P5 ;  /* 0x0000000fae094211 */ /* 0x000fca00028f0cc1 */
[----:B--2---:R1:W-:Y:S04]  /*6510*/  @P4 ST.E.128 desc[UR44][R8.64], R4 ;  /* 0x0000000408004985 */ /* 0x0043e8000c101d2c */
[----:B------:R-:W2:Y:S01]  /*6520*/  @!P3 LDS.128 R4, [R10+0x9000] ;  /* 0x009000000a04b984 */ /* 0x000ea20000000c00 */
[----:B-1----:R-:W-:-:S04]  /*6530*/  @!P3 LEA R8, P4, R173, R33, 0x1 ;  /* 0x00000021ad08b211 */ /* 0x002fc800078808ff */
[----:B------:R-:W-:-:S05]  /*6540*/  @!P3 LEA.HI.X R9, R173, R15, R192, 0x1, P4 ;  /* 0x0000000fad09b211 */ /* 0x000fca00020f0cc0 */
[----:B--2---:R3:W-:Y:S04]  /*6550*/  @!P3 ST.E.128 desc[UR44][R8.64], R4 ;  /* 0x000000040800b985 */ /* 0x0047e8000c101d2c */
.L_x_3913:
[----:B------:R-:W-:Y:S05]  /*6560*/  BSYNC B0 ;  /* 0x0000000000007941 */ /* 0x000fea0003800000 */
.L_x_3912:
[----:B------:R-:W-:Y:S01]  /*6570*/  ISETP.GE.AND P3, PT, R78, 0x41, PT ;  /* 0x000000414e00780c */ /* 0x000fe20003f66270 */
[----:B--2---:R2:W4:Y:S01]  /*6580*/  SHFL.IDX PT, R15, R14, 0x1, 0x1c1f ;  /* 0x003c1f000e0f7f89 */ /* 0x00452200000e0000 */
[----:B------:R-:W-:Y:S03]  /*6590*/  BSSY B0, `(.L_x_3914) ;  /* 0x000002d000007945 */ /* 0x000fe60003800000 */
[----:B0-----:R-:W0:Y:S08]  /*65a0*/  SHFL.IDX PT, R13, R13, 0x1, 0x1c1f ;  /* 0x003c1f000d0d7f89 */ /* 0x001e3000000e0000 */
[----:B--2---:R-:W-:Y:S05]  /*65b0*/  @!P3 BRA `(.L_x_3915) ;  /* 0x0000000000a8b947 */ /* 0x004fea0003800000 */
[C---:B---3--:R-:W-:Y:S02]  /*65c0*/  LOP3.LUT R4, R68.reuse, 0x1, RZ, 0xc0, !PT ;  /* 0x0000000144047812 */ /* 0x048fe400078ec0ff */
[----:B------:R-:W-:Y:S02]  /*65d0*/  LOP3.LUT P4, RZ, R68, 0x2, RZ, 0xc0, !PT ;  /* 0x0000000244ff7812 */ /* 0x000fe4000788c0ff */
[----:B------:R-:W-:Y:S02]  /*65e0*/  ISETP.NE.U32.AND P5, PT, R4, 0x1, PT ;  /* 0x000000010400780c */ /* 0x000fe40003fa5070 */
[----:B------:R-:W-:-:S11]  /*65f0*/  PRMT R12, R51, 0x8880, RZ ;  /* 0x00008880330c7816 */ /* 0x000fd600000000ff */
[----:B------:R-:W2:Y:S01]  /*6600*/  @!P5 LDS.128 R4, [R11+0x2000] ;  /* 0x002000000b04d984 */ /* 0x000ea20000000c00 */
[----:B0-----:R-:W-:-:S04]  /*6610*/  @!P5 LEA R8, P3, R22, R13, 0x1 ;  /* 0x0000000d1608d211 */ /* 0x001fc800078608ff */
[----:B----4-:R-:W-:Y:S02]  /*6620*/  @!P5 LEA.HI.X R9, R22, R15, R23, 0x1, P3 ;  /* 0x0000000f1609d211 */ /* 0x010fe400018f0c17 */
[----:B------:R-:W-:-:S03]  /*6630*/  LOP3.LUT P3, RZ, R68, 0x4, RZ, 0xc0, !PT ;  /* 0x0000000444ff7812 */ /* 0x000fc6000786c0ff */
[----:B--2---:R0:W-:Y:S04]  /*6640*/  @!P5 ST.E.128 desc[UR44][R8.64], R4 ;  /* 0x000000040800d985 */ /* 0x0041e8000c101d2c */
[----:B------:R-:W2:Y:S01]  /*6650*/  @P4 LDS.128 R4, [R10+0x2000] ;  /* 0x002000000a044984 */ /* 0x000ea20000000c00 */
[----:B0-----:R-:W-:-:S04]  /*6660*/  @P4 LEA R8, P5, R152, R13, 0x1 ;  /* 0x0000000d98084211 */ /* 0x001fc800078a08ff */
[----:B------:R-:W-:-:S05]  /*6670*/  @P4 LEA.HI.X R9, R152, R15, R157, 0x1, P5 ;  /* 0x0000000f98094211 */ /* 0x000fca00028f0c9d */
[----:B--2---:R0:W-:Y:S01]  /*6680*/  @P4 ST.E.128 desc[UR44][R8.64], R4 ;  /* 0x0000000408004985 */ /* 0x0041e2000c101d2c */
[----:B------:R-:W-:-:S03]  /*6690*/  LOP3.LUT P4, RZ, R68, 0x8, RZ, 0xc0, !PT ;  /* 0x0000000844ff7812 */ /* 0x000fc6000788c0ff */
        /* <DEDUP_REMOVED lines=19> */
[----:B------:R-:W-:-:S03]  /*67d0*/  ISETP.GT.AND P4, PT, R12, -0x1, PT ;  /* 0xffffffff0c00780c */ /* 0x000fc60003f84270 */
[----:B------:R-:W2:Y:S01]  /*67e0*/  @P3 LDS.128 R4, [R11+0xb000] ;  /* 0x00b000000b043984 */ /* 0x000ea20000000c00 */
[----:B0-----:R-:W-:-:S04]  /*67f0*/  @P3 LEA R8, P5, R174, R13, 0x1 ;  /* 0x0000000dae083211 */ /* 0x001fc800078a08ff */
[----:B------:R-:W-:-:S05]  /*6800*/  @P3 LEA.HI.X R9, R174, R15, R193, 0x1, P5 ;  /* 0x0000000fae093211 */ /* 0x000fca00028f0cc1 */
[----:B--2---:R0:W-:Y:S04]  /*6810*/  @P3 ST.E.128 desc[UR44][R8.64], R4 ;  /* 0x0000000408003985 */ /* 0x0041e8000c101d2c */
[----:B------:R-:W2:Y:S01]  /*6820*/  @!P4 LDS.128 R4, [R10+0xb000] ;  /* 0x00b000000a04c984 */ /* 0x000ea20000000c00 */
[----:B0-----:R-:W-:-:S04]  /*6830*/  @!P4 LEA R8, P3, R173, R13, 0x1 ;  /* 0x0000000dad08c211 */ /* 0x001fc800078608ff */
[----:B------:R-:W-:-:S05]  /*6840*/  @!P4 LEA.HI.X R9, R173, R15, R192, 0x1, P3 ;  /* 0x0000000fad09c211 */ /* 0x000fca00018f0cc0 */
[----:B--2---:R2:W-:Y:S04]  /*6850*/  @!P4 ST.E.128 desc[UR44][R8.64], R4 ;  /* 0x000000040800c985 */ /* 0x0045e8000c101d2c */
.L_x_3915:
[----:B------:R-:W-:Y:S05]  /*6860*/  BSYNC B0 ;  /* 0x0000000000007941 */ /* 0x000fea0003800000 */
.L_x_3914:
[----:B------:R-:W-:Y:S01]  /*6870*/  @!PT LDS RZ, [RZ] ;  /* 0x00000000fffff984 */ /* 0x000fe20000000800 */
[----:B------:R-:W-:Y:S01]  /*6880*/  @!PT LDS RZ, [RZ] ;  /* 0x00000000fffff984 */ /* 0x000fe20000000800 */
[----:B------:R-:W-:Y:S01]  /*6890*/  @!PT LDS RZ, [RZ] ;  /* 0x00000000fffff984 */ /* 0x000fe20000000800 */
[----:B------:R-:W-:Y:S01]  /*68a0*/  @!PT LDS RZ, [RZ] ;  /* 0x00000000fffff984 */ /* 0x000fe20000000800 */
[----:B------:R5:W-:Y:S06]  /*68b0*/  MEMBAR.ALL.CTA ;  /* 0x0000000000007992 */ /* 0x000bec0000008000 */
[----:B-----5:R-:W5:Y:S01]  /*68c0*/  FENCE.VIEW.ASYNC.S ;  /* 0x00000000000073c6 */ /* 0x020f620000000000 */
[----:B------:R-:W-:Y:S02]  /*68d0*/  @!P0 VIADD R69, R69, 0x324c0 ;  /* 0x000324c045458836 */ /* 0x000fe40000000000 */
[----:B------:R-:W-:-:S03]  /*68e0*/  VIADD R153, R153, 0x1 ;  /* 0x0000000199997836 */ /* 0x000fc60000000000 */
[----:B------:R-:W-:Y:S01]  /*68f0*/  @!P0 PRMT R69, RZ, 0x654, R69 ;  /* 0x00000654ff458816 */ /* 0x000fe20000000045 */
[----:B-----5:R0:W-:Y:S06]  /*6900*/  BAR.SYNC.DEFER_BLOCKING R54, 0x80 ;  /* 0x000200360000751d */ /* 0x0201ec0000010000 */
[----:B------:R0:W-:Y:S01]  /*6910*/  @!P0 SYNCS.ARRIVE.TRANS64.RED.A1T0 RZ, [R69+URZ], RZ ;  /* 0x000000ff45ff89a7 */ /* 0x0001e2000810043f */
[----:B------:R-:W-:-:S04]  /*6920*/  ISETP.NE.AND P0, PT, R153, 0x2, PT ;  /* 0x000000029900780c */ /* 0x000fc80003f05270 */
[----:B--23--:R-:W-:Y:S02]  /*6930*/  SEL R4, RZ, 0x1, P0 ;  /* 0x00000001ff047807 */ /* 0x00cfe40000000000 */
[----:B------:R-:W-:Y:S02]  /*6940*/  SEL R153, R153, RZ, P0 ;  /* 0x000000ff99997207 */ /* 0x000fe40000000000 */
[----:B------:R-:W-:Y:S01]  /*6950*/  LOP3.LUT R159, R159, R4, RZ, 0x3c, !PT ;  /* 0x000000049f9f7212 */ /* 0x000fe200078e3cff */
[----:B0-----:R-:W-:Y:S06]  /*6960*/  @P2 BRA `(.L_x_3916) ;  /* 0xffffffc400282947 */ /* 0x001fec000383ffff */
[----:B------:R-:W0:Y:S01]  /*6970*/  S2R R5, SR_TID.X ;  /* 0x0000000000057919 */ /* 0x000e220000002100 */
[----:B------:R-:W-:Y:S02]  /*6980*/  PLOP3.LUT P0, PT, PT, PT, PT, 0x8, 0x0 ;  /* 0x000000000000781c */ /* 0x000fe40003f0e170 */
[----:B0-----:R-:W-:-:S04]  /*6990*/  SHF.R.U32.HI R5, RZ, 0x7, R5 ;  /* 0x00000007ff057819 */ /* 0x001fc80000011605 */
[----:B------:R-:W-:-:S13]  /*69a0*/  ISETP.NE.AND P3, PT, R5, 0x1, PT ;  /* 0x000000010500780c */ /* 0x000fda0003f65270 */
[----:B------:R-:W-:Y:S05]  /*69b0*/  @!P3 WARPSYNC.ALL ;  /* 0x000000000000b948 */ /* 0x000fea0003800000 */
[----:B------:R-:W-:Y:S06]  /*69c0*/  @!P3 BAR.ARV 0x9, 0x100 ;  /* 0x024400000000bb1d */ /* 0x000fec0000002000 */
.L_x_3856:
[----:B------:R-:W0:Y:S01]  /*69d0*/  S2R R3, SR_SWINHI ;  /* 0x0000000000037919 */ /* 0x000e220000002f00 */
[----:B------:R-:W2:Y:S01]  /*69e0*/  LDC R13, c[0x0][0x448] ;  /* 0x00011200ff0d7b82 */ /* 0x000ea20000000800 */
[----:B------:R-:W-:Y:S01]  /*69f0*/  IMAD.U32 R6, RZ, RZ, UR38 ;  /* 0x00000026ff067e24 */ /* 0x000fe2000f8e00ff */
[----:B------:R-:W-:Y:S01]  /*6a00*/  MOV R25, 0x80 ;  /* 0x0000008000197802 */ /* 0x000fe20000000f00 */
[----:B------:R-:W-:Y:S01]  /*6a10*/  IMAD.MOV.U32 R7, RZ, RZ, 0x80 ;  /* 0x00000080ff077424 */ /* 0x000fe200078e00ff */
[----:B------:R-:W-:Y:S01]  /*6a20*/  STL [R1+0x50], R97 ;  /* 0x0000506101007387 */ /* 0x000fe20000100800 */
[----:B------:R-:W-:Y:S02]  /*6a30*/  IMAD.MOV.U32 R26, RZ, RZ, 0x100 ;  /* 0x00000100ff1a7424 */ /* 0x000fe400078e00ff */
[----:B------:R-:W-:Y:S01]  /*6a40*/  IMAD.U32 R24, RZ, RZ, UR38 ;  /* 0x00000026ff187e24 */ /* 0x000fe2000f8e00ff */
[----:B------:R-:W3:Y:S01]  /*6a50*/  LDC R14, c[0x0][0xa80] ;  /* 0x0002a000ff0e7b82 */ /* 0x000ee20000000800 */
[----:B------:R1:W-:Y:S01]  /*6a60*/  STL.64 [R1+0x28], R6 ;  /* 0x0000280601007387 */ /* 0x0003e20000100a00 */
[----:B------:R-:W-:-:S03]  /*6a70*/  IMAD.U32 R72, RZ, RZ, UR37 ;  /* 0x00000025ff487e24 */ /* 0x000fc6000f8e00ff */
[----:B------:R-:W-:Y:S04]  /*6a80*/  STL.64 [R1+0x30], R26 ;  /* 0x0000301a01007387 */ /* 0x000fe80000100a00 */
[----:B------:R-:W-:Y:S04]  /*6a90*/  STL.128 [R1], R24 ;  /* 0x0000001801007387 */ /* 0x000fe80000100c00 */
[----:B------:R-:W-:Y:S04]  /*6aa0*/  STL.128 [R1+0x210], RZ ;  /* 0x000210ff01007387 */ /* 0x000fe80000100c00 */
[----:B------:R-:W-:Y:S04]  /*6ab0*/  STL.128 [R1+0x220], RZ ;  /* 0x000220ff01007387 */ /* 0x000fe80000100c00 */
[----:B------:R-:W-:Y:S01]  /*6ac0*/  STL.128 [R1+0x240], RZ ;  /* 0x000240ff01007387 */ /* 0x000fe20000100c00 */
[----:B------:R-:W-:-:S02]  /*6ad0*/  MOV R4, R2 ;  /* 0x0000000200047202 */ /* 0x000fc40000000f00 */
[----:B0-----:R-:W-:Y:S01]  /*6ae0*/  MOV R5, R3 ;  /* 0x0000000300057202 */ /* 0x001fe20000000f00 */
[----:B---3--:R-:W-:Y:S01]  /*6af0*/  STL [R1+0x230], R14 ;  /* 0x0002300e01007387 */ /* 0x008fe20000100800 */
[C---:B------:R-:W-:Y:S02]  /*6b00*/  IADD3 R8, P1, R4.reuse, 0x32430, RZ ;  /* 0x0003243004087810 */ /* 0x040fe40007f3e0ff */
[C---:B------:R-:W-:Y:S01]  /*6b10*/  IADD3 R3, P3, R4.reuse, 0x32450, RZ ;  /* 0x0003245004037810 */ /* 0x040fe20007f7e0ff */
[----:B------:R-:W-:Y:S01]  /*6b20*/  STL.128 [R1+0x250], RZ ;  /* 0x000250ff01007387 */ /* 0x000fe20000100c00 */
[C---:B------:R-:W-:Y:S01]  /*6b30*/  IADD3 R0, P4, R4.reuse, 0x32460, RZ ;  /* 0x0003246004007810 */ /* 0x040fe20007f9e0ff */
[--C-:B------:R-:W-:Y:S01]  /*6b40*/  IMAD.X R9, RZ, RZ, R5.reuse, P1 ;  /* 0x000000ffff097224 */ /* 0x100fe200008e0605 */
[----:B--2---:R-:W-:Y:S01]  /*6b50*/  ISETP.NE.AND P1, PT, R13, 0x1, PT ;  /* 0x000000010d00780c */ /* 0x004fe20003f25270 */
[--C-:B------:R-:W-:Y:S01]  /*6b60*/  IMAD.X R12, RZ, RZ, R5.reuse, P3 ;  /* 0x000000ffff0c7224 */ /* 0x100fe200018e0605 */
[----:B------:R-:W-:Y:S01]  /*6b70*/  IADD3 R10, P2, R4, 0x32440, RZ ;  /* 0x00032440040a7810 */ /* 0x000fe20007f5e0ff */
[----:B-1----:R-:W-:Y:S01]  /*6b80*/  IMAD.X R7, RZ, RZ, R5, P4 ;  /* 0x000000ffff077224 */ /* 0x002fe200020e0605 */
[----:B------:R-:W-:Y:S01]  /*6b90*/  STL.64 [R1+0x18], R8 ;  /* 0x0000180801007387 */ /* 0x000fe20000100a00 */
[----:B------:R-:W-:Y:S01]  /*6ba0*/  IMAD.MOV.U32 R4, RZ, RZ, R3 ;  /* 0x000000ffff047224 */ /* 0x000fe200078e0003 */
[----:B------:R-:W-:Y:S01]  /*6bb0*/  IADD3 R72, P3, R72, 0x50, RZ ;  /* 0x0000005048487810 */ /* 0x000fe20007f7e0ff */
[----:B------:R-:W-:Y:S01]  /*6bc0*/  IMAD.X R11, RZ, RZ, R5, P2 ;  /* 0x000000ffff0b7224 */ /* 0x000fe200010e0605 */
[----:B------:R-:W-:Y:S01]  /*6bd0*/  STL.128 [R1+0x260], RZ ;  /* 0x000260ff01007387 */ /* 0x000fe20000100c00 */
[----:B------:R-:W-:-:S02]  /*6be0*/  IMAD.MOV.U32 R5, RZ, RZ, R12 ;  /* 0x000000ffff057224 */ /* 0x000fc400078e000c */
[----:B------:R-:W-:Y:S01]  /*6bf0*/  IMAD.MOV.U32 R6, RZ, RZ, R0 ;  /* 0x000000ffff067224 */ /* 0x000fe200078e0000 */
[----:B------:R-:W-:Y:S01]  /*6c00*/  STL.64 [R1+0x20], R10 ;  /* 0x0000200a01007387 */ /* 0x000fe20000100a00 */
[----:B------:R-:W0:Y:S01]  /*6c10*/  @P1 LDC R3, c[0x0][0x44c] ;  /* 0x00011300ff031b82 */ /* 0x000e220000000800 */
[----:B------:R-:W-:Y:S02]  /*6c20*/  VIADD R0, R209, 0x7f ;  /* 0x0000007fd1007836 */ /* 0x000fe40000000000 */
[----:B------:R1:W-:Y:S04]  /*6c30*/  STL.128 [R1+0x40], R4 ;  /* 0x0000400401007387 */ /* 0x0003e80000100c00 */
[----:B------:R2:W-:Y:S04]  /*6c40*/  STL.128 [R1+0x270], RZ ;  /* 0x000270ff01007387 */ /* 0x0005e80000100c00 */
[----:B------:R2:W-:Y:S04]  /*6c50*/  STL.128 [R1+0x280], RZ ;  /* 0x000280ff01007387 */ /* 0x0005e80000100c00 */
[----:B------:R2:W-:Y:S01]  /*6c60*/  STL.128 [R1+0x290], RZ ;  /* 0x000290ff01007387 */ /* 0x0005e20000100c00 */
[----:B-1----:R-:W1:Y:S03]  /*6c70*/  @P1 LDC R6, c[0x0][0x450] ;  /* 0x00011400ff061b82 */ /* 0x002e660000000800 */
[----:B------:R2:W-:Y:S04]  /*6c80*/  STL.128 [R1+0x2a0], RZ ;  /* 0x0002a0ff01007387 */ /* 0x0005e80000100c00 */
[----:B------:R2:W-:Y:S01]  /*6c90*/  STL.128 [R1+0x2b0], RZ ;  /* 0x0002b0ff01007387 */ /* 0x0005e20000100c00 */
[----:B0-----:R-:W-:Y:S01]  /*6ca0*/  @P1 IMAD.HI.U32 R3, R0, R3, RZ ;  /* 0x0000000300031227 */ /* 0x001fe200078e00ff */
[----:B------:R-:W0:Y:S02]  /*6cb0*/  LDC.64 R4, c[0x0][0xad8] ;  /* 0x0002b600ff047b82 */ /* 0x000e240000000a00 */
[----:B------:R2:W-:Y:S04]  /*6cc0*/  STL.128 [R1+0x2c0], RZ ;  /* 0x0002c0ff01007387 */ /* 0x0005e80000100c00 */
[----:B------:R2:W-:Y:S04]  /*6cd0*/  STL.128 [R1+0x2d0], RZ ;  /* 0x0002d0ff01007387 */ /* 0x0005e80000100c00 */
[----:B------:R2:W-:Y:S04]  /*6ce0*/  STL.128 [R1+0x2e0], RZ ;  /* 0x0002e0ff01007387 */ /* 0x0005e80000100c00 */
[----:B------:R2:W-:Y:S01]  /*6cf0*/  STL.128 [R1+0x2f0], RZ ;  /* 0x0002f0ff01007387 */ /* 0x0005e20000100c00 */
[----:B-1----:R-:W-:-:S03]  /*6d00*/  @P1 SHF.R.U32.HI R0, RZ, R6, R3 ;  /* 0x00000006ff001219 */ /* 0x002fc60000011603 */
[----:B------:R2:W-:Y:S04]  /*6d10*/  STL.128 [R1+0x300], RZ ;  /* 0x000300ff01007387 */ /* 0x0005e80000100c00 */
[----:B------:R2:W-:Y:S01]  /*6d20*/  STL.128 [R1+0x310], RZ ;  /* 0x000310ff01007387 */ /* 0x0005e20000100c00 */
[----:B------:R-:W-:Y:S01]  /*6d30*/  IMAD.IADD R3, R225, 0x1, R0 ;  /* 0x00000001e1037824 */ /* 0x000fe200078e0200 */
[----:B0-----:R-:W-:Y:S02]  /*6d40*/  ISETP.GE.AND P2, PT, R5, 0x1, PT ;  /* 0x000000010500780c */ /* 0x001fe40003f46270 */
        /* <DEDUP_REMOVED lines=21> */
[----:B------:R-:W0:Y:S01]  /*6ea0*/  FENCE.VIEW.ASYNC.G ;  /* 0x00000000000073c6 */ /* 0x000e220000000100 */
[----:B------:R-:W-:Y:S05]  /*6eb0*/  WARPSYNC.ALL ;  /* 0x0000000000007948 */ /* 0x000fea0003800000 */
[----:B0-----:R-:W-:Y:S06]  /*6ec0*/  BAR.ARV 0xc, 0x180 ;  /* 0x0306000000007b1d */ /* 0x001fec0000002000 */
.L_x_3917:
[----:B------:R-:W-:Y:S02]  /*6ed0*/  IMAD.X R73, RZ, RZ, UR36, P3 ;  /* 0x00000024ff497e24 */ /* 0x000fe400098e06ff */
        /* <DEDUP_REMOVED lines=13> */
.L_x_3920:
[----:B------:R-:W-:-:S13]  /*6fb0*/  ISETP.NE.AND P0, PT, R5, 0x1, PT ;  /* 0x000000010500780c */ /* 0x000fda0003f05270 */
[----:B------:R-:W0:Y:S02]  /*6fc0*/  @P0 LDC.64 R6, c[0x0][0xae0] ;  /* 0x0002b800ff060b82 */ /* 0x000e240000000a00 */
[----:B0-----:R-:W-:-:S05]  /*6fd0*/  @P0 IMAD.HI.U32 R6, R0, R6, RZ ;  /* 0x0000000600060227 */ /* 0x001fca00078e00ff */
[----:B------:R-:W-:-:S07]  /*6fe0*/  @P0 SHF.R.U32.HI R0, RZ, R7, R6 ;  /* 0x00000007ff000219 */ /* 0x000fce0000011606 */
.L_x_3921:
[----:B------:R-:W-:Y:S05]  /*6ff0*/  BSYNC B0 ;  /* 0x0000000000007941 */ /* 0x000fea0003800000 */
.L_x_3919:
[----:B------:R-:W-:-:S05]  /*7000*/  IMAD R3, R0, R5, R5 ;  /* 0x0000000500037224 */ /* 0x000fca00078e0205 */
[----:B------:R-:W-:-:S07]  /*7010*/  VIMNMX R4, R4, R3, PT ;  /* 0x0000000304047248 */ /* 0x000fce0003fe0100 */
.L_x_3918:
[----:B------:R-:W0:Y:S01]  /*7020*/  @P1 LDC R0, c[0x0][0x44c] ;  /* 0x00011300ff001b82 */ /* 0x000e220000000800 */
[----:B------:R-:W-:Y:S01]  /*7030*/  VIADD R4, R4, 0x5f ;  /* 0x0000005f04047836 */ /* 0x000fe20000000000 */
[----:B------:R-:W-:-:S03]  /*7040*/  ULDC UR4, c[0x0][0xad4] ;  /* 0x0002b50000047ab9 */ /* 0x000fc60000000800 */
[----:B------:R-:W-:-:S03]  /*7050*/  IMAD.HI R4, R4, 0x2aaaaaab, RZ ;  /* 0x2aaaaaab04047827 */ /* 0x000fc600078e02ff */
[----:B------:R-:W1:Y:S02]  /*7060*/  @P1 LDC R7, c[0x0][0x450] ;  /* 0x00011400ff071b82 */ /* 0x000e640000000800 */
[----:B------:R-:W-:-:S04]  /*7070*/  SHF.R.U32.HI R3, RZ, 0x1f, R4 ;  /* 0x0000001fff037819 */ /* 0x000fc80000011604 */
[----:B------:R-:W-:-:S04]  /*7080*/  LEA.HI.SX32 R4, R4, R3, 0x1c ;  /* 0x0000000304047211 */ /* 0x000fc800078fe2ff */
[----:B------:R-:W-:Y:S01]  /*7090*/  VIMNMX R45, R45, R4, PT ;  /* 0x000000042d2d7248 */ /* 0x000fe20003fe0100 */
[----:B0-----:R-:W-:-:S04]  /*70a0*/  @P1 IMAD.HI.U32 R6, R209, R0, RZ ;  /* 0x00000000d1061227 */ /* 0x001fc800078e00ff */
[----:B------:R-:W-:Y:S01]  /*70b0*/  IMAD.MOV.U32 R0, RZ, RZ, R209 ;  /* 0x000000ffff007224 */ /* 0x000fe200078e00d1 */
[----:B-1----:R-:W-:-:S04]  /*70c0*/  @P1 SHF.R.U32.HI R0, RZ, R7, R6 ;  /* 0x00000007ff001219 */ /* 0x002fc80000011606 */
[----:B------:R-:W-:-:S05]  /*70d0*/  IADD3 R0, R217, R0, RZ ;  /* 0x00000000d9007210 */ /* 0x000fca0007ffe0ff */
        /* <DEDUP_REMOVED lines=12> */
.L_x_3924:
[----:B------:R-:W-:-:S13]  /*71a0*/  ISETP.NE.AND P0, PT, R5, 0x1, PT ;  /* 0x000000010500780c */ /* 0x000fda0003f05270 */
[----:B------:R-:W0:Y:S02]  /*71b0*/  @P0 LDC.64 R6, c[0x0][0xae0] ;  /* 0x0002b800ff060b82 */ /* 0x000e240000000a00 */
[----:B0-----:R-:W-:-:S05]  /*71c0*/  @P0 IMAD.HI.U32 R6, R0, R6, RZ ;  /* 0x0000000600060227 */ /* 0x001fca00078e00ff */
[----:B------:R-:W-:-:S07]  /*71d0*/  @P0 SHF.R.U32.HI R0, RZ, R7, R6 ;  /* 0x00000007ff000219 */ /* 0x000fce0000011606 */
.L_x_3925:
[----:B------:R-:W-:Y:S05]  /*71e0*/  BSYNC B0 ;  /* 0x0000000000007941 */ /* 0x000fea0003800000 */
.L_x_3923:
[----:B------:R-:W-:-:S05]  /*71f0*/  IMAD R0, R0, R5, RZ ;  /* 0x0000000500007224 */ /* 0x000fca00078e02ff */
[----:B------:R-:W-:-:S07]  /*7200*/  VIMNMX R3, R3, R0, !PT ;  /* 0x0000000003037248 */ /* 0x000fce0007fe0100 */
.L_x_3922:
        /* <DEDUP_REMOVED lines=39> */
.L_x_3927:
[----:B------:R-:W-:Y:S05]  /*7480*/  BSYNC B0 ;  /* 0x0000000000007941 */ /* 0x000fea0003800000 */
.L_x_3926:
[----:B------:R-:W-:Y:S01]  /*7490*/  IMAD R202, R219, R215, R202 ;  /* 0x000000d7dbca7224 */ /* 0x000fe200078e02ca */
[----:B------:R-:W-:-:S04]  /*74a0*/  PLOP3.LUT P0, PT, PT, PT, PT, 0x80, 0x0 ;  /* 0x000000000000781c */ /* 0x000fc80003f0f070 */
[----:B------:R-:W-:-:S04]  /*74b0*/  VIADDMNMX R215, R202, R215, R45, PT ;  /* 0x000000d7cad77246 */ /* 0x000fc8000380012d */
[----:B------:R-:W-:-:S13]  /*74c0*/  ISETP.GT.AND P1, PT, R215, R202, PT ;  /* 0x000000cad700720c */ /* 0x000fda0003f24270 */
[----:B------:R-:W-:Y:S05]  /*74d0*/  @!P1 BRA `(.L_x_3928) ;  /* 0x0000025800509947 */ /* 0x000fea0003800000 */
[----:B------:R0:W-:Y:S01]  /*74e0*/  STL.64 [R1+0x58], RZ ;  /* 0x000058ff01007387 */ /* 0x0001e20000100a00 */
[----:B------:R-:W-:Y:S01]  /*74f0*/  IMAD.U32 R32, RZ, RZ, UR37 ;  /* 0x00000025ff207e24 */ /* 0x000fe2000f8e00ff */
[----:B------:R-:W-:Y:S01]  /*7500*/  MOV R37, UR37 ;  /* 0x0000002500257c02 */ /* 0x000fe20008000f00 */
[----:B------:R-:W-:Y:S01]  /*7510*/  IMAD.U32 R19, RZ, RZ, UR37 ;  /* 0x00000025ff137e24 */ /* 0x000fe2000f8e00ff */
[----:B------:R-:W-:Y:S01]  /*7520*/  UMOV UR4, 0xffffffff ;  /* 0xffffffff00047882 */ /* 0x000fe20000000000 */
[----:B------:R-:W-:Y:S01]  /*7530*/  IMAD.U32 R24, RZ, RZ, UR37 ;  /* 0x00000025ff187e24 */ /* 0x000fe2000f8e00ff */
[----:B------:R-:W-:Y:S02]  /*7540*/  IADD3 R32, P0, R32, 0x88, RZ ;  /* 0x0000008820207810 */ /* 0x000fe40007f1e0ff */
[----:B------:R-:W-:Y:S02]  /*7550*/  IADD3 R19, P1, R19, 0x78, RZ ;  /* 0x0000007813137810 */ /* 0x000fe40007f3e0ff */
[----:B------:R-:W-:Y:S01]  /*7560*/  IADD3 R24, P2, R24, 0x58, RZ ;  /* 0x0000005818187810 */ /* 0x000fe20007f5e0ff */
[----:B------:R-:W-:Y:S01]  /*7570*/  IMAD.X R33, RZ, RZ, UR36, P0 ;  /* 0x00000024ff217e24 */ /* 0x000fe200080e06ff */
[----:B------:R-:W-:Y:S01]  /*7580*/  IADD3 R37, P3, R37, 0x60, RZ ;  /* 0x0000006025257810 */ /* 0x000fe20007f7e0ff */
[----:B------:R-:W-:-:S02]  /*7590*/  IMAD.X R18, RZ, RZ, UR36, P1 ;  /* 0x00000024ff127e24 */ /* 0x000fc400088e06ff */
[----:B------:R-:W-:Y:S02]  /*75a0*/  IMAD.X R25, RZ, RZ, UR36, P2 ;  /* 0x00000024ff197e24 */ /* 0x000fe400090e06ff */
[----:B------:R-:W-:Y:S01]  /*75b0*/  IMAD.X R46, RZ, RZ, UR36, P3 ;  /* 0x00000024ff2e7e24 */ /* 0x000fe200098e06ff */
[----:B0-----:R-:W-:Y:S07]  /*75c0*/  BRA.DIV UR4, `(.L_x_3929) ;  /* 0x0000033e04587947 */ /* 0x001fee000b800000 */
[----:B------:R-:W3:Y:S04]  /*75d0*/  LDL R0, [R1+0x51c] ;  /* 0x00051c0001007983 */ /* 0x000ee80000100800 */
[----:B---3--:R0:W1:Y:S02]  /*75e0*/  SHFL.IDX PT, R14, R0, RZ, 0x1f ;  /* 0x00001fff000e7589 */ /* 0x00806400000e0000 */
.L_x_4262:
[----:B01----:R-:W-:Y:S01]  /*75f0*/  LEA.HI R0, R14, R14, RZ, 0x1 ;  /* 0x0000000e0e007211 */ /* 0x003fe200078f08ff */
[C---:B------:R-:W-:Y:S01]  /*7600*/  VIADD R26, R2.reuse, 0x18400 ;  /* 0x00018400021a7836 */ /* 0x040fe20000000000 */
[----:B------:R-:W-:Y:S01]  /*7610*/  STL.128 [R1+0x90], RZ ;  /* 0x000090ff01007387 */ /* 0x000fe20000100c00 */
[----:B------:R-:W-:Y:S01]  /*7620*/  VIADD R10, R2, 0x400 ;  /* 0x00000400020a7836 */ /* 0x000fe20000000000 */
[----:B------:R-:W-:Y:S01]  /*7630*/  LOP3.LUT R3, R0, 0x7fffe, RZ, 0xc0, !PT ;  /* 0x0007fffe00037812 */ /* 0x000fe200078ec0ff */
[----:B------:R-:W-:Y:S01]  /*7640*/  IMAD.MOV.U32 R4, RZ, RZ, 0x1 ;  /* 0x00000001ff047424 */ /* 0x000fe200078e00ff */
[----:B------:R-:W-:Y:S01]  /*7650*/  STL.128 [R1+0xa0], RZ ;  /* 0x0000a0ff01007387 */ /* 0x000fe20000100c00 */
[----:B------:R-:W-:Y:S01]  /*7660*/  IMAD.MOV.U32 R5, RZ, RZ, RZ ;  /* 0x000000ffff057224 */ /* 0x000fe200078e00ff */
[----:B------:R-:W-:Y:S01]  /*7670*/  SHF.R.U32.HI R10, RZ, 0x4, R10 ;  /* 0x00000004ff0a7819 */ /* 0x000fe2000001160a */
[----:B------:R-:W-:Y:S01]  /*7680*/  IMAD.IADD R11, R14, 0x1, -R3 ;  /* 0x000000010e0b7824 */ /* 0x000fe200078e0a03 */
[----:B------:R-:W-:Y:S01]  /*7690*/  STL.128 [R1+0xb0], RZ ;  /* 0x0000b0ff01007387 */ /* 0x000fe20000100c00 */
[----:B------:R-:W-:Y:S01]  /*76a0*/  VIADD R3, R2, 0x1c400 ;  /* 0x0001c40002037836 */ /* 0x000fe20000000000 */
[----:B------:R-:W-:Y:S01]  /*76b0*/  LOP3.LUT R10, R10, 0x3fff, RZ, 0xc0, !PT ;  /* 0x00003fff0a0a7812 */ /* 0x000fe200078ec0ff */
[----:B------:R-:W-:Y:S01]  /*76c0*/  IMAD R0, R11, 0x2000, R26 ;  /* 0x000020000b007824 */ /* 0x000fe200078e021a */
[----:B------:R-:W-:Y:S01]  /*76d0*/  STL.128 [R1+0xc0], RZ ;  /* 0x0000c0ff01007387 */ /* 0x000fe20000100c00 */
[----:B------:R-:W-:Y:S01]  /*76e0*/  IMAD.MOV.U32 R6, RZ, RZ, 0x1 ;  /* 0x00000001ff067424 */ /* 0x000fe200078e00ff */
[----:B------:R-:W-:Y:S01]  /*76f0*/  SHF.R.U32.HI R3, RZ, 0x4, R3 ;  /* 0x00000004ff037819 */ /* 0x000fe20000011603 */
[----:B------:R-:W-:Y:S01]  /*7700*/  VIADD R11, R0, 0xa000 ;  /* 0x0000a000000b7836 */ /* 0x000fe20000000000 */
[----:B------:R-:W-:Y:S01]  /*7710*/  SHF.R.U32.HI R0, RZ, 0x4, R0 ;  /* 0x00000004ff007819 */ /* 0x000fe20000011600 */
[----:B------:R-:W-:Y:S01]  /*7720*/  IMAD.MOV.U32 R7, RZ, RZ, RZ ;  /* 0x000000ffff077224 */ /* 0x000fe200078e00ff */
[----:B------:R-:W-:Y:S01]  /*7730*/  LOP3.LUT R3, R3, 0x3fff, RZ, 0xc0, !PT ;  /* 0x00003fff03037812 */ /* 0x000fe200078ec0ff */
[----:B------:R-:W-:Y:S01]  /*7740*/  IMAD.MOV.U32 R8, RZ, RZ, 0x1 ;  /* 0x00000001ff087424 */ /* 0x000fe200078e00ff */
[----:B------:R-:W-:Y:S01]  /*7750*/  SHF.R.U32.HI R11, RZ, 0x4, R11 ;  /* 0x00000004ff0b7819 */ /* 0x000fe2000001160b */
[----:B------:R-:W-:Y:S01]  /*7760*/  IMAD.MOV.U32 R9, RZ, RZ, RZ ;  /* 0x000000ffff097224 */ /* 0x000fe200078e00ff */
[----:B------:R-:W-:Y:S01]  /*7770*/  LOP3.LUT R3, R3, 0x10000, RZ, 0xfc, !PT ;  /* 0x0001000003037812 */ /* 0x000fe200078efcff */
[----:B------:R0:W-:Y:S01]  /*7780*/  STL.128 [R1+0x60], R4 ;  /* 0x0000600401007387 */ /* 0x0001e20000100c00 */
[----:B------:R-:W-:Y:S01]  /*7790*/  LOP3.LUT R11, R11, 0x3fff, RZ, 0xc0, !PT ;  /* 0x00003fff0b0b7812 */ /* 0x000fe200078ec0ff */
[----:B------:R-:W-:Y:S01]  /*77a0*/  IMAD.U32 R34, RZ, RZ, UR37 ;  /* 0x00000025ff227e24 */ /* 0x000fe2000f8e00ff */
[----:B------:R-:W-:Y:S01]  /*77b0*/  LOP3.LUT R0, R0, 0x3fff, RZ, 0xc0, !PT ;  /* 0x00003fff00007812 */ /* 0x000fe200078ec0ff */
[----:B------:R1:W-:Y:S01]  /*77c0*/  STL.64 [R1+0x70], R8 ;  /* 0x0000700801007387 */ /* 0x0003e20000100a00 */
[----:B------:R-:W-:Y:S01]  /*77d0*/  LOP3.LUT R11, R11, 0x10000, RZ, 0xfc, !PT ;  /* 0x000100000b0b7812 */ /* 0x000fe200078efcff */
[----:B------:R-:W-:Y:S01]  /*77e0*/  IMAD.U32 R38, RZ, RZ, UR37 ;  /* 0x00000025ff267e24 */ /* 0x000fe2000f8e00ff */
[----:B------:R-:W-:Y:S01]  /*77f0*/  LOP3.LUT P0, RZ, R26, 0x1bf, RZ, 0xc0, !PT ;  /* 0x000001bf1aff7812 */ /* 0x000fe2000780c0ff */
[----:B------:R-:W-:Y:S01]  /*7800*/  STL.128 [R1+0xd0], RZ ;  /* 0x0000d0ff01007387 */ /* 0x000fe20000100c00 */
[----:B------:R-:W-:Y:S01]  /*7810*/  IMAD.U32 R39, RZ, RZ, UR37 ;  /* 0x00000025ff277e24 */ /* 0x000fe2000f8e00ff */
[----:B------:R-:W-:Y:S01]  /*7820*/  IADD3 R34, P5, R34, 0x68, RZ ;  /* 0x0000006822227810 */ /* 0x000fe20007fbe0ff */
[----:B------:R-:W-:Y:S01]  /*7830*/  IMAD.U32 R41, RZ, RZ, UR37 ;  /* 0x00000025ff297e24 */ /* 0x000fe2000f8e00ff */
[----:B------:R-:W-:Y:S01]  /*7840*/  STL.128 [R1+0xe0], RZ ;  /* 0x0000e0ff01007387 */ /* 0x000fe20000100c00 */
[----:B------:R-:W-:Y:S01]  /*7850*/  IMAD.U32 R45, RZ, RZ, UR37 ;  /* 0x00000025ff2d7e24 */ /* 0x000fe2000f8e00ff */
[----:B------:R-:W-:Y:S01]  /*7860*/  IADD3 R38, P4, R38, 0x70, RZ ;  /* 0x0000007026267810 */ /* 0x000fe20007f9e0ff */
[----:B------:R-:W-:Y:S01]  /*7870*/  IMAD.U32 R35, RZ, RZ, UR37 ;  /* 0x00000025ff237e24 */ /* 0x000fe2000f8e00ff */
[C---:B0-----:R-:W-:Y:S01]  /*7880*/  LOP3.LUT R6, R10.reuse, 0x3000000, RZ, 0xfc, !PT ;  /* 0x030000000a067812 */ /* 0x041fe200078efcff */
[----:B------:R-:W-:Y:S01]  /*7890*/  IMAD.MOV.U32 R5, RZ, RZ, 0x40000040 ;  /* 0x40000040ff057424 */ /* 0x000fe200078e00ff */
[----:B------:R-:W-:Y:S01]  /*78a0*/  MOV R4, R3 ;  /* 0x0000000300047202 */ /* 0x000fe20000000f00 */
[----:B------:R-:W-:Y:S01]  /*78b0*/  IMAD.MOV.U32 R7, RZ, RZ, 0x40000040 ;  /* 0x40000040ff077424 */ /* 0x000fe200078e00ff */
[----:B------:R-:W-:Y:S01]  /*78c0*/  LOP3.LUT R10, R10, 0x10000, RZ, 0xfc, !PT ;  /* 0x000100000a0a7812 */ /* 0x000fe200078efcff */
[----:B-1----:R-:W-:Y:S01]  /*78d0*/  IMAD.MOV.U32 R9, RZ, RZ, 0x40000040 ;  /* 0x40000040ff097424 */ /* 0x002fe200078e00ff */
[----:B------:R-:W-:Y:S01]  /*78e0*/  LOP3.LUT R8, R0, 0x10000, RZ, 0xfc, !PT ;  /* 0x0001000000087812 */ /* 0x000fe200078efcff */
[----:B------:R-:W-:Y:S01]  /*78f0*/  IMAD.X R42, RZ, RZ, UR36, P5 ;  /* 0x00000024ff2a7e24 */ /* 0x000fe2000a8e06ff */
[----:B------:R0:W-:Y:S01]  /*7900*/  STL.128 [R1+0x80], R4 ;  /* 0x0000800401007387 */ /* 0x0001e20000100c00 */
[----:B------:R-:W-:Y:S01]  /*7910*/  IADD3 R39, P3, R39, 0x80, RZ ;  /* 0x0000008027277810 */ /* 0x000fe20007f7e0ff */
[----:B------:R-:W-:Y:S01]  /*7920*/  BSSY B6, `(.L_x_3930) ;  /* 0x000001e000067945 */ /* 0x000fe20003800000 */
[----:B------:R-:W-:Y:S01]  /*7930*/  IADD3 R41, P2, R41, 0x90, RZ ;  /* 0x0000009029297810 */ /* 0x000fe20007f5e0ff */
[----:B------:R1:W-:Y:S01]  /*7940*/  STL.64 [R1+0x78], R8 ;  /* 0x0000780801007387 */ /* 0x0003e20000100a00 */
[----:B------:R-:W-:Y:S01]  /*7950*/  IADD3 R45, P1, R45, 0xf0, RZ ;  /* 0x000000f02d2d7810 */ /* 0x000fe20007f3e0ff */
[----:B------:R-:W-:Y:S01]  /*7960*/  IMAD.X R48, RZ, RZ, UR36, P4 ;  /* 0x00000024ff307e24 */ /* 0x000fe2000a0e06ff */
[----:B------:R-:W-:Y:S01]  /*7970*/  IADD3 R35, P5, R35, 0xf8, RZ ;  /* 0x000000f823237810 */ /* 0x000fe20007fbe0ff */
[----:B------:R-:W-:-:S02]  /*7980*/  IMAD.X R49, RZ, RZ, UR36, P3 ;  /* 0x00000024ff317e24 */ /* 0x000fc400098e06ff */
[----:B------:R-:W-:Y:S01]  /*7990*/  IMAD.X R40, RZ, RZ, UR36, P2 ;  /* 0x00000024ff287e24 */ /* 0x000fe200090e06ff */
[----:B------:R-:W-:Y:S01]  /*79a0*/  IADD3.X R36, RZ, UR36, RZ, P5, !PT ;  /* 0x00000024ff247c10 */ /* 0x000fe2000affe4ff */
[----:B------:R-:W-:Y:S02]  /*79b0*/  IMAD.X R47, RZ, RZ, UR36, P1 ;  /* 0x00000024ff2f7e24 */ /* 0x000fe400088e06ff */
[----:B0-----:R-:W-:Y:S02]  /*79c0*/  IMAD.MOV.U32 R6, RZ, RZ, R10 ;  /* 0x000000ffff067224 */ /* 0x001fe400078e000a */
[----:B------:R-:W-:-:S05]  /*79d0*/  IMAD.MOV.U32 R4, RZ, RZ, R11 ;  /* 0x000000ffff047224 */ /* 0x000fca00078e000b */
[----:B------:R1:W-:Y:S01]  /*79e0*/  STL.128 [R1+0xf0], R4 ;  /* 0x0000f00401007387 */ /* 0x0003e20000100c00 */
[----:B------:R-:W-:Y:S05]  /*79f0*/  @!P0 BRA `(.L_x_3931) ;  /* 0x0000000000408947 */ /* 0x000fea0003800000 */
[----:B------:R-:W-:Y:S01]  /*7a00*/  MOV R14, 0x0 ;  /* 0x00000000000e7802 */ /* 0x000fe20000000f00 */
[----:B------:R-:W-:Y:S01]  /*7a10*/  ULDC.64 UR4, c[0x4][0x98] ;  /* 0x0100260000047ab9 */ /* 0x000fe20000000a00 */
[----:B------:R-:W-:Y:S01]  /*7a20*/  ULDC.64 UR6, c[0x4][0xa0] ;  /* 0x0100280000067ab9 */ /* 0x000fe20000000a00 */
[----:B-1----:R-:W-:Y:S02]  /*7a30*/  IMAD.U32 R4, RZ, RZ, UR4 ;  /* 0x00000004ff047e24 */ /* 0x002fe4000f8e00ff */
[----:B------:R-:W-:Y:S01]  /*7a40*/  IMAD.U32 R5, RZ, RZ, UR5 ;  /* 0x00000005ff057e24 */ /* 0x000fe2000f8e00ff */
[----:B----4-:R-:W0:Y:S01]  /*7a50*/  LDC.64 R14, c[0x4][R14] ;  /* 0x010000000e0e7b82 */ /* 0x010e220000000a00 */
        /* <DEDUP_REMOVED lines=9> */
[----:B0-2--5:R-:W-:Y:S05]  /*7af0*/  CALL.ABS.NOINC R14 ;  /* 0x000000000e007343 */ /* 0x025fea0003c00000 */
.L_x_3931:
[----:B------:R-:W-:Y:S05]  /*7b00*/  BSYNC B6 ;  /* 0x0000000000067941 */ /* 0x000fea0003800000 */
.L_x_3930:
[----:B------:R-:W0:Y:S01]  /*7b10*/  LDC.64 R10, c[0x0][0xad0] ;  /* 0x0002b400ff0a7b82 */ /* 0x000e220000000a00 */
[----:B------:R-:W3:Y:S01]  /*7b20*/  S2R R27, SR_TID.X ;  /* 0x00000000001b7919 */ /* 0x000ee20000002100 */
[----:B------:R-:W-:Y:S02]  /*7b30*/  UIADD3 UR5, UP0, UR37, 0x100, URZ ;  /* 0x0000010025057890 */ /* 0x000fe4000ff1e03f */
[----:B------:R-:W-:Y:S01]  /*7b40*/  IMAD.U32 R54, RZ, RZ, UR37 ;  /* 0x00000025ff367e24 */ /* 0x000fe2000f8e00ff */
[----:B------:R-:W-:Y:S01]  /*7b50*/  STL.64 [R1+0x110], R24 ;  /* 0x0001101801007387 */ /* 0x000fe20000100a00 */
[----:B------:R-:W-:Y:S01]  /*7b60*/  UIADD3.X UR6, URZ, UR36, URZ, UP0, !UPT ;  /* 0x000000243f067290 */ /* 0x000fe200087fe43f */
[----:B------:R-:W-:Y:S01]  /*7b70*/  IMAD.U32 R3, RZ, RZ, UR37 ;  /* 0x00000025ff037e24 */ /* 0x000fe2000f8e00ff */
[----:B----4-:R-:W4:Y:S01]  /*7b80*/  LDC.64 R14, c[0x0][0xad8] ;  /* 0x0002b600ff0e7b82 */ /* 0x010f220000000a00 */
[----:B------:R-:W-:Y:S01]  /*7b90*/  UIADD3 UR4, UP0, UR37, 0x14c, URZ ;  /* 0x0000014c25047890 */ /* 0x000fe2000ff1e03f */
[----:B-1----:R-:W-:Y:S01]  /*7ba0*/  IMAD.U32 R8, RZ, RZ, UR5 ;  /* 0x00000005ff087e24 */ /* 0x002fe2000f8e00ff */
[----:B------:R-:W-:Y:S01]  /*7bb0*/  STL.64 [R1+0x100], R204 ;  /* 0x000100cc01007387 */ /* 0x000fe20000100a00 */
[----:B------:R-:W-:Y:S01]  /*7bc0*/  IMAD.U32 R9, RZ, RZ, UR6 ;  /* 0x00000006ff097e24 */ /* 0x000fe2000f8e00ff */
[----:B------:R-:W-:Y:S01]  /*7bd0*/  UIADD3.X UR5, URZ, UR36, URZ, UP0, !UPT ;  /* 0x000000243f057290 */ /* 0x000fe200087fe43f */
[----:B------:R-:W-:Y:S01]  /*7be0*/  IMAD.U32 R43, RZ, RZ, UR37 ;  /* 0x00000025ff2b7e24 */ /* 0x000fe2000f8e00ff */
[----:B------:R-:W-:Y:S01]  /*7bf0*/  STL.U8 [R1+0x118], RZ ;  /* 0x000118ff01007387 */ /* 0x000fe20000100000 */
[----:B------:R-:W1:Y:S01]  /*7c00*/  LDC.64 R20, c[0x0][0xae0] ;  /* 0x0002b800ff147b82 */ /* 0x000e620000000a00 */
[----:B------:R-:W-:Y:S01]  /*7c10*/  IMAD.U32 R12, RZ, RZ, UR4 ;  /* 0x00000004ff0c7e24 */ /* 0x000fe2000f8e00ff */
[----:B------:R-:W-:Y:S01]  /*7c20*/  ULDC UR4, c[0x0][0x3f4] ;  /* 0x0000fd0000047ab9 */ /* 0x000fe20000000800 */
[----:B------:R2:W-:Y:S01]  /*7c30*/  STL.64 [R1+0x108], R8 ;  /* 0x0001080801007387 */ /* 0x0005e20000100a00 */
[----:B------:R-:W-:Y:S01]  /*7c40*/  IMAD.U32 R13, RZ, RZ, UR5 ;  /* 0x00000005ff0d7e24 */ /* 0x000fe2000f8e00ff */
[----:B------:R-:W-:-:S02]  /*7c50*/  ISETP.LT.AND P0, PT, RZ, UR4, PT ;  /* 0x00000004ff007c0c */ /* 0x000fc4000bf01270 */
[----:B------:R-:W-:Y:S01]  /*7c60*/  IADD3 R54, P2, R54, 0x118, RZ ;  /* 0x0000011836367810 */ /* 0x000fe20007f5e0ff */
[----:B------:R-:W1:Y:S01]  /*7c70*/  LDC R6, c[0x0][0x450] ;  /* 0x00011400ff067b82 */ /* 0x000e620000000800 */
[----:B0-----:R-:W-:Y:S01]  /*7c80*/  IMAD.MOV.U32 R30, RZ, RZ, R11 ;  /* 0x000000ffff1e7224 */ /* 0x001fe200078e000b */
[----:B------:R-:W-:Y:S01]  /*7c90*/  STL.64 [R1+0x150], R12 ;  /* 0x0001500c01007387 */ /* 0x000fe20000100a00 */
[----:B------:R-:W-:Y:S01]  /*7ca0*/  IMAD.MOV.U32 R7, RZ, RZ, R10 ;  /* 0x000000ffff077224 */ /* 0x000fe200078e000a */
[----:B------:R-:W-:Y:S01]  /*7cb0*/  IADD3 R43, P4, R43, 0x150, RZ ;  /* 0x000001502b2b7810 */ /* 0x000fe20007f9e0ff */
[----:B------:R-:W-:Y:S02]  /*7cc0*/  IMAD.X R55, RZ, RZ, UR36, P2 ;  /* 0x00000024ff377e24 */ /* 0x000fe400090e06ff */
[----:B--2---:R-:W-:Y:S01]  /*7cd0*/  IMAD.MOV.U32 R8, RZ, RZ, RZ ;  /* 0x000000ffff087224 */ /* 0x004fe200078e00ff */
[----:B------:R-:W0:Y:S01]  /*7ce0*/  LDC.64 R4, c[0x0][0x448] ;  /* 0x00011200ff047b82 */ /* 0x000e220000000a00 */
[----:B----4-:R-:W-:Y:S01]  /*7cf0*/  IMAD.MOV.U32 R9, RZ, RZ, R15 ;  /* 0x000000ffff097224 */ /* 0x010fe200078e000f */
[----:B------:R-:W-:Y:S01]  /*7d00*/  MOV R31, R14 ;  /* 0x0000000e001f7202 */ /* 0x000fe20000000f00 */
[----:B---3--:R-:W-:-:S02]  /*7d10*/  VIADD R0, R27, 0xffffff80 ;  /* 0xffffff801b007836 */ /* 0x008fc40000000000 */
[----:B------:R-:W-:Y:S02]  /*7d20*/  IMAD.X R51, RZ, RZ, UR36, P4 ;  /* 0x00000024ff337e24 */ /* 0x000fe4000a0e06ff */
[----:B------:R2:W-:Y:S01]  /*7d30*/  STL.128 [R1+0x120], R28 ;  /* 0x0001201c01007387 */ /* 0x0005e20000100c00 */
[----:B-1----:R-:W-:Y:S02]  /*7d40*/  IMAD.MOV.U32 R10, RZ, RZ, R20 ;  /* 0x000000ffff0a7224 */ /* 0x002fe400078e0014 */
[----:B------:R-:W-:Y:S01]  /*7d50*/  IMAD.MOV.U32 R11, RZ, RZ, R21 ;  /* 0x000000ffff0b7224 */ /* 0x000fe200078e0015 */
[----:B------:R-:W-:Y:S04]  /*7d60*/  STL [R1+0x4a0], R0 ;  /* 0x0004a00001007387 */ /* 0x000fe80000100800 */
[----:B------:R-:W-:Y:S04]  /*7d70*/  STL.128 [R1+0x130], R8 ;  /* 0x0001300801007387 */ /* 0x000fe80000100c00 */
[----:B------:R1:W-:Y:S01]  /*7d80*/  STL [R1+0x11c], R0 ;  /* 0x00011c0001007387 */ /* 0x0003e20000100800 */
[----:B--2---:R-:W-:-:S03]  /*7d90*/  IADD3 R30, P3, R3, 0x108, RZ ;  /* 0x00000108031e7810 */ /* 0x004fc60007f7e0ff */
[----:B0-----:R0:W-:Y:S02]  /*7da0*/  STL.128 [R1+0x140], R4 ;  /* 0x0001400401007387 */ /* 0x0011e40000100c00 */
[----:B------:R-:W-:Y:S02]  /*7db0*/  IMAD.X R50, RZ, RZ, UR36, P3 ;  /* 0x00000024ff327e24 */ /* 0x000fe400098e06ff */
[----:B-1----:R-:W-:-:S05]  /*7dc0*/  IMAD.U32 R0, RZ, RZ, UR37 ;  /* 0x00000025ff007e24 */ /* 0x002fca000f8e00ff */
[----:B------:R-:W-:-:S05]  /*7dd0*/  IADD3 R29, P1, R0, 0x11c, RZ ;  /* 0x0000011c001d7810 */ /* 0x000fca0007f3e0ff */
[----:B------:R-:W-:Y:S01]  /*7de0*/  IMAD.X R31, RZ, RZ, UR36, P1 ;  /* 0x00000024ff1f7e24 */ /* 0x000fe200088e06ff */
[----:B------:R-:W-:Y:S07]  /*7df0*/  @P0 BRA `(.L_x_3932) ;  /* 0x0000000000400947 */ /* 0x000fee0003800000 */
        /* <DEDUP_REMOVED lines=10> */
.L_x_3935:
[----:B--2---:R2:W3:Y:S02]  /*7ea0*/  SYNCS.PHASECHK.TRANS64.TRYWAIT P0, [R2+URZ+0x32400], R3 ;  /* 0x03240003020075a7 */ /* 0x0044e4000800017f */
[----:B---3--:R-:W-:Y:S05]  /*7eb0*/  @!P0 NANOSLEEP.SYNCS 0x989680 ;  /* 0x009896800000895d */ /* 0x008fea0003900000 */
[----:B------:R-:W3:Y:S02]  /*7ec0*/  @!P0 SYNCS.PHASECHK.TRANS64 P0, [R2+URZ+0x32400], R3 ;  /* 0x03240003020085a7 */ /* 0x000ee4000800007f */
[----:B---3--:R-:W-:Y:S05]  /*7ed0*/  @!P0 BRA `(.L_x_3935) ;  /* 0xfffffffc00f08947 */ /* 0x008fea000383ffff */
.L_x_3934:
[----:B------:R-:W-:Y:S05]  /*7ee0*/  BSYNC B0 ;  /* 0x0000000000007941 */ /* 0x000fea0003800000 */
.L_x_3933:
[----:B------:R-:W-:Y:S05]  /*7ef0*/  BRA `(.L_x_3936) ;  /* 0x0000002c00047947 */ /* 0x000fea0003800000 */
.L_x_3932:
[----:B------:R-:W-:Y:S01]  /*7f00*/  LOP3.LUT P0, RZ, R26, 0x3ff, RZ, 0xc0, !PT ;  /* 0x000003ff1aff7812 */ /* 0x000fe2000780c0ff */
[----:B------:R-:W-:Y:S01]  /*7f10*/  ULDC.64 UR4, c[0x0][0x3f8] ;  /* 0x0000fe0000047ab9 */ /* 0x000fe20000000a00 */
[----:B-----5:R-:W-:Y:S01]  /*7f20*/  SHF.R.S32.HI R0, RZ, 0x1f, R44 ;  /* 0x0000001fff007819 */ /* 0x020fe2000001142c */
[----:B------:R-:W-:Y:S01]  /*7f30*/  ULDC.64 UR6, c[0x0][0x408] ;  /* 0x0001020000067ab9 */ /* 0x000fe20000000a00 */
[----:B------:R-:W-:Y:S01]  /*7f40*/  IMAD.WIDE.U32 R24, R44, UR4, RZ ;  /* 0x000000042c187c25 */ /* 0x000fe2000f8e00ff */
[----:B------:R-:W-:Y:S03]  /*7f50*/  BSSY B6, `(.L_x_3937) ;  /* 0x0000019000067945 */ /* 0x000fe60003800000 */
[C---:B------:R-:W-:Y:S02]  /*7f60*/  IMAD R3, R0.reuse, UR4, RZ ;  /* 0x0000000400037c24 */ /* 0x040fe4000f8e02ff */
[----:B0-----:R-:W-:-:S02]  /*7f70*/  IMAD R5, R0, UR6, RZ ;  /* 0x0000000600057c24 */ /* 0x001fc4000f8e02ff */
        /* <DEDUP_REMOVED lines=9> */
[----:B------:R-:W-:Y:S01]  /*8010*/  IMAD.U32 R4, RZ, RZ, UR4 ;  /* 0x00000004ff047e24 */ /* 0x000fe2000f8e00ff */
[----:B------:R-:W-:Y:S01]  /*8020*/  MOV R5, UR5 ;  /* 0x0000000500057c02 */ /* 0x000fe20008000f00 */
        /* <DEDUP_REMOVED lines=11> */
.L_x_3938:
[----:B------:R-:W-:Y:S05]  /*80e0*/  BSYNC B6 ;  /* 0x0000000000067941 */ /* 0x000fea0003800000 */
.L_x_3937:
[----:B------:R-:W2:Y:S01]  /*80f0*/  LDL R3, [R1+0x50] ;  /* 0x0000500001037983 */ /* 0x000ea20000100800 */
[----:B------:R-:W-:Y:S01]  /*8100*/  ULDC.U8 UR4, c[0x0][0x410] ;  /* 0x0001040000047ab9 */ /* 0x000fe20000000000 */
[----:B------:R-:W-:Y:S01]  /*8110*/  BSSY B0, `(.L_x_3939) ;  /* 0x0000297000007945 */ /* 0x000fe20003800000 */
[----:B------:R-:W-:Y:S01]  /*8120*/  ISETP.NE.AND P0, PT, RZ, UR4, PT ;  /* 0x00000004ff007c0c */ /* 0x000fe2000bf05270 */
[----:B--2---:R-:W-:-:S12]  /*8130*/  IMAD R0, R3, 0x80, R158 ;  /* 0x0000008003007824 */ /* 0x004fd800078e029e */
[----:B------:R-:W-:Y:S05]  /*8140*/  @!P0 BRA `(.L_x_3940) ;  /* 0x0000001400688947 */ /* 0x000fea0003800000 */
[----:B------:R-:W2:Y:S01]  /*8150*/  LDL R20, [R1+0x4a4] ;  /* 0x0004a40001147983 */ /* 0x000ea20000100800 */
[----:B------:R-:W0:Y:S01]  /*8160*/  LDC R61, c[0x0][0x448] ;  /* 0x00011200ff3d7b82 */ /* 0x000e220000000800 */
[----:B------:R-:W-:Y:S01]  /*8170*/  ULDC.64 UR4, c[0x0][0x3f8] ;  /* 0x0000fe0000047ab9 */ /* 0x000fe20000000a00 */
[----:B------:R-:W-:Y:S01]  /*8180*/  ULDC.64 UR6, c[0x0][0x408] ;  /* 0x0001020000067ab9 */ /* 0x000fe20000000a00 */
[----:B------:R-:W-:Y:S02]  /*8190*/  IMAD.MOV.U32 R25, RZ, RZ, R53 ;  /* 0x000000ffff197224 */ /* 0x000fe400078e0035 */
[----:B------:R-:W-:Y:S01]  /*81a0*/  IMAD.MOV.U32 R27, RZ, RZ, R57 ;  /* 0x000000ffff1b7224 */ /* 0x000fe200078e0039 */
[----:B0-----:R-:W-:-:S13]  /*81b0*/  ISETP.NE.AND P0, PT, R61, 0x1, PT ;  /* 0x000000013d00780c */ /* 0x001fda0003f05270 */
[----:B------:R-:W0:Y:S08]  /*81c0*/  @P0 LDC R4, c[0x0][0x44c] ;  /* 0x00011300ff040b82 */ /* 0x000e300000000800 */
[----:B------:R-:W1:Y:S01]  /*81d0*/  @P0 LDC R5, c[0x0][0x450] ;  /* 0x00011400ff050b82 */ /* 0x000e620000000800 */
[----:B--2---:R-:W-:-:S04]  /*81e0*/  IMAD R3, R20, 0x40, R0 ;  /* 0x0000004014037824 */ /* 0x004fc800078e0200 */
[----:B0-----:R-:W-:-:S05]  /*81f0*/  @P0 IMAD.HI.U32 R4, R3, R4, RZ ;  /* 0x0000000403040227 */ /* 0x001fca00078e00ff */
[----:B-1----:R-:W-:-:S04]  /*8200*/  @P0 SHF.R.U32.HI R3, RZ, R5, R4 ;  /* 0x00000005ff030219 */ /* 0x002fc80000011604 */
        /* <DEDUP_REMOVED lines=17> */
[----:B------:R0:W1:Y:S04]  /*8320*/  SHFL.IDX PT, R3, R44, RZ, 0x1c1f ;  /* 0x001c1fff2c037589 */ /* 0x00006800000e0000 */
[----:B------:R0:W2:Y:S04]  /*8330*/  SHFL.IDX PT, R6, R10, RZ, 0x1c1f ;  /* 0x001c1fff0a067589 */ /* 0x0000a800000e0000 */
[----:B------:R0:W3:Y:S04]  /*8340*/  SHFL.IDX PT, R7, R59, RZ, 0x1c1f ;  /* 0x001c1fff3b077589 */ /* 0x0000e800000e0000 */
[----:B------:R0:W4:Y:S02]  /*8350*/  SHFL.IDX PT, R8, R58, RZ, 0x1c1f ;  /* 0x001c1fff3a087589 */ /* 0x00012400000e0000 */
.L_x_4268:
        /* <DEDUP_REMOVED lines=8> */
[----:B------:R-:W3:Y:S01]  /*83e0*/  LDL R11, [R1+0x4a8] ;  /* 0x0004a800010b7983 */ /* 0x000ee20000100800 */
[----:B------:R-:W-:Y:S01]  /*83f0*/  ULDC UR4, c[0x0][0x3f4] ;  /* 0x0000fd0000047ab9 */ /* 0x000fe20000000800 */
[----:B--2---:R-:W-:Y:S01]  /*8400*/  IMAD.MOV.U32 R4, RZ, RZ, R6 ;  /* 0x000000ffff047224 */ /* 0x004fe200078e0006 */
[----:B------:R-:W-:Y:S01]  /*8410*/  ISETP.GE.AND P2, PT, R154, UR4, PT ;  /* 0x000000049a007c0c */ /* 0x000fe2000bf46270 */
[----:B-1----:R-:W-:Y:S01]  /*8420*/  IMAD.MOV.U32 R5, RZ, RZ, R3 ;  /* 0x000000ffff057224 */ /* 0x002fe200078e0003 */
[----:B------:R-:W-:Y:S02]  /*8430*/  ISETP.GE.AND P3, PT, R164, UR4, PT ;  /* 0x00000004a4007c0c */ /* 0x000fe4000bf66270 */
[----:B------:R-:W-:-:S09]  /*8440*/  CS2R R52, SRZ ;  /* 0x0000000000347805 */ /* 0x000fd2000001ff00 */
[----:B------:R-:W-:-:S04]  /*8450*/  @!P2 IMAD.WIDE R4, R154, 0x2, R4 ;  /* 0x000000029a04a825 */ /* 0x000fc800078e0204 */
[----:B------:R-:W-:Y:S01]  /*8460*/  @!P3 IMAD.SHL.U32 R9, R164, 0x2, RZ ;  /* 0x00000002a409b824 */ /* 0x000fe200078e00ff */
[----:B------:R1:W5:Y:S01]  /*8470*/  @!P2 LD.E.64 R52, desc[UR44][R4.64] ;  /* 0x0000002c0434a980 */ /* 0x000362000c101b00 */
[----:B------:R-:W-:Y:S02]  /*8480*/  CS2R R56, SRZ ;  /* 0x0000000000387805 */ /* 0x000fe4000001ff00 */
[----:B------:R-:W-:Y:S02]  /*8490*/  CS2R R24, SRZ ;  /* 0x0000000000187805 */ /* 0x000fe4000001ff00 */
[----:B------:R-:W-:Y:S02]  /*84a0*/  CS2R R26, SRZ ;  /* 0x00000000001a7805 */ /* 0x000fe4000001ff00 */
[-C--:B-1----:R-:W-:Y:S02]  /*84b0*/  @!P3 IADD3 R4, P0, R6, R9.reuse, RZ ;  /* 0x000000090604b210 */ /* 0x082fe40007f1e0ff */
[----:B----4-:R-:W-:-:S02]  /*84c0*/  @!P3 IADD3 R6, P1, R8, R9, RZ ;  /* 0x000000090806b210 */ /* 0x010fc40007f3e0ff */
[----:B---3--:R-:W-:-:S03]  /*84d0*/  MOV R9, R7 ;  /* 0x0000000700097202 */ /* 0x008fc60000000f00 */
[----:B------:R-:W-:-:S05]  /*84e0*/  @!P2 IMAD.WIDE R8, R154, 0x2, R8 ;  /* 0x000000029a08a825 */ /* 0x000fca00078e0208 */
[----:B------:R1:W5:Y:S01]  /*84f0*/  @!P2 LD.E.64 R56, desc[UR44][R8.64] ;  /* 0x0000002c0838a980 */ /* 0x000362000c101b00 */
[----:B------:R-:W-:-:S05]  /*8500*/  @!P3 SHF.L.U64.HI R12, R164, 0x1, R11 ;  /* 0x00000001a40cb819 */ /* 0x000fca000001020b */
[--C-:B------:R-:W-:Y:S02]  /*8510*/  @!P3 IMAD.X R5, R3, 0x1, R12.reuse, P0 ;  /* 0x000000010305b824 */ /* 0x100fe400000e060c */
[----:B------:R-:W-:-:S03]  /*8520*/  @!P3 IMAD.X R7, R7, 0x1, R12, P1 ;  /* 0x000000010707b824 */ /* 0x000fc600008e060c */
[----:B------:R1:W5:Y:S04]  /*8530*/  @!P3 LD.E.64 R24, desc[UR44][R4.64] ;  /* 0x0000002c0418b980 */ /* 0x000368000c101b00 */
[----:B------:R1:W5:Y:S02]  /*8540*/  @!P3 LD.E.64 R26, desc[UR44][R6.64] ;  /* 0x0000002c061ab980 */ /* 0x000364000c101b00 */
.L_x_3943:
[----:B------:R-:W-:Y:S05]  /*8550*/  BSYNC B1 ;  /* 0x0000000000017941 */ /* 0x000fea0003800000 */
.L_x_3942:
[----:B-1---5:R-:W-:Y:S01]  /*8560*/  IMAD.MOV.U32 R3, RZ, RZ, R24 ;  /* 0x000000ffff037224 */ /* 0x022fe200078e0018 */
[----:B------:R-:W-:Y:S01]  /*8570*/  UMOV UR4, 0xffffffff ;  /* 0xffffffff00047882 */ /* 0x000fe20000000000 */
[----:B------:R-:W-:Y:S01]  /*8580*/  IMAD.MOV.U32 R4, RZ, RZ, R25 ;  /* 0x000000ffff047224 */ /* 0x000fe200078e0019 */
[----:B------:R-:W-:Y:S01]  /*8590*/  CS2R R20, SRZ ;  /* 0x0000000000147805 */ /* 0x000fe2000001ff00 */
[----:B------:R-:W-:Y:S02]  /*85a0*/  IMAD.MOV.U32 R5, RZ, RZ, R52 ;  /* 0x000000ffff057224 */ /* 0x000fe400078e0034 */
[----:B--2---:R-:W-:Y:S01]  /*85b0*/  IMAD.MOV.U32 R6, RZ, RZ, R53 ;  /* 0x000000ffff067224 */ /* 0x004fe200078e0035 */
        /* <DEDUP_REMOVED lines=12> */
[----:B------:R1:W0:Y:S04]  /*8680*/  SHFL.IDX PT, R6, R10, 0x1, 0x1c1f ;  /* 0x003c1f000a067f89 */ /* 0x00022800000e0000 */
[----:B---3--:R1:W3:Y:S04]  /*8690*/  SHFL.IDX PT, R7, R59, 0x1, 0x1c1f ;  /* 0x003c1f003b077f89 */ /* 0x0082e800000e0000 */
[----:B------:R1:W0:Y:S02]  /*86a0*/  SHFL.IDX PT, R14, R58, 0x1, 0x1c1f ;  /* 0x003c1f003a0e7f89 */ /* 0x00022400000e0000 */
.L_x_4274:
[----:B------:R-:W5:Y:S01]  /*86b0*/  LDL R5, [R1+0x204] ;  /* 0x0002040001057983 */ /* 0x000f620000100800 */
[----:B------:R-:W-:Y:S01]  /*86c0*/  VIADD R0, R0, 0x40 ;  /* 0x0000004000007836 */ /* 0x000fe20000000000 */
[----:B------:R-:W-:Y:S01]  /*86d0*/  BSSY B1, `(.L_x_3945) ;  /* 0x0000022000017945 */ /* 0x000fe20003800000 */
[----:B01----:R-:W-:Y:S02]  /*86e0*/  CS2R R10, SRZ ;  /* 0x00000000000a7805 */ /* 0x003fe4000001ff00 */
[----:B----4-:R-:W-:Y:S02]  /*86f0*/  CS2R R8, SRZ ;  /* 0x0000000000087805 */ /* 0x010fe4000001ff00 */
[----:B------:R-:W-:Y:S02]  /*8700*/  CS2R R12, SRZ ;  /* 0x00000000000c7805 */ /* 0x000fe4000001ff00 */
[----:B------:R-:W-:Y:S02]  /*8710*/  ISETP.GE.AND P0, PT, R0, R61, PT ;  /* 0x0000003d0000720c */ /* 0x000fe40003f06270 */
[----:B-----5:R-:W-:-:S04]  /*8720*/  LEA.HI R4, R5, R5, RZ, 0x1 ;  /* 0x0000000505047211 */ /* 0x020fc800078f08ff */
[----:B------:R-:W-:-:S05]  /*8730*/  LOP3.LUT R4, R4, 0xfffffffe, RZ, 0xc0, !PT ;  /* 0xfffffffe04047812 */ /* 0x000fca00078ec0ff */
[----:B------:R-:W-:-:S05]  /*8740*/  IMAD.IADD R4, R5, 0x1, -R4 ;  /* 0x0000000105047824 */ /* 0x000fca00078e0a04 */
[----:B------:R-:W-:Y:S01]  /*8750*/  SHF.L.U32 R59, R4, 0x1f, RZ ;  /* 0x0000001f043b7819 */ /* 0x000fe200000006ff */
[----:B------:R-:W-:Y:S06]  /*8760*/  @P0 BRA `(.L_x_3946) ;  /* 0x0000000000600947 */ /* 0x000fec0003800000 */
[----:B------:R-:W4:Y:S01]  /*8770*/  LDL R15, [R1+0x4a8] ;  /* 0x0004a800010f7983 */ /* 0x000f220000100800 */
[----:B------:R-:W-:Y:S01]  /*8780*/  ULDC UR4, c[0x0][0x3f4] ;  /* 0x0000fd0000047ab9 */ /* 0x000fe20000000800 */
[----:B------:R-:W-:Y:S01]  /*8790*/  IMAD.MOV.U32 R4, RZ, RZ, R6 ;  /* 0x000000ffff047224 */ /* 0x000fe200078e0006 */
[----:B------:R-:W-:Y:S01]  /*87a0*/  ISETP.GE.AND P2, PT, R154, UR4, PT ;  /* 0x000000049a007c0c */ /* 0x000fe2000bf46270 */
[----:B--2---:R-:W-:Y:S01]  /*87b0*/  IMAD.MOV.U32 R5, RZ, RZ, R3 ;  /* 0x000000ffff057224 */ /* 0x004fe200078e0003 */
[----:B------:R-:W-:Y:S02]  /*87c0*/  ISETP.GE.AND P3, PT, R164, UR4, PT ;  /* 0x00000004a4007c0c */ /* 0x000fe4000bf66270 */
[----:B------:R-:W-:Y:S01]  /*87d0*/  CS2R R10, SRZ ;  /* 0x00000000000a7805 */ /* 0x000fe2000001ff00 */
[----:B------:R-:W-:-:S08]  /*87e0*/  IMAD.MOV.U32 R8, RZ, RZ, R14 ;  /* 0x000000ffff087224 */ /* 0x000fd000078e000e */
[----:B------:R-:W-:-:S04]  /*87f0*/  @!P2 IMAD.WIDE R4, R154, 0x2, R4 ;  /* 0x000000029a04a825 */ /* 0x000fc800078e0204 */
[----:B------:R-:W-:Y:S01]  /*8800*/  @!P3 IMAD.SHL.U32 R9, R164, 0x2, RZ ;  /* 0x00000002a409b824 */ /* 0x000fe200078e00ff */
[----:B------:R0:W5:Y:S01]  /*8810*/  @!P2 LD.E.64 R10, desc[UR44][R4.64] ;  /* 0x0000002c040aa980 */ /* 0x000162000c101b00 */
[----:B------:R-:W-:Y:S02]  /*8820*/  CS2R R12, SRZ ;  /* 0x00000000000c7805 */ /* 0x000fe4000001ff00 */
[----:B------:R-:W-:Y:S02]  /*8830*/  CS2R R20, SRZ ;  /* 0x0000000000147805 */ /* 0x000fe4000001ff00 */
[-C--:B0-----:R-:W-:Y:S02]  /*8840*/  @!P3 IADD3 R4, P0, R6, R9.reuse, RZ ;  /* 0x000000090604b210 */ /* 0x081fe40007f1e0ff */
[----:B------:R-:W-:Y:S02]  /*8850*/  @!P3 IADD3 R6, P1, R14, R9, RZ ;  /* 0x000000090e06b210 */ /* 0x000fe40007f3e0ff */
[----:B---3--:R-:W-:-:S02]  /*8860*/  MOV R9, R7 ;  /* 0x0000000700097202 */ /* 0x008fc40000000f00 */
[----:B----4-:R-:W-:Y:S01]  /*8870*/  @!P3 SHF.L.U64.HI R0, R164, 0x1, R15 ;  /* 0x00000001a400b819 */ /* 0x010fe2000001020f */
[----:B------:R-:W-:Y:S01]  /*8880*/  @!P2 IMAD.WIDE R14, R154, 0x2, R8 ;  /* 0x000000029a0ea825 */ /* 0x000fe200078e0208 */
[----:B------:R-:W-:-:S03]  /*8890*/  CS2R R8, SRZ ;  /* 0x0000000000087805 */ /* 0x000fc6000001ff00 */
[--C-:B------:R-:W-:Y:S01]  /*88a0*/  @!P3 IMAD.X R5, R3, 0x1, R0.reuse, P0 ;  /* 0x000000010305b824 */ /* 0x100fe200000e0600 */
[----:B------:R0:W5:Y:S01]  /*88b0*/  @!P2 LD.E.64 R12, desc[UR44][R14.64] ;  /* 0x0000002c0e0ca980 */ /* 0x000162000c101b00 */
[----:B------:R-:W-:-:S03]  /*88c0*/  @!P3 IMAD.X R7, R7, 0x1, R0, P1 ;  /* 0x000000010707b824 */ /* 0x000fc600008e0600 */
[----:B------:R0:W5:Y:S04]  /*88d0*/  @!P3 LD.E.64 R20, desc[UR44][R4.64] ;  /* 0x0000002c0414b980 */ /* 0x000168000c101b00 */
[----:B------:R0:W5:Y:S02]  /*88e0*/  @!P3 LD.E.64 R8, desc[UR44][R6.64] ;  /* 0x0000002c0608b980 */ /* 0x000164000c101b00 */
.L_x_3946:
[----:B------:R-:W-:Y:S05]  /*88f0*/  BSYNC B1 ;  /* 0x0000000000017941 */ /* 0x000fea0003800000 */
.L_x_3945:
[----:B------:R-:W1:Y:S01]  /*8900*/  SYNCS.PHASECHK.TRANS64.TRYWAIT P0, [R2+URZ+0x32400], R59 ;  /* 0x0324003b020075a7 */ /* 0x000e62000800017f */
[----:B------:R-:W-:Y:S04]  /*8910*/  BSSY B1, `(.L_x_3947) ;  /* 0x0000002000017945 */ /* 0x000fe80003800000 */
[----:B-1----:R-:W-:Y:S05]  /*8920*/  @!P0 BRA `(.L_x_3948) ;  /* 0x0000032c008c8947 */ /* 0x002fea0003800000 */
.L_x_4275:
[----:B------:R-:W-:Y:S05]  /*8930*/  BSYNC B1 ;  /* 0x0000000000017941 */ /* 0x000fea0003800000 */
.L_x_3947:
[----:B0--3--:R-:W3:Y:S04]  /*8940*/  LDL R7, [R1+0x498] ;  /* 0x0004980001077983 */ /* 0x009ee80000100800 */
[----:B------:R-:W4:Y:S01]  /*8950*/  LDL R14, [R1+0x50] ;  /* 0x00005000010e7983 */ /* 0x000f220000100800 */
[----:B-----5:R-:W-:Y:S01]  /*8960*/  IMAD.MOV.U32 R4, RZ, RZ, R20 ;  /* 0x000000ffff047224 */ /* 0x020fe200078e0014 */
[----:B------:R-:W-:Y:S01]  /*8970*/  BSSY B1, `(.L_x_3949) ;  /* 0x0000079000017945 */ /* 0x000fe20003800000 */
[----:B------:R-:W-:Y:S02]  /*8980*/  IMAD.MOV.U32 R5, RZ, RZ, R21 ;  /* 0x000000ffff057224 */ /* 0x000fe400078e0015 */
[----:B------:R-:W-:-:S05]  /*8990*/  IMAD.MOV.U32 R6, RZ, RZ, R10 ;  /* 0x000000ffff067224 */ /* 0x000fca00078e000a */
[----:B------:R-:W-:Y:S01]  /*89a0*/  PRMT R70, R6, 0x7610, R70 ;  /* 0x0000761006467816 */ /* 0x000fe20000000046 */
[----:B------:R-:W-:-:S05]  /*89b0*/  IMAD.MOV.U32 R6, RZ, RZ, R8 ;  /* 0x000000ffff067224 */ /* 0x000fca00078e0008 */
[----:B------:R-:W-:Y:S01]  /*89c0*/  PRMT R28, R6, 0x7610, R28 ;  /* 0x00007610061c7816 */ /* 0x000fe2000000001c */
[----:B------:R-:W-:Y:S02]  /*89d0*/  IMAD.MOV.U32 R6, RZ, RZ, R13 ;  /* 0x000000ffff067224 */ /* 0x000fe400078e000d */
[C---:B---3--:R-:W-:Y:S01]  /*89e0*/  IMAD.SHL.U32 R0, R7.reuse, 0x40, RZ ;  /* 0x0000004007007824 */ /* 0x048fe200078e00ff */
[----:B------:R-:W-:Y:S01]  /*89f0*/  LOP3.LUT P1, RZ, R7, 0x4, RZ, 0xc0, !PT ;  /* 0x0000000407ff7812 */ /* 0x000fe2000782c0ff */
[----:B----4-:R-:W-:-:S03]  /*8a00*/  IMAD R15, R14, -0x80, R61 ;  /* 0xffffff800e0f7824 */ /* 0x010fc600078e023d */
[----:B--2---:R-:W-:-:S04]  /*8a10*/  LOP3.LUT R3, R0, 0x1c0, RZ, 0xc0, !PT ;  /* 0x000001c000037812 */ /* 0x004fc800078ec0ff */
[----:B------:R-:W-:Y:S02]  /*8a20*/  LOP3.LUT R0, R3, 0x18, R22, 0xf8, !PT ;  /* 0x0000001803007812 */ /* 0x000fe400078ef816 */
[----:B------:R-:W-:Y:S02]  /*8a30*/  SHF.R.U32.HI R3, RZ, 0x3, R3 ;  /* 0x00000003ff037819 */ /* 0x000fe40000011603 */
[----:B------:R-:W-:Y:S02]  /*8a40*/  VIMNMX R15, R15, 0x80, PT ;  /* 0x000000800f0f7848 */ /* 0x000fe40003fe0100 */
[----:B------:R-:W-:Y:S02]  /*8a50*/  LOP3.LUT R0, R0, R3, RZ, 0x3c, !PT ;  /* 0x0000000300007212 */ /* 0x000fe400078e3cff */
[----:B------:R-:W-:Y:S02]  /*8a60*/  ISETP.GE.AND P0, PT, R158, R15, PT ;  /* 0x0000000f9e00720c */ /* 0x000fe40003f06270 */
[----:B------:R-:W-:Y:S01]  /*8a70*/  PRMT R3, R4, 0x5410, R5 ;  /* 0x0000541004037816 */ /* 0x000fe20000000005 */
[----:B------:R-:W-:-:S02]  /*8a80*/  IMAD R5, R203, 0x200, R0 ;  /* 0x00000200cb057824 */ /* 0x000fc400078e0200 */
[----:B------:R-:W-:Y:S02]  /*8a90*/  IMAD.MOV.U32 R4, RZ, RZ, R11 ;  /* 0x000000ffff047224 */ /* 0x000fe400078e000b */
[----:B------:R-:W-:Y:S02]  /*8aa0*/  IMAD R14, R5, 0x2, R2 ;  /* 0x00000002050e7824 */ /* 0x000fe400078e0202 */
[----:B------:R-:W-:Y:S01]  /*8ab0*/  IMAD.MOV.U32 R5, RZ, RZ, R12 ;  /* 0x000000ffff057224 */ /* 0x000fe200078e000c */
[----:B------:R-:W-:Y:S01]  /*8ac0*/  PRMT R44, R4, 0x7610, R44 ;  /* 0x00007610042c7816 */ /* 0x000fe2000000002c */
[----:B------:R-:W-:Y:S02]  /*8ad0*/  IMAD.MOV.U32 R4, RZ, RZ, R9 ;  /* 0x000000ffff047224 */ /* 0x000fe400078e0009 */
[----:B------:R-:W-:Y:S01]  /*8ae0*/  VIADD R7, R14, 0x18400 ;  /* 0x000184000e077836 */ /* 0x000fe20000000000 */
[----:B------:R-:W-:Y:S01]  /*8af0*/  PRMT R70, R70, 0x5410, R5 ;  /* 0x0000541046467816 */ /* 0x000fe20000000005 */
[----:B------:R-:W-:Y:S01]  /*8b00*/  VIADD R0, R14, 0x18440 ;  /* 0x000184400e007836 */ /* 0x000fe20000000000 */
[----:B------:R-:W-:Y:S01]  /*8b10*/  PRMT R28, R28, 0x5410, R4 ;  /* 0x000054101c1c7816 */ /* 0x000fe20000000004 */
[----:B------:R-:W-:Y:S01]  /*8b20*/  @P1 VIADD R0, R7, 0xffffffc0 ;  /* 0xffffffc007001836 */ /* 0x000fe20000000000 */
[----:B------:R-:W-:Y:S01]  /*8b30*/  PRMT R44, R44, 0x5410, R6 ;  /* 0x000054102c2c7816 */ /* 0x000fe20000000006 */
[----:B------:R-:W-:Y:S06]  /*8b40*/  @P0 BRA `(.L_x_3950) ;  /* 0x00000004006c0947 */ /* 0x000fec0003800000 */
[----:B------:R-:W0:Y:S01]  /*8b50*/  LDC R5, c[0x0][0x3f4] ;  /* 0x0000fd00ff057b82 */ /* 0x000e220000000800 */
[----:B------:R-:W-:Y:S01]  /*8b60*/  BSSY B2, `(.L_x_3951) ;  /* 0x000002e000027945 */ /* 0x000fe20003800000 */
[-C--:B0-----:R-:W-:Y:S02]  /*8b70*/  ISETP.GE.AND P0, PT, R154, R5.reuse, PT ;  /* 0x000000059a00720c */ /* 0x081fe40003f06270 */
[----:B------:R-:W-:-:S11]  /*8b80*/  ISETP.GE.AND P1, PT, R164, R5, PT ;  /* 0x00000005a400720c */ /* 0x000fd60003f26270 */
[----:B------:R-:W-:Y:S05]  /*8b90*/  @P0 BRA `(.L_x_3952) ;  /* 0x0000000000a80947 */ /* 0x000fea0003800000 */
[----:B------:R-:W0:Y:S01]  /*8ba0*/  LDS.128 R4, [R14+0x18400] ;  /* 0x018400000e047984 */ /* 0x000e220000000c00 */
[----:B------:R-:W-:Y:S01]  /*8bb0*/  SHF.R.U32.HI R62, RZ, 0x10, R57 ;  /* 0x00000010ff3e7819 */ /* 0x000fe20000011639 */
[--C-:B------:R-:W-:Y:S01]  /*8bc0*/  HADD2.F32 R61, -RZ, R63.reuse.H1_H1 ;  /* 0x3000003fff3d7230 */ /* 0x100fe20000004100 */
[----:B-1----:R-:W-:Y:S01]  /*8bd0*/  SHF.R.U32.HI R59, RZ, 0x10, R53 ;  /* 0x00000010ff3b7819 */ /* 0x002fe20000011635 */
[----:B------:R-:W-:Y:S01]  /*8be0*/  HADD2.F32 R58, -RZ, R63.H0_H0 ;  /* 0x2000003fff3a7230 */ /* 0x000fe20000004100 */
[----:B------:R-:W-:Y:S01]  /*8bf0*/  SHF.R.U64 R65, R56, 0x10, R57 ;  /* 0x0000001038417819 */ /* 0x000fe20000001239 */
[----:B------:R-:W-:Y:S01]  /*8c00*/  HADD2.F32 R62, -RZ, R62.H0_H0 ;  /* 0x2000003eff3e7230 */ /* 0x000fe20000004100 */
[----:B------:R-:W-:Y:S01]  /*8c10*/  SHF.R.U64 R67, R52, 0x10, R53 ;  /* 0x0000001034437819 */ /* 0x000fe20000001235 */
[----:B------:R-:W-:Y:S02]  /*8c20*/  HADD2.F32 R59, -RZ, R59.H0_H0 ;  /* 0x2000003bff3b7230 */ /* 0x000fe40000004100 */
[----:B0-----:R-:W-:-:S02]  /*8c30*/  HADD2.F32 R56, -RZ, R7.H0_H0 ;  /* 0x20000007ff387230 */ /* 0x001fc40000004100 */
[----:B------:R-:W-:Y:S02]  /*8c40*/  HADD2.F32 R57, -RZ, R7.H1_H1 ;  /* 0x30000007ff397230 */ /* 0x000fe40000004100 */
[--C-:B------:R-:W-:Y:S02]  /*8c50*/  HADD2.F32 R7, -RZ, R4.reuse.H0_H0 ;  /* 0x20000004ff077230 */ /* 0x100fe40000004100 */
[----:B------:R-:W-:Y:S02]  /*8c60*/  HADD2.F32 R4, -RZ, R4.H1_H1 ;  /* 0x30000004ff047230 */ /* 0x000fe40000004100 */
[CC--:B------:R-:W-:Y:S01]  /*8c70*/  FMUL.FTZ R63, R57.reuse, R62.reuse ;  /* 0x0000003e393f7220 */ /* 0x0c0fe20000410000 */
[----:B------:R-:W-:Y:S01]  /*8c80*/  FMUL.FTZ R57, R57, R59 ;  /* 0x0000003b39397220 */ /* 0x000fe20000410000 */
[--C-:B------:R-:W-:Y:S02]  /*8c90*/  HADD2.F32 R52, -RZ, R6.reuse.H0_H0 ;  /* 0x20000006ff347230 */ /* 0x100fe40000004100 */
[----:B------:R-:W-:Y:S01]  /*8ca0*/  FMUL.FTZ R64, R4, R61 ;  /* 0x0000003d04407220 */ /* 0x000fe20000410000 */
[----:B------:R-:W-:Y:S01]  /*8cb0*/  FFMA.FTZ R66, R56, R62, R57 ;  /* 0x0000003e38427223 */ /* 0x000fe20000010039 */
        /* <DEDUP_REMOVED lines=24> */
.L_x_3952:
[----:B------:R-:W-:Y:S05]  /*8e40*/  BSYNC B2 ;  /* 0x0000000000027941 */ /* 0x000fea0003800000 */
.L_x_3951:
[----:B------:R-:W-:Y:S05]  /*8e50*/  @P1 BRA `(.L_x_3950) ;  /* 0x0000000000a81947 */ /* 0x000fea0003800000 */
[----:B0-----:R-:W0:Y:S01]  /*8e60*/  LDS.128 R4, [R0] ;  /* 0x0000000000047984 */ /* 0x001e220000000c00 */
[----:B------:R-:W-:Y:S01]  /*8e70*/  SHF.R.U32.HI R53, RZ, 0x10, R25 ;  /* 0x00000010ff357819 */ /* 0x000fe20000011619 */
[----:B------:R-:W-:Y:S01]  /*8e80*/  HADD2.F32 R52, -RZ, R68.H0_H0 ;  /* 0x20000044ff347230 */ /* 0x000fe20000004100 */
[--C-:B------:R-:W-:Y:S01]  /*8e90*/  SHF.R.U32.HI R57, RZ, 0x10, R27.reuse ;  /* 0x00000010ff397819 */ /* 0x100fe2000001161b */
[----:B------:R-:W-:Y:S01]  /*8ea0*/  HADD2.F32 R56, -RZ, R69.H0_H0 ;  /* 0x20000045ff387230 */ /* 0x000fe20000004100 */
[----:B------:R-:W-:Y:S01]  /*8eb0*/  SHF.R.U64 R61, R26, 0x10, R27 ;  /* 0x000000101a3d7819 */ /* 0x000fe2000000121b */
[----:B------:R-:W-:Y:S01]  /*8ec0*/  HADD2.F32 R53, -RZ, R53.H0_H0 ;  /* 0x20000035ff357230 */ /* 0x000fe20000004100 */
[----:B------:R-:W-:Y:S01]  /*8ed0*/  SHF.R.U64 R63, R24, 0x10, R25 ;  /* 0x00000010183f7819 */ /* 0x000fe20000001219 */
[----:B------:R-:W-:Y:S02]  /*8ee0*/  HADD2.F32 R57, -RZ, R57.H0_H0 ;  /* 0x20000039ff397230 */ /* 0x000fe40000004100 */
[----:B0-----:R-:W-:-:S02]  /*8ef0*/  HADD2.F32 R27, -RZ, R7.H1_H1 ;  /* 0x30000007ff1b7230 */ /* 0x001fc40000004100 */
[----:B------:R-:W-:Y:S02]  /*8f00*/  HADD2.F32 R26, -RZ, R7.H0_H0 ;  /* 0x20000007ff1a7230 */ /* 0x000fe40000004100 */
[--C-:B------:R-:W-:Y:S02]  /*8f10*/  HADD2.F32 R7, -RZ, R4.reuse.H0_H0 ;  /* 0x20000004ff077230 */ /* 0x100fe40000004100 */
[C---:B------:R-:W-:Y:S01]  /*8f20*/  FMUL.FTZ R62, R27.reuse, R53 ;  /* 0x000000351b3e7220 */ /* 0x040fe20000410000 */
[----:B------:R-:W-:Y:S02]  /*8f30*/  HADD2.F32 R4, -RZ, R4.H1_H1 ;  /* 0x30000004ff047230 */ /* 0x000fe40000004100 */
[-C--:B-1----:R-:W-:Y:S01]  /*8f40*/  FMUL.FTZ R59, R27, R57.reuse ;  /* 0x000000391b3b7220 */ /* 0x082fe20000410000 */
[--C-:B------:R-:W-:Y:S02]  /*8f50*/  HADD2.F32 R24, -RZ, R6.reuse.H0_H0 ;  /* 0x20000006ff187230 */ /* 0x100fe40000004100 */
[----:B------:R-:W-:Y:S01]  /*8f60*/  FFMA.FTZ R64, R26, R57, R62 ;  /* 0x000000391a407223 */ /* 0x000fe2000001003e */
[----:B------:R-:W-:-:S02]  /*8f70*/  HADD2.F32 R25, -RZ, R6.H1_H1 ;  /* 0x30000006ff197230 */ /* 0x000fc40000004100 */
[----:B------:R-:W-:Y:S01]  /*8f80*/  FMUL.FTZ R58, R4, R56 ;  /* 0x00000038043a7220 */ /* 0x000fe20000410000 */
[--C-:B------:R-:W-:Y:S02]  /*8f90*/  HADD2.F32 R27, -RZ, R60.reuse.H1_H1 ;  /* 0x3000003cff1b7230 */ /* 0x100fe40000004100 */
[----:B------:R-:W-:Y:S01]  /*8fa0*/  FFMA.FTZ R59, R26, R53, -R59 ;  /* 0x000000351a3b7223 */ /* 0x000fe2000001083b */
[--C-:B------:R-:W-:Y:S02]  /*8fb0*/  HADD2.F32 R6, -RZ, R5.reuse.H0_H0 ;  /* 0x20000005ff067230 */ /* 0x100fe40000004100 */
[-C--:B------:R-:W-:Y:S01]  /*8fc0*/  FMUL.FTZ R62, R4, R52.reuse ;  /* 0x00000034043e7220 */ /* 0x080fe20000410000 */
[----:B------:R-:W-:Y:S02]  /*8fd0*/  HADD2.F32 R60, -RZ, R60.H0_H0 ;  /* 0x2000003cff3c7230 */ /* 0x000fe40000004100 */
[----:B------:R-:W-:Y:S01]  /*8fe0*/  FFMA.FTZ R58, R7, R52, -R58 ;  /* 0x00000034073a7223 */ /* 0x000fe2000001083a */
[----:B------:R-:W-:-:S02]  /*8ff0*/  HADD2.F32 R5, -RZ, R5.H1_H1 ;  /* 0x30000005ff057230 */ /* 0x000fc40000004100 */
[----:B------:R-:W-:Y:S01]  /*9000*/  FFMA.FTZ R53, R7, R56, R62 ;  /* 0x0000003807357223 */ /* 0x000fe2000001003e */
[----:B------:R-:W-:Y:S02]  /*9010*/  HADD2.F32 R26, -RZ, R61.H0_H0 ;  /* 0x2000003dff1a7230 */ /* 0x000fe40000004100 */
[CC--:B------:R-:W-:Y:S01]  /*9020*/  FMUL.FTZ R57, R25.reuse, R27.reuse ;  /* 0x0000001b19397220 */ /* 0x0c0fe20000410000 */
[----:B------:R-:W-:Y:S02]  /*9030*/  HADD2.F32 R4, -RZ, R63.H0_H0 ;  /* 0x2000003fff047230 */ /* 0x000fe40000004100 */
[----:B------:R-:W-:Y:S01]  /*9040*/  FMUL.FTZ R52, R25, R60 ;  /* 0x0000003c19347220 */ /* 0x000fe20000410000 */
[C---:B------:R-:W-:Y:S01]  /*9050*/  FMUL.FTZ R7, R5.reuse, R26 ;  /* 0x0000001a05077220 */ /* 0x040fe20000410000 */
[C---:B------:R-:W-:Y:S01]  /*9060*/  FFMA.FTZ R57, R24.reuse, R60, -R57 ;  /* 0x0000003c18397223 */ /* 0x040fe20000010839 */
[-C--:B------:R-:W-:Y:S01]  /*9070*/  FMUL.FTZ R25, R5, R4.reuse ;  /* 0x0000000405197220 */ /* 0x080fe20000410000 */
[----:B------:R-:W-:Y:S01]  /*9080*/  FFMA.FTZ R52, R24, R27, R52 ;  /* 0x0000001b18347223 */ /* 0x000fe20000010034 */
[----:B------:R-:W-:Y:S01]  /*9090*/  FFMA.FTZ R5, R6, R4, -R7 ;  /* 0x0000000406057223 */ /* 0x000fe20000010807 */
[----:B------:R-:W-:Y:S01]  /*90a0*/  F2FP.F16.F32.PACK_AB R7, R64, R59 ;  /* 0x0000003b4007723e */ /* 0x000fe200000000ff */
[----:B------:R-:W-:Y:S01]  /*90b0*/  FFMA.FTZ R26, R6, R26, R25 ;  /* 0x0000001a061a7223 */ /* 0x000fe20000010019 */
[----:B------:R-:W-:-:S02]  /*90c0*/  F2FP.F16.F32.PACK_AB R4, R53, R58 ;  /* 0x0000003a3504723e */ /* 0x000fc400000000ff */
[----:B------:R-:W-:Y:S02]  /*90d0*/  F2FP.F16.F32.PACK_AB R6, R52, R57 ;  /* 0x000000393406723e */ /* 0x000fe400000000ff */
[----:B------:R-:W-:-:S05]  /*90e0*/  F2FP.F16.F32.PACK_AB R5, R26, R5 ;  /* 0x000000051a05723e */ /* 0x000fca00000000ff */
[----:B------:R2:W-:Y:S02]  /*90f0*/  STS.128 [R0], R4 ;  /* 0x0000000400007388 */ /* 0x0005e40000000c00 */
.L_x_3950:
[----:B------:R-:W-:Y:S05]  /*9100*/  BSYNC B1 ;  /* 0x0000000000017941 */ /* 0x000fea0003800000 */
.L_x_3949:
[----:B------:R-:W-:-:S13]  /*9110*/  ISETP.GE.AND P0, PT, R175, R15, PT ;  /* 0x0000000faf00720c */ /* 0x000fda0003f06270 */
[----:B------:R-:W-:Y:S05]  /*9120*/  @P0 BRA `(.L_x_3953) ;  /* 0x0000001800540947 */ /* 0x000fea0003800000 */
[----:B0-2---:R-:W0:Y:S01]  /*9130*/  LDC R5, c[0x0][0x3f4] ;  /* 0x0000fd00ff057b82 */ /* 0x005e220000000800 */
[----:B------:R-:W-:Y:S01]  /*9140*/  BSSY B1, `(.L_x_3954) ;  /* 0x000002e000017945 */ /* 0x000fe20003800000 */
[-C--:B0-----:R-:W-:Y:S02]  /*9150*/  ISETP.GE.AND P0, PT, R154, R5.reuse, PT ;  /* 0x000000059a00720c */ /* 0x081fe40003f06270 */
[----:B------:R-:W-:-:S11]  /*9160*/  ISETP.GE.AND P1, PT, R164, R5, PT ;  /* 0x00000005a400720c */ /* 0x000fd60003f26270 */
[----:B------:R-:W-:Y:S05]  /*9170*/  @P0 BRA `(.L_x_3955) ;  /* 0x0000000000a80947 */ /* 0x000fea0003800000 */
[----:B------:R-:W0:Y:S01]  /*9180*/  LDS.128 R4, [R14+0x1a400] ;  /* 0x01a400000e047984 */ /* 0x000e220000000c00 */
[----:B------:R-:W-:Y:S01]  /*9190*/  SHF.R.U32.HI R26, RZ, 0x10, R13 ;  /* 0x00000010ff1a7819 */ /* 0x000fe2000001160d */
[--C-:B------:R-:W-:Y:S01]  /*91a0*/  HADD2.F32 R15, -RZ, R70.reuse.H0_H0 ;  /* 0x20000046ff0f7230 */ /* 0x100fe20000004100 */
[----:B------:R-:W-:Y:S01]  /*91b0*/  SHF.R.U32.HI R24, RZ, 0x10, R11 ;  /* 0x00000010ff187819 */ /* 0x000fe2000001160b */
[----:B------:R-:W-:Y:S01]  /*91c0*/  HADD2.F32 R25, -RZ, R70.H1_H1 ;  /* 0x30000046ff197230 */ /* 0x000fe20000004100 */
        /* <DEDUP_REMOVED lines=8> */
[----:B------:R-:W-:Y:S01]  /*9250*/  FMUL.FTZ R13, R13, R24 ;  /* 0x000000180d0d7220 */ /* 0x000fe20000410000 */
[----:B------:R-:W-:Y:S02]  /*9260*/  HADD2.F32 R4, -RZ, R4.H1_H1 ;  /* 0x30000004ff047230 */ /* 0x000fe40000004100 */
[--C-:B------:R-:W-:Y:S02]  /*9270*/  HADD2.F32 R10, -RZ, R6.reuse.H0_H0 ;  /* 0x20000006ff0a7230 */ /* 0x100fe40000004100 */
[----:B------:R-:W-:Y:S01]  /*9280*/  FFMA.FTZ R26, R12, R26, R13 ;  /* 0x0000001a0c1a7223 */ /* 0x000fe2000001000d */
[----:B------:R-:W-:-:S02]  /*9290*/  HADD2.F32 R11, -RZ, R6.H1_H1 ;  /* 0x30000006ff0b7230 */ /* 0x000fc40000004100 */
[----:B------:R-:W-:Y:S01]  /*92a0*/  FFMA.FTZ R27, R12, R24, -R27 ;  /* 0x000000180c1b7223 */ /* 0x000fe2000001081b */
[--C-:B------:R-:W-:Y:S02]  /*92b0*/  HADD2.F32 R13, -RZ, R44.reuse.H1_H1 ;  /* 0x3000002cff0d7230 */ /* 0x100fe40000004100 */
[C---:B------:R-:W-:Y:S01]  /*92c0*/  FMUL.FTZ R52, R4.reuse, R25 ;  /* 0x0000001904347220 */ /* 0x040fe20000410000 */
        /* <DEDUP_REMOVED lines=20> */
[----:B------:R0:W-:Y:S02]  /*9410*/  STS.128 [R14+0x1a400], R4 ;  /* 0x01a400040e007388 */ /* 0x0001e40000000c00 */
.L_x_3955:
[----:B------:R-:W-:Y:S05]  /*9420*/  BSYNC B1 ;  /* 0x0000000000017941 */ /* 0x000fea0003800000 */
.L_x_3954:
[----:B------:R-:W-:Y:S05]  /*9430*/  @P1 BRA `(.L_x_3953) ;  /* 0x0000001400901947 */ /* 0x000fea0003800000 */
[----:B0-----:R-:W0:Y:S01]  /*9440*/  LDS.128 R4, [R0+0x2000] ;  /* 0x0020000000047984 */ /* 0x001e220000000c00 */
[----:B------:R-:W-:Y:S01]  /*9450*/  SHF.R.U32.HI R13, RZ, 0x10, R21 ;  /* 0x00000010ff0d7819 */ /* 0x000fe20000011615 */
[----:B------:R-:W-:Y:S01]  /*9460*/  HADD2.F32 R12, -RZ, R3.H0_H0 ;  /* 0x20000003ff0c7230 */ /* 0x000fe20000004100 */
[----:B------:R-:W-:Y:S01]  /*9470*/  SHF.R.U32.HI R15, RZ, 0x10, R9 ;  /* 0x00000010ff0f7819 */ /* 0x000fe20000011609 */
[--C-:B------:R-:W-:Y:S01]  /*9480*/  HADD2.F32 R14, -RZ, R28.reuse.H0_H0 ;  /* 0x2000001cff0e7230 */ /* 0x100fe20000004100 */
[----:B------:R-:W-:Y:S01]  /*9490*/  SHF.R.U64 R27, R20, 0x10, R21 ;  /* 0x00000010141b7819 */ /* 0x000fe20000001215 */
[----:B------:R-:W-:Y:S01]  /*94a0*/  HADD2.F32 R13, -RZ, R13.H0_H0 ;  /* 0x2000000dff0d7230 */ /* 0x000fe20000004100 */
[----:B------:R-:W-:Y:S01]  /*94b0*/  SHF.R.U64 R25, R8, 0x10, R9 ;  /* 0x0000001008197819 */ /* 0x000fe20000001209 */
[----:B------:R-:W-:Y:S02]  /*94c0*/  HADD2.F32 R15, -RZ, R15.H0_H0 ;  /* 0x2000000fff0f7230 */ /* 0x000fe40000004100 */
[----:B------:R-:W-:-:S02]  /*94d0*/  HADD2.F32 R28, -RZ, R28.H1_H1 ;  /* 0x3000001cff1c7230 */ /* 0x000fc40000004100 */
[--C-:B0-----:R-:W-:Y:S02]  /*94e0*/  HADD2.F32 R11, -RZ, R7.reuse.H1_H1 ;  /* 0x30000007ff0b7230 */ /* 0x101fe40000004100 */
[----:B------:R-:W-:Y:S02]  /*94f0*/  HADD2.F32 R10, -RZ, R7.H0_H0 ;  /* 0x20000007ff0a7230 */ /* 0x000fe40000004100 */
[--C-:B------:R-:W-:Y:S02]  /*9500*/  HADD2.F32 R7, -RZ, R4.reuse.H0_H0 ;  /* 0x20000004ff077230 */ /* 0x100fe40000004100 */
[C---:B------:R-:W-:Y:S01]  /*9510*/  FMUL.FTZ R24, R11.reuse, R13 ;  /* 0x0000000d0b187220 */ /* 0x040fe20000410000 */
[----:B------:R-:W-:Y:S02]  /*9520*/  HADD2.F32 R4, -RZ, R4.H1_H1 ;  /* 0x30000004ff047230 */ /* 0x000fe40000004100 */
[----:B------:R-:W-:Y:S01]  /*9530*/  FMUL.FTZ R21, R11, R15 ;  /* 0x0000000f0b157220 */ /* 0x000fe20000410000 */
[----:B------:R-:W-:-:S02]  /*9540*/  HADD2.F32 R8, -RZ, R6.H0_H0 ;  /* 0x20000006ff087230 */ /* 0x000fc40000004100 */
[----:B------:R-:W-:Y:S01]  /*9550*/  FFMA.FTZ R26, R10, R15, R24 ;  /* 0x0000000f0a1a7223 */ /* 0x000fe20000010018 */
[----:B------:R-:W-:Y:S02]  /*9560*/  HADD2.F32 R9, -RZ, R6.H1_H1 ;  /* 0x30000006ff097230 */ /* 0x000fe40000004100 */
[C---:B------:R-:W-:Y:S01]  /*9570*/  FMUL.FTZ R20, R4.reuse, R14 ;  /* 0x0000000e04147220 */ /* 0x040fe20000410000 */
[-C--:B------:R-:W-:Y:S01]  /*9580*/  FMUL.FTZ R24, R4, R12.reuse ;  /* 0x0000000c04187220 */ /* 0x080fe20000410000 */
[----:B------:R-:W-:Y:S02]  /*9590*/  HADD2.F32 R6, -RZ, R5.H0_H0 ;  /* 0x20000005ff067230 */ /* 0x000fe40000004100 */
[----:B------:R-:W-:Y:S01]  /*95a0*/  FFMA.FTZ R21, R10, R13, -R21 ;  /* 0x0000000d0a157223 */ /* 0x000fe20000010815 */
[----:B------:R-:W-:Y:S02]  /*95b0*/  HADD2.F32 R4, -RZ, R3.H1_H1 ;  /* 0x30000003ff047230 */ /* 0x000fe40000004100 */
[----:B------:R-:W-:Y:S01]  /*95c0*/  FFMA.FTZ R20, R7, R12, -R20 ;  /* 0x0000000c07147223 */ /* 0x000fe20000010814 */
[----:B------:R-:W-:-:S02]  /*95d0*/  HADD2.F32 R5, -RZ, R5.H1_H1 ;  /* 0x30000005ff057230 */ /* 0x000fc40000004100 */
[----:B------:R-:W-:Y:S01]  /*95e0*/  FFMA.FTZ R11, R7, R14, R24 ;  /* 0x0000000e070b7223 */ /* 0x000fe20000010018 */
[----:B------:R-:W-:Y:S02]  /*95f0*/  HADD2.F32 R10, -RZ, R25.H0_H0 ;  /* 0x20000019ff0a7230 */ /* 0x000fe40000004100 */
[C---:B------:R-:W-:Y:S01]  /*9600*/  FMUL.FTZ R13, R9.reuse, R28 ;  /* 0x0000001c090d7220 */ /* 0x040fe20000410000 */
        /* <DEDUP_REMOVED lines=12> */
[----:B------:R3:W-:Y:S01]  /*96d0*/  STS.128 [R0+0x2000], R4 ;  /* 0x0020000400007388 */ /* 0x0007e20000000c00 */
[----:B------:R-:W-:Y:S05]  /*96e0*/  BRA `(.L_x_3953) ;  /* 0x0000001000e47947 */ /* 0x000fea0003800000 */
.L_x_3940:
        /* <DEDUP_REMOVED lines=9> */
[----:B--2---:R-:W-:-:S05]  /*9780*/  LEA R3, R3, R0, 0x6 ;  /* 0x0000000003037211 */ /* 0x004fca00078e30ff */
        /* <DEDUP_REMOVED lines=19> */
[----:B------:R-:W0:Y:S01]  /*98c0*/  LDC R27, c[0x0][0x3f4] ;  /* 0x0000fd00ff1b7b82 */ /* 0x000e220000000800 */
[----:B------:R-:W1:Y:S01]  /*98d0*/  SHFL.IDX PT, R5, R44, RZ, 0x1c1f ;  /* 0x001c1fff2c057589 */ /* 0x000e6200000e0000 */
[----:B------:R-:W-:-:S03]  /*98e0*/  IMAD R3, R28, R7, RZ ;  /* 0x000000071c037224 */ /* 0x000fc600078e02ff */
[----:B------:R-:W2:Y:S04]  /*98f0*/  SHFL.IDX PT, R4, R24, RZ, 0x1c1f ;  /* 0x001c1fff18047589 */ /* 0x000ea800000e0000 */
[----:B------:R-:W3:Y:S04]  /*9900*/  SHFL.IDX PT, R14, R60, RZ, 0x1c1f ;  /* 0x001c1fff3c0e7589 */ /* 0x000ee800000e0000 */
[----:B------:R-:W4:Y:S01]  /*9910*/  SHFL.IDX PT, R6, R26, RZ, 0x1c1f ;  /* 0x001c1fff1a067589 */ /* 0x000f2200000e0000 */
[----:B0-----:R-:W-:-:S04]  /*9920*/  ISETP.GE.AND P0, PT, R22, R27, PT ;  /* 0x0000001b1600720c */ /* 0x001fc80003f06270 */
[----:B------:R-:W-:-:S13]  /*9930*/  ISETP.GE.OR P1, PT, R0, R3, P0 ;  /* 0x000000030000720c */ /* 0x000fda0000726670 */
[C---:B------:R-:W-:Y:S01]  /*9940*/  @!P1 IMAD.SHL.U32 R7, R22.reuse, 0x2, RZ ;  /* 0x0000000216079824 */ /* 0x040fe200078e00ff */
[----:B------:R-:W-:-:S04]  /*9950*/  @!P1 SHF.L.U64.HI R21, R22, 0x1, R23 ;  /* 0x0000000116159819 */ /* 0x000fc80000010217 */
[----:B-1----:R-:W-:-:S05]  /*9960*/  @!P1 IADD3 R8, P2, R5, R7, RZ ;  /* 0x0000000705089210 */ /* 0x002fca0007f5e0ff */
[----:B--2---:R-:W-:Y:S01]  /*9970*/  @!P1 IMAD.X R9, R4, 0x1, R21, P2 ;  /* 0x0000000104099824 */ /* 0x004fe200010e0615 */
[----:B---3--:R-:W-:-:S05]  /*9980*/  @!P1 IADD3 R4, P2, R14, R7, RZ ;  /* 0x000000070e049210 */ /* 0x008fca0007f5e0ff */
[----:B----4-:R-:W-:Y:S01]  /*9990*/  @!P1 IMAD.X R5, R6, 0x1, R21, P2 ;  /* 0x0000000106059824 */ /* 0x010fe200010e0615 */
[----:B------:R-:W2:Y:S05]  /*99a0*/  @!P1 LD.E.128 R8, desc[UR44][R8.64] ;  /* 0x0000002c08089980 */ /* 0x000eaa000c101d00 */
[----:B------:R-:W3:Y:S01]  /*99b0*/  @!P1 LD.E.128 R4, desc[UR44][R4.64] ;  /* 0x0000002c04049980 */ /* 0x000ee2000c101d00 */
[----:B------:R-:W-:Y:S02]  /*99c0*/  CS2R R20, SRZ ;  /* 0x0000000000147805 */ /* 0x000fe4000001ff00 */
[----:B------:R-:W-:Y:S02]  /*99d0*/  CS2R R52, SRZ ;  /* 0x0000000000347805 */ /* 0x000fe4000001ff00 */
[----:B------:R-:W-:Y:S01]  /*99e0*/  CS2R R56, SRZ ;  /* 0x0000000000387805 */ /* 0x000fe2000001ff00 */
[----:B------:R0:W1:Y:S01]  /*99f0*/  SHFL.IDX PT, R25, R44, 0x1, 0x1c1f ;  /* 0x003c1f002c197f89 */ /* 0x00006200000e0000 */
[----:B------:R-:W-:-:S03]  /*9a00*/  CS2R R58, SRZ ;  /* 0x00000000003a7805 */ /* 0x000fc6000001ff00 */
[----:B------:R-:W4:Y:S04]  /*9a10*/  SHFL.IDX PT, R24, R24, 0x1, 0x1c1f ;  /* 0x003c1f0018187f89 */ /* 0x000f2800000e0000 */
[----:B------:R0:W0:Y:S04]  /*9a20*/  SHFL.IDX PT, R14, R60, 0x1, 0x1c1f ;  /* 0x003c1f003c0e7f89 */ /* 0x00002800000e0000 */
[----:B------:R-:W0:Y:S01]  /*9a30*/  SHFL.IDX PT, R26, R26, 0x1, 0x1c1f ;  /* 0x003c1f001a1a7f89 */ /* 0x000e2200000e0000 */
[----:B--2---:R-:W-:Y:S02]  /*9a40*/  @!P1 IMAD.MOV.U32 R20, RZ, RZ, R8 ;  /* 0x000000ffff149224 */ /* 0x004fe400078e0008 */
[----:B------:R-:W-:-:S02]  /*9a50*/  @!P1 IMAD.MOV.U32 R52, RZ, RZ, R10 ;  /* 0x000000ffff349224 */ /* 0x000fc400078e000a */
[----:B------:R-:W-:Y:S01]  /*9a60*/  @!P1 IMAD.MOV.U32 R53, RZ, RZ, R11 ;  /* 0x000000ffff359224 */ /* 0x000fe200078e000b */
[----:B---3--:R-:W-:Y:S01]  /*9a70*/  @!P1 MOV R57, R5 ;  /* 0x0000000500399202 */ /* 0x008fe20000000f00 */
[----:B------:R-:W-:Y:S02]  /*9a80*/  @!P1 IMAD.MOV.U32 R21, RZ, RZ, R9 ;  /* 0x000000ffff159224 */ /* 0x000fe400078e0009 */
[----:B------:R-:W-:Y:S02]  /*9a90*/  IMAD.MOV.U32 R12, RZ, RZ, R20 ;  /* 0x000000ffff0c7224 */ /* 0x000fe400078e0014 */
[----:B------:R-:W-:Y:S02]  /*9aa0*/  @!P1 IMAD.MOV.U32 R56, RZ, RZ, R4 ;  /* 0x000000ffff389224 */ /* 0x000fe400078e0004 */
[----:B------:R-:W-:Y:S01]  /*9ab0*/  @!P1 IMAD.MOV.U32 R58, RZ, RZ, R6 ;  /* 0x000000ffff3a9224 */ /* 0x000fe200078e0006 */
[----:B------:R-:W-:Y:S01]  /*9ac0*/  PRMT R65, R12, 0x7610, R65 ;  /* 0x000076100c417816 */ /* 0x000fe20000000041 */
[----:B------:R-:W-:-:S02]  /*9ad0*/  @!P1 IMAD.MOV.U32 R59, RZ, RZ, R7 ;  /* 0x000000ffff3b9224 */ /* 0x000fc400078e0007 */
[----:B------:R-:W-:Y:S02]  /*9ae0*/  IMAD.MOV.U32 R8, RZ, RZ, R52 ;  /* 0x000000ffff087224 */ /* 0x000fe400078e0034 */
[----:B------:R-:W-:Y:S02]  /*9af0*/  IMAD.MOV.U32 R9, RZ, RZ, R53 ;  /* 0x000000ffff097224 */ /* 0x000fe400078e0035 */
        /* <DEDUP_REMOVED lines=9> */
[----:B------:R-:W-:Y:S02]  /*9b90*/  CS2R R8, SRZ ;  /* 0x0000000000087805 */ /* 0x000fe4000001ff00 */
[----:B------:R-:W-:Y:S02]  /*9ba0*/  PRMT R83, R6, 0x7610, R83 ;  /* 0x0000761006537816 */ /* 0x000fe40000000053 */
[----:B01--4-:R-:W-:-:S07]  /*9bb0*/  PRMT R77, R7, 0x7610, R77 ;  /* 0x00007610074d7816 */ /* 0x013fce000000004d */
.L_x_4285:
        /* <DEDUP_REMOVED lines=18> */
[-C--:B------:R-:W-:Y:S02]  /*9ce0*/  IADD3 R4, P1, R25, R8.reuse, RZ ;  /* 0x0000000819047210 */ /* 0x080fe40007f3e0ff */
[----:B------:R-:W-:-:S03]  /*9cf0*/  IADD3 R8, P2, R14, R8, RZ ;  /* 0x000000080e087210 */ /* 0x000fc60007f5e0ff */
[--C-:B------:R-:W-:Y:S02]  /*9d00*/  IMAD.X R5, R24, 0x1, R7.reuse, P1 ;  /* 0x0000000118057824 */ /* 0x100fe400008e0607 */
[----:B------:R-:W-:-:S04]  /*9d10*/  IMAD.X R9, R26, 0x1, R7, P2 ;  /* 0x000000011a097824 */ /* 0x000fc800010e0607 */
[----:B------:R-:W5:Y:S04]  /*9d20*/  LD.E.128 R4, desc[UR44][R4.64] ;  /* 0x0000002c04047980 */ /* 0x000f68000c101d00 */
[----:B------:R-:W5:Y:S02]  /*9d30*/  LD.E.128 R8, desc[UR44][R8.64] ;  /* 0x0000002c08087980 */ /* 0x000f64000c101d00 */
.L_x_3958:
[----:B------:R-:W-:Y:S05]  /*9d40*/  BSYNC B1 ;  /* 0x0000000000017941 */ /* 0x000fea0003800000 */
.L_x_3957:
[----:B------:R-:W0:Y:S01]  /*9d50*/  SYNCS.PHASECHK.TRANS64.TRYWAIT P1, [R2+URZ+0x32400], R13 ;  /* 0x0324000d020075a7 */ /* 0x000e22000802017f */
[----:B------:R-:W-:Y:S04]  /*9d60*/  BSSY B1, `(.L_x_3959) ;  /* 0x0000002000017945 */ /* 0x000fe80003800000 */
[----:B0-----:R-:W-:Y:S05]  /*9d70*/  @!P1 BRA `(.L_x_3960) ;  /* 0x0000031c00f09947 */ /* 0x001fea0003800000 */
.L_x_4286:
[----:B------:R-:W-:Y:S05]  /*9d80*/  BSYNC B1 ;  /* 0x0000000000017941 */ /* 0x000fea0003800000 */
.L_x_3959:
[----:B------:R-:W2:Y:S01]  /*9d90*/  LDL R14, [R1+0x50] ;  /* 0x00005000010e7983 */ /* 0x000ea20000100800 */
[----:B0----5:R-:W-:Y:S01]  /*9da0*/  IMAD.MOV.U32 R13, RZ, RZ, R10 ;  /* 0x000000ffff0d7224 */ /* 0x021fe200078e000a */
[----:B------:R-:W-:Y:S01]  /*9db0*/  BSSY B1, `(.L_x_3961) ;  /* 0x0000072000017945 */ /* 0x000fe20003800000 */
[----:B------:R-:W-:Y:S02]  /*9dc0*/  IMAD.MOV.U32 R0, RZ, RZ, R8 ;  /* 0x000000ffff007224 */ /* 0x000fe400078e0008 */
[----:B------:R-:W-:Y:S01]  /*9dd0*/  IMAD.MOV.U32 R12, RZ, RZ, R9 ;  /* 0x000000ffff0c7224 */ /* 0x000fe200078e0009 */
[----:B------:R-:W-:Y:S01]  /*9de0*/  PRMT R44, R13, 0x7610, R44 ;  /* 0x000076100d2c7816 */ /* 0x000fe2000000002c */
[----:B------:R-:W-:Y:S02]  /*9df0*/  IMAD.MOV.U32 R13, RZ, RZ, R4 ;  /* 0x000000ffff0d7224 */ /* 0x000fe400078e0004 */
[----:B------:R-:W-:Y:S01]  /*9e00*/  IMAD.IADD R61, R22, 0x1, R27 ;  /* 0x00000001163d7824 */ /* 0x000fe200078e021b */
[----:B------:R-:W-:Y:S01]  /*9e10*/  PRMT R0, R0, 0x5410, R12 ;  /* 0x0000541000007816 */ /* 0x000fe2000000000c */
[----:B------:R-:W-:-:S02]  /*9e20*/  IMAD.MOV.U32 R12, RZ, RZ, R11 ;  /* 0x000000ffff0c7224 */ /* 0x000fc400078e000b */
[----:B------:R-:W-:Y:S01]  /*9e30*/  IMAD.MOV.U32 R60, RZ, RZ, R7 ;  /* 0x000000ffff3c7224 */ /* 0x000fe200078e0007 */
[----:B------:R-:W-:Y:S02]  /*9e40*/  LOP3.LUT R61, R61, 0x38, RZ, 0xc0, !PT ;  /* 0x000000383d3d7812 */ /* 0x000fe400078ec0ff */
[----:B------:R-:W-:Y:S01]  /*9e50*/  PRMT R44, R44, 0x5410, R12 ;  /* 0x000054102c2c7816 */ /* 0x000fe2000000000c */
[----:B--2---:R-:W-:-:S05]  /*9e60*/  IMAD R3, R14, -0x80, R3 ;  /* 0xffffff800e037824 */ /* 0x004fca00078e0203 */
[----:B------:R-:W-:-:S04]  /*9e70*/  VIMNMX R3, R3, 0x80, PT ;  /* 0x0000008003037848 */ /* 0x000fc80003fe0100 */
[-C--:B------:R-:W-:Y:S02]  /*9e80*/  ISETP.GE.OR P1, PT, R158, R3.reuse, P0 ;  /* 0x000000039e00720c */ /* 0x080fe40000726670 */
[----:B------:R-:W-:Y:S02]  /*9e90*/  ISETP.GE.OR P0, PT, R175, R3, P0 ;  /* 0x00000003af00720c */ /* 0x000fe40000706670 */
[----:B------:R-:W-:-:S04]  /*9ea0*/  MOV R3, R5 ;  /* 0x0000000500037202 */ /* 0x000fc80000000f00 */
[----:B------:R-:W-:Y:S01]  /*9eb0*/  PRMT R64, R13, 0x5410, R3 ;  /* 0x000054100d407816 */ /* 0x000fe20000000003 */
[----:B------:R-:W-:-:S04]  /*9ec0*/  IMAD.MOV.U32 R3, RZ, RZ, R6 ;  /* 0x000000ffff037224 */ /* 0x000fc800078e0006 */
[----:B------:R-:W-:Y:S05]  /*9ed0*/  @P1 BRA `(.L_x_3962) ;  /* 0x00000004007c1947 */ /* 0x000fea0003800000 */
[----:B------:R-:W2:Y:S01]  /*9ee0*/  LDL R15, [R1+0x498] ;  /* 0x00049800010f7983 */ /* 0x000ea20000100800 */
[--C-:B------:R-:W-:Y:S01]  /*9ef0*/  SHF.R.U64 R20, R20, 0x10, R21.reuse ;  /* 0x0000001014147819 */ /* 0x100fe20000001215 */
[----:B------:R-:W-:Y:S01]  /*9f00*/  HADD2.F32 R76, -RZ, R76.H0_H0 ;  /* 0x2000004cff4c7230 */ /* 0x000fe20000004100 */
[----:B------:R-:W-:Y:S01]  /*9f10*/  SHF.R.U32.HI R71, RZ, 0x10, R21 ;  /* 0x00000010ff477819 */ /* 0x000fe20000011615 */
[----:B------:R-:W-:Y:S01]  /*9f20*/  HADD2.F32 R74, -RZ, R74.H0_H0 ;  /* 0x2000004aff4a7230 */ /* 0x000fe20000004100 */
[----:B------:R-:W-:Y:S02]  /*9f30*/  SHF.R.U64 R21, R52, 0x10, R53 ;  /* 0x0000001034157819 */ /* 0x000fe40000001235 */
[--C-:B------:R-:W-:Y:S01]  /*9f40*/  SHF.R.U64 R52, R58, 0x10, R59.reuse ;  /* 0x000000103a347819 */ /* 0x100fe2000000123b */
[----:B------:R-:W-:Y:S01]  /*9f50*/  HADD2.F32 R71, -RZ, R71.H0_H0 ;  /* 0x20000047ff477230 */ /* 0x000fe20000004100 */
[----:B------:R-:W-:Y:S01]  /*9f60*/  SHF.R.U32.HI R79, RZ, 0x10, R59 ;  /* 0x00000010ff4f7819 */ /* 0x000fe2000001163b */
[----:B------:R-:W-:Y:S01]  /*9f70*/  HADD2.F32 R21, -RZ, R21.H0_H0 ;  /* 0x20000015ff157230 */ /* 0x000fe20000004100 */
[----:B------:R-:W-:-:S02]  /*9f80*/  SHF.R.U64 R56, R56, 0x10, R57 ;  /* 0x0000001038387819 */ /* 0x000fc40000001239 */
[----:B------:R-:W-:Y:S02]  /*9f90*/  SHF.R.U32.HI R75, RZ, 0x10, R57 ;  /* 0x00000010ff4b7819 */ /* 0x000fe40000011639 */
[----:B------:R-:W-:-:S03]  /*9fa0*/  SHF.R.U32.HI R81, RZ, 0x10, R53 ;  /* 0x00000010ff517819 */ /* 0x000fc60000011635 */
[----:B------:R-:W-:Y:S02]  /*9fb0*/  HADD2.F32 R75, -RZ, R75.H0_H0 ;  /* 0x2000004bff4b7230 */ /* 0x000fe40000004100 */
[----:B--2---:R-:W-:-:S05]  /*9fc0*/  IMAD.SHL.U32 R12, R15, 0x40, RZ ;  /* 0x000000400f0c7824 */ /* 0x004fca00078e00ff */
[----:B------:R-:W-:-:S04]  /*9fd0*/  LOP3.LUT R24, R12, 0x1c0, RZ, 0xc0, !PT ;  /* 0x000001c00c187812 */ /* 0x000fc800078ec0ff */
[----:B------:R-:W-:Y:S02]  /*9fe0*/  LOP3.LUT R12, R24, 0x38, R22, 0xf8, !PT ;  /* 0x00000038180c7812 */ /* 0x000fe400078ef816 */
[----:B------:R-:W-:-:S04]  /*9ff0*/  SHF.R.U32.HI R15, RZ, 0x3, R24 ;  /* 0x00000003ff0f7819 */ /* 0x000fc80000011618 */
[----:B------:R-:W-:Y:S02]  /*a000*/  LOP3.LUT R12, R12, R15, RZ, 0x3c, !PT ;  /* 0x0000000f0c0c7212 */ /* 0x000fe400078e3cff */
[----:B------:R-:W-:-:S03]  /*a010*/  LOP3.LUT R24, R15, R61, R24, 0x1e, !PT ;  /* 0x0000003d0f187212 */ /* 0x000fc600078e1e18 */
[C---:B------:R-:W-:Y:S02]  /*a020*/  IMAD R13, R203.reuse, 0x200, R12 ;  /* 0x00000200cb0d7824 */ /* 0x040fe400078e020c */
        /* <DEDUP_REMOVED lines=8> */
[----:B------:R-:W-:-:S02]  /*a0b0*/  HADD2.F32 R57, -RZ, R13.H0_H0 ;  /* 0x2000000dff397230 */ /* 0x000fc40000004100 */
[----:B------:R-:W-:Y:S02]  /*a0c0*/  HADD2.F32 R67, -RZ, R25.H1_H1 ;  /* 0x30000019ff437230 */ /* 0x000fe40000004100 */
[C---:B------:R-:W-:Y:S01]  /*a0d0*/  FMUL.FTZ R78, R15.reuse, R76 ;  /* 0x0000004c0f4e7220 */ /* 0x040fe20000410000 */
[-C--:B------:R-:W-:Y:S01]  /*a0e0*/  FMUL.FTZ R80, R15, R74.reuse ;  /* 0x0000004a0f507220 */ /* 0x080fe20000410000 */
[----:B------:R-:W-:Y:S02]  /*a0f0*/  HADD2.F32 R69, -RZ, R27.H0_H0 ;  /* 0x2000001bff457230 */ /* 0x000fe40000004100 */
[C---:B------:R-:W-:Y:S01]  /*a100*/  FFMA.FTZ R15, R57.reuse, R74, -R78 ;  /* 0x0000004a390f7223 */ /* 0x040fe2000001084e */
[----:B------:R-:W-:Y:S02]  /*a110*/  HADD2.F32 R78, -RZ, R77.H0_H0 ;  /* 0x2000004dff4e7230 */ /* 0x000fe40000004100 */
[----:B------:R-:W-:Y:S01]  /*a120*/  FFMA.FTZ R25, R57, R76, R80 ;  /* 0x0000004c39197223 */ /* 0x000fe20000010050 */
[----:B------:R-:W-:-:S02]  /*a130*/  HADD2.F32 R74, -RZ, R28.H1_H1 ;  /* 0x3000001cff4a7230 */ /* 0x000fc40000004100 */
[C---:B------:R-:W-:Y:S01]  /*a140*/  FMUL.FTZ R77, R67.reuse, R75 ;  /* 0x0000004b434d7220 */ /* 0x040fe20000410000 */
[----:B------:R-:W-:Y:S02]  /*a150*/  HADD2.F32 R58, -RZ, R13.H1_H1 ;  /* 0x3000000dff3a7230 */ /* 0x000fe40000004100 */
[----:B------:R-:W-:Y:S01]  /*a160*/  FMUL.FTZ R57, R67, R71 ;  /* 0x0000004743397220 */ /* 0x000fe20000410000 */
[C---:B------:R-:W-:Y:S01]  /*a170*/  FMUL.FTZ R82, R69.reuse, R78 ;  /* 0x0000004e45527220 */ /* 0x040fe20000410000 */
[----:B------:R-:W-:Y:S02]  /*a180*/  HADD2.F32 R70, -RZ, R27.H1_H1 ;  /* 0x3000001bff467230 */ /* 0x000fe40000004100 */
[-C--:B------:R-:W-:Y:S01]  /*a190*/  FMUL.FTZ R69, R69, R74.reuse ;  /* 0x0000004a45457220 */ /* 0x080fe20000410000 */
[----:B------:R-:W-:Y:S02]  /*a1a0*/  HADD2.F32 R67, -RZ, R79.H0_H0 ;  /* 0x2000004fff437230 */ /* 0x000fe40000004100 */
[----:B------:R-:W-:Y:S01]  /*a1b0*/  FFMA.FTZ R80, R58, R75, R57 ;  /* 0x0000004b3a507223 */ /* 0x000fe20000010039 */
[----:B------:R-:W-:Y:S01]  /*a1c0*/  FFMA.FTZ R82, R59, R74, -R82 ;  /* 0x0000004a3b527223 */ /* 0x000fe20000010852 */
[----:B------:R-:W-:-:S02]  /*a1d0*/  HADD2.F32 R57, -RZ, R81.H0_H0 ;  /* 0x20000051ff397230 */ /* 0x000fc40000004100 */
[----:B------:R-:W-:Y:S01]  /*a1e0*/  FFMA.FTZ R69, R59, R78, R69 ;  /* 0x0000004e3b457223 */ /* 0x000fe20000010045 */
[----:B------:R-:W-:Y:S02]  /*a1f0*/  HADD2.F32 R27, -RZ, R24.H0_H0 ;  /* 0x20000018ff1b7230 */ /* 0x000fe40000004100 */
[----:B------:R-:W-:Y:S01]  /*a200*/  FFMA.FTZ R76, R58, R71, -R77 ;  /* 0x000000473a4c7223 */ /* 0x000fe2000001084d */
[----:B------:R-:W-:Y:S01]  /*a210*/  FMUL.FTZ R59, R70, R67 ;  /* 0x00000043463b7220 */ /* 0x000fe20000410000 */
[--C-:B------:R-:W-:Y:S01]  /*a220*/  HADD2.F32 R74, -RZ, R65.reuse.H1_H1 ;  /* 0x30000041ff4a7230 */ /* 0x100fe20000004100 */
[----:B------:R-:W-:Y:S01]  /*a230*/  F2FP.F16.F32.PACK_AB R25, R80, R25 ;  /* 0x000000195019723e */ /* 0x000fe200000000ff */
[----:B------:R-:W-:Y:S02]  /*a240*/  HADD2.F32 R58, -RZ, R65.H0_H0 ;  /* 0x20000041ff3a7230 */ /* 0x000fe40000004100 */
[-C--:B------:R-:W-:Y:S01]  /*a250*/  FMUL.FTZ R65, R70, R57.reuse ;  /* 0x0000003946417220 */ /* 0x080fe20000410000 */
[----:B------:R-:W-:Y:S01]  /*a260*/  FFMA.FTZ R71, R66, R57, -R59 ;  /* 0x0000003942477223 */ /* 0x000fe2000001083b */
[----:B------:R-:W-:-:S02]  /*a270*/  HADD2.F32 R53, -RZ, R12.H0_H0 ;  /* 0x2000000cff357230 */ /* 0x000fc40000004100 */
[C---:B------:R-:W-:Y:S01]  /*a280*/  FMUL.FTZ R70, R27.reuse, R74 ;  /* 0x0000004a1b467220 */ /* 0x040fe20000410000 */
[----:B------:R-:W-:Y:S02]  /*a290*/  HADD2.F32 R68, -RZ, R26.H0_H0 ;  /* 0x2000001aff447230 */ /* 0x000fe40000004100 */
[-C--:B------:R-:W-:Y:S01]  /*a2a0*/  FMUL.FTZ R27, R27, R58.reuse ;  /* 0x0000003a1b1b7220 */ /* 0x080fe20000410000 */
[----:B------:R-:W-:Y:S02]  /*a2b0*/  HADD2.F32 R57, -RZ, R83.H0_H0 ;  /* 0x20000053ff397230 */ /* 0x000fe40000004100 */
[----:B------:R-:W-:Y:S01]  /*a2c0*/  FFMA.FTZ R78, R66, R67, R65 ;  /* 0x00000043424e7223 */ /* 0x000fe20000010041 */
[----:B------:R-:W-:Y:S02]  /*a2d0*/  HADD2.F32 R28, -RZ, R28.H0_H0 ;  /* 0x2000001cff1c7230 */ /* 0x000fe40000004100 */
[----:B------:R-:W-:Y:S01]  /*a2e0*/  FFMA.FTZ R70, R53, R58, -R70 ;  /* 0x0000003a35467223 */ /* 0x000fe20000010846 */
[----:B------:R-:W-:-:S02]  /*a2f0*/  HADD2.F32 R13, -RZ, R14.H0_H0 ;  /* 0x2000000eff0d7230 */ /* 0x000fc40000004100 */
[CC--:B------:R-:W-:Y:S01]  /*a300*/  FMUL.FTZ R66, R68.reuse, R57.reuse ;  /* 0x0000003944427220 */ /* 0x0c0fe20000410000 */
[----:B------:R-:W-:Y:S01]  /*a310*/  FFMA.FTZ R74, R53, R74, R27 ;  /* 0x0000004a354a7223 */ /* 0x000fe2000001001b */
[----:B------:R-:W-:Y:S02]  /*a320*/  HADD2.F32 R24, -RZ, R24.H1_H1 ;  /* 0x30000018ff187230 */ /* 0x000fe40000004100 */
[-C--:B------:R-:W-:Y:S01]  /*a330*/  FMUL.FTZ R68, R68, R28.reuse ;  /* 0x0000001c44447220 */ /* 0x080fe20000410000 */
[----:B------:R-:W-:Y:S02]  /*a340*/  HADD2.F32 R26, -RZ, R26.H1_H1 ;  /* 0x3000001aff1a7230 */ /* 0x000fe40000004100 */
[C---:B------:R-:W-:Y:S01]  /*a350*/  FFMA.FTZ R66, R13.reuse, R28, -R66 ;  /* 0x0000001c0d427223 */ /* 0x040fe20000010842 */
[----:B------:R-:W-:Y:S02]  /*a360*/  HADD2.F32 R53, -RZ, R56.H0_H0 ;  /* 0x20000038ff357230 */ /* 0x000fe40000004100 */
[----:B------:R-:W-:Y:S01]  /*a370*/  FFMA.FTZ R68, R13, R57, R68 ;  /* 0x000000390d447223 */ /* 0x000fe20000010044 */
[----:B------:R-:W-:-:S02]  /*a380*/  HADD2.F32 R59, -RZ, R52.H0_H0 ;  /* 0x20000034ff3b7230 */ /* 0x000fc40000004100 */
[----:B------:R-:W-:Y:S02]  /*a390*/  HADD2.F32 R27, -RZ, R20.H0_H0 ;  /* 0x20000014ff1b7230 */ /* 0x000fe40000004100 */
[----:B------:R-:W-:Y:S01]  /*a3a0*/  FMUL.FTZ R13, R24, R53 ;  /* 0x00000035180d7220 */ /* 0x000fe20000410000 */
[----:B------:R-:W-:Y:S02]  /*a3b0*/  HADD2.F32 R12, -RZ, R12.H1_H1 ;  /* 0x3000000cff0c7230 */ /* 0x000fe40000004100 */
[----:B------:R-:W-:Y:S01]  /*a3c0*/  FMUL.FTZ R65, R26, R59 ;  /* 0x0000003b1a417220 */ /* 0x000fe20000410000 */
[----:B------:R-:W-:Y:S02]  /*a3d0*/  HADD2.F32 R14, -RZ, R14.H1_H1 ;  /* 0x3000000eff0e7230 */ /* 0x000fe40000004100 */
[----:B------:R-:W-:Y:S01]  /*a3e0*/  FMUL.FTZ R24, R24, R27 ;  /* 0x0000001b18187220 */ /* 0x000fe20000410000 */
[----:B------:R-:W-:Y:S01]  /*a3f0*/  FMUL.FTZ R26, R26, R21 ;  /* 0x000000151a1a7220 */ /* 0x000fe20000410000 */
[----:B------:R-:W-:Y:S01]  /*a400*/  FFMA.FTZ R57, R12, R27, -R13 ;  /* 0x0000001b0c397223 */ /* 0x000fe2000001080d */
[----:B------:R-:W-:Y:S01]  /*a410*/  F2FP.F16.F32.PACK_AB R13, R76, R15 ;  /* 0x0000000f4c0d723e */ /* 0x000fe200000000ff */
[----:B------:R-:W-:Y:S01]  /*a420*/  FFMA.FTZ R65, R14, R21, -R65 ;  /* 0x000000150e417223 */ /* 0x000fe20000010841 */
[----:B------:R-:W-:Y:S01]  /*a430*/  FFMA.FTZ R53, R12, R53, R24 ;  /* 0x000000350c357223 */ /* 0x000fe20000010018 */
[----:B------:R-:W-:Y:S01]  /*a440*/  FFMA.FTZ R59, R14, R59, R26 ;  /* 0x0000003b0e3b7223 */ /* 0x000fe2000001001a */
        /* <DEDUP_REMOVED lines=8> */
.L_x_3962:
[----:B------:R-:W-:Y:S05]  /*a4d0*/  BSYNC B1 ;  /* 0x0000000000017941 */ /* 0x000fea0003800000 */
.L_x_3961:
[----:B------:R-:W-:Y:S01]  /*a4e0*/  PRMT R59, R3, 0x5410, R60 ;  /* 0x00005410033b7816 */ /* 0x000fe2000000003c */
[----:B------:R-:W-:Y:S06]  /*a4f0*/  @P0 BRA `(.L_x_3953) ;  /* 0x0000000400600947 */ /* 0x000fec0003800000 */
[----:B------:R-:W2:Y:S01]  /*a500*/  LDL R67, [R1+0x514] ;  /* 0x0005140001437983 */ /* 0x000ea20000100800 */
[----:B------:R-:W-:Y:S01]  /*a510*/  LOP3.LUT R61, R207, R61, R206, 0x1e, !PT ;  /* 0x0000003dcf3d7212 */ /* 0x000fe200078e1ece */
[----:B------:R-:W-:Y:S01]  /*a520*/  HADD2.F32 R28, -RZ, R0.H1_H1 ;  /* 0x30000000ff1c7230 */ /* 0x000fe20000004100 */
[--C-:B0-----:R-:W-:Y:S01]  /*a530*/  SHF.R.U64 R62, R8, 0x10, R9.reuse ;  /* 0x00000010083e7819 */ /* 0x101fe20000001209 */
[----:B------:R-:W-:Y:S01]  /*a540*/  HADD2.F32 R20, -RZ, R64.H1_H1 ;  /* 0x30000040ff147230 */ /* 0x000fe20000004100 */
[----:B------:R-:W-:Y:S01]  /*a550*/  SHF.R.U32.HI R52, RZ, 0x10, R9 ;  /* 0x00000010ff347819 */ /* 0x000fe20000011609 */
[----:B------:R-:W-:Y:S01]  /*a560*/  IMAD.IADD R3, R208, 0x1, R61 ;  /* 0x00000001d0037824 */ /* 0x000fe200078e023d */
[--C-:B------:R-:W-:Y:S02]  /*a570*/  SHF.R.U64 R66, R4, 0x10, R5.reuse ;  /* 0x0000001004427819 */ /* 0x100fe40000001205 */
[----:B------:R-:W-:Y:S01]  /*a580*/  SHF.R.U32.HI R21, RZ, 0x10, R5 ;  /* 0x00000010ff157819 */ /* 0x000fe20000011605 */
[----:B------:R-:W-:Y:S01]  /*a590*/  IMAD R3, R3, 0x2, R2 ;  /* 0x0000000203037824 */ /* 0x000fe200078e0202 */
[--C-:B------:R-:W-:Y:S01]  /*a5a0*/  SHF.R.U64 R61, R10, 0x10, R11.reuse ;  /* 0x000000100a3d7819 */ /* 0x100fe2000000120b */
[----:B------:R-:W-:Y:S01]  /*a5b0*/  HADD2.F32 R52, -RZ, R52.H0_H0 ;  /* 0x20000034ff347230 */ /* 0x000fe20000004100 */
[----:B------:R-:W-:-:S02]  /*a5c0*/  SHF.R.U32.HI R60, RZ, 0x10, R11 ;  /* 0x00000010ff3c7819 */ /* 0x000fc4000001160b */
[----:B------:R-:W0:Y:S01]  /*a5d0*/  LDS.128 R24, [R3+0x18400] ;  /* 0x0184000003187984 */ /* 0x000e220000000c00 */
[--C-:B------:R-:W-:Y:S02]  /*a5e0*/  SHF.R.U32.HI R63, RZ, 0x10, R7.reuse ;  /* 0x00000010ff3f7819 */ /* 0x100fe40000011607 */
[----:B------:R-:W-:Y:S01]  /*a5f0*/  SHF.R.U64 R65, R6, 0x10, R7 ;  /* 0x0000001006417819 */ /* 0x000fe20000001207 */
[--C-:B0-----:R-:W-:Y:S02]  /*a600*/  HADD2.F32 R9, -RZ, R25.reuse.H0_H0 ;  /* 0x20000019ff097230 */ /* 0x101fe40000004100 */
[----:B------:R-:W-:Y:S02]  /*a610*/  HADD2.F32 R25, -RZ, R25.H1_H1 ;  /* 0x30000019ff197230 */ /* 0x000fe40000004100 */
[----:B------:R-:W-:Y:S02]  /*a620*/  HADD2.F32 R8, -RZ, R24.H0_H0 ;  /* 0x20000018ff087230 */ /* 0x000fe40000004100 */
[C---:B------:R-:W-:Y:S01]  /*a630*/  FMUL.FTZ R56, R9.reuse, R28 ;  /* 0x0000001c09387220 */ /* 0x040fe20000410000 */
[----:B------:R-:W-:Y:S01]  /*a640*/  FMUL.FTZ R58, R9, R20 ;  /* 0x00000014093a7220 */ /* 0x000fe20000410000 */
[----:B------:R-:W-:-:S02]  /*a650*/  HADD2.F32 R9, -RZ, R0.H0_H0 ;  /* 0x20000000ff097230 */ /* 0x000fc40000004100 */
[----:B------:R-:W-:Y:S01]  /*a660*/  FMUL.FTZ R0, R25, R52 ;  /* 0x0000003419007220 */ /* 0x000fe20000410000 */
[--C-:B------:R-:W-:Y:S02]  /*a670*/  HADD2.F32 R11, -RZ, R27.reuse.H0_H0 ;  /* 0x2000001bff0b7230 */ /* 0x100fe40000004100 */
[----:B------:R-:W-:Y:S02]  /*a680*/  HADD2.F32 R10, -RZ, R26.H0_H0 ;  /* 0x2000001aff0a7230 */ /* 0x000fe40000004100 */
[----:B------:R-:W-:Y:S02]  /*a690*/  HADD2.F32 R27, -RZ, R27.H1_H1 ;  /* 0x3000001bff1b7230 */ /* 0x000fe40000004100 */
[----:B------:R-:W-:Y:S02]  /*a6a0*/  HADD2.F32 R24, -RZ, R24.H1_H1 ;  /* 0x30000018ff187230 */ /* 0x000fe40000004100 */
[----:B------:R-:W-:Y:S01]  /*a6b0*/  HADD2.F32 R26, -RZ, R26.H1_H1 ;  /* 0x3000001aff1a7230 */ /* 0x000fe20000004100 */
[----:B--2---:R-:W0:Y:S02]  /*a6c0*/  LDS.128 R12, [R67+0x18400] ;  /* 0x01840000430c7984 */ /* 0x004e240000000c00 */
[----:B0-----:R-:W-:-:S02]  /*a6d0*/  HADD2.F32 R5, -RZ, R13.H0_H0 ;  /* 0x2000000dff057230 */ /* 0x001fc40000004100 */
[----:B------:R-:W-:Y:S02]  /*a6e0*/  HADD2.F32 R13, -RZ, R13.H1_H1 ;  /* 0x3000000dff0d7230 */ /* 0x000fe40000004100 */
[----:B------:R-:W-:Y:S02]  /*a6f0*/  HADD2.F32 R4, -RZ, R12.H0_H0 ;  /* 0x2000000cff047230 */ /* 0x000fe40000004100 */
[C---:B------:R-:W-:Y:S01]  /*a700*/  FFMA.FTZ R56, R5.reuse, R20, -R56 ;  /* 0x0000001405387223 */ /* 0x040fe20000010838 */
[----:B------:R-:W-:Y:S02]  /*a710*/  HADD2.F32 R20, -RZ, R21.H0_H0 ;  /* 0x20000015ff147230 */ /* 0x000fe40000004100 */
[----:B------:R-:W-:Y:S01]  /*a720*/  FFMA.FTZ R58, R5, R28, R58 ;  /* 0x0000001c053a7223 */ /* 0x000fe2000001003a */
[----:B------:R-:W-:Y:S02]  /*a730*/  HADD2.F32 R5, -RZ, R64.H0_H0 ;  /* 0x20000040ff057230 */ /* 0x000fe40000004100 */
[----:B------:R-:W-:-:S02]  /*a740*/  HADD2.F32 R21, -RZ, R44.H0_H0 ;  /* 0x2000002cff157230 */ /* 0x000fc40000004100 */
[-C--:B------:R-:W-:Y:S01]  /*a750*/  FMUL.FTZ R28, R25, R20.reuse ;  /* 0x00000014191c7220 */ /* 0x080fe20000410000 */
[C---:B------:R-:W-:Y:S01]  /*a760*/  FMUL.FTZ R25, R8.reuse, R9 ;  /* 0x0000000908197220 */ /* 0x040fe20000410000 */
[C---:B------:R-:W-:Y:S01]  /*a770*/  FFMA.FTZ R53, R13.reuse, R20, -R0 ;  /* 0x000000140d357223 */ /* 0x040fe20000010800 */
[-C--:B------:R-:W-:Y:S01]  /*a780*/  FMUL.FTZ R8, R8, R5.reuse ;  /* 0x0000000508087220 */ /* 0x080fe20000410000 */
[----:B------:R-:W-:Y:S02]  /*a790*/  HADD2.F32 R44, -RZ, R44.H1_H1 ;  /* 0x3000002cff2c7230 */ /* 0x000fe40000004100 */
[----:B------:R-:W-:Y:S01]  /*a7a0*/  FFMA.FTZ R25, R4, R5, -R25 ;  /* 0x0000000504197223 */ /* 0x000fe20000010819 */
[--C-:B------:R-:W-:Y:S02]  /*a7b0*/  HADD2.F32 R5, -RZ, R59.reuse.H0_H0 ;  /* 0x2000003bff057230 */ /* 0x100fe40000004100 */
[----:B------:R-:W-:Y:S01]  /*a7c0*/  FFMA.FTZ R57, R13, R52, R28 ;  /* 0x000000340d397223 */ /* 0x000fe2000001001c */
[----:B------:R-:W-:-:S02]  /*a7d0*/  HADD2.F32 R0, -RZ, R59.H1_H1 ;  /* 0x3000003bff007230 */ /* 0x000fc40000004100 */
[----:B------:R-:W-:Y:S01]  /*a7e0*/  FFMA.FTZ R13, R4, R9, R8 ;  /* 0x00000009040d7223 */ /* 0x000fe20000010008 */
[----:B------:R-:W-:Y:S02]  /*a7f0*/  HADD2.F32 R6, -RZ, R14.H0_H0 ;  /* 0x2000000eff067230 */ /* 0x000fe40000004100 */
[C---:B------:R-:W-:Y:S01]  /*a800*/  FMUL.FTZ R20, R11.reuse, R44 ;  /* 0x0000002c0b147220 */ /* 0x040fe20000410000 */
[----:B------:R-:W-:Y:S02]  /*a810*/  HADD2.F32 R7, -RZ, R15.H0_H0 ;  /* 0x2000000fff077230 */ /* 0x000fe40000004100 */
[C---:B------:R-:W-:Y:S01]  /*a820*/  FMUL.FTZ R9, R10.reuse, R21 ;  /* 0x000000150a097220 */ /* 0x040fe20000410000 */
[----:B------:R-:W-:Y:S01]  /*a830*/  FMUL.FTZ R59, R10, R5 ;  /* 0x000000050a3b7220 */ /* 0x000fe20000410000 */
[----:B------:R-:W-:Y:S02]  /*a840*/  HADD2.F32 R8, -RZ, R60.H0_H0 ;  /* 0x2000003cff087230 */ /* 0x000fe40000004100 */
[----:B------:R-:W-:Y:S01]  /*a850*/  FMUL.FTZ R11, R11, R0 ;  /* 0x000000000b0b7220 */ /* 0x000fe20000410000 */
[----:B------:R-:W-:-:S02]  /*a860*/  HADD2.F32 R4, -RZ, R63.H0_H0 ;  /* 0x2000003fff047230 */ /* 0x000fc40000004100 */
[C---:B------:R-:W-:Y:S01]  /*a870*/  FFMA.FTZ R10, R6.reuse, R5, -R9 ;  /* 0x00000005060a7223 */ /* 0x040fe20000010809 */
[----:B------:R-:W-:Y:S02]  /*a880*/  HADD2.F32 R15, -RZ, R15.H1_H1 ;  /* 0x3000000fff0f7230 */ /* 0x000fe40000004100 */
[----:B------:R-:W-:Y:S01]  /*a890*/  FFMA.FTZ R59, R6, R21, R59 ;  /* 0x00000015063b7223 */ /* 0x000fe2000001003b */
[C---:B------:R-:W-:Y:S01]  /*a8a0*/  FFMA.FTZ R20, R7.reuse, R0, -R20 ;  /* 0x0000000007147223 */ /* 0x040fe20000010814 */
[----:B------:R-:W-:Y:S01]  /*a8b0*/  FFMA.FTZ R44, R7, R44, R11 ;  /* 0x0000002c072c7223 */ /* 0x000fe2000001000b */
[C---:B------:R-:W-:Y:S01]  /*a8c0*/  FMUL.FTZ R6, R27.reuse, R8 ;  /* 0x000000081b067220 */ /* 0x040fe20000410000 */
[----:B------:R-:W-:Y:S01]  /*a8d0*/  FMUL.FTZ R0, R27, R4 ;  /* 0x000000041b007220 */ /* 0x000fe20000410000 */
[----:B------:R-:W-:Y:S02]  /*a8e0*/  HADD2.F32 R9, -RZ, R62.H0_H0 ;  /* 0x2000003eff097230 */ /* 0x000fe40000004100 */
[----:B------:R-:W-:-:S02]  /*a8f0*/  HADD2.F32 R11, -RZ, R61.H0_H0 ;  /* 0x2000003dff0b7230 */ /* 0x000fc40000004100 */
[C---:B------:R-:W-:Y:S01]  /*a900*/  FFMA.FTZ R27, R15.reuse, R4, -R6 ;  /* 0x000000040f1b7223 */ /* 0x040fe20000010806 */
[----:B------:R-:W-:Y:S02]  /*a910*/  HADD2.F32 R5, -RZ, R66.H0_H0 ;  /* 0x20000042ff057230 */ /* 0x000fe40000004100 */
[----:B------:R-:W-:Y:S01]  /*a920*/  FFMA.FTZ R61, R15, R8, R0 ;  /* 0x000000080f3d7223 */ /* 0x000fe20000010000 */
[----:B------:R-:W-:Y:S02]  /*a930*/  HADD2.F32 R7, -RZ, R65.H0_H0 ;  /* 0x20000041ff077230 */ /* 0x000fe40000004100 */
[----:B------:R-:W-:Y:S01]  /*a940*/  FMUL.FTZ R15, R24, R9 ;  /* 0x00000009180f7220 */ /* 0x000fe20000410000 */
[----:B------:R-:W-:Y:S02]  /*a950*/  HADD2.F32 R12, -RZ, R12.H1_H1 ;  /* 0x3000000cff0c7230 */ /* 0x000fe40000004100 */
[----:B------:R-:W-:Y:S01]  /*a960*/  FMUL.FTZ R21, R26, R11 ;  /* 0x0000000b1a157220 */ /* 0x000fe20000410000 */
[----:B------:R-:W-:-:S02]  /*a970*/  HADD2.F32 R14, -RZ, R14.H1_H1 ;  /* 0x3000000eff0e7230 */ /* 0x000fc40000004100 */
[----:B------:R-:W-:Y:S01]  /*a980*/  FMUL.FTZ R24, R24, R5 ;  /* 0x0000000518187220 */ /* 0x000fe20000410000 */
[----:B------:R-:W-:Y:S01]  /*a990*/  FMUL.FTZ R26, R26, R7 ;  /* 0x000000071a1a7220 */ /* 0x000fe20000410000 */
[----:B------:R-:W-:Y:S01]  /*a9a0*/  FFMA.FTZ R4, R12, R5, -R15 ;  /* 0x000000050c047223 */ /* 0x000fe2000001080f */
[----:B------:R-:W-:Y:S01]  /*a9b0*/  F2FP.F16.F32.PACK_AB R5, R53, R56 ;  /* 0x000000383505723e */ /* 0x000fe200000000ff */
[----:B------:R-:W-:Y:S01]  /*a9c0*/  FFMA.FTZ R21, R14, R7, -R21 ;  /* 0x000000070e157223 */ /* 0x000fe20000010815 */
[----:B------:R-:W-:Y:S01]  /*a9d0*/  FFMA.FTZ R8, R12, R9, R24 ;  /* 0x000000090c087223 */ /* 0x000fe20000010018 */
[----:B------:R-:W-:Y:S01]  /*a9e0*/  FFMA.FTZ R26, R14, R11, R26 ;  /* 0x0000000b0e1a7223 */ /* 0x000fe2000001001a */
        /* <DEDUP_REMOVED lines=9> */
.L_x_3953:
[----:B------:R-:W-:Y:S05]  /*aa80*/  BSYNC B0 ;  /* 0x0000000000007941 */ /* 0x000fea0003800000 */
.L_x_3939:
        /* <DEDUP_REMOVED lines=8> */
.L_x_3936:
[----:B--23--:R-:W2:Y:S01]  /*ab10*/  S2R R0, SR_TID.X ;  /* 0x0000000000007919 */ /* 0x00cea20000002100 */
[----:B0-----:R-:W-:Y:S01]  /*ab20*/  IMAD.U32 R14, RZ, RZ, UR37 ;  /* 0x00000025ff0e7e24 */ /* 0x001fe2000f8e00ff */
[----:B------:R-:W-:Y:S05]  /*ab30*/  WARPSYNC.ALL ;  /* 0x0000000000007948 */ /* 0x000fea0003800000 */
[----:B-1--4-:R-:W0:Y:S01]  /*ab40*/  S2R R3, SR_SWINHI ;  /* 0x0000000000037919 */ /* 0x012e220000002f00 */
[----:B------:R-:W-:Y:S01]  /*ab50*/  IMAD.U32 R20, RZ, RZ, UR37 ;  /* 0x00000025ff147e24 */ /* 0x000fe2000f8e00ff */
[----:B------:R-:W-:Y:S01]  /*ab60*/  IADD3 R14, P2, R14, 0x28, RZ ;  /* 0x000000280e0e7810 */ /* 0x000fe20007f5e0ff */
[----:B------:R-:W-:-:S03]  /*ab70*/  IMAD.U32 R12, RZ, RZ, UR37 ;  /* 0x00000025ff0c7e24 */ /* 0x000fc6000f8e00ff */
[----:B------:R-:W-:Y:S01]  /*ab80*/  IADD3 R20, P0, R20, 0x240, RZ ;  /* 0x0000024014147810 */ /* 0x000fe20007f1e0ff */
[----:B------:R-:W-:Y:S02]  /*ab90*/  VIADD R12, R12, 0x1f8 ;  /* 0x000001f80c0c7836 */ /* 0x000fe40000000000 */
[----:B------:R-:W-:Y:S01]  /*aba0*/  IMAD.X R15, RZ, RZ, UR36, P2 ;  /* 0x00000024ff0f7e24 */ /* 0x000fe200090e06ff */
[----:B------:R-:W-:Y:S02]  /*abb0*/  IADD3.X R21, RZ, UR36, RZ, P0, !PT ;  /* 0x00000024ff157c10 */ /* 0x000fe400087fe4ff */
[----:B--2---:R-:W-:Y:S01]  /*abc0*/  SHF.R.U32.HI R4, RZ, 0x7, R0 ;  /* 0x00000007ff047819 */ /* 0x004fe20000011600 */
[----:B------:R-:W-:-:S04]  /*abd0*/  IMAD.U32 R0, RZ, RZ, UR37 ;  /* 0x00000025ff007e24 */ /* 0x000fc8000f8e00ff */
[----:B------:R-:W-:Y:S01]  /*abe0*/  VIADD R4, R4, 0x8 ;  /* 0x0000000804047836 */ /* 0x000fe20000000000 */
[----:B------:R-:W-:Y:S02]  /*abf0*/  IADD3 R0, P1, R0, 0x210, RZ ;  /* 0x0000021000007810 */ /* 0x000fe40007f3e0ff */
[----:B------:R-:W-:Y:S02]  /*ac00*/  MOV R10, R2 ;  /* 0x00000002000a7202 */ /* 0x000fe40000000f00 */
[----:B0-----:R-:W-:Y:S01]  /*ac10*/  MOV R11, R3 ;  /* 0x00000003000b7202 */ /* 0x001fe20000000f00 */
[----:B------:R-:W-:Y:S01]  /*ac20*/  IMAD.X R3, RZ, RZ, UR36, P1 ;  /* 0x00000024ff037e24 */ /* 0x000fe200088e06ff */
[----:B------:R0:W-:Y:S01]  /*ac30*/  BAR.SYNC.DEFER_BLOCKING R4, 0x100 ;  /* 0x000400040000751d */ /* 0x0001e20000010000 */
[----:B------:R-:W-:Y:S01]  /*ac40*/  IMAD.MOV.U32 R5, RZ, RZ, R46 ;  /* 0x000000ffff057224 */ /* 0x000fe200078e002e */
[----:B------:R-:W-:Y:S01]  /*ac50*/  UIADD3 UR6, UR37, 0x204, URZ ;  /* 0x0000020425067890 */ /* 0x000fe2000fffe03f */
[----:B------:R-:W-:Y:S01]  /*ac60*/  IMAD.MOV.U32 R6, RZ, RZ, R54 ;  /* 0x000000ffff067224 */ /* 0x000fe200078e0036 */
[----:B------:R-:W-:Y:S01]  /*ac70*/  UIADD3 UR4, UP0, UR37, 0x208, URZ ;  /* 0x0000020825047890 */ /* 0x000fe2000ff1e03f */
[----:B------:R-:W-:Y:S01]  /*ac80*/  IMAD.MOV.U32 R7, RZ, RZ, R55 ;  /* 0x000000ffff077224 */ /* 0x000fe200078e0037 */
[-C--:B------:R-:W-:Y:S01]  /*ac90*/  LOP3.LUT R19, R19, R18.reuse, RZ, 0x3c, !PT ;  /* 0x0000001213137212 */ /* 0x080fe200078e3cff */
[----:B------:R-:W-:Y:S01]  /*aca0*/  IMAD.MOV.U32 R8, RZ, RZ, R39 ;  /* 0x000000ffff087224 */ /* 0x000fe200078e0027 */
[----:B------:R-:W-:Y:S01]  /*acb0*/  UIADD3.X UR5, URZ, UR36, URZ, UP0, !UPT ;  /* 0x000000243f057290 */ /* 0x000fe200087fe43f */
[----:B0-----:R-:W-:Y:S01]  /*acc0*/  IMAD.MOV.U32 R4, RZ, RZ, R37 ;  /* 0x000000ffff047224 */ /* 0x001fe200078e0025 */
[C---:B------:R-:W-:Y:S01]  /*acd0*/  LOP3.LUT R18, R19.reuse, R18, RZ, 0x3c, !PT ;  /* 0x0000001213127212 */ /* 0x040fe200078e3cff */
[----:B------:R-:W-:Y:S01]  /*ace0*/  IMAD.MOV.U32 R9, RZ, RZ, R49 ;  /* 0x000000ffff097224 */ /* 0x000fe200078e0031 */
[----:B------:R-:W-:Y:S01]  /*acf0*/  STL.64 [R1+0x1f0], R32 ;  /* 0x0001f02001007387 */ /* 0x000fe20000100a00 */
[----:B------:R-:W-:Y:S01]  /*ad00*/  IMAD.U32 R2, RZ, RZ, UR4 ;  /* 0x00000004ff027e24 */ /* 0x000fe2000f8e00ff */
[----:B------:R-:W-:Y:S01]  /*ad10*/  LOP3.LUT R19, R19, R18, RZ, 0x3c, !PT ;  /* 0x0000001213137212 */ /* 0x000fe200078e3cff */
[----:B------:R-:W-:Y:S01]  /*ad20*/  IMAD.U32 R13, RZ, RZ, UR39 ;  /* 0x00000027ff0d7e24 */ /* 0x000fe2000f8e00ff */
[----:B------:R0:W-:Y:S01]  /*ad30*/  STL.128 [R1+0x160], R4 ;  /* 0x0001600401007387 */ /* 0x0001e20000100c00 */
[----:B------:R-:W-:-:S03]  /*ad40*/  MOV R222, 0xafc0 ;  /* 0x0000afc000de7802 */ /* 0x000fc60000000f00 */
[----:B------:R1:W-:Y:S04]  /*ad50*/  STL.128 [R1+0x180], R8 ;  /* 0x0001800801007387 */ /* 0x0003e80000100c00 */
[----:B------:R-:W-:Y:S04]  /*ad60*/  STL.128 [R1+0x170], R16 ;  /* 0x0001701001007387 */ /* 0x000fe80000100c00 */
[----:B------:R-:W-:Y:S01]  /*ad70*/  STL.64 [R1+0x158], R12 ;  /* 0x0001580c01007387 */ /* 0x000fe20000100a00 */
[----:B0-----:R-:W-:Y:S02]  /*ad80*/  IMAD.MOV.U32 R4, RZ, RZ, R38 ;  /* 0x000000ffff047224 */ /* 0x001fe400078e0026 */
[----:B------:R-:W-:-:S02]  /*ad90*/  IMAD.MOV.U32 R5, RZ, RZ, R48 ;  /* 0x000000ffff057224 */ /* 0x000fc400078e0030 */
[----:B------:R-:W-:Y:S02]  /*ada0*/  IMAD.MOV.U32 R6, RZ, RZ, R45 ;  /* 0x000000ffff067224 */ /* 0x000fe400078e002d */
[----:B------:R-:W-:Y:S02]  /*adb0*/  IMAD.MOV.U32 R7, RZ, RZ, R47 ;  /* 0x000000ffff077224 */ /* 0x000fe400078e002f */
[----:B-1----:R-:W-:Y:S01]  /*adc0*/  IMAD.U32 R9, RZ, RZ, UR5 ;  /* 0x00000005ff097e24 */ /* 0x002fe2000f8e00ff */
[----:B------:R-:W-:Y:S02]  /*add0*/  UIADD3 UR5, UR37, 0x158, URZ ;  /* 0x0000015825057890 */ /* 0x000fe4000fffe03f */
[----:B------:R0:W-:Y:S02]  /*ade0*/  STL.128 [R1+0x1a0], R4 ;  /* 0x0001a00401007387 */ /* 0x0001e40000100c00 */
[----:B0-----:R-:W-:Y:S02]  /*adf0*/  IMAD.MOV.U32 R4, RZ, RZ, R43 ;  /* 0x000000ffff047224 */ /* 0x001fe400078e002b */
[----:B------:R-:W-:-:S02]  /*ae00*/  IMAD.MOV.U32 R5, RZ, RZ, R51 ;  /* 0x000000ffff057224 */ /* 0x000fc400078e0033 */
[----:B------:R-:W-:Y:S02]  /*ae10*/  IMAD.MOV.U32 R6, RZ, RZ, R0 ;  /* 0x000000ffff067224 */ /* 0x000fe400078e0000 */
[----:B------:R-:W-:Y:S02]  /*ae20*/  IMAD.MOV.U32 R7, RZ, RZ, R3 ;  /* 0x000000ffff077224 */ /* 0x000fe400078e0003 */
[----:B------:R-:W-:Y:S02]  /*ae30*/  IMAD.U32 R3, RZ, RZ, UR40 ;  /* 0x00000028ff037e24 */ /* 0x000fe4000f8e00ff */
[----:B------:R-:W-:Y:S01]  /*ae40*/  IMAD.U32 R0, RZ, RZ, UR6 ;  /* 0x00000006ff007e24 */ /* 0x000fe2000f8e00ff */
[----:B------:R0:W-:Y:S02]  /*ae50*/  STL.128 [R1+0x1c0], R4 ;  /* 0x0001c00401007387 */ /* 0x0001e40000100c00 */
[----:B0-----:R-:W-:Y:S01]  /*ae60*/  MOV R4, R30 ;  /* 0x0000001e00047202 */ /* 0x001fe20000000f00 */
[----:B------:R-:W-:-:S02]  /*ae70*/  IMAD.MOV.U32 R5, RZ, RZ, R50 ;  /* 0x000000ffff057224 */ /* 0x000fc400078e0032 */
[----:B------:R-:W-:Y:S02]  /*ae80*/  IMAD.MOV.U32 R6, RZ, RZ, R20 ;  /* 0x000000ffff067224 */ /* 0x000fe400078e0014 */
[----:B------:R-:W-:-:S05]  /*ae90*/  IMAD.MOV.U32 R7, RZ, RZ, R21 ;  /* 0x000000ffff077224 */ /* 0x000fca00078e0015 */
[----:B------:R0:W-:Y:S02]  /*aea0*/  STL.128 [R1+0x1d0], R4 ;  /* 0x0001d00401007387 */ /* 0x0001e40000100c00 */
[----:B0-----:R-:W-:Y:S02]  /*aeb0*/  IMAD.MOV.U32 R4, RZ, RZ, R34 ;  /* 0x000000ffff047224 */ /* 0x001fe400078e0022 */
[----:B------:R-:W-:Y:S02]  /*aec0*/  IMAD.MOV.U32 R5, RZ, RZ, R42 ;  /* 0x000000ffff057224 */ /* 0x000fe400078e002a */
[----:B------:R-:W-:Y:S02]  /*aed0*/  IMAD.MOV.U32 R6, RZ, RZ, R41 ;  /* 0x000000ffff067224 */ /* 0x000fe400078e0029 */
[----:B------:R-:W-:-:S05]  /*aee0*/  IMAD.MOV.U32 R7, RZ, RZ, R40 ;  /* 0x000000ffff077224 */ /* 0x000fca00078e0028 */
[----:B------:R0:W-:Y:S02]  /*aef0*/  STL.128 [R1+0x1e0], R4 ;  /* 0x0001e00401007387 */ /* 0x0001e40000100c00 */
[----:B0-----:R-:W-:Y:S02]  /*af00*/  IMAD.MOV.U32 R6, RZ, RZ, R14 ;  /* 0x000000ffff067224 */ /* 0x001fe400078e000e */
[----:B------:R-:W-:Y:S02]  /*af10*/  IMAD.MOV.U32 R7, RZ, RZ, R15 ;  /* 0x000000ffff077224 */ /* 0x000fe400078e000f */
[----:B------:R-:W-:Y:S02]  /*af20*/  IMAD.MOV.U32 R4, RZ, RZ, R0 ;  /* 0x000000ffff047224 */ /* 0x000fe400078e0000 */
[----:B------:R-:W-:Y:S02]  /*af30*/  IMAD.MOV.U32 R5, RZ, RZ, R3 ;  /* 0x000000ffff057224 */ /* 0x000fe400078e0003 */
[----:B------:R-:W-:-:S03]  /*af40*/  VIADD R0, R215, 0xffffffff ;  /* 0xffffffffd7007836 */ /* 0x000fc60000000000 */
[----:B------:R0:W-:Y:S02]  /*af50*/  STL.128 [R1+0x190], R4 ;  /* 0x0001900401007387 */ /* 0x0001e40000100c00 */
[----:B0-----:R-:W-:Y:S01]  /*af60*/  MOV R4, R35 ;  /* 0x0000002300047202 */ /* 0x001fe20000000f00 */
[----:B------:R-:W-:Y:S02]  /*af70*/  IMAD.MOV.U32 R5, RZ, RZ, R36 ;  /* 0x000000ffff057224 */ /* 0x000fe400078e0024 */
[----:B------:R-:W-:Y:S02]  /*af80*/  IMAD.MOV.U32 R6, RZ, RZ, R2 ;  /* 0x000000ffff067224 */ /* 0x000fe400078e0002 */
[----:B------:R-:W-:-:S05]  /*af90*/  IMAD.MOV.U32 R7, RZ, RZ, R9 ;  /* 0x000000ffff077224 */ /* 0x000fca00078e0009 */
[----:B------:R0:W-:Y:S02]  /*afa0*/  STL.128 [R1+0x1b0], R4 ;  /* 0x0001b00401007387 */ /* 0x0001e40000100c00 */
[----:B0----5:R-:W-:Y:S05]  /*afb0*/  CALL.REL.NOINC `($_ZN7cutlass13device_kernelIN5flash11enable_sm90INS1_16FlashAttnFwdSm90INS1_25CollectiveMainloopFwdSm90ILi2EN4cute5tupleIJNS5_1CILi1EEES8_S8_EEENS6_IJNS7_ILi128EEENS7_ILi96EEENS7_ILi64EEEEEELi256ENS_6half_tEfNS_4arch4Sm90ELb0ELb1ELb1ELb1ELb1ELb1ELb1ELb1ELb0ELb1ELb1ELb0EEENS1_21CollectiveEpilogueFwdINS6_IJSA_NS7_ILi256EEESB_EEES9_SE_SG_Li256ELb1ELb1ELb1ELb0EEENS1_36VarlenDynamicPersistentTileSchedulerILi128ELi96ELi256ELi128ELb1ELb1ELb1ELb1ELb0ELb1EEEEEEEEEvNT_6ParamsE$_ZZN5flash25CollectiveMainloopFwdSm90ILi2EN4cute5tupleIJNS1_1CILi1EEES4_S4_EEENS2_IJNS3_ILi128EEENS3_ILi96EEENS3_ILi64EEEEEELi256EN7cutlass6half_tEfNSA_4arch4Sm90ELb0ELb1ELb1ELb1ELb1ELb1ELb1ELb1ELb0ELb1ELb1ELb0EE3mmaINS_16FlashAttnFwdSm90ISE_NS_21CollectiveEpilogueFwdINS2_IJS6_NS3_ILi256EEES7_EEES5_SB_SD_Li256ELb1ELb1ELb1ELb0EEENS_36VarlenDynamicPersistentTileSchedulerILi128ELi96ELi256ELi128ELb1ELb1ELb1ELb1ELb0ELb1EEEE13SharedStorageENS1_6TensorINS1_11ArrayEngineIfLm128EEENS1_6LayoutINS2_IJNS2_IJNS3_ILi2EEEST_NS3_ILi32EEEEEES4_S4_EEENS2_IJNS2_IJS4_ST_NS3_ILi4EEEEEENS3_ILi0EEESZ_EEEEEEENS_7SoftmaxILi2ELi0EEEEEbRKNSE_6ParamsENSA_13PipelineAsyncILi2EEES19_RNSA_13PipelineStateILj2EEERT0_RT1_iRiRKNS_16SeqlenInfoQKNewKILb1ELb1EEENS2_IJiiiiEEERT_ENKUliT_T0_T1_E_clIZSF_ISO_S12_S14_EbS17_S19_S19_S1C_S1E_S1G_iS1H_S1L_S1M_S1O_EUlRS1P_iE0_NS3_ILb1EEES1W_EEDaiS1P_S1Q_S1R_) ;  /* 0x0000036000ac7944 */ /* 0x021fea0003c00000 */
[----:B------:R-:W2:Y:S01]  /*afc0*/  LDL R4, [R1+0x50] ;  /* 0x0000500001047983 */ /* 0x000ea20000100800 */
[----:B------:R-:W0:Y:S08]  /*afd0*/  LDC R0, c[0x0][0x448] ;  /* 0x00011200ff007b82 */ /* 0x000e300000000800 */
[----:B------:R-:W1:Y:S01]  /*afe0*/  LDC.64 R2, c[0x0][0xad8] ;  /* 0x0002b600ff027b82 */ /* 0x000e620000000a00 */
[----:B0-----:R-:W-:-:S13]  /*aff0*/  ISETP.NE.AND P0, PT, R0, 0x1, PT ;  /* 0x000000010000780c */ /* 0x001fda0003f05270 */
[----:B------:R-:W0:Y:S08]  /*b000*/  @P0 LDC R5, c[0x0][0x44c] ;  /* 0x00011300ff050b82 */ /* 0x000e300000000800 */
[----:B------:R-:W3:Y:S01]  /*b010*/  @P0 LDC R6, c[0x0][0x450] ;  /* 0x00011400ff060b82 */ /* 0x000ee20000000800 */
[----:B--2---:R-:W-:-:S04]  /*b020*/  IMAD.SHL.U32 R4, R4, 0x80, RZ ;  /* 0x0000008004047824 */ /* 0x004fc800078e00ff */
[----:B0-----:R-:W-:-:S04]  /*b030*/  @P0 IMAD.HI.U32 R5, R4, R5, RZ ;  /* 0x0000000504050227 */ /* 0x001fc800078e00ff */
[----:B------:R-:W-:Y:S01]  /*b040*/  IMAD.MOV.U32 R0, RZ, RZ, R4 ;  /* 0x000000ffff007224 */ /* 0x000fe200078e0004 */
[----:B---3--:R-:W-:Y:S02]  /*b050*/  @P0 SHF.R.U32.HI R0, RZ, R6, R5 ;  /* 0x00000006ff000219 */ /* 0x008fe40000011605 */
[----:B-1----:R-:W-:-:S03]  /*b060*/  ISETP.GE.AND P0, PT, R3, 0x1, PT ;  /* 0x000000010300780c */ /* 0x002fc60003f06270 */
[----:B------:R-:W-:Y:S02]  /*b070*/  IMAD.IADD R217, R217, 0x1, R0 ;  /* 0x00000001d9d97824 */ /* 0x000fe400078e0200 */
[----:B------:R-:W-:Y:S02]  /*b080*/  VIADD R0, R215, 0xfffffffe ;  /* 0xfffffffed7007836 */ /* 0x000fe40000000000 */
[----:B------:R-:W-:-:S06]  /*b090*/  IMAD.IADD R2, R217, 0x1, R2 ;  /* 0x00000001d9027824 */ /* 0x000fcc00078e0202 */
[----:B------:R-:W-:Y:S05]  /*b0a0*/  @!P0 BRA `(.L_x_3963) ;  /* 0x0000000000488947 */ /* 0x000fea0003800000 */
        /* <DEDUP_REMOVED lines=11> */
.L_x_3965:
[----:B------:R-:W-:-:S13]  /*b160*/  ISETP.NE.AND P0, PT, R3, 0x1, PT ;  /* 0x000000010300780c */ /* 0x000fda0003f05270 */
[----:B------:R-:W0:Y:S02]  /*b170*/  @P0 LDC.64 R6, c[0x0][0xae0] ;  /* 0x0002b800ff060b82 */ /* 0x000e240000000a00 */
[----:B0-----:R-:W-:-:S05]  /*b180*/  @P0 IMAD.HI.U32 R6, R5, R6, RZ ;  /* 0x0000000605060227 */ /* 0x001fca00078e00ff */
[----:B------:R-:W-:-:S07]  /*b190*/  @P0 SHF.R.U32.HI R5, RZ, R7, R6 ;  /* 0x00000007ff050219 */ /* 0x000fce0000011606 */
.L_x_3966:
[----:B------:R-:W-:Y:S05]  /*b1a0*/  BSYNC B0 ;  /* 0x0000000000007941 */ /* 0x000fea0003800000 */
.L_x_3964:
[----:B------:R-:W-:-:S05]  /*b1b0*/  IMAD R3, R5, R3, R3 ;  /* 0x0000000305037224 */ /* 0x000fca00078e0203 */
[----:B------:R-:W-:-:S07]  /*b1c0*/  VIMNMX R2, R2, R3, PT ;  /* 0x0000000302027248 */ /* 0x000fce0003fe0100 */
.L_x_3963:
[----:B------:R-:W-:-:S05]  /*b1d0*/  IMAD.HI R2, R2, 0x2aaaaaab, RZ ;  /* 0x2aaaaaab02027827 */ /* 0x000fca00078e02ff */
[----:B------:R-:W-:-:S04]  /*b1e0*/  SHF.R.U32.HI R3, RZ, 0x1f, R2 ;  /* 0x0000001fff037819 */ /* 0x000fc80000011602 */
[----:B------:R-:W-:-:S04]  /*b1f0*/  LEA.HI.SX32 R3, R2, R3, 0x1c ;  /* 0x0000000302037211 */ /* 0x000fc800078fe2ff */
[----:B------:R-:W-:-:S04]  /*b200*/  VIMNMX R3, R202, R3, !PT ;  /* 0x00000003ca037248 */ /* 0x000fc80007fe0100 */
[----:B------:R-:W-:-:S13]  /*b210*/  ISETP.GE.AND P0, PT, R0, R3, PT ;  /* 0x000000030000720c */ /* 0x000fda0003f06270 */
[----:B------:R-:W-:Y:S05]  /*b220*/  @!P0 BRA `(.L_x_3967) ;  /* 0x000000b000948947 */ /* 0x000fea0003800000 */
.L_x_3996:
[----:B------:R-:W2:Y:S04]  /*b230*/  LDL R4, [R1+0x1f8] ;  /* 0x0001f80001047983 */ /* 0x000ea80000100800 */
[----:B0-----:R-:W3:Y:S01]  /*b240*/  LDL R2, [R1+0x200] ;  /* 0x0002000001027983 */ /* 0x001ee20000100800 */
[----:B--2---:R-:W-:-:S05]  /*b250*/  VIADD R4, R4, 0x1 ;  /* 0x0000000104047836 */ /* 0x004fca0000000000 */
[----:B------:R-:W-:-:S13]  /*b260*/  ISETP.NE.AND P0, PT, R4, 0x2, PT ;  /* 0x000000020400780c */ /* 0x000fda0003f05270 */
[----:B------:R0:W5:Y:S04]  /*b270*/  @P0 LDL R6, [R1+0x1fc] ;  /* 0x0001fc0001060983 */ /* 0x0001680000100800 */
[----:B------:R-:W2:Y:S01]  /*b280*/  @!P0 LDL R5, [R1+0x1fc] ;  /* 0x0001fc0001058983 */ /* 0x000ea20000100800 */
[----:B---3--:R-:W-:-:S03]  /*b290*/  VIADD R2, R2, 0x1 ;  /* 0x0000000102027836 */ /* 0x008fc60000000000 */
[----:B------:R1:W-:Y:S04]  /*b2a0*/  STL [R1+0x1f8], R4 ;  /* 0x0001f80401007387 */ /* 0x0003e80000100800 */
[----:B------:R0:W-:Y:S04]  /*b2b0*/  STL [R1+0x200], R2 ;  /* 0x0002000201007387 */ /* 0x0001e80000100800 */
[----:B------:R0:W-:Y:S01]  /*b2c0*/  @!P0 STL [R1+0x1f8], RZ ;  /* 0x0001f8ff01008387 */ /* 0x0001e20000100800 */
[----:B--2---:R-:W-:-:S05]  /*b2d0*/  @!P0 LOP3.LUT R6, R5, 0x1, RZ, 0x3c, !PT ;  /* 0x0000000105068812 */ /* 0x004fca00078e3cff */
[----:B------:R0:W-:Y:S04]  /*b2e0*/  @!P0 STL [R1+0x1fc], R6 ;  /* 0x0001fc0601008387 */ /* 0x0001e80000100800 */
[----:B------:R-:W2:Y:S01]  /*b2f0*/  LD.E R5, desc[UR44][R16.64] ;  /* 0x0000002c10057980 */ /* 0x000ea2000c101900 */
[----:B------:R-:W-:Y:S05]  /*b300*/  YIELD ;  /* 0x0000000000007946 */ /* 0x000fea0003800000 */
[----:B------:R-:W-:Y:S01]  /*b310*/  BSSY B0, `(.L_x_3968) ;  /* 0x0000006000007945 */ /* 0x000fe20003800000 */
[----:B-1----:R-:W-:Y:S01]  /*b320*/  @!P0 IMAD.MOV.U32 R4, RZ, RZ, RZ ;  /* 0x000000ffff048224 */ /* 0x002fe200078e00ff */
[----:B--2---:R-:W-:-:S04]  /*b330*/  LOP3.LUT R5, R5, 0x1, RZ, 0xfc, !PT ;  /* 0x0000000105057812 */ /* 0x004fc800078efcff */
[----:B------:R-:W-:-:S13]  /*b340*/  ISETP.NE.AND P1, PT, R5, 0x3, PT ;  /* 0x000000030500780c */ /* 0x000fda0003f25270 */
[----:B0-----:R-:W-:Y:S05]  /*b350*/  @!P1 BRA `(.L_x_3969) ;  /* 0x0000000000049947 */ /* 0x001fea0003800000 */
[----:B------:R-:W-:Y:S01]  /*b360*/  BPT.TRAP 0x1 ;  /* 0x000000040000795c */ /* 0x000fe20000300000 */
.L_x_3969:
[----:B------:R-:W-:Y:S05]  /*b370*/  BSYNC B0 ;  /* 0x0000000000007941 */ /* 0x000fea0003800000 */
.L_x_3968:
[----:B------:R-:W2:Y:S01]  /*b380*/  LD.E.64 R8, desc[UR44][R16.64+0x18] ;  /* 0x0000182c10087980 */ /* 0x000ea2000c101b00 */
[----:B-----5:R-:W-:Y:S02]  /*b390*/  SHF.L.U32 R5, R6, 0x1f, RZ ;  /* 0x0000001f06057819 */ /* 0x020fe400000006ff */
[----:B--2---:R-:W-:-:S05]  /*b3a0*/  MOV R9, R8 ;  /* 0x0000000800097202 */ /* 0x004fca0000000f00 */
[----:B------:R-:W-:-:S04]  /*b3b0*/  IMAD R4, R4, 0x8, R9 ;  /* 0x0000000804047824 */ /* 0x000fc800078e0209 */
[----:B------:R0:W1:Y:S01]  /*b3c0*/  SYNCS.PHASECHK.TRANS64.TRYWAIT P0, [R4+URZ], R5 ;  /* 0x00000005040075a7 */ /* 0x000062000800017f */
[----:B------:R-:W2:Y:S04]  /*b3d0*/  LD.E R2, desc[UR44][R16.64] ;  /* 0x0000002c10027980 */ /* 0x000ea8000c101900 */
[----:B------:R0:W5:Y:S01]  /*b3e0*/  LDL.64 R6, [R1+0x1f8] ;  /* 0x0001f80001067983 */ /* 0x0001620000100a00 */
[----:B------:R-:W-:Y:S01]  /*b3f0*/  BSSY B0, `(.L_x_3970) ;  /* 0x0000005000007945 */ /* 0x000fe20003800000 */
[----:B--2---:R-:W-:-:S04]  /*b400*/  LOP3.LUT R2, R2, 0x1, RZ, 0xfc, !PT ;  /* 0x0000000102027812 */ /* 0x004fc800078efcff */
[----:B------:R-:W-:-:S13]  /*b410*/  ISETP.NE.AND P1, PT, R2, 0x3, PT ;  /* 0x000000030200780c */ /* 0x000fda0003f25270 */
[----:B01----:R-:W-:Y:S05]  /*b420*/  @!P1 BRA `(.L_x_3971) ;  /* 0x0000000000049947 */ /* 0x003fea0003800000 */
[----:B------:R-:W-:Y:S01]  /*b430*/  BPT.TRAP 0x1 ;  /* 0x000000040000795c */ /* 0x000fe20000300000 */
.L_x_3971:
[----:B------:R-:W-:Y:S05]  /*b440*/  BSYNC B0 ;  /* 0x0000000000007941 */ /* 0x000fea0003800000 */
.L_x_3970:
        /* <DEDUP_REMOVED lines=8> */
.L_x_3973:
[----:B------:R-:W-:Y:S05]  /*b4d0*/  BSYNC B0 ;  /* 0x0000000000007941 */ /* 0x000fea0003800000 */
.L_x_3972:
[----:B------:R-:W2:Y:S04]  /*b4e0*/  LDL R15, [R1+0x1f8] ;  /* 0x0001f800010f7983 */ /* 0x000ea80000100800 */
[----:B------:R-:W2:Y:S01]  /*b4f0*/  LDL.64 R4, [R1+0x80] ;  /* 0x0000800001047983 */ /* 0x000ea20000100a00 */
[----:B------:R-:W-:Y:S05]  /*b500*/  WARPSYNC.ALL ;  /* 0x0000000000007948 */ /* 0x000fea0003800000 */
[----:B------:R1:W-:Y:S04]  /*b510*/  STL [R1+0x60], RZ ;  /* 0x000060ff01007387 */ /* 0x0003e80000100800 */
[----:B0----5:R-:W3:Y:S01]  /*b520*/  LD.E.64 R6, desc[UR44][R16.64+0x78] ;  /* 0x0000782c10067980 */ /* 0x021ee2000c101b00 */
[----:B------:R-:W-:-:S05]  /*b530*/  MOV R2, 0x1 ;  /* 0x0000000100027802 */ /* 0x000fca0000000f00 */
[----:B------:R1:W-:Y:S04]  /*b540*/  STL [R1+0x60], R2 ;  /* 0x0000600201007387 */ /* 0x0003e80000100800 */
[----:B------:R-:W4:Y:S04]  /*b550*/  LD.E.64 R8, desc[UR44][R16.64+0x78] ;  /* 0x0000782c10087980 */ /* 0x000f28000c101b00 */
[----:B------:R1:W-:Y:S04]  /*b560*/  STL [R1+0x60], R2 ;  /* 0x0000600201007387 */ /* 0x0003e80000100800 */
[----:B------:R-:W4:Y:S01]  /*b570*/  LD.E.64 R10, desc[UR44][R16.64+0x78] ;  /* 0x0000782c100a7980 */ /* 0x000f22000c101b00 */
[----:B--2---:R-:W-:Y:S01]  /*b580*/  IMAD R4, R15, 0x300, R4 ;  /* 0x000003000f047824 */ /* 0x004fe200078e0204 */
[----:B------:R-:W-:-:S02]  /*b590*/  R2UR UR7, R5 ;  /* 0x00000000050772ca */ /* 0x000fc400000e0000 */
[----:B------:R1:W-:Y:S02]  /*b5a0*/  STL [R1+0x60], R2 ;  /* 0x0000600201007387 */ /* 0x0003e40000100800 */
[----:B------:R-:W-:Y:S02]  /*b5b0*/  R2UR UR6, R4 ;  /* 0x00000000040672ca */ /* 0x000fe400000e0000 */
[----:B------:R-:W2:Y:S01]  /*b5c0*/  LD.E.64 R12, desc[UR44][R16.64+0x78] ;  /* 0x0000782c100c7980 */ /* 0x000ea2000c101b00 */
[----:B------:R-:W-:-:S03]  /*b5d0*/  WARPGROUP.ARRIVE ;  /* 0x00000000000079c5 */ /* 0x000fc60000000000 */
[----:B------:R1:W-:Y:S01]  /*b5e0*/  STL [R1+0x60], R2 ;  /* 0x0000600201007387 */ /* 0x0003e20000100800 */
[----:B------:R-:W-:Y:S02]  /*b5f0*/  VIADD R14, R4, 0x2 ;  /* 0x00000002040e7836 */ /* 0x000fe40000000000 */
[----:B------:R-:W-:Y:S01]  /*b600*/  IMAD.MOV.U32 R15, RZ, RZ, R5 ;  /* 0x000000ffff0f7224 */ /* 0x000fe200078e0005 */
[----:B---3--:R-:W-:Y:S02]  /*b610*/  R2UR UR4, R6 ;  /* 0x00000000060472ca */ /* 0x008fe400000e0000 */
[----:B------:R-:W-:Y:S02]  /*b620*/  R2UR UR5, R7 ;  /* 0x00000000070572ca */ /* 0x000fe400000e0000 */
[----:B------:R1:W5:Y:S11]  /*b630*/  LDL.64 R6, [R1+0x1f8] ;  /* 0x0001f80001067983 */ /* 0x0003760000100a00 */
[----:B------:R-:W-:Y:S01]  /*b640*/  HGMMA.64x96x16.F32 R24, gdesc[UR4], RZ, !UPT, gsb0 ;  /* 0x01600000041879f0 */ /* 0x000fe2000c0008ff */
[----:B----4-:R-:W-:Y:S01]  /*b650*/  VIADD R8, R8, 0x2 ;  /* 0x0000000208087836 */ /* 0x010fe20000000000 */
        /* <DEDUP_REMOVED lines=31> */
[----:B-1----:R-:W-:Y:S05]  /*b850*/  @!P0 BRA `(.L_x_3976) ;  /* 0x0000000000048947 */ /* 0x002fea0003800000 */
[----:B------:R-:W-:Y:S01]  /*b860*/  BPT.TRAP 0x1 ;  /* 0x000000040000795c */ /* 0x000fe20000300000 */
.L_x_3976:
[----:B------:R-:W-:Y:S05]  /*b870*/  BSYNC B0 ;  /* 0x0000000000007941 */ /* 0x000fea0003800000 */
.L_x_3975:
        /* <DEDUP_REMOVED lines=11> */
.L_x_3978:
[----:B------:R-:W-:Y:S05]  /*b930*/  BSYNC B0 ;  /* 0x0000000000007941 */ /* 0x000fea0003800000 */
.L_x_3977:
[----:B------:R-:W-:Y:S04]  /*b940*/  BSSY B0, `(.L_x_3979) ;  /* 0x0000007000007945 */ /* 0x000fe80003800000 */
[----:B------:R-:W-:Y:S05]  /*b950*/  @P0 BRA `(.L_x_3980) ;  /* 0x0000000000140947 */ /* 0x000fea0003800000 */
[----:B------:R-:W2:Y:S02]  /*b960*/  LD.E.64 R4, desc[UR44][R16.64+0x40] ;  /* 0x0000402c10047980 */ /* 0x000ea4000c101b00 */
[----:B--2---:R-:W-:-:S05]  /*b970*/  MOV R5, R4 ;  /* 0x0000000400057202 */ /* 0x004fca0000000f00 */
[----:B------:R-:W-:-:S04]  /*b980*/  IMAD R6, R6, 0x8, R5 ;  /* 0x0000000806067824 */ /* 0x000fc800078e0205 */
[----:B------:R-:W0:Y:S02]  /*b990*/  SYNCS.PHASECHK.TRANS64.TRYWAIT P0, [R6+URZ], R7 ;  /* 0x00000007060075a7 */ /* 0x000e24000800017f */
[----:B0-----:R-:W-:Y:S05]  /*b9a0*/  @!P0 BRA `(.L_x_3981) ;  /* 0x00000304000c8947 */ /* 0x001fea0003800000 */
.L_x_3980:
[----:B------:R-:W-:Y:S05]  /*b9b0*/  BSYNC B0 ;  /* 0x0000000000007941 */ /* 0x000fea0003800000 */
.L_x_3979:
        /* <DEDUP_REMOVED lines=40> */
[----:B------:R-:W-:Y:S01]  /*bc40*/  VIADD R14, R4, 0x6 ;  /* 0x00000006040e7836 */ /* 0x000fe20000000000 */
[----:B------:R-:W-:Y:S01]  /*bc50*/  IADD3 R8, R8, 0x6, RZ ;  /* 0x0000000608087810 */ /* 0x000fe20007ffe0ff */
[----:B------:R-:W-:Y:S01]  /*bc60*/  IMAD.MOV.U32 R15, RZ, RZ, R5 ;  /* 0x000000ffff0f7224 */ /* 0x000fe200078e0005 */
[----:B------:R-:W-:Y:S02]  /*bc70*/  R2UR UR5, R9 ;  /* 0x00000000090572ca */ /* 0x000fe400000e0000 */
[----:B------:R-:W-:Y:S02]  /*bc80*/  R2UR UR6, R14 ;  /* 0x000000000e0672ca */ /* 0x000fe400000e0000 */
[----:B------:R-:W-:Y:S02]  /*bc90*/  R2UR UR7, R15 ;  /* 0x000000000f0772ca */ /* 0x000fe400000e0000 */
[----:B------:R-:W-:-:S02]  /*bca0*/  R2UR UR4, R8 ;  /* 0x00000000080472ca */ /* 0x000fc400000e0000 */
[----:B------:R-:W4:Y:S01]  /*bcb0*/  LDL.64 R8, [R1+0xf0] ;  /* 0x0000f00001087983 */ /* 0x000f220000100a00 */
[----:B------:R-:W-:Y:S01]  /*bcc0*/  VIADD R14, R4, 0x300 ;  /* 0x00000300040e7836 */ /* 0x000fe20000000000 */
[----:B------:R-:W-:Y:S02]  /*bcd0*/  WARPGROUP.DEPBAR.LE gsb0, 0x0 ;  /* 0x00008000000079c5 */ /* 0x000fe40000010000 */
[----:B------:R-:W-:-:S07]  /*bce0*/  WARPGROUP.ARRIVE ;  /* 0x00000000000079c5 */ /* 0x000fce0000000000 */
[----:B------:R-:W-:Y:S01]  /*bcf0*/  HGMMA.64x96x16.F32 R24, gdesc[UR4], R24, gsb0 ;  /* 0x01600000041879f0 */ /* 0x000fe20008000818 */
[----:B--2---:R-:W-:Y:S02]  /*bd00*/  VIADD R6, R6, 0x400 ;  /* 0x0000040006067836 */ /* 0x004fe40000000000 */
[----:B------:R-:W-:Y:S01]  /*bd10*/  IMAD.MOV.U32 R15, RZ, RZ, R5 ;  /* 0x000000ffff0f7224 */ /* 0x000fe200078e0005 */
[----:B------:R-:W-:Y:S02]  /*bd20*/  R2UR UR6, R14 ;  /* 0x000000000e0672ca */ /* 0x000fe400000e0000 */
[----:B------:R-:W-:Y:S02]  /*bd30*/  R2UR UR4, R6 ;  /* 0x00000000060472ca */ /* 0x000fe400000e0000 */
[----:B------:R-:W-:Y:S02]  /*bd40*/  R2UR UR7, R15 ;  /* 0x000000000f0772ca */ /* 0x000fe400000e0000 */
[----:B------:R-:W-:-:S02]  /*bd50*/  R2UR UR5, R7 ;  /* 0x00000000070572ca */ /* 0x000fc400000e0000 */
[----:B------:R-:W2:Y:S01]  /*bd60*/  LDL.64 R6, [R1+0xf0] ;  /* 0x0000f00001067983 */ /* 0x000ea20000100a00 */
[----:B---3--:R-:W-:Y:S01]  /*bd70*/  VIADD R12, R12, 0x402 ;  /* 0x000004020c0c7836 */ /* 0x008fe20000000000 */
[----:B------:R-:W-:Y:S02]  /*bd80*/  WARPGROUP.DEPBAR.LE gsb0, 0x0 ;  /* 0x00008000000079c5 */ /* 0x000fe40000010000 */
[----:B------:R-:W-:-:S07]  /*bd90*/  WARPGROUP.ARRIVE ;  /* 0x00000000000079c5 */ /* 0x000fce0000000000 */
[----:B------:R-:W-:Y:S01]  /*bda0*/  HGMMA.64x96x16.F32 R24, gdesc[UR4], R24, gsb0 ;  /* 0x01600000041879f0 */ /* 0x000fe20008000818 */
[----:B------:R-:W-:Y:S02]  /*bdb0*/  VIADD R14, R4, 0x302 ;  /* 0x00000302040e7836 */ /* 0x000fe40000000000 */
[----:B------:R-:W-:Y:S01]  /*bdc0*/  IMAD.MOV.U32 R15, RZ, RZ, R5 ;  /* 0x000000ffff0f7224 */ /* 0x000fe200078e0005 */
[----:B------:R-:W-:Y:S02]  /*bdd0*/  R2UR UR4, R12 ;  /* 0x000000000c0472ca */ /* 0x000fe400000e0000 */
[----:B------:R-:W-:Y:S02]  /*bde0*/  R2UR UR6, R14 ;  /* 0x000000000e0672ca */ /* 0x000fe400000e0000 */
[----:B------:R-:W-:Y:S02]  /*bdf0*/  R2UR UR7, R15 ;  /* 0x000000000f0772ca */ /* 0x000fe400000e0000 */
[----:B------:R-:W-:-:S02]  /*be00*/  R2UR UR5, R13 ;  /* 0x000000000d0572ca */ /* 0x000fc400000e0000 */
[----:B------:R-:W3:Y:S01]  /*be10*/  LDL.64 R12, [R1+0xf0] ;  /* 0x0000f000010c7983 */ /* 0x000ee20000100a00 */
[----:B----4-:R-:W-:Y:S01]  /*be20*/  VIADD R10, R10, 0x404 ;  /* 0x000004040a0a7836 */ /* 0x010fe20000000000 */
        /* <DEDUP_REMOVED lines=21> */
[----:B--2---:R-:W-:Y:S01]  /*bf80*/  VIADD R6, R6, 0x800 ;  /* 0x0000080006067836 */ /* 0x004fe20000000000 */
[----:B------:R-:W-:Y:S02]  /*bf90*/  WARPGROUP.DEPBAR.LE gsb0, 0x0 ;  /* 0x00008000000079c5 */ /* 0x000fe40000010000 */
[----:B------:R-:W-:-:S07]  /*bfa0*/  WARPGROUP.ARRIVE ;  /* 0x00000000000079c5 */ /* 0x000fce0000000000 */
[----:B------:R-:W-:Y:S01]  /*bfb0*/  HGMMA.64x96x16.F32 R24, gdesc[UR4], R24, gsb0 ;  /* 0x01600000041879f0 */ /* 0x000fe20008000818 */
[----:B------:R-:W-:Y:S01]  /*bfc0*/  VIADD R14, R4, 0x600 ;  /* 0x00000600040e7836 */ /* 0x000fe20000000000 */
[----:B------:R-:W-:Y:S02]  /*bfd0*/  MOV R15, R5 ;  /* 0x00000005000f7202 */ /* 0x000fe40000000f00 */
        /* <DEDUP_REMOVED lines=53> */
[--C-:B------:R-:W-:Y:S01]  /*c330*/  IMAD.MOV.U32 R7, RZ, RZ, R5.reuse ;  /* 0x000000ffff077224 */ /* 0x100fe200078e0005 */
[----:B------:R-:W-:Y:S02]  /*c340*/  R2UR UR6, R6 ;  /* 0x00000000060672ca */ /* 0x000fe400000e0000 */
[----:B------:R-:W-:Y:S02]  /*c350*/  R2UR UR4, R12 ;  /* 0x000000000c0472ca */ /* 0x000fe400000e0000 */
[----:B------:R-:W-:Y:S02]  /*c360*/  R2UR UR7, R7 ;  /* 0x00000000070772ca */ /* 0x000fe400000e0000 */
[----:B------:R-:W-:Y:S01]  /*c370*/  R2UR UR5, R13 ;  /* 0x000000000d0572ca */ /* 0x000fe200000e0000 */
[----:B----4-:R-:W-:Y:S01]  /*c380*/  VIADD R10, R10, 0xc04 ;  /* 0x00000c040a0a7836 */ /* 0x010fe20000000000 */
[----:B------:R-:W-:Y:S01]  /*c390*/  IADD3 R6, R4, 0x904, RZ ;  /* 0x0000090404067810 */ /* 0x000fe20007ffe0ff */
[----:B------:R-:W-:Y:S01]  /*c3a0*/  IMAD.MOV.U32 R7, RZ, RZ, R5 ;  /* 0x000000ffff077224 */ /* 0x000fe200078e0005 */
[----:B------:R-:W-:-:S02]  /*c3b0*/  WARPGROUP.DEPBAR.LE gsb0, 0x0 ;  /* 0x00008000000079c5 */ /* 0x000fc40000010000 */
[----:B------:R-:W-:-:S07]  /*c3c0*/  WARPGROUP.ARRIVE ;  /* 0x00000000000079c5 */ /* 0x000fce0000000000 */
[----:B------:R-:W-:Y:S01]  /*c3d0*/  HGMMA.64x96x16.F32 R24, gdesc[UR4], R24, gsb0 ;  /* 0x01600000041879f0 */ /* 0x000fe20008000818 */
[----:B------:R-:W-:Y:S02]  /*c3e0*/  R2UR UR6, R6 ;  /* 0x00000000060672ca */ /* 0x000fe400000e0000 */
[----:B------:R-:W-:Y:S01]  /*c3f0*/  R2UR UR7, R7 ;  /* 0x00000000070772ca */ /* 0x000fe200000e0000 */
[----:B------:R-:W-:Y:S01]  /*c400*/  VIADD R8, R8, 0xc06 ;  /* 0x00000c0608087836 */ /* 0x000fe20000000000 */
[----:B------:R-:W-:Y:S01]  /*c410*/  R2UR UR4, R10 ;  /* 0x000000000a0472ca */ /* 0x000fe200000e0000 */
[----:B------:R-:W-:Y:S01]  /*c420*/  VIADD R4, R4, 0x906 ;  /* 0x0000090604047836 */ /* 0x000fe20000000000 */
[----:B------:R-:W-:Y:S01]  /*c430*/  R2UR UR5, R11 ;  /* 0x000000000b0572ca */ /* 0x000fe200000e0000 */
[----:B------:R-:W0:Y:S01]  /*c440*/  S2R R18, SR_TID.X ;  /* 0x0000000000127919 */ /* 0x000e220000002100 */
[----:B------:R1:W-:Y:S01]  /*c450*/  STL [R1+0x70], R2 ;  /* 0x0000700201007387 */ /* 0x0003e20000100800 */
[----:B------:R-:W-:-:S02]  /*c460*/  WARPGROUP.DEPBAR.LE gsb0, 0x0 ;  /* 0x00008000000079c5 */ /* 0x000fc40000010000 */
[----:B------:R-:W-:Y:S01]  /*c470*/  WARPGROUP.ARRIVE ;  /* 0x00000000000079c5 */ /* 0x000fe20000000000 */
[----:B------:R1:W5:Y:S07]  /*c480*/  LDL R6, [R1+0x1f8] ;  /* 0x0001f80001067983 */ /* 0x00036e0000100800 */
[----:B------:R-:W-:Y:S01]  /*c490*/  HGMMA.64x96x16.F32 R24, gdesc[UR4], R24, gsb0 ;  /* 0x01600000041879f0 */ /* 0x000fe20008000818 */
[----:B------:R-:W-:Y:S02]  /*c4a0*/  R2UR UR4, R8 ;  /* 0x00000000080472ca */ /* 0x000fe400000e0000 */
[----:B------:R-:W-:-:S02]  /*c4b0*/  R2UR UR5, R9 ;  /* 0x00000000090572ca */ /* 0x000fc400000e0000 */
[----:B------:R-:W-:Y:S02]  /*c4c0*/  R2UR UR6, R4 ;  /* 0x00000000040672ca */ /* 0x000fe400000e0000 */
[----:B------:R-:W-:Y:S01]  /*c4d0*/  R2UR UR7, R5 ;  /* 0x00000000050772ca */ /* 0x000fe200000e0000 */
[----:B------:R1:W-:Y:S04]  /*c4e0*/  STL [R1+0x70], R2 ;  /* 0x0000700201007387 */ /* 0x0003e80000100800 */
        /* <DEDUP_REMOVED lines=21> */
[----:B------:R-:W2:Y:S01]  /*c640*/  LD.E R4, desc[UR44][R16.64] ;  /* 0x0000002c10047980 */ /* 0x000ea2000c101900 */
[----:B------:R-:W-:Y:S01]  /*c650*/  BSSY B0, `(.L_x_3982) ;  /* 0x0000005000007945 */ /* 0x000fe20003800000 */
[----:B--2---:R-:W-:-:S04]  /*c660*/  LOP3.LUT R4, R4, 0x1, RZ, 0xfc, !PT ;  /* 0x0000000104047812 */ /* 0x004fc800078efcff */
[----:B------:R-:W-:-:S13]  /*c670*/  ISETP.NE.AND P0, PT, R4, 0x3, PT ;  /* 0x000000030400780c */ /* 0x000fda0003f05270 */
[----:B-1----:R-:W-:Y:S05]  /*c680*/  @!P0 BRA `(.L_x_3983) ;  /* 0x0000000000048947 */ /* 0x002fea0003800000 */
[----:B------:R-:W-:Y:S01]  /*c690*/  BPT.TRAP 0x1 ;  /* 0x000000040000795c */ /* 0x000fe20000300000 */
.L_x_3983:
[----:B------:R-:W-:Y:S05]  /*c6a0*/  BSYNC B0 ;  /* 0x0000000000007941 */ /* 0x000fea0003800000 */
.L_x_3982:
        /* <DEDUP_REMOVED lines=21> */
[-C--:B------:R-:W-:Y:S01]  /*c800*/  FMUL.FTZ R30, R37, R19.reuse ;  /* 0x00000013251e7220 */ /* 0x080fe20000410000 */
[----:B------:R-:W-:Y:S01]  /*c810*/  SHF.R.S32.HI R36, RZ, 0x1f, R73 ;  /* 0x0000001fff247819 */ /* 0x000fe20000011449 */
[-C--:B------:R-:W-:Y:S01]  /*c820*/  FMUL.FTZ R37, R39, R19.reuse ;  /* 0x0000001327257220 */ /* 0x080fe20000410000 */
[-C--:B------:R-:W-:Y:S01]  /*c830*/  FMUL.FTZ R39, R43, R19.reuse ;  /* 0x000000132b277220 */ /* 0x080fe20000410000 */
[----:B------:R-:W-:Y:S01]  /*c840*/  FMUL.FTZ R43, R49, R19 ;  /* 0x00000013312b7220 */ /* 0x000fe20000410000 */
[----:B------:R-:W-:Y:S01]  /*c850*/  LEA.HI R49, R36, R73, RZ, 0x7 ;  /* 0x0000004924317211 */ /* 0x000fe200078f38ff */
[----:B------:R-:W-:-:S03]  /*c860*/  FMUL.FTZ R79, R50, R19 ;  /* 0x00000013324f7220 */ /* 0x000fc60000410000 */
[----:B------:R-:W-:Y:S01]  /*c870*/  LOP3.LUT R50, R49, 0xffffff80, RZ, 0xc0, !PT ;  /* 0xffffff8031327812 */ /* 0x000fe200078ec0ff */
        /* <DEDUP_REMOVED lines=16> */
[-C--:B------:R-:W-:Y:S01]  /*c980*/  FMUL.FTZ R44, R52, R19.reuse ;  /* 0x00000013342c7220 */ /* 0x080fe20000410000 */
[----:B------:R-:W-:Y:S01]  /*c990*/  FMUL.FTZ R76, R56, R19 ;  /* 0x00000013384c7220 */ /* 0x000fe20000410000 */
[----:B------:R-:W-:-:S02]  /*c9a0*/  LEA.HI R52, R36, R73, RZ, 0x2 ;  /* 0x0000004924347211 */ /* 0x000fc400078f10ff */
[--C-:B------:R-:W-:Y:S02]  /*c9b0*/  SHF.R.S32.HI R56, RZ, 0x2, R54.reuse ;  /* 0x00000002ff387819 */ /* 0x100fe40000011436 */
[----:B------:R-:W-:Y:S02]  /*c9c0*/  SHF.R.S32.HI R47, RZ, 0x1f, R54 ;  /* 0x0000001fff2f7819 */ /* 0x000fe40000011436 */
[----:B------:R-:W-:Y:S02]  /*c9d0*/  LOP3.LUT R52, R52, 0xfffffffc, RZ, 0xc0, !PT ;  /* 0xfffffffc34347812 */ /* 0x000fe400078ec0ff */
        /* <DEDUP_REMOVED lines=10> */
[-C--:B------:R-:W-:Y:S01]  /*ca80*/  FMUL.FTZ R78, R57, R19.reuse ;  /* 0x00000013394e7220 */ /* 0x080fe20000410000 */
[----:B------:R-:W-:Y:S01]  /*ca90*/  FMUL.FTZ R57, R58, R19 ;  /* 0x000000133a397220 */ /* 0x000fe20000410000 */
[----:B------:R-:W-:Y:S02]  /*caa0*/  LOP3.LUT R49, R49, 0x3fffffe, RZ, 0xc0, !PT ;  /* 0x03fffffe31317812 */ /* 0x000fe400078ec0ff */
[----:B------:R-:W-:Y:S01]  /*cab0*/  LEA.HI R58, R73, R73, RZ, 0x1 ;  /* 0x00000049493a7211 */ /* 0x000fe200078f08ff */
[----:B------:R-:W-:-:S02]  /*cac0*/  IMAD R61, R72, 0x8, R61 ;  /* 0x00000008483d7824 */ /* 0x000fc400078e023d */
        /* <DEDUP_REMOVED lines=10> */
[----:B------:R-:W-:Y:S01]  /*cb70*/  FMUL.FTZ R14, R24, R19 ;  /* 0x00000013180e7220 */ /* 0x000fe20000410000 */
[----:B------:R-:W-:Y:S01]  /*cb80*/  IMAD.IADD R50, R50, 0x1, -R13 ;  /* 0x0000000132327824 */ /* 0x000fe200078e0a0d */
[----:B------:R-:W0:Y:S01]  /*cb90*/  SHFL.IDX PT, R54, R84, RZ, 0x1c1f ;  /* 0x001c1fff54367589 */ /* 0x000e2200000e0000 */
[----:B------:R-:W-:Y:S02]  /*cba0*/  IMAD R21, R0, R21, 0x1 ;  /* 0x0000000100157424 */ /* 0x000fe400078e0215 */
[-C--:B------:R-:W-:Y:S01]  /*cbb0*/  FMUL.FTZ R24, R28, R19.reuse ;  /* 0x000000131c187220 */ /* 0x080fe20000410000 */
[-C--:B------:R-:W-:Y:S01]  /*cbc0*/  FMUL.FTZ R28, R33, R19.reuse ;  /* 0x00000013211c7220 */ /* 0x080fe20000410000 */
[-C--:B------:R-:W-:Y:S01]  /*cbd0*/  FMUL.FTZ R74, R42, R19.reuse ;  /* 0x000000132a4a7220 */ /* 0x080fe20000410000 */
        /* <DEDUP_REMOVED lines=20> */
[----:B------:R-:W2:Y:S01]  /*cd20*/  MUFU.TANH R20, R20 ;  /* 0x0000001400147308 */ /* 0x000ea20000002400 */
[----:B------:R-:W-:-:S07]  /*cd30*/  IADD3 R67, R52, R19, RZ ;  /* 0x0000001334437210 */ /* 0x000fce0007ffe0ff */
        /* <DEDUP_REMOVED lines=62> */
.L_x_3987:
[----:B------:R-:W-:-:S13]  /*d120*/  ISETP.NE.AND P0, PT, R9, 0x1, PT ;  /* 0x000000010900780c */ /* 0x000fda0003f05270 */
[----:B------:R-:W-:-:S05]  /*d130*/  @P0 IMAD.HI.U32 R50, R8, R10, RZ ;  /* 0x0000000a08320227 */ /* 0x000fca00078e00ff */
[----:B------:R-:W-:-:S07]  /*d140*/  @P0 SHF.R.U32.HI R8, RZ, R11, R50 ;  /* 0x0000000bff080219 */ /* 0x000fce0000011632 */
.L_x_3988:
[----:B------:R-:W-:Y:S05]  /*d150*/  BSYNC B1 ;  /* 0x0000000000017941 */ /* 0x000fea0003800000 */
.L_x_3986:
[----:B------:R-:W-:-:S05]  /*d160*/  IMAD R8, R8, R9, R71 ;  /* 0x0000000908087224 */ /* 0x000fca00078e0247 */
[----:B------:R-:W-:Y:S02]  /*d170*/  VIMNMX R7, R7, R8, !PT ;  /* 0x0000000807077248 */ /* 0x000fe40007fe0100 */
[----:B------:R-:W-:-:S07]  /*d180*/  VIADDMNMX R6, R8, R9, R6, PT ;  /* 0x0000000908067246 */ /* 0x000fce0003800106 */
.L_x_3985:
[----:B------:R-:W-:Y:S05]  /*d190*/  BSYNC B0 ;  /* 0x0000000000007941 */ /* 0x000fea0003800000 */
.L_x_3984:
[C---:B------:R-:W-:Y:S01]  /*d1a0*/  ISETP.GE.AND P0, PT, R69.reuse, 0x2, PT ;  /* 0x000000024500780c */ /* 0x040fe20003f06270 */
[----:B------:R-:W0:Y:S01]  /*d1b0*/  SHFL.IDX PT, R84, R84, 0x1, 0x1c1f ;  /* 0x003c1f0054547f89 */ /* 0x000e2200000e0000 */
[----:B------:R-:W-:Y:S01]  /*d1c0*/  ISETP.GE.AND P2, PT, R69, 0xa, PT ;  /* 0x0000000a4500780c */ /* 0x000fe20003f46270 */
[----:B------:R-:W-:Y:S01]  /*d1d0*/  BSSY B0, `(.L_x_3989) ;  /* 0x0000086000007945 */ /* 0x000fe20003800000 */
[----:B------:R-:W-:Y:S02]  /*d1e0*/  P2R R8, PR, RZ, 0x1 ;  /* 0x00000001ff087803 */ /* 0x000fe40000000000 */
[----:B------:R-:W-:Y:S02]  /*d1f0*/  ISETP.GT.AND P0, PT, R7, 0x1, !P0 ;  /* 0x000000010700780c */ /* 0x000fe40004704270 */
[----:B------:R-:W-:Y:S02]  /*d200*/  ISETP.GE.AND P1, PT, R69, 0x9, PT ;  /* 0x000000094500780c */ /* 0x000fe40003f26270 */
[----:B------:R-:W-:-:S02]  /*d210*/  ISETP.LT.OR P0, PT, R6, 0x2, P0 ;  /* 0x000000020600780c */ /* 0x000fc40000701670 */
[----:B------:R-:W-:Y:S02]  /*d220*/  P2R R19, PR, RZ, 0x2 ;  /* 0x00000002ff137803 */ /* 0x000fe40000000000 */
[----:B------:R-:W-:Y:S02]  /*d230*/  FSEL R82, R20, -INF , !P0 ;  /* 0xff80000014527808 */ /* 0x000fe40004000000 */
[C---:B------:R-:W-:Y:S02]  /*d240*/  ISETP.GT.AND P0, PT, R7.reuse, 0x9, !P2 ;  /* 0x000000090700780c */ /* 0x040fe40005704270 */
[----:B------:R-:W-:Y:S02]  /*d250*/  P2R R73, PR, RZ, 0x4 ;  /* 0x00000004ff497803 */ /* 0x000fe40000000000 */
[----:B------:R-:W-:Y:S02]  /*d260*/  ISETP.LT.OR P0, PT, R6, 0xa, P0 ;  /* 0x0000000a0600780c */ /* 0x000fe40000701670 */
[----:B------:R-:W-:-:S02]  /*d270*/  ISETP.GT.AND P1, PT, R7, 0x8, !P1 ;  /* 0x000000080700780c */ /* 0x000fc40004f24270 */
[----:B------:R-:W-:Y:S02]  /*d280*/  ISETP.GE.AND P2, PT, R69, 0x11, PT ;  /* 0x000000114500780c */ /* 0x000fe40003f46270 */
[----:B------:R-:W-:Y:S02]  /*d290*/  FSEL R80, R80, -INF , !P0 ;  /* 0xff80000050507808 */ /* 0x000fe40004000000 */
[----:B------:R-:W-:Y:S02]  /*d2a0*/  ISETP.LT.OR P1, PT, R6, 0x9, P1 ;  /* 0x000000090600780c */ /* 0x000fe40000f21670 */
[----:B------:R-:W-:Y:S02]  /*d2b0*/  ISETP.GT.AND P0, PT, R7, 0x10, !P2 ;  /* 0x000000100700780c */ /* 0x000fe40005704270 */
[----:B------:R-:W-:Y:S02]  /*d2c0*/  FSEL R162, R24, -INF , !P1 ;  /* 0xff80000018a27808 */ /* 0x000fe40004800000 */
        /* <DEDUP_REMOVED lines=66> */
[----:B------:R-:W-:-:S02]  /*d6f0*/  P2R R83, PR, RZ, 0x4 ;  /* 0x00000004ff537803 */ /* 0x000fc40000000000 */
        /* <DEDUP_REMOVED lines=17> */
[----:B0-----:R-:W-:Y:S01]  /*d810*/  IMAD.IADD R59, R67, 0x1, R84 ;  /* 0x00000001433b7824 */ /* 0x001fe200078e0254 */
[----:B------:R-:W-:-:S04]  /*d820*/  ISETP.GE.AND P4, PT, R69, 0x59, PT ;  /* 0x000000594500780c */ /* 0x000fc80003f86270 */
[----:B------:R-:W-:-:S04]  /*d830*/  ISETP.GT.AND P5, PT, R7, 0x58, !P4 ;  /* 0x000000580700780c */ /* 0x000fc800067a4270 */
[----:B------:R-:W-:-:S04]  /*d840*/  ISETP.LT.OR P5, PT, R6, 0x59, P5 ;  /* 0x000000590600780c */ /* 0x000fc80002fa1670 */
[----:B------:R-:W-:Y:S02]  /*d850*/  FSEL R24, R61, -INF , !P5 ;  /* 0xff8000003d187808 */ /* 0x000fe40006800000 */
[----:B------:R-:W-:-:S04]  /*d860*/  ISETP.GE.AND P5, PT, R69, 0x1, PT ;  /* 0x000000014500780c */ /* 0x000fc80003fa6270 */
[----:B------:R-:W-:-:S04]  /*d870*/  ISETP.GT.AND P6, PT, R7, RZ, !P5 ;  /* 0x000000ff0700720c */ /* 0x000fc80006fc4270 */
[----:B------:R-:W-:-:S04]  /*d880*/  ISETP.LT.OR P6, PT, R6, 0x1, P6 ;  /* 0x000000010600780c */ /* 0x000fc800037c1670 */
[----:B-1----:R-:W-:Y:S01]  /*d890*/  FSEL R160, R14, -INF , !P6 ;  /* 0xff8000000ea07808 */ /* 0x002fe20007000000 */
        /* <DEDUP_REMOVED lines=18> */
.L_x_3992:
[----:B------:R-:W-:-:S13]  /*d9c0*/  ISETP.NE.AND P6, PT, R9, 0x1, PT ;  /* 0x000000010900780c */ /* 0x000fda0003fc5270 */
[----:B------:R-:W-:-:S05]  /*d9d0*/  @P6 IMAD.HI.U32 R10, R4, R10, RZ ;  /* 0x0000000a040a6227 */ /* 0x000fca00078e00ff */
[----:B------:R-:W-:-:S07]  /*d9e0*/  @P6 SHF.R.U32.HI R4, RZ, R11, R10 ;  /* 0x0000000bff046219 */ /* 0x000fce000001160a */
.L_x_3993:
[----:B------:R-:W-:Y:S05]  /*d9f0*/  BSYNC B1 ;  /* 0x0000000000017941 */ /* 0x000fea0003800000 */
.L_x_3991:
[----:B------:R-:W-:-:S05]  /*da00*/  IMAD R4, R4, R9, R71 ;  /* 0x0000000904047224 */ /* 0x000fca00078e0247 */
[----:B------:R-:W-:Y:S02]  /*da10*/  VIADDMNMX R14, R4, R9, R14, PT ;  /* 0x00000009040e7246 */ /* 0x000fe4000380010e */
[----:B------:R-:W-:-:S07]  /*da20*/  VIMNMX R59, R59, R4, !PT ;  /* 0x000000043b3b7248 */ /* 0x000fce0007fe0100 */
.L_x_3990:
[----:B------:R-:W-:Y:S05]  /*da30*/  BSYNC B0 ;  /* 0x0000000000007941 */ /* 0x000fea0003800000 */
.L_x_3989:
        /* <DEDUP_REMOVED lines=37> */
[----:B------:R-:W-:Y:S01]  /*dc90*/  ISETP.NE.AND P5, PT, R89, RZ, PT ;  /* 0x000000ff5900720c */ /* 0x000fe20003fa5270 */
[----:B------:R-:W3:Y:S03]  /*dca0*/  LDL R74, [R1+0x230] ;  /* 0x00023000014a7983 */ /* 0x000ee60000100800 */
        /* <DEDUP_REMOVED lines=31> */
[C---:B------:R-:W-:Y:S02]  /*dea0*/  ISETP.GT.AND P5, PT, R59.reuse, 0x41, !P6 ;  /* 0x000000413b00780c */ /* 0x040fe400077a4270 */
[----:B------:R-:W-:Y:S02]  /*deb0*/  ISETP.GT.AND P0, PT, R59, 0x48, !P0 ;  /* 0x000000483b00780c */ /* 0x000fe40004704270 */
[----:B------:R-:W-:Y:S02]  /*dec0*/  ISETP.LT.OR P5, PT, R14, 0x42, P5 ;  /* 0x000000420e00780c */ /* 0x000fe40002fa1670 */
[----:B--2---:R-:W-:Y:S02]  /*ded0*/  FMNMX.FTZ R4, R160, R6, !PT ;  /* 0x00000006a0047209 */ /* 0x004fe40007810000 */
[----:B------:R-:W-:-:S02]  /*dee0*/  FSEL R15, R55, -INF , !P5 ;  /* 0xff800000370f7808 */ /* 0x000fc40006800000 */
[----:B------:R-:W-:Y:S02]  /*def0*/  FMNMX.FTZ R4, R82, R4, !PT ;  /* 0x0000000452047209 */ /* 0x000fe40007810000 */
[C---:B------:R-:W-:Y:S02]  /*df00*/  ISETP.GT.AND P1, PT, R59.reuse, 0x49, !P1 ;  /* 0x000000493b00780c */ /* 0x040fe40004f24270 */
[----:B------:R-:W-:Y:S02]  /*df10*/  FMNMX.FTZ R4, R162, R4, !PT ;  /* 0x00000004a2047209 */ /* 0x000fe40007810000 */
[C---:B------:R-:W-:Y:S02]  /*df20*/  ISETP.GT.AND P2, PT, R59.reuse, 0x50, !P2 ;  /* 0x000000503b00780c */ /* 0x040fe40005744270 */
[----:B------:R-:W-:Y:S02]  /*df30*/  FMNMX.FTZ R4, R80, R4, !PT ;  /* 0x0000000450047209 */ /* 0x000fe40007810000 */
[----:B------:R-:W-:-:S02]  /*df40*/  ISETP.GT.AND P3, PT, R59, 0x51, !P3 ;  /* 0x000000513b00780c */ /* 0x000fc40005f64270 */
[----:B------:R-:W-:Y:S02]  /*df50*/  FMNMX.FTZ R4, R50, R4, !PT ;  /* 0x0000000432047209 */ /* 0x000fe40007810000 */
[----:B------:R-:W-:Y:S02]  /*df60*/  ISETP.NE.AND P6, PT, R61, RZ, PT ;  /* 0x000000ff3d00720c */ /* 0x000fe40003fc5270 */
        /* <DEDUP_REMOVED lines=11> */
[----:B------:R-:W-:-:S04]  /*e020*/  FMNMX.FTZ R5, R70, R5, !PT ;  /* 0x0000000546057209 */ /* 0x000fc80007810000 */
[----:B------:R-:W-:Y:S02]  /*e030*/  FMNMX.FTZ R9, R72, R5, !PT ;  /* 0x0000000548097209 */ /* 0x000fe40007810000 */
        /* <DEDUP_REMOVED lines=22> */
[----:B------:R-:W-:-:S02]  /*e1a0*/  ISETP.LT.OR P0, PT, R14, 0x49, P0 ;  /* 0x000000490e00780c */ /* 0x000fc40000701670 */
[----:B------:R-:W-:Y:S01]  /*e1b0*/  FMNMX.FTZ R4, R18, R5, !PT ;  /* 0x0000000512047209 */ /* 0x000fe20007810000 */
[----:B------:R-:W0:Y:S01]  /*e1c0*/  SHFL.BFLY PT, R9, R8, 0x2, 0x1f ;  /* 0x0c401f0008097f89 */ /* 0x000e2200000e0000 */
[C---:B------:R-:W-:Y:S02]  /*e1d0*/  ISETP.LT.OR P1, PT, R14.reuse, 0x4a, P1 ;  /* 0x0000004a0e00780c */ /* 0x040fe40000f21670 */
[----:B------:R-:W-:Y:S02]  /*e1e0*/  FSEL R55, R35, -INF , !P0 ;  /* 0xff80000023377808 */ /* 0x000fe40004000000 */
[----:B------:R-:W-:Y:S02]  /*e1f0*/  FMNMX.FTZ R4, R15, R4, !PT ;  /* 0x000000040f047209 */ /* 0x000fe40007810000 */
[----:B------:R-:W-:Y:S02]  /*e200*/  ISETP.LT.OR P2, PT, R14, 0x51, P2 ;  /* 0x000000510e00780c */ /* 0x000fe40001741670 */
[----:B------:R-:W-:-:S02]  /*e210*/  FSEL R53, R36, -INF , !P1 ;  /* 0xff80000024357808 */ /* 0x000fc40004800000 */
[----:B------:R-:W-:Y:S02]  /*e220*/  FMNMX.FTZ R4, R55, R4, !PT ;  /* 0x0000000437047209 */ /* 0x000fe40007810000 */
[----:B------:R-:W-:Y:S02]  /*e230*/  ISETP.GT.AND P4, PT, R59, 0x58, !P4 ;  /* 0x000000583b00780c */ /* 0x000fe40006784270 */
[----:B------:R-:W-:Y:S02]  /*e240*/  ISETP.LT.OR P3, PT, R14, 0x52, P3 ;  /* 0x000000520e00780c */ /* 0x000fe40001f61670 */
[----:B------:R-:W-:Y:S02]  /*e250*/  FSEL R51, R12, -INF , !P2 ;  /* 0xff8000000c337808 */ /* 0x000fe40005000000 */
[----:B------:R-:W-:Y:S02]  /*e260*/  FMNMX.FTZ R4, R53, R4, !PT ;  /* 0x0000000435047209 */ /* 0x000fe40007810000 */
[----:B------:R-:W-:-:S02]  /*e270*/  ISETP.GT.AND P0, PT, R59, 0x59, !P6 ;  /* 0x000000593b00780c */ /* 0x000fc40007704270 */
[C---:B------:R-:W-:Y:S02]  /*e280*/  ISETP.LT.OR P4, PT, R14.reuse, 0x59, P4 ;  /* 0x000000590e00780c */ /* 0x040fe40002781670 */
[----:B------:R-:W-:Y:S02]  /*e290*/  FSEL R49, R49, -INF , !P3 ;  /* 0xff80000031317808 */ /* 0x000fe40005800000 */
[----:B------:R-:W-:Y:S02]  /*e2a0*/  FMNMX.FTZ R4, R51, R4, !PT ;  /* 0x0000000433047209 */ /* 0x000fe40007810000 */
[----:B------:R-:W-:Y:S02]  /*e2b0*/  ISETP.LT.OR P0, PT, R14, 0x5a, P0 ;  /* 0x0000005a0e00780c */ /* 0x000fe40000701670 */
[----:B------:R-:W-:Y:S02]  /*e2c0*/  FSEL R57, R13, -INF , !P4 ;  /* 0xff8000000d397808 */ /* 0x000fe40006000000 */
[----:B------:R-:W-:-:S02]  /*e2d0*/  FMNMX.FTZ R4, R49, R4, !PT ;  /* 0x0000000431047209 */ /* 0x000fc40007810000 */
[----:B------:R-:W-:Y:S02]  /*e2e0*/  FSEL R59, R21, -INF , !P0 ;  /* 0xff800000153b7808 */ /* 0x000fe40004000000 */
[----:B------:R-:W-:Y:S02]  /*e2f0*/  FMNMX.FTZ R4, R57, R4, !PT ;  /* 0x0000000439047209 */ /* 0x000fe40007810000 */
[----:B0-----:R-:W-:Y:S02]  /*e300*/  FMNMX.FTZ R10, R8, R9, !PT ;  /* 0x00000009080a7209 */ /* 0x001fe40007810000 */
[----:B------:R-:W-:-:S05]  /*e310*/  FMNMX.FTZ R9, R59, R4, !PT ;  /* 0x000000043b097209 */ /* 0x000fca0007810000 */
[----:B------:R-:W-:Y:S04]  /*e320*/  STL.64 [R1+0x210], R8 ;  /* 0x0002100801007387 */ /* 0x000fe80000100a00 */
[----:B------:R-:W2:Y:S04]  /*e330*/  LDL R12, [R1+0x214] ;  /* 0x00021400010c7983 */ /* 0x000ea80000100800 */
[----:B------:R-:W0:Y:S02]  /*e340*/  SHFL.BFLY PT, R5, R10, 0x1, 0x1f ;  /* 0x0c201f000a057f89 */ /* 0x000e2400000e0000 */
[----:B0-----:R-:W-:-:S02]  /*e350*/  FMNMX.FTZ R10, R10, R5, !PT ;  /* 0x000000050a0a7209 */ /* 0x001fc40007810000 */
[----:B------:R-:W4:Y:S04]  /*e360*/  LDL.64 R4, [R1+0x220] ;  /* 0x0002200001047983 */ /* 0x000f280000100a00 */
[----:B------:R-:W-:Y:S04]  /*e370*/  STL [R1+0x210], R10 ;  /* 0x0002100a01007387 */ /* 0x000fe80000100800 */
[----:B------:R-:W3:Y:S04]  /*e380*/  LDL R14, [R1+0x210] ;  /* 0x00021000010e7983 */ /* 0x000ee80000100800 */
[----:B--2---:R-:W0:Y:S02]  /*e390*/  SHFL.BFLY PT, R9, R12, 0x2, 0x1f ;  /* 0x0c401f000c097f89 */ /* 0x004e2400000e0000 */
        /* <DEDUP_REMOVED lines=36> */
[----:B------:R-:W-:Y:S01]  /*e5e0*/  FADD.FTZ R7, R7, -R10 ;  /* 0x8000000a07077221 */ /* 0x000fe20000010000 */
[-C--:B------:R-:W-:Y:S01]  /*e5f0*/  FMUL.FTZ R11, R61, R74.reuse ;  /* 0x0000004a3d0b7220 */ /* 0x080fe20000410000 */
[----:B------:R-:W-:-:S02]  /*e600*/  FFMA.FTZ R32, R32, R74, -R6 ;  /* 0x0000004a20207223 */ /* 0x000fc40000010806 */
[----:B------:R-:W-:Y:S01]  /*e610*/  FMUL.FTZ R7, R74, R7 ;  /* 0x000000074a077220 */ /* 0x000fe20000410000 */
[-CC-:B------:R-:W-:Y:S01]  /*e620*/  FFMA.FTZ R161, R29, R74.reuse, -R6.reuse ;  /* 0x0000004a1da17223 */ /* 0x180fe20000010806 */
[----:B------:R-:W-:Y:S01]  /*e630*/  MUFU.EX2 R160, R160 ;  /* 0x000000a000a07308 */ /* 0x000fe20000000800 */
[----:B------:R-:W-:-:S07]  /*e640*/  FFMA.FTZ R31, R31, R74, -R6 ;  /* 0x0000004a1f1f7223 */ /* 0x000fce0000010806 */
[----:B------:R-:W4:Y:S01]  /*e650*/  MUFU.EX2 R11, R11 ;  /* 0x0000000b000b7308 */ /* 0x000f220000000800 */
[----:B------:R-:W-:-:S07]  /*e660*/  FFMA.FTZ R163, R40, R74, -R6 ;  /* 0x0000004a28a37223 */ /* 0x000fce0000010806 */
[----:B------:R-:W-:Y:S08]  /*e670*/  MUFU.EX2 R32, R32 ;  /* 0x0000002000207308 */ /* 0x000ff00000000800 */
[----:B------:R-:W0:Y:S01]  /*e680*/  MUFU.EX2 R10, R7 ;  /* 0x00000007000a7308 */ /* 0x000e220000000800 */
[----:B------:R-:W-:-:S07]  /*e690*/  FFMA.FTZ R30, R41, R74, -R6 ;  /* 0x0000004a291e7223 */ /* 0x000fce0000010806 */
[----:B------:R-:W1:Y:S08]  /*e6a0*/  MUFU.EX2 R13, R13 ;  /* 0x0000000d000d7308 */ /* 0x000e700000000800 */
[----:B------:R-:W2:Y:S01]  /*e6b0*/  MUFU.EX2 R161, R161 ;  /* 0x000000a100a17308 */ /* 0x000ea20000000800 */
[----:B------:R-:W-:-:S07]  /*e6c0*/  FFMA.FTZ R169, R42, R74, -R6 ;  /* 0x0000004a2aa97223 */ /* 0x000fce0000010806 */
[----:B------:R-:W3:Y:S08]  /*e6d0*/  MUFU.EX2 R162, R162 ;  /* 0x000000a200a27308 */ /* 0x000ef00000000800 */
[----:B------:R-:W3:Y:S01]  /*e6e0*/  MUFU.EX2 R31, R31 ;  /* 0x0000001f001f7308 */ /* 0x000ee20000000800 */
[----:B----4-:R-:W-:Y:S01]  /*e6f0*/  FFMA.FTZ R4, R11, R4, R160 ;  /* 0x000000040b047223 */ /* 0x010fe200000100a0 */
[----:B0-----:R-:W-:-:S06]  /*e700*/  FFMA.FTZ R14, R5, R10, R32 ;  /* 0x0000000a050e7223 */ /* 0x001fcc0000010020 */
        /* <DEDUP_REMOVED lines=105> */
[----:B------:R-:W-:Y:S01]  /*eda0*/  STL [R1+0x214], R8 ;  /* 0x0002140801007387 */ /* 0x000fe20000100800 */
[----:B------:R-:W-:-:S05]  /*edb0*/  FADD.FTZ R5, R15, R6 ;  /* 0x000000060f057221 */ /* 0x000fca0000010000 */
[----:B------:R0:W-:Y:S04]  /*edc0*/  STL.64 [R1+0x220], R4 ;  /* 0x0002200401007387 */ /* 0x0001e80000100a00 */
[----:B------:R-:W2:Y:S01]  /*edd0*/  LD.E R6, desc[UR44][R16.64+0x240] ;  /* 0x0002402c10067980 */ /* 0x000ea2000c101900 */
[----:B------:R-:W-:-:S04]  /*ede0*/  UIADD3 UR4, UP0, UR37, 0x240, URZ ;  /* 0x0000024025047890 */ /* 0x000fc8000ff1e03f */
[----:B------:R-:W-:Y:S02]  /*edf0*/  ULOP3.LUT UR5, UR4, 0x4, URZ, 0xfc, !UPT ;  /* 0x0000000404057892 */ /* 0x000fe4000f8efc3f */
[----:B------:R-:W-:-:S04]  /*ee00*/  UIADD3.X UR6, URZ, UR36, URZ, UP0, !UPT ;  /* 0x000000243f067290 */ /* 0x000fc800087fe43f */
[----:B0-----:R-:W-:Y:S02]  /*ee10*/  IMAD.U32 R4, RZ, RZ, UR5 ;  /* 0x00000005ff047e24 */ /* 0x001fe4000f8e00ff */
[----:B------:R-:W-:Y:S02]  /*ee20*/  IMAD.U32 R5, RZ, RZ, UR6 ;  /* 0x00000006ff057e24 */ /* 0x000fe4000f8e00ff */
        /* <DEDUP_REMOVED lines=67> */
[----:B------:R-:W-:Y:S01]  /*f260*/  ULOP3.LUT UR5, UR4, 0x8, URZ, 0xfc, !UPT ;  /* 0x0000000804057892 */ /* 0x000fe2000f8efc3f */
[C---:B0-----:R-:W-:Y:S01]  /*f270*/  FMUL.FTZ R9, R11.reuse, R150 ;  /* 0x000000960b097220 */ /* 0x041fe20000410000 */
[----:B--2---:R-:W-:-:S04]  /*f280*/  FMUL.FTZ R45, R11, R226 ;  /* 0x000000e20b2d7220 */ /* 0x004fc80000410000 */
[----:B------:R0:W-:Y:S01]  /*f290*/  ST.E desc[UR44][R16.64+0x254], R9 ;  /* 0x0002540910007985 */ /* 0x0001e2000c10192c */
[C---:B---3--:R-:W-:Y:S01]  /*f2a0*/  FMUL.FTZ R7, R11.reuse, R148 ;  /* 0x000000940b077220 */ /* 0x048fe20000410000 */
[C---:B----4-:R-:W-:Y:S01]  /*f2b0*/  FMUL.FTZ R25, R11.reuse, R146 ;  /* 0x000000920b197220 */ /* 0x050fe20000410000 */
[C---:B------:R-:W-:Y:S01]  /*f2c0*/  FMUL.FTZ R27, R11.reuse, R144 ;  /* 0x000000900b1b7220 */ /* 0x040fe20000410000 */
[C---:B------:R-:W-:Y:S01]  /*f2d0*/  FMUL.FTZ R39, R11.reuse, R142 ;  /* 0x0000008e0b277220 */ /* 0x040fe20000410000 */
[----:B------:R-:W-:Y:S01]  /*f2e0*/  ST.E desc[UR44][R16.64+0x434], R45 ;  /* 0x0004342d10007985 */ /* 0x000fe2000c10192c */
[----:B0-----:R-:W-:-:S03]  /*f2f0*/  FMUL.FTZ R9, R11, R134 ;  /* 0x000000860b097220 */ /* 0x001fc60000410000 */
[----:B------:R0:W-:Y:S01]  /*f300*/  ST.E desc[UR44][R16.64+0x250], R7 ;  /* 0x0002500710007985 */ /* 0x0001e2000c10192c */
[----:B------:R-:W-:-:S03]  /*f310*/  FMUL.FTZ R41, R11, R138 ;  /* 0x0000008a0b297220 */ /* 0x000fc60000410000 */
[----:B------:R1:W-:Y:S01]  /*f320*/  ST.E desc[UR44][R16.64+0x260], R25 ;  /* 0x0002601910007985 */ /* 0x0003e2000c10192c */
[----:B------:R-:W-:-:S03]  /*f330*/  FMUL.FTZ R43, R11, R140 ;  /* 0x0000008c0b2b7220 */ /* 0x000fc60000410000 */
[----:B------:R2:W-:Y:S04]  /*f340*/  ST.E desc[UR44][R16.64+0x264], R27 ;  /* 0x0002641b10007985 */ /* 0x0005e8000c10192c */
[----:B------:R3:W-:Y:S01]  /*f350*/  ST.E desc[UR44][R16.64+0x270], R39 ;  /* 0x0002702710007985 */ /* 0x0007e2000c10192c */
[C---:B0-----:R-:W-:Y:S01]  /*f360*/  FMUL.FTZ R7, R11.reuse, R136 ;  /* 0x000000880b077220 */ /* 0x041fe20000410000 */
[C---:B------:R-:W-:Y:S02]  /*f370*/  FMUL.FTZ R45, R11.reuse, R120 ;  /* 0x000000780b2d7220 */ /* 0x040fe40000410000 */
[----:B------:R0:W-:Y:S01]  /*f380*/  ST.E desc[UR44][R16.64+0x290], R9 ;  /* 0x0002900910007985 */ /* 0x0001e2000c10192c */
[C---:B------:R-:W-:Y:S01]  /*f390*/  FMUL.FTZ R47, R11.reuse, R130 ;  /* 0x000000820b2f7220 */ /* 0x040fe20000410000 */
[C---:B-1----:R-:W-:Y:S01]  /*f3a0*/  FMUL.FTZ R25, R11.reuse, R132 ;  /* 0x000000840b197220 */ /* 0x042fe20000410000 */
[C---:B--2---:R-:W-:Y:S01]  /*f3b0*/  FMUL.FTZ R27, R11.reuse, R128 ;  /* 0x000000800b1b7220 */ /* 0x044fe20000410000 */
[C---:B---3--:R-:W-:Y:S01]  /*f3c0*/  FMUL.FTZ R39, R11.reuse, R126 ;  /* 0x0000007e0b277220 */ /* 0x048fe20000410000 */
[----:B------:R1:W-:Y:S01]  /*f3d0*/  ST.E desc[UR44][R16.64+0x274], R41 ;  /* 0x0002742910007985 */ /* 0x0003e2000c10192c */
[----:B0-----:R-:W-:-:S03]  /*f3e0*/  FMUL.FTZ R9, R11, R118 ;  /* 0x000000760b097220 */ /* 0x001fc60000410000 */
[----:B------:R0:W-:Y:S04]  /*f3f0*/  ST.E desc[UR44][R16.64+0x280], R43 ;  /* 0x0002802b10007985 */ /* 0x0001e8000c10192c */
[----:B------:R2:W-:Y:S04]  /*f400*/  ST.E desc[UR44][R16.64+0x284], R7 ;  /* 0x0002840710007985 */ /* 0x0005e8000c10192c */
[----:B------:R3:W-:Y:S01]  /*f410*/  ST.E desc[UR44][R16.64+0x294], R45 ;  /* 0x0002942d10007985 */ /* 0x0007e2000c10192c */
[----:B-1----:R-:W-:-:S03]  /*f420*/  FMUL.FTZ R41, R11, R110 ;  /* 0x0000006e0b297220 */ /* 0x002fc60000410000 */
[----:B------:R1:W-:Y:S01]  /*f430*/  ST.E desc[UR44][R16.64+0x2a0], R47 ;  /* 0x0002a02f10007985 */ /* 0x0003e2000c10192c */
[----:B0-----:R-:W-:-:S03]  /*f440*/  FMUL.FTZ R43, R11, R122 ;  /* 0x0000007a0b2b7220 */ /* 0x001fc60000410000 */
[----:B------:R0:W-:Y:S01]  /*f450*/  ST.E desc[UR44][R16.64+0x2a4], R25 ;  /* 0x0002a41910007985 */ /* 0x0001e2000c10192c */
[----:B--2---:R-:W-:-:S03]  /*f460*/  FMUL.FTZ R7, R11, R124 ;  /* 0x0000007c0b077220 */ /* 0x004fc60000410000 */
[----:B------:R2:W-:Y:S01]  /*f470*/  ST.E desc[UR44][R16.64+0x2b0], R27 ;  /* 0x0002b01b10007985 */ /* 0x0005e2000c10192c */
[----:B---3--:R-:W-:-:S03]  /*f480*/  FMUL.FTZ R45, R11, R100 ;  /* 0x000000640b2d7220 */ /* 0x008fc60000410000 */
[----:B------:R3:W-:Y:S01]  /*f490*/  ST.E desc[UR44][R16.64+0x2b4], R39 ;  /* 0x0002b42710007985 */ /* 0x0007e2000c10192c */
[C---:B-1----:R-:W-:Y:S01]  /*f4a0*/  FMUL.FTZ R47, R11.reuse, R112 ;  /* 0x000000700b2f7220 */ /* 0x042fe20000410000 */
[C---:B0-----:R-:W-:Y:S02]  /*f4b0*/  FMUL.FTZ R25, R11.reuse, R116 ;  /* 0x000000740b197220 */ /* 0x041fe40000410000 */
[----:B------:R0:W-:Y:S01]  /*f4c0*/  ST.E desc[UR44][R16.64+0x2d4], R9 ;  /* 0x0002d40910007985 */ /* 0x0001e2000c10192c */
[C---:B--2---:R-:W-:Y:S01]  /*f4d0*/  FMUL.FTZ R27, R11.reuse, R114 ;  /* 0x000000720b1b7220 */ /* 0x044fe20000410000 */
        /* <DEDUP_REMOVED lines=60> */
[----:B------:R1:W-:Y:S01]  /*f8a0*/  ST.E desc[UR44][R16.64+0x3b4], R43 ;  /* 0x0003b42b10007985 */ /* 0x0003e2000c10192c */
[----:B------:R-:W-:-:S03]  /*f8b0*/  FMUL.FTZ R49, R11, R8 ;  /* 0x000000080b317220 */ /* 0x000fc60000410000 */
        /* <DEDUP_REMOVED lines=8> */
[----:B------:R-:W-:Y:S02]  /*f940*/  IMAD.U32 R8, RZ, RZ, UR5 ;  /* 0x00000005ff087e24 */ /* 0x000fe4000f8e00ff */
[C---:B0-----:R-:W-:Y:S01]  /*f950*/  FMUL.FTZ R39, R11.reuse, R44 ;  /* 0x0000002c0b277220 */ /* 0x041fe20000410000 */
[----:B------:R0:W-:Y:S01]  /*f960*/  ST.E desc[UR44][R16.64+0x3e4], R9 ;  /* 0x0003e40910007985 */ /* 0x0001e2000c10192c */
[C---:B--2---:R-:W-:Y:S01]  /*f970*/  FMUL.FTZ R45, R11.reuse, R26 ;  /* 0x0000001a0b2d7220 */ /* 0x044fe20000410000 */
[C---:B-1----:R-:W-:Y:S01]  /*f980*/  FMUL.FTZ R47, R11.reuse, R6 ;  /* 0x000000060b2f7220 */ /* 0x042fe20000410000 */
[----:B------:R-:W-:Y:S01]  /*f990*/  FMUL.FTZ R11, R11, R24 ;  /* 0x000000180b0b7220 */ /* 0x000fe20000410000 */
[----:B0-----:R-:W-:Y:S01]  /*f9a0*/  IMAD.U32 R9, RZ, RZ, UR6 ;  /* 0x00000006ff097e24 */ /* 0x001fe2000f8e00ff */
[----:B------:R-:W-:Y:S04]  /*f9b0*/  ST.E desc[UR44][R16.64+0x3d0], R7 ;  /* 0x0003d00710007985 */ /* 0x000fe8000c10192c */
[----:B------:R0:W-:Y:S04]  /*f9c0*/  ST.E desc[UR44][R16.64+0x3f0], R25 ;  /* 0x0003f01910007985 */ /* 0x0001e8000c10192c */
[----:B------:R1:W-:Y:S04]  /*f9d0*/  ST.E desc[UR44][R16.64+0x3f4], R27 ;  /* 0x0003f41b10007985 */ /* 0x0003e8000c10192c */
[----:B------:R-:W-:Y:S04]  /*f9e0*/  ST.E desc[UR44][R16.64+0x400], R41 ;  /* 0x0004002910007985 */ /* 0x000fe8000c10192c */
[----:B------:R-:W-:Y:S04]  /*f9f0*/  ST.E desc[UR44][R16.64+0x404], R43 ;  /* 0x0004042b10007985 */ /* 0x000fe8000c10192c */
[----:B------:R-:W-:Y:S04]  /*fa00*/  ST.E desc[UR44][R16.64+0x410], R39 ;  /* 0x0004102710007985 */ /* 0x000fe8000c10192c */
[----:B------:R-:W-:Y:S04]  /*fa10*/  ST.E desc[UR44][R16.64+0x414], R45 ;  /* 0x0004142d10007985 */ /* 0x000fe8000c10192c */
[----:B------:R2:W-:Y:S04]  /*fa20*/  ST.E desc[UR44][R16.64+0x420], R47 ;  /* 0x0004202f10007985 */ /* 0x0005e8000c10192c */
[----:B------:R3:W-:Y:S04]  /*fa30*/  ST.E desc[UR44][R16.64+0x424], R49 ;  /* 0x0004243110007985 */ /* 0x0007e8000c10192c */
[----:B------:R-:W-:Y:S04]  /*fa40*/  ST.E desc[UR44][R16.64+0x430], R11 ;  /* 0x0004300b10007985 */ /* 0x000fe8000c10192c */
[----:B0-----:R-:W4:Y:S01]  /*fa50*/  LD.E R25, desc[UR44][R8.64] ;  /* 0x0000002c08197980 */ /* 0x001f22000c101900 */
[----:B------:R-:W-:Y:S01]  /*fa60*/  ULOP3.LUT UR4, UR4, 0xc, URZ, 0xfc, !UPT ;  /* 0x0000000c04047892 */ /* 0x000fe2000f8efc3f */
[----:B------:R-:W-:-:S05]  /*fa70*/  IMAD.U32 R7, RZ, RZ, UR6 ;  /* 0x00000006ff077e24 */ /* 0x000fca000f8e00ff */
[----:B------:R-:W-:Y:S02]  /*fa80*/  IMAD.U32 R6, RZ, RZ, UR4 ;  /* 0x00000004ff067e24 */ /* 0x000fe4000f8e00ff */
[----:B----4-:R-:W-:-:S05]  /*fa90*/  FMUL.FTZ R25, R10, R25 ;  /* 0x000000190a197220 */ /* 0x010fca0000410000 */
[----:B------:R-:W-:Y:S04]  /*faa0*/  ST.E desc[UR44][R8.64], R25 ;  /* 0x0000001908007985 */ /* 0x000fe8000c10192c */
[----:B-1----:R-:W4:Y:S02]  /*fab0*/  LD.E R27, desc[UR44][R6.64] ;  /* 0x0000002c061b7980 */ /* 0x002f24000c101900 */
[----:B----4-:R-:W-:-:S05]  /*fac0*/  FMUL.FTZ R27, R10, R27 ;  /* 0x0000001b0a1b7220 */ /* 0x010fca0000410000 */
[----:B------:R0:W-:Y:S04]  /*fad0*/  ST.E desc[UR44][R6.64], R27 ;  /* 0x0000001b06007985 */ /* 0x0001e8000c10192c */
        /* <DEDUP_REMOVED lines=22> */
[----:B--2---:R-:W2:Y:S04]  /*fc40*/  LD.E R47, desc[UR44][R16.64+0x3ac] ;  /* 0x0003ac2c102f7980 */ /* 0x004ea8000c101900 */
        /* <DEDUP_REMOVED lines=38> */
[----:B------:R-:W3:Y:S01]  /*feb0*/  LD.E R25, desc[UR44][R16.64+0x438] ;  /* 0x0004382c10197980 */ /* 0x000ee2000c101900 */
[C---:B----4-:R-:W-:Y:S01]  /*fec0*/  FMUL.FTZ R53, R10.reuse, R53 ;  /* 0x000000350a357220 */ /* 0x050fe20000410000 */
[----:B------:R-:W-:-:S04]  /*fed0*/  FMUL.FTZ R93, R10, R93 ;  /* 0x0000005d0a5d7220 */ /* 0x000fc80000410000 */
        /* <DEDUP_REMOVED lines=22> */
[C---:B---3--:R-:W-:Y:S01]  /*10040*/  FMUL.FTZ R49, R10.reuse, R49 ;  /* 0x000000310a317220 */ /* 0x048fe20000410000 */
[C---:B0-----:R-:W-:Y:S01]  /*10050*/  FMUL.FTZ R53, R10.reuse, R46 ;  /* 0x0000002e0a357220 */ /* 0x041fe20000410000 */
[C---:B------:R-:W-:Y:S01]  /*10060*/  FMUL.FTZ R45, R10.reuse, R45 ;  /* 0x0000002d0a2d7220 */ /* 0x040fe20000410000 */
[C---:B------:R-:W-:Y:S01]  /*10070*/  FMUL.FTZ R43, R10.reuse, R43 ;  /* 0x0000002b0a2b7220 */ /* 0x040fe20000410000 */
        /* <DEDUP_REMOVED lines=9> */
[----:B0-----:R-:W-:-:S03]  /*10110*/  FMUL.FTZ R93, R10, R86 ;  /* 0x000000560a5d7220 */ /* 0x001fc60000410000 */
[----:B------:R0:W-:Y:S01]  /*10120*/  ST.E desc[UR44][R16.64+0x2ac], R83 ;  /* 0x0002ac5310007985 */ /* 0x0001e2000c10192c */
[----:B------:R-:W-:-:S03]  /*10130*/  FMUL.FTZ R99, R10, R82 ;  /* 0x000000520a637220 */ /* 0x000fc60000410000 */
[----:B------:R-:W-:Y:S01]  /*10140*/  ST.E desc[UR44][R16.64+0x2b8], R81 ;  /* 0x0002b85110007985 */ /* 0x000fe2000c10192c */
[----:B------:R-:W-:-:S03]  /*10150*/  FMUL.FTZ R101, R10, R84 ;  /* 0x000000540a657220 */ /* 0x000fc60000410000 */
[----:B------:R3:W-:Y:S01]  /*10160*/  ST.E desc[UR44][R16.64+0x2bc], R77 ;  /* 0x0002bc4d10007985 */ /* 0x0007e2000c10192c */
[----:B-1----:R-:W-:-:S03]  /*10170*/  FMUL.FTZ R87, R10, R80 ;  /* 0x000000500a577220 */ /* 0x002fc60000410000 */
[----:B------:R1:W-:Y:S01]  /*10180*/  ST.E desc[UR44][R16.64+0x2cc], R79 ;  /* 0x0002cc4f10007985 */ /* 0x0003e2000c10192c */
[----:B--2---:R-:W-:-:S03]  /*10190*/  FMUL.FTZ R89, R10, R78 ;  /* 0x0000004e0a597220 */ /* 0x004fc60000410000 */
[----:B------:R-:W-:Y:S01]  /*101a0*/  ST.E desc[UR44][R16.64+0x2ec], R75 ;  /* 0x0002ec4b10007985 */ /* 0x000fe2000c10192c */
[----:B0-----:R-:W-:-:S03]  /*101b0*/  FMUL.FTZ R83, R10, R76 ;  /* 0x0000004c0a537220 */ /* 0x001fc60000410000 */
[----:B------:R0:W-:Y:S01]  /*101c0*/  ST.E desc[UR44][R16.64+0x2fc], R73 ;  /* 0x0002fc4910007985 */ /* 0x0001e2000c10192c */
[----:B------:R-:W-:-:S03]  /*101d0*/  FMUL.FTZ R85, R10, R72 ;  /* 0x000000480a557220 */ /* 0x000fc60000410000 */
[----:B------:R-:W-:Y:S01]  /*101e0*/  ST.E desc[UR44][R16.64+0x308], R71 ;  /* 0x0003084710007985 */ /* 0x000fe2000c10192c */
[----:B------:R-:W-:-:S03]  /*101f0*/  FMUL.FTZ R91, R10, R74 ;  /* 0x0000004a0a5b7220 */ /* 0x000fc60000410000 */
[----:B------:R2:W-:Y:S01]  /*10200*/  ST.E desc[UR44][R16.64+0x30c], R67 ;  /* 0x00030c4310007985 */ /* 0x0005e2000c10192c */
[----:B---3--:R-:W-:-:S03]  /*10210*/  FMUL.FTZ R77, R10, R70 ;  /* 0x000000460a4d7220 */ /* 0x008fc60000410000 */
[----:B------:R3:W-:Y:S01]  /*10220*/  ST.E desc[UR44][R16.64+0x31c], R69 ;  /* 0x00031c4510007985 */ /* 0x0007e2000c10192c */
[----:B-1----:R-:W-:-:S03]  /*10230*/  FMUL.FTZ R79, R10, R68 ;  /* 0x000000440a4f7220 */ /* 0x002fc60000410000 */
[----:B------:R-:W-:Y:S01]  /*10240*/  ST.E desc[UR44][R16.64+0x33c], R65 ;  /* 0x00033c4110007985 */ /* 0x000fe2000c10192c */
[----:B0-----:R-:W-:-:S03]  /*10250*/  FMUL.FTZ R73, R10, R66 ;  /* 0x000000420a497220 */ /* 0x001fc60000410000 */
[----:B------:R0:W-:Y:S01]  /*10260*/  ST.E desc[UR44][R16.64+0x34c], R63 ;  /* 0x00034c3f10007985 */ /* 0x0001e2000c10192c */
[----:B------:R-:W-:-:S03]  /*10270*/  FMUL.FTZ R75, R10, R62 ;  /* 0x0000003e0a4b7220 */ /* 0x000fc60000410000 */
[----:B------:R-:W-:Y:S01]  /*10280*/  ST.E desc[UR44][R16.64+0x358], R61 ;  /* 0x0003583d10007985 */ /* 0x000fe2000c10192c */
[----:B------:R-:W-:-:S03]  /*10290*/  FMUL.FTZ R81, R10, R64 ;  /* 0x000000400a517220 */ /* 0x000fc60000410000 */
[----:B------:R1:W-:Y:S01]  /*102a0*/  ST.E desc[UR44][R16.64+0x35c], R57 ;  /* 0x00035c3910007985 */ /* 0x0003e2000c10192c */
[----:B--2---:R-:W-:-:S03]  /*102b0*/  FMUL.FTZ R67, R10, R60 ;  /* 0x0000003c0a437220 */ /* 0x004fc60000410000 */
[----:B------:R2:W-:Y:S01]  /*102c0*/  ST.E desc[UR44][R16.64+0x36c], R59 ;  /* 0x00036c3b10007985 */ /* 0x0005e2000c10192c */
[----:B---3--:R-:W-:-:S03]  /*102d0*/  FMUL.FTZ R69, R10, R58 ;  /* 0x0000003a0a457220 */ /* 0x008fc60000410000 */
[----:B------:R3:W-:Y:S01]  /*102e0*/  ST.E desc[UR44][R16.64+0x38c], R55 ;  /* 0x00038c3710007985 */ /* 0x0007e2000c10192c */
[----:B0-----:R-:W-:-:S03]  /*102f0*/  FMUL.FTZ R63, R10, R56 ;  /* 0x000000380a3f7220 */ /* 0x001fc60000410000 */
[----:B------:R-:W-:Y:S01]  /*10300*/  ST.E desc[UR44][R16.64+0x3a8], R51 ;  /* 0x0003a83310007985 */ /* 0x000fe2000c10192c */
[----:B------:R-:W-:-:S03]  /*10310*/  FMUL.FTZ R65, R10, R52 ;  /* 0x000000340a417220 */ /* 0x000fc60000410000 */
[----:B------:R0:W-:Y:S01]  /*10320*/  ST.E desc[UR44][R16.64+0x3ac], R47 ;  /* 0x0003ac2f10007985 */ /* 0x0001e2000c10192c */
[----:B------:R-:W-:-:S03]  /*10330*/  FMUL.FTZ R71, R10, R54 ;  /* 0x000000360a477220 */ /* 0x000fc60000410000 */
[----:B------:R4:W-:Y:S01]  /*10340*/  ST.E desc[UR44][R16.64+0x3bc], R49 ;  /* 0x0003bc3110007985 */ /* 0x0009e2000c10192c */
[----:B-1----:R-:W-:-:S03]  /*10350*/  FMUL.FTZ R57, R10, R50 ;  /* 0x000000320a397220 */ /* 0x002fc60000410000 */
[----:B------:R-:W-:Y:S01]  /*10360*/  ST.E desc[UR44][R16.64+0x3cc], R53 ;  /* 0x0003cc3510007985 */ /* 0x000fe2000c10192c */
[----:B--2---:R-:W-:-:S03]  /*10370*/  FMUL.FTZ R59, R10, R48 ;  /* 0x000000300a3b7220 */ /* 0x004fc60000410000 */
[----:B------:R-:W-:Y:S01]  /*10380*/  ST.E desc[UR44][R16.64+0x3dc], R45 ;  /* 0x0003dc2d10007985 */ /* 0x000fe2000c10192c */
[----:B---3--:R-:W-:-:S03]  /*10390*/  FMUL.FTZ R55, R10, R42 ;  /* 0x0000002a0a377220 */ /* 0x008fc60000410000 */
[----:B------:R1:W-:Y:S01]  /*103a0*/  ST.E desc[UR44][R16.64+0x3ec], R43 ;  /* 0x0003ec2b10007985 */ /* 0x0003e2000c10192c */
[C---:B------:R-:W-:Y:S01]  /*103b0*/  FMUL.FTZ R61, R10.reuse, R44 ;  /* 0x0000002c0a3d7220 */ /* 0x040fe20000410000 */
[C---:B------:R-:W-:Y:S01]  /*103c0*/  FMUL.FTZ R41, R10.reuse, R41 ;  /* 0x000000290a297220 */ /* 0x040fe20000410000 */
[C---:B------:R-:W-:Y:S01]  /*103d0*/  FMUL.FTZ R27, R10.reuse, R27 ;  /* 0x0000001b0a1b7220 */ /* 0x040fe20000410000 */
[C---:B0-----:R-:W-:Y:S01]  /*103e0*/  FMUL.FTZ R47, R10.reuse, R40 ;  /* 0x000000280a2f7220 */ /* 0x041fe20000410000 */
[C---:B------:R-:W-:Y:S01]  /*103f0*/  FMUL.FTZ R39, R10.reuse, R39 ;  /* 0x000000270a277220 */ /* 0x040fe20000410000 */
[C---:B----4-:R-:W-:Y:S01]  /*10400*/  FMUL.FTZ R49, R10.reuse, R38 ;  /* 0x000000260a317220 */ /* 0x050fe20000410000 */
[C---:B-1----:R-:W-:Y:S01]  /*10410*/  FMUL.FTZ R43, R10.reuse, R26 ;  /* 0x0000001a0a2b7220 */ /* 0x042fe20000410000 */
[----:B------:R-:W-:Y:S02]  /*10420*/  VIADD R26, R103, 0x8 ;  /* 0x00000008671a7836 */ /* 0x000fe40000000000 */
[C---:B------:R-:W-:Y:S01]  /*10430*/  FMUL.FTZ R45, R10.reuse, R11 ;  /* 0x0000000b0a2d7220 */ /* 0x040fe20000410000 */
[C---:B------:R-:W-:Y:S01]  /*10440*/  FMUL.FTZ R51, R10.reuse, R24 ;  /* 0x000000180a337220 */ /* 0x040fe20000410000 */
        /* <DEDUP_REMOVED lines=33> */
[----:B------:R3:W-:Y:S04]  /*10660*/  ST.E desc[UR44][R16.64+0x428], R45 ;  /* 0x0004282d10007985 */ /* 0x0007e8000c10192c */
[----:B------:R-:W-:Y:S04]  /*10670*/  ST.E desc[UR44][R16.64+0x42c], R51 ;  /* 0x00042c3310007985 */ /* 0x000fe8000c10192c */
[----:B------:R-:W-:Y:S01]  /*10680*/  ST.E desc[UR44][R16.64+0x438], R53 ;  /* 0x0004383510007985 */ /* 0x000fe2000c10192c */
[----:B------:R4:W-:Y:S06]  /*10690*/  BAR.SYNC.DEFER_BLOCKING R26, 0x100 ;  /* 0x0004001a0000751d */ /* 0x0009ec0000010000 */
[----:B------:R-:W4:Y:S04]  /*106a0*/  LDL R24, [R1+0x1f8] ;  /* 0x0001f80001187983 */ /* 0x000f280000100800 */
[----:B0-----:R-:W2:Y:S04]  /*106b0*/  LD.E R47, desc[UR44][R16.64+0x240] ;  /* 0x0002402c102f7980 */ /* 0x001ea8000c101900 */
[----:B------:R-:W4:Y:S04]  /*106c0*/  LD.E.64 R10, desc[UR44][R16.64+0x88] ;  /* 0x0000882c100a7980 */ /* 0x000f28000c101b00 */
[----:B--2---:R0:W-:Y:S04]  /*106d0*/  ST.E desc[UR44][R16.64+0x240], R47 ;  /* 0x0002402f10007985 */ /* 0x0041e8000c10192c */
[----:B------:R-:W2:Y:S04]  /*106e0*/  LD.E R25, desc[UR44][R4.64] ;  /* 0x0000002c04197980 */ /* 0x000ea8000c101900 */
[----:B--2---:R2:W-:Y:S04]  /*106f0*/  ST.E desc[UR44][R4.64], R25 ;  /* 0x0000001904007985 */ /* 0x0045e8000c10192c */
[----:B------:R-:W3:Y:S04]  /*10700*/  LD.E R27, desc[UR44][R8.64] ;  /* 0x0000002c081b7980 */ /* 0x000ee8000c101900 */
[----:B---3--:R3:W-:Y:S04]  /*10710*/  ST.E desc[UR44][R8.64], R27 ;  /* 0x0000001b08007985 */ /* 0x0087e8000c10192c */
[----:B-1----:R-:W4:Y:S04]  /*10720*/  LD.E R39, desc[UR44][R6.64] ;  /* 0x0000002c06277980 */ /* 0x002f28000c101900 */
[----:B----4-:R1:W-:Y:S04]  /*10730*/  ST.E desc[UR44][R6.64], R39 ;  /* 0x0000002706007985 */ /* 0x0103e8000c10192c */
        /* <DEDUP_REMOVED lines=18> */
[----:B---3--:R-:W3:Y:S04]  /*10860*/  LD.E R27, desc[UR44][R16.64+0x298] ;  /* 0x0002982c101b7980 */ /* 0x008ee8000c101900 */
[----:B------:R-:W3:Y:S04]  /*10870*/  LD.E R38, desc[UR44][R16.64+0x29c] ;  /* 0x00029c2c10267980 */ /* 0x000ee8000c101900 */
        /* <DEDUP_REMOVED lines=73> */
[----:B----4-:R-:W4:Y:S04]  /*10d10*/  LD.E R45, desc[UR44][R16.64+0x2b8] ;  /* 0x0002b82c102d7980 */ /* 0x010f28000c101900 */
        /* <DEDUP_REMOVED lines=46> */
[----:B------:R0:W-:Y:S04]  /*11000*/  ST.E desc[UR44][R16.64+0x290], R25 ;  /* 0x0002901910007985 */ /* 0x0001e8000c10192c */
[----:B------:R-:W-:Y:S04]  /*11010*/  ST.E desc[UR44][R16.64+0x294], R26 ;  /* 0x0002941a10007985 */ /* 0x000fe8000c10192c */
[----:B---3--:R1:W-:Y:S04]  /*11020*/  ST.E desc[UR44][R16.64+0x298], R27 ;  /* 0x0002981b10007985 */ /* 0x0083e8000c10192c */
        /* <DEDUP_REMOVED lines=105> */
[----:B0-----:R-:W2:Y:S01]  /*116c0*/  LDL R25, [R1+0x68] ;  /* 0x0000680001197983 */ /* 0x001ea20000100800 */
[----:B------:R-:W-:-:S02]  /*116d0*/  IMAD R10, R24, 0xc00, R10 ;  /* 0x00000c00180a7824 */ /* 0x000fc400078e020a */
[----:B-1----:R-:W-:Y:S01]  /*116e0*/  IMAD.MOV.U32 R27, RZ, RZ, R11 ;  /* 0x000000ffff1b7224 */ /* 0x002fe200078e000b */
[----:B------:R-:W-:Y:S01]  /*116f0*/  F2FP.F16.F32.PACK_AB R162, R37, R162 ;  /* 0x000000a225a2723e */ /* 0x000fe200000000ff */
[----:B------:R-:W-:Y:S01]  /*11700*/  VIADD R24, R10, 0x80 ;  /* 0x000000800a187836 */ /* 0x000fe20000000000 */
[----:B------:R-:W-:Y:S01]  /*11710*/  F2FP.F16.F32.PACK_AB R168, R168, R36 ;  /* 0x00000024a8a8723e */ /* 0x000fe200000000ff */
[----:B------:R-:W-:Y:S01]  /*11720*/  VIADD R26, R10, 0x100 ;  /* 0x000001000a1a7836 */ /* 0x000fe20000000000 */
[----:B------:R-:W-:Y:S01]  /*11730*/  R2UR UR15, R27 ;  /* 0x000000001b0f72ca */ /* 0x000fe200000e0000 */
[----:B------:R-:W2:Y:S01]  /*11740*/  LD.E R36, desc[UR44][R16.64+0x270] ;  /* 0x0002702c10247980 */ /* 0x000ea2000c101900 */
[----:B------:R-:W-:Y:S02]  /*11750*/  R2UR UR10, R24 ;  /* 0x00000000180a72ca */ /* 0x000fe400000e0000 */
[----:B------:R-:W-:Y:S01]  /*11760*/  R2UR UR14, R26 ;  /* 0x000000001a0e72ca */ /* 0x000fe200000e0000 */
[----:B------:R-:W2:Y:S01]  /*11770*/  LD.E R24, desc[UR44][R16.64+0x240] ;  /* 0x0002402c10187980 */ /* 0x000ea2000c101900 */
[----:B------:R-:W-:-:S02]  /*11780*/  F2FP.F16.F32.PACK_AB R170, R170, R35 ;  /* 0x00000023aaaa723e */ /* 0x000fc400000000ff */
[----:B------:R-:W-:Y:S01]  /*11790*/  F2FP.F16.F32.PACK_AB R176, R176, R34 ;  /* 0x00000022b0b0723e */ /* 0x000fe200000000ff */
[----:B------:R-:W2:Y:S01]  /*117a0*/  LD.E R35, desc[UR44][R16.64+0x26c] ;  /* 0x00026c2c10237980 */ /* 0x000ea2000c101900 */
[----:B------:R-:W-:Y:S02]  /*117b0*/  F2FP.F16.F32.PACK_AB R178, R178, R33 ;  /* 0x00000021b2b2723e */ /* 0x000fe400000000ff */
[----:B------:R-:W-:Y:S01]  /*117c0*/  F2FP.F16.F32.PACK_AB R161, R161, R32 ;  /* 0x00000020a1a1723e */ /* 0x000fe200000000ff */
[----:B------:R-:W2:Y:S01]  /*117d0*/  LD.E R33, desc[UR44][R16.64+0x264] ;  /* 0x0002642c10217980 */ /* 0x000ea2000c101900 */
[----:B------:R-:W-:Y:S02]  /*117e0*/  F2FP.F16.F32.PACK_AB R163, R163, R31 ;  /* 0x0000001fa3a3723e */ /* 0x000fe400000000ff */
[----:B------:R-:W-:Y:S01]  /*117f0*/  F2FP.F16.F32.PACK_AB R169, R169, R30 ;  /* 0x0000001ea9a9723e */ /* 0x000fe200000000ff */
[----:B------:R-:W2:Y:S01]  /*11800*/  LD.E R31, desc[UR44][R16.64+0x25c] ;  /* 0x00025c2c101f7980 */ /* 0x000ea2000c101900 */
[----:B------:R-:W-:-:S02]  /*11810*/  F2FP.F16.F32.PACK_AB R171, R171, R29 ;  /* 0x0000001dabab723e */ /* 0x000fc400000000ff */
[----:B------:R-:W-:Y:S01]  /*11820*/  F2FP.F16.F32.PACK_AB R177, R177, R28 ;  /* 0x0000001cb1b1723e */ /* 0x000fe200000000ff */
        /* <DEDUP_REMOVED lines=265> */
[----:B------:R-:W-:Y:S01]  /*128c0*/  IMAD.MOV.U32 R13, RZ, RZ, R11 ;  /* 0x000000ffff0d7224 */ /* 0x000fe200078e000b */
[----:B------:R-:W-:-:S04]  /*128d0*/  IADD3 R12, R10, 0x180, RZ ;  /* 0x000001800a0c7810 */ /* 0x000fc80007ffe0ff */
        /* <DEDUP_REMOVED lines=680> */
[----:B--2---:R-:W-:Y:S04]  /*15360*/  ST.E desc[UR44][R16.64+0x240], R11 ;  /* 0x0002400b10007985 */ /* 0x004fe8000c10192c */
[----:B------:R-:W2:Y:S04]  /*15370*/  LD.E R13, desc[UR44][R4.64] ;  /* 0x0000002c040d7980 */ /* 0x000ea8000c101900 */
[----:B--2---:R1:W-:Y:S04]  /*15380*/  ST.E desc[UR44][R4.64], R13 ;  /* 0x0000000d04007985 */ /* 0x0043e8000c10192c */
[----:B------:R-:W2:Y:S04]  /*15390*/  LD.E R15, desc[UR44][R8.64] ;  /* 0x0000002c080f7980 */ /* 0x000ea8000c101900 */
[----:B--2---:R-:W-:Y:S04]  /*153a0*/  ST.E desc[UR44][R8.64], R15 ;  /* 0x0000000f08007985 */ /* 0x004fe8000c10192c */
[----:B------:R-:W2:Y:S04]  /*153b0*/  LD.E R19, desc[UR44][R6.64] ;  /* 0x0000002c06137980 */ /* 0x000ea8000c101900 */
[----:B--2---:R2:W-:Y:S04]  /*153c0*/  ST.E desc[UR44][R6.64], R19 ;  /* 0x0000001306007985 */ /* 0x0045e8000c10192c */
[----:B0-----:R-:W3:Y:S04]  /*153d0*/  LD.E R2, desc[UR44][R16.64+0x250] ;  /* 0x0002502c10027980 */ /* 0x001ee8000c101900 */
        /* <DEDUP_REMOVED lines=124> */
[----:B0-----:R-:W3:Y:S04]  /*15ba0*/  LD.E R2, desc[UR44][R16.64+0x28] ;  /* 0x0000282c10027980 */ /* 0x001ee8000c101900 */
[----:B----4-:R-:W-:Y:S04]  /*15bb0*/  ST.E desc[UR44][R16.64+0x254], R4 ;  /* 0x0002540410007985 */ /* 0x010fe8000c10192c */
        /* <DEDUP_REMOVED lines=123> */
[----:B---3--:R-:W-:-:S04]  /*16370*/  LOP3.LUT R2, R2, 0x1, RZ, 0xfc, !PT ;  /* 0x0000000102027812 */ /* 0x008fc800078efcff */
[----:B------:R-:W-:Y:S01]  /*16380*/  ISETP.NE.AND P0, PT, R2, 0x3, PT ;  /* 0x000000030200780c */ /* 0x000fe20003f05270 */
[----:B------:R-:W-:-:S12]  /*16390*/  BSSY B0, `(.L_x_3994) ;  /* 0x0000003000007945 */ /* 0x000fd80003800000 */
[----:B-1----:R-:W-:Y:S05]  /*163a0*/  @!P0 BRA `(.L_x_3995) ;  /* 0x0000000000048947 */ /* 0x002fea0003800000 */
[----:B------:R-:W-:Y:S01]  /*163b0*/  BPT.TRAP 0x1 ;  /* 0x000000040000795c */ /* 0x000fe20000300000 */
.L_x_3995:
[----:B------:R-:W-:Y:S05]  /*163c0*/  BSYNC B0 ;  /* 0x0000000000007941 */ /* 0x000fea0003800000 */
.L_x_3994:
        /* <DEDUP_REMOVED lines=9> */
[----:B------:R-:W2:Y:S02]  /*16460*/  LDL R4, [R1+0x50] ;  /* 0x0000500001047983 */ /* 0x000ea40000100800 */
[----:B--2---:R-:W-:-:S07]  /*16470*/  IMAD.SHL.U32 R4, R4, 0x80, RZ ;  /* 0x0000008004047824 */ /* 0x004fce00078e00ff */
.L_x_3967:
[----:B0-----:R-:W0:Y:S01]  /*16480*/  LDC R2, c[0x0][0x448] ;  /* 0x00011200ff027b82 */ /* 0x001e220000000800 */
[----:B------:R-:W-:Y:S01]  /*16490*/  VIADD R4, R4, 0x7f ;  /* 0x0000007f04047836 */ /* 0x000fe20000000000 */
[----:B------:R-:W-:-:S06]  /*164a0*/  ULDC UR4, c[0x0][0xad4] ;  /* 0x0002b50000047ab9 */ /* 0x000fcc0000000800 */
[----:B------:R-:W1:Y:S01]  /*164b0*/  LDC R7, c[0x0][0xadc] ;  /* 0x0002b700ff077b82 */ /* 0x000e620000000800 */
[----:B0-----:R-:W-:-:S13]  /*164c0*/  ISETP.NE.AND P0, PT, R2, 0x1, PT ;  /* 0x000000010200780c */ /* 0x001fda0003f05270 */
[----:B------:R-:W0:Y:S08]  /*164d0*/  @P0 LDC R3, c[0x0][0x44c] ;  /* 0x00011300ff030b82 */ /* 0x000e300000000800 */
[----:B------:R-:W2:Y:S01]  /*164e0*/  @P0 LDC R5, c[0x0][0x450] ;  /* 0x00011400ff050b82 */ /* 0x000ea20000000800 */
[----:B0-----:R-:W-:-:S05]  /*164f0*/  @P0 IMAD.HI.U32 R2, R4, R3, RZ ;  /* 0x0000000304020227 */ /* 0x001fca00078e00ff */
[----:B--2---:R-:W-:Y:S02]  /*16500*/  @P0 SHF.R.U32.HI R4, RZ, R5, R2 ;  /* 0x00000005ff040219 */ /* 0x004fe40000011602 */
[----:B-1----:R-:W-:-:S03]  /*16510*/  ISETP.GE.AND P0, PT, R7, 0x1, PT ;  /* 0x000000010700780c */ /* 0x002fc60003f06270 */
[----:B------:R-:W-:-:S04]  /*16520*/  IMAD.IADD R4, R225, 0x1, R4 ;  /* 0x00000001e1047824 */ /* 0x000fc800078e0204 */
[----:B------:R-:W-:-:S06]  /*16530*/  VIADD R2, R4, -UR4 ;  /* 0x8000000404027c36 */ /* 0x000fcc0008000000 */
[----:B------:R-:W-:Y:S05]  /*16540*/  @!P0 BRA `(.L_x_3997) ;  /* 0x0000000000448947 */ /* 0x000fea0003800000 */
        /* <DEDUP_REMOVED lines=10> */
.L_x_3999:
[----:B------:R-:W-:-:S13]  /*165f0*/  ISETP.NE.AND P0, PT, R7, 0x1, PT ;  /* 0x000000010700780c */ /* 0x000fda0003f05270 */
[----:B------:R-:W0:Y:S02]  /*16600*/  @P0 LDC.64 R8, c[0x0][0xae0] ;  /* 0x0002b800ff080b82 */ /* 0x000e240000000a00 */
[----:B0-----:R-:W-:-:S05]  /*16610*/  @P0 IMAD.HI.U32 R6, R4, R8, RZ ;  /* 0x0000000804060227 */ /* 0x001fca00078e00ff */
[----:B------:R-:W-:-:S07]  /*16620*/  @P0 SHF.R.U32.HI R4, RZ, R9, R6 ;  /* 0x00000009ff040219 */ /* 0x000fce0000011606 */
.L_x_4000:
[----:B------:R-:W-:Y:S05]  /*16630*/  BSYNC B0 ;  /* 0x0000000000007941 */ /* 0x000fea0003800000 */
.L_x_3998:
[----:B------:R-:W-:-:S05]  /*16640*/  IMAD R3, R4, R7, RZ ;  /* 0x0000000704037224 */ /* 0x000fca00078e02ff */
[----:B------:R-:W-:-:S07]  /*16650*/  VIMNMX R2, R2, R3, !PT ;  /* 0x0000000302027248 */ /* 0x000fce0007fe0100 */
.L_x_3997:
[----:B------:R-:W-:Y:S01]  /*16660*/  VIADD R2, R2, 0x5f ;  /* 0x0000005f02027836 */ /* 0x000fe20000000000 */
[----:B------:R-:W-:-:S03]  /*16670*/  UIADD3 UR4, UP0, UR37, 0x28, URZ ;  /* 0x0000002825047890 */ /* 0x000fc6000ff1e03f */
[----:B------:R-:W-:Y:S01]  /*16680*/  IMAD.HI R2, R2, 0x2aaaaaab, RZ ;  /* 0x2aaaaaab02027827 */ /* 0x000fe200078e02ff */
[----:B------:R-:W-:-:S03]  /*16690*/  UIADD3.X UR5, URZ, UR36, URZ, UP0, !UPT ;  /* 0x000000243f057290 */ /* 0x000fc600087fe43f */
[----:B------:R-:W-:Y:S01]  /*166a0*/  IMAD.U32 R6, RZ, RZ, UR4 ;  /* 0x00000004ff067e24 */ /* 0x000fe2000f8e00ff */
[----:B------:R-:W-:Y:S02]  /*166b0*/  SHF.R.U32.HI R3, RZ, 0x1f, R2 ;  /* 0x0000001fff037819 */ /* 0x000fe40000011602 */
[----:B------:R-:W-:Y:S02]  /*166c0*/  IMAD.U32 R7, RZ, RZ, UR5 ;  /* 0x00000005ff077e24 */ /* 0x000fe4000f8e00ff */
[----:B------:R-:W-:-:S04]  /*166d0*/  LEA.HI.SX32 R3, R2, R3, 0x1c ;  /* 0x0000000302037211 */ /* 0x000fc800078fe2ff */
[----:B------:R-:W-:-:S04]  /*166e0*/  VIMNMX R4, R202, R3, !PT ;  /* 0x00000003ca047248 */ /* 0x000fc80007fe0100 */
[----:B------:R-:W-:-:S13]  /*166f0*/  ISETP.GE.AND P0, PT, R0, R4, PT ;  /* 0x000000040000720c */ /* 0x000fda0003f06270 */
[----:B------:R-:W-:Y:S05]  /*16700*/  @!P0 BRA `(.L_x_4001) ;  /* 0x000000a0000c8947 */ /* 0x000fea0003800000 */
[----:B------:R0:W5:Y:S02]  /*16710*/  LDL.64 R2, [R1+0x158] ;  /* 0x0001580001027983 */ /* 0x0001640000100a00 */
.L_x_4020:
[----:B-1---5:R-:W2:Y:S04]  /*16720*/  LD.E R5, desc[UR44][R2.64] ;  /* 0x0000002c02057980 */ /* 0x022ea8000c101900 */
        /* <DEDUP_REMOVED lines=20> */
.L_x_4003:
[----:B------:R-:W-:Y:S05]  /*16870*/  BSYNC B0 ;  /* 0x0000000000007941 */ /* 0x000fea0003800000 */
.L_x_4002:
[----:B------:R-:W2:Y:S01]  /*16880*/  LD.E.64 R8, desc[UR44][R18.64+0x18] ;  /* 0x0000182c12087980 */ /* 0x000ea2000c101b00 */
[----:B-----5:R-:W-:Y:S02]  /*16890*/  SHF.L.U32 R12, R11, 0x1f, RZ ;  /* 0x0000001f0b0c7819 */ /* 0x020fe400000006ff */
[----:B--2---:R-:W-:-:S04]  /*168a0*/  MOV R8, R8 ;  /* 0x0000000800087202 */ /* 0x004fc80000000f00 */
[----:B------:R-:W-:-:S04]  /*168b0*/  LEA R5, R5, R8, 0x3 ;  /* 0x0000000805057211 */ /* 0x000fc800078e18ff */
        /* <DEDUP_REMOVED lines=9> */
.L_x_4005:
[----:B------:R-:W-:Y:S05]  /*16950*/  BSYNC B0 ;  /* 0x0000000000007941 */ /* 0x000fea0003800000 */
.L_x_4004:
        /* <DEDUP_REMOVED lines=8> */
.L_x_4007:
[----:B------:R-:W-:Y:S05]  /*169e0*/  BSYNC B0 ;  /* 0x0000000000007941 */ /* 0x000fea0003800000 */
.L_x_4006:
[----:B------:R-:W2:Y:S04]  /*169f0*/  LD.E R25, desc[UR44][R2.64] ;  /* 0x0000002c02197980 */ /* 0x000ea8000c101900 */
[----:B------:R-:W2:Y:S01]  /*16a00*/  LDL.64 R14, [R1+0x80] ;  /* 0x00008000010e7983 */ /* 0x000ea20000100a00 */
[----:B------:R-:W-:Y:S05]  /*16a10*/  WARPSYNC.ALL ;  /* 0x0000000000007948 */ /* 0x000fea0003800000 */
[----:B------:R3:W-:Y:S04]  /*16a20*/  STL [R1+0x60], RZ ;  /* 0x000060ff01007387 */ /* 0x0007e80000100800 */
[----:B------:R-:W4:Y:S01]  /*16a30*/  LD.E.64 R20, desc[UR44][R16.64+0x78] ;  /* 0x0000782c10147980 */ /* 0x000f22000c101b00 */
[----:B------:R-:W-:-:S05]  /*16a40*/  IMAD.MOV.U32 R5, RZ, RZ, 0x1 ;  /* 0x00000001ff057424 */ /* 0x000fca00078e00ff */
[----:B------:R3:W-:Y:S04]  /*16a50*/  STL [R1+0x60], R5 ;  /* 0x0000600501007387 */ /* 0x0007e80000100800 */
[----:B------:R-:W3:Y:S04]  /*16a60*/  LD.E.64 R8, desc[UR44][R16.64+0x78] ;  /* 0x0000782c10087980 */ /* 0x000ee8000c101b00 */
[----:B------:R0:W-:Y:S04]  /*16a70*/  STL [R1+0x60], R5 ;  /* 0x0000600501007387 */ /* 0x0001e80000100800 */
[----:B-1---5:R-:W3:Y:S01]  /*16a80*/  LD.E.64 R10, desc[UR44][R16.64+0x78] ;  /* 0x0000782c100a7980 */ /* 0x022ee2000c101b00 */
        /* <DEDUP_REMOVED lines=49> */
.L_x_4010:
[----:B------:R-:W-:Y:S05]  /*16da0*/  BSYNC B0 ;  /* 0x0000000000007941 */ /* 0x000fea0003800000 */
.L_x_4009:
[----:B------:R-:W2:Y:S01]  /*16db0*/  LD.E.64 R8, desc[UR44][R6.64+0x18] ;  /* 0x0000182c06087980 */ /* 0x000ea2000c101b00 */
[----:B-----5:R-:W-:Y:S02]  /*16dc0*/  SHF.L.U32 R73, R73, 0x1f, RZ ;  /* 0x0000001f49497819 */ /* 0x020fe400000006ff */
[----:B--2---:R-:W-:-:S05]  /*16dd0*/  MOV R9, R8 ;  /* 0x0000000800097202 */ /* 0x004fca0000000f00 */
[----:B------:R-:W-:-:S04]  /*16de0*/  IMAD R72, R72, 0x8, R9 ;  /* 0x0000000848487824 */ /* 0x000fc800078e0209 */
[----:B------:R0:W1:Y:S01]  /*16df0*/  SYNCS.PHASECHK.TRANS64.TRYWAIT P0, [R72+URZ], R73 ;  /* 0x00000049480075a7 */ /* 0x000062000800017f */
[----:B------:R-:W2:Y:S04]  /*16e00*/  LD.E R10, desc[UR44][R6.64] ;  /* 0x0000002c060a7980 */ /* 0x000ea8000c101900 */
[----:B------:R0:W5:Y:S04]  /*16e10*/  LD.E R8, desc[UR44][R2.64] ;  /* 0x0000002c02087980 */ /* 0x000168000c101900 */
[----:B------:R0:W5:Y:S01]  /*16e20*/  LD.E R9, desc[UR44][R2.64+0x4] ;  /* 0x0000042c02097980 */ /* 0x000162000c101900 */
[----:B------:R-:W-:Y:S01]  /*16e30*/  BSSY B0, `(.L_x_4011) ;  /* 0x0000005000007945 */ /* 0x000fe20003800000 */
[----:B--2---:R-:W-:-:S04]  /*16e40*/  LOP3.LUT R10, R10, 0x1, RZ, 0xfc, !PT ;  /* 0x000000010a0a7812 */ /* 0x004fc800078efcff */
[----:B------:R-:W-:-:S13]  /*16e50*/  ISETP.NE.AND P1, PT, R10, 0x3, PT ;  /* 0x000000030a00780c */ /* 0x000fda0003f25270 */
[----:B01----:R-:W-:Y:S05]  /*16e60*/  @!P1 BRA `(.L_x_4012) ;  /* 0x0000000000049947 */ /* 0x003fea0003800000 */
[----:B------:R-:W-:Y:S01]  /*16e70*/  BPT.TRAP 0x1 ;  /* 0x000000040000795c */ /* 0x000fe20000300000 */
.L_x_4012:
[----:B------:R-:W-:Y:S05]  /*16e80*/  BSYNC B0 ;  /* 0x0000000000007941 */ /* 0x000fea0003800000 */
.L_x_4011:
        /* <DEDUP_REMOVED lines=8> */
.L_x_4014:
[----:B------:R-:W-:Y:S05]  /*16f10*/  BSYNC B0 ;  /* 0x0000000000007941 */ /* 0x000fea0003800000 */
.L_x_4013:
        /* <DEDUP_REMOVED lines=141> */
[--C-:B------:R-:W-:Y:S01]  /*177f0*/  IMAD.MOV.U32 R21, RZ, RZ, R7.reuse ;  /* 0x000000ffff157224 */ /* 0x100fe200078e0007 */
[----:B------:R-:W-:Y:S02]  /*17800*/  R2UR UR4, R8 ;  /* 0x00000000080472ca */ /* 0x000fe400000e0000 */
[----:B------:R-:W-:Y:S02]  /*17810*/  R2UR UR6, R20 ;  /* 0x00000000140672ca */ /* 0x000fe400000e0000 */
[----:B------:R-:W-:Y:S02]  /*17820*/  R2UR UR7, R21 ;  /* 0x00000000150772ca */ /* 0x000fe400000e0000 */
[----:B------:R-:W-:Y:S01]  /*17830*/  R2UR UR5, R9 ;  /* 0x00000000090572ca */ /* 0x000fe200000e0000 */
[----:B---3--:R-:W-:Y:S01]  /*17840*/  VIADD R14, R14, 0xc02 ;  /* 0x00000c020e0e7836 */ /* 0x008fe20000000000 */
[----:B------:R-:W-:Y:S01]  /*17850*/  IADD3 R8, R6, 0x902, RZ ;  /* 0x0000090206087810 */ /* 0x000fe20007ffe0ff */
[----:B------:R-:W-:Y:S01]  /*17860*/  IMAD.MOV.U32 R9, RZ, RZ, R7 ;  /* 0x000000ffff097224 */ /* 0x000fe200078e0007 */
[----:B------:R-:W-:-:S02]  /*17870*/  WARPGROUP.DEPBAR.LE gsb0, 0x0 ;  /* 0x00008000000079c5 */ /* 0x000fc40000010000 */
[----:B------:R-:W-:-:S07]  /*17880*/  WARPGROUP.ARRIVE ;  /* 0x00000000000079c5 */ /* 0x000fce0000000000 */
        /* <DEDUP_REMOVED lines=24> */
[----:B------:R-:W0:Y:S01]  /*17a10*/  S2R R72, SR_TID.X ;  /* 0x0000000000487919 */ /* 0x000e220000002100 */
[----:B------:R1:W-:Y:S04]  /*17a20*/  STL [R1+0x70], R5 ;  /* 0x0000700501007387 */ /* 0x0003e80000100800 */
[----:B------:R1:W-:Y:S01]  /*17a30*/  STL [R1+0x70], R5 ;  /* 0x0000700501007387 */ /* 0x0003e20000100800 */
[----:B------:R-:W-:-:S02]  /*17a40*/  WARPGROUP.DEPBAR.LE gsb0, 0x0 ;  /* 0x00008000000079c5 */ /* 0x000fc40000010000 */
        /* <DEDUP_REMOVED lines=27> */
.L_x_4017:
[----:B------:R-:W-:Y:S05]  /*17c00*/  BSYNC B0 ;  /* 0x0000000000007941 */ /* 0x000fea0003800000 */
.L_x_4016:
[----:B------:R-:W2:Y:S04]  /*17c10*/  LD.E.64 R6, desc[UR44][R18.64+0x20] ;  /* 0x0000202c12067980 */ /* 0x000ea8000c101b00 */
[----:B------:R-:W3:Y:S01]  /*17c20*/  LD.E R9, desc[UR44][R18.64+0xc] ;  /* 0x00000c2c12097980 */ /* 0x000ee2000c101900 */
[----:B--2---:R-:W-:-:S05]  /*17c30*/  MOV R7, R6 ;  /* 0x0000000600077202 */ /* 0x004fca0000000f00 */
[----:B-----5:R-:W-:-:S05]  /*17c40*/  IMAD R8, R8, 0x8, R7 ;  /* 0x0000000808087824 */ /* 0x020fca00078e0207 */
[----:B---3--:R-:W-:-:S04]  /*17c50*/  PRMT R8, R9, 0x654, R8 ;  /* 0x0000065409087816 */ /* 0x008fc80000000008 */
[----:B------:R0:W-:Y:S01]  /*17c60*/  SYNCS.ARRIVE.TRANS64.RED.A1T0 RZ, [R8+URZ], RZ ;  /* 0x000000ff08ff79a7 */ /* 0x0001e2000810043f */
[----:B------:R-:W2:Y:S04]  /*17c70*/  LDL.64 R6, [R1+0x150] ;  /* 0x0001500001067983 */ /* 0x000ea80000100a00 */
[----:B--2---:R-:W2:Y:S04]  /*17c80*/  LD.E R12, desc[UR44][R6.64] ;  /* 0x0000002c060c7980 */ /* 0x004ea8000c101900 */
[----:B------:R-:W3:Y:S01]  /*17c90*/  LD.E.64 R6, desc[UR44][R16.64+0x210] ;  /* 0x0002102c10067980 */ /* 0x000ee2000c101b00 */
[----:B------:R-:W-:-:S04]  /*17ca0*/  UIADD3 UR4, UP0, UR37, 0x210, URZ ;  /* 0x0000021025047890 */ /* 0x000fc8000ff1e03f */
[----:B------:R-:W-:Y:S02]  /*17cb0*/  ULOP3.LUT UR4, UR4, 0x4, URZ, 0xfc, !UPT ;  /* 0x0000000404047892 */ /* 0x000fe4000f8efc3f */
[----:B------:R-:W-:Y:S01]  /*17cc0*/  UIADD3.X UR5, URZ, UR36, URZ, UP0, !UPT ;  /* 0x000000243f057290 */ /* 0x000fe200087fe43f */
[-C--:B--2---:R-:W-:Y:S01]  /*17cd0*/  FMUL.FTZ R11, R24, R12.reuse ;  /* 0x0000000c180b7220 */ /* 0x084fe20000410000 */
        /* <DEDUP_REMOVED lines=13> */
[----:B------:R-:W1:Y:S01]  /*17db0*/  MUFU.TANH R10, R10 ;  /* 0x0000000a000a7308 */ /* 0x000e620000002400 */
        /* <DEDUP_REMOVED lines=8> */
[----:B---3--:R-:W-:Y:S01]  /*17e40*/  FMNMX.FTZ R13, R11, R6, !PT ;  /* 0x000000060b0d7209 */ /* 0x008fe20007810000 */
[-C--:B------:R-:W-:Y:S01]  /*17e50*/  FMUL.FTZ R47, R49, R12.reuse ;  /* 0x0000000c312f7220 */ /* 0x080fe20000410000 */
[-C--:B0-----:R-:W-:Y:S01]  /*17e60*/  FMUL.FTZ R8, R26, R12.reuse ;  /* 0x0000000c1a087220 */ /* 0x081fe20000410000 */
        /* <DEDUP_REMOVED lines=27> */
[----:B------:R-:W-:Y:S01]  /*18020*/  FMUL.FTZ R63, R71, R12 ;  /* 0x0000000c473f7220 */ /* 0x000fe20000410000 */
        /* <DEDUP_REMOVED lines=39> */
[----:B--2---:R-:W-:Y:S01]  /*182a0*/  FMNMX.FTZ R13, R19, R52, !PT ;  /* 0x00000034130d7209 */ /* 0x004fe20007810000 */
[-C--:B------:R-:W-:Y:S01]  /*182b0*/  FMUL.FTZ R52, R59, R12.reuse ;  /* 0x0000000c3b347220 */ /* 0x080fe20000410000 */
[----:B------:R-:W-:-:S05]  /*182c0*/  FMUL.FTZ R59, R66, R12 ;  /* 0x0000000c423b7220 */ /* 0x000fca0000410000 */
        /* <DEDUP_REMOVED lines=12> */
[----:B------:R-:W-:-:S06]  /*18390*/  FMUL.FTZ R54, R62, R12 ;  /* 0x0000000c3e367220 */ /* 0x000fcc0000410000 */
[----:B------:R-:W2:Y:S01]  /*183a0*/  MUFU.TANH R64, R64 ;  /* 0x0000004000407308 */ /* 0x000ea20000002400 */
[----:B0-----:R-:W-:-:S07]  /*183b0*/  FMNMX.FTZ R25, R60, R25, !PT ;  /* 0x000000193c197209 */ /* 0x001fce0007810000 */
[----:B------:R-:W0:Y:S01]  /*183c0*/  MUFU.TANH R38, R38 ;  /* 0x0000002600267308 */ /* 0x000e220000002400 */
[----:B-1----:R-:W-:-:S07]  /*183d0*/  FMNMX.FTZ R13, R28, R13, !PT ;  /* 0x0000000d1c0d7209 */ /* 0x002fce0007810000 */
[----:B------:R-:W1:Y:S01]  /*183e0*/  MUFU.TANH R39, R39 ;  /* 0x0000002700277308 */ /* 0x000e620000002400 */
[----:B--2---:R-:W-:-:S05]  /*183f0*/  FMNMX.FTZ R25, R64, R25, !PT ;  /* 0x0000001940197209 */ /* 0x004fca0007810000 */
[----:B------:R-:W2:Y:S02]  /*18400*/  SHFL.BFLY PT, R68, R25, 0x2, 0x1f ;  /* 0x0c401f0019447f89 */ /* 0x000ea400000e0000 */
[----:B------:R-:W3:Y:S01]  /*18410*/  MUFU.TANH R40, R40 ;  /* 0x0000002800287308 */ /* 0x000ee20000002400 */
[----:B0-----:R-:W-:Y:S01]  /*18420*/  FMNMX.FTZ R62, R38, R13, !PT ;  /* 0x0000000d263e7209 */ /* 0x001fe20007810000 */
[----:B------:R-:W-:Y:S06]  /*18430*/  ST.E desc[UR44][R16.64+0x210], R25 ;  /* 0x0002101910007985 */ /* 0x000fec000c10192c */
[----:B------:R-:W0:Y:S01]  /*18440*/  MUFU.TANH R42, R42 ;  /* 0x0000002a002a7308 */ /* 0x000e220000002400 */
[----:B-1----:R-:W-:-:S07]  /*18450*/  FMNMX.FTZ R13, R39, R62, !PT ;  /* 0x0000003e270d7209 */ /* 0x002fce0007810000 */
[----:B------:R-:W1:Y:S01]  /*18460*/  MUFU.TANH R41, R41 ;  /* 0x0000002900297308 */ /* 0x000e620000002400 */
[----:B---3--:R-:W-:Y:S02]  /*18470*/  FMNMX.FTZ R13, R40, R13, !PT ;  /* 0x0000000d280d7209 */ /* 0x008fe40007810000 */
[----:B--2---:R-:W-:-:S05]  /*18480*/  FMNMX.FTZ R68, R25, R68, !PT ;  /* 0x0000004419447209 */ /* 0x004fca0007810000 */
[----:B------:R-:W2:Y:S01]  /*18490*/  MUFU.TANH R43, R43 ;  /* 0x0000002b002b7308 */ /* 0x000ea20000002400 */
[----:B0-----:R-:W-:Y:S01]  /*184a0*/  FMNMX.FTZ R62, R42, R13, !PT ;  /* 0x0000000d2a3e7209 */ /* 0x001fe20007810000 */
[----:B------:R-:W0:Y:S06]  /*184b0*/  SHFL.BFLY PT, R33, R68, 0x1, 0x1f ;  /* 0x0c201f0044217f89 */ /* 0x000e2c00000e0000 */
[----:B------:R-:W3:Y:S01]  /*184c0*/  MUFU.TANH R44, R44 ;  /* 0x0000002c002c7308 */ /* 0x000ee20000002400 */
[----:B-1----:R-:W-:-:S07]  /*184d0*/  FMNMX.FTZ R62, R41, R62, !PT ;  /* 0x0000003e293e7209 */ /* 0x002fce0007810000 */
[----:B------:R-:W1:Y:S01]  /*184e0*/  MUFU.TANH R45, R45 ;  /* 0x0000002d002d7308 */ /* 0x000e620000002400 */
[----:B--2---:R-:W-:Y:S01]  /*184f0*/  FMNMX.FTZ R13, R43, R62, !PT ;  /* 0x0000003e2b0d7209 */ /* 0x004fe20007810000 */
[----:B------:R-:W-:-:S06]  /*18500*/  FMUL.FTZ R62, R70, R12 ;  /* 0x0000000c463e7220 */ /* 0x000fcc0000410000 */
[----:B------:R-:W2:Y:S01]  /*18510*/  MUFU.TANH R52, R52 ;  /* 0x0000003400347308 */ /* 0x000ea20000002400 */
[----:B---3--:R-:W-:Y:S02]  /*18520*/  FMNMX.FTZ R66, R44, R13, !PT ;  /* 0x0000000d2c427209 */ /* 0x008fe40007810000 */
[----:B0-----:R-:W-:-:S05]  /*18530*/  FMNMX.FTZ R33, R68, R33, !PT ;  /* 0x0000002144217209 */ /* 0x001fca0007810000 */
        /* <DEDUP_REMOVED lines=11> */
[----:B0-----:R-:W-:Y:S01]  /*185f0*/  FMNMX.FTZ R13, R61, R12, !PT ;  /* 0x0000000c3d0d7209 */ /* 0x001fe20007810000 */
[----:B------:R-:W-:-:S03]  /*18600*/  IMAD.U32 R12, RZ, RZ, UR4 ;  /* 0x00000004ff0c7e24 */ /* 0x000fc6000f8e00ff */
[----:B-1----:R-:W-:Y:S01]  /*18610*/  FMNMX.FTZ R66, R62, R13, !PT ;  /* 0x0000000d3e427209 */ /* 0x002fe20007810000 */
[----:B------:R-:W-:-:S03]  /*18620*/  IMAD.U32 R13, RZ, RZ, UR5 ;  /* 0x00000005ff0d7e24 */ /* 0x000fc6000f8e00ff */
[----:B--2---:R-:W-:-:S05]  /*18630*/  FMNMX.FTZ R31, R63, R66, !PT ;  /* 0x000000423f1f7209 */ /* 0x004fca0007810000 */
        /* <DEDUP_REMOVED lines=11> */
[----:B------:R-:W4:Y:S04]  /*186f0*/  LD.E R68, desc[UR44][R16.64+0x224] ;  /* 0x0002242c10447980 */ /* 0x000f28000c101900 */
[----:B------:R-:W4:Y:S01]  /*18700*/  LD.E R66, desc[UR44][R16.64+0x240] ;  /* 0x0002402c10427980 */ /* 0x000f22000c101900 */
[----:B------:R-:W-:Y:S01]  /*18710*/  FADD.FTZ R74, R7, -R70 ;  /* 0x80000046074a7221 */ /* 0x000fe20000010000 */
[----:B------:R-:W-:-:S04]  /*18720*/  UIADD3 UR4, UP0, UR37, 0x240, URZ ;  /* 0x0000024025047890 */ /* 0x000fc8000ff1e03f */
[----:B------:R-:W-:Y:S02]  /*18730*/  ULOP3.LUT UR6, UR4, 0x4, URZ, 0xfc, !UPT ;  /* 0x0000000404067892 */ /* 0x000fe4000f8efc3f */
[----:B------:R-:W-:Y:S01]  /*18740*/  UIADD3.X UR5, URZ, UR36, URZ, UP0, !UPT ;  /* 0x000000243f057290 */ /* 0x000fe200087fe43f */
[----:B--2---:R-:W-:-:S04]  /*18750*/  FADD.FTZ R6, R6, -R69 ;  /* 0x8000004506067221 */ /* 0x004fc80000010000 */
[-C--:B---3--:R-:W-:Y:S01]  /*18760*/  FMUL.FTZ R6, R6, R65.reuse ;  /* 0x0000004106067220 */ /* 0x088fe20000410000 */
[----:B0-----:R-:W-:-:S03]  /*18770*/  FMUL.FTZ R12, R69, R65 ;  /* 0x00000041450c7220 */ /* 0x001fc60000410000 */
[----:B------:R0:W-:Y:S01]  /*18780*/  MUFU.EX2 R7, R6 ;  /* 0x0000000600077308 */ /* 0x0001e20000000800 */
[-CC-:B------:R-:W-:Y:S01]  /*18790*/  FFMA.FTZ R160, R11, R65.reuse, -R12.reuse ;  /* 0x000000410ba07223 */ /* 0x180fe2000001080c */
[-CC-:B------:R-:W-:Y:S01]  /*187a0*/  FFMA.FTZ R176, R36, R65.reuse, -R12.reuse ;  /* 0x0000004124b07223 */ /* 0x180fe2000001080c */
[----:B------:R-:W-:Y:S01]  /*187b0*/  FMUL.FTZ R25, R65, R74 ;  /* 0x0000004a41197220 */ /* 0x000fe20000410000 */
[-C--:B0-----:R-:W-:Y:S01]  /*187c0*/  FMUL.FTZ R6, R70, R65.reuse ;  /* 0x0000004146067220 */ /* 0x081fe20000410000 */
[----:B------:R-:W-:-:S03]  /*187d0*/  FFMA.FTZ R37, R10, R65, -R12 ;  /* 0x000000410a257223 */ /* 0x000fc6000001080c */
[-CC-:B------:R-:W-:Y:S01]  /*187e0*/  FFMA.FTZ R36, R8, R65.reuse, -R6.reuse ;  /* 0x0000004108247223 */ /* 0x180fe20000010806 */
[-C--:B------:R-:W-:Y:S01]  /*187f0*/  FFMA.FTZ R161, R9, R65.reuse, -R6 ;  /* 0x0000004109a17223 */ /* 0x080fe20000010806 */
[----:B------:R-:W4:Y:S01]  /*18800*/  MUFU.EX2 R160, R160 ;  /* 0x000000a000a07308 */ /* 0x000f220000000800 */
[-CC-:B------:R-:W-:Y:S01]  /*18810*/  FFMA.FTZ R168, R29, R65.reuse, -R12.reuse ;  /* 0x000000411da87223 */ /* 0x180fe2000001080c */
[-CC-:B------:R-:W-:Y:S01]  /*18820*/  FFMA.FTZ R35, R15, R65.reuse, -R12.reuse ;  /* 0x000000410f237223 */ /* 0x180fe2000001080c */
[-C--:B------:R-:W-:Y:S01]  /*18830*/  FFMA.FTZ R29, R34, R65.reuse, -R12 ;  /* 0x00000041221d7223 */ /* 0x080fe2000001080c */
[----:B------:R-:W-:-:S04]  /*18840*/  FFMA.FTZ R34, R14, R65, -R6 ;  /* 0x000000410e227223 */ /* 0x000fc80000010806 */
[----:B------:R-:W-:Y:S01]  /*18850*/  MUFU.EX2 R25, R25 ;  /* 0x0000001900197308 */ /* 0x000fe20000000800 */
[-C--:B------:R-:W-:Y:S01]  /*18860*/  FFMA.FTZ R162, R20, R65.reuse, -R12 ;  /* 0x0000004114a27223 */ /* 0x080fe2000001080c */
[----:B------:R-:W-:-:S06]  /*18870*/  FFMA.FTZ R163, R18, R65, -R6 ;  /* 0x0000004112a37223 */ /* 0x000fcc0000010806 */
[----:B------:R-:W0:Y:S01]  /*18880*/  MUFU.EX2 R36, R36 ;  /* 0x0000002400247308 */ /* 0x000e220000000800 */
[----:B------:R-:W-:-:S07]  /*18890*/  FFMA.FTZ R170, R32, R65, -R12 ;  /* 0x0000004120aa7223 */ /* 0x000fce000001080c */
[----:B------:R-:W1:Y:S01]  /*188a0*/  MUFU.EX2 R37, R37 ;  /* 0x0000002500257308 */ /* 0x000e620000000800 */
[-C--:B------:R-:W-:Y:S01]  /*188b0*/  FFMA.FTZ R33, R21, R65.reuse, -R12 ;  /* 0x0000004115217223 */ /* 0x080fe2000001080c */
[----:B------:R-:W-:-:S06]  /*188c0*/  FFMA.FTZ R32, R19, R65, -R6 ;  /* 0x0000004113207223 */ /* 0x000fcc0000010806 */
[----:B------:R-:W2:Y:S01]  /*188d0*/  MUFU.EX2 R161, R161 ;  /* 0x000000a100a17308 */ /* 0x000ea20000000800 */
[----:B------:R-:W-:-:S07]  /*188e0*/  FFMA.FTZ R169, R24, R65, -R6 ;  /* 0x0000004118a97223 */ /* 0x000fce0000010806 */
[----:B------:R-:W3:Y:S08]  /*188f0*/  MUFU.EX2 R35, R35 ;  /* 0x0000002300237308 */ /* 0x000ef00000000800 */
[----:B------:R-:W3:Y:S01]  /*18900*/  MUFU.EX2 R34, R34 ;  /* 0x0000002200227308 */ /* 0x000ee20000000800 */
[----:B----4-:R-:W-:Y:S01]  /*18910*/  FFMA.FTZ R8, R7, R67, R160 ;  /* 0x0000004307087223 */ /* 0x010fe200000100a0 */
[----:B------:R-:W-:Y:S01]  /*18920*/  FFMA.FTZ R31, R30, R65, -R12 ;  /* 0x000000411e1f7223 */ /* 0x000fe2000001080c */
[----:B0-----:R-:W-:-:S05]  /*18930*/  FFMA.FTZ R68, R25, R68, R36 ;  /* 0x0000004419447223 */ /* 0x001fca0000010024 */
        /* <DEDUP_REMOVED lines=21> */
[-C--:B------:R-:W-:Y:S01]  /*18a90*/  FFMA.FTZ R15, R72, R65.reuse, -R12 ;  /* 0x00000041480f7223 */ /* 0x080fe2000001080c */
[----:B------:R-:W-:-:S06]  /*18aa0*/  FFMA.FTZ R179, R39, R65, -R6 ;  /* 0x0000004127b37223 */ /* 0x000fcc0000010806 */
[----:B------:R-:W2:Y:S01]  /*18ab0*/  MUFU.EX2 R171, R171 ;  /* 0x000000ab00ab7308 */ /* 0x000ea20000000800 */
[----:B---3--:R-:W-:Y:S01]  /*18ac0*/  FADD.FTZ R10, R168, R11 ;  /* 0x0000000ba80a7221 */ /* 0x008fe20000010000 */
[----:B------:R-:W-:-:S06]  /*18ad0*/  FADD.FTZ R9, R169, R8 ;  /* 0x00000008a9097221 */ /* 0x000fcc0000010000 */
[----:B------:R-:W3:Y:S01]  /*18ae0*/  MUFU.EX2 R29, R29 ;  /* 0x0000001d001d7308 */ /* 0x000ee20000000800 */
[-C--:B------:R-:W-:Y:S01]  /*18af0*/  FFMA.FTZ R178, R73, R65.reuse, -R12 ;  /* 0x0000004149b27223 */ /* 0x080fe2000001080c */
[----:B------:R-:W-:-:S06]  /*18b00*/  FFMA.FTZ R14, R40, R65, -R6 ;  /* 0x00000041280e7223 */ /* 0x000fcc0000010806 */
[----:B------:R-:W3:Y:S01]  /*18b10*/  MUFU.EX2 R28, R28 ;  /* 0x0000001c001c7308 */ /* 0x000ee20000000800 */
[----:B0-----:R-:W-:Y:S01]  /*18b20*/  FADD.FTZ R11, R31, R10 ;  /* 0x0000000a1f0b7221 */ /* 0x001fe20000010000 */
[----:B----4-:R-:W-:-:S06]  /*18b30*/  FADD.FTZ R8, R30, R9 ;  /* 0x000000091e087221 */ /* 0x010fcc0000010000 */
[----:B------:R-:W0:Y:S01]  /*18b40*/  MUFU.EX2 R176, R176 ;  /* 0x000000b000b07308 */ /* 0x000e220000000800 */
[-C--:B------:R-:W-:Y:S01]  /*18b50*/  FFMA.FTZ R225, R46, R65.reuse, -R12 ;  /* 0x000000412ee17223 */ /* 0x080fe2000001080c */
[----:B------:R-:W-:-:S06]  /*18b60*/  FFMA.FTZ R223, R42, R65, -R6 ;  /* 0x000000412adf7223 */ /* 0x000fcc0000010806 */
        /* <DEDUP_REMOVED lines=82> */
[----:B--2---:R-:W-:Y:S01]  /*19090*/  FADD.FTZ R8, R18, R11 ;  /* 0x0000000b12087221 */ /* 0x004fe20000010000 */
[----:B------:R-:W-:Y:S01]  /*190a0*/  FMUL.FTZ R27, R7, R66 ;  /* 0x00000042071b7220 */ /* 0x000fe20000410000 */
[----:B------:R-:W-:Y:S02]  /*190b0*/  IMAD.U32 R10, RZ, RZ, UR6 ;  /* 0x00000006ff0a7e24 */ /* 0x000fe4000f8e00ff */
[----:B---3--:R-:W-:Y:S01]  /*190c0*/  FADD.FTZ R9, R21, R6 ;  /* 0x0000000615097221 */ /* 0x008fe20000010000 */
[----:B------:R-:W-:Y:S01]  /*190d0*/  IMAD.U32 R11, RZ, RZ, UR5 ;  /* 0x00000005ff0b7e24 */ /* 0x000fe2000f8e00ff */
[----:B------:R-:W-:Y:S01]  /*190e0*/  ST.E desc[UR44][R16.64+0x240], R27 ;  /* 0x0002401b10007985 */ /* 0x000fe2000c10192c */
[----:B------:R-:W-:-:S03]  /*190f0*/  FADD.FTZ R13, R19, R8 ;  /* 0x00000008130d7221 */ /* 0x000fc60000010000 */
[----:B------:R-:W-:Y:S04]  /*19100*/  ST.E desc[UR44][R16.64+0x220], R9 ;  /* 0x0002200910007985 */ /* 0x000fe8000c10192c */
[----:B------:R0:W-:Y:S04]  /*19110*/  ST.E desc[UR44][R16.64+0x224], R13 ;  /* 0x0002240d10007985 */ /* 0x0001e8000c10192c */
[----:B------:R-:W2:Y:S02]  /*19120*/  LD.E R6, desc[UR44][R10.64] ;  /* 0x0000002c0a067980 */ /* 0x000ea4000c101900 */
[----:B--2---:R-:W-:-:S05]  /*19130*/  FMUL.FTZ R39, R7, R6 ;  /* 0x0000000607277220 */ /* 0x004fca0000410000 */
[----:B------:R1:W-:Y:S04]  /*19140*/  ST.E desc[UR44][R10.64], R39 ;  /* 0x000000270a007985 */ /* 0x0003e8000c10192c */
[----:B------:R-:W0:Y:S04]  /*19150*/  LD.E R148, desc[UR44][R16.64+0x250] ;  /* 0x0002502c10947980 */ /* 0x000e28000c101900 */
[----:B------:R-:W2:Y:S04]  /*19160*/  LD.E R150, desc[UR44][R16.64+0x434] ;  /* 0x0004342c10967980 */ /* 0x000ea8000c101900 */
[----:B------:R-:W3:Y:S04]  /*19170*/  LD.E R146, desc[UR44][R16.64+0x254] ;  /* 0x0002542c10927980 */ /* 0x000ee8000c101900 */
[----:B------:R-:W1:Y:S04]  /*19180*/  LD.E R144, desc[UR44][R16.64+0x260] ;  /* 0x0002602c10907980 */ /* 0x000e68000c101900 */
        /* <DEDUP_REMOVED lines=62> */
[----:B---3--:R-:W-:-:S03]  /*19570*/  FMUL.FTZ R27, R7, R146 ;  /* 0x00000092071b7220 */ /* 0x008fc60000410000 */
[----:B------:R2:W-:Y:S01]  /*19580*/  ST.E desc[UR44][R16.64+0x434], R9 ;  /* 0x0004340910007985 */ /* 0x0005e2000c10192c */
[C---:B-1----:R-:W-:Y:S01]  /*19590*/  FMUL.FTZ R39, R7.reuse, R144 ;  /* 0x0000009007277220 */ /* 0x042fe20000410000 */
[C---:B----4-:R-:W-:Y:S01]  /*195a0*/  FMUL.FTZ R41, R7.reuse, R142 ;  /* 0x0000008e07297220 */ /* 0x050fe20000410000 */
[C---:B------:R-:W-:Y:S01]  /*195b0*/  FMUL.FTZ R43, R7.reuse, R128 ;  /* 0x00000080072b7220 */ /* 0x040fe20000410000 */
[C---:B0-----:R-:W-:Y:S01]  /*195c0*/  FMUL.FTZ R13, R7.reuse, R134 ;  /* 0x00000086070d7220 */ /* 0x041fe20000410000 */
[C---:B--2---:R-:W-:Y:S01]  /*195d0*/  FMUL.FTZ R9, R7.reuse, R136 ;  /* 0x0000008807097220 */ /* 0x044fe20000410000 */
        /* <DEDUP_REMOVED lines=29> */
[C---:B-1----:R-:W-:Y:S01]  /*197b0*/  FMUL.FTZ R41, R7.reuse, R112 ;  /* 0x0000007007297220 */ /* 0x042fe20000410000 */
[C---:B--2---:R-:W-:Y:S01]  /*197c0*/  FMUL.FTZ R43, R7.reuse, R106 ;  /* 0x0000006a072b7220 */ /* 0x044fe20000410000 */
[C---:B---3--:R-:W-:Y:S01]  /*197d0*/  FMUL.FTZ R13, R7.reuse, R102 ;  /* 0x00000066070d7220 */ /* 0x048fe20000410000 */
[C---:B0-----:R-:W-:Y:S01]  /*197e0*/  FMUL.FTZ R9, R7.reuse, R104 ;  /* 0x0000006807097220 */ /* 0x041fe20000410000 */
        /* <DEDUP_REMOVED lines=54> */
[----:B------:R0:W-:Y:S01]  /*19b50*/  ST.E desc[UR44][R16.64+0x3a4], R27 ;  /* 0x0003a41b10007985 */ /* 0x0001e2000c10192c */
[----:B------:R-:W-:-:S03]  /*19b60*/  FMUL.FTZ R51, R7, R12 ;  /* 0x0000000c07337220 */ /* 0x000fc60000410000 */
        /* <DEDUP_REMOVED lines=15> */
[----:B------:R-:W-:Y:S02]  /*19c60*/  IMAD.U32 R8, RZ, RZ, UR6 ;  /* 0x00000006ff087e24 */ /* 0x000fe4000f8e00ff */
[----:B---3--:R-:W-:Y:S01]  /*19c70*/  FMUL.FTZ R13, R7, R24 ;  /* 0x00000018070d7220 */ /* 0x008fe20000410000 */
[----:B0-----:R-:W-:Y:S01]  /*19c80*/  IMAD.U32 R9, RZ, RZ, UR5 ;  /* 0x00000005ff097e24 */ /* 0x001fe2000f8e00ff */
[----:B------:R0:W-:Y:S04]  /*19c90*/  ST.E desc[UR44][R16.64+0x3f0], R27 ;  /* 0x0003f01b10007985 */ /* 0x0001e8000c10192c */
        /* <DEDUP_REMOVED lines=8> */
[----:B------:R-:W0:Y:S01]  /*19d20*/  LD.E R12, desc[UR44][R8.64] ;  /* 0x0000002c080c7980 */ /* 0x000e22000c101900 */
[----:B------:R-:W-:Y:S01]  /*19d30*/  ULOP3.LUT UR4, UR4, 0xc, URZ, 0xfc, !UPT ;  /* 0x0000000c04047892 */ /* 0x000fe2000f8efc3f */
[----:B------:R-:W-:-:S05]  /*19d40*/  IMAD.U32 R7, RZ, RZ, UR5 ;  /* 0x00000005ff077e24 */ /* 0x000fca000f8e00ff */
[----:B------:R-:W-:Y:S02]  /*19d50*/  IMAD.U32 R6, RZ, RZ, UR4 ;  /* 0x00000004ff067e24 */ /* 0x000fe4000f8e00ff */
[----:B0-----:R-:W-:-:S05]  /*19d60*/  FMUL.FTZ R27, R25, R12 ;  /* 0x0000000c191b7220 */ /* 0x001fca0000410000 */
[----:B------:R0:W-:Y:S04]  /*19d70*/  ST.E desc[UR44][R8.64], R27 ;  /* 0x0000001b08007985 */ /* 0x0001e8000c10192c */
[----:B------:R-:W1:Y:S02]  /*19d80*/  LD.E R12, desc[UR44][R6.64] ;  /* 0x0000002c060c7980 */ /* 0x000e64000c101900 */
[----:B-1----:R-:W-:-:S05]  /*19d90*/  FMUL.FTZ R13, R25, R12 ;  /* 0x0000000c190d7220 */ /* 0x002fca0000410000 */
[----:B------:R1:W-:Y:S04]  /*19da0*/  ST.E desc[UR44][R6.64], R13 ;  /* 0x0000000d06007985 */ /* 0x0003e8000c10192c */
        /* <DEDUP_REMOVED lines=60> */
[----:B-1----:R-:W2:Y:S04]  /*1a170*/  LD.E R13, desc[UR44][R16.64+0x42c] ;  /* 0x00042c2c100d7980 */ /* 0x002ea8000c101900 */
[----:B------:R-:W2:Y:S01]  /*1a180*/  LD.E R24, desc[UR44][R16.64+0x438] ;  /* 0x0004382c10187980 */ /* 0x000ea2000c101900 */
[C---:B---3--:R-:W-:Y:S01]  /*1a190*/  FMUL.FTZ R93, R25.reuse, R93 ;  /* 0x0000005d195d7220 */ /* 0x048fe20000410000 */
[C---:B----4-:R-:W-:Y:S01]  /*1a1a0*/  FMUL.FTZ R91, R25.reuse, R91 ;  /* 0x0000005b195b7220 */ /* 0x050fe20000410000 */
        /* <DEDUP_REMOVED lines=75> */
[C---:B------:R-:W-:Y:S01]  /*1a660*/  FMUL.FTZ R55, R25.reuse, R42 ;  /* 0x0000002a19377220 */ /* 0x040fe20000410000 */
[C---:B------:R-:W-:Y:S01]  /*1a670*/  FMUL.FTZ R61, R25.reuse, R44 ;  /* 0x0000002c193d7220 */ /* 0x040fe20000410000 */
[C---:B------:R-:W-:Y:S01]  /*1a680*/  FMUL.FTZ R41, R25.reuse, R41 ;  /* 0x0000002919297220 */ /* 0x040fe20000410000 */
[C---:B------:R-:W-:Y:S01]  /*1a690*/  FMUL.FTZ R27, R25.reuse, R27 ;  /* 0x0000001b191b7220 */ /* 0x040fe20000410000 */
[C---:B---3--:R-:W-:Y:S01]  /*1a6a0*/  FMUL.FTZ R47, R25.reuse, R40 ;  /* 0x00000028192f7220 */ /* 0x048fe20000410000 */
[C---:B------:R-:W-:Y:S01]  /*1a6b0*/  FMUL.FTZ R39, R25.reuse, R39 ;  /* 0x0000002719277220 */ /* 0x040fe20000410000 */
[C---:B-1----:R-:W-:Y:S01]  /*1a6c0*/  FMUL.FTZ R49, R25.reuse, R38 ;  /* 0x0000002619317220 */ /* 0x042fe20000410000 */
[----:B0-----:R-:W-:Y:S01]  /*1a6d0*/  FMUL.FTZ R43, R25, R26 ;  /* 0x0000001a192b7220 */ /* 0x001fe20000410000 */
        /* <DEDUP_REMOVED lines=49> */
[----:B------:R-:W3:Y:S04]  /*1a9f0*/  LD.E R43, desc[UR44][R6.64] ;  /* 0x0000002c062b7980 */ /* 0x000ee8000c101900 */
[----:B---3--:R3:W-:Y:S04]  /*1aa00*/  ST.E desc[UR44][R6.64], R43 ;  /* 0x0000002b06007985 */ /* 0x0087e8000c10192c */
[----:B------:R-:W4:Y:S04]  /*1aa10*/  LD.E R25, desc[UR44][R16.64+0x250] ;  /* 0x0002502c10197980 */ /* 0x000f28000c101900 */
        /* <DEDUP_REMOVED lines=76> */
[----:B------:R-:W-:Y:S04]  /*1aee0*/  ST.E desc[UR44][R16.64+0x258], R47 ;  /* 0x0002582f10007985 */ /* 0x000fe8000c10192c */
[----:B------:R1:W-:Y:S04]  /*1aef0*/  ST.E desc[UR44][R16.64+0x25c], R27 ;  /* 0x00025c1b10007985 */ /* 0x0003e8000c10192c */
[----:B------:R-:W-:Y:S04]  /*1af00*/  ST.E desc[UR44][R16.64+0x260], R49 ;  /* 0x0002603110007985 */ /* 0x000fe8000c10192c */
[----:B------:R-:W-:Y:S04]  /*1af10*/  ST.E desc[UR44][R16.64+0x264], R51 ;  /* 0x0002643310007985 */ /* 0x000fe8000c10192c */
[----:B------:R1:W-:Y:S04]  /*1af20*/  ST.E desc[UR44][R16.64+0x268], R39 ;  /* 0x0002682710007985 */ /* 0x0003e8000c10192c */
[----:B------:R-:W-:Y:S04]  /*1af30*/  ST.E desc[UR44][R16.64+0x26c], R53 ;  /* 0x00026c3510007985 */ /* 0x000fe8000c10192c */
[----:B--2---:R2:W-:Y:S04]  /*1af40*/  ST.E desc[UR44][R16.64+0x270], R41 ;  /* 0x0002702910007985 */ /* 0x0045e8000c10192c */
[----:B------:R-:W-:Y:S04]  /*1af50*/  ST.E desc[UR44][R16.64+0x274], R55 ;  /* 0x0002743710007985 */ /* 0x000fe8000c10192c */
[----:B---3--:R3:W-:Y:S04]  /*1af60*/  ST.E desc[UR44][R16.64+0x278], R43 ;  /* 0x0002782b10007985 */ /* 0x0087e8000c10192c */
[----:B------:R3:W-:Y:S04]  /*1af70*/  ST.E desc[UR44][R16.64+0x27c], R57 ;  /* 0x00027c3910007985 */ /* 0x0007e8000c10192c */
[----:B------:R3:W-:Y:S04]  /*1af80*/  ST.E desc[UR44][R16.64+0x280], R59 ;  /* 0x0002803b10007985 */ /* 0x0007e8000c10192c */
[----:B------:R3:W-:Y:S04]  /*1af90*/  ST.E desc[UR44][R16.64+0x284], R61 ;  /* 0x0002843d10007985 */ /* 0x0007e8000c10192c */
[----:B------:R3:W-:Y:S04]  /*1afa0*/  ST.E desc[UR44][R16.64+0x288], R63 ;  /* 0x0002883f10007985 */ /* 0x0007e8000c10192c */
[----:B------:R3:W-:Y:S04]  /*1afb0*/  ST.E desc[UR44][R16.64+0x28c], R65 ;  /* 0x00028c4110007985 */ /* 0x0007e8000c10192c */
[----:B0-----:R-:W4:Y:S04]  /*1afc0*/  LD.E R25, desc[UR44][R16.64+0x290] ;  /* 0x0002902c10197980 */ /* 0x001f28000c101900 */
[----:B-1----:R-:W4:Y:S04]  /*1afd0*/  LD.E R27, desc[UR44][R16.64+0x298] ;  /* 0x0002982c101b7980 */ /* 0x002f28000c101900 */
        /* <DEDUP_REMOVED lines=76> */
[----:B--2---:R2:W-:Y:S04]  /*1b4a0*/  ST.E desc[UR44][R16.64+0x2a8], R41 ;  /* 0x0002a82910007985 */ /* 0x0045e8000c10192c */
[----:B---3--:R3:W-:Y:S04]  /*1b4b0*/  ST.E desc[UR44][R16.64+0x2b0], R43 ;  /* 0x0002b02b10007985 */ /* 0x0087e8000c10192c */
        /* <DEDUP_REMOVED lines=77> */
[----:B0-----:R-:W3:Y:S01]  /*1b990*/  LDL R25, [R1+0x68] ;  /* 0x0000680001197983 */ /* 0x001ee20000100800 */
[----:B------:R-:W-:-:S02]  /*1b9a0*/  IMAD R12, R24, 0xc00, R12 ;  /* 0x00000c00180c7824 */ /* 0x000fc400078e020c */
[----:B-1----:R-:W-:Y:S01]  /*1b9b0*/  IMAD.MOV.U32 R27, RZ, RZ, R13 ;  /* 0x000000ffff1b7224 */ /* 0x002fe200078e000d */
[----:B------:R-:W-:Y:S01]  /*1b9c0*/  F2FP.F16.F32.PACK_AB R160, R37, R160 ;  /* 0x000000a025a0723e */ /* 0x000fe200000000ff */
[C---:B------:R-:W-:Y:S01]  /*1b9d0*/  VIADD R26, R12.reuse, 0x100 ;  /* 0x000001000c1a7836 */ /* 0x040fe20000000000 */
[----:B------:R-:W-:Y:S01]  /*1b9e0*/  IADD3 R24, R12, 0x80, RZ ;  /* 0x000000800c187810 */ /* 0x000fe20007ffe0ff */
[----:B------:R-:W3:Y:S01]  /*1b9f0*/  LD.E R37, desc[UR44][R16.64+0x274] ;  /* 0x0002742c10257980 */ /* 0x000ee2000c101900 */
[----:B------:R-:W-:Y:S02]  /*1ba00*/  R2UR UR15, R27 ;  /* 0x000000001b0f72ca */ /* 0x000fe400000e0000 */
[----:B------:R-:W-:Y:S01]  /*1ba10*/  R2UR UR10, R24 ;  /* 0x00000000180a72ca */ /* 0x000fe200000e0000 */
[----:B------:R-:W3:Y:S01]  /*1ba20*/  LD.E R38, desc[UR44][R16.64+0x278] ;  /* 0x0002782c10267980 */ /* 0x000ee2000c101900 */
[----:B------:R-:W-:Y:S02]  /*1ba30*/  R2UR UR14, R26 ;  /* 0x000000001a0e72ca */ /* 0x000fe400000e0000 */
[----:B------:R-:W-:Y:S01]  /*1ba40*/  F2FP.F16.F32.PACK_AB R161, R161, R36 ;  /* 0x00000024a1a1723e */ /* 0x000fe200000000ff */
[----:B------:R-:W3:Y:S01]  /*1ba50*/  LD.E R24, desc[UR44][R16.64+0x240] ;  /* 0x0002402c10187980 */ /* 0x000ee2000c101900 */
[----:B------:R-:W-:-:S02]  /*1ba60*/  F2FP.F16.F32.PACK_AB R162, R162, R35 ;  /* 0x00000023a2a2723e */ /* 0x000fc400000000ff */
[----:B------:R-:W-:Y:S01]  /*1ba70*/  F2FP.F16.F32.PACK_AB R163, R163, R34 ;  /* 0x00000022a3a3723e */ /* 0x000fe200000000ff */
[----:B------:R-:W3:Y:S01]  /*1ba80*/  LD.E R35, desc[UR44][R16.64+0x26c] ;  /* 0x00026c2c10237980 */ /* 0x000ee2000c101900 */
[----:B------:R-:W-:Y:S02]  /*1ba90*/  F2FP.F16.F32.PACK_AB R168, R168, R33 ;  /* 0x00000021a8a8723e */ /* 0x000fe400000000ff */
[----:B------:R-:W-:Y:S01]  /*1baa0*/  F2FP.F16.F32.PACK_AB R169, R169, R32 ;  /* 0x00000020a9a9723e */ /* 0x000fe200000000ff */
[----:B------:R-:W3:Y:S01]  /*1bab0*/  LD.E R33, desc[UR44][R16.64+0x264] ;  /* 0x0002642c10217980 */ /* 0x000ee2000c101900 */
[----:B------:R-:W-:Y:S02]  /*1bac0*/  F2FP.F16.F32.PACK_AB R170, R170, R31 ;  /* 0x0000001faaaa723e */ /* 0x000fe400000000ff */
[----:B------:R-:W-:Y:S01]  /*1bad0*/  F2FP.F16.F32.PACK_AB R171, R171, R30 ;  /* 0x0000001eabab723e */ /* 0x000fe200000000ff */
[----:B------:R-:W3:Y:S01]  /*1bae0*/  LD.E R31, desc[UR44][R16.64+0x25c] ;  /* 0x00025c2c101f7980 */ /* 0x000ee2000c101900 */
[----:B------:R-:W-:-:S02]  /*1baf0*/  F2FP.F16.F32.PACK_AB R176, R176, R29 ;  /* 0x0000001db0b0723e */ /* 0x000fc400000000ff */
[----:B------:R-:W-:Y:S01]  /*1bb00*/  F2FP.F16.F32.PACK_AB R177, R177, R28 ;  /* 0x0000001cb1b1723e */ /* 0x000fe200000000ff */
        /* <DEDUP_REMOVED lines=8> */
[----:B--2---:R-:W4:Y:S04]  /*1bb90*/  LD.E R41, desc[UR44][R16.64+0x284] ;  /* 0x0002842c10297980 */ /* 0x004f28000c101900 */
[----:B------:R-:W4:Y:S04]  /*1bba0*/  LD.E R42, desc[UR44][R16.64+0x288] ;  /* 0x0002882c102a7980 */ /* 0x000f28000c101900 */
[----:B---3--:R-:W4:Y:S04]  /*1bbb0*/  LD.E R43, desc[UR44][R16.64+0x28c] ;  /* 0x00028c2c102b7980 */ /* 0x008f28000c101900 */
        /* <DEDUP_REMOVED lines=57> */
[----:B------:R-:W-:Y:S01]  /*1bf50*/  ISETP.NE.U32.AND P0, PT, R25, RZ, PT ;  /* 0x000000ff1900720c */ /* 0x000fe20003f05070 */
[----:B------:R-:W-:-:S02]  /*1bf60*/  IMAD.MOV.U32 R25, RZ, RZ, R13 ;  /* 0x000000ffff197224 */ /* 0x000fc400078e000d */
[----:B------:R-:W4:Y:S03]  /*1bf70*/  LD.E R101, desc[UR44][R16.64+0x374] ;  /* 0x0003742c10657980 */ /* 0x000f26000c101900 */
        /* <DEDUP_REMOVED lines=56> */
[----:B------:R-:W-:Y:S01]  /*1c300*/  VOTEU.ANY UP0, P0 ;  /* 0x00000000003f7886 */ /* 0x000fe20000000100 */
[----:B----4-:R-:W-:-:S11]  /*1c310*/  WARPGROUP.ARRIVE ;  /* 0x00000000000079c5 */ /* 0x010fd60000000000 */
[----:B------:R-:W-:Y:S01]  /*1c320*/  HGMMA.64x256x16.F32 R24, R160, gdesc[UR4].tnspB, R24, UP0, gsb0 ;  /* 0x43e00004a0187df0 */ /* 0x000fe2000b800818 */
[----:B------:R-:W-:Y:S02]  /*1c330*/  F2FP.F16.F32.PACK_AB R178, R178, R15 ;  /* 0x0000000fb2b2723e */ /* 0x000fe400000000ff */
[----:B------:R-:W-:Y:S01]  /*1c340*/  F2FP.F16.F32.PACK_AB R179, R14, R179 ;  /* 0x000000b30eb3723e */ /* 0x000fe200000000ff */
        /* <DEDUP_REMOVED lines=816> */
[----:B--2---:R-:W-:Y:S04]  /*1f650*/  ST.E desc[UR44][R10.64], R15 ;  /* 0x0000000f0a007985 */ /* 0x004fe8000c10192c */
[----:B------:R-:W2:Y:S04]  /*1f660*/  LD.E R19, desc[UR44][R8.64] ;  /* 0x0000002c08137980 */ /* 0x000ea8000c101900 */
[----:B--2---:R1:W-:Y:S04]  /*1f670*/  ST.E desc[UR44][R8.64], R19 ;  /* 0x0000001308007985 */ /* 0x0043e8000c10192c */
[----:B------:R-:W2:Y:S04]  /*1f680*/  LD.E R21, desc[UR44][R6.64] ;  /* 0x0000002c06157980 */ /* 0x000ea8000c101900 */
[----:B--2---:R2:W-:Y:S04]  /*1f690*/  ST.E desc[UR44][R6.64], R21 ;  /* 0x0000001506007985 */ /* 0x0045e8000c10192c */
[----:B0-----:R-:W3:Y:S04]  /*1f6a0*/  LD.E R5, desc[UR44][R16.64+0x250] ;  /* 0x0002502c10057980 */ /* 0x001ee8000c101900 */
[----:B-1----:R-:W4:Y:S04]  /*1f6b0*/  LD.E R8, desc[UR44][R16.64+0x25c] ;  /* 0x00025c2c10087980 */ /* 0x002f28000c101900 */
[----:B--2---:R-:W2:Y:S04]  /*1f6c0*/  LD.E R6, desc[UR44][R16.64+0x254] ;  /* 0x0002542c10067980 */ /* 0x004ea8000c101900 */
        /* <DEDUP_REMOVED lines=121> */
[----:B---3--:R-:W-:Y:S04]  /*1fe60*/  ST.E desc[UR44][R16.64+0x250], R5 ;  /* 0x0002500510007985 */ /* 0x008fe8000c10192c */
[----:B--2---:R-:W-:Y:S04]  /*1fe70*/  ST.E desc[UR44][R16.64+0x254], R6 ;  /* 0x0002540610007985 */ /* 0x004fe8000c10192c */
        /* <DEDUP_REMOVED lines=130> */
.L_x_4019:
[----:B------:R-:W-:Y:S05]  /*206a0*/  BSYNC B0 ;  /* 0x0000000000007941 */ /* 0x000fea0003800000 */
.L_x_4018:
        /* <DEDUP_REMOVED lines=9> */
.L_x_4001:
[----:B------:R-:W-:-:S13]  /*20740*/  ISETP.GE.AND P0, PT, R0, R202, PT ;  /* 0x000000ca0000720c */ /* 0x000fda0003f06270 */
[----:B------:R-:W-:Y:S05]  /*20750*/  @!P0 BRA `(.L_x_4021) ;  /* 0x000000b000d08947 */ /* 0x000fea0003800000 */
[----:B------:R0:W5:Y:S02]  /*20760*/  LDL.64 R2, [R1+0x158] ;  /* 0x0001580001027983 */ /* 0x0001640000100a00 */
.L_x_4050:
        /* <DEDUP_REMOVED lines=21> */
.L_x_4023:
[----:B------:R-:W-:Y:S05]  /*208c0*/  BSYNC B0 ;  /* 0x0000000000007941 */ /* 0x000fea0003800000 */
.L_x_4022:
        /* <DEDUP_REMOVED lines=13> */
.L_x_4025:
[----:B------:R-:W-:Y:S05]  /*209a0*/  BSYNC B0 ;  /* 0x0000000000007941 */ /* 0x000fea0003800000 */
.L_x_4024:
        /* <DEDUP_REMOVED lines=8> */
.L_x_4027:
[----:B------:R-:W-:Y:S05]  /*20a30*/  BSYNC B0 ;  /* 0x0000000000007941 */ /* 0x000fea0003800000 */
.L_x_4026:
[----:B------:R-:W2:Y:S04]  /*20a40*/  LD.E R5, desc[UR44][R2.64] ;  /* 0x0000002c02057980 */ /* 0x000ea8000c101900 */
[----:B------:R-:W2:Y:S01]  /*20a50*/  LDL.64 R14, [R1+0x80] ;  /* 0x00008000010e7983 */ /* 0x000ea20000100a00 */
[----:B------:R-:W-:Y:S05]  /*20a60*/  WARPSYNC.ALL ;  /* 0x0000000000007948 */ /* 0x000fea0003800000 */
[----:B------:R3:W-:Y:S04]  /*20a70*/  STL [R1+0x60], RZ ;  /* 0x000060ff01007387 */ /* 0x0007e80000100800 */
[----:B------:R-:W4:Y:S01]  /*20a80*/  LD.E.64 R20, desc[UR44][R16.64+0x78] ;  /* 0x0000782c10147980 */ /* 0x000f22000c101b00 */
[----:B------:R-:W-:-:S05]  /*20a90*/  IMAD.MOV.U32 R4, RZ, RZ, 0x1 ;  /* 0x00000001ff047424 */ /* 0x000fca00078e00ff */
[----:B------:R3:W-:Y:S04]  /*20aa0*/  STL [R1+0x60], R4 ;  /* 0x0000600401007387 */ /* 0x0007e80000100800 */
[----:B-1---5:R-:W3:Y:S04]  /*20ab0*/  LD.E.64 R8, desc[UR44][R16.64+0x78] ;  /* 0x0000782c10087980 */ /* 0x022ee8000c101b00 */
        /* <DEDUP_REMOVED lines=12> */
[----:B------:R-:W-:Y:S01]  /*20b80*/  VIADD R20, R14, 0x2 ;  /* 0x000000020e147836 */ /* 0x000fe20000000000 */
[----:B---3--:R-:W-:Y:S01]  /*20b90*/  IADD3 R8, R8, 0x2, RZ ;  /* 0x0000000208087810 */ /* 0x008fe20007ffe0ff */
[----:B------:R-:W-:Y:S01]  /*20ba0*/  IMAD.MOV.U32 R21, RZ, RZ, R15 ;  /* 0x000000ffff157224 */ /* 0x000fe200078e000f */
[----:B------:R-:W-:Y:S02]  /*20bb0*/  R2UR UR5, R9 ;  /* 0x00000000090572ca */ /* 0x000fe400000e0000 */
[----:B------:R-:W-:Y:S02]  /*20bc0*/  R2UR UR6, R20 ;  /* 0x00000000140672ca */ /* 0x000fe400000e0000 */
[----:B------:R-:W-:Y:S02]  /*20bd0*/  R2UR UR7, R21 ;  /* 0x00000000150772ca */ /* 0x000fe400000e0000 */
[----:B------:R-:W-:Y:S01]  /*20be0*/  R2UR UR4, R8 ;  /* 0x00000000080472ca */ /* 0x000fe200000e0000 */
[----:B------:R-:W-:-:S02]  /*20bf0*/  WARPGROUP.DEPBAR.LE gsb0, 0x0 ;  /* 0x00008000000079c5 */ /* 0x000fc40000010000 */
        /* <DEDUP_REMOVED lines=31> */
.L_x_4030:
[----:B------:R-:W-:Y:S05]  /*20df0*/  BSYNC B0 ;  /* 0x0000000000007941 */ /* 0x000fea0003800000 */
.L_x_4029:
        /* <DEDUP_REMOVED lines=13> */
.L_x_4032:
[----:B------:R-:W-:Y:S05]  /*20ed0*/  BSYNC B0 ;  /* 0x0000000000007941 */ /* 0x000fea0003800000 */
.L_x_4031:
        /* <DEDUP_REMOVED lines=8> */
.L_x_4034:
[----:B------:R-:W-:Y:S05]  /*20f60*/  BSYNC B0 ;  /* 0x0000000000007941 */ /* 0x000fea0003800000 */
.L_x_4033:
        /* <DEDUP_REMOVED lines=177> */
[----:B------:R2:W-:Y:S01]  /*21a80*/  STL [R1+0x70], R4 ;  /* 0x0000700401007387 */ /* 0x0005e20000100800 */
[----:B------:R-:W-:-:S02]  /*21a90*/  WARPGROUP.DEPBAR.LE gsb0, 0x0 ;  /* 0x00008000000079c5 */ /* 0x000fc40000010000 */
[----:B------:R-:W-:-:S06]  /*21aa0*/  WARPGROUP.ARRIVE ;  /* 0x00000000000079c5 */ /* 0x000fcc0000000000 */
[----:B------:R-:W-:Y:S01]  /*21ab0*/  HGMMA.64x96x16.F32 R24, gdesc[UR4], R24, gsb0 ;  /* 0x01600000041879f0 */ /* 0x000fe20008000818 */
[----:B------:R2:W-:Y:S01]  /*21ac0*/  STL [R1+0x70], R4 ;  /* 0x0000700401007387 */ /* 0x0005e20000100800 */
[----:B-1----:R-:W-:-:S03]  /*21ad0*/  SHF.R.U32.HI R103, RZ, 0x7, R72 ;  /* 0x00000007ff677819 */ /* 0x002fc60000011648 */
        /* <DEDUP_REMOVED lines=16> */
[----:B------:R-:W3:Y:S04]  /*21be0*/  LD.E R6, desc[UR44][R18.64] ;  /* 0x0000002c12067980 */ /* 0x000ee8000c101900 */
[----:B------:R2:W5:Y:S01]  /*21bf0*/  LD.E R5, desc[UR44][R2.64] ;  /* 0x0000002c02057980 */ /* 0x000562000c101900 */
[----:B------:R-:W-:Y:S01]  /*21c00*/  BSSY B0, `(.L_x_4036) ;  /* 0x0000005000007945 */ /* 0x000fe20003800000 */
[----:B---3--:R-:W-:-:S04]  /*21c10*/  LOP3.LUT R6, R6, 0x1, RZ, 0xfc, !PT ;  /* 0x0000000106067812 */ /* 0x008fc800078efcff */
[----:B------:R-:W-:-:S13]  /*21c20*/  ISETP.NE.AND P0, PT, R6, 0x3, PT ;  /* 0x000000030600780c */ /* 0x000fda0003f05270 */
[----:B--2---:R-:W-:Y:S05]  /*21c30*/  @!P0 BRA `(.L_x_4037) ;  /* 0x0000000000048947 */ /* 0x004fea0003800000 */
[----:B------:R-:W-:Y:S01]  /*21c40*/  BPT.TRAP 0x1 ;  /* 0x000000040000795c */ /* 0x000fe20000300000 */
.L_x_4037:
[----:B------:R-:W-:Y:S05]  /*21c50*/  BSYNC B0 ;  /* 0x0000000000007941 */ /* 0x000fea0003800000 */
.L_x_4036:
        /* <DEDUP_REMOVED lines=9> */
[----:B------:R-:W4:Y:S04]  /*21cf0*/  LDL R72, [R1+0x148] ;  /* 0x0001480001487983 */ /* 0x000f280000100800 */
[----:B------:R-:W3:Y:S04]  /*21d00*/  LDL.128 R12, [R1+0x130] ;  /* 0x00013000010c7983 */ /* 0x000ee80000100c00 */
[----:B------:R-:W4:Y:S04]  /*21d10*/  LDL.128 R8, [R1+0x120] ;  /* 0x0001200001087983 */ /* 0x000f280000100c00 */
[----:B--2---:R-:W2:Y:S04]  /*21d20*/  LD.E R20, desc[UR44][R6.64] ;  /* 0x0000002c06147980 */ /* 0x004ea8000c101900 */
[----:B------:R-:W4:Y:S01]  /*21d30*/  LDL.64 R6, [R1+0x140] ;  /* 0x0001400001067983 */ /* 0x000f220000100a00 */
[----:B---3--:R-:W-:Y:S01]  /*21d40*/  ISETP.GE.AND P1, PT, R13, 0x1, PT ;  /* 0x000000010d00780c */ /* 0x008fe20003f26270 */
[----:B------:R-:W-:Y:S01]  /*21d50*/  BSSY B0, `(.L_x_4038) ;  /* 0x000009f000007945 */ /* 0x000fe20003800000 */
[-C--:B--2---:R-:W-:Y:S01]  /*21d60*/  FMUL.FTZ R75, R29, R20.reuse ;  /* 0x000000141d4b7220 */ /* 0x084fe20000410000 */
[-C--:B------:R-:W-:Y:S01]  /*21d70*/  FMUL.FTZ R29, R39, R20.reuse ;  /* 0x00000014271d7220 */ /* 0x080fe20000410000 */
[----:B------:R-:W-:Y:S01]  /*21d80*/  SHF.R.S32.HI R39, RZ, 0x1f, R74 ;  /* 0x0000001fff277819 */ /* 0x000fe2000001144a */
[-C--:B------:R-:W-:Y:S01]  /*21d90*/  FMUL.FTZ R77, R33, R20.reuse ;  /* 0x00000014214d7220 */ /* 0x080fe20000410000 */
[----:B------:R-:W-:-:S02]  /*21da0*/  FMUL.FTZ R33, R47, R20 ;  /* 0x000000142f217220 */ /* 0x000fc40000410000 */
[----:B------:R-:W-:Y:S01]  /*21db0*/  LEA.HI R47, R39, R74, RZ, 0x7 ;  /* 0x0000004a272f7211 */ /* 0x000fe200078f38ff */
[-C--:B------:R-:W-:Y:S01]  /*21dc0*/  FMUL.FTZ R79, R37, R20.reuse ;  /* 0x00000014254f7220 */ /* 0x080fe20000410000 */
[-C--:B------:R-:W-:Y:S01]  /*21dd0*/  FMUL.FTZ R37, R55, R20.reuse ;  /* 0x0000001437257220 */ /* 0x080fe20000410000 */
[-C--:B-1----:R-:W-:Y:S01]  /*21de0*/  FMUL.FTZ R5, R24, R20.reuse ;  /* 0x0000001418057220 */ /* 0x082fe20000410000 */
[----:B------:R-:W-:Y:S01]  /*21df0*/  LOP3.LUT R55, R47, 0xffffff80, RZ, 0xc0, !PT ;  /* 0xffffff802f377812 */ /* 0x000fe200078ec0ff */
        /* <DEDUP_REMOVED lines=29> */
[--C-:B------:R-:W-:Y:S01]  /*21fd0*/  SHF.R.S32.HI R58, RZ, 0x2, R59.reuse ;  /* 0x00000002ff3a7819 */ /* 0x100fe2000001143b */
[----:B------:R-:W-:Y:S01]  /*21fe0*/  FMUL.FTZ R54, R61, R20 ;  /* 0x000000143d367220 */ /* 0x000fe20000410000 */
[----:B------:R-:W-:-:S02]  /*21ff0*/  SHF.R.S32.HI R55, RZ, 0x1f, R59 ;  /* 0x0000001fff377819 */ /* 0x000fc4000001143b */
[----:B------:R-:W-:Y:S02]  /*22000*/  LOP3.LUT R61, R48, 0xfffffffc, RZ, 0xc0, !PT ;  /* 0xfffffffc303d7812 */ /* 0x000fe400078ec0ff */
[----:B------:R-:W-:Y:S02]  /*22010*/  LEA.HI R55, R55, R58, RZ, 0x3 ;  /* 0x0000003a37377211 */ /* 0x000fe400078f18ff */
[----:B------:R-:W-:Y:S01]  /*22020*/  SHF.R.S32.HI R48, RZ, 0x7, R47 ;  /* 0x00000007ff307819 */ /* 0x000fe2000001142f */
[----:B------:R-:W-:Y:S01]  /*22030*/  IMAD.IADD R74, R74, 0x1, -R61 ;  /* 0x000000014a4a7824 */ /* 0x000fe200078e0a3d */
[----:B------:R-:W-:Y:S02]  /*22040*/  LOP3.LUT R61, R55, 0xfffffff8, RZ, 0xc0, !PT ;  /* 0xfffffff8373d7812 */ /* 0x000fe400078ec0ff */
[----:B------:R-:W-:Y:S02]  /*22050*/  LEA.HI R57, R57, R56, RZ, 0x5 ;  /* 0x0000003839397211 */ /* 0x000fe400078f28ff */
[----:B------:R-:W-:Y:S01]  /*22060*/  LEA.HI R47, R47, R48, RZ, 0x1 ;  /* 0x000000302f2f7211 */ /* 0x000fe200078f08ff */
[----:B------:R-:W-:-:S02]  /*22070*/  IMAD.IADD R61, R58, 0x1, -R61 ;  /* 0x000000013a3d7824 */ /* 0x000fc400078e0a3d */
[-C--:B------:R-:W-:Y:S01]  /*22080*/  FMUL.FTZ R78, R36, R20.reuse ;  /* 0x00000014244e7220 */ /* 0x080fe20000410000 */
[----:B------:R-:W-:Y:S01]  /*22090*/  SHF.R.S32.HI R58, RZ, 0x5, R57 ;  /* 0x00000005ff3a7819 */ /* 0x000fe20000011439 */
[-C--:B------:R-:W-:Y:S01]  /*220a0*/  FMUL.FTZ R36, R50, R20.reuse ;  /* 0x0000001432247220 */ /* 0x080fe20000410000 */
[-C--:B------:R-:W-:Y:S01]  /*220b0*/  FMUL.FTZ R50, R53, R20.reuse ;  /* 0x0000001435327220 */ /* 0x080fe20000410000 */
[----:B------:R-:W-:Y:S01]  /*220c0*/  LOP3.LUT R47, R47, 0x3fffffe, RZ, 0xc0, !PT ;  /* 0x03fffffe2f2f7812 */ /* 0x000fe200078ec0ff */
[----:B------:R-:W-:Y:S01]  /*220d0*/  FMUL.FTZ R53, R60, R20 ;  /* 0x000000143c357220 */ /* 0x000fe20000410000 */
        /* <DEDUP_REMOVED lines=9> */
[----:B------:R-:W-:-:S04]  /*22170*/  @P0 IMAD.HI.U32 R61, R6, R7, RZ ;  /* 0x00000007063d0227 */ /* 0x000fc800078e00ff */
[----:B------:R-:W-:Y:S01]  /*22180*/  FMUL.FTZ R55, R64, R20 ;  /* 0x0000001440377220 */ /* 0x000fe20000410000 */
[----:B------:R-:W-:Y:S02]  /*22190*/  @P0 SHF.R.U32.HI R6, RZ, R72, R61 ;  /* 0x00000048ff060219 */ /* 0x000fe4000001163d */
[----:B------:R-:W-:Y:S01]  /*221a0*/  LOP3.LUT R59, R59, 0x7ffffffc, RZ, 0xc0, !PT ;  /* 0x7ffffffc3b3b7812 */ /* 0x000fe200078ec0ff */
[----:B------:R-:W-:Y:S02]  /*221b0*/  IMAD.MOV.U32 R61, RZ, RZ, -0x60 ;  /* 0xffffffa0ff3d7424 */ /* 0x000fe400078e00ff */
[----:B------:R-:W1:Y:S01]  /*221c0*/  SHFL.IDX PT, R64, R6, RZ, 0x1c1f ;  /* 0x001c1fff06407589 */ /* 0x000e6200000e0000 */
        /* <DEDUP_REMOVED lines=10> */
[----:B------:R-:W-:-:S02]  /*22270*/  IMAD R60, R0, R61, 0x1 ;  /* 0x00000001003c7424 */ /* 0x000fc400078e023d */
[----:B------:R-:W-:Y:S01]  /*22280*/  FMUL.FTZ R20, R71, R20 ;  /* 0x0000001447147220 */ /* 0x000fe20000410000 */
[----:B------:R-:W2:Y:S01]  /*22290*/  MUFU.TANH R5, R5 ;  /* 0x0000000500057308 */ /* 0x000ea20000002400 */
[----:B------:R-:W-:Y:S01]  /*222a0*/  IMAD R59, R59, -0x2, R60 ;  /* 0xfffffffe3b3b7824 */ /* 0x000fe200078e023c */
[----:B------:R-:W-:-:S06]  /*222b0*/  LOP3.LUT R61, RZ, R10, RZ, 0x33, !PT ;  /* 0x0000000aff3d7212 */ /* 0x000fcc00078e33ff */
[----:B------:R-:W3:Y:S01]  /*222c0*/  MUFU.TANH R21, R21 ;  /* 0x0000001500157308 */ /* 0x000ee20000002400 */
[----:B------:R-:W-:-:S07]  /*222d0*/  IADD3 R60, -R8, R59, R9 ;  /* 0x0000003b083c7210 */ /* 0x000fce0007ffe109 */
[----:B------:R-:W4:Y:S01]  /*222e0*/  MUFU.TANH R18, R18 ;  /* 0x0000001200127308 */ /* 0x000f220000002400 */
[----:B------:R-:W-:-:S07]  /*222f0*/  IADD3 R61, R60, R61, RZ ;  /* 0x0000003d3c3d7210 */ /* 0x000fce0007ffe0ff */
        /* <DEDUP_REMOVED lines=45> */
[----:B------:R-:W-:-:S02]  /*225d0*/  IMAD.IADD R62, R60, 0x1, R11 ;  /* 0x000000013c3e7824 */ /* 0x000fc400078e020b */
[----:B------:R-:W-:Y:S02]  /*225e0*/  IMAD R63, R0, -0x60, R12 ;  /* 0xffffffa0003f7824 */ /* 0x000fe400078e020c */
[----:B------:R-:W-:Y:S02]  /*225f0*/  VIADD R66, R59, 0xffffffff ;  /* 0xffffffff3b427836 */ /* 0x000fe40000000000 */
        /* <DEDUP_REMOVED lines=13> */
.L_x_4041:
[----:B------:R-:W-:-:S13]  /*226d0*/  ISETP.NE.AND P0, PT, R13, 0x1, PT ;  /* 0x000000010d00780c */ /* 0x000fda0003f05270 */
[----:B------:R-:W-:-:S05]  /*226e0*/  @P0 IMAD.HI.U32 R60, R10, R14, RZ ;  /* 0x0000000e0a3c0227 */ /* 0x000fca00078e00ff */
[----:B------:R-:W-:-:S07]  /*226f0*/  @P0 SHF.R.U32.HI R10, RZ, R15, R60 ;  /* 0x0000000fff0a0219 */ /* 0x000fce000001163c */
.L_x_4042:
[----:B------:R-:W-:Y:S05]  /*22700*/  BSYNC B1 ;  /* 0x0000000000017941 */ /* 0x000fea0003800000 */
.L_x_4040:
[----:B------:R-:W-:-:S05]  /*22710*/  IMAD R10, R10, R13, R66 ;  /* 0x0000000d0a0a7224 */ /* 0x000fca00078e0242 */
[----:B------:R-:W-:Y:S02]  /*22720*/  VIMNMX R59, R59, R10, !PT ;  /* 0x0000000a3b3b7248 */ /* 0x000fe40007fe0100 */
[----:B------:R-:W-:-:S07]  /*22730*/  VIADDMNMX R12, R10, R13, R12, PT ;  /* 0x0000000d0a0c7246 */ /* 0x000fce000380010c */
.L_x_4039:
[----:B------:R-:W-:Y:S05]  /*22740*/  BSYNC B0 ;  /* 0x0000000000007941 */ /* 0x000fea0003800000 */
.L_x_4038:
[C---:B------:R-:W-:Y:S01]  /*22750*/  ISETP.GE.AND P0, PT, R63.reuse, 0x2, PT ;  /* 0x000000023f00780c */ /* 0x040fe20003f06270 */
[----:B------:R-:W1:Y:S01]  /*22760*/  SHFL.IDX PT, R6, R6, 0x1, 0x1c1f ;  /* 0x003c1f0006067f89 */ /* 0x000e6200000e0000 */
        /* <DEDUP_REMOVED lines=12> */
[----:B------:R-:W-:Y:S01]  /*22830*/  ISETP.GE.AND P2, PT, R63, 0x11, PT ;  /* 0x000000113f00780c */ /* 0x000fe20003f46270 */
[----:B-1----:R-:W-:Y:S01]  /*22840*/  IMAD.IADD R64, R61, 0x1, R6 ;  /* 0x000000013d407824 */ /* 0x002fe200078e0206 */
[----:B0-----:R-:W-:Y:S02]  /*22850*/  FSEL R75, R75, -INF , !P0 ;  /* 0xff8000004b4b7808 */ /* 0x001fe40004000000 */
        /* <DEDUP_REMOVED lines=94> */
[----:B------:R-:W-:Y:S02]  /*22e40*/  FSEL R65, R5, -INF , !P6 ;  /* 0xff80000005417808 */ /* 0x000fe40007000000 */
[----:B------:R-:W-:-:S04]  /*22e50*/  ISETP.GE.AND P6, PT, R63, 0x5a, PT ;  /* 0x0000005a3f00780c */ /* 0x000fc80003fc6270 */
[----:B------:R-:W-:Y:S02]  /*22e60*/  P2R R90, PR, RZ, 0x40 ;  /* 0x00000040ff5a7803 */ /* 0x000fe40000000000 */
[----:B------:R-:W-:-:S04]  /*22e70*/  ISETP.GT.AND P6, PT, R59, 0x59, !P6 ;  /* 0x000000593b00780c */ /* 0x000fc800077c4270 */
[----:B------:R-:W-:Y:S01]  /*22e80*/  ISETP.LT.OR P6, PT, R12, 0x5a, P6 ;  /* 0x0000005a0c00780c */ /* 0x000fe200037c1670 */
[----:B------:R-:W-:-:S03]  /*22e90*/  IMAD.IADD R12, R62, 0x1, R6 ;  /* 0x000000013e0c7824 */ /* 0x000fc600078e0206 */
        /* <DEDUP_REMOVED lines=13> */
.L_x_4046:
[----:B------:R-:W-:-:S13]  /*22f70*/  ISETP.NE.AND P6, PT, R13, 0x1, PT ;  /* 0x000000010d00780c */ /* 0x000fda0003fc5270 */
[----:B------:R-:W-:-:S05]  /*22f80*/  @P6 IMAD.HI.U32 R14, R8, R14, RZ ;  /* 0x0000000e080e6227 */ /* 0x000fca00078e00ff */
[----:B------:R-:W-:-:S07]  /*22f90*/  @P6 SHF.R.U32.HI R8, RZ, R15, R14 ;  /* 0x0000000fff086219 */ /* 0x000fce000001160e */
.L_x_4047:
[----:B------:R-:W-:Y:S05]  /*22fa0*/  BSYNC B1 ;  /* 0x0000000000017941 */ /* 0x000fea0003800000 */
.L_x_4045:
[----:B------:R-:W-:-:S05]  /*22fb0*/  IMAD R7, R8, R13, R66 ;  /* 0x0000000d08077224 */ /* 0x000fca00078e0242 */
[----:B------:R-:W-:Y:S02]  /*22fc0*/  VIADDMNMX R12, R7, R13, R12, PT ;  /* 0x0000000d070c7246 */ /* 0x000fe4000380010c */
[----:B------:R-:W-:-:S07]  /*22fd0*/  VIMNMX R64, R64, R7, !PT ;  /* 0x0000000740407248 */ /* 0x000fce0007fe0100 */
.L_x_4044:
[----:B------:R-:W-:Y:S05]  /*22fe0*/  BSYNC B0 ;  /* 0x0000000000007941 */ /* 0x000fea0003800000 */
.L_x_4043:
[----:B------:R-:W2:Y:S01]  /*22ff0*/  LD.E.64 R6, desc[UR44][R16.64+0x210] ;  /* 0x0002102c10067980 */ /* 0x000ea2000c101b00 */
        /* <DEDUP_REMOVED lines=74> */
[----:B------:R-:W-:Y:S02]  /*234a0*/  ISETP.GT.AND P1, PT, R64, 0x49, !P1 ;  /* 0x000000494000780c */ /* 0x000fe40004f24270 */
        /* <DEDUP_REMOVED lines=39> */
[----:B------:R-:W-:-:S04]  /*23720*/  FMNMX.FTZ R9, R25, R8, !PT ;  /* 0x0000000819097209 */ /* 0x000fc80007810000 */
[----:B------:R-:W-:-:S04]  /*23730*/  FMNMX.FTZ R9, R38, R9, !PT ;  /* 0x0000000926097209 */ /* 0x000fc80007810000 */
[----:B------:R-:W-:Y:S02]  /*23740*/  FMNMX.FTZ R9, R18, R9, !PT ;  /* 0x0000000912097209 */ /* 0x000fe40007810000 */
[----:B------:R-:W-:Y:S02]  /*23750*/  ISETP.LT.OR P0, PT, R12, 0x49, P0 ;  /* 0x000000490c00780c */ /* 0x000fe40000701670 */
[----:B------:R-:W-:Y:S02]  /*23760*/  FMNMX.FTZ R8, R42, R9, !PT ;  /* 0x000000092a087209 */ /* 0x000fe40007810000 */
[----:B0-----:R-:W-:Y:S02]  /*23770*/  FMNMX.FTZ R32, R19, R32, !PT ;  /* 0x0000002013207209 */ /* 0x001fe40007810000 */
[----:B------:R-:W-:Y:S02]  /*23780*/  ISETP.LT.OR P1, PT, R12, 0x4a, P1 ;  /* 0x0000004a0c00780c */ /* 0x000fe40000f21670 */
[----:B------:R-:W-:Y:S01]  /*23790*/  FSEL R40, R40, -INF , !P0 ;  /* 0xff80000028287808 */ /* 0x000fe20004000000 */
[----:B------:R-:W0:Y:S01]  /*237a0*/  SHFL.BFLY PT, R29, R32, 0x1, 0x1f ;  /* 0x0c201f00201d7f89 */ /* 0x000e2200000e0000 */
[----:B------:R-:W-:-:S02]  /*237b0*/  FMNMX.FTZ R9, R41, R8, !PT ;  /* 0x0000000829097209 */ /* 0x000fc40007810000 */
[----:B------:R-:W-:Y:S02]  /*237c0*/  ISETP.LT.OR P2, PT, R12, 0x51, P2 ;  /* 0x000000510c00780c */ /* 0x000fe40001741670 */
[----:B------:R-:W-:Y:S02]  /*237d0*/  FSEL R39, R39, -INF , !P1 ;  /* 0xff80000027277808 */ /* 0x000fe40004800000 */
[----:B------:R-:W-:Y:S02]  /*237e0*/  FMNMX.FTZ R8, R40, R9, !PT ;  /* 0x0000000928087209 */ /* 0x000fe40007810000 */
[----:B------:R-:W-:Y:S02]  /*237f0*/  ISETP.GT.AND P4, PT, R64, 0x58, !P4 ;  /* 0x000000584000780c */ /* 0x000fe40006784270 */
[----:B------:R-:W-:Y:S02]  /*23800*/  ISETP.LT.OR P3, PT, R12, 0x52, P3 ;  /* 0x000000520c00780c */ /* 0x000fe40001f61670 */
[----:B------:R-:W-:-:S02]  /*23810*/  FSEL R47, R47, -INF , !P2 ;  /* 0xff8000002f2f7808 */ /* 0x000fc40005000000 */
[----:B------:R-:W-:Y:S02]  /*23820*/  FMNMX.FTZ R8, R39, R8, !PT ;  /* 0x0000000827087209 */ /* 0x000fe40007810000 */
[----:B------:R-:W-:Y:S02]  /*23830*/  ISETP.GT.AND P0, PT, R64, 0x59, !P6 ;  /* 0x000000594000780c */ /* 0x000fe40007704270 */
[----:B------:R-:W-:Y:S02]  /*23840*/  ISETP.LT.OR P4, PT, R12, 0x59, P4 ;  /* 0x000000590c00780c */ /* 0x000fe40002781670 */
[----:B------:R-:W-:Y:S02]  /*23850*/  FSEL R48, R48, -INF , !P3 ;  /* 0xff80000030307808 */ /* 0x000fe40005800000 */
[----:B------:R-:W-:Y:S01]  /*23860*/  FMNMX.FTZ R9, R47, R8, !PT ;  /* 0x000000082f097209 */ /* 0x000fe20007810000 */
[----:B------:R-:W-:Y:S01]  /*23870*/  UIADD3 UR4, UP0, UR37, 0x210, URZ ;  /* 0x0000021025047890 */ /* 0x000fe2000ff1e03f */
[----:B------:R-:W-:-:S02]  /*23880*/  ISETP.LT.OR P0, PT, R12, 0x5a, P0 ;  /* 0x0000005a0c00780c */ /* 0x000fc40000701670 */
[----:B------:R-:W-:Y:S02]  /*23890*/  FSEL R56, R56, -INF , !P4 ;  /* 0xff80000038387808 */ /* 0x000fe40006000000 */
[----:B------:R-:W-:Y:S01]  /*238a0*/  FMNMX.FTZ R9, R48, R9, !PT ;  /* 0x0000000930097209 */ /* 0x000fe20007810000 */
[----:B------:R-:W-:Y:S02]  /*238b0*/  ULOP3.LUT UR4, UR4, 0x4, URZ, 0xfc, !UPT ;  /* 0x0000000404047892 */ /* 0x000fe4000f8efc3f */
[----:B------:R-:W-:Y:S01]  /*238c0*/  UIADD3.X UR5, URZ, UR36, URZ, UP0, !UPT ;  /* 0x000000243f057290 */ /* 0x000fe200087fe43f */
[----:B------:R-:W-:Y:S02]  /*238d0*/  FSEL R64, R20, -INF , !P0 ;  /* 0xff80000014407808 */ /* 0x000fe40004000000 */
[----:B------:R-:W-:Y:S01]  /*238e0*/  FMNMX.FTZ R15, R56, R9, !PT ;  /* 0x00000009380f7209 */ /* 0x000fe20007810000 */
[----:B------:R-:W-:Y:S01]  /*238f0*/  IMAD.U32 R8, RZ, RZ, UR4 ;  /* 0x00000004ff087e24 */ /* 0x000fe2000f8e00ff */
[----:B0-----:R-:W-:Y:S01]  /*23900*/  FMNMX.FTZ R29, R32, R29, !PT ;  /* 0x0000001d201d7209 */ /* 0x001fe20007810000 */
[----:B------:R-:W-:Y:S01]  /*23910*/  IMAD.U32 R9, RZ, RZ, UR5 ;  /* 0x00000005ff097e24 */ /* 0x000fe2000f8e00ff */
[----:B------:R-:W-:Y:S01]  /*23920*/  FMNMX.FTZ R15, R64, R15, !PT ;  /* 0x0000000f400f7209 */ /* 0x000fe20007810000 */
        /* <DEDUP_REMOVED lines=14> */
[----:B------:R-:W-:-:S04]  /*23a10*/  FSETP.NEU.FTZ.AND P1, PT, R20, -INF , PT ;  /* 0xff8000001400780b */ /* 0x000fc80003f3d000 */
[----:B------:R-:W-:-:S05]  /*23a20*/  FSEL R32, R20, RZ, P1 ;  /* 0x000000ff14207208 */ /* 0x000fca0000800000 */
[----:B------:R-:W-:Y:S01]  /*23a30*/  FADD.FTZ R32, R7, -R32 ;  /* 0x8000002007207221 */ /* 0x000fe20000010000 */
[----:B------:R-:W-:-:S04]  /*23a40*/  UIADD3 UR4, UP0, UR37, 0x240, URZ ;  /* 0x0000024025047890 */ /* 0x000fc8000ff1e03f */
[----:B------:R-:W-:Y:S02]  /*23a50*/  ULOP3.LUT UR6, UR4, 0x4, URZ, 0xfc, !UPT ;  /* 0x0000000404067892 */ /* 0x000fe4000f8efc3f */
[----:B------:R-:W-:Y:S01]  /*23a60*/  UIADD3.X UR5, URZ, UR36, URZ, UP0, !UPT ;  /* 0x000000243f057290 */ /* 0x000fe200087fe43f */
[C---:B--2---:R-:W-:Y:S01]  /*23a70*/  FSETP.NEU.FTZ.AND P0, PT, R70.reuse, -INF , PT ;  /* 0xff8000004600780b */ /* 0x044fe20003f1d000 */
[----:B---3--:R-:W-:-:S05]  /*23a80*/  FMUL.FTZ R7, R70, R67 ;  /* 0x0000004346077220 */ /* 0x008fca0000410000 */
[----:B0-----:R-:W-:Y:S01]  /*23a90*/  FSEL R8, R7, RZ, P0 ;  /* 0x000000ff07087208 */ /* 0x001fe20000000000 */
[----:B------:R-:W-:-:S04]  /*23aa0*/  FMUL.FTZ R7, R20, R67 ;  /* 0x0000004314077220 */ /* 0x000fc80000410000 */
[-CC-:B------:R-:W-:Y:S01]  /*23ab0*/  FFMA.FTZ R20, R5, R67.reuse, -R8.reuse ;  /* 0x0000004305147223 */ /* 0x180fe20000010808 */
        /* <DEDUP_REMOVED lines=24> */
[----:B------:R-:W-:Y:S01]  /*23c40*/  FSEL R8, R7, RZ, P1 ;  /* 0x000000ff07087208 */ /* 0x000fe20000800000 */
[----:B------:R-:W-:Y:S01]  /*23c50*/  FADD.FTZ R6, R6, -R5 ;  /* 0x8000000506067221 */ /* 0x000fe20000010000 */
[----:B------:R-:W-:-:S03]  /*23c60*/  FMUL.FTZ R12, R67, R32 ;  /* 0x00000020430c7220 */ /* 0x000fc60000410000 */
[-CC-:B------:R-:W-:Y:S01]  /*23c70*/  FFMA.FTZ R36, R14, R67.reuse, -R8.reuse ;  /* 0x000000430e247223 */ /* 0x180fe20000010808 */
[-C--:B------:R-:W-:Y:S01]  /*23c80*/  FMUL.FTZ R6, R6, R67.reuse ;  /* 0x0000004306067220 */ /* 0x080fe20000410000 */
        /* <DEDUP_REMOVED lines=119> */
[C---:B------:R-:W-:Y:S01]  /*24400*/  FMUL.FTZ R25, R7.reuse, R66 ;  /* 0x0000004207197220 */ /* 0x040fe20000410000 */
[----:B------:R-:W-:Y:S02]  /*24410*/  IMAD.U32 R10, RZ, RZ, UR6 ;  /* 0x00000006ff0a7e24 */ /* 0x000fe4000f8e00ff */
[----:B---3--:R-:W-:Y:S02]  /*24420*/  FADD.FTZ R9, R20, R9 ;  /* 0x0000000914097221 */ /* 0x008fe40000010000 */
[----:B------:R-:W-:Y:S01]  /*24430*/  ST.E desc[UR44][R16.64+0x240], R25 ;  /* 0x0002401910007985 */ /* 0x000fe2000c10192c */
[----:B------:R-:W-:Y:S01]  /*24440*/  FADD.FTZ R13, R18, R11 ;  /* 0x0000000b120d7221 */ /* 0x000fe20000010000 */
[----:B------:R-:W-:Y:S02]  /*24450*/  IMAD.U32 R11, RZ, RZ, UR5 ;  /* 0x00000005ff0b7e24 */ /* 0x000fe4000f8e00ff */
        /* <DEDUP_REMOVED lines=8> */
[----:B------:R-:W4:Y:S04]  /*244e0*/  LD.E R146, desc[UR44][R16.64+0x260] ;  /* 0x0002602c10927980 */ /* 0x000f28000c101900 */
        /* <DEDUP_REMOVED lines=64> */
[C---:B----4-:R-:W-:Y:S01]  /*248f0*/  FMUL.FTZ R25, R7.reuse, R146 ;  /* 0x0000009207197220 */ /* 0x050fe20000410000 */
[C---:B-1----:R-:W-:Y:S01]  /*24900*/  FMUL.FTZ R27, R7.reuse, R144 ;  /* 0x00000090071b7220 */ /* 0x042fe20000410000 */
        /* <DEDUP_REMOVED lines=111> */
[----:B------:R1:W-:Y:S04]  /*25000*/  ST.E desc[UR44][R16.64+0x3f4], R27 ;  /* 0x0003f41b10007985 */ /* 0x0003e8000c10192c */
[----:B------:R-:W-:Y:S04]  /*25010*/  ST.E desc[UR44][R16.64+0x400], R41 ;  /* 0x0004002910007985 */ /* 0x000fe8000c10192c */
[----:B------:R-:W-:Y:S04]  /*25020*/  ST.E desc[UR44][R16.64+0x404], R43 ;  /* 0x0004042b10007985 */ /* 0x000fe8000c10192c */
[----:B------:R-:W-:Y:S04]  /*25030*/  ST.E desc[UR44][R16.64+0x410], R39 ;  /* 0x0004102710007985 */ /* 0x000fe8000c10192c */
[----:B------:R-:W-:Y:S04]  /*25040*/  ST.E desc[UR44][R16.64+0x414], R13 ;  /* 0x0004140d10007985 */ /* 0x000fe8000c10192c */
[----:B------:R-:W-:Y:S04]  /*25050*/  ST.E desc[UR44][R16.64+0x420], R45 ;  /* 0x0004202d10007985 */ /* 0x000fe8000c10192c */
[----:B------:R2:W-:Y:S04]  /*25060*/  ST.E desc[UR44][R16.64+0x424], R47 ;  /* 0x0004242f10007985 */ /* 0x0005e8000c10192c */
[----:B------:R3:W-:Y:S04]  /*25070*/  ST.E desc[UR44][R16.64+0x430], R49 ;  /* 0x0004303110007985 */ /* 0x0007e8000c10192c */
        /* <DEDUP_REMOVED lines=155> */
[C---:B0-----:R-:W-:Y:S01]  /*25a30*/  FMUL.FTZ R43, R12.reuse, R26 ;  /* 0x0000001a0c2b7220 */ /* 0x041fe20000410000 */
        /* <DEDUP_REMOVED lines=304> */
[----:B------:R-:W-:Y:S01]  /*26d40*/  F2FP.F16.F32.PACK_AB R161, R161, R36 ;  /* 0x00000024a1a1723e */ /* 0x000fe200000000ff */
[----:B------:R-:W-:Y:S01]  /*26d50*/  VIADD R26, R12, 0x100 ;  /* 0x000001000c1a7836 */ /* 0x000fe20000000000 */
[----:B------:R-:W-:Y:S01]  /*26d60*/  R2UR UR15, R27 ;  /* 0x000000001b0f72ca */ /* 0x000fe200000e0000 */
[----:B------:R-:W3:Y:S01]  /*26d70*/  LD.E R36, desc[UR44][R16.64+0x270] ;  /* 0x0002702c10247980 */ /* 0x000ee2000c101900 */
[----:B------:R-:W-:Y:S02]  /*26d80*/  R2UR UR10, R24 ;  /* 0x00000000180a72ca */ /* 0x000fe400000e0000 */
[----:B------:R-:W-:Y:S01]  /*26d90*/  R2UR UR14, R26 ;  /* 0x000000001a0e72ca */ /* 0x000fe200000e0000 */
        /* <DEDUP_REMOVED lines=80> */
[----:B------:R-:W-:-:S03]  /*272a0*/  ISETP.NE.U32.AND P0, PT, R25, RZ, PT ;  /* 0x000000ff1900720c */ /* 0x000fc60003f05070 */
[----:B------:R-:W4:Y:S01]  /*272b0*/  LD.E R100, desc[UR44][R16.64+0x370] ;  /* 0x0003702c10647980 */ /* 0x000f22000c101900 */
[----:B------:R-:W-:-:S03]  /*272c0*/  MOV R25, R13 ;  /* 0x0000000d00197202 */ /* 0x000fc60000000f00 */
[----:B------:R-:W4:Y:S01]  /*272d0*/  LD.E R101, desc[UR44][R16.64+0x374] ;  /* 0x0003742c10657980 */ /* 0x000f22000c101900 */
[----:B------:R-:W-:-:S03]  /*272e0*/  R2UR UR11, R25 ;  /* 0x00000000190b72ca */ /* 0x000fc600000e0000 */
        /* <DEDUP_REMOVED lines=878> */
[----:B--2---:R-:W-:Y:S04]  /*2a9d0*/  ST.E desc[UR44][R8.64], R19 ;  /* 0x0000001308007985 */ /* 0x004fe8000c10192c */
[----:B------:R-:W2:Y:S04]  /*2a9e0*/  LD.E R21, desc[UR44][R6.64] ;  /* 0x0000002c06157980 */ /* 0x000ea8000c101900 */
[----:B--2---:R1:W-:Y:S04]  /*2a9f0*/  ST.E desc[UR44][R6.64], R21 ;  /* 0x0000001506007985 */ /* 0x0043e8000c10192c */
[----:B0-----:R-:W2:Y:S04]  /*2aa00*/  LD.E R4, desc[UR44][R16.64+0x250] ;  /* 0x0002502c10047980 */ /* 0x001ea8000c101900 */
[----:B------:R-:W3:Y:S04]  /*2aa10*/  LD.E R5, desc[UR44][R16.64+0x254] ;  /* 0x0002542c10057980 */ /* 0x000ee8000c101900 */
[----:B-1----:R-:W4:Y:S04]  /*2aa20*/  LD.E R6, desc[UR44][R16.64+0x258] ;  /* 0x0002582c10067980 */ /* 0x002f28000c101900 */
        /* <DEDUP_REMOVED lines=121> */
[----:B--2---:R-:W-:Y:S04]  /*2b1c0*/  ST.E desc[UR44][R16.64+0x250], R4 ;  /* 0x0002500410007985 */ /* 0x004fe8000c10192c */
[----:B---3--:R-:W-:Y:S04]  /*2b1d0*/  ST.E desc[UR44][R16.64+0x254], R5 ;  /* 0x0002540510007985 */ /* 0x008fe8000c10192c */
[----:B----4-:R-:W-:Y:S04]  /*2b1e0*/  ST.E desc[UR44][R16.64+0x258], R6 ;  /* 0x0002580610007985 */ /* 0x010fe8000c10192c */
        /* <DEDUP_REMOVED lines=121> */
[----:B0-----:R-:W2:Y:S04]  /*2b980*/  LDL.64 R6, [R1+0x198] ;  /* 0x0001980001067983 */ /* 0x001ea80000100a00 */
[----:B------:R1:W5:Y:S04]  /*2b990*/  LD.E R4, desc[UR44][R2.64] ;  /* 0x0000002c02047980 */ /* 0x000368000c101900 */
[----:B--2---:R-:W2:Y:S01]  /*2b9a0*/  LD.E R5, desc[UR44][R6.64] ;  /* 0x0000002c06057980 */ /* 0x004ea2000c101900 */
[----:B------:R-:W-:Y:S01]  /*2b9b0*/  BSSY B0, `(.L_x_4048) ;  /* 0x0000005000007945 */ /* 0x000fe20003800000 */
[----:B--2---:R-:W-:-:S04]  /*2b9c0*/  LOP3.LUT R5, R5, 0x1, RZ, 0xfc, !PT ;  /* 0x0000000105057812 */ /* 0x004fc800078efcff */
[----:B------:R-:W-:-:S13]  /*2b9d0*/  ISETP.NE.AND P0, PT, R5, 0x3, PT ;  /* 0x000000030500780c */ /* 0x000fda0003f05270 */
[----:B-1----:R-:W-:Y:S05]  /*2b9e0*/  @!P0 BRA `(.L_x_4049) ;  /* 0x0000000000048947 */ /* 0x002fea0003800000 */
[----:B------:R-:W-:Y:S01]  /*2b9f0*/  BPT.TRAP 0x1 ;  /* 0x000000040000795c */ /* 0x000fe20000300000 */
.L_x_4049:
[----:B------:R-:W-:Y:S05]  /*2ba00*/  BSYNC B0 ;  /* 0x0000000000007941 */ /* 0x000fea0003800000 */
.L_x_4048:
        /* <DEDUP_REMOVED lines=9> */
.L_x_4021:
[----:B------:R-:W3:Y:S01]  /*2baa0*/  LDL R7, [R1+0x220] ;  /* 0x0002200001077983 */ /* 0x000ee20000100800 */
[----:B------:R-:W-:Y:S05]  /*2bab0*/  WARPSYNC.ALL ;  /* 0x0000000000007948 */ /* 0x000fea0003800000 */
[----:B-1----:R-:W4:Y:S04]  /*2bac0*/  LDL R5, [R1+0x224] ;  /* 0x0002240001057983 */ /* 0x002f280000100800 */
[----:B------:R-:W5:Y:S04]  /*2bad0*/  LDL.64 R18, [R1+0x240] ;  /* 0x0002400001127983 */ /* 0x000f680000100a00 */
[----:B------:R-:W5:Y:S04]  /*2bae0*/  LDL.64 R20, [R1+0x250] ;  /* 0x0002500001147983 */ /* 0x000f680000100a00 */
[----:B------:R-:W5:Y:S04]  /*2baf0*/  LDL.64 R14, [R1+0x260] ;  /* 0x00026000010e7983 */ /* 0x000f680000100a00 */
[----:B------:R-:W5:Y:S04]  /*2bb00*/  LDL.64 R12, [R1+0x270] ;  /* 0x00027000010c7983 */ /* 0x000f680000100a00 */
[----:B------:R-:W5:Y:S04]  /*2bb10*/  LDL.64 R10, [R1+0x280] ;  /* 0x00028000010a7983 */ /* 0x000f680000100a00 */
[----:B------:R-:W5:Y:S04]  /*2bb20*/  LDL.64 R8, [R1+0x290] ;  /* 0x0002900001087983 */ /* 0x000f680000100a00 */
[----:B------:R-:W5:Y:S01]  /*2bb30*/  LDL R121, [R1+0x1f8] ;  /* 0x0001f80001797983 */ /* 0x000f620000100800 */
[----:B------:R-:W-:-:S03]  /*2bb40*/  IMAD.MOV.U32 R116, RZ, RZ, RZ ;  /* 0x000000ffff747224 */ /* 0x000fc600078e00ff */
[----:B------:R-:W5:Y:S01]  /*2bb50*/  LDL.64 R104, [R1+0x320] ;  /* 0x0003200001687983 */ /* 0x000f620000100a00 */
[----:B------:R-:W-:Y:S02]  /*2bb60*/  IMAD.MOV.U32 R117, RZ, RZ, -0x800000 ;  /* 0xff800000ff757424 */ /* 0x000fe400078e00ff */
[----:B------:R-:W-:Y:S01]  /*2bb70*/  IMAD.MOV.U32 R118, RZ, RZ, -0x800000 ;  /* 0xff800000ff767424 */ /* 0x000fe200078e00ff */
[----:B------:R-:W5:Y:S04]  /*2bb80*/  LDL.64 R114, [R1+0x2d0] ;  /* 0x0002d00001727983 */ /* 0x000f680000100a00 */
        /* <DEDUP_REMOVED lines=40> */
[----:B------:R-:W5:Y:S04]  /*2be10*/  LDL R122, [R1+0x200] ;  /* 0x00020000017a7983 */ /* 0x000f680000100800 */
[----:B------:R-:W5:Y:S04]  /*2be20*/  LDL R119, [R1+0x204] ;  /* 0x0002040001777983 */ /* 0x000f680000100800 */
[----:B---3--:R-:W0:Y:S02]  /*2be30*/  SHFL.BFLY PT, R0, R7, 0x2, 0x1f ;  /* 0x0c401f0007007f89 */ /* 0x008e2400000e0000 */
[----:B0-----:R-:W-:-:S02]  /*2be40*/  FADD.FTZ R2, R7, R0 ;  /* 0x0000000007027221 */ /* 0x001fc40000010000 */
[----:B------:R-:W3:Y:S04]  /*2be50*/  LDL.64 R6, [R1+0x2c0] ;  /* 0x0002c00001067983 */ /* 0x000ee80000100a00 */
[----:B------:R-:W2:Y:S02]  /*2be60*/  SHFL.BFLY PT, R3, R2, 0x1, 0x1f ;  /* 0x0c201f0002037f89 */ /* 0x000ea400000e0000 */
[----:B--2---:R-:W-:-:S05]  /*2be70*/  FADD.FTZ R4, R2, R3 ;  /* 0x0000000302047221 */ /* 0x004fca0000010000 */
[----:B------:R-:W-:Y:S04]  /*2be80*/  STL [R1+0x220], R4 ;  /* 0x0002200401007387 */ /* 0x000fe80000100800 */
[----:B------:R-:W2:Y:S04]  /*2be90*/  LDL R30, [R1+0x220] ;  /* 0x00022000011e7983 */ /* 0x000ea80000100800 */
[----:B----4-:R-:W0:Y:S02]  /*2bea0*/  SHFL.BFLY PT, R0, R5, 0x2, 0x1f ;  /* 0x0c401f0005007f89 */ /* 0x010e2400000e0000 */
[----:B0-----:R-:W-:-:S02]  /*2beb0*/  FADD.FTZ R3, R0, R5 ;  /* 0x0000000500037221 */ /* 0x001fc40000010000 */
[----:B------:R-:W4:Y:S04]  /*2bec0*/  LDL.64 R4, [R1+0x2b0] ;  /* 0x0002b00001047983 */ /* 0x000f280000100a00 */
[----:B------:R-:W0:Y:S02]  /*2bed0*/  SHFL.BFLY PT, R0, R3, 0x1, 0x1f ;  /* 0x0c201f0003007f89 */ /* 0x000e2400000e0000 */
[----:B0-----:R-:W-:Y:S02]  /*2bee0*/  FADD.FTZ R0, R3, R0 ;  /* 0x0000000003007221 */ /* 0x001fe40000010000 */
[----:B------:R-:W3:Y:S03]  /*2bef0*/  LDL.64 R2, [R1+0x2a0] ;  /* 0x0002a00001027983 */ /* 0x000ee60000100a00 */
[----:B------:R-:W-:-:S13]  /*2bf00*/  FSETP.NE.FTZ.AND P1, PT, R0, RZ, PT ;  /* 0x000000ff0000720b */ /* 0x000fda0003f35000 */
[----:B------:R-:W4:Y:S04]  /*2bf10*/  @P1 LDL R28, [R1+0x230] ;  /* 0x00023000011c1983 */ /* 0x000f280000100800 */
[----:B------:R-:W4:Y:S01]  /*2bf20*/  @P1 LDL R29, [R1+0x214] ;  /* 0x00021400011d1983 */ /* 0x000f220000100800 */
[----:B--2---:R-:W-:-:S13]  /*2bf30*/  FSETP.NE.FTZ.AND P0, PT, R30, RZ, PT ;  /* 0x000000ff1e00720b */ /* 0x004fda0003f15000 */
[----:B------:R-:W2:Y:S04]  /*2bf40*/  @P0 LDL R24, [R1+0x230] ;  /* 0x0002300001180983 */ /* 0x000ea80000100800 */
[----:B------:R-:W2:Y:S01]  /*2bf50*/  @P0 LDL R25, [R1+0x210] ;  /* 0x0002100001190983 */ /* 0x000ea20000100800 */
[----:B------:R-:W0:Y:S08]  /*2bf60*/  @P1 MUFU.LG2 R27, R0 ;  /* 0x00000000001b1308 */ /* 0x000e300000000c00 */
[----:B------:R-:W1:Y:S08]  /*2bf70*/  @P0 MUFU.LG2 R26, R30 ;  /* 0x0000001e001a0308 */ /* 0x000e700000000c00 */
[----:B------:R-:W1:Y:S01]  /*2bf80*/  @P0 MUFU.RCP R116, R30 ;  /* 0x0000001e00740308 */ /* 0x000e620000001000 */
[----:B0-----:R-:W-:Y:S01]  /*2bf90*/  @P1 FMUL.FTZ R31, R27, 0.69314718246459960938 ;  /* 0x3f3172181b1f1820 */ /* 0x001fe20000410000 */
[----:B-----5:R-:W-:-:S02]  /*2bfa0*/  VIADD R121, R121, 0x1 ;  /* 0x0000000179797836 */ /* 0x020fc40000000000 */
[----:B-1----:R-:W-:Y:S01]  /*2bfb0*/  @P0 FMUL.FTZ R27, R26, 0.69314718246459960938 ;  /* 0x3f3172181a1b0820 */ /* 0x002fe20000410000 */
        /* <DEDUP_REMOVED lines=14> */
[-C--:B----4-:R-:W-:Y:S01]  /*2c0a0*/  FMUL.FTZ R5, R5, R116.reuse ;  /* 0x0000007405057220 */ /* 0x090fe20000410000 */
[-C--:B------:R-:W-:Y:S01]  /*2c0b0*/  FMUL.FTZ R4, R4, R116.reuse ;  /* 0x0000007404047220 */ /* 0x080fe20000410000 */
[-C--:B------:R-:W-:Y:S01]  /*2c0c0*/  FMUL.FTZ R7, R7, R116.reuse ;  /* 0x0000007407077220 */ /* 0x080fe20000410000 */
[----:B------:R-:W-:Y:S01]  /*2c0d0*/  FMUL.FTZ R6, R6, R116 ;  /* 0x0000007406067220 */ /* 0x000fe20000410000 */
[----:B------:R-:W-:Y:S01]  /*2c0e0*/  STL.64 [R1+0x240], R18 ;  /* 0x0002401201007387 */ /* 0x000fe20000100a00 */
[----:B------:R-:W-:-:S03]  /*2c0f0*/  @P1 FMUL.FTZ R28, R28, 0.69314718246459960938 ;  /* 0x3f3172181c1c1820 */ /* 0x000fc60000410000 */
[----:B------:R-:W-:Y:S01]  /*2c100*/  STL.64 [R1+0x250], R20 ;  /* 0x0002501401007387 */ /* 0x000fe20000100a00 */
[----:B------:R-:W-:-:S03]  /*2c110*/  @P1 FFMA.FTZ R118, R28, R29, R31 ;  /* 0x0000001d1c761223 */ /* 0x000fc6000001001f */
[----:B------:R-:W-:Y:S04]  /*2c120*/  STL.64 [R1+0x260], R14 ;  /* 0x0002600e01007387 */ /* 0x000fe80000100a00 */
[----:B------:R0:W-:Y:S04]  /*2c130*/  STL.64 [R1+0x270], R12 ;  /* 0x0002700c01007387 */ /* 0x0001e80000100a00 */
[----:B------:R-:W-:Y:S04]  /*2c140*/  STL.64 [R1+0x280], R10 ;  /* 0x0002800a01007387 */ /* 0x000fe80000100a00 */
[----:B------:R1:W-:Y:S04]  /*2c150*/  STL.64 [R1+0x290], R8 ;  /* 0x0002900801007387 */ /* 0x0003e80000100a00 */
[----:B------:R-:W-:Y:S04]  /*2c160*/  STL.64 [R1+0x2a0], R2 ;  /* 0x0002a00201007387 */ /* 0x000fe80000100a00 */
[----:B------:R3:W-:Y:S04]  /*2c170*/  STL.64 [R1+0x2b0], R4 ;  /* 0x0002b00401007387 */ /* 0x0007e80000100a00 */
[----:B------:R4:W-:Y:S04]  /*2c180*/  STL.64 [R1+0x2c0], R6 ;  /* 0x0002c00601007387 */ /* 0x0009e80000100a00 */
[----:B------:R-:W5:Y:S04]  /*2c190*/  LDL.64 R30, [R1+0x388] ;  /* 0x00038800011e7983 */ /* 0x000f680000100a00 */
[----:B------:R-:W5:Y:S04]  /*2c1a0*/  LDL.64 R28, [R1+0x398] ;  /* 0x00039800011c7983 */ /* 0x000f680000100a00 */
[----:B0-----:R-:W5:Y:S04]  /*2c1b0*/  LDL.64 R12, [R1+0x3a8] ;  /* 0x0003a800010c7983 */ /* 0x001f680000100a00 */
[----:B------:R-:W5:Y:S04]  /*2c1c0*/  LDL.64 R20, [R1+0x3c8] ;  /* 0x0003c80001147983 */ /* 0x000f680000100a00 */
[----:B------:R-:W5:Y:S04]  /*2c1d0*/  LDL.64 R18, [R1+0x3d8] ;  /* 0x0003d80001127983 */ /* 0x000f680000100a00 */
[----:B------:R-:W5:Y:S04]  /*2c1e0*/  LDL.64 R14, [R1+0x3e8] ;  /* 0x0003e800010e7983 */ /* 0x000f680000100a00 */
[----:B-1----:R-:W5:Y:S04]  /*2c1f0*/  LDL.64 R8, [R1+0x3f8] ;  /* 0x0003f80001087983 */ /* 0x002f680000100a00 */
[----:B---3--:R-:W3:Y:S04]  /*2c200*/  LDL.64 R4, [R1+0x408] ;  /* 0x0004080001047983 */ /* 0x008ee80000100a00 */
[----:B------:R-:W3:Y:S04]  /*2c210*/  LDL.64 R10, [R1+0x418] ;  /* 0x00041800010a7983 */ /* 0x000ee80000100a00 */
[----:B------:R-:W3:Y:S04]  /*2c220*/  LDL.64 R2, [R1+0x428] ;  /* 0x0004280001027983 */ /* 0x000ee80000100a00 */
[----:B----4-:R-:W4:Y:S01]  /*2c230*/  LDL.64 R6, [R1+0x438] ;  /* 0x0004380001067983 */ /* 0x010f220000100a00 */
[----:B--2---:R-:W-:-:S04]  /*2c240*/  @P0 FMUL.FTZ R24, R24, 0.69314718246459960938 ;  /* 0x3f31721818180820 */ /* 0x004fc80000410000 */
[----:B------:R-:W-:Y:S02]  /*2c250*/  @P0 FFMA.FTZ R117, R24, R25, R27 ;  /* 0x0000001918750223 */ /* 0x000fe4000001001b */
[----:B------:R-:W2:Y:S04]  /*2c260*/  LDL.64 R26, [R1+0x358] ;  /* 0x00035800011a7983 */ /* 0x000ea80000100a00 */
[----:B------:R-:W2:Y:S01]  /*2c270*/  LDL.64 R24, [R1+0x3b8] ;  /* 0x0003b80001187983 */ /* 0x000ea20000100a00 */
[----:B------:R-:W-:-:S13]  /*2c280*/  ISETP.NE.AND P0, PT, R121, 0x2, PT ;  /* 0x000000027900780c */ /* 0x000fda0003f05270 */
[----:B------:R-:W2:Y:S01]  /*2c290*/  @!P0 LDL R120, [R1+0x1fc] ;  /* 0x0001fc0001788983 */ /* 0x000ea20000100800 */
[----:B------:R-:W0:Y:S01]  /*2c2a0*/  S2R R123, SR_TID.X ;  /* 0x00000000007b7919 */ /* 0x000e220000002100 */
[-C--:B------:R-:W-:Y:S01]  /*2c2b0*/  FMUL.FTZ R105, R105, R116.reuse ;  /* 0x0000007469697220 */ /* 0x080fe20000410000 */
[----:B------:R-:W-:-:S05]  /*2c2c0*/  FMUL.FTZ R104, R104, R116 ;  /* 0x0000007468687220 */ /* 0x000fca0000410000 */
[----:B------:R1:W-:Y:S02]  /*2c2d0*/  STL.64 [R1+0x320], R104 ;  /* 0x0003206801007387 */ /* 0x0003e40000100a00 */
[----:B-1----:R-:W-:-:S06]  /*2c2e0*/  IMAD.MOV.U32 R104, RZ, RZ, RZ ;  /* 0x000000ffff687224 */ /* 0x002fcc00078e00ff */
[----:B------:R-:W1:Y:S01]  /*2c2f0*/  @P1 MUFU.RCP R104, R0 ;  /* 0x0000000000681308 */ /* 0x000e620000001000 */
[----:B------:R4:W-:Y:S01]  /*2c300*/  STL [R1+0x224], R0 ;  /* 0x0002240001007387 */ /* 0x0009e20000100800 */
[-C--:B------:R-:W-:Y:S01]  /*2c310*/  FMUL.FTZ R115, R115, R116.reuse ;  /* 0x0000007473737220 */ /* 0x080fe20000410000 */
[----:B0-----:R-:W-:Y:S01]  /*2c320*/  SHF.R.U32.HI R123, RZ, 0x7, R123 ;  /* 0x00000007ff7b7819 */ /* 0x001fe2000001167b */
[-C--:B------:R-:W-:Y:S01]  /*2c330*/  FMUL.FTZ R114, R114, R116.reuse ;  /* 0x0000007472727220 */ /* 0x080fe20000410000 */
[-C--:B------:R-:W-:Y:S01]  /*2c340*/  FMUL.FTZ R113, R113, R116.reuse ;  /* 0x0000007471717220 */ /* 0x080fe20000410000 */
[-C--:B------:R-:W-:Y:S01]  /*2c350*/  FMUL.FTZ R112, R112, R116.reuse ;  /* 0x0000007470707220 */ /* 0x080fe20000410000 */
[----:B------:R-:W-:Y:S01]  /*2c360*/  IADD3 R105, -R123, 0xb, RZ ;  /* 0x0000000b7b697810 */ /* 0x000fe20007ffe1ff */
        /* <DEDUP_REMOVED lines=98> */
[-C--:B----4-:R-:W-:Y:S01]  /*2c990*/  FMUL.FTZ R7, R7, R104.reuse ;  /* 0x0000006807077220 */ /* 0x090fe20000410000 */
[----:B------:R-:W-:Y:S01]  /*2c9a0*/  FMUL.FTZ R6, R6, R104 ;  /* 0x0000006806067220 */ /* 0x000fe20000410000 */
[----:B------:R-:W-:-:S02]  /*2c9b0*/  VIADD R122, R122, 0x1 ;  /* 0x000000017a7a7836 */ /* 0x000fc40000000000 */
[----:B------:R-:W-:Y:S01]  /*2c9c0*/  VIADD R0, R119, 0x1 ;  /* 0x0000000177007836 */ /* 0x000fe20000000000 */
        /* <DEDUP_REMOVED lines=34> */
[-C--:B--2---:R-:W-:Y:S01]  /*2cbf0*/  FMUL.FTZ R27, R27, R104.reuse ;  /* 0x000000681b1b7220 */ /* 0x084fe20000410000 */
[-C--:B------:R-:W-:Y:S01]  /*2cc00*/  FMUL.FTZ R26, R26, R104.reuse ;  /* 0x000000681a1a7220 */ /* 0x080fe20000410000 */
[-C--:B------:R-:W-:Y:S01]  /*2cc10*/  FMUL.FTZ R25, R25, R104.reuse ;  /* 0x0000006819197220 */ /* 0x080fe20000410000 */
        /* <DEDUP_REMOVED lines=25> */
[----:B------:R-:W-:-:S03]  /*2cdb0*/  @!P0 LOP3.LUT R120, R120, 0x1, RZ, 0x3c, !PT ;  /* 0x0000000178788812 */ /* 0x000fc600078e3cff */
[----:B------:R0:W-:Y:S04]  /*2cdc0*/  STL [R1+0x1f8], R121 ;  /* 0x0001f87901007387 */ /* 0x0001e80000100800 */
[----:B------:R0:W-:Y:S04]  /*2cdd0*/  @!P0 STL [R1+0x1fc], R120 ;  /* 0x0001fc7801008387 */ /* 0x0001e80000100800 */
[----:B------:R0:W-:Y:S01]  /*2cde0*/  @!P0 STL [R1+0x1f8], RZ ;  /* 0x0001f8ff01008387 */ /* 0x0001e20000100800 */
[----:B------:R0:W-:Y:S08]  /*2cdf0*/  BAR.ARV R105, 0x100 ;  /* 0x000400690000751d */ /* 0x0001f00000002000 */
[----:B------:R-:W-:Y:S06]  /*2ce00*/  BAR.ARV 0x8, 0x180 ;  /* 0x0206000000007b1d */ /* 0x000fec0000002000 */
[----:B------:R-:W-:-:S13]  /*2ce10*/  PLOP3.LUT P0, PT, PT, PT, PT, 0x8, 0x0 ;  /* 0x000000000000781c */ /* 0x000fda0003f0e170 */
.L_x_3928:
[----:B------:R-:W-:Y:S05]  /*2ce20*/  WARPSYNC.ALL ;  /* 0x0000000000007948 */ /* 0x000fea0003800000 */
[----:B------:R-:W1:Y:S08]  /*2ce30*/  S2UR UR4, SR_CgaCtaId ;  /* 0x00000000000479c3 */ /* 0x000e700000008800 */
[----:B------:R-:W-:Y:S01]  /*2ce40*/  BAR.SYNC.DEFER_BLOCKING 0x5, 0x180 ;  /* 0x0146000000007b1d */ /* 0x000fe20000010000 */
[----:B0-----:R-:W-:-:S05]  /*2ce50*/  MOV R2, 0x400 ;  /* 0x0000040000027802 */ /* 0x001fca0000000f00 */
[----:B------:R-:W-:Y:S01]  /*2ce60*/  BSSY B0, `(.L_x_4051) ;  /* 0x0000518000007945 */ /* 0x000fe20003800000 */
[----:B-1----:R-:W-:-:S05]  /*2ce70*/  IMAD.U32 R27, RZ, RZ, UR4 ;  /* 0x00000004ff1b7e24 */ /* 0x002fca000f8e00ff */
[----:B------:R-:W-:-:S05]  /*2ce80*/  LEA R2, R27, R2, 0x18 ;  /* 0x000000021b027211 */ /* 0x000fca00078ec0ff */
[----:B------:R0:W1:Y:S01]  /*2ce90*/  LDS.128 R96, [R2+0x324d0] ;  /* 0x0324d00002607984 */ /* 0x0000620000000c00 */
[----:B------:R-:W-:Y:S06]  /*2cea0*/  BAR.ARV 0x4, 0x180 ;  /* 0x0106000000007b1d */ /* 0x000fec0000002000 */
[----:B------:R-:W-:Y:S05]  /*2ceb0*/  @P0 BRA `(.L_x_4052) ;  /* 0x0000004000c00947 */ /* 0x000fea0003800000 */
[----:B------:R-:W3:Y:S01]  /*2cec0*/  LDL R0, [R1+0x524] ;  /* 0x0005240001007983 */ /* 0x000ee20000100800 */
[----:B------:R-:W-:-:S03]  /*2ced0*/  ULDC UR4, c[0x0][0xbd4] ;  /* 0x0002f50000047ab9 */ /* 0x000fc60000000800 */
[----:B------:R-:W2:Y:S04]  /*2cee0*/  LDL.128 R56, [R1+0x240] ;  /* 0x0002400001387983 */ /* 0x000ea80000100c00 */
[----:B------:R-:W2:Y:S04]  /*2cef0*/  LDL.128 R52, [R1+0x260] ;  /* 0x0002600001347983 */ /* 0x000ea80000100c00 */
[----:B------:R-:W2:Y:S04]  /*2cf00*/  LDL.128 R8, [R1+0x250] ;  /* 0x0002500001087983 */ /* 0x000ea80000100c00 */
[----:B------:R-:W2:Y:S04]  /*2cf10*/  LDL.128 R4, [R1+0x270] ;  /* 0x0002700001047983 */ /* 0x000ea80000100c00 */
[----:B-----5:R-:W2:Y:S04]  /*2cf20*/  LDL.128 R44, [R1+0x280] ;  /* 0x00028000012c7983 */ /* 0x020ea80000100c00 */
[----:B------:R-:W2:Y:S04]  /*2cf30*/  LDL.128 R48, [R1+0x290] ;  /* 0x0002900001307983 */ /* 0x000ea80000100c00 */
[----:B------:R-:W2:Y:S04]  /*2cf40*/  LDL.128 R88, [R1+0x2a0] ;  /* 0x0002a00001587983 */ /* 0x000ea80000100c00 */
[----:B------:R-:W2:Y:S01]  /*2cf50*/  LDL.128 R40, [R1+0x2b0] ;  /* 0x0002b00001287983 */ /* 0x000ea20000100c00 */
[----:B------:R-:W4:Y:S03]  /*2cf60*/  S2R R3, SR_SWINHI ;  /* 0x0000000000037919 */ /* 0x000f260000002f00 */
[----:B------:R-:W2:Y:S04]  /*2cf70*/  LDL.128 R112, [R1+0x2c0] ;  /* 0x0002c00001707983 */ /* 0x000ea80000100c00 */
[----:B------:R-:W2:Y:S04]  /*2cf80*/  LDL.128 R116, [R1+0x2d0] ;  /* 0x0002d00001747983 */ /* 0x000ea80000100c00 */
[----:B------:R-:W2:Y:S04]  /*2cf90*/  LDL.128 R84, [R1+0x340] ;  /* 0x0003400001547983 */ /* 0x000ea80000100c00 */
[----:B------:R-:W2:Y:S04]  /*2cfa0*/  LDL.128 R76, [R1+0x360] ;  /* 0x00036000014c7983 */ /* 0x000ea80000100c00 */
[----:B------:R-:W2:Y:S04]  /*2cfb0*/  LDL.128 R80, [R1+0x350] ;  /* 0x0003500001507983 */ /* 0x000ea80000100c00 */
[----:B------:R-:W2:Y:S04]  /*2cfc0*/  LDL.128 R68, [R1+0x380] ;  /* 0x0003800001447983 */ /* 0x000ea80000100c00 */
[----:B------:R-:W2:Y:S01]  /*2cfd0*/  LDL.128 R72, [R1+0x370] ;  /* 0x0003700001487983 */ /* 0x000ea20000100c00 */
[----:B------:R-:W-:-:S02]  /*2cfe0*/  MOV R18, R2 ;  /* 0x0000000200127202 */ /* 0x000fc40000000f00 */
[----:B----4-:R-:W-:Y:S01]  /*2cff0*/  MOV R19, R3 ;  /* 0x0000000300137202 */ /* 0x010fe20000000f00 */
[----:B------:R-:W4:Y:S04]  /*2d000*/  LDL.128 R64, [R1+0x390] ;  /* 0x0003900001407983 */ /* 0x000f280000100c00 */
[----:B------:R-:W4:Y:S04]  /*2d010*/  LDL.128 R104, [R1+0x420] ;  /* 0x0004200001687983 */ /* 0x000f280000100c00 */
[----:B------:R-:W4:Y:S01]  /*2d020*/  LDL.128 R108, [R1+0x430] ;  /* 0x00043000016c7983 */ /* 0x000f220000100c00 */
[----:B---3--:R-:W-:-:S03]  /*2d030*/  IMAD.WIDE R100, R0, 0x2, R18 ;  /* 0x0000000200647825 */ /* 0x008fc600078e0212 */
[----:B------:R-:W-:-:S04]  /*2d040*/  IADD3 R123, P0, R100, 0x4040, RZ ;  /* 0x00004040647b7810 */ /* 0x000fc80007f1e0ff */
[----:B------:R-:W-:-:S04]  /*2d050*/  LOP3.LUT R122, R123, 0x380, RZ, 0xc0, !PT ;  /* 0x000003807b7a7812 */ /* 0x000fc800078ec0ff */
[----:B------:R-:W-:-:S04]  /*2d060*/  SHF.R.U64 R122, R122, 0x3, RZ ;  /* 0x000000037a7a7819 */ /* 0x000fc800000012ff */
[----:B------:R-:W-:Y:S01]  /*2d070*/  LOP3.LUT R122, R122, R123, RZ, 0x3c, !PT ;  /* 0x0000007b7a7a7212 */ /* 0x000fe200078e3cff */
[----:B------:R-:W-:Y:S01]  /*2d080*/  IMAD.X R123, RZ, RZ, R101, P0 ;  /* 0x000000ffff7b7224 */ /* 0x000fe200000e0665 */
[C---:B------:R-:W-:Y:S02]  /*2d090*/  IADD3 R15, P0, R100.reuse, 0xc000, RZ ;  /* 0x0000c000640f7810 */ /* 0x040fe40007f1e0ff */
[C---:B------:R-:W-:Y:S02]  /*2d0a0*/  IADD3 R13, P1, R100.reuse, 0x20, RZ ;  /* 0x00000020640d7810 */ /* 0x040fe40007f3e0ff */
[----:B------:R-:W-:Y:S02]  /*2d0b0*/  IADD3 R103, P2, R100, 0x40, RZ ;  /* 0x0000004064677810 */ /* 0x000fe40007f5e0ff */
[----:B------:R-:W-:Y:S02]  /*2d0c0*/  LOP3.LUT R14, R15, 0x380, RZ, 0xc0, !PT ;  /* 0x000003800f0e7812 */ /* 0x000fe400078ec0ff */
[----:B------:R-:W-:-:S02]  /*2d0d0*/  LOP3.LUT R12, R13, 0x380, RZ, 0xc0, !PT ;  /* 0x000003800d0c7812 */ /* 0x000fc400078ec0ff */
[----:B------:R-:W-:Y:S02]  /*2d0e0*/  LOP3.LUT R102, R103, 0x380, RZ, 0xc0, !PT ;  /* 0x0000038067667812 */ /* 0x000fe400078ec0ff */
[C---:B------:R-:W-:Y:S02]  /*2d0f0*/  IADD3 R39, P4, R100.reuse, 0x4000, RZ ;  /* 0x0000400064277810 */ /* 0x040fe40007f9e0ff */
[C---:B------:R-:W-:Y:S02]  /*2d100*/  IADD3 R25, P3, R100.reuse, 0x60, RZ ;  /* 0x0000006064197810 */ /* 0x040fe40007f7e0ff */
[----:B------:R-:W-:Y:S02]  /*2d110*/  IADD3 R37, P5, R100, 0x4020, RZ ;  /* 0x0000402064257810 */ /* 0x000fe40007fbe0ff */
[----:B------:R-:W-:Y:S02]  /*2d120*/  SHF.R.U64 R14, R14, 0x3, RZ ;  /* 0x000000030e0e7819 */ /* 0x000fe400000012ff */
[----:B------:R-:W-:-:S02]  /*2d130*/  SHF.R.U64 R12, R12, 0x3, RZ ;  /* 0x000000030c0c7819 */ /* 0x000fc400000012ff */
[----:B------:R-:W-:Y:S02]  /*2d140*/  SHF.R.U64 R102, R102, 0x3, RZ ;  /* 0x0000000366667819 */ /* 0x000fe400000012ff */
[----:B------:R-:W-:Y:S02]  /*2d150*/  LOP3.LUT R38, R39, 0x380, RZ, 0xc0, !PT ;  /* 0x0000038027267812 */ /* 0x000fe400078ec0ff */
[----:B------:R-:W-:Y:S02]  /*2d160*/  LOP3.LUT R24, R25, 0x380, RZ, 0xc0, !PT ;  /* 0x0000038019187812 */ /* 0x000fe400078ec0ff */
[----:B------:R-:W-:Y:S02]  /*2d170*/  LOP3.LUT R36, R37, 0x380, RZ, 0xc0, !PT ;  /* 0x0000038025247812 */ /* 0x000fe400078ec0ff */
[----:B------:R-:W-:Y:S01]  /*2d180*/  LOP3.LUT R14, R14, R15, RZ, 0x3c, !PT ;  /* 0x0000000f0e0e7212 */ /* 0x000fe200078e3cff */
[----:B------:R-:W-:Y:S01]  /*2d190*/  IMAD.X R15, RZ, RZ, R101, P0 ;  /* 0x000000ffff0f7224 */ /* 0x000fe200000e0665 */
[----:B------:R-:W-:-:S02]  /*2d1a0*/  LOP3.LUT R12, R12, R13, RZ, 0x3c, !PT ;  /* 0x0000000d0c0c7212 */ /* 0x000fc400078e3cff */
[----:B------:R-:W-:Y:S01]  /*2d1b0*/  LOP3.LUT R102, R102, R103, RZ, 0x3c, !PT ;  /* 0x0000006766667212 */ /* 0x000fe200078e3cff */
[----:B------:R-:W-:Y:S01]  /*2d1c0*/  IMAD.X R103, RZ, RZ, R101, P2 ;  /* 0x000000ffff677224 */ /* 0x000fe200010e0665 */
[----:B------:R-:W-:Y:S02]  /*2d1d0*/  ISETP.NE.AND P0, PT, R210, RZ, PT ;  /* 0x000000ffd200720c */ /* 0x000fe40003f05270 */
[----:B------:R-:W-:Y:S02]  /*2d1e0*/  SHF.R.U64 R38, R38, 0x3, RZ ;  /* 0x0000000326267819 */ /* 0x000fe400000012ff */
[----:B------:R-:W-:Y:S02]  /*2d1f0*/  IADD3.X R13, RZ, R101, RZ, P1, !PT ;  /* 0x00000065ff0d7210 */ /* 0x000fe40000ffe4ff */
[----:B------:R-:W-:Y:S02]  /*2d200*/  SHF.R.U64 R24, R24, 0x3, RZ ;  /* 0x0000000318187819 */ /* 0x000fe400000012ff */
[----:B------:R-:W-:-:S02]  /*2d210*/  SHF.R.U64 R36, R36, 0x3, RZ ;  /* 0x0000000324247819 */ /* 0x000fc400000012ff */
[C---:B------:R-:W-:Y:S02]  /*2d220*/  IADD3 R35, P1, R100.reuse, 0x4060, RZ ;  /* 0x0000406064237810 */ /* 0x040fe40007f3e0ff */
[----:B------:R-:W-:Y:S02]  /*2d230*/  IADD3 R33, P2, R100, 0x8000, RZ ;  /* 0x0000800064217810 */ /* 0x000fe40007f5e0ff */
[----:B------:R-:W-:Y:S01]  /*2d240*/  SEL R210, R210, UR4, P0 ;  /* 0x00000004d2d27c07 */ /* 0x000fe20008000000 */
[----:B------:R-:W-:Y:S05]  /*2d250*/  WARPSYNC.ALL ;  /* 0x0000000000007948 */ /* 0x000fea0003800000 */
[----:B------:R-:W-:Y:S01]  /*2d260*/  LOP3.LUT R38, R38, R39, RZ, 0x3c, !PT ;  /* 0x0000002726267212 */ /* 0x000fe200078e3cff */
[--C-:B------:R-:W-:Y:S01]  /*2d270*/  IMAD.X R39, RZ, RZ, R101.reuse, P4 ;  /* 0x000000ffff277224 */ /* 0x100fe200020e0665 */
[----:B------:R-:W-:Y:S01]  /*2d280*/  LOP3.LUT R24, R24, R25, RZ, 0x3c, !PT ;  /* 0x0000001918187212 */ /* 0x000fe200078e3cff */
[--C-:B------:R-:W-:Y:S01]  /*2d290*/  IMAD.X R25, RZ, RZ, R101.reuse, P3 ;  /* 0x000000ffff197224 */ /* 0x100fe200018e0665 */
[----:B------:R-:W-:Y:S01]  /*2d2a0*/  LOP3.LUT R36, R36, R37, RZ, 0x3c, !PT ;  /* 0x0000002524247212 */ /* 0x000fe200078e3cff */
[----:B------:R-:W-:Y:S01]  /*2d2b0*/  IMAD.X R37, RZ, RZ, R101, P5 ;  /* 0x000000ffff257224 */ /* 0x000fe200028e0665 */
[----:B------:R-:W-:Y:S01]  /*2d2c0*/  LOP3.LUT R34, R35, 0x380, RZ, 0xc0, !PT ;  /* 0x0000038023227812 */ /* 0x000fe200078ec0ff */
[----:B------:R-:W-:Y:S01]  /*2d2d0*/  ULDC.64 UR6, c[0x0][0xd08] ;  /* 0x0003420000067ab9 */ /* 0x000fe20000000a00 */
[----:B------:R-:W-:Y:S01]  /*2d2e0*/  LOP3.LUT R32, R33, 0x380, RZ, 0xc0, !PT ;  /* 0x0000038021207812 */ /* 0x000fe200078ec0ff */
[----:B------:R-:W-:Y:S01]  /*2d2f0*/  ULDC.64 UR4, c[0x0][0xd00] ;  /* 0x0003400000047ab9 */ /* 0x000fe20000000a00 */
[----:B------:R-:W-:-:S02]  /*2d300*/  IADD3 R21, P4, R100, 0x8040, RZ ;  /* 0x0000804064157810 */ /* 0x000fc40007f9e0ff */
[C---:B------:R-:W-:Y:S02]  /*2d310*/  IADD3 R31, P3, R100.reuse, 0x8020, RZ ;  /* 0x00008020641f7810 */ /* 0x040fe40007f7e0ff */
[----:B------:R-:W-:Y:S02]  /*2d320*/  IADD3 R29, P5, R100, 0x8060, RZ ;  /* 0x00008060641d7810 */ /* 0x000fe40007fbe0ff */
[----:B------:R-:W-:Y:S02]  /*2d330*/  SHF.R.U64 R34, R34, 0x3, RZ ;  /* 0x0000000322227819 */ /* 0x000fe400000012ff */
[----:B------:R-:W-:Y:S02]  /*2d340*/  SHF.R.U64 R32, R32, 0x3, RZ ;  /* 0x0000000320207819 */ /* 0x000fe400000012ff */
[----:B------:R-:W-:Y:S02]  /*2d350*/  LOP3.LUT R20, R21, 0x380, RZ, 0xc0, !PT ;  /* 0x0000038015147812 */ /* 0x000fe400078ec0ff */
[----:B------:R-:W-:-:S02]  /*2d360*/  LOP3.LUT R61, R100, 0x380, RZ, 0xc0, !PT ;  /* 0x00000380643d7812 */ /* 0x000fc400078ec0ff */
[----:B------:R-:W-:Y:S02]  /*2d370*/  LOP3.LUT R30, R31, 0x380, RZ, 0xc0, !PT ;  /* 0x000003801f1e7812 */ /* 0x000fe400078ec0ff */
[----:B------:R-:W-:Y:S02]  /*2d380*/  LOP3.LUT R28, R29, 0x380, RZ, 0xc0, !PT ;  /* 0x000003801d1c7812 */ /* 0x000fe400078ec0ff */
[----:B------:R-:W-:Y:S01]  /*2d390*/  LOP3.LUT R34, R34, R35, RZ, 0x3c, !PT ;  /* 0x0000002322227212 */ /* 0x000fe200078e3cff */
[--C-:B------:R-:W-:Y:S01]  /*2d3a0*/  IMAD.X R35, RZ, RZ, R101.reuse, P1 ;  /* 0x000000ffff237224 */ /* 0x100fe200008e0665 */
[----:B------:R-:W-:Y:S01]  /*2d3b0*/  LOP3.LUT R32, R32, R33, RZ, 0x3c, !PT ;  /* 0x0000002120207212 */ /* 0x000fe200078e3cff */
[----:B------:R-:W-:Y:S01]  /*2d3c0*/  IMAD.X R33, RZ, RZ, R101, P2 ;  /* 0x000000ffff217224 */ /* 0x000fe200010e0665 */
[----:B------:R-:W-:Y:S02]  /*2d3d0*/  SHF.R.U64 R20, R20, 0x3, RZ ;  /* 0x0000000314147819 */ /* 0x000fe400000012ff */
[----:B------:R-:W-:-:S02]  /*2d3e0*/  SHF.R.U64 R61, R61, 0x3, RZ ;  /* 0x000000033d3d7819 */ /* 0x000fc400000012ff */
[----:B------:R-:W-:Y:S02]  /*2d3f0*/  SHF.R.U64 R30, R30, 0x3, RZ ;  /* 0x000000031e1e7819 */ /* 0x000fe400000012ff */
[C---:B------:R-:W-:Y:S02]  /*2d400*/  IADD3 R95, P1, R100.reuse, 0xc020, RZ ;  /* 0x0000c020645f7810 */ /* 0x040fe40007f3e0ff */
[----:B------:R-:W-:Y:S02]  /*2d410*/  IADD3 R93, P2, R100, 0xc040, RZ ;  /* 0x0000c040645d7810 */ /* 0x000fe40007f5e0ff */
[----:B------:R-:W-:Y:S02]  /*2d420*/  SHF.R.U64 R28, R28, 0x3, RZ ;  /* 0x000000031c1c7819 */ /* 0x000fe400000012ff */
[----:B------:R-:W-:Y:S01]  /*2d430*/  LOP3.LUT R20, R20, R21, RZ, 0x3c, !PT ;  /* 0x0000001514147212 */ /* 0x000fe200078e3cff */
[--C-:B------:R-:W-:Y:S01]  /*2d440*/  IMAD.X R21, RZ, RZ, R101.reuse, P4 ;  /* 0x000000ffff157224 */ /* 0x100fe200020e0665 */
[----:B------:R-:W-:Y:S01]  /*2d450*/  LOP3.LUT R60, R61, R100, RZ, 0x3c, !PT ;  /* 0x000000643d3c7212 */ /* 0x000fe200078e3cff */
[--C-:B------:R-:W-:Y:S01]  /*2d460*/  IMAD.MOV.U32 R61, RZ, RZ, R101.reuse ;  /* 0x000000ffff3d7224 */ /* 0x100fe200078e0065 */
[----:B------:R-:W-:Y:S01]  /*2d470*/  LOP3.LUT R30, R30, R31, RZ, 0x3c, !PT ;  /* 0x0000001f1e1e7212 */ /* 0x000fe200078e3cff */
[----:B------:R-:W-:Y:S01]  /*2d480*/  IMAD.X R31, RZ, RZ, R101, P3 ;  /* 0x000000ffff1f7224 */ /* 0x000fe200018e0665 */
[----:B------:R-:W-:-:S02]  /*2d490*/  LOP3.LUT R94, R95, 0x380, RZ, 0xc0, !PT ;  /* 0x000003805f5e7812 */ /* 0x000fc400078ec0ff */
[----:B------:R-:W-:Y:S02]  /*2d4a0*/  LOP3.LUT R92, R93, 0x380, RZ, 0xc0, !PT ;  /* 0x000003805d5c7812 */ /* 0x000fe400078ec0ff */
[----:B------:R-:W-:Y:S01]  /*2d4b0*/  LOP3.LUT R28, R28, R29, RZ, 0x3c, !PT ;  /* 0x0000001d1c1c7212 */ /* 0x000fe200078e3cff */
[----:B------:R-:W-:Y:S01]  /*2d4c0*/  IMAD.X R29, RZ, RZ, R101, P5 ;  /* 0x000000ffff1d7224 */ /* 0x000fe200028e0665 */
[----:B--2---:R-:W-:Y:S02]  /*2d4d0*/  F2FP.F16.F32.PACK_AB R56, R57, R56 ;  /* 0x000000383938723e */ /* 0x004fe400000000ff */
[----:B------:R-:W-:Y:S02]  /*2d4e0*/  SHF.R.U64 R94, R94, 0x3, RZ ;  /* 0x000000035e5e7819 */ /* 0x000fe400000012ff */
[----:B------:R-:W-:Y:S02]  /*2d4f0*/  SHF.R.U64 R92, R92, 0x3, RZ ;  /* 0x000000035c5c7819 */ /* 0x000fe400000012ff */
[----:B------:R-:W-:-:S02]  /*2d500*/  F2FP.F16.F32.PACK_AB R57, R59, R58 ;  /* 0x0000003a3b39723e */ /* 0x000fc400000000ff */
[----:B------:R-:W-:Y:S02]  /*2d510*/  F2FP.F16.F32.PACK_AB R52, R53, R52 ;  /* 0x000000343534723e */ /* 0x000fe400000000ff */
[----:B------:R-:W-:Y:S02]  /*2d520*/  MOV R61, R60 ;  /* 0x0000003c003d7202 */ /* 0x000fe40000000f00 */
[----:B------:R-:W-:Y:S02]  /*2d530*/  MOV R26, R38 ;  /* 0x00000026001a7202 */ /* 0x000fe40000000f00 */
[----:B-1----:R-:W-:Y:S02]  /*2d540*/  MOV R96, R36 ;  /* 0x0000002400607202 */ /* 0x002fe40000000f00 */
[----:B------:R-:W-:Y:S01]  /*2d550*/  MOV R20, R20 ;  /* 0x0000001400147202 */ /* 0x000fe20000000f00 */
[----:B------:R-:W2:Y:S01]  /*2d560*/  LDL.128 R36, [R1+0x2e0] ;  /* 0x0002e00001247983 */ /* 0x000ea20000100c00 */
[----:B------:R-:W-:-:S02]  /*2d570*/  F2FP.F16.F32.PACK_AB R58, R9, R8 ;  /* 0x00000008093a723e */ /* 0x000fc400000000ff */
[----:B------:R-:W-:Y:S01]  /*2d580*/  F2FP.F16.F32.PACK_AB R59, R11, R10 ;  /* 0x0000000a0b3b723e */ /* 0x000fe200000000ff */
[----:B------:R-:W-:Y:S01]  /*2d590*/  BAR.SYNC.DEFER_BLOCKING 0x1, 0x100 ;  /* 0x0044000000007b1d */ /* 0x000fe20000010000 */
[----:B------:R-:W-:Y:S02]  /*2d5a0*/  F2FP.F16.F32.PACK_AB R53, R55, R54 ;  /* 0x000000363735723e */ /* 0x000fe400000000ff */
[----:B------:R-:W-:Y:S02]  /*2d5b0*/  MOV R60, R12 ;  /* 0x0000000c003c7202 */ /* 0x000fe40000000f00 */
[----:B------:R-:W-:Y:S02]  /*2d5c0*/  MOV R3, R30 ;  /* 0x0000001e00037202 */ /* 0x000fe40000000f00 */
[----:B------:R-:W-:Y:S01]  /*2d5d0*/  MOV R21, R28 ;  /* 0x0000001c00157202 */ /* 0x000fe20000000f00 */
[----:B------:R-:W3:Y:S01]  /*2d5e0*/  LDL.128 R8, [R1+0x320] ;  /* 0x0003200001087983 */ /* 0x000ee20000100c00 */
[----:B------:R-:W-:-:S02]  /*2d5f0*/  F2FP.F16.F32.PACK_AB R54, R5, R4 ;  /* 0x000000040536723e */ /* 0x000fc400000000ff */
[----:B------:R-:W-:Y:S01]  /*2d600*/  F2FP.F16.F32.PACK_AB R55, R7, R6 ;  /* 0x000000060737723e */ /* 0x000fe200000000ff */
[----:B------:R-:W3:Y:S01]  /*2d610*/  LDL.128 R28, [R1+0x300] ;  /* 0x00030000011c7983 */ /* 0x000ee20000100c00 */
[----:B------:R-:W-:Y:S02]  /*2d620*/  F2FP.F16.F32.PACK_AB R44, R45, R44 ;  /* 0x0000002c2d2c723e */ /* 0x000fe400000000ff */
[----:B------:R-:W-:Y:S01]  /*2d630*/  MOV R122, R122 ;  /* 0x0000007a007a7202 */ /* 0x000fe20000000f00 */
[----:B------:R-:W3:Y:S01]  /*2d640*/  LDL.128 R4, [R1+0x2f0] ;  /* 0x0002f00001047983 */ /* 0x000ee20000100c00 */
[----:B------:R-:W-:Y:S02]  /*2d650*/  F2FP.F16.F32.PACK_AB R45, R47, R46 ;  /* 0x0000002e2f2d723e */ /* 0x000fe400000000ff */
[----:B------:R-:W-:Y:S01]  /*2d660*/  LOP3.LUT R94, R94, R95, RZ, 0x3c, !PT ;  /* 0x0000005f5e5e7212 */ /* 0x000fe200078e3cff */
[--C-:B------:R-:W-:Y:S01]  /*2d670*/  IMAD.X R95, RZ, RZ, R101.reuse, P1 ;  /* 0x000000ffff5f7224 */ /* 0x100fe200008e0665 */
[----:B------:R-:W-:Y:S01]  /*2d680*/  LOP3.LUT R92, R92, R93, RZ, 0x3c, !PT ;  /* 0x0000005d5c5c7212 */ /* 0x000fe200078e3cff */
[----:B------:R-:W-:Y:S01]  /*2d690*/  IMAD.X R93, RZ, RZ, R101, P2 ;  /* 0x000000ffff5d7224 */ /* 0x000fe200010e0665 */
[----:B------:R-:W-:-:S02]  /*2d6a0*/  MOV R102, R102 ;  /* 0x0000006600667202 */ /* 0x000fc40000000f00 */
[----:B------:R-:W-:Y:S02]  /*2d6b0*/  MOV R25, R24 ;  /* 0x0000001800197202 */ /* 0x000fe40000000f00 */
[----:B------:R-:W-:Y:S02]  /*2d6c0*/  MOV R123, R34 ;  /* 0x00000022007b7202 */ /* 0x000fe40000000f00 */
[----:B------:R-:W-:Y:S02]  /*2d6d0*/  MOV R0, R32 ;  /* 0x0000002000007202 */ /* 0x000fe40000000f00 */
[----:B------:R-:W-:Y:S01]  /*2d6e0*/  F2FP.F16.F32.PACK_AB R46, R49, R48 ;  /* 0x00000030312e723e */ /* 0x000fe200000000ff */
[----:B------:R-:W3:Y:S01]  /*2d6f0*/  LDL.128 R32, [R1+0x310] ;  /* 0x0003100001207983 */ /* 0x000ee20000100c00 */
[----:B------:R-:W-:Y:S02]  /*2d700*/  F2FP.F16.F32.PACK_AB R47, R51, R50 ;  /* 0x00000032332f723e */ /* 0x000fe400000000ff */
[----:B------:R-:W-:Y:S01]  /*2d710*/  MOV R24, R14 ;  /* 0x0000000e00187202 */ /* 0x000fe20000000f00 */
[----:B------:R1:W-:Y:S01]  /*2d720*/  STSM.16.M88.4 [R61], R56 ;  /* 0x000000383d007844 */ /* 0x0003e20000000200 */
[----:B------:R-:W-:-:S03]  /*2d730*/  IADD3 R120, P0, R100, 0xc060, RZ ;  /* 0x0000c06064787810 */ /* 0x000fc60007f1e0ff */
[----:B------:R-:W3:Y:S01]  /*2d740*/  LDL.128 R12, [R1+0x330] ;  /* 0x00033000010c7983 */ /* 0x000ee20000100c00 */
[----:B------:R-:W-:-:S03]  /*2d750*/  F2FP.F16.F32.PACK_AB R88, R89, R88 ;  /* 0x000000585958723e */ /* 0x000fc600000000ff */
[----:B------:R0:W-:Y:S01]  /*2d760*/  STSM.16.M88.4 [R60], R52 ;  /* 0x000000343c007844 */ /* 0x0001e20000000200 */
[----:B------:R-:W-:Y:S02]  /*2d770*/  MOV R124, R94 ;  /* 0x0000005e007c7202 */ /* 0x000fe40000000f00 */
[----:B------:R-:W-:Y:S01]  /*2d780*/  MOV R125, R92 ;  /* 0x0000005c007d7202 */ /* 0x000fe20000000f00 */
[----:B------:R4:W-:Y:S01]  /*2d790*/  STSM.16.M88.4 [R102], R44 ;  /* 0x0000002c66007844 */ /* 0x0009e20000000200 */
[----:B------:R-:W-:Y:S01]  /*2d7a0*/  F2FP.F16.F32.PACK_AB R89, R91, R90 ;  /* 0x0000005a5b59723e */ /* 0x000fe200000000ff */
[----:B------:R-:W-:Y:S01]  /*2d7b0*/  IMAD.X R121, RZ, RZ, R101, P0 ;  /* 0x000000ffff797224 */ /* 0x000fe200000e0665 */
[----:B------:R-:W-:Y:S01]  /*2d7c0*/  F2FP.F16.F32.PACK_AB R90, R41, R40 ;  /* 0x00000028295a723e */ /* 0x000fe200000000ff */
[----:B-1----:R-:W3:Y:S01]  /*2d7d0*/  LDL.128 R56, [R1+0x3b0] ;  /* 0x0003b00001387983 */ /* 0x002ee20000100c00 */
[----:B------:R-:W-:-:S03]  /*2d7e0*/  F2FP.F16.F32.PACK_AB R91, R43, R42 ;  /* 0x0000002a2b5b723e */ /* 0x000fc600000000ff */
[----:B------:R-:W3:Y:S04]  /*2d7f0*/  LDL.128 R48, [R1+0x3d0] ;  /* 0x0003d00001307983 */ /* 0x000ee80000100c00 */
[----:B0-----:R-:W3:Y:S04]  /*2d800*/  LDL.128 R60, [R1+0x3a0] ;  /* 0x0003a000013c7983 */ /* 0x001ee80000100c00 */
[----:B------:R-:W3:Y:S04]  /*2d810*/  LDL.128 R52, [R1+0x3c0] ;  /* 0x0003c00001347983 */ /* 0x000ee80000100c00 */
[----:B----4-:R-:W4:Y:S04]  /*2d820*/  LDL.128 R44, [R1+0x3e0] ;  /* 0x0003e000012c7983 */ /* 0x010f280000100c00 */
[----:B------:R-:W4:Y:S04]  /*2d830*/  LDL.128 R92, [R1+0x400] ;  /* 0x00040000015c7983 */ /* 0x000f280000100c00 */
[----:B------:R-:W4:Y:S04]  /*2d840*/  LDL.128 R40, [R1+0x3f0] ;  /* 0x0003f00001287983 */ /* 0x000f280000100c00 */
[----:B------:R-:W4:Y:S01]  /*2d850*/  LDL.128 R100, [R1+0x410] ;  /* 0x0004100001647983 */ /* 0x000f220000100c00 */
[----:B------:R-:W-:-:S02]  /*2d860*/  F2FP.F16.F32.PACK_AB R112, R113, R112 ;  /* 0x000000707170723e */ /* 0x000fc400000000ff */
[----:B------:R-:W-:Y:S02]  /*2d870*/  LOP3.LUT R113, R120, 0x380, RZ, 0xc0, !PT ;  /* 0x0000038078717812 */ /* 0x000fe400078ec0ff */
[----:B------:R-:W-:Y:S02]  /*2d880*/  ISETP.NE.U32.AND P0, PT, RZ, UR6, PT ;  /* 0x00000006ff007c0c */ /* 0x000fe4000bf05070 */
[----:B------:R-:W-:Y:S02]  /*2d890*/  SHF.R.U64 R113, R113, 0x3, RZ ;  /* 0x0000000371717819 */ /* 0x000fe400000012ff */
[----:B------:R-:W-:Y:S02]  /*2d8a0*/  ISETP.NE.AND.EX P0, PT, RZ, UR7, PT, P0 ;  /* 0x00000007ff007c0c */ /* 0x000fe4000bf05300 */
[----:B------:R-:W-:Y:S02]  /*2d8b0*/  LOP3.LUT R120, R113, R120, RZ, 0x3c, !PT ;  /* 0x0000007871787212 */ /* 0x000fe400078e3cff */
[----:B------:R-:W-:-:S02]  /*2d8c0*/  F2FP.F16.F32.PACK_AB R113, R115, R114 ;  /* 0x000000727371723e */ /* 0x000fc400000000ff */
[----:B------:R-:W-:Y:S02]  /*2d8d0*/  F2FP.F16.F32.PACK_AB R114, R117, R116 ;  /* 0x000000747572723e */ /* 0x000fe400000000ff */
[----:B------:R-:W-:Y:S02]  /*2d8e0*/  F2FP.F16.F32.PACK_AB R115, R119, R118 ;  /* 0x000000767773723e */ /* 0x000fe400000000ff */
[----:B------:R-:W-:Y:S01]  /*2d8f0*/  F2FP.F16.F32.PACK_AB R84, R85, R84 ;  /* 0x000000545554723e */ /* 0x000fe200000000ff */
[----:B------:R-:W-:Y:S01]  /*2d900*/  STSM.16.M88.4 [R25], R88 ;  /* 0x0000005819007844 */ /* 0x000fe20000000200 */
[----:B------:R-:W-:Y:S02]  /*2d910*/  F2FP.F16.F32.PACK_AB R85, R87, R86 ;  /* 0x000000565755723e */ /* 0x000fe400000000ff */
[----:B------:R-:W-:Y:S01]  /*2d920*/  F2FP.F16.F32.PACK_AB R76, R77, R76 ;  /* 0x0000004c4d4c723e */ /* 0x000fe200000000ff */
[----:B------:R-:W-:Y:S01]  /*2d930*/  STSM.16.M88.4 [R26], R112 ;  /* 0x000000701a007844 */ /* 0x000fe20000000200 */
[----:B------:R-:W-:-:S02]  /*2d940*/  F2FP.F16.F32.PACK_AB R86, R81, R80 ;  /* 0x000000505156723e */ /* 0x000fc400000000ff */
[----:B------:R-:W-:Y:S02]  /*2d950*/  F2FP.F16.F32.PACK_AB R87, R83, R82 ;  /* 0x000000525357723e */ /* 0x000fe400000000ff */
[----:B------:R-:W-:Y:S02]  /*2d960*/  F2FP.F16.F32.PACK_AB R77, R79, R78 ;  /* 0x0000004e4f4d723e */ /* 0x000fe400000000ff */
[----:B------:R-:W-:Y:S02]  /*2d970*/  F2FP.F16.F32.PACK_AB R68, R69, R68 ;  /* 0x000000444544723e */ /* 0x000fe400000000ff */
[----:B------:R-:W-:Y:S02]  /*2d980*/  F2FP.F16.F32.PACK_AB R78, R73, R72 ;  /* 0x00000048494e723e */ /* 0x000fe400000000ff */
[----:B------:R-:W-:Y:S02]  /*2d990*/  F2FP.F16.F32.PACK_AB R79, R75, R74 ;  /* 0x0000004a4b4f723e */ /* 0x000fe400000000ff */
[----:B------:R-:W-:-:S02]  /*2d9a0*/  F2FP.F16.F32.PACK_AB R69, R71, R70 ;  /* 0x000000464745723e */ /* 0x000fc400000000ff */
[----:B------:R-:W-:Y:S02]  /*2d9b0*/  F2FP.F16.F32.PACK_AB R70, R65, R64 ;  /* 0x000000404146723e */ /* 0x000fe400000000ff */
[----:B------:R-:W-:Y:S02]  /*2d9c0*/  F2FP.F16.F32.PACK_AB R71, R67, R66 ;  /* 0x000000424347723e */ /* 0x000fe400000000ff */
[----:B------:R-:W-:Y:S02]  /*2d9d0*/  F2FP.F16.F32.PACK_AB R104, R105, R104 ;  /* 0x000000686968723e */ /* 0x000fe400000000ff */
[----:B------:R-:W-:Y:S02]  /*2d9e0*/  F2FP.F16.F32.PACK_AB R105, R107, R106 ;  /* 0x0000006a6b69723e */ /* 0x000fe400000000ff */
[----:B------:R-:W-:Y:S02]  /*2d9f0*/  MOV R120, R120 ;  /* 0x0000007800787202 */ /* 0x000fe40000000f00 */
[----:B------:R-:W-:-:S02]  /*2da00*/  F2FP.F16.F32.PACK_AB R106, R109, R108 ;  /* 0x0000006c6d6a723e */ /* 0x000fc400000000ff */
[----:B------:R-:W-:Y:S02]  /*2da10*/  F2FP.F16.F32.PACK_AB R107, R111, R110 ;  /* 0x0000006e6f6b723e */ /* 0x000fe400000000ff */
[----:B------:R-:W-:-:S04]  /*2da20*/  ISETP.NE.U32.AND P1, PT, RZ, UR4, PT ;  /* 0x00000004ff007c0c */ /* 0x000fc8000bf25070 */
[----:B------:R-:W-:Y:S01]  /*2da30*/  ISETP.NE.AND.EX P1, PT, RZ, UR5, PT, P1 ;  /* 0x00000005ff007c0c */ /* 0x000fe2000bf25310 */
[----:B------:R-:W-:Y:S01]  /*2da40*/  ULDC UR6, c[0x0][0xb88] ;  /* 0x0002e20000067ab9 */ /* 0x000fe20000000800 */
[----:B--2---:R-:W-:Y:S02]  /*2da50*/  F2FP.F16.F32.PACK_AB R36, R37, R36 ;  /* 0x000000242524723e */ /* 0x004fe400000000ff */
[----:B------:R-:W-:Y:S02]  /*2da60*/  F2FP.F16.F32.PACK_AB R37, R39, R38 ;  /* 0x000000262725723e */ /* 0x000fe400000000ff */
[----:B---3--:R-:W-:Y:S02]  /*2da70*/  F2FP.F16.F32.PACK_AB R8, R9, R8 ;  /* 0x000000080908723e */ /* 0x008fe400000000ff */
[----:B------:R-:W-:Y:S02]  /*2da80*/  F2FP.F16.F32.PACK_AB R9, R11, R10 ;  /* 0x0000000a0b09723e */ /* 0x000fe400000000ff */
[----:B------:R-:W-:-:S02]  /*2da90*/  F2FP.F16.F32.PACK_AB R28, R29, R28 ;  /* 0x0000001c1d1c723e */ /* 0x000fc400000000ff */
[----:B------:R-:W-:Y:S02]  /*2daa0*/  F2FP.F16.F32.PACK_AB R29, R31, R30 ;  /* 0x0000001e1f1d723e */ /* 0x000fe400000000ff */
[----:B------:R-:W-:Y:S02]  /*2dab0*/  F2FP.F16.F32.PACK_AB R38, R5, R4 ;  /* 0x000000040526723e */ /* 0x000fe400000000ff */
[----:B------:R-:W-:Y:S01]  /*2dac0*/  F2FP.F16.F32.PACK_AB R39, R7, R6 ;  /* 0x000000060727723e */ /* 0x000fe200000000ff */
[----:B------:R-:W0:Y:S04]  /*2dad0*/  LDC.64 R4, c[0x0][0xd00] ;  /* 0x00034000ff047b82 */ /* 0x000e280000000a00 */
[----:B------:R-:W-:Y:S04]  /*2dae0*/  STSM.16.M88.4 [R96], R36 ;  /* 0x0000002460007844 */ /* 0x000fe80000000200 */
[----:B------:R-:W1:Y:S01]  /*2daf0*/  @P0 LDC.64 R6, c[0x0][0xd08] ;  /* 0x00034200ff060b82 */ /* 0x000e620000000a00 */
[----:B------:R-:W-:-:S02]  /*2db00*/  F2FP.F16.F32.PACK_AB R30, R33, R32 ;  /* 0x00000020211e723e */ /* 0x000fc400000000ff */
[----:B------:R-:W-:Y:S02]  /*2db10*/  F2FP.F16.F32.PACK_AB R31, R35, R34 ;  /* 0x00000022231f723e */ /* 0x000fe400000000ff */
[----:B------:R-:W-:Y:S02]  /*2db20*/  F2FP.F16.F32.PACK_AB R10, R13, R12 ;  /* 0x0000000c0d0a723e */ /* 0x000fe400000000ff */
[----:B------:R-:W-:Y:S01]  /*2db30*/  F2FP.F16.F32.PACK_AB R11, R15, R14 ;  /* 0x0000000e0f0b723e */ /* 0x000fe200000000ff */
[----:B------:R-:W-:Y:S04]  /*2db40*/  STSM.16.M88.4 [R122], R28 ;  /* 0x0000001c7a007844 */ /* 0x000fe80000000200 */
[----:B------:R2:W-:Y:S04]  /*2db50*/  STSM.16.M88.4 [R123], R8 ;  /* 0x000000087b007844 */ /* 0x0005e80000000200 */
[----:B------:R-:W-:Y:S04]  /*2db60*/  STSM.16.M88.4 [R0], R84 ;  /* 0x0000005400007844 */ /* 0x000fe80000000200 */
[----:B------:R3:W-:Y:S01]  /*2db70*/  STSM.16.M88.4 [R3], R76 ;  /* 0x0000004c03007844 */ /* 0x0007e20000000200 */
[----:B------:R-:W-:-:S02]  /*2db80*/  F2FP.F16.F32.PACK_AB R60, R61, R60 ;  /* 0x0000003c3d3c723e */ /* 0x000fc400000000ff */
[----:B------:R-:W-:Y:S02]  /*2db90*/  F2FP.F16.F32.PACK_AB R61, R63, R62 ;  /* 0x0000003e3f3d723e */ /* 0x000fe400000000ff */
[----:B------:R-:W-:Y:S02]  /*2dba0*/  F2FP.F16.F32.PACK_AB R52, R53, R52 ;  /* 0x000000343534723e */ /* 0x000fe400000000ff */
[----:B------:R-:W-:Y:S02]  /*2dbb0*/  F2FP.F16.F32.PACK_AB R62, R57, R56 ;  /* 0x00000038393e723e */ /* 0x000fe400000000ff */
[----:B------:R-:W-:Y:S02]  /*2dbc0*/  F2FP.F16.F32.PACK_AB R63, R59, R58 ;  /* 0x0000003a3b3f723e */ /* 0x000fe400000000ff */
[----:B------:R-:W-:Y:S02]  /*2dbd0*/  F2FP.F16.F32.PACK_AB R53, R55, R54 ;  /* 0x000000363735723e */ /* 0x000fe400000000ff */
[----:B----4-:R-:W-:-:S02]  /*2dbe0*/  F2FP.F16.F32.PACK_AB R44, R45, R44 ;  /* 0x0000002c2d2c723e */ /* 0x010fc400000000ff */
[----:B------:R-:W-:Y:S01]  /*2dbf0*/  F2FP.F16.F32.PACK_AB R92, R93, R92 ;  /* 0x0000005c5d5c723e */ /* 0x000fe200000000ff */
[----:B--2---:R-:W-:Y:S01]  /*2dc00*/  IMAD.MOV.U32 R8, RZ, RZ, RZ ;  /* 0x000000ffff087224 */ /* 0x004fe200078e00ff */
[----:B------:R-:W-:Y:S01]  /*2dc10*/  F2FP.F16.F32.PACK_AB R54, R49, R48 ;  /* 0x000000303136723e */ /* 0x000fe200000000ff */
[----:B0-----:R-:W-:Y:S01]  /*2dc20*/  IMAD.WIDE R4, R211, 0x4, R4 ;  /* 0x00000004d3047825 */ /* 0x001fe200078e0204 */
[----:B------:R-:W-:Y:S01]  /*2dc30*/  F2FP.F16.F32.PACK_AB R55, R51, R50 ;  /* 0x000000323337723e */ /* 0x000fe200000000ff */
[----:B---3--:R-:W0:Y:S01]  /*2dc40*/  LDC R3, c[0x0][0xce8] ;  /* 0x00033a00ff037b82 */ /* 0x008e220000000800 */
[----:B------:R-:W-:Y:S02]  /*2dc50*/  F2FP.F16.F32.PACK_AB R45, R47, R46 ;  /* 0x0000002e2f2d723e */ /* 0x000fe400000000ff */
[----:B------:R-:W-:Y:S02]  /*2dc60*/  F2FP.F16.F32.PACK_AB R46, R41, R40 ;  /* 0x00000028292e723e */ /* 0x000fe400000000ff */
[----:B------:R-:W-:-:S02]  /*2dc70*/  F2FP.F16.F32.PACK_AB R47, R43, R42 ;  /* 0x0000002a2b2f723e */ /* 0x000fc400000000ff */
[----:B------:R-:W-:Y:S01]  /*2dc80*/  F2FP.F16.F32.PACK_AB R93, R95, R94 ;  /* 0x0000005e5f5d723e */ /* 0x000fe200000000ff */
[----:B------:R2:W-:Y:S01]  /*2dc90*/  STSM.16.M88.4 [R20], R68 ;  /* 0x0000004414007844 */ /* 0x0005e20000000200 */
[----:B------:R-:W-:Y:S02]  /*2dca0*/  F2FP.F16.F32.PACK_AB R94, R101, R100 ;  /* 0x00000064655e723e */ /* 0x000fe400000000ff */
[----:B------:R-:W-:Y:S01]  /*2dcb0*/  F2FP.F16.F32.PACK_AB R95, R103, R102 ;  /* 0x00000066675f723e */ /* 0x000fe200000000ff */
[----:B------:R2:W-:Y:S04]  /*2dcc0*/  STSM.16.M88.4 [R21], R60 ;  /* 0x0000003c15007844 */ /* 0x0005e80000000200 */
[----:B------:R2:W-:Y:S04]  /*2dcd0*/  STSM.16.M88.4 [R24], R52 ;  /* 0x0000003418007844 */ /* 0x0005e80000000200 */
[----:B------:R2:W-:Y:S04]  /*2dce0*/  STSM.16.M88.4 [R124], R44 ;  /* 0x0000002c7c007844 */ /* 0x0005e80000000200 */
[----:B------:R2:W-:Y:S04]  /*2dcf0*/  STSM.16.M88.4 [R125], R92 ;  /* 0x0000005c7d007844 */ /* 0x0005e80000000200 */
[----:B------:R2:W-:Y:S01]  /*2dd00*/  STSM.16.M88.4 [R120], R104 ;  /* 0x0000006878007844 */ /* 0x0005e20000000200 */
[----:B------:R-:W-:Y:S01]  /*2dd10*/  BAR.SYNC.DEFER_BLOCKING 0x1, 0x100 ;  /* 0x0044000000007b1d */ /* 0x000fe20000010000 */
[----:B------:R-:W-:Y:S01]  /*2dd20*/  MOV R0, UR6 ;  /* 0x0000000600007c02 */ /* 0x000fe20008000f00 */
[----:B-1----:R-:W-:-:S04]  /*2dd30*/  @P0 IMAD.WIDE R6, R211, 0x4, R6 ;  /* 0x00000004d3060825 */ /* 0x002fc800078e0206 */
[----:B------:R2:W5:Y:S04]  /*2dd40*/  @P1 LDG.E R8, desc[UR44][R4.64] ;  /* 0x0000002c04081981 */ /* 0x000568000c1e1900 */
[----:B------:R2:W5:Y:S01]  /*2dd50*/  @P0 LDG.E R0, desc[UR44][R6.64] ;  /* 0x0000002c06000981 */ /* 0x000562000c1e1900 */
[----:B------:R-:W-:Y:S05]  /*2dd60*/  @P0 BRA `(.L_x_4053) ;  /* 0x0000000000100947 */ /* 0x000fea0003800000 */
[----:B------:R-:W-:Y:S05]  /*2dd70*/  @!P1 BRA `(.L_x_4053) ;  /* 0x00000000000c9947 */ /* 0x000fea0003800000 */
[----:B--2---:R-:W2:Y:S04]  /*2dd80*/  LDG.E R7, desc[UR44][R4.64] ;  /* 0x0000002c04077981 */ /* 0x004ea8000c1e1900 */
[----:B-----5:R-:W2:Y:S02]  /*2dd90*/  LDG.E R0, desc[UR44][R4.64+0x4] ;  /* 0x0000042c04007981 */ /* 0x020ea4000c1e1900 */
[----:B--2---:R-:W-:-:S07]  /*2dda0*/  IMAD.IADD R0, R0, 0x1, -R7 ;  /* 0x0000000100007824 */ /* 0x004fce00078e0a07 */
.L_x_4053:
[----:B--2---:R-:W2:Y:S04]  /*2ddb0*/  LDL R4, [R1+0x518] ;  /* 0x0005180001047983 */ /* 0x004ea80000100800 */
[----:B------:R-:W3:Y:S01]  /*2ddc0*/  LDL R28, [R1+0x520] ;  /* 0x00052000011c7983 */ /* 0x000ee20000100800 */
[----:B0----5:R-:W-:Y:S02]  /*2ddd0*/  IMAD R0, R0, R3, RZ ;  /* 0x0000000300007224 */ /* 0x021fe400078e02ff */
[----:B------:R-:W-:Y:S01]  /*2dde0*/  IMAD.IADD R33, R204, 0x1, R209 ;  /* 0x00000001cc217824 */ /* 0x000fe200078e02d1 */
[----:B------:R-:W-:Y:S01]  /*2ddf0*/  ISETP.GT.AND P3, PT, R210, 0x1, PT ;  /* 0x00000001d200780c */ /* 0x000fe20003f64270 */
[----:B------:R-:W-:Y:S01]  /*2de00*/  IMAD.MOV.U32 R9, RZ, RZ, 0xab8 ;  /* 0x00000ab8ff097424 */ /* 0x000fe200078e00ff */
[----:B------:R-:W-:Y:S01]  /*2de10*/  ISETP.NE.AND P2, PT, R3, 0x1, PT ;  /* 0x000000010300780c */ /* 0x000fe20003f45270 */
[----:B------:R-:W0:Y:S03]  /*2de20*/  LDC.64 R20, c[0x0][0xca8] ;  /* 0x00032a00ff147b82 */ /* 0x000e260000000a00 */
[----:B------:R-:W-:-:S05]  /*2de30*/  SEL R9, R9, 0xa78, P3 ;  /* 0x00000a7809097807 */ /* 0x000fca0001800000 */
[----:B------:R-:W1:Y:S08]  /*2de40*/  LDC.64 R6, c[0x0][R9+0x220] ;  /* 0x0000880009067b82 */ /* 0x000e700000000a00 */
[----:B------:R-:W4:Y:S08]  /*2de50*/  LDC.64 R10, c[0x0][R9+0x218] ;  /* 0x00008600090a7b82 */ /* 0x000f300000000a00 */
[----:B------:R4:W4:Y:S01]  /*2de60*/  LDC.64 R14, c[0x0][R9+0x228] ;  /* 0x00008a00090e7b82 */ /* 0x0009220000000a00 */
[----:B------:R-:W-:-:S07]  /*2de70*/  ISETP.NE.U32.AND P1, PT, RZ, UR4, PT ;  /* 0x00000004ff007c0c */ /* 0x000fce000bf25070 */
[----:B------:R-:W4:Y:S01]  /*2de80*/  @P2 LDC R13, c[0x0][0xcec] ;  /* 0x00033b00ff0d2b82 */ /* 0x000f220000000800 */
[----:B------:R-:W-:-:S07]  /*2de90*/  ISETP.NE.AND.EX P1, PT, RZ, UR5, PT, P1 ;  /* 0x00000005ff007c0c */ /* 0x000fce000bf25310 */
[----:B------:R-:W4:Y:S01]  /*2dea0*/  @P2 LDC R26, c[0x0][0xcf0] ;  /* 0x00033c00ff1a2b82 */ /* 0x000f220000000800 */
[----:B------:R-:W-:Y:S02]  /*2deb0*/  SHF.R.S32.HI R24, RZ, 0x1f, R211 ;  /* 0x0000001fff187819 */ /* 0x000fe400000114d3 */
[----:B------:R-:W-:Y:S02]  /*2dec0*/  SEL R12, R211, RZ, !P1 ;  /* 0x000000ffd30c7207 */ /* 0x000fe40004800000 */
[----:B--2---:R-:W-:-:S03]  /*2ded0*/  LOP3.LUT P0, RZ, R4, 0x3, RZ, 0xc0, !PT ;  /* 0x0000000304ff7812 */ /* 0x004fc6000780c0ff */
[----:B0-----:R-:W0:Y:S01]  /*2dee0*/  @!P3 LDC R20, c[0x0][0xc50] ;  /* 0x00031400ff14bb82 */ /* 0x001e220000000800 */
[----:B------:R-:W-:Y:S01]  /*2def0*/  ISETP.GE.OR P4, PT, R33, R0, P0 ;  /* 0x000000002100720c */ /* 0x000fe20000786670 */
[----:B---3--:R-:W-:-:S06]  /*2df00*/  IMAD.IADD R28, R28, 0x1, R209 ;  /* 0x000000011c1c7824 */ /* 0x008fcc00078e02d1 */
[----:B------:R-:W2:Y:S06]  /*2df10*/  @!P3 LDC R21, c[0x0][0xc54] ;  /* 0x00031500ff15bb82 */ /* 0x000eac0000000800 */
[----:B------:R-:W3:Y:S02]  /*2df20*/  @!P4 LDL R29, [R1+0x220] ;  /* 0x00022000011dc983 */ /* 0x000ee40000100800 */
[----:B------:R4:W0:Y:S01]  /*2df30*/  LDC.64 R4, c[0x0][R9+0x210] ;  /* 0x0000840009047b82 */ /* 0x0008220000000a00 */
[----:B------:R-:W-:Y:S01]  /*2df40*/  SEL R25, R24, RZ, !P1 ;  /* 0x000000ff18197207 */ /* 0x000fe20004800000 */
[----:B-1----:R-:W-:-:S02]  /*2df50*/  IMAD R7, R7, R12, RZ ;  /* 0x0000000c07077224 */ /* 0x002fc400078e02ff */
[-C--:B----4-:R-:W-:Y:S02]  /*2df60*/  IMAD R31, R11, R156.reuse, RZ ;  /* 0x0000009c0b1f7224 */ /* 0x090fe400078e02ff */
[----:B------:R-:W-:Y:S01]  /*2df70*/  IMAD R35, R6, R25, R7 ;  /* 0x0000001906237224 */ /* 0x000fe200078e0207 */
[----:B------:R-:W-:Y:S01]  /*2df80*/  SEL R25, R219, RZ, P3 ;  /* 0x000000ffdb197207 */ /* 0x000fe20001800000 */
[----:B------:R-:W-:Y:S01]  /*2df90*/  IMAD.WIDE.U32 R10, R10, R156, RZ ;  /* 0x0000009c0a0a7225 */ /* 0x000fe200078e00ff */
[----:B------:R-:W-:-:S03]  /*2dfa0*/  SHF.R.S32.HI R9, RZ, 0x1f, R8 ;  /* 0x0000001fff097819 */ /* 0x000fc60000011408 */
[----:B------:R-:W-:-:S04]  /*2dfb0*/  IMAD.WIDE.U32 R6, R6, R12, RZ ;  /* 0x0000000c06067225 */ /* 0x000fc800078e00ff */
[----:B------:R-:W-:Y:S01]  /*2dfc0*/  @P2 IMAD.HI.U32 R13, R28, R13, RZ ;  /* 0x0000000d1c0d2227 */ /* 0x000fe200078e00ff */
[----:B------:R-:W-:-:S03]  /*2dfd0*/  IADD3 R6, P1, P5, R6, R10, R8 ;  /* 0x0000000a06067210 */ /* 0x000fc60007d3e008 */
[----:B------:R-:W-:Y:S02]  /*2dfe0*/  IMAD.IADD R24, R11, 0x1, R31 ;  /* 0x000000010b187824 */ /* 0x000fe400078e021f */
[----:B------:R-:W-:Y:S02]  /*2dff0*/  IMAD.IADD R11, R7, 0x1, R35 ;  /* 0x00000001070b7824 */ /* 0x000fe400078e0223 */
[----:B------:R-:W-:Y:S01]  /*2e000*/  IMAD.MOV.U32 R7, RZ, RZ, R28 ;  /* 0x000000ffff077224 */ /* 0x000fe200078e001c */
[----:B------:R-:W-:Y:S01]  /*2e010*/  @P2 SHF.R.U32.HI R7, RZ, R26, R13 ;  /* 0x0000001aff072219 */ /* 0x000fe2000001160d */
[-C--:B------:R-:W-:Y:S01]  /*2e020*/  IMAD R31, R15, R25.reuse, RZ ;  /* 0x000000190f1f7224 */ /* 0x080fe200078e02ff */
[----:B------:R-:W-:Y:S01]  /*2e030*/  IADD3.X R11, R11, R24, R9, P1, P5 ;  /* 0x000000180b0b7210 */ /* 0x000fe20000fea409 */
[----:B------:R-:W-:-:S04]  /*2e040*/  IMAD.WIDE.U32 R14, R14, R25, RZ ;  /* 0x000000190e0e7225 */ /* 0x000fc800078e00ff */
[----:B------:R-:W-:Y:S01]  /*2e050*/  IMAD.MOV R10, RZ, RZ, -R7 ;  /* 0x000000ffff0a7224 */ /* 0x000fe200078e0a07 */
[----:B------:R-:W-:Y:S01]  /*2e060*/  IADD3 R14, P1, P5, R7, R6, R14 ;  /* 0x00000006070e7210 */ /* 0x000fe20007d3e00e */
[----:B------:R-:W-:Y:S01]  /*2e070*/  IMAD.IADD R31, R15, 0x1, R31 ;  /* 0x000000010f1f7824 */ /* 0x000fe200078e021f */
[----:B------:R-:W-:Y:S01]  /*2e080*/  SHF.R.S32.HI R6, RZ, 0x1f, R7 ;  /* 0x0000001fff067819 */ /* 0x000fe20000011407 */
[----:B------:R-:W-:-:S03]  /*2e090*/  IMAD R7, R3, R10, R28 ;  /* 0x0000000a03077224 */ /* 0x000fc600078e021c */
[----:B------:R-:W-:Y:S02]  /*2e0a0*/  IADD3.X R15, R6, R11, R31, P1, P5 ;  /* 0x0000000b060f7210 */ /* 0x000fe40000fea41f */
[----:B------:R-:W-:Y:S01]  /*2e0b0*/  SHF.R.S32.HI R11, RZ, 0x1f, R7 ;  /* 0x0000001fff0b7819 */ /* 0x000fe20000011407 */
[-C--:B0-----:R-:W-:Y:S02]  /*2e0c0*/  IMAD R5, R5, R7.reuse, RZ ;  /* 0x0000000705057224 */ /* 0x081fe400078e02ff */
[----:B------:R-:W-:-:S04]  /*2e0d0*/  IMAD.WIDE.U32 R14, R4, R7, R14 ;  /* 0x00000007040e7225 */ /* 0x000fc800078e000e */
[----:B------:R-:W-:Y:S01]  /*2e0e0*/  IMAD R5, R4, R11, R5 ;  /* 0x0000000b04057224 */ /* 0x000fe200078e0205 */
[C---:B------:R-:W-:Y:S01]  /*2e0f0*/  LEA R20, P1, R14.reuse, R20, 0x2 ;  /* 0x000000140e147211 */ /* 0x040fe200078210ff */
[----:B------:R-:W-:Y:S02]  /*2e100*/  VIADD R7, R33, 0x8 ;  /* 0x0000000821077836 */ /* 0x000fe40000000000 */
[----:B------:R-:W-:Y:S02]  /*2e110*/  IMAD.IADD R4, R15, 0x1, R5 ;  /* 0x000000010f047824 */ /* 0x000fe400078e0205 */
[----:B------:R-:W-:Y:S01]  /*2e120*/  SHFL.IDX PT, R10, R20, RZ, 0x1c1f ;  /* 0x001c1fff140a7589 */ /* 0x000fe200000e0000 */
[----:B------:R-:W-:Y:S02]  /*2e130*/  ISETP.GE.OR P0, PT, R7, R0, P0 ;  /* 0x000000000700720c */ /* 0x000fe40000706670 */
[----:B--2---:R-:W-:-:S05]  /*2e140*/  LEA.HI.X R21, R14, R21, R4, 0x2, P1 ;  /* 0x000000150e157211 */ /* 0x004fca00008f1404 */
[----:B------:R-:W3:Y:S04]  /*2e150*/  SHFL.IDX PT, R11, R21, RZ, 0x1c1f ;  /* 0x001c1fff150b7589 */ /* 0x000ee800000e0000 */
[----:B---3--:R-:W-:Y:S04]  /*2e160*/  @!P4 ST.E desc[UR44][R10.64], R29 ;  /* 0x0000001d0a00c985 */ /* 0x008fe8000c10192c */
[----:B------:R-:W2:Y:S04]  /*2e170*/  @!P0 LDL R13, [R1+0x224] ;  /* 0x00022400010d8983 */ /* 0x000ea80000100800 */
[----:B------:R-:W-:Y:S04]  /*2e180*/  SHFL.IDX PT, R4, R20, 0x1, 0x1c1f ;  /* 0x003c1f0014047f89 */ /* 0x000fe800000e0000 */
[----:B------:R-:W2:Y:S04]  /*2e190*/  SHFL.IDX PT, R5, R21, 0x1, 0x1c1f ;  /* 0x003c1f0015057f89 */ /* 0x000ea800000e0000 */
[----:B--2---:R0:W-:Y:S01]  /*2e1a0*/  @!P0 ST.E desc[UR44][R4.64], R13 ;  /* 0x0000000d04008985 */ /* 0x0041e2000c10192c */
[----:B------:R-:W-:Y:S05]  /*2e1b0*/  @P3 BRA `(.L_x_4054) ;  /* 0x0000000c00e83947 */ /* 0x000fea0003800000 */
[----:B------:R-:W2:Y:S01]  /*2e1c0*/  LDL R88, [R1+0x49c] ;  /* 0x00049c0001587983 */ /* 0x000ea20000100800 */
[----:B------:R-:W1:Y:S01]  /*2e1d0*/  @P2 LDC R14, c[0x0][0xcec] ;  /* 0x00033b00ff0e2b82 */ /* 0x000e620000000800 */
[----:B------:R-:W-:Y:S02]  /*2e1e0*/  ULDC.64 UR4, c[0x0][0xba0] ;  /* 0x0002e80000047ab9 */ /* 0x000fe40000000a00 */
[----:B------:R-:W3:Y:S01]  /*2e1f0*/  LDL R89, [R1+0x4ac] ;  /* 0x0004ac0001597983 */ /* 0x000ee20000100800 */
[----:B------:R-:W-:-:S04]  /*2e200*/  IMAD R9, R9, UR4, RZ ;  /* 0x0000000409097c24 */ /* 0x000fc8000f8e02ff */
[C---:B------:R-:W-:Y:S02]  /*2e210*/  IMAD R11, R8.reuse, UR5, R9 ;  /* 0x00000005080b7c24 */ /* 0x040fe4000f8e0209 */
[----:B------:R-:W-:Y:S01]  /*2e220*/  IMAD.WIDE.U32 R8, R8, UR4, RZ ;  /* 0x0000000408087c25 */ /* 0x000fe2000f8e00ff */
[----:B------:R-:W-:-:S03]  /*2e230*/  ULDC.64 UR4, c[0x0][0xbe8] ;  /* 0x0002fa0000047ab9 */ /* 0x000fc60000000a00 */
[----:B------:R-:W-:Y:S01]  /*2e240*/  IMAD.IADD R9, R9, 0x1, R11 ;  /* 0x0000000109097824 */ /* 0x000fe200078e020b */
[----:B0-----:R-:W-:Y:S01]  /*2e250*/  SHF.R.S32.HI R13, RZ, 0x1f, R12 ;  /* 0x0000001fff0d7819 */ /* 0x001fe2000001140c */
        /* <DEDUP_REMOVED lines=8> */
[----:B--2---:R-:W-:-:S04]  /*2e2e0*/  IMAD R5, R88, 0x40, R198 ;  /* 0x0000004058057824 */ /* 0x004fc800078e02c6 */
[----:B------:R-:W-:-:S03]  /*2e2f0*/  IMAD.WIDE R18, R5, 0x2, R18 ;  /* 0x0000000205127825 */ /* 0x000fc600078e0212 */
[C---:B------:R-:W-:Y:S02]  /*2e300*/  IADD3 R29, P0, R18.reuse, 0x1000, RZ ;  /* 0x00001000121d7810 */ /* 0x040fe40007f1e0ff */
[C---:B------:R-:W-:Y:S02]  /*2e310*/  IADD3 R33, P1, R18.reuse, 0x2000, RZ ;  /* 0x0000200012217810 */ /* 0x040fe40007f3e0ff */
[C---:B------:R-:W-:Y:S02]  /*2e320*/  IADD3 R37, P3, R18.reuse, 0x3000, RZ ;  /* 0x0000300012257810 */ /* 0x040fe40007f7e0ff */
[----:B------:R-:W-:Y:S02]  /*2e330*/  IADD3 R41, P4, R18, 0x4000, RZ ;  /* 0x0000400012297810 */ /* 0x000fe40007f9e0ff */
[----:B------:R-:W-:Y:S02]  /*2e340*/  LOP3.LUT R28, R29, 0x380, RZ, 0xc0, !PT ;  /* 0x000003801d1c7812 */ /* 0x000fe400078ec0ff */
[----:B------:R-:W-:-:S02]  /*2e350*/  LOP3.LUT R32, R33, 0x380, RZ, 0xc0, !PT ;  /* 0x0000038021207812 */ /* 0x000fc400078ec0ff */
[----:B------:R-:W-:Y:S02]  /*2e360*/  LOP3.LUT R36, R37, 0x380, RZ, 0xc0, !PT ;  /* 0x0000038025247812 */ /* 0x000fe400078ec0ff */
[----:B------:R-:W-:Y:S02]  /*2e370*/  LOP3.LUT R40, R41, 0x380, RZ, 0xc0, !PT ;  /* 0x0000038029287812 */ /* 0x000fe400078ec0ff */
[----:B------:R-:W-:Y:S02]  /*2e380*/  SHF.R.U64 R28, R28, 0x3, RZ ;  /* 0x000000031c1c7819 */ /* 0x000fe400000012ff */
[----:B------:R-:W-:Y:S02]  /*2e390*/  SHF.R.U64 R32, R32, 0x3, RZ ;  /* 0x0000000320207819 */ /* 0x000fe400000012ff */
[----:B------:R-:W-:Y:S02]  /*2e3a0*/  IADD3 R45, P5, R18, 0x5000, RZ ;  /* 0x00005000122d7810 */ /* 0x000fe40007fbe0ff */
[----:B------:R-:W-:-:S02]  /*2e3b0*/  SHF.R.U64 R36, R36, 0x3, RZ ;  /* 0x0000000324247819 */ /* 0x000fc400000012ff */
[----:B------:R-:W-:Y:S02]  /*2e3c0*/  SHF.R.U64 R40, R40, 0x3, RZ ;  /* 0x0000000328287819 */ /* 0x000fe400000012ff */
[----:B------:R-:W-:Y:S01]  /*2e3d0*/  LOP3.LUT R28, R28, R29, RZ, 0x3c, !PT ;  /* 0x0000001d1c1c7212 */ /* 0x000fe200078e3cff */
[--C-:B------:R-:W-:Y:S01]  /*2e3e0*/  IMAD.X R29, RZ, RZ, R19.reuse, P0 ;  /* 0x000000ffff1d7224 */ /* 0x100fe200000e0613 */
[----:B------:R-:W-:Y:S01]  /*2e3f0*/  LOP3.LUT R32, R32, R33, RZ, 0x3c, !PT ;  /* 0x0000002120207212 */ /* 0x000fe200078e3cff */
[--C-:B------:R-:W-:Y:S01]  /*2e400*/  IMAD.X R33, RZ, RZ, R19.reuse, P1 ;  /* 0x000000ffff217224 */ /* 0x100fe200008e0613 */
[----:B------:R-:W-:Y:S02]  /*2e410*/  LOP3.LUT R44, R45, 0x380, RZ, 0xc0, !PT ;  /* 0x000003802d2c7812 */ /* 0x000fe400078ec0ff */
[----:B------:R-:W-:Y:S01]  /*2e420*/  LOP3.LUT R36, R36, R37, RZ, 0x3c, !PT ;  /* 0x0000002524247212 */ /* 0x000fe200078e3cff */
[--C-:B------:R-:W-:Y:S01]  /*2e430*/  IMAD.X R37, RZ, RZ, R19.reuse, P3 ;  /* 0x000000ffff257224 */ /* 0x100fe200018e0613 */
[----:B------:R-:W-:Y:S01]  /*2e440*/  LOP3.LUT R40, R40, R41, RZ, 0x3c, !PT ;  /* 0x0000002928287212 */ /* 0x000fe200078e3cff */
[----:B------:R-:W-:Y:S01]  /*2e450*/  IMAD.X R41, RZ, RZ, R19, P4 ;  /* 0x000000ffff297224 */ /* 0x000fe200020e0613 */
[C---:B------:R-:W-:Y:S01]  /*2e460*/  IADD3 R49, P0, R18.reuse, 0x6000, RZ ;  /* 0x0000600012317810 */ /* 0x040fe20007f1e0ff */
[----:B---3--:R-:W-:Y:S01]  /*2e470*/  IMAD R10, R89, 0x20, R88 ;  /* 0x00000020590a7824 */ /* 0x008fe200078e0258 */
[C---:B------:R-:W-:Y:S01]  /*2e480*/  IADD3 R53, P1, R18.reuse, 0x7000, RZ ;  /* 0x0000700012357810 */ /* 0x040fe20007f3e0ff */
[----:B------:R-:W5:Y:S01]  /*2e490*/  LD.E.128 R28, desc[UR44][R28.64] ;  /* 0x0000002c1c1c7980 */ /* 0x000f62000c101d00 */
[----:B------:R-:W-:-:S02]  /*2e4a0*/  IADD3 R57, P3, R18, 0x8000, RZ ;  /* 0x0000800012397810 */ /* 0x000fc40007f7e0ff */
[----:B------:R-:W-:Y:S01]  /*2e4b0*/  IADD3 R61, P4, R18, 0x9000, RZ ;  /* 0x00009000123d7810 */ /* 0x000fe20007f9e0ff */
[----:B------:R-:W5:Y:S01]  /*2e4c0*/  LD.E.128 R32, desc[UR44][R32.64] ;  /* 0x0000002c20207980 */ /* 0x000f62000c101d00 */
[----:B------:R-:W-:Y:S02]  /*2e4d0*/  SHF.R.U64 R44, R44, 0x3, RZ ;  /* 0x000000032c2c7819 */ /* 0x000fe400000012ff */
[----:B------:R-:W-:Y:S01]  /*2e4e0*/  LOP3.LUT R48, R49, 0x380, RZ, 0xc0, !PT ;  /* 0x0000038031307812 */ /* 0x000fe200078ec0ff */
[----:B------:R-:W5:Y:S01]  /*2e4f0*/  LD.E.128 R36, desc[UR44][R36.64] ;  /* 0x0000002c24247980 */ /* 0x000f62000c101d00 */
[----:B------:R-:W-:Y:S02]  /*2e500*/  LOP3.LUT R52, R53, 0x380, RZ, 0xc0, !PT ;  /* 0x0000038035347812 */ /* 0x000fe400078ec0ff */
[----:B------:R-:W-:Y:S01]  /*2e510*/  LOP3.LUT R56, R57, 0x380, RZ, 0xc0, !PT ;  /* 0x0000038039387812 */ /* 0x000fe200078ec0ff */
[----:B------:R-:W5:Y:S01]  /*2e520*/  LD.E.128 R40, desc[UR44][R40.64] ;  /* 0x0000002c28287980 */ /* 0x000f62000c101d00 */
[----:B------:R-:W-:-:S02]  /*2e530*/  LOP3.LUT R60, R61, 0x380, RZ, 0xc0, !PT ;  /* 0x000003803d3c7812 */ /* 0x000fc400078ec0ff */
[----:B------:R-:W-:Y:S02]  /*2e540*/  LOP3.LUT R44, R44, R45, RZ, 0x3c, !PT ;  /* 0x0000002d2c2c7212 */ /* 0x000fe400078e3cff */
[----:B------:R-:W-:Y:S02]  /*2e550*/  IADD3.X R45, RZ, R19, RZ, P5, !PT ;  /* 0x00000013ff2d7210 */ /* 0x000fe40002ffe4ff */
[----:B------:R-:W-:Y:S02]  /*2e560*/  SHF.R.U64 R48, R48, 0x3, RZ ;  /* 0x0000000330307819 */ /* 0x000fe400000012ff */
[----:B------:R-:W-:Y:S02]  /*2e570*/  IADD3 R65, P5, R18, 0xa000, RZ ;  /* 0x0000a00012417810 */ /* 0x000fe40007fbe0ff */
[----:B------:R-:W-:Y:S01]  /*2e580*/  SHF.R.U64 R52, R52, 0x3, RZ ;  /* 0x0000000334347819 */ /* 0x000fe200000012ff */
[----:B------:R-:W5:Y:S01]  /*2e590*/  LD.E.128 R44, desc[UR44][R44.64] ;  /* 0x0000002c2c2c7980 */ /* 0x000f62000c101d00 */
[----:B------:R-:W-:-:S02]  /*2e5a0*/  SHF.R.U64 R56, R56, 0x3, RZ ;  /* 0x0000000338387819 */ /* 0x000fc400000012ff */
[----:B------:R-:W-:Y:S02]  /*2e5b0*/  SHF.R.U64 R60, R60, 0x3, RZ ;  /* 0x000000033c3c7819 */ /* 0x000fe400000012ff */
[----:B------:R-:W-:Y:S01]  /*2e5c0*/  LOP3.LUT R48, R48, R49, RZ, 0x3c, !PT ;  /* 0x0000003130307212 */ /* 0x000fe200078e3cff */
[--C-:B------:R-:W-:Y:S01]  /*2e5d0*/  IMAD.X R49, RZ, RZ, R19.reuse, P0 ;  /* 0x000000ffff317224 */ /* 0x100fe200000e0613 */
[----:B------:R-:W-:Y:S02]  /*2e5e0*/  LOP3.LUT R64, R65, 0x380, RZ, 0xc0, !PT ;  /* 0x0000038041407812 */ /* 0x000fe400078ec0ff */
        /* <DEDUP_REMOVED lines=19> */
[----:B------:R-:W-:Y:S02]  /*2e720*/  LOP3.LUT R5, R18, 0x380, RZ, 0xc0, !PT ;  /* 0x0000038012057812 */ /* 0x000fe400078ec0ff */
[----:B------:R-:W-:Y:S01]  /*2e730*/  LOP3.LUT R64, R64, R65, RZ, 0x3c, !PT ;  /* 0x0000004140407212 */ /* 0x000fe200078e3cff */
[----:B------:R-:W-:Y:S01]  /*2e740*/  IMAD.X R65, RZ, RZ, R19, P5 ;  /* 0x000000ffff417224 */ /* 0x000fe200028e0613 */
[----:B------:R-:W-:Y:S02]  /*2e750*/  SHF.R.U64 R68, R68, 0x3, RZ ;  /* 0x0000000344447819 */ /* 0x000fe400000012ff */
[----:B------:R-:W-:Y:S02]  /*2e760*/  SHF.R.U64 R72, R72, 0x3, RZ ;  /* 0x0000000348487819 */ /* 0x000fe400000012ff */
[----:B------:R-:W-:Y:S01]  /*2e770*/  SHF.R.U64 R76, R76, 0x3, RZ ;  /* 0x000000034c4c7819 */ /* 0x000fe200000012ff */
[----:B------:R-:W5:Y:S01]  /*2e780*/  LD.E.128 R64, desc[UR44][R64.64] ;  /* 0x0000002c40407980 */ /* 0x000f62000c101d00 */
[----:B------:R-:W-:-:S02]  /*2e790*/  SHF.R.U64 R80, R80, 0x3, RZ ;  /* 0x0000000350507819 */ /* 0x000fc400000012ff */
        /* <DEDUP_REMOVED lines=10> */
[----:B------:R-:W-:Y:S01]  /*2e840*/  LOP3.LUT R6, R7, 0x380, RZ, 0xc0, !PT ;  /* 0x0000038007067812 */ /* 0x000fe200078ec0ff */
[--C-:B------:R-:W-:Y:S01]  /*2e850*/  IMAD.X R85, RZ, RZ, R19.reuse, P5 ;  /* 0x000000ffff557224 */ /* 0x100fe200028e0613 */
[----:B------:R-:W-:Y:S01]  /*2e860*/  LOP3.LUT R4, R5, R18, RZ, 0x3c, !PT ;  /* 0x0000001205047212 */ /* 0x000fe200078e3cff */
[----:B------:R-:W-:Y:S01]  /*2e870*/  IMAD.MOV.U32 R5, RZ, RZ, R19 ;  /* 0x000000ffff057224 */ /* 0x000fe200078e0013 */
[----:B------:R-:W5:Y:S01]  /*2e880*/  LD.E.128 R68, desc[UR44][R68.64] ;  /* 0x0000002c44447980 */ /* 0x000f62000c101d00 */
[----:B------:R-:W0:Y:S01]  /*2e890*/  @P2 LDC R19, c[0x0][0xcf0] ;  /* 0x00033c00ff132b82 */ /* 0x000e220000000800 */
[----:B------:R-:W-:-:S02]  /*2e8a0*/  SHF.R.U64 R6, R6, 0x3, RZ ;  /* 0x0000000306067819 */ /* 0x000fc400000012ff */
[----:B------:R-:W5:Y:S02]  /*2e8b0*/  LD.E.128 R72, desc[UR44][R72.64] ;  /* 0x0000002c48487980 */ /* 0x000f64000c101d00 */
[----:B------:R-:W-:Y:S02]  /*2e8c0*/  LOP3.LUT R84, R6, R7, RZ, 0x3c, !PT ;  /* 0x0000000706547212 */ /* 0x000fe400078e3cff */
[----:B------:R-:W5:Y:S01]  /*2e8d0*/  LD.E.128 R4, desc[UR44][R4.64] ;  /* 0x0000002c04047980 */ /* 0x000f62000c101d00 */
[----:B------:R-:W-:-:S03]  /*2e8e0*/  IMAD.IADD R15, R209, 0x1, R10 ;  /* 0x00000001d10f7824 */ /* 0x000fc600078e020a */
        /* <DEDUP_REMOVED lines=8> */
[----:B--2---:R-:W2:Y:S01]  /*2e970*/  FENCE.VIEW.ASYNC.S ;  /* 0x00000000000073c6 */ /* 0x004ea20000000000 */
[----:B-1----:R-:W-:-:S04]  /*2e980*/  @P2 IMAD.HI.U32 R10, R15, R14, RZ ;  /* 0x0000000e0f0a2227 */ /* 0x002fc800078e00ff */
[----:B------:R-:W-:Y:S01]  /*2e990*/  IMAD.MOV.U32 R11, RZ, RZ, R15 ;  /* 0x000000ffff0b7224 */ /* 0x000fe200078e000f */
[----:B0-----:R-:W-:Y:S01]  /*2e9a0*/  @P2 SHF.R.U32.HI R11, RZ, R19, R10 ;  /* 0x00000013ff0b2219 */ /* 0x001fe2000001160a */
[----:B------:R-:W-:-:S03]  /*2e9b0*/  VIADD R10, R2, 0x32420 ;  /* 0x00032420020a7836 */ /* 0x000fc60000000000 */
[----:B------:R-:W-:Y:S02]  /*2e9c0*/  IADD3 R14, -R11, RZ, RZ ;  /* 0x000000ff0b0e7210 */ /* 0x000fe40007ffe1ff */
[----:B------:R-:W-:Y:S02]  /*2e9d0*/  SHF.R.S32.HI R12, RZ, 0x1f, R11 ;  /* 0x0000001fff0c7819 */ /* 0x000fe4000001140b */
[----:B------:R-:W-:Y:S01]  /*2e9e0*/  PRMT R10, RZ, 0x654, R10 ;  /* 0x00000654ff0a7816 */ /* 0x000fe2000000000a */
[----:B------:R-:W-:Y:S02]  /*2e9f0*/  IMAD R3, R3, R14, R15 ;  /* 0x0000000e03037224 */ /* 0x000fe400078e020f */
[----:B------:R-:W-:Y:S02]  /*2ea00*/  IMAD R12, R12, UR4, RZ ;  /* 0x000000040c0c7c24 */ /* 0x000fe4000f8e02ff */
[C---:B------:R-:W-:Y:S01]  /*2ea10*/  IMAD.WIDE.U32 R8, R11.reuse, UR4, R8 ;  /* 0x000000040b087c25 */ /* 0x040fe2000f8e0008 */
[----:B--2---:R0:W-:Y:S03]  /*2ea20*/  SYNCS.ARRIVE.TRANS64.RED.A1T0 RZ, [R10+URZ], RZ ;  /* 0x000000ff0aff79a7 */ /* 0x0041e6000810043f */
[----:B------:R-:W-:Y:S01]  /*2ea30*/  IMAD R13, R11, UR5, R12 ;  /* 0x000000050b0d7c24 */ /* 0x000fe2000f8e020c */
[----:B------:R-:W-:Y:S01]  /*2ea40*/  ULDC.64 UR4, c[0x0][0xbd8] ;  /* 0x0002f60000047ab9 */ /* 0x000fe20000000a00 */
[----:B0-----:R-:W-:-:S02]  /*2ea50*/  SHF.R.S32.HI R10, RZ, 0x1f, R3 ;  /* 0x0000001fff0a7819 */ /* 0x001fc40000011403 */
[----:B------:R-:W-:-:S03]  /*2ea60*/  IMAD.IADD R9, R9, 0x1, R13 ;  /* 0x0000000109097824 */ /* 0x000fc600078e020d */
        /* <DEDUP_REMOVED lines=11> */
.L_x_4289:
[----:B------:R-:W-:Y:S01]  /*2eb20*/  IMAD.IADD R209, R88, 0x1, R209 ;  /* 0x0000000158d17824 */ /* 0x000fe200078e02d1 */
[----:B------:R-:W-:Y:S04]  /*2eb30*/  BSSY B1, `(.L_x_4056) ;  /* 0x0000014000017945 */ /* 0x000fe80003800000 */
[----:B------:R-:W-:-:S13]  /*2eb40*/  ISETP.GE.AND P0, PT, R209, R0, PT ;  /* 0x00000000d100720c */ /* 0x000fda0003f06270 */
[----:B------:R-:W-:Y:S05]  /*2eb50*/  @P0 BRA `(.L_x_4057) ;  /* 0x0000000000440947 */ /* 0x000fea0003800000 */
[----:B------:R-:W-:Y:S02]  /*2eb60*/  ULDC UR4, c[0x0][0xbc8] ;  /* 0x0002f20000047ab9 */ /* 0x000fe40000000800 */
[----:B------:R-:W-:Y:S02]  /*2eb70*/  ISETP.GE.AND P3, PT, R198, UR4, PT ;  /* 0x00000004c6007c0c */ /* 0x000fe4000bf66270 */
[----:B------:R-:W-:Y:S02]  /*2eb80*/  ISETP.GE.AND P2, PT, R200, UR4, PT ;  /* 0x00000004c8007c0c */ /* 0x000fe4000bf46270 */
[----:B------:R-:W-:Y:S02]  /*2eb90*/  ISETP.GE.AND P1, PT, R199, UR4, PT ;  /* 0x00000004c7007c0c */ /* 0x000fe4000bf26270 */
[----:B------:R-:W-:-:S07]  /*2eba0*/  ISETP.GE.AND P0, PT, R201, UR4, PT ;  /* 0x00000004c9007c0c */ /* 0x000fce000bf06270 */
[-C--:B--2---:R-:W-:Y:S02]  /*2ebb0*/  @!P3 LEA R8, P5, R198, R14.reuse, 0x1 ;  /* 0x0000000ec608b211 */ /* 0x084fe400078a08ff */
[-C--:B------:R-:W-:Y:S02]  /*2ebc0*/  @!P2 LEA R10, P4, R200, R14.reuse, 0x1 ;  /* 0x0000000ec80aa211 */ /* 0x080fe400078808ff */
[-C--:B-1----:R-:W-:Y:S02]  /*2ebd0*/  @!P3 LEA.HI.X R9, R198, R3.reuse, R216, 0x1, P5 ;  /* 0x00000003c609b211 */ /* 0x082fe400028f0cd8 */
[-C--:B------:R-:W-:Y:S02]  /*2ebe0*/  @!P1 LEA R12, P5, R199, R14.reuse, 0x1 ;  /* 0x0000000ec70c9211 */ /* 0x080fe400078a08ff */
[----:B------:R-:W-:Y:S01]  /*2ebf0*/  @!P2 LEA.HI.X R11, R200, R3, R214, 0x1, P4 ;  /* 0x00000003c80ba211 */ /* 0x000fe200020f0cd6 */
[----:B-----5:R3:W-:Y:S01]  /*2ec00*/  @!P3 ST.E.128 desc[UR44][R8.64], R4 ;  /* 0x000000040800b985 */ /* 0x0207e2000c101d2c */
[----:B------:R-:W-:-:S02]  /*2ec10*/  @!P0 LEA R14, P4, R201, R14, 0x1 ;  /* 0x0000000ec90e8211 */ /* 0x000fc400078808ff */
[-C--:B------:R-:W-:Y:S01]  /*2ec20*/  @!P1 LEA.HI.X R13, R199, R3.reuse, R213, 0x1, P5 ;  /* 0x00000003c70d9211 */ /* 0x080fe200028f0cd5 */
[----:B------:R3:W-:Y:S01]  /*2ec30*/  @!P2 ST.E.128 desc[UR44][R10.64], R40 ;  /* 0x000000280a00a985 */ /* 0x0007e2000c101d2c */
[----:B------:R-:W-:-:S03]  /*2ec40*/  @!P0 LEA.HI.X R15, R201, R3, R212, 0x1, P4 ;  /* 0x00000003c90f8211 */ /* 0x000fc600020f0cd4 */
[----:B------:R3:W-:Y:S04]  /*2ec50*/  @!P1 ST.E.128 desc[UR44][R12.64], R56 ;  /* 0x000000380c009985 */ /* 0x0007e8000c101d2c */
[----:B------:R3:W-:Y:S02]  /*2ec60*/  @!P0 ST.E.128 desc[UR44][R14.64], R72 ;  /* 0x000000480e008985 */ /* 0x0007e4000c101d2c */
.L_x_4057:
[----:B------:R-:W-:Y:S05]  /*2ec70*/  BSYNC B1 ;  /* 0x0000000000017941 */ /* 0x000fea0003800000 */
.L_x_4056:
[----:B------:R-:W-:-:S03]  /*2ec80*/  UMOV UR4, 0xffffffff ;  /* 0xffffffff00047882 */ /* 0x000fc60000000000 */
[----:B------:R-:W-:Y:S05]  /*2ec90*/  BRA.DIV UR4, `(.L_x_4058) ;  /* 0x000000d204e87947 */ /* 0x000fea000b800000 */
[----:B-1----:R1:W4:Y:S04]  /*2eca0*/  SHFL.IDX PT, R3, R19, 0x1, 0x181f ;  /* 0x00381f0013037f89 */ /* 0x00232800000e0000 */
[----:B--23--:R1:W2:Y:S02]  /*2ecb0*/  SHFL.IDX PT, R14, R18, 0x1, 0x181f ;  /* 0x00381f00120e7f89 */ /* 0x00c2a400000e0000 */
.L_x_4293:
[----:B-----5:R-:W-:Y:S01]  /*2ecc0*/  VIADD R5, R209, 0x20 ;  /* 0x00000020d1057836 */ /* 0x020fe20000000000 */
        /* <DEDUP_REMOVED lines=10> */
[-C--:B----4-:R-:W-:Y:S02]  /*2ed70*/  @!P3 LEA.HI.X R5, R198, R3.reuse, R216, 0x1, P5 ;  /* 0x00000003c605b211 */ /* 0x090fe400028f0cd8 */
[-C--:B------:R-:W-:Y:S02]  /*2ed80*/  @!P1 LEA R8, P5, R199, R14.reuse, 0x1 ;  /* 0x0000000ec7089211 */ /* 0x080fe400078a08ff */
        /* <DEDUP_REMOVED lines=8> */
.L_x_4060:
[----:B------:R-:W-:Y:S05]  /*2ee10*/  BSYNC B1 ;  /* 0x0000000000017941 */ /* 0x000fea0003800000 */
.L_x_4059:
[----:B------:R-:W-:-:S03]  /*2ee20*/  UMOV UR4, 0xffffffff ;  /* 0xffffffff00047882 */ /* 0x000fc60000000000 */
[----:B------:R-:W-:Y:S05]  /*2ee30*/  BRA.DIV UR4, `(.L_x_4061) ;  /* 0x000000d204c87947 */ /* 0x000fea000b800000 */
[----:B----4-:R4:W0:Y:S04]  /*2ee40*/  SHFL.IDX PT, R3, R19, 0x2, 0x181f ;  /* 0x00581f0013037f89 */ /* 0x01082800000e0000 */
[----:B--2---:R4:W2:Y:S02]  /*2ee50*/  SHFL.IDX PT, R14, R18, 0x2, 0x181f ;  /* 0x00581f00120e7f89 */ /* 0x0048a400000e0000 */
.L_x_4297:
[----:B---3--:R-:W-:Y:S01]  /*2ee60*/  VIADD R5, R209, 0x40 ;  /* 0x00000040d1057836 */ /* 0x008fe20000000000 */
        /* <DEDUP_REMOVED lines=10> */
[-C--:B0-----:R-:W-:Y:S02]  /*2ef10*/  @!P3 LEA.HI.X R5, R198, R3.reuse, R216, 0x1, P5 ;  /* 0x00000003c605b211 */ /* 0x081fe400028f0cd8 */
        /* <DEDUP_REMOVED lines=9> */
.L_x_4063:
[----:B------:R-:W-:Y:S05]  /*2efb0*/  BSYNC B1 ;  /* 0x0000000000017941 */ /* 0x000fea0003800000 */
.L_x_4062:
[----:B------:R-:W-:-:S03]  /*2efc0*/  UMOV UR4, 0xffffffff ;  /* 0xffffffff00047882 */ /* 0x000fc60000000000 */
[----:B------:R-:W-:Y:S05]  /*2efd0*/  BRA.DIV UR4, `(.L_x_4064) ;  /* 0x000000d204a87947 */ /* 0x000fea000b800000 */
[----:B0-----:R0:W0:Y:S04]  /*2efe0*/  SHFL.IDX PT, R3, R19, 0x3, 0x181f ;  /* 0x00781f0013037f89 */ /* 0x00102800000e0000 */
[----:B--2---:R2:W0:Y:S02]  /*2eff0*/  SHFL.IDX PT, R14, R18, 0x3, 0x181f ;  /* 0x00781f00120e7f89 */ /* 0x00442400000e0000 */
.L_x_4301:
[----:B---3--:R-:W-:-:S05]  /*2f000*/  VIADD R5, R209, 0x60 ;  /* 0x00000060d1057836 */ /* 0x008fca0000000000 */
[----:B------:R-:W-:-:S13]  /*2f010*/  ISETP.GE.AND P0, PT, R5, R0, PT ;  /* 0x000000000500720c */ /* 0x000fda0003f06270 */
[----:B------:R-:W-:Y:S05]  /*2f020*/  @P0 BRA `(.L_x_4065) ;  /* 0x0000002c00ec0947 */ /* 0x000fea0003800000 */
[----:B------:R-:W-:Y:S02]  /*2f030*/  ULDC UR4, c[0x0][0xbc8] ;  /* 0x0002f20000047ab9 */ /* 0x000fe40000000800 */
[----:B------:R-:W-:Y:S02]  /*2f040*/  ISETP.GE.AND P3, PT, R198, UR4, PT ;  /* 0x00000004c6007c0c */ /* 0x000fe4000bf66270 */
[----:B------:R-:W-:Y:S02]  /*2f050*/  ISETP.GE.AND P4, PT, R200, UR4, PT ;  /* 0x00000004c8007c0c */ /* 0x000fe4000bf86270 */
[----:B------:R-:W-:-:S09]  /*2f060*/  ISETP.GE.AND P5, PT, R199, UR4, PT ;  /* 0x00000004c7007c0c */ /* 0x000fd2000bfa6270 */
[-C--:B0-----:R-:W-:Y:S02]  /*2f070*/  @!P3 LEA R4, P0, R198, R14.reuse, 0x1 ;  /* 0x0000000ec604b211 */ /* 0x081fe400078008ff */
[-C--:B------:R-:W-:Y:S02]  /*2f080*/  @!P4 LEA R6, P1, R200, R14.reuse, 0x1 ;  /* 0x0000000ec806c211 */ /* 0x080fe400078208ff */
[C---:B------:R-:W-:Y:S02]  /*2f090*/  @!P5 LEA R8, P2, R199.reuse, R14, 0x1 ;  /* 0x0000000ec708d211 */ /* 0x040fe400078408ff */
        /* <DEDUP_REMOVED lines=8> */
[----:B------:R-:W-:-:S04]  /*2f120*/  LEA R14, P0, R201, R14, 0x1 ;  /* 0x0000000ec90e7211 */ /* 0x000fc800078008ff */
[----:B------:R-:W-:-:S05]  /*2f130*/  LEA.HI.X R15, R201, R3, R212, 0x1, P0 ;  /* 0x00000003c90f7211 */ /* 0x000fca00000f0cd4 */
[----:B------:R3:W-:Y:S01]  /*2f140*/  ST.E.128 desc[UR44][R14.64], R84 ;  /* 0x000000540e007985 */ /* 0x0007e2000c101d2c */
[----:B------:R-:W-:Y:S05]  /*2f150*/  BRA `(.L_x_4065) ;  /* 0x0000002c00a07947 */ /* 0x000fea0003800000 */
.L_x_4054:
[----:B0-----:R-:W0:Y:S01]  /*2f160*/  @P2 LDC R13, c[0x0][0xcec] ;  /* 0x00033b00ff0d2b82 */ /* 0x001e220000000800 */
[----:B------:R-:W-:Y:S01]  /*2f170*/  ULDC.64 UR4, c[0x0][0xc08] ;  /* 0x0003020000047ab9 */ /* 0x000fe20000000a00 */
[----:B------:R-:W-:Y:S01]  /*2f180*/  ULDC.64 UR6, c[0x0][0xc30] ;  /* 0x00030c0000067ab9 */ /* 0x000fe20000000a00 */
[----:B------:R-:W-:Y:S01]  /*2f190*/  IMAD R9, R9, UR4, RZ ;  /* 0x0000000409097c24 */ /* 0x000fe2000f8e02ff */
[C---:B------:R-:W-:Y:S01]  /*2f1a0*/  IADD3 R20, R205.reuse, 0x18, RZ ;  /* 0x00000018cd147810 */ /* 0x040fe20007ffe0ff */
[C---:B------:R-:W-:Y:S01]  /*2f1b0*/  IMAD.WIDE.U32 R4, R8.reuse, UR4, RZ ;  /* 0x0000000408047c25 */ /* 0x040fe2000f8e00ff */
[----:B------:R-:W-:Y:S02]  /*2f1c0*/  SHF.R.S32.HI R25, RZ, 0x1f, R218 ;  /* 0x0000001fff197819 */ /* 0x000fe400000114da */
[----:B------:R-:W1:Y:S01]  /*2f1d0*/  @P2 LDC R6, c[0x0][0xcf0] ;  /* 0x00033c00ff062b82 */ /* 0x000e620000000800 */
[----:B------:R-:W-:Y:S01]  /*2f1e0*/  IMAD R9, R8, UR5, R9 ;  /* 0x0000000508097c24 */ /* 0x000fe2000f8e0209 */
[----:B------:R-:W-:Y:S01]  /*2f1f0*/  ULDC.64 UR4, c[0x0][0xc38] ;  /* 0x00030e0000047ab9 */ /* 0x000fe20000000a00 */
[----:B------:R-:W-:Y:S01]  /*2f200*/  VIADD R18, R205, 0x8 ;  /* 0x00000008cd127836 */ /* 0x000fe20000000000 */
[----:B------:R-:W-:Y:S01]  /*2f210*/  SHF.R.S32.HI R29, RZ, 0x1f, R20 ;  /* 0x0000001fff1d7819 */ /* 0x000fe20000011414 */
[----:B------:R-:W-:Y:S01]  /*2f220*/  IMAD.IADD R5, R5, 0x1, R9 ;  /* 0x0000000105057824 */ /* 0x000fe200078e0209 */
[----:B------:R-:W-:Y:S01]  /*2f230*/  SHF.R.S32.HI R9, RZ, 0x1f, R12 ;  /* 0x0000001fff097819 */ /* 0x000fe2000001140c */
[----:B------:R-:W-:Y:S01]  /*2f240*/  VIADD R19, R205, 0x10 ;  /* 0x00000010cd137836 */ /* 0x000fe20000000000 */
[----:B------:R-:W-:Y:S01]  /*2f250*/  SHF.R.S32.HI R26, RZ, 0x1f, R18 ;  /* 0x0000001fff1a7819 */ /* 0x000fe20000011412 */
[----:B------:R-:W-:-:S04]  /*2f260*/  IMAD.WIDE.U32 R4, R156, UR4, R4 ;  /* 0x000000049c047c25 */ /* 0x000fc8000f8e0004 */
[----:B------:R-:W-:Y:S01]  /*2f270*/  IMAD R5, R156, UR5, R5 ;  /* 0x000000059c057c24 */ /* 0x000fe2000f8e0205 */
[----:B------:R-:W-:Y:S01]  /*2f280*/  ULDC.64 UR4, c[0x0][0xc40] ;  /* 0x0003100000047ab9 */ /* 0x000fe20000000a00 */
[----:B------:R-:W-:Y:S02]  /*2f290*/  VIADD R21, R205, 0x20 ;  /* 0x00000020cd157836 */ /* 0x000fe40000000000 */
[----:B------:R-:W-:Y:S02]  /*2f2a0*/  IMAD R9, R9, UR4, RZ ;  /* 0x0000000409097c24 */ /* 0x000fe4000f8e02ff */
[----:B0-----:R-:W-:Y:S01]  /*2f2b0*/  @P2 IMAD.HI.U32 R13, R28, R13, RZ ;  /* 0x0000000d1c0d2227 */ /* 0x001fe200078e00ff */
[----:B------:R-:W-:-:S03]  /*2f2c0*/  SHF.R.S32.HI R30, RZ, 0x1f, R21 ;  /* 0x0000001fff1e7819 */ /* 0x000fc60000011415 */
[C---:B------:R-:W-:Y:S02]  /*2f2d0*/  IMAD R11, R12.reuse, UR5, R9 ;  /* 0x000000050c0b7c24 */ /* 0x040fe4000f8e0209 */
[----:B------:R-:W-:Y:S01]  /*2f2e0*/  IMAD.WIDE.U32 R4, R12, UR4, R4 ;  /* 0x000000040c047c25 */ /* 0x000fe2000f8e0004 */
[----:B------:R-:W-:-:S03]  /*2f2f0*/  ULDC.64 UR4, c[0x0][0xc48] ;  /* 0x0003120000047ab9 */ /* 0x000fc60000000a00 */
[----:B------:R-:W-:Y:S01]  /*2f300*/  IMAD.MOV.U32 R9, RZ, RZ, R28 ;  /* 0x000000ffff097224 */ /* 0x000fe200078e001c */
[----:B-1----:R-:W-:Y:S01]  /*2f310*/  @P2 SHF.R.U32.HI R9, RZ, R6, R13 ;  /* 0x00000006ff092219 */ /* 0x002fe2000001160d */
[----:B------:R-:W-:Y:S02]  /*2f320*/  IMAD.IADD R5, R5, 0x1, R11 ;  /* 0x0000000105057824 */ /* 0x000fe400078e020b */
[----:B------:R-:W-:Y:S01]  /*2f330*/  VIADD R24, R205, 0x28 ;  /* 0x00000028cd187836 */ /* 0x000fe20000000000 */
[--C-:B------:R-:W-:Y:S01]  /*2f340*/  SHF.R.S32.HI R6, RZ, 0x1f, R9.reuse ;  /* 0x0000001fff067819 */ /* 0x100fe20000011409 */
[----:B------:R-:W-:Y:S02]  /*2f350*/  IMAD.MOV R8, RZ, RZ, -R9 ;  /* 0x000000ffff087224 */ /* 0x000fe400078e0a09 */
[----:B------:R-:W-:Y:S01]  /*2f360*/  IMAD.WIDE.U32 R4, R219, UR4, R4 ;  /* 0x00000004db047c25 */ /* 0x000fe2000f8e0004 */
[----:B------:R-:W-:-:S03]  /*2f370*/  SHF.R.S32.HI R31, RZ, 0x1f, R24 ;  /* 0x0000001fff1f7819 */ /* 0x000fc60000011418 */
[----:B------:R-:W-:Y:S01]  /*2f380*/  IMAD R3, R3, R8, R28 ;  /* 0x0000000803037224 */ /* 0x000fe200078e021c */
[----:B------:R-:W-:Y:S01]  /*2f390*/  SHF.R.S32.HI R28, RZ, 0x1f, R19 ;  /* 0x0000001fff1c7819 */ /* 0x000fe20000011413 */
[----:B------:R-:W-:Y:S02]  /*2f3a0*/  IMAD R6, R6, UR6, RZ ;  /* 0x0000000606067c24 */ /* 0x000fe4000f8e02ff */
[----:B------:R-:W-:Y:S01]  /*2f3b0*/  IMAD R5, R219, UR5, R5 ;  /* 0x00000005db057c24 */ /* 0x000fe2000f8e0205 */
[----:B------:R-:W-:Y:S01]  /*2f3c0*/  ULDC.64 UR4, c[0x0][0xc28] ;  /* 0x00030a0000047ab9 */ /* 0x000fe20000000a00 */
[C---:B------:R-:W-:Y:S01]  /*2f3d0*/  IMAD R11, R9.reuse, UR7, R6 ;  /* 0x00000007090b7c24 */ /* 0x040fe2000f8e0206 */
[----:B------:R-:W-:Y:S01]  /*2f3e0*/  SHF.R.S32.HI R6, RZ, 0x1f, R3 ;  /* 0x0000001fff067819 */ /* 0x000fe20000011403 */
[----:B------:R-:W-:-:S04]  /*2f3f0*/  IMAD.WIDE.U32 R4, R9, UR6, R4 ;  /* 0x0000000609047c25 */ /* 0x000fc8000f8e0004 */
[----:B------:R-:W-:Y:S02]  /*2f400*/  IMAD R6, R6, UR4, RZ ;  /* 0x0000000406067c24 */ /* 0x000fe4000f8e02ff */
[----:B------:R-:W-:Y:S02]  /*2f410*/  IMAD.IADD R5, R5, 0x1, R11 ;  /* 0x0000000105057824 */ /* 0x000fe400078e020b */
[----:B------:R-:W-:Y:S02]  /*2f420*/  VIADD R8, R2, 0x32420 ;  /* 0x0003242002087836 */ /* 0x000fe40000000000 */
[C---:B------:R-:W-:Y:S02]  /*2f430*/  IMAD R9, R3.reuse, UR5, R6 ;  /* 0x0000000503097c24 */ /* 0x040fe4000f8e0206 */
[----:B------:R-:W-:Y:S01]  /*2f440*/  IMAD.WIDE.U32 R4, R3, UR4, R4 ;  /* 0x0000000403047c25 */ /* 0x000fe2000f8e0004 */
[----:B------:R-:W-:Y:S01]  /*2f450*/  ULDC.64 UR4, c[0x0][0xc00] ;  /* 0x0003000000047ab9 */ /* 0x000fe20000000a00 */
[----:B------:R-:W-:-:S02]  /*2f460*/  PRMT R8, RZ, 0x654, R8 ;  /* 0x00000654ff087816 */ /* 0x000fc40000000008 */
[----:B------:R-:W-:Y:S01]  /*2f470*/  IMAD.IADD R5, R5, 0x1, R9 ;  /* 0x0000000105057824 */ /* 0x000fe200078e0209 */
[C---:B------:R-:W-:Y:S01]  /*2f480*/  LEA R3, P0, R4.reuse, UR4, 0x2 ;  /* 0x0000000404037c11 */ /* 0x040fe2000f8010ff */
[----:B------:R-:W-:Y:S01]  /*2f490*/  UMOV UR4, 0xffffffff ;  /* 0xffffffff00047882 */ /* 0x000fe20000000000 */
[----:B------:R0:W-:Y:S02]  /*2f4a0*/  SYNCS.ARRIVE.TRANS64.RED.A1T0 RZ, [R8+URZ], RZ ;  /* 0x000000ff08ff79a7 */ /* 0x0001e4000810043f */
[----:B------:R-:W-:Y:S01]  /*2f4b0*/  LEA.HI.X R4, R4, UR5, R5, 0x2, P0 ;  /* 0x0000000504047c11 */ /* 0x000fe200080f1405 */
[----:B------:R-:W-:Y:S08]  /*2f4c0*/  BRA.DIV UR4, `(.L_x_4066) ;  /* 0x000000ce04b47947 */ /* 0x000ff0000b800000 */
[----:B------:R1:W2:Y:S04]  /*2f4d0*/  SHFL.IDX PT, R5, R4, RZ, 0x1c1f ;  /* 0x001c1fff04057589 */ /* 0x0002a800000e0000 */
[----:B------:R1:W3:Y:S02]  /*2f4e0*/  SHFL.IDX PT, R6, R3, RZ, 0x1c1f ;  /* 0x001c1fff03067589 */ /* 0x0002e400000e0000 */
.L_x_4304:
[----:B------:R-:W-:Y:S01]  /*2f4f0*/  ISETP.GE.AND P0, PT, R33, R0, PT ;  /* 0x000000002100720c */ /* 0x000fe20003f06270 */
[----:B------:R-:W-:-:S12]  /*2f500*/  BSSY B1, `(.L_x_4067) ;  /* 0x00000d2000017945 */ /* 0x000fd80003800000 */
[----:B------:R-:W-:Y:S05]  /*2f510*/  @P0 BRA `(.L_x_4068) ;  /* 0x0000000c00400947 */ /* 0x000fea0003800000 */
[----:B------:R-:W-:Y:S01]  /*2f520*/  ULDC UR4, c[0x0][0xbc8] ;  /* 0x0002f20000047ab9 */ /* 0x000fe20000000800 */
[----:B------:R-:W4:Y:S01]  /*2f530*/  LDL R15, [R1+0x48c] ;  /* 0x00048c00010f7983 */ /* 0x000f220000100800 */
[----:B------:R-:W-:-:S03]  /*2f540*/  ISETP.GE.AND P0, PT, R205, UR4, PT ;  /* 0x00000004cd007c0c */ /* 0x000fc6000bf06270 */
[----:B------:R-:W5:Y:S04]  /*2f550*/  LDL R36, [R1+0x488] ;  /* 0x0004880001247983 */ /* 0x000f680000100800 */
[----:B------:R-:W5:Y:S04]  /*2f560*/  LDL R39, [R1+0x510] ;  /* 0x0005100001277983 */ /* 0x000f680000100800 */
[----:B------:R-:W5:Y:S04]  /*2f570*/  LDL R32, [R1+0x484] ;  /* 0x0004840001207983 */ /* 0x000f680000100800 */
[----:B------:R-:W4:Y:S01]  /*2f580*/  @!P0 LDL.64 R10, [R1+0x240] ;  /* 0x00024000010a8983 */ /* 0x000f220000100a00 */
[----:B------:R-:W-:Y:S01]  /*2f590*/  ISETP.GE.AND P1, PT, R18, UR4, PT ;  /* 0x0000000412007c0c */ /* 0x000fe2000bf26270 */
[----:B0--3--:R-:W-:-:S02]  /*2f5a0*/  @!P0 IMAD.MOV.U32 R8, RZ, RZ, R6 ;  /* 0x000000ffff088224 */ /* 0x009fc400078e0006 */
[----:B--2---:R-:W-:Y:S01]  /*2f5b0*/  @!P0 IMAD.MOV.U32 R9, RZ, RZ, R5 ;  /* 0x000000ffff098224 */ /* 0x004fe200078e0005 */
[----:B------:R-:W2:Y:S01]  /*2f5c0*/  LDL R37, [R1+0x50c] ;  /* 0x00050c0001257983 */ /* 0x000ea20000100800 */
[----:B------:R-:W-:-:S03]  /*2f5d0*/  @!P0 IMAD.WIDE R8, R205, 0x4, R8 ;  /* 0x00000004cd088825 */ /* 0x000fc600078e0208 */
[----:B------:R-:W3:Y:S04]  /*2f5e0*/  LDL R12, [R1+0x480] ;  /* 0x00048000010c7983 */ /* 0x000ee80000100800 */
[----:B------:R-:W3:Y:S04]  /*2f5f0*/  LDL R38, [R1+0x508] ;  /* 0x0005080001267983 */ /* 0x000ee80000100800 */
[----:B------:R-:W3:Y:S04]  /*2f600*/  LDL R13, [R1+0x47c] ;  /* 0x00047c00010d7983 */ /* 0x000ee80000100800 */
[----:B------:R-:W3:Y:S04]  /*2f610*/  LDL R34, [R1+0x504] ;  /* 0x0005040001227983 */ /* 0x000ee80000100800 */
[----:B------:R-:W3:Y:S04]  /*2f620*/  LDL R14, [R1+0x478] ;  /* 0x00047800010e7983 */ /* 0x000ee80000100800 */
[----:B------:R-:W3:Y:S04]  /*2f630*/  LDL R35, [R1+0x500] ;  /* 0x0005000001237983 */ /* 0x000ee80000100800 */
[----:B------:R-:W3:Y:S04]  /*2f640*/  LDL R33, [R1+0x4fc] ;  /* 0x0004fc0001217983 */ /* 0x000ee80000100800 */
[----:B----4-:R0:W-:Y:S04]  /*2f650*/  @!P0 ST.E.64 desc[UR44][R8.64], R10 ;  /* 0x0000000a08008985 */ /* 0x0101e8000c101b2c */
[----:B0-----:R-:W4:Y:S01]  /*2f660*/  @!P1 LDL.64 R8, [R1+0x250] ;  /* 0x0002500001089983 */ /* 0x001f220000100a00 */
[----:B------:R-:W-:-:S02]  /*2f670*/  ISETP.GE.AND P0, PT, R19, UR4, PT ;  /* 0x0000000413007c0c */ /* 0x000fc4000bf06270 */
[----:B------:R-:W-:-:S04]  /*2f680*/  @!P1 LEA R10, P2, R18, R6, 0x2 ;  /* 0x00000006120a9211 */ /* 0x000fc800078410ff */
[----:B------:R-:W-:-:S05]  /*2f690*/  @!P1 LEA.HI.X R11, R18, R5, R26, 0x2, P2 ;  /* 0x00000005120b9211 */ /* 0x000fca00010f141a */
[----:B----4-:R0:W-:Y:S04]  /*2f6a0*/  @!P1 ST.E.64 desc[UR44][R10.64], R8 ;  /* 0x000000080a009985 */ /* 0x0101e8000c101b2c */
[----:B0-----:R-:W4:Y:S01]  /*2f6b0*/  @!P0 LDL.64 R8, [R1+0x260] ;  /* 0x0002600001088983 */ /* 0x001f220000100a00 */
[----:B------:R-:W-:Y:S02]  /*2f6c0*/  ISETP.GE.AND P1, PT, R20, UR4, PT ;  /* 0x0000000414007c0c */ /* 0x000fe4000bf26270 */
        /* <DEDUP_REMOVED lines=24> */
[----:B-----5:R-:W-:Y:S02]  /*2f850*/  ISETP.GE.AND P0, PT, R36, UR4, PT ;  /* 0x0000000424007c0c */ /* 0x020fe4000bf06270 */
[----:B------:R-:W-:-:S04]  /*2f860*/  @!P1 LEA R10, P2, R15, R6, 0x2 ;  /* 0x000000060f0a9211 */ /* 0x000fc800078410ff */
[----:B------:R-:W-:Y:S02]  /*2f870*/  @!P1 LEA.HI.X R11, R15, R5, R39, 0x2, P2 ;  /* 0x000000050f0b9211 */ /* 0x000fe400010f1427 */
[----:B------:R-:W5:Y:S04]  /*2f880*/  LDL R15, [R1+0x474] ;  /* 0x00047400010f7983 */ /* 0x000f680000100800 */
[----:B------:R-:W5:Y:S04]  /*2f890*/  LDL R39, [R1+0x4e0] ;  /* 0x0004e00001277983 */ /* 0x000f680000100800 */
[----:B----4-:R0:W-:Y:S04]  /*2f8a0*/  @!P1 ST.E.64 desc[UR44][R10.64], R8 ;  /* 0x000000080a009985 */ /* 0x0101e8000c101b2c */
[----:B0-----:R-:W4:Y:S01]  /*2f8b0*/  @!P0 LDL.64 R8, [R1+0x2c0] ;  /* 0x0002c00001088983 */ /* 0x001f220000100a00 */
[----:B------:R-:W-:-:S02]  /*2f8c0*/  ISETP.GE.AND P1, PT, R32, UR4, PT ;  /* 0x0000000420007c0c */ /* 0x000fc4000bf26270 */
[----:B------:R-:W-:-:S04]  /*2f8d0*/  @!P0 LEA R10, P2, R36, R6, 0x2 ;  /* 0x00000006240a8211 */ /* 0x000fc800078410ff */
[----:B--2---:R-:W-:Y:S02]  /*2f8e0*/  @!P0 LEA.HI.X R11, R36, R5, R37, 0x2, P2 ;  /* 0x00000005240b8211 */ /* 0x004fe400010f1425 */
[----:B------:R-:W2:Y:S04]  /*2f8f0*/  LDL R37, [R1+0x470] ;  /* 0x0004700001257983 */ /* 0x000ea80000100800 */
[----:B------:R-:W2:Y:S04]  /*2f900*/  LDL R36, [R1+0x4f8] ;  /* 0x0004f80001247983 */ /* 0x000ea80000100800 */
[----:B----4-:R0:W-:Y:S04]  /*2f910*/  @!P0 ST.E.64 desc[UR44][R10.64], R8 ;  /* 0x000000080a008985 */ /* 0x0101e8000c101b2c */
[----:B0-----:R-:W4:Y:S01]  /*2f920*/  @!P1 LDL.64 R8, [R1+0x2d0] ;  /* 0x0002d00001089983 */ /* 0x001f220000100a00 */
[----:B---3--:R-:W-:-:S02]  /*2f930*/  ISETP.GE.AND P0, PT, R12, UR4, PT ;  /* 0x000000040c007c0c */ /* 0x008fc4000bf06270 */
[----:B------:R-:W-:-:S04]  /*2f940*/  @!P1 LEA R10, P2, R32, R6, 0x2 ;  /* 0x00000006200a9211 */ /* 0x000fc800078410ff */
[----:B------:R-:W-:Y:S02]  /*2f950*/  @!P1 LEA.HI.X R11, R32, R5, R38, 0x2, P2 ;  /* 0x00000005200b9211 */ /* 0x000fe400010f1426 */
[----:B------:R-:W3:Y:S04]  /*2f960*/  LDL R32, [R1+0x46c] ;  /* 0x00046c0001207983 */ /* 0x000ee80000100800 */
[----:B------:R-:W3:Y:S04]  /*2f970*/  LDL R38, [R1+0x4f4] ;  /* 0x0004f40001267983 */ /* 0x000ee80000100800 */
[----:B----4-:R0:W-:Y:S04]  /*2f980*/  @!P1 ST.E.64 desc[UR44][R10.64], R8 ;  /* 0x000000080a009985 */ /* 0x0101e8000c101b2c */
[----:B0-----:R-:W4:Y:S01]  /*2f990*/  @!P0 LDL.64 R8, [R1+0x2e0] ;  /* 0x0002e00001088983 */ /* 0x001f220000100a00 */
[----:B------:R-:W-:-:S02]  /*2f9a0*/  ISETP.GE.AND P1, PT, R13, UR4, PT ;  /* 0x000000040d007c0c */ /* 0x000fc4000bf26270 */
        /* <DEDUP_REMOVED lines=13> */
[----:B-----5:R-:W-:-:S02]  /*2fa80*/  ISETP.GE.AND P1, PT, R15, UR4, PT ;  /* 0x000000040f007c0c */ /* 0x020fc4000bf26270 */
[----:B------:R-:W-:-:S04]  /*2fa90*/  @!P0 LEA R10, P2, R14, R6, 0x2 ;  /* 0x000000060e0a8211 */ /* 0x000fc800078410ff */
[----:B------:R-:W-:Y:S02]  /*2faa0*/  @!P0 LEA.HI.X R11, R14, R5, R33, 0x2, P2 ;  /* 0x000000050e0b8211 */ /* 0x000fe400010f1421 */
[----:B------:R-:W5:Y:S04]  /*2fab0*/  LDL R14, [R1+0x460] ;  /* 0x00046000010e7983 */ /* 0x000f680000100800 */
[----:B------:R-:W5:Y:S04]  /*2fac0*/  LDL R33, [R1+0x4e8] ;  /* 0x0004e80001217983 */ /* 0x000f680000100800 */
[----:B----4-:R0:W-:Y:S04]  /*2fad0*/  @!P0 ST.E.64 desc[UR44][R10.64], R8 ;  /* 0x000000080a008985 */ /* 0x0101e8000c101b2c */
[----:B0-----:R-:W4:Y:S01]  /*2fae0*/  @!P1 LDL.64 R8, [R1+0x310] ;  /* 0x0003100001089983 */ /* 0x001f220000100a00 */
[----:B--2---:R-:W-:-:S02]  /*2faf0*/  ISETP.GE.AND P0, PT, R37, UR4, PT ;  /* 0x0000000425007c0c */ /* 0x004fc4000bf06270 */
[----:B------:R-:W-:-:S04]  /*2fb00*/  @!P1 LEA R10, P2, R15, R6, 0x2 ;  /* 0x000000060f0a9211 */ /* 0x000fc800078410ff */
[----:B------:R-:W-:Y:S02]  /*2fb10*/  @!P1 LEA.HI.X R11, R15, R5, R36, 0x2, P2 ;  /* 0x000000050f0b9211 */ /* 0x000fe400010f1424 */
        /* <DEDUP_REMOVED lines=43> */
[----:B----4-:R0:W-:Y:S04]  /*2fdd0*/  @!P1 ST.E.64 desc[UR44][R10.64], R8 ;  /* 0x000000080a009985 */ /* 0x0101e8000c101b2c */
[----:B0-----:R-:W4:Y:S01]  /*2fde0*/  @!P0 LDL.64 R8, [R1+0x380] ;  /* 0x0003800001088983 */ /* 0x001f220000100a00 */
[----:B------:R-:W-:-:S02]  /*2fdf0*/  ISETP.GE.AND P1, PT, R34, UR4, PT ;  /* 0x0000000422007c0c */ /* 0x000fc4000bf26270 */
        /* <DEDUP_REMOVED lines=14> */
[----:B-----5:R-:W-:Y:S02]  /*2fee0*/  @!P0 LEA.HI.X R11, R32, R5, R33, 0x2, P2 ;  /* 0x00000005200b8211 */ /* 0x020fe400010f1421 */
        /* <DEDUP_REMOVED lines=11> */
[----:B------:R-:W-:-:S02]  /*2ffa0*/  ISETP.GE.AND P1, PT, R36, UR4, PT ;  /* 0x0000000424007c0c */ /* 0x000fc4000bf26270 */
[----:B------:R-:W-:-:S04]  /*2ffb0*/  @!P0 LEA R10, P2, R13, R6, 0x2 ;  /* 0x000000060d0a8211 */ /* 0x000fc800078410ff */
[----:B---3--:R-:W-:Y:S02]  /*2ffc0*/  @!P0 LEA.HI.X R11, R13, R5, R15, 0x2, P2 ;  /* 0x000000050d0b8211 */ /* 0x008fe400010f140f */
        /* <DEDUP_REMOVED lines=21> */
[----:B-----5:R-:W-:-:S05]  /*30120*/  @!P0 LEA.HI.X R11, R227, R5, R33, 0x2, P2 ;  /* 0x00000005e30b8211 */ /* 0x020fca00010f1421 */
[----:B----4-:R0:W-:Y:S04]  /*30130*/  @!P0 ST.E.64 desc[UR44][R10.64], R8 ;  /* 0x000000080a008985 */ /* 0x0101e8000c101b2c */
[----:B0-----:R-:W4:Y:S01]  /*30140*/  @!P1 LDL.64 R8, [R1+0x410] ;  /* 0x0004100001089983 */ /* 0x001f220000100a00 */
[----:B--2---:R-:W-:Y:S02]  /*30150*/  ISETP.GE.AND P0, PT, R14, UR4, PT ;  /* 0x000000040e007c0c */ /* 0x004fe4000bf06270 */
[----:B------:R-:W-:-:S04]  /*30160*/  @!P1 LEA R10, P2, R220, R6, 0x2 ;  /* 0x00000006dc0a9211 */ /* 0x000fc800078410ff */
[----:B------:R-:W-:-:S05]  /*30170*/  @!P1 LEA.HI.X R11, R220, R5, R32, 0x2, P2 ;  /* 0x00000005dc0b9211 */ /* 0x000fca00010f1420 */
[----:B----4-:R0:W-:Y:S04]  /*30180*/  @!P1 ST.E.64 desc[UR44][R10.64], R8 ;  /* 0x000000080a009985 */ /* 0x0101e8000c101b2c */
[----:B0-----:R-:W2:Y:S01]  /*30190*/  @!P0 LDL.64 R8, [R1+0x420] ;  /* 0x0004200001088983 */ /* 0x001ea20000100a00 */
[----:B------:R-:W-:Y:S02]  /*301a0*/  ISETP.GE.AND P1, PT, R12, UR4, PT ;  /* 0x000000040c007c0c */ /* 0x000fe4000bf26270 */
[----:B------:R-:W-:-:S04]  /*301b0*/  @!P0 LEA R10, P2, R14, R6, 0x2 ;  /* 0x000000060e0a8211 */ /* 0x000fc800078410ff */
[----:B---3--:R-:W-:-:S05]  /*301c0*/  @!P0 LEA.HI.X R11, R14, R5, R15, 0x2, P2 ;  /* 0x000000050e0b8211 */ /* 0x008fca00010f140f */
[----:B--2---:R0:W-:Y:S04]  /*301d0*/  @!P0 ST.E.64 desc[UR44][R10.64], R8 ;  /* 0x000000080a008985 */ /* 0x0041e8000c101b2c */
[----:B0-----:R-:W2:Y:S01]  /*301e0*/  @!P1 LDL.64 R8, [R1+0x430] ;  /* 0x0004300001089983 */ /* 0x001ea20000100a00 */
[----:B------:R-:W-:-:S04]  /*301f0*/  @!P1 LEA R10, P0, R12, R6, 0x2 ;  /* 0x000000060c0a9211 */ /* 0x000fc800078010ff */
[----:B------:R-:W-:-:S05]  /*30200*/  @!P1 LEA.HI.X R11, R12, R5, R13, 0x2, P0 ;  /* 0x000000050c0b9211 */ /* 0x000fca00000f140d */
[----:B--2---:R4:W-:Y:S04]  /*30210*/  @!P1 ST.E.64 desc[UR44][R10.64], R8 ;  /* 0x000000080a009985 */ /* 0x0049e8000c101b2c */
.L_x_4068:
[----:B------:R-:W-:Y:S05]  /*30220*/  BSYNC B1 ;  /* 0x0000000000017941 */ /* 0x000fea0003800000 */
.L_x_4067:
[----:B------:R-:W-:-:S03]  /*30230*/  UMOV UR4, 0xffffffff ;  /* 0xffffffff00047882 */ /* 0x000fc60000000000 */
[----:B------:R-:W-:Y:S05]  /*30240*/  BRA.DIV UR4, `(.L_x_4069) ;  /* 0x000000c2048c7947 */ /* 0x000fea000b800000 */
[----:B------:R0:W0:Y:S04]  /*30250*/  SHFL.IDX PT, R33, R4, 0x1, 0x1c1f ;  /* 0x003c1f0004217f89 */ /* 0x00002800000e0000 */
[----:B------:R0:W0:Y:S02]  /*30260*/  SHFL.IDX PT, R14, R3, 0x1, 0x1c1f ;  /* 0x003c1f00030e7f89 */ /* 0x00002400000e0000 */
.L_x_4308:
[----:B------:R-:W-:-:S13]  /*30270*/  ISETP.GE.AND P0, PT, R7, R0, PT ;  /* 0x000000000700720c */ /* 0x000fda0003f06270 */
[----:B------:R-:W-:Y:S05]  /*30280*/  @P0 BRA `(.L_x_4065) ;  /* 0x0000001c00540947 */ /* 0x000fea0003800000 */
[----:B01----:R-:W0:Y:S01]  /*30290*/  LDC R3, c[0x0][0xbc8] ;  /* 0x0002f200ff037b82 */ /* 0x003e220000000800 */
[----:B------:R-:W5:Y:S04]  /*302a0*/  LDL R68, [R1+0x48c] ;  /* 0x00048c0001447983 */ /* 0x000f680000100800 */
[----:B------:R-:W5:Y:S04]  /*302b0*/  LDL R65, [R1+0x488] ;  /* 0x0004880001417983 */ /* 0x000f680000100800 */
[----:B------:R-:W5:Y:S04]  /*302c0*/  LDL R69, [R1+0x510] ;  /* 0x0005100001457983 */ /* 0x000f680000100800 */
[----:B------:R-:W5:Y:S04]  /*302d0*/  LDL R63, [R1+0x484] ;  /* 0x00048400013f7983 */ /* 0x000f680000100800 */
[----:B------:R-:W5:Y:S04]  /*302e0*/  LDL R61, [R1+0x50c] ;  /* 0x00050c00013d7983 */ /* 0x000f680000100800 */
[----:B------:R-:W5:Y:S01]  /*302f0*/  LDL R60, [R1+0x508] ;  /* 0x00050800013c7983 */ /* 0x000f620000100800 */
[----:B0-----:R-:W-:-:S03]  /*30300*/  ISETP.GE.AND P0, PT, R205, R3, PT ;  /* 0x00000003cd00720c */ /* 0x001fc60003f06270 */
[----:B------:R-:W5:Y:S04]  /*30310*/  LDL R67, [R1+0x480] ;  /* 0x0004800001437983 */ /* 0x000f680000100800 */
[----:B------:R-:W5:Y:S04]  /*30320*/  LDL R59, [R1+0x470] ;  /* 0x00047000013b7983 */ /* 0x000f680000100800 */
[----:B------:R-:W5:Y:S04]  /*30330*/  LDL R57, [R1+0x504] ;  /* 0x0005040001397983 */ /* 0x000f680000100800 */
[----:B---3--:R-:W3:Y:S01]  /*30340*/  @!P0 LDL.64 R6, [R1+0x248] ;  /* 0x0002480001068983 */ /* 0x008ee20000100a00 */
[----:B------:R-:W-:Y:S01]  /*30350*/  ISETP.GE.AND P1, PT, R18, R3, PT ;  /* 0x000000031200720c */ /* 0x000fe20003f26270 */
[----:B------:R-:W-:-:S02]  /*30360*/  @!P0 IMAD.MOV.U32 R4, RZ, RZ, R14 ;  /* 0x000000ffff048224 */ /* 0x000fc400078e000e */
[----:B--2---:R-:W-:Y:S01]  /*30370*/  @!P0 IMAD.MOV.U32 R5, RZ, RZ, R33 ;  /* 0x000000ffff058224 */ /* 0x004fe200078e0021 */
[----:B------:R-:W2:Y:S01]  /*30380*/  LDL R66, [R1+0x47c] ;  /* 0x00047c0001427983 */ /* 0x000ea20000100800 */
[----:B------:R-:W-:Y:S01]  /*30390*/  @!P0 IMAD.WIDE R4, R205, 0x4, R4 ;  /* 0x00000004cd048825 */ /* 0x000fe200078e0204 */
[----:B------:R-:W-:Y:S02]  /*303a0*/  ISETP.GE.AND P2, PT, R19, R3, PT ;  /* 0x000000031300720c */ /* 0x000fe40003f46270 */
        /* <DEDUP_REMOVED lines=28> */
[----:B---3--:R0:W-:Y:S04]  /*30570*/  @!P0 ST.E.64 desc[UR44][R4.64], R6 ;  /* 0x0000000604008985 */ /* 0x0081e8000c101b2c */
[----:B0-----:R-:W3:Y:S01]  /*30580*/  @!P1 LDL.64 R4, [R1+0x258] ;  /* 0x0002580001049983 */ /* 0x001ee20000100a00 */
[----:B------:R-:W-:-:S04]  /*30590*/  @!P1 LEA R6, P0, R18, R14, 0x2 ;  /* 0x0000000e12069211 */ /* 0x000fc800078010ff */
[----:B------:R-:W-:Y:S02]  /*305a0*/  @!P1 LEA.HI.X R7, R18, R33, R26, 0x2, P0 ;  /* 0x0000002112079211 */ /* 0x000fe400000f141a */
[----:B----4-:R-:W-:-:S03]  /*305b0*/  @!P2 LEA R10, P0, R19, R14, 0x2 ;  /* 0x0000000e130aa211 */ /* 0x010fc600078010ff */
[----:B---3--:R0:W-:Y:S04]  /*305c0*/  @!P1 ST.E.64 desc[UR44][R6.64], R4 ;  /* 0x0000000406009985 */ /* 0x0081e8000c101b2c */
[----:B------:R-:W3:Y:S01]  /*305d0*/  @!P2 LDL.64 R8, [R1+0x268] ;  /* 0x000268000108a983 */ /* 0x000ee20000100a00 */
[----:B------:R-:W-:Y:S02]  /*305e0*/  ISETP.GE.AND P1, PT, R20, R3, PT ;  /* 0x000000031400720c */ /* 0x000fe40003f26270 */
[----:B------:R-:W-:-:S05]  /*305f0*/  @!P2 LEA.HI.X R11, R19, R33, R28, 0x2, P0 ;  /* 0x00000021130ba211 */ /* 0x000fca00000f141c */
[----:B---3--:R1:W-:Y:S06]  /*30600*/  @!P2 ST.E.64 desc[UR44][R10.64], R8 ;  /* 0x000000080a00a985 */ /* 0x0083ec000c101b2c */
[----:B------:R-:W3:Y:S01]  /*30610*/  @!P1 LDL.64 R12, [R1+0x278] ;  /* 0x00027800010c9983 */ /* 0x000ee20000100a00 */
[----:B------:R-:W-:Y:S02]  /*30620*/  ISETP.GE.AND P2, PT, R21, R3, PT ;  /* 0x000000031500720c */ /* 0x000fe40003f46270 */
[----:B------:R-:W-:-:S04]  /*30630*/  @!P1 LEA R18, P0, R20, R14, 0x2 ;  /* 0x0000000e14129211 */ /* 0x000fc800078010ff */
[----:B------:R-:W-:-:S05]  /*30640*/  @!P1 LEA.HI.X R19, R20, R33, R29, 0x2, P0 ;  /* 0x0000002114139211 */ /* 0x000fca00000f141d */
[----:B---3--:R3:W-:Y:S04]  /*30650*/  @!P1 ST.E.64 desc[UR44][R18.64], R12 ;  /* 0x0000000c12009985 */ /* 0x0087e8000c101b2c */
[----:B0-----:R-:W4:Y:S01]  /*30660*/  @!P2 LDL.64 R4, [R1+0x288] ;  /* 0x000288000104a983 */ /* 0x001f220000100a00 */
[----:B------:R-:W-:Y:S02]  /*30670*/  ISETP.GE.AND P1, PT, R24, R3, PT ;  /* 0x000000031800720c */ /* 0x000fe40003f26270 */
[----:B------:R-:W-:-:S04]  /*30680*/  @!P2 LEA R20, P0, R21, R14, 0x2 ;  /* 0x0000000e1514a211 */ /* 0x000fc800078010ff */
[----:B------:R-:W-:-:S05]  /*30690*/  @!P2 LEA.HI.X R21, R21, R33, R30, 0x2, P0 ;  /* 0x000000211515a211 */ /* 0x000fca00000f141e */
[----:B----4-:R0:W-:Y:S04]  /*306a0*/  @!P2 ST.E.64 desc[UR44][R20.64], R4 ;  /* 0x000000041400a985 */ /* 0x0101e8000c101b2c */
[----:B------:R-:W4:Y:S01]  /*306b0*/  @!P1 LDL.64 R6, [R1+0x298] ;  /* 0x0002980001069983 */ /* 0x000f220000100a00 */
[----:B------:R-:W-:Y:S02]  /*306c0*/  ISETP.GE.AND P2, PT, R218, R3, PT ;  /* 0x00000003da00720c */ /* 0x000fe40003f46270 */
[----:B-1----:R-:W-:-:S04]  /*306d0*/  @!P1 LEA R10, P0, R24, R14, 0x2 ;  /* 0x0000000e180a9211 */ /* 0x002fc800078010ff */
[----:B------:R-:W-:-:S05]  /*306e0*/  @!P1 LEA.HI.X R11, R24, R33, R31, 0x2, P0 ;  /* 0x00000021180b9211 */ /* 0x000fca00000f141f */
[----:B----4-:R1:W-:Y:S04]  /*306f0*/  @!P1 ST.E.64 desc[UR44][R10.64], R6 ;  /* 0x000000060a009985 */ /* 0x0103e8000c101b2c */
[----:B------:R-:W4:Y:S01]  /*30700*/  @!P2 LDL.64 R8, [R1+0x2a8] ;  /* 0x0002a8000108a983 */ /* 0x000f220000100a00 */
[----:B-----5:R-:W-:Y:S02]  /*30710*/  ISETP.GE.AND P1, PT, R68, R3, PT ;  /* 0x000000034400720c */ /* 0x020fe40003f26270 */
[----:B---3--:R-:W-:-:S04]  /*30720*/  @!P2 LEA R12, P0, R218, R14, 0x2 ;  /* 0x0000000eda0ca211 */ /* 0x008fc800078010ff */
[----:B------:R-:W-:-:S05]  /*30730*/  @!P2 LEA.HI.X R13, R218, R33, R25, 0x2, P0 ;  /* 0x00000021da0da211 */ /* 0x000fca00000f1419 */
[----:B----4-:R3:W-:Y:S04]  /*30740*/  @!P2 ST.E.64 desc[UR44][R12.64], R8 ;  /* 0x000000080c00a985 */ /* 0x0107e8000c101b2c */
[----:B0-----:R-:W4:Y:S01]  /*30750*/  @!P1 LDL.64 R4, [R1+0x2b8] ;  /* 0x0002b80001049983 */ /* 0x001f220000100a00 */
[----:B------:R-:W-:Y:S02]  /*30760*/  ISETP.GE.AND P2, PT, R65, R3, PT ;  /* 0x000000034100720c */ /* 0x000fe40003f46270 */
[----:B------:R-:W-:-:S04]  /*30770*/  @!P1 LEA R18, P0, R68, R14, 0x2 ;  /* 0x0000000e44129211 */ /* 0x000fc800078010ff */
[----:B------:R-:W-:Y:S01]  /*30780*/  @!P1 LEA.HI.X R19, R68, R33, R69, 0x2, P0 ;  /* 0x0000002144139211 */ /* 0x000fe200000f1445 */
[----:B------:R-:W-:-:S04]  /*30790*/  IMAD.MOV.U32 R68, RZ, RZ, R61 ;  /* 0x000000ffff447224 */ /* 0x000fc800078e003d */
[----:B----4-:R0:W-:Y:S04]  /*307a0*/  @!P1 ST.E.64 desc[UR44][R18.64], R4 ;  /* 0x0000000412009985 */ /* 0x0101e8000c101b2c */
[----:B-1----:R-:W4:Y:S01]  /*307b0*/  @!P2 LDL.64 R6, [R1+0x2c8] ;  /* 0x0002c8000106a983 */ /* 0x002f220000100a00 */
[----:B------:R-:W-:Y:S02]  /*307c0*/  ISETP.GE.AND P1, PT, R63, R3, PT ;  /* 0x000000033f00720c */ /* 0x000fe40003f26270 */
[----:B------:R-:W-:-:S04]  /*307d0*/  @!P2 LEA R10, P0, R65, R14, 0x2 ;  /* 0x0000000e410aa211 */ /* 0x000fc800078010ff */
[----:B------:R-:W-:Y:S01]  /*307e0*/  @!P2 LEA.HI.X R11, R65, R33, R68, 0x2, P0 ;  /* 0x00000021410ba211 */ /* 0x000fe200000f1444 */
[----:B------:R-:W-:-:S04]  /*307f0*/  IMAD.MOV.U32 R61, RZ, RZ, R60 ;  /* 0x000000ffff3d7224 */ /* 0x000fc800078e003c */
[----:B----4-:R1:W-:Y:S04]  /*30800*/  @!P2 ST.E.64 desc[UR44][R10.64], R6 ;  /* 0x000000060a00a985 */ /* 0x0103e8000c101b2c */
[----:B---3--:R-:W3:Y:S01]  /*30810*/  @!P1 LDL.64 R8, [R1+0x2d8] ;  /* 0x0002d80001089983 */ /* 0x008ee20000100a00 */
[----:B------:R-:W-:Y:S01]  /*30820*/  ISETP.GE.AND P2, PT, R67, R3, PT ;  /* 0x000000034300720c */ /* 0x000fe20003f46270 */
[----:B------:R-:W-:Y:S01]  /*30830*/  IMAD.MOV.U32 R65, RZ, RZ, R61 ;  /* 0x000000ffff417224 */ /* 0x000fe200078e003d */
[----:B------:R-:W-:-:S04]  /*30840*/  @!P1 LEA R12, P0, R63, R14, 0x2 ;  /* 0x0000000e3f0c9211 */ /* 0x000fc800078010ff */
[----:B------:R-:W-:Y:S01]  /*30850*/  @!P1 LEA.HI.X R13, R63, R33, R65, 0x2, P0 ;  /* 0x000000213f0d9211 */ /* 0x000fe200000f1441 */
[----:B------:R-:W-:Y:S02]  /*30860*/  IMAD.MOV.U32 R60, RZ, RZ, R59 ;  /* 0x000000ffff3c7224 */ /* 0x000fe400078e003b */
[----:B------:R-:W-:Y:S02]  /*30870*/  IMAD.MOV.U32 R59, RZ, RZ, R57 ;  /* 0x000000ffff3b7224 */ /* 0x000fe400078e0039 */
[----:B---3--:R3:W-:Y:S04]  /*30880*/  @!P1 ST.E.64 desc[UR44][R12.64], R8 ;  /* 0x000000080c009985 */ /* 0x0087e8000c101b2c */
[----:B0-----:R-:W4:Y:S01]  /*30890*/  @!P2 LDL.64 R4, [R1+0x2e8] ;  /* 0x0002e8000104a983 */ /* 0x001f220000100a00 */
[----:B------:R-:W-:Y:S01]  /*308a0*/  IMAD.MOV.U32 R61, RZ, RZ, R59 ;  /* 0x000000ffff3d7224 */ /* 0x000fe200078e003b */
[----:B--2---:R-:W-:-:S02]  /*308b0*/  ISETP.GE.AND P1, PT, R66, R3, PT ;  /* 0x000000034200720c */ /* 0x004fc40003f26270 */
[----:B------:R-:W-:Y:S01]  /*308c0*/  @!P2 LEA R18, P0, R67, R14, 0x2 ;  /* 0x0000000e4312a211 */ /* 0x000fe200078010ff */
[----:B------:R-:W-:-:S05]  /*308d0*/  IMAD.MOV.U32 R68, RZ, RZ, R61 ;  /* 0x000000ffff447224 */ /* 0x000fca00078e003d */
[----:B------:R-:W-:Y:S01]  /*308e0*/  @!P2 LEA.HI.X R19, R67, R33, R68, 0x2, P0 ;  /* 0x000000214313a211 */ /* 0x000fe200000f1444 */
[----:B------:R-:W-:-:S04]  /*308f0*/  IMAD.MOV.U32 R57, RZ, RZ, R56 ;  /* 0x000000ffff397224 */ /* 0x000fc800078e0038 */
[----:B------:R-:W-:Y:S01]  /*30900*/  IMAD.MOV.U32 R59, RZ, RZ, R57 ;  /* 0x000000ffff3b7224 */ /* 0x000fe200078e0039 */
[----:B----4-:R0:W-:Y:S04]  /*30910*/  @!P2 ST.E.64 desc[UR44][R18.64], R4 ;  /* 0x000000041200a985 */ /* 0x0101e8000c101b2c */
[----:B-1----:R-:W2:Y:S01]  /*30920*/  @!P1 LDL.64 R6, [R1+0x2f8] ;  /* 0x0002f80001069983 */ /* 0x002ea20000100a00 */
[----:B------:R-:W-:Y:S01]  /*30930*/  IMAD.MOV.U32 R65, RZ, RZ, R59 ;  /* 0x000000ffff417224 */ /* 0x000fe200078e003b */
[----:B------:R-:W-:Y:S02]  /*30940*/  ISETP.GE.AND P2, PT, R64, R3, PT ;  /* 0x000000034000720c */ /* 0x000fe40003f46270 */
[----:B------:R-:W-:Y:S01]  /*30950*/  @!P1 LEA R10, P0, R66, R14, 0x2 ;  /* 0x0000000e420a9211 */ /* 0x000fe200078010ff */
[----:B------:R-:W-:-:S05]  /*30960*/  IMAD.MOV.U32 R67, RZ, RZ, R65 ;  /* 0x000000ffff437224 */ /* 0x000fca00078e0041 */
[----:B------:R-:W-:Y:S01]  /*30970*/  @!P1 LEA.HI.X R11, R66, R33, R67, 0x2, P0 ;  /* 0x00000021420b9211 */ /* 0x000fe200000f1443 */
[----:B------:R-:W-:Y:S02]  /*30980*/  IMAD.MOV.U32 R56, RZ, RZ, R55 ;  /* 0x000000ffff387224 */ /* 0x000fe400078e0037 */
[----:B------:R-:W-:-:S04]  /*30990*/  IMAD.MOV.U32 R55, RZ, RZ, R54 ;  /* 0x000000ffff377224 */ /* 0x000fc800078e0036 */
[----:B------:R-:W-:Y:S01]  /*309a0*/  IMAD.MOV.U32 R57, RZ, RZ, R55 ;  /* 0x000000ffff397224 */ /* 0x000fe200078e0037 */
[----:B--2---:R1:W-:Y:S04]  /*309b0*/  @!P1 ST.E.64 desc[UR44][R10.64], R6 ;  /* 0x000000060a009985 */ /* 0x0043e8000c101b2c */
[----:B---3--:R-:W2:Y:S01]  /*309c0*/  @!P2 LDL.64 R8, [R1+0x308] ;  /* 0x000308000108a983 */ /* 0x008ea20000100a00 */
[----:B------:R-:W-:Y:S01]  /*309d0*/  IMAD.MOV.U32 R63, RZ, RZ, R57 ;  /* 0x000000ffff3f7224 */ /* 0x000fe200078e0039 */
[----:B------:R-:W-:Y:S02]  /*309e0*/  ISETP.GE.AND P1, PT, R62, R3, PT ;  /* 0x000000033e00720c */ /* 0x000fe40003f26270 */
[C---:B------:R-:W-:Y:S01]  /*309f0*/  @!P2 LEA R12, P0, R64.reuse, R14, 0x2 ;  /* 0x0000000e400ca211 */ /* 0x040fe200078010ff */
[----:B------:R-:W-:Y:S01]  /*30a00*/  IMAD.MOV.U32 R65, RZ, RZ, R63 ;  /* 0x000000ffff417224 */ /* 0x000fe200078e003f */
[----:B------:R-:W3:Y:S04]  /*30a10*/  LDL R57, [R1+0x4f4] ;  /* 0x0004f40001397983 */ /* 0x000ee80000100800 */
[----:B------:R-:W-:Y:S01]  /*30a20*/  @!P2 LEA.HI.X R13, R64, R33, R65, 0x2, P0 ;  /* 0x00000021400da211 */ /* 0x000fe200000f1441 */
[----:B------:R-:W-:-:S02]  /*30a30*/  IMAD.MOV.U32 R54, RZ, RZ, R53 ;  /* 0x000000ffff367224 */ /* 0x000fc400078e0035 */
[----:B------:R-:W-:-:S04]  /*30a40*/  IMAD.MOV.U32 R53, RZ, RZ, R52 ;  /* 0x000000ffff357224 */ /* 0x000fc800078e0034 */
[----:B------:R-:W-:Y:S01]  /*30a50*/  IMAD.MOV.U32 R55, RZ, RZ, R53 ;  /* 0x000000ffff377224 */ /* 0x000fe200078e0035 */
[----:B--2---:R2:W-:Y:S04]  /*30a60*/  @!P2 ST.E.64 desc[UR44][R12.64], R8 ;  /* 0x000000080c00a985 */ /* 0x0045e8000c101b2c */
[----:B0-----:R-:W4:Y:S01]  /*30a70*/  @!P1 LDL.64 R4, [R1+0x318] ;  /* 0x0003180001049983 */ /* 0x001f220000100a00 */
[----:B------:R-:W-:Y:S01]  /*30a80*/  IMAD.MOV.U32 R61, RZ, RZ, R55 ;  /* 0x000000ffff3d7224 */ /* 0x000fe200078e0037 */
[----:B------:R-:W-:Y:S02]  /*30a90*/  ISETP.GE.AND P2, PT, R60, R3, PT ;  /* 0x000000033c00720c */ /* 0x000fe40003f46270 */
[C---:B------:R-:W-:Y:S01]  /*30aa0*/  @!P1 LEA R18, P0, R62.reuse, R14, 0x2 ;  /* 0x0000000e3e129211 */ /* 0x040fe200078010ff */
[----:B------:R-:W-:Y:S01]  /*30ab0*/  IMAD.MOV.U32 R63, RZ, RZ, R61 ;  /* 0x000000ffff3f7224 */ /* 0x000fe200078e003d */
[----:B------:R-:W5:Y:S04]  /*30ac0*/  LDL R55, [R1+0x4e8] ;  /* 0x0004e80001377983 */ /* 0x000f680000100800 */
[----:B------:R-:W-:-:S05]  /*30ad0*/  @!P1 LEA.HI.X R19, R62, R33, R63, 0x2, P0 ;  /* 0x000000213e139211 */ /* 0x000fca00000f143f */
[----:B----4-:R0:W-:Y:S04]  /*30ae0*/  @!P1 ST.E.64 desc[UR44][R18.64], R4 ;  /* 0x0000000412009985 */ /* 0x0101e8000c101b2c */
[----:B-1----:R-:W4:Y:S01]  /*30af0*/  @!P2 LDL.64 R6, [R1+0x328] ;  /* 0x000328000106a983 */ /* 0x002f220000100a00 */
[----:B------:R-:W-:Y:S02]  /*30b00*/  ISETP.GE.AND P1, PT, R58, R3, PT ;  /* 0x000000033a00720c */ /* 0x000fe40003f26270 */
[----:B---3--:R-:W-:Y:S02]  /*30b10*/  MOV R61, R57 ;  /* 0x00000039003d7202 */ /* 0x008fe40000000f00 */
[----:B------:R-:W-:-:S04]  /*30b20*/  @!P2 LEA R10, P0, R60, R14, 0x2 ;  /* 0x0000000e3c0aa211 */ /* 0x000fc800078010ff */
[----:B------:R-:W-:Y:S01]  /*30b30*/  @!P2 LEA.HI.X R11, R60, R33, R61, 0x2, P0 ;  /* 0x000000213c0ba211 */ /* 0x000fe200000f143d */
[----:B------:R-:W-:-:S04]  /*30b40*/  IMAD.MOV.U32 R53, RZ, RZ, R48 ;  /* 0x000000ffff357224 */ /* 0x000fc800078e0030 */
[----:B----4-:R1:W-:Y:S04]  /*30b50*/  @!P2 ST.E.64 desc[UR44][R10.64], R6 ;  /* 0x000000060a00a985 */ /* 0x0103e8000c101b2c */
[----:B--2---:R-:W2:Y:S01]  /*30b60*/  @!P1 LDL.64 R8, [R1+0x338] ;  /* 0x0003380001089983 */ /* 0x004ea20000100a00 */
[----:B------:R-:W-:Y:S01]  /*30b70*/  ISETP.GE.AND P2, PT, R56, R3, PT ;  /* 0x000000033800720c */ /* 0x000fe20003f46270 */
[----:B------:R-:W-:Y:S01]  /*30b80*/  IMAD.MOV.U32 R59, RZ, RZ, R53 ;  /* 0x000000ffff3b7224 */ /* 0x000fe200078e0035 */
[----:B------:R-:W-:-:S04]  /*30b90*/  @!P1 LEA R12, P0, R58, R14, 0x2 ;  /* 0x0000000e3a0c9211 */ /* 0x000fc800078010ff */
[----:B------:R-:W-:Y:S01]  /*30ba0*/  @!P1 LEA.HI.X R13, R58, R33, R59, 0x2, P0 ;  /* 0x000000213a0d9211 */ /* 0x000fe200000f143b */
[----:B------:R-:W-:-:S04]  /*30bb0*/  IMAD.MOV.U32 R57, RZ, RZ, R51 ;  /* 0x000000ffff397224 */ /* 0x000fc800078e0033 */
[----:B--2---:R2:W-:Y:S04]  /*30bc0*/  @!P1 ST.E.64 desc[UR44][R12.64], R8 ;  /* 0x000000080c009985 */ /* 0x0045e8000c101b2c */
[----:B0-----:R-:W3:Y:S01]  /*30bd0*/  @!P2 LDL.64 R4, [R1+0x348] ;  /* 0x000348000104a983 */ /* 0x001ee20000100a00 */
[----:B------:R-:W-:Y:S02]  /*30be0*/  ISETP.GE.AND P1, PT, R54, R3, PT ;  /* 0x000000033600720c */ /* 0x000fe40003f26270 */
[----:B------:R-:W-:-:S04]  /*30bf0*/  @!P2 LEA R18, P0, R56, R14, 0x2 ;  /* 0x0000000e3812a211 */ /* 0x000fc800078010ff */
[----:B------:R-:W-:Y:S01]  /*30c00*/  @!P2 LEA.HI.X R19, R56, R33, R57, 0x2, P0 ;  /* 0x000000213813a211 */ /* 0x000fe200000f1439 */
[----:B------:R-:W-:-:S04]  /*30c10*/  IMAD.MOV.U32 R52, RZ, RZ, R43 ;  /* 0x000000ffff347224 */ /* 0x000fc800078e002b */
[----:B---3--:R0:W-:Y:S04]  /*30c20*/  @!P2 ST.E.64 desc[UR44][R18.64], R4 ;  /* 0x000000041200a985 */ /* 0x0081e8000c101b2c */
[----:B-1----:R-:W3:Y:S01]  /*30c30*/  @!P1 LDL.64 R6, [R1+0x358] ;  /* 0x0003580001069983 */ /* 0x002ee20000100a00 */
[----:B------:R-:W-:Y:S01]  /*30c40*/  ISETP.GE.AND P2, PT, R52, R3, PT ;  /* 0x000000033400720c */ /* 0x000fe20003f46270 */
[----:B------:R-:W-:Y:S01]  /*30c50*/  IMAD.MOV.U32 R48, RZ, RZ, R47 ;  /* 0x000000ffff307224 */ /* 0x000fe200078e002f */
[C---:B------:R-:W-:Y:S01]  /*30c60*/  @!P1 LEA R10, P0, R54.reuse, R14, 0x2 ;  /* 0x0000000e360a9211 */ /* 0x040fe200078010ff */
[----:B------:R-:W4:Y:S03]  /*30c70*/  LDL R47, [R1+0x4e4] ;  /* 0x0004e400012f7983 */ /* 0x000f260000100800 */
[----:B-----5:R-:W-:-:S05]  /*30c80*/  @!P1 LEA.HI.X R11, R54, R33, R55, 0x2, P0 ;  /* 0x00000021360b9211 */ /* 0x020fca00000f1437 */
[----:B---3--:R1:W-:Y:S04]  /*30c90*/  @!P1 ST.E.64 desc[UR44][R10.64], R6 ;  /* 0x000000060a009985 */ /* 0x0083e8000c101b2c */
[----:B--2---:R-:W2:Y:S01]  /*30ca0*/  @!P2 LDL.64 R8, [R1+0x368] ;  /* 0x000368000108a983 */ /* 0x004ea20000100a00 */
[----:B------:R-:W-:Y:S01]  /*30cb0*/  ISETP.GE.AND P1, PT, R50, R3, PT ;  /* 0x000000033200720c */ /* 0x000fe20003f26270 */
[----:B----4-:R-:W-:Y:S01]  /*30cc0*/  IMAD.MOV.U32 R53, RZ, RZ, R47 ;  /* 0x000000ffff357224 */ /* 0x010fe200078e002f */
[C---:B------:R-:W-:Y:S01]  /*30cd0*/  @!P2 LEA R12, P0, R52.reuse, R14, 0x2 ;  /* 0x0000000e340ca211 */ /* 0x040fe200078010ff */
[----:B------:R-:W-:Y:S01]  /*30ce0*/  IMAD.MOV.U32 R51, RZ, RZ, R44 ;  /* 0x000000ffff337224 */ /* 0x000fe200078e002c */
[----:B------:R-:W3:Y:S02]  /*30cf0*/  LDL R47, [R1+0x4d8] ;  /* 0x0004d800012f7983 */ /* 0x000ee40000100800 */
[----:B------:R-:W-:-:S02]  /*30d00*/  @!P2 LEA.HI.X R13, R52, R33, R53, 0x2, P0 ;  /* 0x00000021340da211 */ /* 0x000fc400000f1435 */
[----:B------:R-:W4:Y:S04]  /*30d10*/  LDL R44, [R1+0x450] ;  /* 0x00045000012c7983 */ /* 0x000f280000100800 */
[----:B--2---:R2:W-:Y:S04]  /*30d20*/  @!P2 ST.E.64 desc[UR44][R12.64], R8 ;  /* 0x000000080c00a985 */ /* 0x0045e8000c101b2c */
[----:B0-----:R-:W5:Y:S01]  /*30d30*/  @!P1 LDL.64 R4, [R1+0x378] ;  /* 0x0003780001049983 */ /* 0x001f620000100a00 */
[----:B------:R-:W-:Y:S02]  /*30d40*/  ISETP.GE.AND P2, PT, R48, R3, PT ;  /* 0x000000033000720c */ /* 0x000fe40003f46270 */
[----:B------:R-:W-:-:S04]  /*30d50*/  @!P1 LEA R18, P0, R50, R14, 0x2 ;  /* 0x0000000e32129211 */ /* 0x000fc800078010ff */
[----:B------:R-:W-:-:S05]  /*30d60*/  @!P1 LEA.HI.X R19, R50, R33, R51, 0x2, P0 ;  /* 0x0000002132139211 */ /* 0x000fca00000f1433 */
[----:B-----5:R0:W-:Y:S04]  /*30d70*/  @!P1 ST.E.64 desc[UR44][R18.64], R4 ;  /* 0x0000000412009985 */ /* 0x0201e8000c101b2c */
[----:B-1----:R-:W5:Y:S01]  /*30d80*/  @!P2 LDL.64 R6, [R1+0x388] ;  /* 0x000388000106a983 */ /* 0x002f620000100a00 */
[----:B------:R-:W-:Y:S02]  /*30d90*/  ISETP.GE.AND P1, PT, R46, R3, PT ;  /* 0x000000032e00720c */ /* 0x000fe40003f26270 */
[----:B------:R-:W-:-:S04]  /*30da0*/  @!P2 LEA R10, P0, R48, R14, 0x2 ;  /* 0x0000000e300aa211 */ /* 0x000fc800078010ff */
[----:B------:R-:W-:-:S05]  /*30db0*/  @!P2 LEA.HI.X R11, R48, R33, R49, 0x2, P0 ;  /* 0x00000021300ba211 */ /* 0x000fca00000f1431 */
[----:B-----5:R1:W-:Y:S04]  /*30dc0*/  @!P2 ST.E.64 desc[UR44][R10.64], R6 ;  /* 0x000000060a00a985 */ /* 0x0203e8000c101b2c */
[----:B--2---:R-:W2:Y:S01]  /*30dd0*/  @!P1 LDL.64 R8, [R1+0x398] ;  /* 0x0003980001089983 */ /* 0x004ea20000100a00 */
[----:B----4-:R-:W-:Y:S02]  /*30de0*/  ISETP.GE.AND P2, PT, R44, R3, PT ;  /* 0x000000032c00720c */ /* 0x010fe40003f46270 */
[----:B------:R-:W-:-:S04]  /*30df0*/  @!P1 LEA R12, P0, R46, R14, 0x2 ;  /* 0x0000000e2e0c9211 */ /* 0x000fc800078010ff */
[----:B---3--:R-:W-:-:S05]  /*30e00*/  @!P1 LEA.HI.X R13, R46, R33, R47, 0x2, P0 ;  /* 0x000000212e0d9211 */ /* 0x008fca00000f142f */
        /* <DEDUP_REMOVED lines=8> */
[----:B------:R-:W-:Y:S02]  /*30e90*/  MOV R43, R32 ;  /* 0x00000020002b7202 */ /* 0x000fe40000000f00 */
[C---:B------:R-:W-:Y:S01]  /*30ea0*/  @!P1 LEA R10, P0, R42.reuse, R14, 0x2 ;  /* 0x0000000e2a0a9211 */ /* 0x040fe200078010ff */
[----:B------:R-:W4:Y:S03]  /*30eb0*/  LDL R32, [R1+0x490] ;  /* 0x0004900001207983 */ /* 0x000f260000100800 */
        /* <DEDUP_REMOVED lines=25> */
[----:B------:R-:W-:-:S07]  /*31050*/  @!P2 LEA.HI.X R19, R227, R33, R35, 0x2, P0 ;  /* 0x00000021e313a211 */ /* 0x000fce00000f1423 */
[C---:B-1----:R-:W-:Y:S01]  /*31060*/  @!P1 LEA R10, P0, R220.reuse, R14, 0x2 ;  /* 0x0000000edc0a9211 */ /* 0x042fe200078010ff */
[----:B---3--:R2:W-:Y:S04]  /*31070*/  @!P2 ST.E.64 desc[UR44][R18.64], R4 ;  /* 0x000000041200a985 */ /* 0x0085e8000c101b2c */
[----:B------:R-:W3:Y:S01]  /*31080*/  @!P1 LDL.64 R6, [R1+0x418] ;  /* 0x0004180001069983 */ /* 0x000ee20000100a00 */
[----:B------:R-:W-:Y:S02]  /*31090*/  @!P1 LEA.HI.X R11, R220, R33, R34, 0x2, P0 ;  /* 0x00000021dc0b9211 */ /* 0x000fe400000f1422 */
[-C--:B------:R-:W-:Y:S01]  /*310a0*/  ISETP.GE.AND P0, PT, R15, R3.reuse, PT ;  /* 0x000000030f00720c */ /* 0x080fe20003f06270 */
[----:B------:R-:W-:Y:S02]  /*310b0*/  BSSY B1, `(.L_x_4070) ;  /* 0x0000009000017945 */ /* 0x000fe40003800000 */
[----:B---3--:R2:W-:Y:S01]  /*310c0*/  @!P1 ST.E.64 desc[UR44][R10.64], R6 ;  /* 0x000000060a009985 */ /* 0x0085e2000c101b2c */
[----:B----4-:R-:W-:-:S09]  /*310d0*/  ISETP.GE.AND P1, PT, R32, R3, PT ;  /* 0x000000032000720c */ /* 0x010fd20003f26270 */
[----:B------:R-:W-:Y:S05]  /*310e0*/  @P0 BRA `(.L_x_4071) ;  /* 0x0000000000140947 */ /* 0x000fea0003800000 */
[----:B------:R-:W3:Y:S04]  /*310f0*/  LDL R34, [R1+0x4b4] ;  /* 0x0004b40001227983 */ /* 0x000ee80000100800 */
[----:B--2---:R-:W2:Y:S01]  /*31100*/  LDL.64 R6, [R1+0x428] ;  /* 0x0004280001067983 */ /* 0x004ea20000100a00 */
[----:B------:R-:W-:-:S04]  /*31110*/  LEA R4, P0, R15, R14, 0x2 ;  /* 0x0000000e0f047211 */ /* 0x000fc800078010ff */
[----:B---3--:R-:W-:-:S05]  /*31120*/  LEA.HI.X R5, R15, R33, R34, 0x2, P0 ;  /* 0x000000210f057211 */ /* 0x008fca00000f1422 */
[----:B--2---:R0:W-:Y:S04]  /*31130*/  ST.E.64 desc[UR44][R4.64], R6 ;  /* 0x0000000604007985 */ /* 0x0041e8000c101b2c */
.L_x_4071:
[----:B------:R-:W-:Y:S05]  /*31140*/  BSYNC B1 ;  /* 0x0000000000017941 */ /* 0x000fea0003800000 */
.L_x_4070:
[----:B------:R-:W-:Y:S05]  /*31150*/  @P1 BRA `(.L_x_4065) ;  /* 0x0000000c00a01947 */ /* 0x000fea0003800000 */
[----:B------:R-:W3:Y:S04]  /*31160*/  LDL R0, [R1+0x4b0] ;  /* 0x0004b00001007983 */ /* 0x000ee80000100800 */
[----:B0-2---:R-:W2:Y:S01]  /*31170*/  LDL.64 R4, [R1+0x438] ;  /* 0x0004380001047983 */ /* 0x005ea20000100a00 */
[----:B------:R-:W-:-:S04]  /*31180*/  LEA R14, P0, R32, R14, 0x2 ;  /* 0x0000000e200e7211 */ /* 0x000fc800078010ff */
[----:B---3--:R-:W-:-:S05]  /*31190*/  LEA.HI.X R15, R32, R33, R0, 0x2, P0 ;  /* 0x00000021200f7211 */ /* 0x008fca00000f1400 */
[----:B--2---:R0:W-:Y:S01]  /*311a0*/  ST.E.64 desc[UR44][R14.64], R4 ;  /* 0x000000040e007985 */ /* 0x0041e2000c101b2c */
[----:B------:R-:W-:Y:S05]  /*311b0*/  BRA `(.L_x_4065) ;  /* 0x0000000c00887947 */ /* 0x000fea0003800000 */
.L_x_4052:
[----:B------:R-:W-:Y:S01]  /*311c0*/  ULDC.64 UR4, c[0x0][0xd08] ;  /* 0x0003420000047ab9 */ /* 0x000fe20000000a00 */
[----:B------:R-:W3:Y:S01]  /*311d0*/  LDC.64 R4, c[0x0][0xd00] ;  /* 0x00034000ff047b82 */ /* 0x000ee20000000a00 */
[----:B------:R-:W-:Y:S01]  /*311e0*/  ISETP.NE.U32.AND P0, PT, RZ, UR4, PT ;  /* 0x00000004ff007c0c */ /* 0x000fe2000bf05070 */
[----:B------:R-:W2:Y:S01]  /*311f0*/  LDL R0, [R1+0x4a0] ;  /* 0x0004a00001007983 */ /* 0x000ea20000100800 */
[----:B------:R-:W-:Y:S02]  /*31200*/  IMAD.MOV.U32 R3, RZ, RZ, RZ ;  /* 0x000000ffff037224 */ /* 0x000fe400078e00ff */
[----:B------:R-:W-:Y:S01]  /*31210*/  ISETP.NE.AND.EX P1, PT, RZ, UR5, PT, P0 ;  /* 0x00000005ff007c0c */ /* 0x000fe2000bf25300 */
[----:B------:R-:W-:Y:S02]  /*31220*/  ULDC.64 UR4, c[0x0][0xd00] ;  /* 0x0003400000047ab9 */ /* 0x000fe40000000a00 */
[----:B------:R-:W-:-:S04]  /*31230*/  ISETP.NE.U32.AND P0, PT, RZ, UR4, PT ;  /* 0x00000004ff007c0c */ /* 0x000fc8000bf05070 */
[----:B------:R-:W-:-:S06]  /*31240*/  ISETP.NE.AND.EX P0, PT, RZ, UR5, PT, P0 ;  /* 0x00000005ff007c0c */ /* 0x000fcc000bf05300 */
[----:B------:R-:W4:Y:S01]  /*31250*/  @P1 LDC.64 R6, c[0x0][0xd08] ;  /* 0x00034200ff061b82 */ /* 0x000f220000000a00 */
[----:B------:R-:W-:Y:S02]  /*31260*/  ULDC UR4, c[0x0][0xb88] ;  /* 0x0002e20000047ab9 */ /* 0x000fe40000000800 */
[----:B------:R-:W-:Y:S02]  /*31270*/  IMAD.U32 R18, RZ, RZ, UR4 ;  /* 0x00000004ff127e24 */ /* 0x000fe4000f8e00ff */
[----:B---3--:R-:W-:-:S05]  /*31280*/  IMAD.WIDE R4, R211, 0x4, R4 ;  /* 0x00000004d3047825 */ /* 0x008fca00078e0204 */
[----:B------:R3:W5:Y:S01]  /*31290*/  @P0 LDG.E R3, desc[UR44][R4.64] ;  /* 0x0000002c04030981 */ /* 0x000762000c1e1900 */
[----:B----4-:R-:W-:-:S05]  /*312a0*/  @P1 IMAD.WIDE R6, R211, 0x4, R6 ;  /* 0x00000004d3061825 */ /* 0x010fca00078e0206 */
[----:B------:R3:W5:Y:S01]  /*312b0*/  @P1 LDG.E R18, desc[UR44][R6.64] ;  /* 0x0000002c06121981 */ /* 0x000762000c1e1900 */
[----:B------:R-:W-:Y:S02]  /*312c0*/  ISETP.NE.AND P2, PT, R210, RZ, PT ;  /* 0x000000ffd200720c */ /* 0x000fe40003f45270 */
[----:B------:R-:W-:-:S11]  /*312d0*/  SHF.R.S32.HI R26, RZ, 0x1f, R211 ;  /* 0x0000001fff1a7819 */ /* 0x000fd600000114d3 */
[----:B------:R-:W4:Y:S02]  /*312e0*/  @!P2 LDC R210, c[0x0][0xbd4] ;  /* 0x0002f500ffd2ab82 */ /* 0x000f240000000800 */
[----:B----4-:R-:W-:Y:S02]  /*312f0*/  ISETP.GT.AND P2, PT, R210, 0x1, PT ;  /* 0x00000001d200780c */ /* 0x010fe40003f44270 */
[----:B--2---:R-:W-:Y:S01]  /*31300*/  ISETP.GT.AND P3, PT, R0, 0x7f, PT ;  /* 0x0000007f0000780c */ /* 0x004fe20003f64270 */
[----:B---3--:R-:W-:-:S12]  /*31310*/  @P1 BRA `(.L_x_4072) ;  /* 0x0000000000101947 */ /* 0x008fd80003800000 */
[----:B------:R-:W-:Y:S05]  /*31320*/  @!P0 BRA `(.L_x_4072) ;  /* 0x00000000000c8947 */ /* 0x000fea0003800000 */
[----:B------:R-:W2:Y:S04]  /*31330*/  LDG.E R7, desc[UR44][R4.64] ;  /* 0x0000002c04077981 */ /* 0x000ea8000c1e1900 */
[----:B-----5:R-:W2:Y:S02]  /*31340*/  LDG.E R18, desc[UR44][R4.64+0x4] ;  /* 0x0000042c04127981 */ /* 0x020ea4000c1e1900 */
[----:B--2---:R-:W-:-:S07]  /*31350*/  IMAD.IADD R18, R18, 0x1, -R7 ;  /* 0x0000000112127824 */ /* 0x004fce00078e0a07 */
.L_x_4072:
[----:B------:R-:W-:Y:S01]  /*31360*/  BSSY B1, `(.L_x_4073) ;  /* 0x0000036000017945 */ /* 0x000fe20003800000 */
[----:B------:R-:W-:Y:S02]  /*31370*/  SEL R29, R211, RZ, !P0 ;  /* 0x000000ffd31d7207 */ /* 0x000fe40004000000 */
[----:B------:R-:W-:Y:S02]  /*31380*/  SEL R26, R26, RZ, !P0 ;  /* 0x000000ff1a1a7207 */ /* 0x000fe40004000000 */
[----:B-----5:R-:W-:Y:S01]  /*31390*/  SHF.R.S32.HI R24, RZ, 0x1f, R3 ;  /* 0x0000001fff187819 */ /* 0x020fe20000011403 */
[----:B------:R-:W-:Y:S06]  /*313a0*/  @P3 BRA `(.L_x_4074) ;  /* 0x0000000000c43947 */ /* 0x000fec0003800000 */
[----:B------:R-:W2:Y:S01]  /*313b0*/  S2R R4, SR_TID.X ;  /* 0x0000000000047919 */ /* 0x000ea20000002100 */
[----:B------:R-:W3:Y:S02]  /*313c0*/  LDC R33, c[0x0][0xce8] ;  /* 0x00033a00ff217b82 */ /* 0x000ee40000000800 */
[----:B---3--:R-:W-:Y:S01]  /*313d0*/  IMAD R0, R18, R33, RZ ;  /* 0x0000002112007224 */ /* 0x008fe200078e02ff */
[----:B--2---:R-:W-:-:S04]  /*313e0*/  IADD3 R31, R209, -0x80, R4 ;  /* 0xffffff80d11f7810 */ /* 0x004fc80007ffe004 */
[----:B------:R-:W-:-:S13]  /*313f0*/  ISETP.GE.AND P0, PT, R31, R0, PT ;  /* 0x000000001f00720c */ /* 0x000fda0003f06270 */
[----:B------:R-:W-:Y:S05]  /*31400*/  @P0 BRA `(.L_x_4074) ;  /* 0x0000000000ac0947 */ /* 0x000fea0003800000 */
[----:B------:R-:W-:Y:S01]  /*31410*/  IMAD.MOV.U32 R20, RZ, RZ, 0xab8 ;  /* 0x00000ab8ff147424 */ /* 0x000fe200078e00ff */
[----:B------:R-:W-:Y:S01]  /*31420*/  ISETP.GT.AND P0, PT, R210, 0x1, PT ;  /* 0x00000001d200780c */ /* 0x000fe20003f04270 */
[----:B------:R-:W2:Y:S01]  /*31430*/  LDC.64 R4, c[0x0][0xca8] ;  /* 0x00032a00ff047b82 */ /* 0x000ea20000000a00 */
[----:B------:R-:W-:Y:S01]  /*31440*/  ISETP.NE.AND P1, PT, R33, 0x1, PT ;  /* 0x000000012100780c */ /* 0x000fe20003f25270 */
[----:B------:R-:W-:Y:S01]  /*31450*/  IMAD.MOV.U32 R19, RZ, RZ, R31 ;  /* 0x000000ffff137224 */ /* 0x000fe200078e001f */
[----:B------:R-:W-:-:S05]  /*31460*/  SEL R20, R20, 0xa78, P0 ;  /* 0x00000a7814147807 */ /* 0x000fca0000000000 */
[----:B------:R-:W3:Y:S08]  /*31470*/  LDC.64 R8, c[0x0][R20+0x220] ;  /* 0x0000880014087b82 */ /* 0x000ef00000000a00 */
[----:B------:R-:W4:Y:S08]  /*31480*/  LDC.64 R12, c[0x0][R20+0x218] ;  /* 0x00008600140c7b82 */ /* 0x000f300000000a00 */
[----:B------:R-:W5:Y:S08]  /*31490*/  LDC.64 R10, c[0x0][R20+0x228] ;  /* 0x00008a00140a7b82 */ /* 0x000f700000000a00 */
[----:B------:R-:W0:Y:S08]  /*314a0*/  @P1 LDC R0, c[0x0][0xcec] ;  /* 0x00033b00ff001b82 */ /* 0x000e300000000800 */
[----:B------:R-:W1:Y:S08]  /*314b0*/  LDC.64 R6, c[0x0][R20+0x210] ;  /* 0x0000840014067b82 */ /* 0x000e700000000a00 */
[----:B------:R-:W5:Y:S01]  /*314c0*/  @P1 LDC R25, c[0x0][0xcf0] ;  /* 0x00033c00ff191b82 */ /* 0x000f620000000800 */
[----:B0-----:R-:W-:-:S07]  /*314d0*/  @P1 IMAD.HI.U32 R0, R31, R0, RZ ;  /* 0x000000001f001227 */ /* 0x001fce00078e00ff */
[----:B--2---:R-:W0:Y:S01]  /*314e0*/  @!P0 LDC R4, c[0x0][0xc50] ;  /* 0x00031400ff048b82 */ /* 0x004e220000000800 */
[-C--:B---3--:R-:W-:Y:S02]  /*314f0*/  IMAD R9, R9, R29.reuse, RZ ;  /* 0x0000001d09097224 */ /* 0x088fe400078e02ff */
[----:B------:R-:W-:-:S05]  /*31500*/  IMAD.WIDE.U32 R14, R8, R29, RZ ;  /* 0x0000001d080e7225 */ /* 0x000fca00078e00ff */
[----:B------:R-:W2:Y:S01]  /*31510*/  @!P0 LDC R5, c[0x0][0xc54] ;  /* 0x00031500ff058b82 */ /* 0x000ea20000000800 */
[-C--:B----4-:R-:W-:Y:S02]  /*31520*/  IMAD R21, R13, R156.reuse, RZ ;  /* 0x0000009c0d157224 */ /* 0x090fe400078e02ff */
[----:B------:R-:W-:Y:S01]  /*31530*/  IMAD.WIDE.U32 R12, R12, R156, RZ ;  /* 0x0000009c0c0c7225 */ /* 0x000fe200078e00ff */
[----:B-----5:R-:W-:-:S03]  /*31540*/  @P1 SHF.R.U32.HI R19, RZ, R25, R0 ;  /* 0x00000019ff131219 */ /* 0x020fc60000011600 */
[----:B------:R-:W-:Y:S01]  /*31550*/  IMAD R25, R8, R26, R9 ;  /* 0x0000001a08197224 */ /* 0x000fe200078e0209 */
[----:B------:R-:W-:Y:S01]  /*31560*/  SEL R9, R219, RZ, P0 ;  /* 0x000000ffdb097207 */ /* 0x000fe20000000000 */
[----:B------:R-:W-:Y:S01]  /*31570*/  IMAD.IADD R21, R13, 0x1, R21 ;  /* 0x000000010d157824 */ /* 0x000fe200078e0215 */
[----:B------:R-:W-:Y:S01]  /*31580*/  IADD3 R12, P1, P3, R14, R12, R3 ;  /* 0x0000000c0e0c7210 */ /* 0x000fe20007b3e003 */
[----:B------:R-:W-:Y:S02]  /*31590*/  IMAD.MOV R0, RZ, RZ, -R19 ;  /* 0x000000ffff007224 */ /* 0x000fe400078e0a13 */
[----:B------:R-:W-:Y:S02]  /*315a0*/  IMAD.IADD R25, R15, 0x1, R25 ;  /* 0x000000010f197824 */ /* 0x000fe400078e0219 */
        /* <DEDUP_REMOVED lines=8> */
[-C--:B-1----:R-:W-:Y:S01]  /*31630*/  IMAD R0, R7, R11.reuse, RZ ;  /* 0x0000000b07007224 */ /* 0x082fe200078e02ff */
[----:B------:R-:W-:Y:S01]  /*31640*/  SHF.R.S32.HI R13, RZ, 0x1f, R11 ;  /* 0x0000001fff0d7819 */ /* 0x000fe2000001140b */
[----:B------:R-:W-:Y:S02]  /*31650*/  IMAD.MOV.U32 R7, RZ, RZ, -0x800000 ;  /* 0xff800000ff077424 */ /* 0x000fe400078e00ff */
[----:B------:R-:W-:-:S04]  /*31660*/  IMAD.WIDE.U32 R8, R6, R11, R8 ;  /* 0x0000000b06087225 */ /* 0x000fc800078e0008 */
[----:B------:R-:W-:Y:S01]  /*31670*/  IMAD R13, R6, R13, R0 ;  /* 0x0000000d060d7224 */ /* 0x000fe200078e0200 */
[----:B0-----:R-:W-:-:S03]  /*31680*/  LEA R4, P0, R8, R4, 0x2 ;  /* 0x0000000408047211 */ /* 0x001fc600078010ff */
[----:B------:R-:W-:-:S05]  /*31690*/  IMAD.IADD R0, R9, 0x1, R13 ;  /* 0x0000000109007824 */ /* 0x000fca00078e020d */
[----:B--2---:R-:W-:-:S05]  /*316a0*/  LEA.HI.X R5, R8, R5, R0, 0x2, P0 ;  /* 0x0000000508057211 */ /* 0x004fca00000f1400 */
[----:B------:R2:W-:Y:S02]  /*316b0*/  STG.E desc[UR44][R4.64], R7 ;  /* 0x0000000704007986 */ /* 0x0005e4000c10192c */
.L_x_4074:
[----:B------:R-:W-:Y:S05]  /*316c0*/  BSYNC B1 ;  /* 0x0000000000017941 */ /* 0x000fea0003800000 */
.L_x_4073:
[----:B------:R-:W-:Y:S05]  /*316d0*/  @P2 BRA `(.L_x_4065) ;  /* 0x0000000800402947 */ /* 0x000fea0003800000 */
[----:B------:R-:W3:Y:S01]  /*316e0*/  LDL R9, [R1+0x4ac] ;  /* 0x0004ac0001097983 */ /* 0x000ee20000100800 */
[----:B------:R-:W4:Y:S01]  /*316f0*/  LDC R19, c[0x0][0xce8] ;  /* 0x00033a00ff137b82 */ /* 0x000f220000000800 */
[----:B------:R-:W-:Y:S01]  /*31700*/  ULDC.64 UR4, c[0x0][0xba0] ;  /* 0x0002e80000047ab9 */ /* 0x000fe20000000a00 */
[----:B------:R-:W-:Y:S01]  /*31710*/  ULDC.64 UR6, c[0x0][0xbf0] ;  /* 0x0002fc0000067ab9 */ /* 0x000fe20000000a00 */
[----:B------:R-:W3:Y:S01]  /*31720*/  LDL R8, [R1+0x49c] ;  /* 0x00049c0001087983 */ /* 0x000ee20000100800 */
[----:B------:R-:W-:Y:S02]  /*31730*/  IMAD R0, R24, UR4, RZ ;  /* 0x0000000418007c24 */ /* 0x000fe4000f8e02ff */
[----:B--2---:R-:W-:-:S04]  /*31740*/  IMAD.WIDE.U32 R4, R3, UR4, RZ ;  /* 0x0000000403047c25 */ /* 0x004fc8000f8e00ff */
[----:B------:R-:W-:Y:S01]  /*31750*/  IMAD R7, R3, UR5, R0 ;  /* 0x0000000503077c24 */ /* 0x000fe2000f8e0200 */
[----:B------:R-:W-:-:S03]  /*31760*/  ULDC.64 UR4, c[0x0][0xbe8] ;  /* 0x0002fa0000047ab9 */ /* 0x000fc60000000a00 */
[----:B------:R-:W-:Y:S02]  /*31770*/  IMAD.IADD R5, R5, 0x1, R7 ;  /* 0x0000000105057824 */ /* 0x000fe400078e0207 */
[----:B------:R-:W-:-:S04]  /*31780*/  IMAD.WIDE.U32 R4, R156, UR4, R4 ;  /* 0x000000049c047c25 */ /* 0x000fc8000f8e0004 */
[----:B------:R-:W-:Y:S01]  /*31790*/  IMAD R5, R156, UR5, R5 ;  /* 0x000000059c057c24 */ /* 0x000fe2000f8e0205 */
[----:B------:R-:W-:Y:S01]  /*317a0*/  ULDC.64 UR4, c[0x0][0xbe0] ;  /* 0x0002f80000047ab9 */ /* 0x000fe20000000a00 */
[----:B----4-:R-:W-:Y:S01]  /*317b0*/  ISETP.NE.AND P0, PT, R19, 0x1, PT ;  /* 0x000000011300780c */ /* 0x010fe20003f05270 */
[----:B------:R-:W-:-:S12]  /*317c0*/  IMAD.WIDE.U32 R4, R29, UR6, R4 ;  /* 0x000000061d047c25 */ /* 0x000fd8000f8e0004 */
[----:B------:R-:W2:Y:S08]  /*317d0*/  @P0 LDC R6, c[0x0][0xcec] ;  /* 0x00033b00ff060b82 */ /* 0x000eb00000000800 */
[----:B------:R-:W4:Y:S01]  /*317e0*/  @P0 LDC R11, c[0x0][0xcf0] ;  /* 0x00033c00ff0b0b82 */ /* 0x000f220000000800 */
[----:B---3--:R-:W-:-:S04]  /*317f0*/  IMAD R0, R9, 0x20, R8 ;  /* 0x0000002009007824 */ /* 0x008fc800078e0208 */
[----:B------:R-:W-:-:S04]  /*31800*/  IMAD.IADD R9, R209, 0x1, R0 ;  /* 0x00000001d1097824 */ /* 0x000fc800078e0200 */
[----:B--2---:R-:W-:Y:S01]  /*31810*/  @P0 IMAD.HI.U32 R0, R9, R6, RZ ;  /* 0x0000000609000227 */ /* 0x004fe200078e00ff */
[----:B------:R-:W-:-:S03]  /*31820*/  MOV R3, R9 ;  /* 0x0000000900037202 */ /* 0x000fc60000000f00 */
[----:B------:R-:W-:Y:S01]  /*31830*/  IMAD R6, R26, UR6, RZ ;  /* 0x000000061a067c24 */ /* 0x000fe2000f8e02ff */
[----:B----4-:R-:W-:-:S03]  /*31840*/  @P0 SHF.R.U32.HI R3, RZ, R11, R0 ;  /* 0x0000000bff030219 */ /* 0x010fc60000011600 */
[----:B------:R-:W-:Y:S01]  /*31850*/  IMAD R7, R29, UR7, R6 ;  /* 0x000000071d077c24 */ /* 0x000fe2000f8e0206 */
[--C-:B------:R-:W-:Y:S01]  /*31860*/  SHF.R.S32.HI R0, RZ, 0x1f, R3.reuse ;  /* 0x0000001fff007819 */ /* 0x100fe20000011403 */
[----:B------:R-:W-:Y:S02]  /*31870*/  IMAD.MOV R6, RZ, RZ, -R3 ;  /* 0x000000ffff067224 */ /* 0x000fe400078e0a03 */
[----:B------:R-:W-:Y:S02]  /*31880*/  IMAD.IADD R5, R5, 0x1, R7 ;  /* 0x0000000105057824 */ /* 0x000fe400078e0207 */
[----:B------:R-:W-:Y:S02]  /*31890*/  IMAD R0, R0, UR4, RZ ;  /* 0x0000000400007c24 */ /* 0x000fe4000f8e02ff */
[----:B------:R-:W-:Y:S02]  /*318a0*/  IMAD R7, R19, R6, R9 ;  /* 0x0000000613077224 */ /* 0x000fe400078e0209 */
[----:B------:R-:W-:-:S02]  /*318b0*/  IMAD R9, R3, UR5, R0 ;  /* 0x0000000503097c24 */ /* 0x000fc4000f8e0200 */
[----:B------:R-:W-:Y:S01]  /*318c0*/  IMAD.WIDE.U32 R4, R3, UR4, R4 ;  /* 0x0000000403047c25 */ /* 0x000fe2000f8e0004 */
        /* <DEDUP_REMOVED lines=12> */
[----:B------:R2:W3:Y:S04]  /*31990*/  SHFL.IDX PT, R3, R4, RZ, 0x181f ;  /* 0x00181fff04037589 */ /* 0x0004e800000e0000 */
[----:B------:R2:W4:Y:S02]  /*319a0*/  SHFL.IDX PT, R14, R0, RZ, 0x181f ;  /* 0x00181fff000e7589 */ /* 0x00052400000e0000 */
.L_x_4311:
[----:B------:R-:W-:Y:S01]  /*319b0*/  IMAD R18, R18, R19, RZ ;  /* 0x0000001312127224 */ /* 0x000fe200078e02ff */
[----:B------:R-:W-:Y:S01]  /*319c0*/  BSSY B1, `(.L_x_4076) ;  /* 0x0000015000017945 */ /* 0x000fe20003800000 */
[----:B------:R-:W-:-:S05]  /*319d0*/  IMAD.IADD R209, R8, 0x1, R209 ;  /* 0x0000000108d17824 */ /* 0x000fca00078e02d1 */
[----:B------:R-:W-:-:S13]  /*319e0*/  ISETP.GE.AND P0, PT, R209, R18, PT ;  /* 0x00000012d100720c */ /* 0x000fda0003f06270 */
[----:B------:R-:W-:Y:S05]  /*319f0*/  @P0 BRA `(.L_x_4077) ;  /* 0x0000000000440947 */ /* 0x000fea0003800000 */
[----:B------:R-:W-:Y:S02]  /*31a00*/  ULDC UR4, c[0x0][0xbc8] ;  /* 0x0002f20000047ab9 */ /* 0x000fe40000000800 */
[----:B------:R-:W-:Y:S02]  /*31a10*/  ISETP.GE.AND P3, PT, R198, UR4, PT ;  /* 0x00000004c6007c0c */ /* 0x000fe4000bf66270 */
[----:B------:R-:W-:Y:S02]  /*31a20*/  ISETP.GE.AND P2, PT, R200, UR4, PT ;  /* 0x00000004c8007c0c */ /* 0x000fe4000bf46270 */
[----:B------:R-:W-:Y:S02]  /*31a30*/  ISETP.GE.AND P1, PT, R199, UR4, PT ;  /* 0x00000004c7007c0c */ /* 0x000fe4000bf26270 */
[----:B------:R-:W-:-:S07]  /*31a40*/  ISETP.GE.AND P0, PT, R201, UR4, PT ;  /* 0x00000004c9007c0c */ /* 0x000fce000bf06270 */
[-C--:B----4-:R-:W-:Y:S02]  /*31a50*/  @!P3 LEA R6, P5, R198, R14.reuse, 0x1 ;  /* 0x0000000ec606b211 */ /* 0x090fe400078a08ff */
[-C--:B------:R-:W-:Y:S02]  /*31a60*/  @!P2 LEA R8, P4, R200, R14.reuse, 0x1 ;  /* 0x0000000ec808a211 */ /* 0x080fe400078808ff */
[-C--:B---3--:R-:W-:Y:S02]  /*31a70*/  @!P3 LEA.HI.X R7, R198, R3.reuse, R216, 0x1, P5 ;  /* 0x00000003c607b211 */ /* 0x088fe400028f0cd8 */
[-C--:B------:R-:W-:Y:S02]  /*31a80*/  @!P1 LEA R10, P5, R199, R14.reuse, 0x1 ;  /* 0x0000000ec70a9211 */ /* 0x080fe400078a08ff */
        /* <DEDUP_REMOVED lines=8> */
.L_x_4077:
[----:B------:R-:W-:Y:S05]  /*31b10*/  BSYNC B1 ;  /* 0x0000000000017941 */ /* 0x000fea0003800000 */
.L_x_4076:
[----:B------:R-:W-:-:S03]  /*31b20*/  UMOV UR4, 0xffffffff ;  /* 0xffffffff00047882 */ /* 0x000fc60000000000 */
[----:B------:R-:W-:Y:S05]  /*31b30*/  BRA.DIV UR4, `(.L_x_4078) ;  /* 0x000000aa04cc7947 */ /* 0x000fea000b800000 */
[----:B---3--:R3:W0:Y:S04]  /*31b40*/  SHFL.IDX PT, R3, R4, 0x1, 0x181f ;  /* 0x00381f0004037f89 */ /* 0x00862800000e0000 */
[----:B----4-:R3:W4:Y:S02]  /*31b50*/  SHFL.IDX PT, R14, R0, 0x1, 0x181f ;  /* 0x00381f00000e7f89 */ /* 0x01072400000e0000 */
.L_x_4315:
[----:B------:R-:W-:Y:S01]  /*31b60*/  VIADD R5, R209, 0x20 ;  /* 0x00000020d1057836 */ /* 0x000fe20000000000 */
        /* <DEDUP_REMOVED lines=10> */
[-C--:B0-----:R-:W-:Y:S02]  /*31c10*/  @!P3 LEA.HI.X R7, R198, R3.reuse, R216, 0x1, P5 ;  /* 0x00000003c607b211 */ /* 0x081fe400028f0cd8 */
        /* <DEDUP_REMOVED lines=9> */
.L_x_4080:
[----:B------:R-:W-:Y:S05]  /*31cb0*/  BSYNC B1 ;  /* 0x0000000000017941 */ /* 0x000fea0003800000 */
.L_x_4079:
[----:B------:R-:W-:-:S03]  /*31cc0*/  UMOV UR4, 0xffffffff ;  /* 0xffffffff00047882 */ /* 0x000fc60000000000 */
[----:B------:R-:W-:Y:S05]  /*31cd0*/  BRA.DIV UR4, `(.L_x_4081) ;  /* 0x000000aa04ac7947 */ /* 0x000fea000b800000 */
[----:B0-----:R0:W0:Y:S04]  /*31ce0*/  SHFL.IDX PT, R3, R4, 0x2, 0x181f ;  /* 0x00581f0004037f89 */ /* 0x00102800000e0000 */
[----:B----4-:R4:W0:Y:S02]  /*31cf0*/  SHFL.IDX PT, R14, R0, 0x2, 0x181f ;  /* 0x00581f00000e7f89 */ /* 0x01082400000e0000 */
.L_x_4319:
        /* <DEDUP_REMOVED lines=11> */
[-C--:B------:R-:W-:Y:S02]  /*31db0*/  @!P3 LEA.HI.X R7, R198, R3.reuse, R216, 0x1, P5 ;  /* 0x00000003c607b211 */ /* 0x080fe400028f0cd8 */
        /* <DEDUP_REMOVED lines=9> */
.L_x_4083:
[----:B------:R-:W-:Y:S05]  /*31e50*/  BSYNC B1 ;  /* 0x0000000000017941 */ /* 0x000fea0003800000 */
.L_x_4082:
[----:B------:R-:W-:-:S03]  /*31e60*/  UMOV UR4, 0xffffffff ;  /* 0xffffffff00047882 */ /* 0x000fc60000000000 */
[----:B------:R-:W-:Y:S05]  /*31e70*/  BRA.DIV UR4, `(.L_x_4084) ;  /* 0x000000aa048c7947 */ /* 0x000fea000b800000 */
[----:B0-----:R0:W0:Y:S04]  /*31e80*/  SHFL.IDX PT, R3, R4, 0x3, 0x181f ;  /* 0x00781f0004037f89 */ /* 0x00102800000e0000 */
[----:B------:R0:W0:Y:S02]  /*31e90*/  SHFL.IDX PT, R14, R0, 0x3, 0x181f ;  /* 0x00781f00000e7f89 */ /* 0x00002400000e0000 */
.L_x_4323:
[----:B0-234-:R-:W-:-:S05]  /*31ea0*/  VIADD R0, R209, 0x60 ;  /* 0x00000060d1007836 */ /* 0x01dfca0000000000 */
[----:B------:R-:W-:-:S13]  /*31eb0*/  ISETP.GE.AND P0, PT, R0, R18, PT ;  /* 0x000000120000720c */ /* 0x000fda0003f06270 */
[----:B------:R-:W-:Y:S05]  /*31ec0*/  @P0 BRA `(.L_x_4065) ;  /* 0x0000000000440947 */ /* 0x000fea0003800000 */
[----:B------:R-:W-:Y:S02]  /*31ed0*/  ULDC UR4, c[0x0][0xbc8] ;  /* 0x0002f20000047ab9 */ /* 0x000fe40000000800 */
[----:B------:R-:W-:Y:S02]  /*31ee0*/  ISETP.GE.AND P3, PT, R198, UR4, PT ;  /* 0x00000004c6007c0c */ /* 0x000fe4000bf66270 */
[----:B------:R-:W-:Y:S02]  /*31ef0*/  ISETP.GE.AND P2, PT, R200, UR4, PT ;  /* 0x00000004c8007c0c */ /* 0x000fe4000bf46270 */
[----:B------:R-:W-:Y:S02]  /*31f00*/  ISETP.GE.AND P1, PT, R199, UR4, PT ;  /* 0x00000004c7007c0c */ /* 0x000fe4000bf26270 */
[----:B------:R-:W-:-:S07]  /*31f10*/  ISETP.GE.AND P0, PT, R201, UR4, PT ;  /* 0x00000004c9007c0c */ /* 0x000fce000bf06270 */
[-C--:B------:R-:W-:Y:S02]  /*31f20*/  @!P3 LEA R4, P5, R198, R14.reuse, 0x1 ;  /* 0x0000000ec604b211 */ /* 0x080fe400078a08ff */
        /* <DEDUP_REMOVED lines=11> */
.L_x_4065:
[----:B------:R-:W-:Y:S05]  /*31fe0*/  BSYNC B0 ;  /* 0x0000000000007941 */ /* 0x000fea0003800000 */
.L_x_4051:
[----:B------:R-:W-:Y:S02]  /*31ff0*/  ULDC UR4, c[0x0][0xd3c] ;  /* 0x00034f0000047ab9 */ /* 0x000fe40000000800 */
[----:B-1----:R-:W-:-:S13]  /*32000*/  ISETP.GE.AND P0, PT, R99, UR4, PT ;  /* 0x0000000463007c0c */ /* 0x002fda000bf06270 */
[----:B------:R-:W-:Y:S05]  /*32010*/  @!P0 BRA `(.L_x_4085) ;  /* 0xfffffcf800048947 */ /* 0x000fea000383ffff */
[----:B------:R-:W-:Y:S05]  /*32020*/  BRA `(.L_x_3842) ;  /* 0x0000008800b47947 */ /* 0x000fea0003800000 */
.L_x_3840:
[----:B------:R-:W-:-:S08]  /*32030*/  NOP ;  /* 0x0000000000007918 */ /* 0x000fd00000000000 */
[----:B------:R-:W0:-:S00]  /*32040*/  USETMAXREG.DEALLOC.CTAPOOL 0x28 ;  /* 0x00000028000079c8 */ /* 0x000e0000080e0500 */
        /* <DEDUP_REMOVED lines=14> */
.L_x_4086:
        /* <DEDUP_REMOVED lines=44> */
.L_x_4090:
[----:B------:R-:W0:Y:S01]  /*323f0*/  LDC R0, c[0x0][0xd3c] ;  /* 0x00034f00ff007b82 */ /* 0x000e220000000800 */
[----:B------:R-:W-:Y:S01]  /*32400*/  UIADD3 UR4, UR4, 0x1f, URZ ;  /* 0x0000001f04047890 */ /* 0x000fe2000fffe03f */
[----:B------:R-:W-:Y:S02]  /*32410*/  ULDC UR7, c[0x0][0xd3c] ;  /* 0x00034f0000077ab9 */ /* 0x000fe40000000800 */
[----:B------:R-:W-:-:S03]  /*32420*/  IMAD.U32 R19, RZ, RZ, UR7 ;  /* 0x00000007ff137e24 */ /* 0x000fc6000f8e00ff */
        /* <DEDUP_REMOVED lines=33> */
.L_x_4088:
        /* <DEDUP_REMOVED lines=13> */
.L_x_4091:
        /* <DEDUP_REMOVED lines=14> */
[----:B0-----:R-:W-:Y:S01]  /*327f0*/  MOV R2, RZ ;  /* 0x000000ff00027202 */ /* 0x001fe20000000f00 */
        /* <DEDUP_REMOVED lines=40> */
[----:B------:R-:W-:-:S04]  /*32a80*/  @!P1 LOP3.LUT R2, RZ, R9, RZ, 0x33, !PT ;  /* 0x00000009ff029212 */ /* 0x000fc800078e33ff */
[----:B------:R-:W-:-:S05]  /*32a90*/  IADD3 R18, -R2, RZ, RZ ;  /* 0x000000ff02127210 */ /* 0x000fca0007ffe1ff */
[C---:B------:R-:W-:Y:S02]  /*32aa0*/  IMAD R18, R9.reuse, R18, R8 ;  /* 0x0000001209127224 */ /* 0x040fe400078e0208 */
[----:B------:R-:W-:Y:S02]  /*32ab0*/  IMAD R9, R9, 0x1000000, R2 ;  /* 0x0100000009097824 */ /* 0x000fe400078e0202 */
[----:B------:R-:W-:Y:S02]  /*32ac0*/  IMAD R2, R0, R3, R5 ;  /* 0x0000000300027224 */ /* 0x000fe400078e0205 */
[----:B------:R-:W-:Y:S01]  /*32ad0*/  IMAD R18, R18, 0x10000, R9 ;  /* 0x0001000012127824 */ /* 0x000fe200078e0209 */
[----:B------:R-:W-:Y:S06]  /*32ae0*/  BRA `(.L_x_4093) ;  /* 0x0000000000f47947 */ /* 0x000fec0003800000 */
.L_x_4092:
        /* <DEDUP_REMOVED lines=31> */
[----:B------:R-:W-:Y:S01]  /*32ce0*/  IMAD R4, R4, R2, R5 ;  /* 0x0000000204047224 */ /* 0x000fe200078e0205 */
[----:B------:R-:W-:Y:S02]  /*32cf0*/  MOV R2, RZ ;  /* 0x000000ff00027202 */ /* 0x000fe40000000f00 */
        /* <DEDUP_REMOVED lines=28> */
.L_x_4093:
[----:B------:R-:W-:-:S05]  /*32ec0*/  LOP3.LUT R17, RZ, R2, RZ, 0x33, !PT ;  /* 0x00000002ff117212 */ /* 0x000fca00078e33ff */
[----:B------:R-:W-:Y:S01]  /*32ed0*/  IMAD.IADD R17, R0, 0x1, R17 ;  /* 0x0000000100117824 */ /* 0x000fe200078e0211 */
[----:B------:R-:W-:Y:S06]  /*32ee0*/  BRA `(.L_x_4094) ;  /* 0x00000000000c7947 */ /* 0x000fec0003800000 */
.L_x_4089:
[----:B------:R-:W-:Y:S02]  /*32ef0*/  IMAD.MOV.U32 R17, RZ, RZ, RZ ;  /* 0x000000ffff117224 */ /* 0x000fe400078e00ff */
[----:B------:R-:W-:Y:S02]  /*32f00*/  IMAD.U32 R16, RZ, RZ, UR6 ;  /* 0x00000006ff107e24 */ /* 0x000fe4000f8e00ff */
[----:B------:R-:W-:-:S07]  /*32f10*/  IMAD.MOV.U32 R18, RZ, RZ, RZ ;  /* 0x000000ffff127224 */ /* 0x000fce00078e00ff */
.L_x_4094:
[----:B------:R-:W-:-:S13]  /*32f20*/  ISETP.NE.AND P0, PT, R7, RZ, PT ;  /* 0x000000ff0700720c */ /* 0x000fda0003f05270 */
[----:B------:R-:W0:Y:S01]  /*32f30*/  @!P0 S2R R3, SR_CgaCtaId ;  /* 0x0000000000038919 */ /* 0x000e220000008800 */
[----:B------:R-:W-:-:S04]  /*32f40*/  @!P0 MOV R0, 0x400 ;  /* 0x0000040000008802 */ /* 0x000fc80000000f00 */
[----:B0-----:R-:W-:-:S05]  /*32f50*/  @!P0 LEA R0, R3, R0, 0x18 ;  /* 0x0000000003008211 */ /* 0x001fca00078ec0ff */
[----:B------:R1:W-:Y:S01]  /*32f60*/  @!P0 STS.128 [R0+0x324d0], R16 ;  /* 0x0324d01000008388 */ /* 0x0003e20000000c00 */
[----:B------:R-:W-:Y:S06]  /*32f70*/  BAR.ARV 0x5, 0x180 ;  /* 0x0146000000007b1d */ /* 0x000fec0000002000 */
.L_x_4087:
[----:B------:R2:W-:Y:S01]  /*32f80*/  STL [R1+0x480], RZ ;  /* 0x000480ff01007387 */ /* 0x0005e20000100800 */
[----:B------:R-:W-:Y:S01]  /*32f90*/  ULDC UR4, c[0x0][0xd3c] ;  /* 0x00034f0000047ab9 */ /* 0x000fe20000000800 */
[----:B------:R-:W-:Y:S01]  /*32fa0*/  IMAD.MOV.U32 R27, RZ, RZ, 0x1 ;  /* 0x00000001ff1b7424 */ /* 0x000fe200078e00ff */
[----:B0-----:R-:W-:Y:S01]  /*32fb0*/  ISETP.GE.AND P0, PT, R19, UR4, PT ;  /* 0x0000000413007c0c */ /* 0x001fe2000bf06270 */
[----:B------:R-:W-:-:S12]  /*32fc0*/  IMAD.MOV.U32 R25, RZ, RZ, RZ ;  /* 0x000000ffff197224 */ /* 0x000fd800078e00ff */
[----:B--2---:R-:W-:Y:S05]  /*32fd0*/  @P0 BRA `(.L_x_4095) ;  /* 0x0000007400ec0947 */ /* 0x004fea0003800000 */
[----:B------:R-:W0:Y:S01]  /*32fe0*/  S2R R5, SR_TID.X ;  /* 0x0000000000057919 */ /* 0x000e220000002100 */
[----:B------:R-:W2:Y:S01]  /*32ff0*/  S2UR UR5, SR_CgaCtaId ;  /* 0x00000000000579c3 */ /* 0x000ea20000008800 */
[----:B------:R-:W-:Y:S01]  /*33000*/  UMOV UR4, 0x400 ;  /* 0x0000040000047882 */ /* 0x000fe20000000000 */
[----:B------:R-:W-:Y:S01]  /*33010*/  BSSY B8, `(.L_x_4095) ;  /* 0x0000777000087945 */ /* 0x000fe20003800000 */
[----:B------:R3:W-:Y:S01]  /*33020*/  STL [R1+0x480], RZ ;  /* 0x000480ff01007387 */ /* 0x0007e20000100800 */
[----:B------:R-:W-:Y:S01]  /*33030*/  IMAD.MOV.U32 R28, RZ, RZ, 0x1 ;  /* 0x00000001ff1c7424 */ /* 0x000fe200078e00ff */
[----:B------:R-:W-:Y:S02]  /*33040*/  CS2R R24, SRZ ;  /* 0x0000000000187805 */ /* 0x000fe4000001ff00 */
[----:B------:R-:W-:Y:S01]  /*33050*/  MOV R27, 0x1 ;  /* 0x00000001001b7802 */ /* 0x000fe20000000f00 */
[----:B------:R-:W-:Y:S01]  /*33060*/  ULDC.64 UR42, c[0x0][0x198] ;  /* 0x00006600002a7ab9 */ /* 0x000fe20000000a00 */
[----:B------:R-:W-:Y:S01]  /*33070*/  ULOP3.LUT UR40, UR38, 0x2, URZ, 0xfc, !UPT ;  /* 0x0000000226287892 */ /* 0x000fe2000f8efc3f */
[----:B------:R-:W-:Y:S01]  /*33080*/  ULDC UR39, c[0x0][0xc] ;  /* 0x0000030000277ab9 */ /* 0x000fe20000000800 */
[----:B--2---:R-:W-:-:S06]  /*33090*/  ULEA UR4, UR5, UR4, 0x18 ;  /* 0x0000000405047291 */ /* 0x004fcc000f8ec03f */
[----:B------:R-:W-:Y:S01]  /*330a0*/  IMAD.U32 R23, RZ, RZ, UR4 ;  /* 0x00000004ff177e24 */ /* 0x000fe2000f8e00ff */
[C---:B0-----:R-:W-:Y:S01]  /*330b0*/  LOP3.LUT R4, R5.reuse, 0x7f, RZ, 0xc0, !PT ;  /* 0x0000007f05047812 */ /* 0x041fe200078ec0ff */
[----:B-1----:R-:W-:-:S04]  /*330c0*/  IMAD.SHL.U32 R0, R5, 0x8, RZ ;  /* 0x0000000805007824 */ /* 0x002fc800078e00ff */
[----:B------:R-:W-:Y:S01]  /*330d0*/  IMAD.SHL.U32 R30, R4, 0x8, RZ ;  /* 0x00000008041e7824 */ /* 0x000fe200078e00ff */
[C---:B------:R-:W-:Y:S02]  /*330e0*/  LOP3.LUT R2, R0.reuse, 0x1f8, RZ, 0xc0, !PT ;  /* 0x000001f800027812 */ /* 0x040fe400078ec0ff */
[----:B------:R-:W-:Y:S02]  /*330f0*/  LOP3.LUT R0, R0, 0x38, RZ, 0xc0, !PT ;  /* 0x0000003800007812 */ /* 0x000fe400078ec0ff */
[----:B------:R-:W-:Y:S01]  /*33100*/  LOP3.LUT R3, R2, 0x38, R5, 0x78, !PT ;  /* 0x0000003802037812 */ /* 0x000fe200078e7805 */
[----:B------:R-:W-:-:S03]  /*33110*/  IMAD.SHL.U32 R2, R5, 0x10, RZ ;  /* 0x0000001005027824 */ /* 0x000fc600078e00ff */
[----:B------:R-:W-:Y:S02]  /*33120*/  LOP3.LUT R30, R3, 0x200, R30, 0xf8, !PT ;  /* 0x00000200031e7812 */ /* 0x000fe400078ef81e */
[----:B------:R-:W-:-:S03]  /*33130*/  SHF.R.U32.HI R3, RZ, 0x3, R4 ;  /* 0x00000003ff037819 */ /* 0x000fc60000011604 */
[----:B------:R-:W-:Y:S01]  /*33140*/  IMAD R26, R30, 0x2, R23 ;  /* 0x000000021e1a7824 */ /* 0x000fe200078e0217 */
[----:B------:R-:W-:Y:S02]  /*33150*/  LOP3.LUT R2, R3, 0x70, R2, 0xf8, !PT ;  /* 0x0000007003027812 */ /* 0x000fe400078ef802 */
[C---:B------:R-:W-:Y:S02]  /*33160*/  LOP3.LUT R3, R0.reuse, 0x40, RZ, 0xfc, !PT ;  /* 0x0000004000037812 */ /* 0x040fe400078efcff */
[C---:B------:R-:W-:Y:S02]  /*33170*/  LOP3.LUT R2, R0.reuse, 0x80, RZ, 0xfc, !PT ;  /* 0x0000008000027812 */ /* 0x040fe400078efcff */
[----:B---3--:R-:W-:-:S07]  /*33180*/  LOP3.LUT R0, R0, 0xc0, RZ, 0xfc, !PT ;  /* 0x000000c000007812 */ /* 0x008fce00078efcff */
.L_x_4220:
[----:B------:R-:W-:Y:S05]  /*33190*/  YIELD ;  /* 0x0000000000007946 */ /* 0x000fea0003800000 */
[----:B------:R-:W-:Y:S01]  /*331a0*/  ULDC.64 UR4, c[0x0][0xb20] ;  /* 0x0002c80000047ab9 */ /* 0x000fe20000000a00 */
[----:B------:R-:W-:Y:S01]  /*331b0*/  IMAD.MOV.U32 R33, RZ, RZ, RZ ;  /* 0x000000ffff217224 */ /* 0x000fe200078e00ff */
[----:B------:R-:W-:Y:S01]  /*331c0*/  ISETP.NE.U32.AND P0, PT, RZ, UR4, PT ;  /* 0x00000004ff007c0c */ /* 0x000fe2000bf05070 */
[----:B------:R-:W0:Y:S01]  /*331d0*/  LDC.64 R4, c[0x0][0xaf8] ;  /* 0x0002be00ff047b82 */ /* 0x000e220000000a00 */
[----:B------:R-:W-:Y:S02]  /*331e0*/  ULDC.64 UR6, c[0x0][0xb08] ;  /* 0x0002c20000067ab9 */ /* 0x000fe40000000a00 */
[----:B------:R-:W-:Y:S01]  /*331f0*/  ISETP.NE.AND.EX P0, PT, RZ, UR5, PT, P0 ;  /* 0x00000005ff007c0c */ /* 0x000fe2000bf05300 */
[----:B------:R-:W-:-:S12]  /*33200*/  ULDC.64 UR4, c[0x0][0xb10] ;  /* 0x0002c40000047ab9 */ /* 0x000fd80000000a00 */
[----:B-1----:R-:W1:Y:S02]  /*33210*/  @P0 LDC.64 R2, c[0x0][0xb20] ;  /* 0x0002c800ff020b82 */ /* 0x002e640000000a00 */
[----:B-1----:R-:W-:-:S05]  /*33220*/  @P0 IMAD.WIDE R2, R19, 0x4, R2 ;  /* 0x0000000413020825 */ /* 0x002fca00078e0202 */
[----:B------:R1:W5:Y:S01]  /*33230*/  @P0 LDG.E R33, desc[UR44][R2.64] ;  /* 0x0000002c02210981 */ /* 0x000362000c1e1900 */
[----:B------:R-:W-:Y:S01]  /*33240*/  ISETP.NE.U32.AND P0, PT, RZ, UR4, PT ;  /* 0x00000004ff007c0c */ /* 0x000fe2000bf05070 */
[----:B------:R-:W-:Y:S01]  /*33250*/  IMAD.MOV.U32 R37, RZ, RZ, RZ ;  /* 0x000000ffff257224 */ /* 0x000fe200078e00ff */
[----:B------:R-:W-:Y:S01]  /*33260*/  ISETP.NE.U32.AND P1, PT, RZ, UR6, PT ;  /* 0x00000006ff007c0c */ /* 0x000fe2000bf25070 */
[----:B------:R-:W-:Y:S01]  /*33270*/  IMAD.MOV.U32 R0, RZ, RZ, RZ ;  /* 0x000000ffff007224 */ /* 0x000fe200078e00ff */
[----:B------:R-:W-:Y:S01]  /*33280*/  ISETP.NE.AND.EX P2, PT, RZ, UR5, PT, P0 ;  /* 0x00000005ff007c0c */ /* 0x000fe2000bf45300 */
[----:B------:R-:W-:Y:S01]  /*33290*/  ULDC.64 UR4, c[0x0][0xaf8] ;  /* 0x0002be0000047ab9 */ /* 0x000fe20000000a00 */
[----:B------:R-:W-:Y:S01]  /*332a0*/  ISETP.NE.AND.EX P1, PT, RZ, UR7, PT, P1 ;  /* 0x00000007ff007c0c */ /* 0x000fe2000bf25310 */
[----:B0-----:R-:W-:Y:S01]  /*332b0*/  IMAD.WIDE R4, R19, 0x4, R4 ;  /* 0x0000000413047825 */ /* 0x001fe200078e0204 */
[----:B------:R-:W-:Y:S01]  /*332c0*/  ISETP.NE.U32.AND P0, PT, RZ, UR4, PT ;  /* 0x00000004ff007c0c */ /* 0x000fe2000bf05070 */
[----:B-1----:R-:W0:Y:S08]  /*332d0*/  LDC.64 R2, c[0x0][0xb08] ;  /* 0x0002c200ff027b82 */ /* 0x002e300000000a00 */
[----:B--23--:R-:W1:Y:S01]  /*332e0*/  @P2 LDC.64 R6, c[0x0][0xb10] ;  /* 0x0002c400ff062b82 */ /* 0x00ce620000000a00 */
[----:B------:R-:W-:Y:S01]  /*332f0*/  ULDC UR4, c[0x0][0x288] ;  /* 0x0000a20000047ab9 */ /* 0x000fe20000000800 */
[----:B------:R-:W-:Y:S01]  /*33300*/  ISETP.NE.AND.EX P0, PT, RZ, UR5, PT, P0 ;  /* 0x00000005ff007c0c */ /* 0x000fe2000bf05300 */
[----:B------:R-:W-:Y:S01]  /*33310*/  IMAD.U32 R8, RZ, RZ, UR4 ;  /* 0x00000004ff087e24 */ /* 0x000fe2000f8e00ff */
[----:B------:R-:W-:-:S11]  /*33320*/  ULDC.64 UR4, c[0x0][0x418] ;  /* 0x0001060000047ab9 */ /* 0x000fd60000000a00 */
[----:B------:R-:W5:Y:S01]  /*33330*/  @P0 LDG.E R37, desc[UR44][R4.64] ;  /* 0x0000002c04250981 */ /* 0x000f62000c1e1900 */
[----:B0-----:R-:W-:-:S05]  /*33340*/  IMAD.WIDE R2, R19, 0x4, R2 ;  /* 0x0000000413027825 */ /* 0x001fca00078e0202 */
[----:B------:R-:W5:Y:S01]  /*33350*/  @P1 LDG.E R0, desc[UR44][R2.64] ;  /* 0x0000002c02001981 */ /* 0x000f62000c1e1900 */
[----:B-1----:R-:W-:-:S05]  /*33360*/  @P2 IMAD.WIDE R6, R19, 0x4, R6 ;  /* 0x0000000413062825 */ /* 0x002fca00078e0206 */
        /* <DEDUP_REMOVED lines=9> */
[----:B--2---:R0:W-:Y:S01]  /*33400*/  STL [R1+0x440], R8 ;  /* 0x0004400801007387 */ /* 0x0041e20000100800 */
[----:B------:R-:W-:Y:S02]  /*33410*/  IMAD.MOV.U32 R12, RZ, RZ, R8 ;  /* 0x000000ffff0c7224 */ /* 0x000fe400078e0008 */
[----:B0-----:R-:W-:Y:S01]  /*33420*/  IMAD.U32 R8, RZ, RZ, UR4 ;  /* 0x00000004ff087e24 */ /* 0x001fe2000f8e00ff */
[----:B----4-:R-:W-:Y:S06]  /*33430*/  @P2 BRA `(.L_x_4096) ;  /* 0x0000000000142947 */ /* 0x010fec0003800000 */
[----:B------:R-:W-:Y:S05]  /*33440*/  @!P0 BRA `(.L_x_4096) ;  /* 0x0000000000108947 */ /* 0x000fea0003800000 */
[----:B------:R-:W2:Y:S04]  /*33450*/  LDG.E R9, desc[UR44][R4.64] ;  /* 0x0000002c04097981 */ /* 0x000ea8000c1e1900 */
[----:B------:R-:W2:Y:S02]  /*33460*/  LDG.E R6, desc[UR44][R4.64+0x4] ;  /* 0x0000042c04067981 */ /* 0x000ea4000c1e1900 */
[----:B--2---:R-:W-:-:S05]  /*33470*/  IMAD.IADD R12, R6, 0x1, -R9 ;  /* 0x00000001060c7824 */ /* 0x004fca00078e0a09 */
[----:B------:R0:W-:Y:S02]  /*33480*/  STL [R1+0x440], R12 ;  /* 0x0004400c01007387 */ /* 0x0001e40000100800 */
.L_x_4096:
        /* <DEDUP_REMOVED lines=9> */
[----:B------:R-:W1:Y:S02]  /*33520*/  LDC.64 R4, c[0x0][0xb18] ;  /* 0x0002c600ff047b82 */ /* 0x000e640000000a00 */
[----:B-1----:R-:W-:-:S05]  /*33530*/  IMAD.WIDE R4, R19, 0x4, R4 ;  /* 0x0000000413047825 */ /* 0x002fca00078e0204 */
[----:B------:R1:W5:Y:S01]  /*33540*/  LDG.E R8, desc[UR44][R4.64] ;  /* 0x0000002c04087981 */ /* 0x000362000c1e1900 */
[----:B------:R-:W-:Y:S05]  /*33550*/  BRA `(.L_x_4098) ;  /* 0x0000000000247947 */ /* 0x000fea0003800000 */
.L_x_4097:
[----:B------:R-:W-:Y:S02]  /*33560*/  ULDC.64 UR4, c[0x0][0xb00] ;  /* 0x0002c00000047ab9 */ /* 0x000fe40000000a00 */
[----:B------:R-:W-:-:S04]  /*33570*/  ISETP.NE.U32.AND P0, PT, RZ, UR4, PT ;  /* 0x00000004ff007c0c */ /* 0x000fc8000bf05070 */
[----:B------:R-:W-:-:S13]  /*33580*/  ISETP.NE.AND.EX P0, PT, RZ, UR5, PT, P0 ;  /* 0x00000005ff007c0c */ /* 0x000fda000bf05300 */
[----:B------:R-:W-:Y:S05]  /*33590*/  @!P0 BRA `(.L_x_4098) ;  /* 0x0000000000148947 */ /* 0x000fea0003800000 */
[----:B------:R-:W1:Y:S02]  /*335a0*/  LDC.64 R4, c[0x0][0xb00] ;  /* 0x0002c000ff047b82 */ /* 0x000e640000000a00 */
[----:B-1----:R-:W-:-:S05]  /*335b0*/  IMAD.WIDE R4, R19, 0x4, R4 ;  /* 0x0000000413047825 */ /* 0x002fca00078e0204 */
[----:B------:R-:W2:Y:S04]  /*335c0*/  LDG.E R8, desc[UR44][R4.64] ;  /* 0x0000002c04087981 */ /* 0x000ea8000c1e1900 */
[----:B------:R-:W2:Y:S02]  /*335d0*/  LDG.E R9, desc[UR44][R4.64+0x4] ;  /* 0x0000042c04097981 */ /* 0x000ea4000c1e1900 */
[----:B--2---:R-:W-:-:S07]  /*335e0*/  IMAD.IADD R8, R9, 0x1, -R8 ;  /* 0x0000000109087824 */ /* 0x004fce00078e0a08 */
.L_x_4098:
[----:B-1----:R-:W2:Y:S01]  /*335f0*/  @P1 LDG.E R5, desc[UR44][R2.64] ;  /* 0x0000002c02051981 */ /* 0x002ea2000c1e1900 */
[----:B------:R-:W1:Y:S03]  /*33600*/  LDC R9, c[0x0][0x448] ;  /* 0x00011200ff097b82 */ /* 0x000e660000000800 */
[----:B------:R3:W2:Y:S01]  /*33610*/  @P1 LDG.E R4, desc[UR44][R2.64+0x4] ;  /* 0x0000042c02041981 */ /* 0x0006a2000c1e1900 */
[----:B------:R-:W-:-:S04]  /*33620*/  IMAD.SHL.U32 R35, R17, 0x80, RZ ;  /* 0x0000008011237824 */ /* 0x000fc800078e00ff */
[----:B---3--:R-:W3:Y:S01]  /*33630*/  LDC.64 R2, c[0x0][0xad8] ;  /* 0x0002b600ff027b82 */ /* 0x008ee20000000a00 */
[----:B-1----:R-:W-:-:S13]  /*33640*/  ISETP.NE.AND P2, PT, R9, 0x1, PT ;  /* 0x000000010900780c */ /* 0x002fda0003f45270 */
[----:B------:R-:W1:Y:S01]  /*33650*/  @P2 LDC R10, c[0x0][0x44c] ;  /* 0x00011300ff0a2b82 */ /* 0x000e620000000800 */
[----:B---3--:R-:W-:-:S07]  /*33660*/  ISETP.GE.AND P3, PT, R3, 0x1, PT ;  /* 0x000000010300780c */ /* 0x008fce0003f66270 */
[----:B------:R-:W3:Y:S01]  /*33670*/  @P2 LDC R9, c[0x0][0x450] ;  /* 0x00011400ff092b82 */ /* 0x000ee20000000800 */
[----:B--2---:R-:W-:Y:S02]  /*33680*/  @P1 IMAD.IADD R7, R4, 0x1, -R5 ;  /* 0x0000000104071824 */ /* 0x004fe400078e0a05 */
[----:B------:R-:W-:-:S04]  /*33690*/  VIADD R5, R35, 0x7f ;  /* 0x0000007f23057836 */ /* 0x000fc80000000000 */
[----:B-1----:R-:W-:-:S05]  /*336a0*/  @P2 IMAD.HI.U32 R4, R5, R10, RZ ;  /* 0x0000000a05042227 */ /* 0x002fca00078e00ff */
[----:B---3--:R-:W-:Y:S01]  /*336b0*/  @P2 SHF.R.U32.HI R5, RZ, R9, R4 ;  /* 0x00000009ff052219 */ /* 0x008fe20000011604 */
[----:B-----5:R-:W-:-:S04]  /*336c0*/  IMAD.IADD R9, R8, 0x1, -R33 ;  /* 0x0000000108097824 */ /* 0x020fc800078e0a21 */
[----:B------:R-:W-:-:S05]  /*336d0*/  IMAD.IADD R17, R9, 0x1, R7 ;  /* 0x0000000109117824 */ /* 0x000fca00078e0207 */
[C---:B------:R-:W-:Y:S02]  /*336e0*/  IADD3 R4, R17.reuse, 0x5f, RZ ;  /* 0x0000005f11047810 */ /* 0x040fe40007ffe0ff */
        /* <DEDUP_REMOVED lines=18> */
.L_x_4101:
[----:B------:R-:W-:-:S13]  /*33810*/  ISETP.NE.AND P0, PT, R3, 0x1, PT ;  /* 0x000000010300780c */ /* 0x000fda0003f05270 */
[----:B------:R-:W1:Y:S02]  /*33820*/  @P0 LDC.64 R4, c[0x0][0xae0] ;  /* 0x0002b800ff040b82 */ /* 0x000e640000000a00 */
[----:B-1----:R-:W-:-:S05]  /*33830*/  @P0 IMAD.HI.U32 R4, R11, R4, RZ ;  /* 0x000000040b040227 */ /* 0x002fca00078e00ff */
[----:B------:R-:W-:-:S07]  /*33840*/  @P0 SHF.R.U32.HI R11, RZ, R5, R4 ;  /* 0x00000005ff0b0219 */ /* 0x000fce0000011604 */
.L_x_4102:
[----:B------:R-:W-:Y:S05]  /*33850*/  BSYNC B0 ;  /* 0x0000000000007941 */ /* 0x000fea0003800000 */
.L_x_4100:
[----:B------:R-:W-:-:S05]  /*33860*/  IMAD R11, R11, R3, R3 ;  /* 0x000000030b0b7224 */ /* 0x000fca00078e0203 */
[----:B------:R-:W-:-:S07]  /*33870*/  VIMNMX R2, R2, R11, PT ;  /* 0x0000000b02027248 */ /* 0x000fce0003fe0100 */
.L_x_4099:
[----:B------:R-:W1:Y:S01]  /*33880*/  @P2 LDC R8, c[0x0][0x44c] ;  /* 0x00011300ff082b82 */ /* 0x000e620000000800 */
[----:B------:R-:W-:Y:S01]  /*33890*/  VIADD R2, R2, 0x5f ;  /* 0x0000005f02027836 */ /* 0x000fe20000000000 */
[----:B------:R-:W-:Y:S01]  /*338a0*/  ULDC UR4, c[0x0][0xad4] ;  /* 0x0002b50000047ab9 */ /* 0x000fe20000000800 */
[----:B------:R-:W-:Y:S02]  /*338b0*/  IMAD.MOV.U32 R5, RZ, RZ, R35 ;  /* 0x000000ffff057224 */ /* 0x000fe400078e0023 */
[----:B------:R-:W-:-:S03]  /*338c0*/  IMAD.HI R2, R2, 0x2aaaaaab, RZ ;  /* 0x2aaaaaab02027827 */ /* 0x000fc600078e02ff */
[----:B------:R-:W2:Y:S01]  /*338d0*/  @P2 LDC R4, c[0x0][0x450] ;  /* 0x00011400ff042b82 */ /* 0x000ea20000000800 */
[----:B-1----:R-:W-:-:S04]  /*338e0*/  @P2 IMAD.HI.U32 R11, R35, R8, RZ ;  /* 0x00000008230b2227 */ /* 0x002fc800078e00ff */
[----:B------:R-:W-:Y:S01]  /*338f0*/  IMAD.IADD R8, R17, 0x1, -R12 ;  /* 0x0000000111087824 */ /* 0x000fe200078e0a0c */
[----:B--2---:R-:W-:Y:S02]  /*33900*/  @P2 SHF.R.U32.HI R5, RZ, R4, R11 ;  /* 0x00000004ff052219 */ /* 0x004fe4000001160b */
[----:B------:R-:W-:-:S03]  /*33910*/  SHF.R.U32.HI R11, RZ, 0x1f, R2 ;  /* 0x0000001fff0b7819 */ /* 0x000fc60000011602 */
[----:B0-----:R-:W-:Y:S01]  /*33920*/  IMAD.IADD R12, R8, 0x1, R5 ;  /* 0x00000001080c7824 */ /* 0x001fe200078e0205 */
        /* <DEDUP_REMOVED lines=14> */
.L_x_4105:
[----:B------:R-:W-:-:S13]  /*33a10*/  ISETP.NE.AND P0, PT, R3, 0x1, PT ;  /* 0x000000010300780c */ /* 0x000fda0003f05270 */
[----:B------:R-:W0:Y:S02]  /*33a20*/  @P0 LDC.64 R4, c[0x0][0xae0] ;  /* 0x0002b800ff040b82 */ /* 0x000e240000000a00 */
[----:B0-----:R-:W-:-:S05]  /*33a30*/  @P0 IMAD.HI.U32 R4, R12, R4, RZ ;  /* 0x000000040c040227 */ /* 0x001fca00078e00ff */
[----:B------:R-:W-:-:S07]  /*33a40*/  @P0 SHF.R.U32.HI R12, RZ, R5, R4 ;  /* 0x00000005ff0c0219 */ /* 0x000fce0000011604 */
.L_x_4106:
[----:B------:R-:W-:Y:S05]  /*33a50*/  BSYNC B0 ;  /* 0x0000000000007941 */ /* 0x000fea0003800000 */
.L_x_4104:
[----:B------:R-:W-:-:S05]  /*33a60*/  IMAD R3, R12, R3, RZ ;  /* 0x000000030c037224 */ /* 0x000fca00078e02ff */
[----:B------:R-:W-:-:S07]  /*33a70*/  VIMNMX R2, R2, R3, !PT ;  /* 0x0000000302027248 */ /* 0x000fce0007fe0100 */
.L_x_4103:
        /* <DEDUP_REMOVED lines=38> */
[----:B------:R-:W-:-:S07]  /*33ce0*/  @!P2 LOP3.LUT R14, RZ, R5, RZ, 0x33, !PT ;  /* 0x00000005ff0ea212 */ /* 0x000fce00078e33ff */
.L_x_4108:
[----:B------:R-:W-:Y:S05]  /*33cf0*/  BSYNC B0 ;  /* 0x0000000000007941 */ /* 0x000fea0003800000 */
.L_x_4107:
[-C--:B------:R-:W-:Y:S01]  /*33d00*/  IMAD R4, R32, R14.reuse, R4 ;  /* 0x0000000e20047224 */ /* 0x080fe200078e0204 */
[----:B------:R-:W-:Y:S04]  /*33d10*/  BSSY B0, `(.L_x_4109) ;  /* 0x0000131000007945 */ /* 0x000fe80003800000 */
        /* <DEDUP_REMOVED lines=23> */
.L_x_4326:
[----:B-1----:R-:W-:Y:S02]  /*33e90*/  ISETP.NE.AND P0, PT, R14, RZ, PT ;  /* 0x000000ff0e00720c */ /* 0x002fe40003f05270 */
[----:B------:R-:W-:-:S11]  /*33ea0*/  PLOP3.LUT P6, PT, PT, PT, PT, 0x8, 0x0 ;  /* 0x000000000000781c */ /* 0x000fd60003fce170 */
[----:B------:R-:W-:Y:S05]  /*33eb0*/  @P0 BRA `(.L_x_4112) ;  /* 0x00000000000c0947 */ /* 0x000fea0003800000 */
[----:B------:R-:W-:-:S03]  /*33ec0*/  UMOV UR4, 0xffffffff ;  /* 0xffffffff00047882 */ /* 0x000fc60000000000 */
[----:B------:R-:W-:Y:S05]  /*33ed0*/  BRA.DIV UR4, `(.L_x_4113) ;  /* 0x0000008a04f07947 */ /* 0x000fea000b800000 */
[----:B------:R-:W-:-:S13]  /*33ee0*/  ELECT P6, URZ, PT ;  /* 0x00000000003f782f */ /* 0x000fda00038c0000 */
.L_x_4112:
        /* <DEDUP_REMOVED lines=9> */
.L_x_4329:
[----:B------:R-:W-:Y:S05]  /*33f80*/  BSYNC B1 ;  /* 0x0000000000017941 */ /* 0x000fea0003800000 */
.L_x_4114:
[----:B------:R-:W-:Y:S04]  /*33f90*/  BSSY B1, `(.L_x_4116) ;  /* 0x000007b000017945 */ /* 0x000fe80003800000 */
[----:B------:R-:W-:Y:S05]  /*33fa0*/  @!P6 BRA `(.L_x_4117) ;  /* 0x0000000400e4e947 */ /* 0x000fea0003800000 */
[----:B------:R-:W1:Y:S01]  /*33fb0*/  S2R R3, SR_TID.X ;  /* 0x0000000000037919 */ /* 0x000e620000002100 */
[----:B------:R-:W-:Y:S01]  /*33fc0*/  SHF.L.U32 R7, R28, 0x1f, RZ ;  /* 0x0000001f1c077819 */ /* 0x000fe200000006ff */
[----:B------:R-:W-:Y:S01]  /*33fd0*/  BSSY B2, `(.L_x_4118) ;  /* 0x0000006000027945 */ /* 0x000fe20003800000 */
[----:B-1----:R-:W-:Y:S01]  /*33fe0*/  LOP3.LUT R9, R3, 0x7f, RZ, 0xc0, !PT ;  /* 0x0000007f03097812 */ /* 0x002fe200078ec0ff */
[----:B------:R-:W-:-:S03]  /*33ff0*/  IMAD R3, R24, 0x8, R23 ;  /* 0x0000000818037824 */ /* 0x000fc600078e0217 */
[----:B------:R-:W-:Y:S01]  /*34000*/  ISETP.NE.AND P1, PT, R9, RZ, PT ;  /* 0x000000ff0900720c */ /* 0x000fe20003f25270 */
[----:B------:R-:W1:Y:S02]  /*34010*/  SYNCS.PHASECHK.TRANS64.TRYWAIT P0, [R3+URZ+0x324a0], R7 ;  /* 0x0324a007030075a7 */ /* 0x000e64000800017f */
[----:B-1----:R-:W-:Y:S10]  /*34020*/  @!P0 BRA `(.L_x_4119) ;  /* 0x0000008800d08947 */ /* 0x002ff40003800000 */
.L_x_4330:
[----:B------:R-:W-:Y:S05]  /*34030*/  BSYNC B2 ;  /* 0x0000000000027941 */ /* 0x000fea0003800000 */
.L_x_4118:
[----:B------:R-:W-:Y:S04]  /*34040*/  BSSY B2, `(.L_x_4120) ;  /* 0x0000009000027945 */ /* 0x000fe80003800000 */
[----:B------:R-:W-:Y:S05]  /*34050*/  @P1 BRA `(.L_x_4121) ;  /* 0x00000000001c1947 */ /* 0x000fea0003800000 */
[----:B------:R-:W2:Y:S02]  /*34060*/  S2R R9, SR_TID.X ;  /* 0x0000000000097919 */ /* 0x000ea40000002100 */
[----:B--2---:R-:W-:Y:S01]  /*34070*/  LOP3.LUT R11, R9, 0x1f, RZ, 0xc0, !PT ;  /* 0x0000001f090b7812 */ /* 0x004fe200078ec0ff */
[----:B------:R-:W-:-:S03]  /*34080*/  IMAD.MOV.U32 R9, RZ, RZ, 0x3000 ;  /* 0x00003000ff097424 */ /* 0x000fc600078e00ff */
[----:B------:R-:W-:Y:S01]  /*34090*/  ISETP.NE.AND P0, PT, R11, RZ, PT ;  /* 0x000000ff0b00720c */ /* 0x000fe20003f05270 */
[----:B------:R2:W-:-:S12]  /*340a0*/  SYNCS.ARRIVE.TRANS64 RZ, [R3+URZ+0x32490], R9 ;  /* 0x0324900903ff79a7 */ /* 0x0005d8000800003f */
[----:B--2---:R-:W-:Y:S05]  /*340b0*/  @!P0 BRA `(.L_x_4121) ;  /* 0x0000000000048947 */ /* 0x004fea0003800000 */
[----:B------:R-:W-:Y:S01]  /*340c0*/  BPT.TRAP 0x1 ;  /* 0x000000040000795c */ /* 0x000fe20000300000 */
.L_x_4121:
[----:B------:R-:W-:Y:S05]  /*340d0*/  BSYNC B2 ;  /* 0x0000000000027941 */ /* 0x000fea0003800000 */
.L_x_4120:
        /* <DEDUP_REMOVED lines=10> */
[----:B0-----:R-:W-:Y:S01]  /*34180*/  VIADD R12, R3, 0x32490 ;  /* 0x00032490030c7836 */ /* 0x001fe20000000000 */
[----:B------:R-:W-:-:S09]  /*34190*/  UMOV UR7, 0x12f00000 ;  /* 0x12f0000000077882 */ /* 0x000fd20000000000 */
.L_x_4122:
        /* <DEDUP_REMOVED lines=10> */
[----:B------:R-:W0:Y:S01]  /*34240*/  SYNCS.PHASECHK.TRANS64.TRYWAIT P0, [R3+URZ+0x324c0], R7 ;  /* 0x0324c007030075a7 */ /* 0x000e22000800017f */
[----:B------:R-:W-:Y:S04]  /*34250*/  BSSY B2, `(.L_x_4123) ;  /* 0x0000002000027945 */ /* 0x000fe80003800000 */
[----:B0-----:R-:W-:Y:S05]  /*34260*/  @!P0 BRA `(.L_x_4124) ;  /* 0x0000008800548947 */ /* 0x001fea0003800000 */
.L_x_4331:
[----:B------:R-:W-:Y:S05]  /*34270*/  BSYNC B2 ;  /* 0x0000000000027941 */ /* 0x000fea0003800000 */
.L_x_4123:
[----:B------:R-:W-:Y:S01]  /*34280*/  BSSY B2, `(.L_x_4125) ;  /* 0x000000b000027945 */ /* 0x000fe20003800000 */
[----:B------:R-:W-:Y:S02]  /*34290*/  IMAD.MOV.U32 R12, RZ, RZ, 0x0 ;  /* 0x00000000ff0c7424 */ /* 0x000fe400078e00ff */
[----:B------:R-:W-:Y:S01]  /*342a0*/  IMAD.MOV.U32 R13, RZ, RZ, 0x12f00000 ;  /* 0x12f00000ff0d7424 */ /* 0x000fe200078e00ff */
[----:B------:R-:W-:Y:S06]  /*342b0*/  @P1 BRA `(.L_x_4126) ;  /* 0x00000000001c1947 */ /* 0x000fec0003800000 */
[----:B------:R-:W2:Y:S01]  /*342c0*/  S2R R11, SR_TID.X ;  /* 0x00000000000b7919 */ /* 0x000ea20000002100 */
[----:B01----:R-:W-:-:S04]  /*342d0*/  IMAD.MOV.U32 R7, RZ, RZ, 0xc000 ;  /* 0x0000c000ff077424 */ /* 0x003fc800078e00ff */
[----:B------:R3:W-:Y:S01]  /*342e0*/  SYNCS.ARRIVE.TRANS64 RZ, [R3+URZ+0x324b0], R7 ;  /* 0x0324b00703ff79a7 */ /* 0x0007e2000800003f */
[----:B--2---:R-:W-:-:S04]  /*342f0*/  LOP3.LUT R11, R11, 0x1f, RZ, 0xc0, !PT ;  /* 0x0000001f0b0b7812 */ /* 0x004fc800078ec0ff */
[----:B------:R-:W-:-:S13]  /*34300*/  ISETP.NE.AND P0, PT, R11, RZ, PT ;  /* 0x000000ff0b00720c */ /* 0x000fda0003f05270 */
[----:B---3--:R-:W-:Y:S05]  /*34310*/  @!P0 BRA `(.L_x_4126) ;  /* 0x0000000000048947 */ /* 0x008fea0003800000 */
[----:B------:R-:W-:Y:S01]  /*34320*/  BPT.TRAP 0x1 ;  /* 0x000000040000795c */ /* 0x000fe20000300000 */
.L_x_4126:
[----:B------:R-:W-:Y:S05]  /*34330*/  BSYNC B2 ;  /* 0x0000000000027941 */ /* 0x000fea0003800000 */
.L_x_4125:
[----:B------:R-:W-:Y:S01]  /*34340*/  R2UR UR10, R14 ;  /* 0x000000000e0a72ca */ /* 0x000fe200000e0000 */
[----:B01----:R-:W-:Y:S01]  /*34350*/  IMAD R7, R24, 0xc000, R23 ;  /* 0x0000c00018077824 */ /* 0x003fe200078e0217 */
[----:B------:R-:W-:Y:S01]  /*34360*/  R2UR UR6, R12 ;  /* 0x000000000c0672ca */ /* 0x000fe200000e0000 */
[----:B------:R-:W-:Y:S01]  /*34370*/  UIADD3 UR4, UP0, UR42, 0x670, URZ ;  /* 0x000006702a047890 */ /* 0x000fe2000ff1e03f */
[----:B------:R-:W-:Y:S01]  /*34380*/  R2UR UR7, R13 ;  /* 0x000000000d0772ca */ /* 0x000fe200000e0000 */
[----:B------:R-:W-:Y:S01]  /*34390*/  VIADD R3, R3, 0x324b0 ;  /* 0x000324b003037836 */ /* 0x000fe20000000000 */
[----:B------:R-:W-:Y:S01]  /*343a0*/  PLOP3.LUT P0, PT, PT, PT, PT, 0x80, 0x0 ;  /* 0x000000000000781c */ /* 0x000fe20003f0f070 */
[----:B------:R-:W-:Y:S01]  /*343b0*/  UIADD3.X UR5, URZ, UR43, URZ, UP0, !UPT ;  /* 0x0000002b3f057290 */ /* 0x000fe200087fe43f */
[----:B------:R-:W-:-:S11]  /*343c0*/  IADD3 R11, R7, 0x400, RZ ;  /* 0x00000400070b7810 */ /* 0x000fd60007ffe0ff */
.L_x_4127:
        /* <DEDUP_REMOVED lines=15> */
.L_x_4128:
        /* <DEDUP_REMOVED lines=15> */
.L_x_4129:
        /* <DEDUP_REMOVED lines=15> */
.L_x_4130:
        /* <DEDUP_REMOVED lines=10> */
.L_x_4117:
[----:B------:R-:W-:Y:S05]  /*34740*/  BSYNC B1 ;  /* 0x0000000000017941 */ /* 0x000fea0003800000 */
.L_x_4116:
        /* <DEDUP_REMOVED lines=9> */
.L_x_4146:
[----:B------:R-:W-:Y:S05]  /*347e0*/  YIELD ;  /* 0x0000000000007946 */ /* 0x000fea0003800000 */
[----:B------:R-:W-:Y:S04]  /*347f0*/  BSSY B1, `(.L_x_4131) ;  /* 0x000007a000017945 */ /* 0x000fe80003800000 */
[----:B------:R-:W-:Y:S05]  /*34800*/  @!P6 BRA `(.L_x_4132) ;  /* 0x0000000400e0e947 */ /* 0x000fea0003800000 */
[----:B------:R-:W1:Y:S01]  /*34810*/  S2R R2, SR_TID.X ;  /* 0x0000000000027919 */ /* 0x000e620000002100 */
[----:B------:R-:W-:Y:S01]  /*34820*/  IMAD R9, R24, 0x8, R23 ;  /* 0x0000000818097824 */ /* 0x000fe200078e0217 */
[----:B------:R-:W-:Y:S01]  /*34830*/  BSSY B2, `(.L_x_4133) ;  /* 0x0000006000027945 */ /* 0x000fe20003800000 */
[----:B-1----:R-:W-:Y:S02]  /*34840*/  LOP3.LUT R3, R2, 0x7f, RZ, 0xc0, !PT ;  /* 0x0000007f02037812 */ /* 0x002fe400078ec0ff */
[----:B------:R-:W-:Y:S02]  /*34850*/  SHF.L.U32 R2, R28, 0x1f, RZ ;  /* 0x0000001f1c027819 */ /* 0x000fe400000006ff */
[----:B------:R-:W-:Y:S02]  /*34860*/  ISETP.NE.AND P2, PT, R3, RZ, PT ;  /* 0x000000ff0300720c */ /* 0x000fe40003f45270 */
[----:B------:R-:W1:Y:S02]  /*34870*/  SYNCS.PHASECHK.TRANS64.TRYWAIT P1, [R9+URZ+0x324a0], R2 ;  /* 0x0324a002090075a7 */ /* 0x000e64000802017f */
[----:B-1----:R-:W-:Y:S09]  /*34880*/  @!P1 BRA `(.L_x_4134) ;  /* 0x0000008000e09947 */ /* 0x002ff20003800000 */
.L_x_4332:
[----:B------:R-:W-:Y:S05]  /*34890*/  BSYNC B2 ;  /* 0x0000000000027941 */ /* 0x000fea0003800000 */
.L_x_4133:
        /* <DEDUP_REMOVED lines=9> */
.L_x_4136:
[----:B------:R-:W-:Y:S05]  /*34930*/  BSYNC B2 ;  /* 0x0000000000027941 */ /* 0x000fea0003800000 */
.L_x_4135:
[----:B------:R-:W-:Y:S01]  /*34940*/  IMAD.MOV.U32 R7, RZ, RZ, RZ ;  /* 0x000000ffff077224 */ /* 0x000fe200078e00ff */
[----:B------:R-:W-:Y:S01]  /*34950*/  UIADD3 UR4, UP0, UR42, 0x570, URZ ;  /* 0x000005702a047890 */ /* 0x000fe2000ff1e03f */
[----:B------:R-:W-:Y:S01]  /*34960*/  IMAD R3, R24, 0x3000, R23 ;  /* 0x0000300018037824 */ /* 0x000fe200078e0217 */
[----:B------:R-:W-:Y:S01]  /*34970*/  PLOP3.LUT P1, PT, PT, PT, PT, 0x80, 0x0 ;  /* 0x000000000000781c */ /* 0x000fe20003f2f070 */
[----:B0-----:R-:W-:Y:S01]  /*34980*/  IMAD R12, R11, 0x60, R0 ;  /* 0x000000600b0c7824 */ /* 0x001fe200078e0200 */
[----:B------:R-:W-:Y:S01]  /*34990*/  R2UR UR10, R7 ;  /* 0x00000000070a72ca */ /* 0x000fe200000e0000 */
[----:B------:R-:W-:Y:S01]  /*349a0*/  VIADD R3, R3, 0x1c400 ;  /* 0x0001c40003037836 */ /* 0x000fe20000000000 */
[----:B------:R-:W-:Y:S01]  /*349b0*/  UIADD3.X UR5, URZ, UR43, URZ, UP0, !UPT ;  /* 0x0000002b3f057290 */ /* 0x000fe200087fe43f */
[----:B------:R-:W-:Y:S01]  /*349c0*/  VIADD R13, R9, 0x32490 ;  /* 0x00032490090d7836 */ /* 0x000fe20000000000 */
[----:B------:R-:W-:Y:S01]  /*349d0*/  UMOV UR6, 0x0 ;  /* 0x0000000000067882 */ /* 0x000fe20000000000 */
[----:B------:R-:W-:-:S10]  /*349e0*/  UMOV UR7, 0x12f00000 ;  /* 0x12f0000000077882 */ /* 0x000fd40000000000 */
.L_x_4137:
        /* <DEDUP_REMOVED lines=13> */
.L_x_4333:
[----:B------:R-:W-:Y:S05]  /*34ac0*/  BSYNC B2 ;  /* 0x0000000000027941 */ /* 0x000fea0003800000 */
.L_x_4138:
[----:B------:R-:W-:Y:S01]  /*34ad0*/  BSSY B2, `(.L_x_4140) ;  /* 0x000000b000027945 */ /* 0x000fe20003800000 */
[----:B01----:R-:W-:Y:S02]  /*34ae0*/  IMAD.MOV.U32 R2, RZ, RZ, 0x0 ;  /* 0x00000000ff027424 */ /* 0x003fe400078e00ff */
[----:B------:R-:W-:Y:S01]  /*34af0*/  IMAD.MOV.U32 R3, RZ, RZ, 0x12f00000 ;  /* 0x12f00000ff037424 */ /* 0x000fe200078e00ff */
[----:B------:R-:W-:Y:S06]  /*34b00*/  @P2 BRA `(.L_x_4141) ;  /* 0x00000000001c2947 */ /* 0x000fec0003800000 */
[----:B------:R-:W0:Y:S02]  /*34b10*/  S2R R13, SR_TID.X ;  /* 0x00000000000d7919 */ /* 0x000e240000002100 */
[----:B0-----:R-:W-:Y:S01]  /*34b20*/  LOP3.LUT R14, R13, 0x1f, RZ, 0xc0, !PT ;  /* 0x0000001f0d0e7812 */ /* 0x001fe200078ec0ff */
[----:B------:R-:W-:-:S03]  /*34b30*/  IMAD.MOV.U32 R13, RZ, RZ, 0xc000 ;  /* 0x0000c000ff0d7424 */ /* 0x000fc600078e00ff */
[----:B------:R-:W-:Y:S01]  /*34b40*/  ISETP.NE.AND P1, PT, R14, RZ, PT ;  /* 0x000000ff0e00720c */ /* 0x000fe20003f25270 */
[----:B------:R0:W-:-:S12]  /*34b50*/  SYNCS.ARRIVE.TRANS64 RZ, [R9+URZ+0x324b0], R13 ;  /* 0x0324b00d09ff79a7 */ /* 0x0001d8000800003f */
[----:B0-----:R-:W-:Y:S05]  /*34b60*/  @!P1 BRA `(.L_x_4141) ;  /* 0x0000000000049947 */ /* 0x001fea0003800000 */
[----:B------:R-:W-:Y:S01]  /*34b70*/  BPT.TRAP 0x1 ;  /* 0x000000040000795c */ /* 0x000fe20000300000 */
.L_x_4141:
[----:B------:R-:W-:Y:S05]  /*34b80*/  BSYNC B2 ;  /* 0x0000000000027941 */ /* 0x000fea0003800000 */
.L_x_4140:
        /* <DEDUP_REMOVED lines=9> */
.L_x_4142:
        /* <DEDUP_REMOVED lines=15> */
.L_x_4143:
        /* <DEDUP_REMOVED lines=15> */
.L_x_4144:
        /* <DEDUP_REMOVED lines=15> */
.L_x_4145:
        /* <DEDUP_REMOVED lines=10> */
.L_x_4132:
[----:B------:R-:W-:Y:S05]  /*34f90*/  BSYNC B1 ;  /* 0x0000000000017941 */ /* 0x000fea0003800000 */
.L_x_4131:
        /* <DEDUP_REMOVED lines=8> */
.L_x_4110:
[----:B------:R-:W-:Y:S05]  /*35020*/  BSYNC B0 ;  /* 0x0000000000007941 */ /* 0x000fea0003800000 */
.L_x_4109:
[----:B------:R-:W1:Y:S01]  /*35030*/  LDC R0, c[0x0][0x448] ;  /* 0x00011200ff007b82 */ /* 0x000e620000000800 */
[----:B------:R-:W-:Y:S01]  /*35040*/  VIADD R5, R35, 0x7f ;  /* 0x0000007f23057836 */ /* 0x000fe20000000000 */
[----:B------:R-:W-:Y:S06]  /*35050*/  @!P0 WARPSYNC.ALL ;  /* 0x0000000000008948 */ /* 0x000fec0003800000 */
[----:B------:R-:W-:Y:S01]  /*35060*/  @!P0 BAR.SYNC.DEFER_BLOCKING 0xc, 0x180 ;  /* 0x0306000000008b1d */ /* 0x000fe20000010000 */
[----:B-1----:R-:W-:-:S13]  /*35070*/  ISETP.NE.AND P1, PT, R0, 0x1, PT ;  /* 0x000000010000780c */ /* 0x002fda0003f25270 */
        /* <DEDUP_REMOVED lines=20> */
.L_x_4149:
[----:B------:R-:W-:-:S13]  /*351c0*/  ISETP.NE.AND P0, PT, R3, 0x1, PT ;  /* 0x000000010300780c */ /* 0x000fda0003f05270 */
[----:B------:R-:W1:Y:S02]  /*351d0*/  @P0 LDC.64 R4, c[0x0][0xae0] ;  /* 0x0002b800ff040b82 */ /* 0x000e640000000a00 */
[----:B-1----:R-:W-:-:S05]  /*351e0*/  @P0 IMAD.HI.U32 R4, R0, R4, RZ ;  /* 0x0000000400040227 */ /* 0x002fca00078e00ff */
[----:B------:R-:W-:-:S07]  /*351f0*/  @P0 SHF.R.U32.HI R0, RZ, R5, R4 ;  /* 0x00000005ff000219 */ /* 0x000fce0000011604 */
.L_x_4150:
[----:B------:R-:W-:Y:S05]  /*35200*/  BSYNC B0 ;  /* 0x0000000000007941 */ /* 0x000fea0003800000 */
.L_x_4148:
[----:B------:R-:W-:-:S05]  /*35210*/  IMAD R5, R0, R3, R3 ;  /* 0x0000000300057224 */ /* 0x000fca00078e0203 */
[----:B------:R-:W-:-:S07]  /*35220*/  VIMNMX R2, R2, R5, PT ;  /* 0x0000000502027248 */ /* 0x000fce0003fe0100 */
.L_x_4147:
        /* <DEDUP_REMOVED lines=24> */
.L_x_4153:
[----:B------:R-:W-:-:S13]  /*353b0*/  ISETP.NE.AND P0, PT, R3, 0x1, PT ;  /* 0x000000010300780c */ /* 0x000fda0003f05270 */
[----:B------:R-:W1:Y:S02]  /*353c0*/  @P0 LDC.64 R4, c[0x0][0xae0] ;  /* 0x0002b800ff040b82 */ /* 0x000e640000000a00 */
[----:B-1----:R-:W-:-:S05]  /*353d0*/  @P0 IMAD.HI.U32 R4, R8, R4, RZ ;  /* 0x0000000408040227 */ /* 0x002fca00078e00ff */
[----:B------:R-:W-:-:S07]  /*353e0*/  @P0 SHF.R.U32.HI R8, RZ, R5, R4 ;  /* 0x00000005ff080219 */ /* 0x000fce0000011604 */
.L_x_4154:
[----:B------:R-:W-:Y:S05]  /*353f0*/  BSYNC B0 ;  /* 0x0000000000007941 */ /* 0x000fea0003800000 */
.L_x_4152:
[----:B------:R-:W-:-:S05]  /*35400*/  IMAD R3, R8, R3, RZ ;  /* 0x0000000308037224 */ /* 0x000fca00078e02ff */
[----:B------:R-:W-:-:S07]  /*35410*/  VIMNMX R0, R0, R3, !PT ;  /* 0x0000000300007248 */ /* 0x000fce0007fe0100 */
.L_x_4151:
        /* <DEDUP_REMOVED lines=20> */
[----:B------:R-:W-:Y:S02]  /*35560*/  IABS R9, R6 ;  /* 0x0000000600097213 */ /* 0x000fe40000000000 */
[----:B------:R-:W-:-:S03]  /*35570*/  IADD3 R3, -R0, R3, RZ ;  /* 0x0000000300037210 */ /* 0x000fc60007ffe1ff */
[----:B------:R-:W-:Y:S01]  /*35580*/  IMAD.MOV R8, RZ, RZ, -R9 ;  /* 0x000000ffff087224 */ /* 0x000fe200078e0a09 */
        /* <DEDUP_REMOVED lines=14> */
.L_x_4156:
[----:B------:R-:W-:Y:S05]  /*35670*/  BSYNC B0 ;  /* 0x0000000000007941 */ /* 0x000fea0003800000 */
.L_x_4155:
        /* <DEDUP_REMOVED lines=23> */
.L_x_4158:
        /* <DEDUP_REMOVED lines=13> */
[----:B------:R-:W-:Y:S02]  /*358c0*/  IMAD.U32 R10, RZ, RZ, UR4 ;  /* 0x00000004ff0a7e24 */ /* 0x000fe4000f8e00ff */
[----:B------:R-:W-:Y:S02]  /*358d0*/  IMAD.U32 R11, RZ, RZ, UR5 ;  /* 0x00000005ff0b7e24 */ /* 0x000fe4000f8e00ff */
[----:B------:R-:W-:Y:S02]  /*358e0*/  IMAD.MOV.U32 R8, RZ, RZ, 0x70 ;  /* 0x00000070ff087424 */ /* 0x000fe400078e00ff */
[----:B0-----:R-:W-:Y:S02]  /*358f0*/  IMAD.MOV.U32 R12, RZ, RZ, 0x1 ;  /* 0x00000001ff0c7424 */ /* 0x001fe400078e00ff */
[----:B------:R-:W-:-:S07]  /*35900*/  IMAD.MOV.U32 R13, RZ, RZ, RZ ;  /* 0x000000ffff0d7224 */ /* 0x000fce00078e00ff */
[----:B------:R-:W-:-:S07]  /*35910*/  LEPC R20, `(.L_x_4161) ;  /* 0x000000001014794e */ /* 0x000fce0000000000 */
[----:B--2---:R-:W-:Y:S05]  /*35920*/  CALL.ABS.NOINC R2 ;  /* 0x0000000002007343 */ /* 0x004fea0003c00000 */
.L_x_4161:
[----:B------:R-:W-:Y:S05]  /*35930*/  BSYNC B6 ;  /* 0x0000000000067941 */ /* 0x000fea0003800000 */
.L_x_4160:
[----:B------:R-:W-:Y:S01]  /*35940*/  IADD3 R0, R23, 0x400, RZ ;  /* 0x0000040017007810 */ /* 0x000fe20007ffe0ff */
[----:B------:R-:W-:Y:S03]  /*35950*/  BSSY B6, `(.L_x_4162) ;  /* 0x0000022000067945 */ /* 0x000fe60003800000 */
[----:B------:R-:W-:-:S13]  /*35960*/  LOP3.LUT P0, RZ, R0, 0x3ff, RZ, 0xc0, !PT ;  /* 0x000003ff00ff7812 */ /* 0x000fda000780c0ff */
[----:B------:R-:W-:Y:S05]  /*35970*/  @!P0 BRA `(.L_x_4163) ;  /* 0x00000000007c8947 */ /* 0x000fea0003800000 */
[----:B------:R-:W-:Y:S01]  /*35980*/  MOV R29, 0x0 ;  /* 0x00000000001d7802 */ /* 0x000fe20000000f00 */
[----:B------:R-:W-:Y:S01]  /*35990*/  ULDC.64 UR6, c[0x4][0x98] ;  /* 0x0100260000067ab9 */ /* 0x000fe20000000a00 */
[----:B------:R-:W-:Y:S01]  /*359a0*/  ULDC.64 UR8, c[0x4][0xa0] ;  /* 0x0100280000087ab9 */ /* 0x000fe20000000a00 */
[----:B------:R-:W-:Y:S01]  /*359b0*/  ULDC.64 UR4, c[0x4][0x10] ;  /* 0x0100040000047ab9 */ /* 0x000fe20000000a00 */
[----:B------:R2:W3:Y:S01]  /*359c0*/  LDC.64 R2, c[0x4][R29] ;  /* 0x010000001d027b82 */ /* 0x0004e20000000a00 */
[----:B------:R-:W-:Y:S02]  /*359d0*/  IMAD.U32 R4, RZ, RZ, UR6 ;  /* 0x00000006ff047e24 */ /* 0x000fe4000f8e00ff */
[----:B------:R-:W-:Y:S02]  /*359e0*/  IMAD.U32 R5, RZ, RZ, UR7 ;  /* 0x00000007ff057e24 */ /* 0x000fe4000f8e00ff */
[----:B-1----:R-:W-:Y:S02]  /*359f0*/  IMAD.U32 R6, RZ, RZ, UR8 ;  /* 0x00000008ff067e24 */ /* 0x002fe4000f8e00ff */
[----:B------:R-:W-:-:S02]  /*35a00*/  IMAD.U32 R7, RZ, RZ, UR9 ;  /* 0x00000009ff077e24 */ /* 0x000fc4000f8e00ff */
[----:B------:R-:W-:Y:S02]  /*35a10*/  IMAD.U32 R10, RZ, RZ, UR4 ;  /* 0x00000004ff0a7e24 */ /* 0x000fe4000f8e00ff */
[----:B------:R-:W-:Y:S02]  /*35a20*/  IMAD.U32 R11, RZ, RZ, UR5 ;  /* 0x00000005ff0b7e24 */ /* 0x000fe4000f8e00ff */
[----:B------:R-:W-:Y:S02]  /*35a30*/  IMAD.MOV.U32 R8, RZ, RZ, 0x70 ;  /* 0x00000070ff087424 */ /* 0x000fe400078e00ff */
[----:B0-----:R-:W-:Y:S02]  /*35a40*/  IMAD.MOV.U32 R12, RZ, RZ, 0x1 ;  /* 0x00000001ff0c7424 */ /* 0x001fe400078e00ff */
[----:B--2---:R-:W-:-:S07]  /*35a50*/  IMAD.MOV.U32 R13, RZ, RZ, RZ ;  /* 0x000000ffff0d7224 */ /* 0x004fce00078e00ff */
[----:B------:R-:W-:-:S07]  /*35a60*/  LEPC R20, `(.L_x_4164) ;  /* 0x000000001014794e */ /* 0x000fce0000000000 */
[----:B---3--:R-:W-:Y:S05]  /*35a70*/  CALL.ABS.NOINC R2 ;  /* 0x0000000002007343 */ /* 0x008fea0003c00000 */
.L_x_4164:
[----:B------:R0:W1:Y:S01]  /*35a80*/  LDC.64 R2, c[0x4][R29] ;  /* 0x010000001d027b82 */ /* 0x0000620000000a00 */
[----:B------:R-:W-:Y:S01]  /*35a90*/  ULDC.64 UR4, c[0x4][0x98] ;  /* 0x0100260000047ab9 */ /* 0x000fe20000000a00 */
[----:B------:R-:W-:Y:S01]  /*35aa0*/  ULDC.64 UR6, c[0x4][0xa0] ;  /* 0x0100280000067ab9 */ /* 0x000fe20000000a00 */
[----:B------:R-:W-:Y:S01]  /*35ab0*/  ULDC.64 UR8, c[0x4][0x18] ;  /* 0x0100060000087ab9 */ /* 0x000fe20000000a00 */
[----:B------:R-:W-:Y:S01]  /*35ac0*/  IMAD.U32 R4, RZ, RZ, UR4 ;  /* 0x00000004ff047e24 */ /* 0x000fe2000f8e00ff */
[----:B------:R-:W-:Y:S01]  /*35ad0*/  MOV R12, 0x1 ;  /* 0x00000001000c7802 */ /* 0x000fe20000000f00 */
[----:B------:R-:W-:Y:S02]  /*35ae0*/  IMAD.U32 R5, RZ, RZ, UR5 ;  /* 0x00000005ff057e24 */ /* 0x000fe4000f8e00ff */
[----:B------:R-:W-:Y:S02]  /*35af0*/  IMAD.U32 R6, RZ, RZ, UR6 ;  /* 0x00000006ff067e24 */ /* 0x000fe4000f8e00ff */
[----:B------:R-:W-:-:S02]  /*35b00*/  IMAD.U32 R7, RZ, RZ, UR7 ;  /* 0x00000007ff077e24 */ /* 0x000fc4000f8e00ff */
[----:B------:R-:W-:Y:S02]  /*35b10*/  IMAD.U32 R10, RZ, RZ, UR8 ;  /* 0x00000008ff0a7e24 */ /* 0x000fe4000f8e00ff */
[----:B------:R-:W-:Y:S02]  /*35b20*/  IMAD.U32 R11, RZ, RZ, UR9 ;  /* 0x00000009ff0b7e24 */ /* 0x000fe4000f8e00ff */
[----:B------:R-:W-:Y:S02]  /*35b30*/  IMAD.MOV.U32 R8, RZ, RZ, 0x70 ;  /* 0x00000070ff087424 */ /* 0x000fe400078e00ff */
[----:B0-----:R-:W-:-:S07]  /*35b40*/  IMAD.MOV.U32 R13, RZ, RZ, RZ ;  /* 0x000000ffff0d7224 */ /* 0x001fce00078e00ff */
[----:B------:R-:W-:-:S07]  /*35b50*/  LEPC R20, `(.L_x_4163) ;  /* 0x000000001014794e */ /* 0x000fce0000000000 */
[----:B-1----:R-:W-:Y:S05]  /*35b60*/  CALL.ABS.NOINC R2 ;  /* 0x0000000002007343 */ /* 0x002fea0003c00000 */
.L_x_4163:
[----:B------:R-:W-:Y:S05]  /*35b70*/  BSYNC B6 ;  /* 0x0000000000067941 */ /* 0x000fea0003800000 */
.L_x_4162:
[----:B------:R-:W2:Y:S01]  /*35b80*/  S2R R2, SR_TID.X ;  /* 0x0000000000027919 */ /* 0x000ea20000002100 */
[----:B------:R-:W-:Y:S01]  /*35b90*/  ULDC.64 UR4, c[0x0][0xaf0] ;  /* 0x0002bc0000047ab9 */ /* 0x000fe20000000a00 */
[----:B------:R-:W-:Y:S01]  /*35ba0*/  IMAD.MOV.U32 R29, RZ, RZ, R19 ;  /* 0x000000ffff1d7224 */ /* 0x000fe200078e0013 */
[----:B------:R-:W-:Y:S01]  /*35bb0*/  ISETP.NE.U32.AND P0, PT, RZ, UR4, PT ;  /* 0x00000004ff007c0c */ /* 0x000fe2000bf05070 */
[----:B------:R-:W3:Y:S01]  /*35bc0*/  S2R R20, SR_TID.X ;  /* 0x0000000000147919 */ /* 0x000ee20000002100 */
[----:B------:R-:W4:Y:S01]  /*35bd0*/  LDC R9, c[0x0][0x430] ;  /* 0x00010c00ff097b82 */ /* 0x000f220000000800 */
[----:B------:R-:W-:Y:S01]  /*35be0*/  VIADD R0, R31, 0xffffffff ;  /* 0xffffffff1f007836 */ /* 0x000fe20000000000 */
[----:B------:R-:W-:Y:S01]  /*35bf0*/  ISETP.NE.AND.EX P0, PT, RZ, UR5, PT, P0 ;  /* 0x00000005ff007c0c */ /* 0x000fe2000bf05300 */
[----:B------:R-:W-:Y:S01]  /*35c00*/  IMAD.MOV.U32 R10, RZ, RZ, RZ ;  /* 0x000000ffff0a7224 */ /* 0x000fe200078e00ff */
[----:B------:R-:W-:Y:S01]  /*35c10*/  LOP3.LUT R22, R22, 0xffffffdf, RZ, 0xc0, !PT ;  /* 0xffffffdf16167812 */ /* 0x000fe200078ec0ff */
[----:B------:R-:W-:Y:S01]  /*35c20*/  ULDC UR4, c[0x0][0x320] ;  /* 0x0000c80000047ab9 */ /* 0x000fe20000000800 */
[----:B--2---:R-:W-:-:S09]  /*35c30*/  LOP3.LUT R21, R2, 0x7f, RZ, 0xc0, !PT ;  /* 0x0000007f02157812 */ /* 0x004fd200078ec0ff */
[----:B------:R-:W2:Y:S01]  /*35c40*/  @P0 LDC.64 R2, c[0x0][0xaf0] ;  /* 0x0002bc00ff020b82 */ /* 0x000ea20000000a00 */
[----:B---3--:R-:W-:Y:S01]  /*35c50*/  IMAD.SHL.U32 R20, R20, 0x10, RZ ;  /* 0x0000001014147824 */ /* 0x008fe200078e00ff */
[----:B------:R-:W-:Y:S01]  /*35c60*/  SHF.R.U32.HI R21, RZ, 0x3, R21 ;  /* 0x00000003ff157819 */ /* 0x000fe20000011615 */
[----:B--2---:R-:W-:-:S05]  /*35c70*/  @P0 IMAD.WIDE R2, R19, 0x4, R2 ;  /* 0x0000000413020825 */ /* 0x004fca00078e0202 */
[----:B------:R2:W3:Y:S01]  /*35c80*/  @P0 LDG.E R29, desc[UR44][R2.64] ;  /* 0x0000002c021d0981 */ /* 0x0004e2000c1e1900 */
[----:B------:R-:W-:Y:S02]  /*35c90*/  LOP3.LUT R20, R21, 0x70, R20, 0xf8, !PT ;  /* 0x0000007015147812 */ /* 0x000fe400078ef814 */
[----:B----4-:R-:W-:-:S03]  /*35ca0*/  ISETP.NE.AND P1, PT, R9, 0x1, PT ;  /* 0x000000010900780c */ /* 0x010fc60003f25270 */
[----:B-1----:R-:W-:-:S05]  /*35cb0*/  IMAD R6, R0, 0x60, R20 ;  /* 0x0000006000067824 */ /* 0x002fca00078e0214 */
[C---:B------:R-:W-:Y:S01]  /*35cc0*/  ISETP.GE.AND P0, PT, R6.reuse, R17, PT ;  /* 0x000000110600720c */ /* 0x040fe20003f06270 */
[----:B------:R-:W-:-:S03]  /*35cd0*/  IMAD.IADD R6, R6, 0x1, R33 ;  /* 0x0000000106067824 */ /* 0x000fc600078e0221 */
[----:B------:R-:W-:Y:S01]  /*35ce0*/  ISETP.GT.U32.OR P0, PT, R20, 0x5f, P0 ;  /* 0x0000005f1400780c */ /* 0x000fe20000704470 */
[----:B------:R-:W1:Y:S01]  /*35cf0*/  @P1 LDC R5, c[0x0][0x434] ;  /* 0x00010d00ff051b82 */ /* 0x000e620000000800 */
[----:B------:R-:W-:-:S07]  /*35d00*/  IMAD.MOV.U32 R7, RZ, RZ, R6 ;  /* 0x000000ffff077224 */ /* 0x000fce00078e0006 */
[----:B------:R-:W4:Y:S08]  /*35d10*/  @P1 LDC R4, c[0x0][0x438] ;  /* 0x00010e00ff041b82 */ /* 0x000f300000000800 */
[----:B--2---:R-:W2:Y:S01]  /*35d20*/  @!P0 LDC.64 R2, c[0x0][0x428] ;  /* 0x00010a00ff028b82 */ /* 0x004ea20000000a00 */
[----:B-1----:R-:W-:-:S05]  /*35d30*/  @P1 IMAD.HI.U32 R5, R6, R5, RZ ;  /* 0x0000000506051227 */ /* 0x002fca00078e00ff */
[----:B----4-:R-:W-:-:S04]  /*35d40*/  @P1 SHF.R.U32.HI R7, RZ, R4, R5 ;  /* 0x00000004ff071219 */ /* 0x010fc80000011605 */
[--C-:B------:R-:W-:Y:S01]  /*35d50*/  @!P0 SHF.R.S32.HI R5, RZ, 0x1f, R7.reuse ;  /* 0x0000001fff058819 */ /* 0x100fe20000011407 */
[----:B------:R-:W-:Y:S01]  /*35d60*/  @!P0 IMAD.MOV.U32 R4, RZ, RZ, R7 ;  /* 0x000000ffff048224 */ /* 0x000fe200078e0007 */
[----:B---3--:R-:W-:-:S03]  /*35d70*/  SHF.R.S32.HI R34, RZ, 0x1f, R29 ;  /* 0x0000001fff227819 */ /* 0x008fc6000001141d */
[----:B--2---:R-:W-:-:S04]  /*35d80*/  @!P0 IMAD.WIDE.U32 R4, R29, R2, R4 ;  /* 0x000000021d048225 */ /* 0x004fc800078e0004 */
[----:B------:R-:W-:-:S04]  /*35d90*/  @!P0 IMAD R8, R34, R2, RZ ;  /* 0x0000000222088224 */ /* 0x000fc800078e02ff */
[----:B------:R-:W-:Y:S02]  /*35da0*/  @!P0 IMAD R8, R29, R3, R8 ;  /* 0x000000031d088224 */ /* 0x000fe400078e0208 */
[----:B------:R-:W1:Y:S02]  /*35db0*/  @!P0 LDC.64 R2, c[0x0][0x418] ;  /* 0x00010600ff028b82 */ /* 0x000e640000000a00 */
[----:B------:R-:W-:Y:S01]  /*35dc0*/  @!P0 IMAD.IADD R8, R5, 0x1, R8 ;  /* 0x0000000105088824 */ /* 0x000fe200078e0208 */
[----:B-1----:R-:W-:-:S04]  /*35dd0*/  @!P0 LEA R2, P1, R4, R2, 0x2 ;  /* 0x0000000204028211 */ /* 0x002fc800078210ff */
[----:B------:R-:W-:-:S05]  /*35de0*/  @!P0 LEA.HI.X R3, R4, R3, R8, 0x2, P1 ;  /* 0x0000000304038211 */ /* 0x000fca00008f1408 */
[----:B------:R1:W2:Y:S01]  /*35df0*/  @!P0 LDG.E R10, desc[UR44][R2.64] ;  /* 0x0000002c020a8981 */ /* 0x0002a2000c1e1900 */
[----:B------:R-:W-:Y:S01]  /*35e00*/  ISETP.GT.U32.AND P0, PT, R20, 0x5f, PT ;  /* 0x0000005f1400780c */ /* 0x000fe20003f04070 */
[----:B------:R-:W-:Y:S01]  /*35e10*/  IMAD.MOV R4, RZ, RZ, -R7 ;  /* 0x000000ffff047224 */ /* 0x000fe200078e0a07 */
[----:B------:R-:W-:Y:S01]  /*35e20*/  UMOV UR5, 0xffffffff ;  /* 0xffffffff00057882 */ /* 0x000fe20000000000 */
[----:B-1----:R-:W-:Y:S02]  /*35e30*/  IMAD.U32 R2, RZ, RZ, UR40 ;  /* 0x00000028ff027e24 */ /* 0x002fe4000f8e00ff */
[----:B------:R-:W-:-:S08]  /*35e40*/  IMAD R3, R9, R4, R6 ;  /* 0x0000000409037224 */ /* 0x000fd000078e0206 */
[----:B------:R-:W-:Y:S02]  /*35e50*/  @P0 LOP3.LUT R22, R22, 0x20, RZ, 0xfc, !PT ;  /* 0x0000002016160812 */ /* 0x000fe400078efcff */
[----:B------:R-:W-:Y:S01]  /*35e60*/  ISETP.NE.AND P2, PT, R2, 0x3, PT ;  /* 0x000000030200780c */ /* 0x000fe20003f45270 */
[----:B------:R-:W-:Y:S01]  /*35e70*/  STL [R1+0x448], R3 ;  /* 0x0004480301007387 */ /* 0x000fe20000100800 */
[----:B------:R-:W-:-:S11]  /*35e80*/  LOP3.LUT R22, R22, 0xfffff7ff, RZ, 0xc0, !PT ;  /* 0xfffff7ff16167812 */ /* 0x000fd600078ec0ff */
[----:B------:R-:W-:-:S04]  /*35e90*/  @P2 LOP3.LUT R22, R22, 0x800, RZ, 0xfc, !PT ;  /* 0x0000080016162812 */ /* 0x000fc800078efcff */
[----:B------:R-:W-:Y:S01]  /*35ea0*/  LOP3.LUT R22, R22, 0xffffffef, RZ, 0xc0, !PT ;  /* 0xffffffef16167812 */ /* 0x000fe200078ec0ff */
[----:B--2---:R1:W-:Y:S02]  /*35eb0*/  STL [R1+0x444], R10 ;  /* 0x0004440a01007387 */ /* 0x0043e40000100800 */
[----:B-1----:R-:W1:Y:S02]  /*35ec0*/  S2R R10, SR_TID.X ;  /* 0x00000000000a7919 */ /* 0x002e640000002100 */
[----:B-1----:R-:W-:-:S05]  /*35ed0*/  IMAD.SHL.U32 R20, R10, 0x8, RZ ;  /* 0x000000080a147824 */ /* 0x002fca00078e00ff */
[----:B------:R-:W-:-:S04]  /*35ee0*/  LOP3.LUT R20, R20, 0x38, RZ, 0xc0, !PT ;  /* 0x0000003814147812 */ /* 0x000fc800078ec0ff */
[C---:B0-----:R-:W-:Y:S02]  /*35ef0*/  LOP3.LUT R12, R20.reuse, 0x40, RZ, 0xfc, !PT ;  /* 0x00000040140c7812 */ /* 0x041fe400078efcff */
        /* <DEDUP_REMOVED lines=13> */
[----:B------:R-:W-:Y:S06]  /*35fd0*/  BRA.DIV UR5, `(.L_x_4165) ;  /* 0x0000006e05347947 */ /* 0x000fec000b800000 */
.L_x_4336:
[----:B------:R-:W-:-:S05]  /*35fe0*/  SEL R2, RZ, 0x1, P0 ;  /* 0x00000001ff027807 */ /* 0x000fca0000000000 */
[----:B------:R0:W-:Y:S01]  /*35ff0*/  STL [R1+0x49c], R2 ;  /* 0x00049c0201007387 */ /* 0x0001e20000100800 */
[----:B------:R-:W-:Y:S05]  /*36000*/  @!P2 BRA `(.L_x_4166) ;  /* 0x000000000004a947 */ /* 0x000fea0003800000 */
[----:B------:R-:W-:Y:S01]  /*36010*/  BPT.TRAP 0x1 ;  /* 0x000000040000795c */ /* 0x000fe20000300000 */
.L_x_4166:
[----:B------:R-:W-:Y:S01]  /*36020*/  IMAD R31, R0, -0x60, R17 ;  /* 0xffffffa0001f7824 */ /* 0x000fe200078e0211 */
[----:B------:R-:W-:Y:S01]  /*36030*/  SHF.L.U32 R0, R27, 0x1f, RZ ;  /* 0x0000001f1b007819 */ /* 0x000fe200000006ff */
[----:B------:R-:W-:Y:S01]  /*36040*/  IMAD R17, R25, 0x8, R23 ;  /* 0x0000000819117824 */ /* 0x000fe200078e0217 */
[----:B------:R-:W-:Y:S03]  /*36050*/  BSSY B0, `(.L_x_4167) ;  /* 0x0000003000007945 */ /* 0x000fe60003800000 */
[----:B------:R-:W1:Y:S02]  /*36060*/  SYNCS.PHASECHK.TRANS64.TRYWAIT P0, [R17+URZ+0x32440], R0 ;  /* 0x03244000110075a7 */ /* 0x000e64000800017f */
[----:B-1----:R-:W-:Y:S05]  /*36070*/  @!P0 BRA `(.L_x_4168) ;  /* 0x0000006c00408947 */ /* 0x002fea0003800000 */
.L_x_4337:
[----:B------:R-:W-:Y:S05]  /*36080*/  BSYNC B0 ;  /* 0x0000000000007941 */ /* 0x000fea0003800000 */
.L_x_4167:
[----:B0-----:R-:W1:Y:S01]  /*36090*/  LDL R2, [R1+0x448] ;  /* 0x0004480001027983 */ /* 0x001e620000100800 */
[----:B------:R-:W-:Y:S01]  /*360a0*/  ULDC.64 UR4, c[0x0][0x300] ;  /* 0x0000c00000047ab9 */ /* 0x000fe20000000a00 */
[----:B------:R-:W-:Y:S02]  /*360b0*/  ULDC.64 UR6, c[0x0][0x2e8] ;  /* 0x0000ba0000067ab9 */ /* 0x000fe40000000a00 */
[----:B------:R-:W2:Y:S01]  /*360c0*/  LDL R4, [R1+0x444] ;  /* 0x0004440001047983 */ /* 0x000ea20000100800 */
[----:B------:R-:W-:Y:S02]  /*360d0*/  LOP3.LUT R22, R22, 0xfffffffd, RZ, 0xc0, !PT ;  /* 0xfffffffd16167812 */ /* 0x000fe400078ec0ff */
[----:B-1----:R-:W-:Y:S02]  /*360e0*/  SHF.R.S32.HI R0, RZ, 0x1f, R2 ;  /* 0x0000001fff007819 */ /* 0x002fe40000011402 */
[----:B--2---:R-:W-:-:S03]  /*360f0*/  SHF.R.S32.HI R5, RZ, 0x1f, R4 ;  /* 0x0000001fff057819 */ /* 0x004fc60000011404 */
[----:B------:R0:W-:Y:S04]  /*36100*/  STL [R1+0x484], R0 ;  /* 0x0004840001007387 */ /* 0x0001e80000100800 */
[----:B------:R1:W-:Y:S01]  /*36110*/  STL [R1+0x488], R5 ;  /* 0x0004880501007387 */ /* 0x0003e20000100800 */
[----:B0-----:R-:W-:-:S04]  /*36120*/  IMAD R0, R0, UR4, RZ ;  /* 0x0000000400007c24 */ /* 0x001fc8000f8e02ff */
        /* <DEDUP_REMOVED lines=8> */
[----:B------:R-:W1:Y:S02]  /*361b0*/  S2R R4, SR_TID.X ;  /* 0x0000000000047919 */ /* 0x000e640000002100 */
[----:B------:R-:W-:Y:S02]  /*361c0*/  IMAD.IADD R3, R3, 0x1, R0 ;  /* 0x0000000103037824 */ /* 0x000fe400078e0200 */
[----:B------:R-:W-:Y:S01]  /*361d0*/  IMAD.WIDE.U32 R2, R18, UR4, R2 ;  /* 0x0000000412027c25 */ /* 0x000fe2000f8e0002 */
[----:B------:R-:W-:Y:S02]  /*361e0*/  ULDC UR4, c[0x0][0x2f4] ;  /* 0x0000bd0000047ab9 */ /* 0x000fe40000000800 */
[----:B------:R-:W-:Y:S02]  /*361f0*/  LEA R0, P0, R2, UR6, 0x1 ;  /* 0x0000000602007c11 */ /* 0x000fe4000f8008ff */
[----:B-1----:R-:W-:Y:S01]  /*36200*/  LOP3.LUT R5, R4, 0x7f, RZ, 0xc0, !PT ;  /* 0x0000007f04057812 */ /* 0x002fe200078ec0ff */
[----:B------:R-:W-:Y:S01]  /*36210*/  IMAD R4, R18, UR5, R3 ;  /* 0x0000000512047c24 */ /* 0x000fe2000f8e0203 */
[----:B------:R-:W-:-:S02]  /*36220*/  UMOV UR5, 0xffffffff ;  /* 0xffffffff00057882 */ /* 0x000fc40000000000 */
[----:B------:R-:W-:Y:S02]  /*36230*/  SHF.R.U32.HI R6, RZ, 0x3, R5 ;  /* 0x00000003ff067819 */ /* 0x000fe40000011605 */
[----:B------:R-:W0:Y:S01]  /*36240*/  S2R R5, SR_TID.X ;  /* 0x0000000000057919 */ /* 0x000e220000002100 */
[----:B------:R-:W-:Y:S02]  /*36250*/  LEA.HI.X R4, R2, UR7, R4, 0x1, P0 ;  /* 0x0000000702047c11 */ /* 0x000fe400080f0c04 */
[----:B------:R-:W-:-:S05]  /*36260*/  IMAD.IADD R31, R31, 0x1, -R6 ;  /* 0x000000011f1f7824 */ /* 0x000fca00078e0a06 */
[----:B------:R-:W-:Y:S02]  /*36270*/  ISETP.GE.AND P0, PT, R31, 0x1, PT ;  /* 0x000000011f00780c */ /* 0x000fe40003f06270 */
[----:B0-----:R-:W-:Y:S01]  /*36280*/  SHF.L.U32 R7, R5, 0x3, RZ ;  /* 0x0000000305077819 */ /* 0x001fe200000006ff */
        /* <DEDUP_REMOVED lines=57> */
.L_x_4351:
        /* <DEDUP_REMOVED lines=10> */
.L_x_4170:
        /* <DEDUP_REMOVED lines=11> */
.L_x_4171:
[----:B------:R1:W-:Y:S02]  /*36770*/  SYNCS.ARRIVE.TRANS64.A1T0 RZ, [R17+URZ+0x32430], RZ ;  /* 0x032430ff11ff79a7 */ /* 0x0003e4000810003f */
[----:B------:R-:W-:Y:S05]  /*36780*/  WARPSYNC.ALL ;  /* 0x0000000000007948 */ /* 0x000fea0003800000 */
[----:B------:R-:W-:Y:S01]  /*36790*/  ULDC.64 UR4, c[0x0][0xaf8] ;  /* 0x0002be0000047ab9 */ /* 0x000fe20000000a00 */
[----:B------:R-:W-:Y:S01]  /*367a0*/  VIADD R0, R23, 0x18400 ;  /* 0x0001840017007836 */ /* 0x000fe20000000000 */
[----:B------:R-:W-:Y:S01]  /*367b0*/  BAR.SYNC.DEFER_BLOCKING 0x8, 0x180 ;  /* 0x0206000000007b1d */ /* 0x000fe20000010000 */
[----:B------:R-:W-:-:S03]  /*367c0*/  ISETP.NE.U32.AND P0, PT, RZ, UR4, PT ;  /* 0x00000004ff007c0c */ /* 0x000fc6000bf05070 */
[----:B------:R-:W-:Y:S02]  /*367d0*/  LOP3.LUT P1, RZ, R0, 0x3ff, RZ, 0xc0, !PT ;  /* 0x000003ff00ff7812 */ /* 0x000fe4000782c0ff */
[----:B------:R-:W-:Y:S01]  /*367e0*/  ISETP.NE.AND.EX P0, PT, RZ, UR5, PT, P0 ;  /* 0x00000005ff007c0c */ /* 0x000fe2000bf05300 */
[----:B------:R-:W-:Y:S01]  /*367f0*/  BSSY B6, `(.L_x_4172) ;  /* 0x0000019000067945 */ /* 0x000fe20003800000 */
[----:B------:R-:W-:Y:S02]  /*36800*/  SHF.R.S32.HI R0, RZ, 0x1f, R19 ;  /* 0x0000001fff007819 */ /* 0x000fe40000011413 */
[----:B0-----:R-:W-:Y:S02]  /*36810*/  SEL R2, R19, RZ, !P0 ;  /* 0x000000ff13027207 */ /* 0x001fe40004000000 */
[----:B------:R-:W-:-:S03]  /*36820*/  SEL R0, R0, RZ, !P0 ;  /* 0x000000ff00007207 */ /* 0x000fc60004000000 */
[----:B------:R-:W-:Y:S04]  /*36830*/  STL [R1+0x44c], R2 ;  /* 0x00044c0201007387 */ /* 0x000fe80000100800 */
[----:B------:R0:W-:Y:S02]  /*36840*/  STL [R1+0x474], R0 ;  /* 0x0004740001007387 */ /* 0x0001e40000100800 */
[----:B0-----:R-:W-:-:S05]  /*36850*/  SHF.R.S32.HI R0, RZ, 0x1f, R37 ;  /* 0x0000001fff007819 */ /* 0x001fca0000011425 */
[----:B------:R0:W-:Y:S01]  /*36860*/  STL [R1+0x468], R0 ;  /* 0x0004680001007387 */ /* 0x0001e20000100800 */
[----:B------:R-:W-:Y:S05]  /*36870*/  @!P1 BRA `(.L_x_4173) ;  /* 0x0000000000409947 */ /* 0x000fea0003800000 */
[----:B------:R-:W-:Y:S01]  /*36880*/  MOV R2, 0x0 ;  /* 0x0000000000027802 */ /* 0x000fe20000000f00 */
[----:B------:R-:W-:Y:S01]  /*36890*/  ULDC.64 UR4, c[0x4][0x98] ;  /* 0x0100260000047ab9 */ /* 0x000fe20000000a00 */
[----:B------:R-:W-:Y:S01]  /*368a0*/  ULDC.64 UR6, c[0x4][0xa0] ;  /* 0x0100280000067ab9 */ /* 0x000fe20000000a00 */
[----:B------:R-:W-:Y:S01]  /*368b0*/  ULDC.64 UR8, c[0x4][0x20] ;  /* 0x0100080000087ab9 */ /* 0x000fe20000000a00 */
[----:B------:R-:W-:Y:S01]  /*368c0*/  IMAD.U32 R4, RZ, RZ, UR4 ;  /* 0x00000004ff047e24 */ /* 0x000fe2000f8e00ff */
[----:B------:R-:W-:Y:S01]  /*368d0*/  MOV R6, UR6 ;  /* 0x0000000600067c02 */ /* 0x000fe20008000f00 */
[----:B------:R-:W2:Y:S01]  /*368e0*/  LDC.64 R2, c[0x4][R2] ;  /* 0x0100000002027b82 */ /* 0x000ea20000000a00 */
        /* <DEDUP_REMOVED lines=8> */
[----:B012---:R-:W-:Y:S05]  /*36970*/  CALL.ABS.NOINC R2 ;  /* 0x0000000002007343 */ /* 0x007fea0003c00000 */
.L_x_4173:
[----:B------:R-:W-:Y:S05]  /*36980*/  BSYNC B6 ;  /* 0x0000000000067941 */ /* 0x000fea0003800000 */
.L_x_4172:
[----:B0-----:R-:W2:Y:S01]  /*36990*/  LDL R0, [R1+0x468] ;  /* 0x0004680001007983 */ /* 0x001ea20000100800 */
[----:B------:R-:W0:Y:S01]  /*369a0*/  LDC R6, c[0x0][0x448] ;  /* 0x00011200ff067b82 */ /* 0x000e220000000800 */
[----:B------:R-:W-:Y:S02]  /*369b0*/  ULDC.64 UR4, c[0x0][0x298] ;  /* 0x0000a60000047ab9 */ /* 0x000fe40000000a00 */
[----:B------:R-:W3:Y:S04]  /*369c0*/  LDL R21, [R1+0x474] ;  /* 0x0004740001157983 */ /* 0x000ee80000100800 */
[----:B------:R-:W4:Y:S04]  /*369d0*/  LDL R20, [R1+0x44c] ;  /* 0x00044c0001147983 */ /* 0x000f280000100800 */
[----:B------:R0:W5:Y:S01]  /*369e0*/  LDL R9, [R1+0x440] ;  /* 0x0004400001097983 */ /* 0x0001620000100800 */
[----:B------:R-:W1:Y:S01]  /*369f0*/  S2R R2, SR_TID.X ;  /* 0x0000000000027919 */ /* 0x000e620000002100 */
[----:B------:R-:W1:Y:S01]  /*36a00*/  S2R R5, SR_TID.X ;  /* 0x0000000000057919 */ /* 0x000e620000002100 */
[----:B0-----:R-:W-:-:S13]  /*36a10*/  ISETP.NE.AND P0, PT, R6, 0x1, PT ;  /* 0x000000010600780c */ /* 0x001fda0003f05270 */
[----:B------:R-:W0:Y:S01]  /*36a20*/  @P0 LDC R3, c[0x0][0x44c] ;  /* 0x00011300ff030b82 */ /* 0x000e220000000800 */
[----:B-1----:R-:W-:-:S04]  /*36a30*/  LOP3.LUT R2, R2, 0x7f, RZ, 0xc0, !PT ;  /* 0x0000007f02027812 */ /* 0x002fc800078ec0ff */
[----:B------:R-:W-:Y:S01]  /*36a40*/  SHF.R.U32.HI R2, RZ, 0x3, R2 ;  /* 0x00000003ff027819 */ /* 0x000fe20000011602 */
[----:B------:R-:W-:-:S05]  /*36a50*/  IMAD.SHL.U32 R7, R5, 0x8, RZ ;  /* 0x0000000805077824 */ /* 0x000fca00078e00ff */
[----:B------:R-:W-:Y:S01]  /*36a60*/  LOP3.LUT R7, R7, 0x38, RZ, 0xc0, !PT ;  /* 0x0000003807077812 */ /* 0x000fe200078ec0ff */
[----:B--2---:R-:W-:Y:S02]  /*36a70*/  IMAD.MOV.U32 R4, RZ, RZ, R0 ;  /* 0x000000ffff047224 */ /* 0x004fe400078e0000 */
[----:B------:R-:W1:Y:S02]  /*36a80*/  S2R R0, SR_TID.X ;  /* 0x0000000000007919 */ /* 0x000e640000002100 */
[----:B------:R-:W-:-:S04]  /*36a90*/  IMAD R4, R4, UR4, RZ ;  /* 0x0000000404047c24 */ /* 0x000fc8000f8e02ff */
[----:B------:R-:W-:Y:S02]  /*36aa0*/  IMAD R4, R37, UR5, R4 ;  /* 0x0000000525047c24 */ /* 0x000fe4000f8e0204 */
[----:B-1----:R-:W-:-:S05]  /*36ab0*/  IMAD.SHL.U32 R0, R0, 0x10, RZ ;  /* 0x0000001000007824 */ /* 0x002fca00078e00ff */
[----:B------:R-:W-:Y:S02]  /*36ac0*/  LOP3.LUT R0, R2, 0x70, R0, 0xf8, !PT ;  /* 0x0000007002007812 */ /* 0x000fe400078ef800 */
[----:B------:R-:W1:Y:S03]  /*36ad0*/  @P0 LDC R2, c[0x0][0x450] ;  /* 0x00011400ff020b82 */ /* 0x000e660000000800 */
[----:B------:R-:W-:-:S04]  /*36ae0*/  IMAD.IADD R36, R0, 0x1, R35 ;  /* 0x0000000100247824 */ /* 0x000fc800078e0223 */
[----:B0-----:R-:W-:-:S04]  /*36af0*/  @P0 IMAD.HI.U32 R3, R36, R3, RZ ;  /* 0x0000000324030227 */ /* 0x001fc800078e00ff */
[----:B------:R-:W-:Y:S01]  /*36b00*/  IMAD.MOV.U32 R0, RZ, RZ, R36 ;  /* 0x000000ffff007224 */ /* 0x000fe200078e0024 */
[----:B-1----:R-:W-:Y:S01]  /*36b10*/  @P0 SHF.R.U32.HI R0, RZ, R2, R3 ;  /* 0x00000002ff000219 */ /* 0x002fe20000011603 */
[----:B------:R-:W-:Y:S01]  /*36b20*/  IMAD.WIDE.U32 R2, R37, UR4, RZ ;  /* 0x0000000425027c25 */ /* 0x000fe2000f8e00ff */
[----:B------:R-:W-:-:S03]  /*36b30*/  ULDC.64 UR4, c[0x0][0x2d8] ;  /* 0x0000b60000047ab9 */ /* 0x000fc60000000a00 */
[----:B------:R-:W-:Y:S02]  /*36b40*/  IMAD.IADD R3, R3, 0x1, R4 ;  /* 0x0000000103037824 */ /* 0x000fe400078e0204 */
[----:B------:R-:W-:-:S04]  /*36b50*/  IMAD.WIDE.U32 R2, R18, UR4, R2 ;  /* 0x0000000412027c25 */ /* 0x000fc8000f8e0002 */
[----:B------:R-:W-:Y:S01]  /*36b60*/  IMAD R3, R18, UR5, R3 ;  /* 0x0000000512037c24 */ /* 0x000fe2000f8e0203 */
[----:B------:R-:W-:Y:S02]  /*36b70*/  ULDC.64 UR4, c[0x0][0x2e0] ;  /* 0x0000b80000047ab9 */ /* 0x000fe40000000a00 */
[----:B---3--:R-:W-:Y:S02]  /*36b80*/  IMAD R4, R21, UR4, RZ ;  /* 0x0000000415047c24 */ /* 0x008fe4000f8e02ff */
[----:B----4-:R-:W-:-:S04]  /*36b90*/  IMAD.WIDE.U32 R2, R20, UR4, R2 ;  /* 0x0000000414027c25 */ /* 0x010fc8000f8e0002 */
[----:B------:R-:W-:Y:S01]  /*36ba0*/  IMAD R4, R20, UR5, R4 ;  /* 0x0000000514047c24 */ /* 0x000fe2000f8e0204 */
[----:B------:R-:W-:-:S03]  /*36bb0*/  ULDC.64 UR4, c[0x0][0x2d0] ;  /* 0x0000b40000047ab9 */ /* 0x000fc60000000a00 */
[----:B------:R-:W-:Y:S01]  /*36bc0*/  IMAD.IADD R3, R3, 0x1, R4 ;  /* 0x0000000103037824 */ /* 0x000fe200078e0204 */
[----:B------:R-:W-:Y:S01]  /*36bd0*/  SHF.R.S32.HI R4, RZ, 0x1f, R0 ;  /* 0x0000001fff047819 */ /* 0x000fe20000011400 */
[----:B------:R-:W-:-:S04]  /*36be0*/  IMAD.WIDE.U32 R2, R0, UR4, R2 ;  /* 0x0000000400027c25 */ /* 0x000fc8000f8e0002 */
[----:B------:R-:W-:-:S04]  /*36bf0*/  IMAD R4, R4, UR4, RZ ;  /* 0x0000000404047c24 */ /* 0x000fc8000f8e02ff */
[----:B------:R-:W-:Y:S01]  /*36c00*/  IMAD R4, R0, UR5, R4 ;  /* 0x0000000500047c24 */ /* 0x000fe2000f8e0204 */
[----:B------:R-:W-:Y:S01]  /*36c10*/  ULDC.64 UR4, c[0x0][0x2c8] ;  /* 0x0000b20000047ab9 */ /* 0x000fe20000000a00 */
[----:B------:R-:W-:Y:S02]  /*36c20*/  IMAD.MOV R0, RZ, RZ, -R0 ;  /* 0x000000ffff007224 */ /* 0x000fe400078e0a00 */
[----:B------:R-:W-:Y:S02]  /*36c30*/  IMAD.IADD R3, R3, 0x1, R4 ;  /* 0x0000000103037824 */ /* 0x000fe400078e0204 */
[----:B------:R-:W-:-:S04]  /*36c40*/  IMAD R0, R6, R0, R36 ;  /* 0x0000000006007224 */ /* 0x000fc800078e0224 */
[----:B------:R-:W-:Y:S01]  /*36c50*/  IMAD.WIDE.U32 R2, R0, UR4, R2 ;  /* 0x0000000400027c25 */ /* 0x000fe2000f8e0002 */
[----:B------:R-:W-:-:S05]  /*36c60*/  SHF.R.S32.HI R4, RZ, 0x1f, R0 ;  /* 0x0000001fff047819 */ /* 0x000fca0000011400 */
[----:B------:R-:W-:-:S04]  /*36c70*/  IMAD R4, R4, UR4, RZ ;  /* 0x0000000404047c24 */ /* 0x000fc8000f8e02ff */
[----:B------:R-:W-:Y:S01]  /*36c80*/  IMAD R4, R0, UR5, R4 ;  /* 0x0000000500047c24 */ /* 0x000fe2000f8e0204 */
[----:B------:R-:W-:Y:S02]  /*36c90*/  ULDC.64 UR4, c[0x0][0x280] ;  /* 0x0000a00000047ab9 */ /* 0x000fe40000000a00 */
[----:B------:R-:W-:Y:S01]  /*36ca0*/  LEA R0, P0, R2, UR4, 0x1 ;  /* 0x0000000402007c11 */ /* 0x000fe2000f8008ff */
[----:B------:R-:W-:Y:S01]  /*36cb0*/  IMAD.IADD R3, R3, 0x1, R4 ;  /* 0x0000000103037824 */ /* 0x000fe200078e0204 */
[----:B------:R-:W-:Y:S01]  /*36cc0*/  ULDC UR4, c[0x0][0x2b8] ;  /* 0x0000ae0000047ab9 */ /* 0x000fe20000000800 */
[----:B------:R-:W-:-:S03]  /*36cd0*/  LOP3.LUT R20, R5, 0x7f, RZ, 0xc0, !PT ;  /* 0x0000007f05147812 */ /* 0x000fc600078ec0ff */
[----:B------:R-:W-:Y:S01]  /*36ce0*/  LEA.HI.X R3, R2, UR5, R3, 0x1, P0 ;  /* 0x0000000502037c11 */ /* 0x000fe200080f0c03 */
[----:B------:R-:W-:Y:S01]  /*36cf0*/  UMOV UR5, 0xffffffff ;  /* 0xffffffff00057882 */ /* 0x000fe20000000000 */
[----:B------:R-:W-:Y:S02]  /*36d00*/  ISETP.GE.AND P1, PT, R7, UR4, PT ;  /* 0x0000000407007c0c */ /* 0x000fe4000bf26270 */
[----:B------:R-:W-:Y:S01]  /*36d10*/  SHF.R.U32.HI R8, RZ, 0x3, R20 ;  /* 0x00000003ff087819 */ /* 0x000fe20000011614 */
[----:B------:R-:W-:Y:S10]  /*36d20*/  BRA.DIV UR5, `(.L_x_4174) ;  /* 0x0000006a05287947 */ /* 0x000ff4000b800000 */
[----:B------:R-:W0:Y:S01]  /*36d30*/  SHFL.IDX PT, R5, R0, RZ, 0x181f ;  /* 0x00181fff00057589 */ /* 0x000e2200000e0000 */
[----:B-----5:R-:W-:Y:S01]  /*36d40*/  IMAD R2, R9, R6, RZ ;  /* 0x0000000609027224 */ /* 0x020fe200078e02ff */
[----:B------:R-:W-:Y:S02]  /*36d50*/  IADD3 R35, R8, R35, RZ ;  /* 0x0000002308237210 */ /* 0x000fe40007ffe0ff */
[----:B------:R-:W1:Y:S02]  /*36d60*/  SHFL.IDX PT, R4, R3, RZ, 0x181f ;  /* 0x00181fff03047589 */ /* 0x000e6400000e0000 */
[C---:B------:R-:W-:Y:S01]  /*36d70*/  ISETP.GE.AND P0, PT, R35.reuse, R2, PT ;  /* 0x000000022300720c */ /* 0x040fe20003f06270 */
[C---:B------:R-:W-:Y:S02]  /*36d80*/  VIADD R6, R35.reuse, 0x10 ;  /* 0x0000001023067836 */ /* 0x040fe40000000000 */
[----:B------:R-:W-:-:S03]  /*36d90*/  VIADD R8, R35, 0x40 ;  /* 0x0000004023087836 */ /* 0x000fc60000000000 */
[----:B------:R2:W-:Y:S04]  /*36da0*/  STL [R1+0x458], R6 ;  /* 0x0004580601007387 */ /* 0x0005e80000100800 */
[----:B------:R-:W-:Y:S03]  /*36db0*/  STL [R1+0x464], R8 ;  /* 0x0004640801007387 */ /* 0x000fe60000100800 */
        /* <DEDUP_REMOVED lines=18> */
[----:B------:R-:W-:Y:S01]  /*36ee0*/  ISETP.GE.AND P0, PT, R6, R2, PT ;  /* 0x000000020600720c */ /* 0x000fe20003f06270 */
[----:B------:R-:W-:-:S05]  /*36ef0*/  VIADD R6, R35, 0x30 ;  /* 0x0000003023067836 */ /* 0x000fca0000000000 */
        /* <DEDUP_REMOVED lines=51> */
.L_x_4368:
[----:B0-2---:R-:W-:-:S05]  /*37230*/  VIADD R4, R35, 0x70 ;  /* 0x0000007023047836 */ /* 0x005fca0000000000 */
        /* <DEDUP_REMOVED lines=10> */
.L_x_4175:
        /* <DEDUP_REMOVED lines=28> */
.L_x_4177:
[----:B------:R-:W-:Y:S05]  /*374a0*/  BSYNC B6 ;  /* 0x0000000000067941 */ /* 0x000fea0003800000 */
.L_x_4176:
        /* <DEDUP_REMOVED lines=22> */
[----:B------:R-:W-:Y:S01]  /*37610*/  ULDC.64 UR4, c[0x0][0x3d0] ;  /* 0x0000f40000047ab9 */ /* 0x000fe20000000a00 */
[----:B------:R-:W-:Y:S02]  /*37620*/  IMAD.SHL.U32 R20, R8, 0x8, RZ ;  /* 0x0000000808147824 */ /* 0x000fe400078e00ff */
[----:B------:R-:W-:Y:S02]  /*37630*/  IMAD.IADD R3, R3, 0x1, R0 ;  /* 0x0000000103037824 */ /* 0x000fe400078e0200 */
[----:B------:R-:W1:Y:S01]  /*37640*/  @P0 LDC R0, c[0x0][0x44c] ;  /* 0x00011300ff000b82 */ /* 0x000e620000000800 */
[----:B------:R-:W-:-:S04]  /*37650*/  LOP3.LUT R20, R20, 0x38, RZ, 0xc0, !PT ;  /* 0x0000003814147812 */ /* 0x000fc800078ec0ff */
[C---:B------:R-:W-:Y:S02]  /*37660*/  LOP3.LUT R10, R20.reuse, 0x40, RZ, 0xfc, !PT ;  /* 0x00000040140a7812 */ /* 0x040fe400078efcff */
[C---:B------:R-:W-:Y:S02]  /*37670*/  LOP3.LUT R9, R20.reuse, 0x80, RZ, 0xfc, !PT ;  /* 0x0000008014097812 */ /* 0x040fe400078efcff */
[----:B------:R-:W-:Y:S01]  /*37680*/  LOP3.LUT R8, R20, 0xc0, RZ, 0xfc, !PT ;  /* 0x000000c014087812 */ /* 0x000fe200078efcff */
[----:B-1----:R-:W-:-:S05]  /*37690*/  @P0 IMAD.HI.U32 R0, R36, R0, RZ ;  /* 0x0000000024000227 */ /* 0x002fca00078e00ff */
[----:B0-----:R-:W-:-:S04]  /*376a0*/  @P0 SHF.R.U32.HI R4, RZ, R5, R0 ;  /* 0x00000005ff040219 */ /* 0x001fc80000011600 */
[--C-:B------:R-:W-:Y:S01]  /*376b0*/  SHF.R.S32.HI R5, RZ, 0x1f, R4.reuse ;  /* 0x0000001fff057819 */ /* 0x100fe20000011404 */
[----:B------:R-:W-:Y:S02]  /*376c0*/  IMAD.MOV R0, RZ, RZ, -R4 ;  /* 0x000000ffff007224 */ /* 0x000fe400078e0a04 */
[----:B------:R-:W-:-:S04]  /*376d0*/  IMAD.WIDE.U32 R2, R4, UR4, R2 ;  /* 0x0000000404027c25 */ /* 0x000fc8000f8e0002 */
[----:B------:R-:W-:Y:S02]  /*376e0*/  IMAD R0, R6, R0, R36 ;  /* 0x0000000006007224 */ /* 0x000fe400078e0224 */
        /* <DEDUP_REMOVED lines=23> */
[----:B------:R-:W5:Y:S04]  /*37860*/  LDL.LU R8, [R1+0x45c] ;  /* 0x00045c0001087983 */ /* 0x000f680000300800 */
[----:B------:R-:W-:Y:S01]  /*37870*/  SHFL.IDX PT, R2, R0, RZ, 0x181f ;  /* 0x00181fff00027589 */ /* 0x000fe200000e0000 */
[----:B--2---:R-:W-:Y:S01]  /*37880*/  IMAD R5, R11, R6, RZ ;  /* 0x000000060b057224 */ /* 0x004fe200078e02ff */
[----:B---3--:R-:W-:-:S02]  /*37890*/  MOV R11, R3 ;  /* 0x00000003000b7202 */ /* 0x008fc40000000f00 */
[----:B------:R-:W0:Y:S02]  /*378a0*/  SHFL.IDX PT, R3, R4, RZ, 0x181f ;  /* 0x00181fff04037589 */ /* 0x000e2400000e0000 */
[----:B------:R-:W-:-:S13]  /*378b0*/  ISETP.GE.AND P0, PT, R35, R5, PT ;  /* 0x000000052300720c */ /* 0x000fda0003f06270 */
[----:B0-----:R-:W-:-:S05]  /*378c0*/  @!P0 LEA R3, P6, R7, R3, 0x1 ;  /* 0x0000000307038211 */ /* 0x001fca00078c08ff */
[----:B------:R-:W-:-:S05]  /*378d0*/  @!P0 IMAD.X R2, RZ, RZ, R2, P6 ;  /* 0x000000ffff028224 */ /* 0x000fca00030e0602 */
[----:B------:R-:W-:-:S04]  /*378e0*/  @!P0 LOP3.LUT R3, R3, R2, RZ, 0x3c, !PT ;  /* 0x0000000203038212 */ /* 0x000fc800078e3cff */
[----:B------:R-:W-:-:S04]  /*378f0*/  @!P0 LOP3.LUT R2, R3, R2, RZ, 0x3c, !PT ;  /* 0x0000000203028212 */ /* 0x000fc800078e3cff */
[----:B------:R-:W-:-:S05]  /*37900*/  @!P0 LOP3.LUT R3, R3, R2, RZ, 0x3c, !PT ;  /* 0x0000000203038212 */ /* 0x000fca00078e3cff */
[----:B------:R-:W-:Y:S01]  /*37910*/  @!PT LDS RZ, [RZ] ;  /* 0x00000000fffff984 */ /* 0x000fe20000000800 */
[----:B------:R-:W-:Y:S04]  /*37920*/  @!P0 LDGSTS.E.BYPASS.LTC128B.128 [R26+0x22400], desc[UR44][R2.64], !P4 ;  /* 0x22400000021a8fae */ /* 0x000fe8000e101d6c */
[----:B------:R-:W-:Y:S04]  /*37930*/  @!P0 LDGSTS.E.BYPASS.LTC128B.128 [R26+0x26400], desc[UR44][R2.64+0x80], !P3 ;  /* 0x26400080021a8fae */ /* 0x000fe8000d901d6c */
[----:B------:R-:W-:Y:S04]  /*37940*/  @!P0 LDGSTS.E.BYPASS.LTC128B.128 [R26+0x2a400], desc[UR44][R2.64+0x100], !P2 ;  /* 0x2a400100021a8fae */ /* 0x000fe8000d101d6c */
[----:B------:R0:W-:Y:S01]  /*37950*/  @!P0 LDGSTS.E.BYPASS.LTC128B.128 [R26+0x2e400], desc[UR44][R2.64+0x180], !P1 ;  /* 0x2e400180021a8fae */ /* 0x0001e2000c901d6c */
[----:B----4-:R-:W-:Y:S01]  /*37960*/  ISETP.GE.AND P0, PT, R10, R5, PT ;  /* 0x000000050a00720c */ /* 0x010fe20003f06270 */
[----:B-----5:R-:W-:-:S02]  /*37970*/  IMAD.MOV.U32 R10, RZ, RZ, R9 ;  /* 0x000000ffff0a7224 */ /* 0x020fc400078e0009 */
[----:B------:R-:W2:Y:S04]  /*37980*/  LDL.LU R9, [R1+0x46c] ;  /* 0x00046c0001097983 */ /* 0x000ea80000300800 */
[----:B0-----:R-:W0:Y:S04]  /*37990*/  SHFL.IDX PT, R2, R4, 0x1, 0x181f ;  /* 0x00381f0004027f89 */ /* 0x001e2800000e0000 */
[----:B------:R-:W1:Y:S02]  /*379a0*/  SHFL.IDX PT, R6, R0, 0x1, 0x181f ;  /* 0x00381f0000067f89 */ /* 0x000e6400000e0000 */
[----:B0-----:R-:W-:-:S05]  /*379b0*/  @!P0 LEA R2, P6, R7, R2, 0x1 ;  /* 0x0000000207028211 */ /* 0x001fca00078c08ff */
[----:B-1----:R-:W-:-:S05]  /*379c0*/  @!P0 IMAD.X R3, RZ, RZ, R6, P6 ;  /* 0x000000ffff038224 */ /* 0x002fca00030e0606 */
[----:B------:R-:W-:Y:S04]  /*379d0*/  @!P0 LDGSTS.E.BYPASS.LTC128B.128 [R26+0x22c00], desc[UR44][R2.64], !P4 ;  /* 0x22c00000021a8fae */ /* 0x000fe8000e101d6c */
[----:B------:R-:W-:Y:S04]  /*379e0*/  @!P0 LDGSTS.E.BYPASS.LTC128B.128 [R26+0x26c00], desc[UR44][R2.64+0x80], !P3 ;  /* 0x26c00080021a8fae */ /* 0x000fe8000d901d6c */
[----:B------:R-:W-:Y:S04]  /*379f0*/  @!P0 LDGSTS.E.BYPASS.LTC128B.128 [R26+0x2ac00], desc[UR44][R2.64+0x100], !P2 ;  /* 0x2ac00100021a8fae */ /* 0x000fe8000d101d6c */
[----:B------:R0:W-:Y:S01]  /*37a00*/  @!P0 LDGSTS.E.BYPASS.LTC128B.128 [R26+0x2ec00], desc[UR44][R2.64+0x180], !P1 ;  /* 0x2ec00180021a8fae */ /* 0x0001e2000c901d6c */
[----:B------:R-:W-:-:S03]  /*37a10*/  ISETP.GE.AND P0, PT, R8, R5, PT ;  /* 0x000000050800720c */ /* 0x000fc60003f06270 */
[----:B------:R-:W3:Y:S04]  /*37a20*/  LDL.LU R8, [R1+0x470] ;  /* 0x0004700001087983 */ /* 0x000ee80000300800 */
[----:B0-----:R-:W0:Y:S04]  /*37a30*/  SHFL.IDX PT, R2, R4, 0x2, 0x181f ;  /* 0x00581f0004027f89 */ /* 0x001e2800000e0000 */
[----:B------:R-:W1:Y:S02]  /*37a40*/  SHFL.IDX PT, R6, R0, 0x2, 0x181f ;  /* 0x00581f0000067f89 */ /* 0x000e6400000e0000 */
[----:B0-----:R-:W-:-:S05]  /*37a50*/  @!P0 LEA R2, P6, R7, R2, 0x1 ;  /* 0x0000000207028211 */ /* 0x001fca00078c08ff */
[----:B-1----:R-:W-:-:S05]  /*37a60*/  @!P0 IMAD.X R3, RZ, RZ, R6, P6 ;  /* 0x000000ffff038224 */ /* 0x002fca00030e0606 */
        /* <DEDUP_REMOVED lines=42> */
.L_x_4386:
        /* <DEDUP_REMOVED lines=13> */
.L_x_4180:
[----:B------:R-:W-:Y:S05]  /*37de0*/  BSYNC B0 ;  /* 0x0000000000007941 */ /* 0x000fea0003800000 */
.L_x_4179:
[----:B------:R-:W-:Y:S01]  /*37df0*/  NOP ;  /* 0x0000000000007918 */ /* 0x000fe20000000000 */
[----:B------:R-:W-:-:S13]  /*37e00*/  PLOP3.LUT P0, PT, PT, PT, PT, 0x80, 0x0 ;  /* 0x000000000000781c */ /* 0x000fda0003f0f070 */
.L_x_4181:
[----:B------:R-:W-:Y:S02]  /*37e10*/  PLOP3.LUT P1, PT, P1, P0, PT, 0xa2, 0x0 ;  /* 0x000000000000781c */ /* 0x000fe40000f21472 */
[----:B------:R-:W-:-:S08]  /*37e20*/  @P0 R2UR P1, UR4, R23 ;  /* 0x00000000170402ca */ /* 0x000fd00000020000 */
[----:B------:R-:W-:-:S05]  /*37e30*/  @P0 PLOP3.LUT P0, PT, P1, PT, PT, 0x80, 0x0 ;  /* 0x000000000000081c */ /* 0x000fca0000f0f070 */
[----:B------:R-:W-:Y:S01]  /*37e40*/  @!P1 SYNCS.ARRIVE.TRANS64.RED.A0T1 RZ, [UR4+0x32410], RZ ;  /* 0x032410ffffff99a7 */ /* 0x000fe20008200404 */
[----:B------:R-:W-:Y:S07]  /*37e50*/  @!P1 ARRIVES.LDGSTSBAR.64.TRANSCNT [UR4+0x32410] ;  /* 0x03241000ff0099b0 */ /* 0x000fee0008000a84 */
[----:B------:R-:W-:Y:S05]  /*37e60*/  @P0 BRA.U.ANY `(.L_x_4181) ;  /* 0xfffffffd00e80947 */ /* 0x000fea000393ffff */
[----:B01----:R-:W3:Y:S02]  /*37e70*/  LDL.LU R2, [R1+0x480] ;  /* 0x0004800001027983 */ /* 0x003ee40000300800 */
[----:B---3--:R-:W-:-:S05]  /*37e80*/  VIADD R2, R2, 0x1 ;  /* 0x0000000102027836 */ /* 0x008fca0000000000 */
        /* <DEDUP_REMOVED lines=10> */
.L_x_4387:
[----:B------:R-:W-:Y:S05]  /*37f30*/  BSYNC B0 ;  /* 0x0000000000007941 */ /* 0x000fea0003800000 */
.L_x_4182:
[----:B------:R-:W-:-:S05]  /*37f40*/  IMAD.U32 R2, RZ, RZ, UR40 ;  /* 0x00000028ff027e24 */ /* 0x000fca000f8e00ff */
[----:B------:R-:W-:-:S13]  /*37f50*/  ISETP.NE.AND P0, PT, R2, 0x3, PT ;  /* 0x000000030200780c */ /* 0x000fda0003f05270 */
[----:B------:R-:W-:Y:S05]  /*37f60*/  @!P0 BRA `(.L_x_4184) ;  /* 0x0000000000048947 */ /* 0x000fea0003800000 */
[----:B------:R-:W-:Y:S01]  /*37f70*/  BPT.TRAP 0x1 ;  /* 0x000000040000795c */ /* 0x000fe20000300000 */
.L_x_4184:
[----:B0-----:R-:W-:Y:S01]  /*37f80*/  SHF.L.U32 R0, R27, 0x1f, RZ ;  /* 0x0000001f1b007819 */ /* 0x001fe200000006ff */
[----:B------:R-:W-:Y:S03]  /*37f90*/  BSSY B0, `(.L_x_4185) ;  /* 0x0000003000007945 */ /* 0x000fe60003800000 */
[----:B------:R-:W0:Y:S02]  /*37fa0*/  SYNCS.PHASECHK.TRANS64.TRYWAIT P0, [R17+URZ+0x32460], R0 ;  /* 0x03246000110075a7 */ /* 0x000e24000800017f */
[----:B0-----:R-:W-:Y:S05]  /*37fb0*/  @!P0 BRA `(.L_x_4186) ;  /* 0x0000006c00a88947 */ /* 0x001fea0003800000 */
.L_x_4388:
[----:B------:R-:W-:Y:S05]  /*37fc0*/  BSYNC B0 ;  /* 0x0000000000007941 */ /* 0x000fea0003800000 */
.L_x_4185:
[----:B------:R-:W0:Y:S01]  /*37fd0*/  LDL.LU R3, [R1+0x484] ;  /* 0x0004840001037983 */ /* 0x000e220000300800 */
[----:B------:R-:W-:Y:S01]  /*37fe0*/  ULDC.64 UR4, c[0x0][0x328] ;  /* 0x0000ca0000047ab9 */ /* 0x000fe20000000a00 */
[----:B------:R-:W-:Y:S02]  /*37ff0*/  ULDC.64 UR6, c[0x0][0x318] ;  /* 0x0000c60000067ab9 */ /* 0x000fe40000000a00 */
[----:B------:R-:W3:Y:S04]  /*38000*/  LDL.LU R2, [R1+0x448] ;  /* 0x0004480001027983 */ /* 0x000ee80000300800 */
[----:B------:R-:W4:Y:S04]  /*38010*/  LDL.LU R7, [R1+0x488] ;  /* 0x0004880001077983 */ /* 0x000f280000300800 */
[----:B--2---:R-:W2:Y:S04]  /*38020*/  LDL.LU R6, [R1+0x444] ;  /* 0x0004440001067983 */ /* 0x004ea80000300800 */
[----:B------:R-:W5:Y:S01]  /*38030*/  LDL.LU R4, [R1+0x49c] ;  /* 0x00049c0001047983 */ /* 0x000f620000300800 */
[----:B------:R-:W-:-:S02]  /*38040*/  LOP3.LUT P3, RZ, R22, 0x10, RZ, 0xc0, !PT ;  /* 0x0000001016ff7812 */ /* 0x000fc4000786c0ff */
[C---:B------:R-:W-:Y:S02]  /*38050*/  LOP3.LUT P2, RZ, R22.reuse, 0x8, RZ, 0xc0, !PT ;  /* 0x0000000816ff7812 */ /* 0x040fe4000784c0ff */
[C---:B------:R-:W-:Y:S02]  /*38060*/  LOP3.LUT P1, RZ, R22.reuse, 0x4, RZ, 0xc0, !PT ;  /* 0x0000000416ff7812 */ /* 0x040fe4000782c0ff */
[----:B------:R-:W-:Y:S01]  /*38070*/  LOP3.LUT P4, RZ, R22, 0x1, RZ, 0xc0, !PT ;  /* 0x0000000116ff7812 */ /* 0x000fe2000788c0ff */
[----:B0-----:R-:W-:-:S04]  /*38080*/  IMAD R0, R3, UR4, RZ ;  /* 0x0000000403007c24 */ /* 0x001fc8000f8e02ff */
[C---:B---3--:R-:W-:Y:S02]  /*38090*/  IMAD R5, R2.reuse, UR5, R0 ;  /* 0x0000000502057c24 */ /* 0x048fe4000f8e0200 */
[----:B------:R-:W-:Y:S01]  /*380a0*/  IMAD.WIDE.U32 R2, R2, UR4, RZ ;  /* 0x0000000402027c25 */ /* 0x000fe2000f8e00ff */
[----:B------:R-:W-:-:S03]  /*380b0*/  ULDC.64 UR4, c[0x0][0x338] ;  /* 0x0000ce0000047ab9 */ /* 0x000fc60000000a00 */
[----:B------:R-:W-:Y:S02]  /*380c0*/  IMAD.IADD R3, R3, 0x1, R5 ;  /* 0x0000000103037824 */ /* 0x000fe400078e0205 */
[----:B----4-:R-:W-:Y:S01]  /*380d0*/  IMAD R0, R7, UR4, RZ ;  /* 0x0000000407007c24 */ /* 0x010fe2000f8e02ff */
[----:B------:R-:W-:Y:S01]  /*380e0*/  SEL R7, RZ, 0x8, P1 ;  /* 0x00000008ff077807 */ /* 0x000fe20000800000 */
[----:B--2---:R-:W-:-:S04]  /*380f0*/  IMAD.WIDE.U32 R2, R6, UR4, R2 ;  /* 0x0000000406027c25 */ /* 0x004fc8000f8e0002 */
        /* <DEDUP_REMOVED lines=21> */
[----:B------:R-:W-:-:S04]  /*38250*/  LOP3.LUT R2, R2, 0x38, RZ, 0xc0, !PT ;  /* 0x0000003802027812 */ /* 0x000fc800078ec0ff */
[----:B------:R-:W-:-:S04]  /*38260*/  SHF.L.U32 R0, R2, 0x1, RZ ;  /* 0x0000000102007819 */ /* 0x000fc800000006ff */
        /* <DEDUP_REMOVED lines=61> */
.L_x_4402:
        /* <DEDUP_REMOVED lines=15> */
.L_x_4188:
        /* <DEDUP_REMOVED lines=11> */
.L_x_4189:
[----:B------:R-:W2:Y:S01]  /*387e0*/  LDL.LU R2, [R1+0x47c] ;  /* 0x00047c0001027983 */ /* 0x000ea20000300800 */
[----:B------:R0:W-:Y:S01]  /*387f0*/  SYNCS.ARRIVE.TRANS64.A1T0 RZ, [R17+URZ+0x32450], RZ ;  /* 0x032450ff11ff79a7 */ /* 0x0001e2000810003f */
[----:B------:R-:W-:Y:S01]  /*38800*/  BSSY B0, `(.L_x_4190) ;  /* 0x00000dc000007945 */ /* 0x000fe20003800000 */
[----:B--2---:R-:W-:-:S05]  /*38810*/  VIADD R10, R2, 0xfffffffe ;  /* 0xfffffffe020a7836 */ /* 0x004fca0000000000 */
[----:B------:R-:W-:-:S13]  /*38820*/  ISETP.GE.AND P0, PT, R10, R32, PT ;  /* 0x000000200a00720c */ /* 0x000fda0003f06270 */
[----:B0-----:R-:W-:Y:S05]  /*38830*/  @!P0 BRA `(.L_x_4191) ;  /* 0x0000000c00608947 */ /* 0x001fea0003800000 */
.L_x_4204:
        /* <DEDUP_REMOVED lines=33> */
[----:B------:R-:W-:Y:S01]  /*38a50*/  IADD3 R5, -R11, RZ, RZ ;  /* 0x000000ff0b057210 */ /* 0x000fe20007ffe1ff */
[----:B------:R-:W-:Y:S05]  /*38a60*/  YIELD ;  /* 0x0000000000007946 */ /* 0x000fea0003800000 */
[----:B------:R-:W-:Y:S01]  /*38a70*/  SEL R2, RZ, 0x1, P0 ;  /* 0x00000001ff027807 */ /* 0x000fe20000000000 */
[----:B------:R-:W-:Y:S01]  /*38a80*/  IMAD R5, R8, R5, R9 ;  /* 0x0000000508057224 */ /* 0x000fe200078e0209 */
[----:B------:R-:W-:Y:S01]  /*38a90*/  SEL R25, R25, RZ, P0 ;  /* 0x000000ff19197207 */ /* 0x000fe20000000000 */
[----:B------:R-:W-:Y:S01]  /*38aa0*/  VIADD R10, R10, 0xffffffff ;  /* 0xffffffff0a0a7836 */ /* 0x000fe20000000000 */
[----:B------:R-:W-:-:S02]  /*38ab0*/  LOP3.LUT R27, R27, R2, RZ, 0x3c, !PT ;  /* 0x000000021b1b7212 */ /* 0x000fc400078e3cff */
[----:B------:R-:W-:Y:S01]  /*38ac0*/  ISETP.GT.AND P2, PT, R3, R32, PT ;  /* 0x000000200300720c */ /* 0x000fe20003f44270 */
[----:B0-----:R-:W-:-:S12]  /*38ad0*/  @!P1 BRA `(.L_x_4192) ;  /* 0x0000000000049947 */ /* 0x001fd80003800000 */
[----:B------:R-:W-:Y:S01]  /*38ae0*/  BPT.TRAP 0x1 ;  /* 0x000000040000795c */ /* 0x000fe20000300000 */
.L_x_4192:
[----:B------:R-:W-:Y:S01]  /*38af0*/  IMAD R6, R25, 0x8, R23 ;  /* 0x0000000819067824 */ /* 0x000fe200078e0217 */
[----:B------:R-:W-:Y:S01]  /*38b00*/  SHF.L.U32 R21, R27, 0x1f, RZ ;  /* 0x0000001f1b157819 */ /* 0x000fe200000006ff */
[----:B------:R-:W-:Y:S01]  /*38b10*/  BSSY B1, `(.L_x_4193) ;  /* 0x0000004000017945 */ /* 0x000fe20003800000 */
[----:B------:R-:W-:Y:S02]  /*38b20*/  SHF.R.S32.HI R17, RZ, 0x1f, R5 ;  /* 0x0000001fff117819 */ /* 0x000fe40000011405 */
[----:B------:R-:W0:Y:S02]  /*38b30*/  SYNCS.PHASECHK.TRANS64.TRYWAIT P0, [R6+URZ+0x32440], R21 ;  /* 0x03244015060075a7 */ /* 0x000e24000800017f */
[----:B0-----:R-:W-:Y:S05]  /*38b40*/  @!P0 BRA `(.L_x_4194) ;  /* 0x0000006c00188947 */ /* 0x001fea0003800000 */
.L_x_4403:
[----:B------:R-:W-:Y:S05]  /*38b50*/  BSYNC B1 ;  /* 0x0000000000017941 */ /* 0x000fea0003800000 */
.L_x_4193:
        /* <DEDUP_REMOVED lines=12> */
[----:B------:R-:W-:-:S03]  /*38c20*/  ULDC.64 UR4, c[0x0][0x308] ;  /* 0x0000c20000047ab9 */ /* 0x000fc60000000a00 */
[----:B------:R-:W-:Y:S02]  /*38c30*/  IMAD.IADD R3, R3, 0x1, R7 ;  /* 0x0000000103037824 */ /* 0x000fe400078e0207 */
        /* <DEDUP_REMOVED lines=36> */
.L_x_4417:
        /* <DEDUP_REMOVED lines=8> */
.L_x_4196:
        /* <DEDUP_REMOVED lines=11> */
.L_x_4197:
[----:B------:R2:W-:Y:S01]  /*38fb0*/  SYNCS.ARRIVE.TRANS64.A1T0 RZ, [R6+URZ+0x32430], RZ ;  /* 0x032430ff06ff79a7 */ /* 0x0005e2000810003f */
[----:B------:R-:W-:Y:S05]  /*38fc0*/  @!P3 BRA `(.L_x_4198) ;  /* 0x000000000004b947 */ /* 0x000fea0003800000 */
[----:B------:R-:W-:Y:S01]  /*38fd0*/  BPT.TRAP 0x1 ;  /* 0x000000040000795c */ /* 0x000fe20000300000 */
.L_x_4198:
[----:B------:R-:W3:Y:S01]  /*38fe0*/  SYNCS.PHASECHK.TRANS64.TRYWAIT P0, [R6+URZ+0x32460], R21 ;  /* 0x03246015060075a7 */ /* 0x000ee2000800017f */
[----:B------:R-:W-:Y:S04]  /*38ff0*/  BSSY B1, `(.L_x_4199) ;  /* 0x0000002000017945 */ /* 0x000fe80003800000 */
[----:B---3--:R-:W-:Y:S05]  /*39000*/  @!P0 BRA `(.L_x_4200) ;  /* 0x0000006c00a08947 */ /* 0x008fea0003800000 */
.L_x_4418:
[----:B------:R-:W-:Y:S05]  /*39010*/  BSYNC B1 ;  /* 0x0000000000017941 */ /* 0x000fea0003800000 */
.L_x_4199:
[----:B------:R-:W-:Y:S01]  /*39020*/  ULDC.64 UR4, c[0x0][0x328] ;  /* 0x0000ca0000047ab9 */ /* 0x000fe20000000a00 */
[----:B------:R-:W-:Y:S01]  /*39030*/  ULDC.64 UR6, c[0x0][0x318] ;  /* 0x0000c60000067ab9 */ /* 0x000fe20000000a00 */
[----:B------:R-:W-:Y:S01]  /*39040*/  IMAD R2, R17, UR4, RZ ;  /* 0x0000000411027c24 */ /* 0x000fe2000f8e02ff */
[C---:B------:R-:W-:Y:S01]  /*39050*/  LOP3.LUT P5, RZ, R22.reuse, 0x1, RZ, 0xc0, !PT ;  /* 0x0000000116ff7812 */ /* 0x040fe200078ac0ff */
[----:B-1----:R-:W-:Y:S01]  /*39060*/  IMAD R8, R25, 0x6000, R30 ;  /* 0x0000600019087824 */ /* 0x002fe200078e021e */
        /* <DEDUP_REMOVED lines=24> */
[----:B------:R-:W1:Y:S01]  /*391f0*/  SHFL.IDX PT, R14, R7, 0x1, 0x181f ;  /* 0x00381f00070e7f89 */ /* 0x000e6200000e0000 */
[----:B----4-:R-:W-:-:S05]  /*39200*/  IADD3.X R3, RZ, R3, RZ, P0, !PT ;  /* 0x00000003ff037210 */ /* 0x010fca00007fe4ff */
        /* <DEDUP_REMOVED lines=29> */
[----:B------:R0:W4:Y:S02]  /*393e0*/  SHFL.IDX PT, R14, R7, 0x5, 0x181f ;  /* 0x00b81f00070e7f89 */ /* 0x00012400000e0000 */
[----:B------:R-:W-:-:S05]  /*393f0*/  IMAD.X R3, RZ, RZ, R17, P0 ;  /* 0x000000ffff037224 */ /* 0x000fca00000e0611 */
[----:B------:R0:W-:Y:S04]  /*39400*/  LDGSTS.E.BYPASS.LTC128B.128 [R8+0x2400], desc[UR44][R2.64], !P5 ;  /* 0x0240000002087fae */ /* 0x0001e8000e901d6c */
[----:B------:R0:W-:Y:S04]  /*39410*/  LDGSTS.E.BYPASS.LTC128B.128 [R8+0x5400], desc[UR44][R2.64+0x80], !P4 ;  /* 0x0540008002087fae */ /* 0x0001e8000e101d6c */
[----:B------:R0:W-:Y:S04]  /*39420*/  LDGSTS.E.BYPASS.LTC128B.128 [R8+0x8400], desc[UR44][R2.64+0x100], !P3 ;  /* 0x0840010002087fae */ /* 0x0001e8000d901d6c */
[----:B-1----:R0:W-:Y:S02]  /*39430*/  LDGSTS.E.BYPASS.LTC128B.128 [R8+0xb400], desc[UR44][R2.64+0x180], !P1 ;  /* 0x0b40018002087fae */ /* 0x0021e4000c901d6c */
.L_x_4432:
        /* <DEDUP_REMOVED lines=11> */
.L_x_4202:
        /* <DEDUP_REMOVED lines=11> */
.L_x_4203:
[----:B------:R0:W-:Y:S01]  /*395a0*/  SYNCS.ARRIVE.TRANS64.A1T0 RZ, [R6+URZ+0x32450], RZ ;  /* 0x032450ff06ff79a7 */ /* 0x0001e2000810003f */
[----:B------:R-:W-:Y:S05]  /*395b0*/  @P2 BRA `(.L_x_4204) ;  /* 0xfffffff000a02947 */ /* 0x000fea000383ffff */
.L_x_4191:
[----:B------:R-:W-:Y:S05]  /*395c0*/  BSYNC B0 ;  /* 0x0000000000007941 */ /* 0x000fea0003800000 */
.L_x_4190:
        /* <DEDUP_REMOVED lines=20> */
.L_x_4206:
[----:B------:R-:W-:Y:S05]  /*39710*/  BSYNC B0 ;  /* 0x0000000000007941 */ /* 0x000fea0003800000 */
.L_x_4205:
[----:B------:R-:W-:Y:S02]  /*39720*/  LOP3.LUT R27, R27, R0, RZ, 0x3c, !PT ;  /* 0x000000001b1b7212 */ /* 0x000fe400078e3cff */
[----:B------:R-:W-:-:S07]  /*39730*/  SEL R25, R25, RZ, P0 ;  /* 0x000000ff19197207 */ /* 0x000fce0000000000 */
.L_x_4159:
[----:B------:R-:W-:Y:S05]  /*39740*/  BSYNC B7 ;  /* 0x0000000000077941 */ /* 0x000fea0003800000 */
.L_x_4157:
        /* <DEDUP_REMOVED lines=11> */
.L_x_4207:
        /* <DEDUP_REMOVED lines=42> */
[----:B------:R0:W1:Y:S02]  /*39aa0*/  SHFL.IDX PT, R14, R2, 0x1f, 0x1f ;  /* 0x03e01f00020e7f89 */ /* 0x00006400000e0000 */
.L_x_4442:
[----:B------:R-:W-:Y:S02]  /*39ab0*/  ULDC UR4, c[0x0][0xd38] ;  /* 0x00034e0000047ab9 */ /* 0x000fe40000000800 */
[----:B------:R-:W-:-:S04]  /*39ac0*/  IMAD.U32 R5, RZ, RZ, UR4 ;  /* 0x00000004ff057e24 */ /* 0x000fc8000f8e00ff */
[----:B-1----:R-:W-:-:S04]  /*39ad0*/  IMAD R14, R14, R5, RZ ;  /* 0x000000050e0e7224 */ /* 0x002fc800078e02ff */
[----:B------:R-:W-:-:S05]  /*39ae0*/  IMAD.IADD R7, R7, 0x1, R14 ;  /* 0x0000000107077824 */ /* 0x000fca00078e020e */
[----:B------:R-:W-:-:S13]  /*39af0*/  ISETP.GT.AND P6, PT, R7, R0, PT ;  /* 0x000000000700720c */ /* 0x000fda0003fc4270 */
[----:B------:R-:W-:Y:S05]  /*39b00*/  @P6 BRA `(.L_x_4210) ;  /* 0x0000000000a46947 */ /* 0x000fea0003800000 */
.L_x_4213:
        /* <DEDUP_REMOVED lines=35> */
.L_x_4450:
[----:B------:R-:W-:Y:S02]  /*39d40*/  ULDC UR4, c[0x0][0xd38] ;  /* 0x00034e0000047ab9 */ /* 0x000fe40000000800 */
[----:B------:R-:W-:-:S04]  /*39d50*/  IMAD.U32 R5, RZ, RZ, UR4 ;  /* 0x00000004ff057e24 */ /* 0x000fc8000f8e00ff */
[----:B-1----:R-:W-:-:S04]  /*39d60*/  IMAD R14, R14, R5, RZ ;  /* 0x000000050e0e7224 */ /* 0x002fc800078e02ff */
[----:B------:R-:W-:-:S05]  /*39d70*/  IMAD.IADD R7, R14, 0x1, R7 ;  /* 0x000000010e077824 */ /* 0x000fca00078e0207 */
[----:B------:R-:W-:-:S13]  /*39d80*/  ISETP.GT.AND P6, PT, R7, R0, PT ;  /* 0x000000000700720c */ /* 0x000fda0003fc4270 */
[----:B------:R-:W-:Y:S05]  /*39d90*/  @!P6 BRA `(.L_x_4213) ;  /* 0xfffffffc005ce947 */ /* 0x000fea000383ffff */
.L_x_4210:
[----:B------:R-:W-:Y:S01]  /*39da0*/  IADD3 R7, -R14, R7, RZ ;  /* 0x000000070e077210 */ /* 0x000fe20007ffe1ff */
[----:B------:R-:W-:-:S04]  /*39db0*/  UMOV UR4, 0xffffffff ;  /* 0xffffffff00047882 */ /* 0x000fc80000000000 */
        /* <DEDUP_REMOVED lines=8> */
.L_x_4455:
[----:B------:R-:W-:-:S13]  /*39e40*/  ISETP.NE.AND P0, PT, R3, RZ, PT ;  /* 0x000000ff0300720c */ /* 0x000fda0003f05270 */
[----:B------:R-:W-:Y:S05]  /*39e50*/  @!P0 BRA `(.L_x_4215) ;  /* 0x0000000000108947 */ /* 0x000fea0003800000 */
[----:B------:R-:W-:Y:S01]  /*39e60*/  UMOV UR4, 0xffffffff ;  /* 0xffffffff00047882 */ /* 0x000fe20000000000 */
[----:B-1----:R-:W-:Y:S02]  /*39e70*/  VIADD R12, R12, 0xffffffff ;  /* 0xffffffff0c0c7836 */ /* 0x002fe40000000000 */
[----:B------:R-:W-:Y:S05]  /*39e80*/  BRA.DIV UR4, `(.L_x_4216) ;  /* 0x00000072042c7947 */ /* 0x000fea000b800000 */
[----:B------:R4:W1:Y:S02]  /*39e90*/  SHFL.IDX PT, R6, R2, R12, 0x1f ;  /* 0x00001f0c02067589 */ /* 0x00086400000e0000 */
.L_x_4215:
[----:B---3--:R-:W-:Y:S01]  /*39ea0*/  ISETP.NE.AND P0, PT, R4, 0x1, PT ;  /* 0x000000010400780c */ /* 0x008fe20003f05270 */
[----:B-1----:R-:W-:-:S04]  /*39eb0*/  IMAD R16, R6, R5, R7 ;  /* 0x0000000506107224 */ /* 0x002fc800078e0207 */
[----:B------:R-:W-:-:S08]  /*39ec0*/  IMAD.IADD R0, R0, 0x1, -R16 ;  /* 0x0000000100007824 */ /* 0x000fd000078e0a10 */
        /* <DEDUP_REMOVED lines=42> */
[----:B------:R-:W-:Y:S01]  /*3a170*/  @!P1 IMAD.IADD R3, R3, 0x1, -R6 ;  /* 0x0000000103039824 */ /* 0x000fe200078e0a06 */
[----:B------:R-:W-:Y:S02]  /*3a180*/  @!P1 IADD3 R5, R5, 0x1, RZ ;  /* 0x0000000105059810 */ /* 0x000fe40007ffe0ff */
[----:B------:R-:W-:Y:S02]  /*3a190*/  ISETP.NE.AND P1, PT, R4, RZ, PT ;  /* 0x000000ff0400720c */ /* 0x000fe40003f25270 */
[----:B------:R-:W-:-:S13]  /*3a1a0*/  ISETP.GE.U32.AND P0, PT, R3, R6, PT ;  /* 0x000000060300720c */ /* 0x000fda0003f06070 */
[----:B------:R-:W-:-:S04]  /*3a1b0*/  @P0 VIADD R5, R5, 0x1 ;  /* 0x0000000105050836 */ /* 0x000fc80000000000 */
[----:B------:R-:W-:Y:S01]  /*3a1c0*/  @!P2 IMAD.MOV R5, RZ, RZ, -R5 ;  /* 0x000000ffff05a224 */ /* 0x000fe200078e0a05 */
        /* <DEDUP_REMOVED lines=8> */
.L_x_4217:
        /* <DEDUP_REMOVED lines=28> */
[----:B------:R-:W-:Y:S01]  /*3a410*/  IMAD R4, R6, R2, RZ ;  /* 0x0000000206047224 */ /* 0x000fe200078e02ff */
[----:B------:R-:W-:-:S03]  /*3a420*/  IADD3 R2, -R2, RZ, RZ ;  /* 0x000000ff02027210 */ /* 0x000fc60007ffe1ff */
        /* <DEDUP_REMOVED lines=30> */
.L_x_4218:
[----:B------:R-:W-:-:S05]  /*3a610*/  LOP3.LUT R2, RZ, R2, RZ, 0x33, !PT ;  /* 0x00000002ff027212 */ /* 0x000fca00078e33ff */
[----:B------:R-:W-:Y:S01]  /*3a620*/  IMAD.IADD R17, R17, 0x1, R2 ;  /* 0x0000000111117824 */ /* 0x000fe200078e0202 */
[----:B------:R-:W-:Y:S06]  /*3a630*/  BRA `(.L_x_4219) ;  /* 0x00000000001c7947 */ /* 0x000fec0003800000 */
.L_x_4211:
[----:B------:R-:W-:Y:S01]  /*3a640*/  UMOV UR4, URZ ;  /* 0x0000003f00047c82 */ /* 0x000fe20008000000 */
[----:B------:R-:W-:Y:S01]  /*3a650*/  UMOV UR5, URZ ;  /* 0x0000003f00057c82 */ /* 0x000fe20008000000 */
[----:B------:R-:W-:Y:S01]  /*3a660*/  ULDC UR6, c[0x0][0xd3c] ;  /* 0x00034f0000067ab9 */ /* 0x000fe20000000800 */
[----:B------:R-:W-:Y:S02]  /*3a670*/  IMAD.MOV.U32 R16, RZ, RZ, R0 ;  /* 0x000000ffff107224 */ /* 0x000fe400078e0000 */
[----:B------:R-:W-:Y:S02]  /*3a680*/  IMAD.U32 R17, RZ, RZ, UR4 ;  /* 0x00000004ff117e24 */ /* 0x000fe4000f8e00ff */
[----:B------:R-:W-:Y:S02]  /*3a690*/  IMAD.U32 R18, RZ, RZ, UR5 ;  /* 0x00000005ff127e24 */ /* 0x000fe4000f8e00ff */
[----:B------:R-:W-:-:S07]  /*3a6a0*/  IMAD.U32 R19, RZ, RZ, UR6 ;  /* 0x00000006ff137e24 */ /* 0x000fce000f8e00ff */
.L_x_4219:
        /* <DEDUP_REMOVED lines=10> */
.L_x_4208:
[----:B------:R-:W-:Y:S02]  /*3a750*/  ULDC UR4, c[0x0][0xd3c] ;  /* 0x00034f0000047ab9 */ /* 0x000fe40000000800 */
[----:B0-----:R-:W-:-:S13]  /*3a760*/  ISETP.GE.AND P0, PT, R19, UR4, PT ;  /* 0x0000000413007c0c */ /* 0x001fda000bf06270 */
[----:B------:R-:W-:Y:S05]  /*3a770*/  @!P0 BRA `(.L_x_4220) ;  /* 0xffffff8800848947 */ /* 0x000fea000383ffff */
[----:B------:R-:W-:Y:S05]  /*3a780*/  BSYNC B8 ;  /* 0x0000000000087941 */ /* 0x000fea0003800000 */
.L_x_4095:
[----:B-1----:R-:W5:Y:S01]  /*3a790*/  LDL.LU R0, [R1+0x480] ;  /* 0x0004800001007983 */ /* 0x002f620000300800 */
[----:B------:R-:W-:Y:S01]  /*3a7a0*/  BSSY B0, `(.L_x_4221) ;  /* 0x000000b000007945 */ /* 0x000fe20003800000 */
[----:B------:R-:W0:Y:S01]  /*3a7b0*/  S2R R5, SR_CgaCtaId ;  /* 0x0000000000057919 */ /* 0x000e220000008800 */
[----:B-----5:R-:W-:-:S05]  /*3a7c0*/  VIADD R0, R0, 0x1 ;  /* 0x0000000100007836 */ /* 0x020fca0000000000 */
        /* <DEDUP_REMOVED lines=8> */
.L_x_4458:
[----:B------:R-:W-:Y:S05]  /*3a850*/  BSYNC B0 ;  /* 0x0000000000007941 */ /* 0x000fea0003800000 */
.L_x_4221:
[----:B------:R-:W-:-:S03]  /*3a860*/  UMOV UR4, 0xffffffff ;  /* 0xffffffff00047882 */ /* 0x000fc60000000000 */
[----:B------:R-:W-:Y:S05]  /*3a870*/  BRA.DIV UR4, `(.L_x_4223) ;  /* 0x0000006604ec7947 */ /* 0x000fea000b800000 */
[----:B0-----:R-:W0:Y:S02]  /*3a880*/  S2R R0, SR_TID.X ;  /* 0x0000000000007919 */ /* 0x001e240000002100 */
[----:B0-----:R-:W-:-:S04]  /*3a890*/  SHF.R.U32.HI R0, RZ, 0x5, R0 ;  /* 0x00000005ff007819 */ /* 0x001fc80000011600 */
[----:B------:R-:W-:-:S05]  /*3a8a0*/  LOP3.LUT R0, R0, 0x3, RZ, 0xc0, !PT ;  /* 0x0000000300007812 */ /* 0x000fca00078ec0ff */
[----:B------:R0:W1:Y:S02]  /*3a8b0*/  SHFL.IDX PT, R14, R0, RZ, 0x1f ;  /* 0x00001fff000e7589 */ /* 0x00006400000e0000 */
.L_x_4461:
[----:B-1----:R-:W-:-:S13]  /*3a8c0*/  ISETP.NE.AND P0, PT, R14, RZ, PT ;  /* 0x000000ff0e00720c */ /* 0x002fda0003f05270 */
[----:B------:R-:W-:Y:S05]  /*3a8d0*/  @P0 BRA `(.L_x_3842) ;  /* 0x0000000000880947 */ /* 0x000fea0003800000 */
[----:B------:R-:W-:-:S03]  /*3a8e0*/  UMOV UR4, 0xffffffff ;  /* 0xffffffff00047882 */ /* 0x000fc60000000000 */
[----:B------:R-:W-:Y:S05]  /*3a8f0*/  BRA.DIV UR4, `(.L_x_4224) ;  /* 0x0000006a04007947 */ /* 0x000fea000b800000 */
[----:B------:R-:W-:-:S13]  /*3a900*/  ELECT P6, URZ, PT ;  /* 0x00000000003f782f */ /* 0x000fda00038c0000 */
.L_x_4464:
[----:B------:R-:W-:Y:S05]  /*3a910*/  @!P6 BRA `(.L_x_3842) ;  /* 0x000000000078e947 */ /* 0x000fea0003800000 */
[----:B------:R-:W-:-:S06]  /*3a920*/  ULOP3.LUT UR4, UR38, 0x2, URZ, 0xfc, !UPT ;  /* 0x0000000226047892 */ /* 0x000fcc000f8efc3f */
[----:B0-----:R-:W-:-:S05]  /*3a930*/  IMAD.U32 R0, RZ, RZ, UR4 ;  /* 0x00000004ff007e24 */ /* 0x001fca000f8e00ff */
[----:B------:R-:W-:-:S13]  /*3a940*/  ISETP.NE.AND P0, PT, R0, 0x3, PT ;  /* 0x000000030000780c */ /* 0x000fda0003f05270 */
[----:B------:R-:W-:Y:S05]  /*3a950*/  @!P0 BRA `(.L_x_4225) ;  /* 0x0000000000048947 */ /* 0x000fea0003800000 */
[----:B------:R-:W-:Y:S01]  /*3a960*/  BPT.TRAP 0x1 ;  /* 0x000000040000795c */ /* 0x000fe20000300000 */
.L_x_4225:
[C---:B------:R-:W-:Y:S01]  /*3a970*/  LEA R3, R25.reuse, R5, 0x3 ;  /* 0x0000000519037211 */ /* 0x040fe200078e18ff */
[----:B------:R-:W-:Y:S01]  /*3a980*/  VIADD R25, R25, 0x1 ;  /* 0x0000000119197836 */ /* 0x000fe20000000000 */
[----:B------:R-:W-:-:S04]  /*3a990*/  SHF.L.U32 R2, R27, 0x1f, RZ ;  /* 0x0000001f1b027819 */ /* 0x000fc800000006ff */
[----:B------:R-:W0:Y:S01]  /*3a9a0*/  SYNCS.PHASECHK.TRANS64.TRYWAIT P1, [R3+URZ+0x32440], R2 ;  /* 0x03244002030075a7 */ /* 0x000e22000802017f */
[----:B------:R-:W-:-:S04]  /*3a9b0*/  ISETP.NE.AND P2, PT, R25, 0x2, PT ;  /* 0x000000021900780c */ /* 0x000fc80003f45270 */
[----:B------:R-:W-:Y:S01]  /*3a9c0*/  SEL R0, RZ, 0x1, P2 ;  /* 0x00000001ff007807 */ /* 0x000fe20001000000 */
[----:B0-----:R-:W-:Y:S08]  /*3a9d0*/  @!P1 BRA `(.L_x_4226) ;  /* 0x0000006400e89947 */ /* 0x001ff00003800000 */
.L_x_4465:
[----:B------:R-:W-:Y:S02]  /*3a9e0*/  SEL R25, R25, RZ, P2 ;  /* 0x000000ff19197207 */ /* 0x000fe40001000000 */
[----:B------:R-:W-:Y:S01]  /*3a9f0*/  LOP3.LUT R0, R27, R0, RZ, 0x3c, !PT ;  /* 0x000000001b007212 */ /* 0x000fe200078e3cff */
[----:B------:R-:W-:Y:S06]  /*3aa00*/  @!P0 BRA `(.L_x_4227) ;  /* 0x0000000000048947 */ /* 0x000fec0003800000 */
[----:B------:R-:W-:Y:S01]  /*3aa10*/  BPT.TRAP 0x1 ;  /* 0x000000040000795c */ /* 0x000fe20000300000 */
.L_x_4227:
[----:B------:R-:W-:Y:S01]  /*3aa20*/  IMAD R25, R25, 0x8, R5 ;  /* 0x0000000819197824 */ /* 0x000fe200078e0205 */
[----:B------:R-:W-:-:S04]  /*3aa30*/  SHF.L.U32 R0, R0, 0x1f, RZ ;  /* 0x0000001f00007819 */ /* 0x000fc800000006ff */
[----:B------:R-:W1:Y:S02]  /*3aa40*/  SYNCS.PHASECHK.TRANS64.TRYWAIT P1, [R25+URZ+0x32440], R0 ;  /* 0x03244000190075a7 */ /* 0x000e64000802017f */
[----:B-1----:R-:W-:Y:S05]  /*3aa50*/  @!P1 BRA `(.L_x_4228) ;  /* 0x0000006400dc9947 */ /* 0x002fea0003800000 */
.L_x_4466:
[----:B------:R-:W-:Y:S05]  /*3aa60*/  @!P0 BRA `(.L_x_4229) ;  /* 0x0000000000048947 */ /* 0x000fea0003800000 */
[----:B------:R-:W-:Y:S01]  /*3aa70*/  BPT.TRAP 0x1 ;  /* 0x000000040000795c */ /* 0x000fe20000300000 */
.L_x_4229:
[----:B------:R-:W5:Y:S02]  /*3aa80*/  SYNCS.PHASECHK.TRANS64.TRYWAIT P1, [R3+URZ+0x32460], R2 ;  /* 0x03246002030075a7 */ /* 0x000f64000802017f */
[----:B-----5:R-:W-:Y:S05]  /*3aa90*/  @!P1 BRA `(.L_x_4230) ;  /* 0x0000006400e09947 */ /* 0x020fea0003800000 */
.L_x_4467:
[----:B------:R-:W-:Y:S05]  /*3aaa0*/  @!P0 BRA `(.L_x_4231) ;  /* 0x0000000000048947 */ /* 0x000fea0003800000 */
[----:B------:R-:W-:Y:S01]  /*3aab0*/  BPT.TRAP 0x1 ;  /* 0x000000040000795c */ /* 0x000fe20000300000 */
.L_x_4231:
[----:B------:R0:W0:Y:S02]  /*3aac0*/  SYNCS.PHASECHK.TRANS64.TRYWAIT P0, [R25+URZ+0x32460], R0 ;  /* 0x03246000190075a7 */ /* 0x000024000800017f */
[----:B0-----:R-:W-:Y:S05]  /*3aad0*/  @!P0 NANOSLEEP.SYNCS 0x989680 ;  /* 0x009896800000895d */ /* 0x001fea0003900000 */
[----:B------:R-:W0:Y:S02]  /*3aae0*/  @!P0 SYNCS.PHASECHK.TRANS64 P0, [R25+URZ+0x32460], R0 ;  /* 0x03246000190085a7 */ /* 0x000e24000800007f */
[----:B0-----:R-:W-:Y:S05]  /*3aaf0*/  @!P0 BRA `(.L_x_4231) ;  /* 0xfffffffc00f08947 */ /* 0x001fea000383ffff */
.L_x_3842:
[----:B------:R-:W-:Y:S05]  /*3ab00*/  BSYNC B9 ;  /* 0x0000000000097941 */ /* 0x000fea0003800000 */
.L_x_3839:
[----:B------:R-:W-:Y:S05]  /*3ab10*/  EXIT ;  /* 0x000000000000794d */ /* 0x000fea0003800000 */
.L_x_3870:
[----:B0-----:R0:W1:Y:S02]  /*3ab20*/  SYNCS.PHASECHK.TRANS64.TRYWAIT P5, [R69+URZ+0x32490], R82 ;  /* 0x03249052450075a7 */ /* 0x00106400080a017f */
[----:B-1----:R-:W-:Y:S05]  /*3ab30*/  @!P5 NANOSLEEP.SYNCS 0x989680 ;  /* 0x009896800000d95d */ /* 0x002fea0003900000 */
[----:B------:R-:W1:Y:S02]  /*3ab40*/  @!P5 SYNCS.PHASECHK.TRANS64 P5, [R69+URZ+0x32490], R82 ;  /* 0x032490524500d5a7 */ /* 0x000e6400080a007f */
[----:B-1----:R-:W-:Y:S05]  /*3ab50*/  @!P5 BRA `(.L_x_3870) ;  /* 0xfffffffc00f0d947 */ /* 0x002fea000383ffff */
[----:B------:R-:W-:Y:S05]  /*3ab60*/  BRA `(.L_x_4232) ;  /* 0xfffffc8c00547947 */ /* 0x000fea000383ffff */
.L_x_3871:
        /* <DEDUP_REMOVED lines=8> */
.L_x_4234:
[----:B------:R-:W-:Y:S05]  /*3abf0*/  BSYNC B1 ;  /* 0x0000000000017941 */ /* 0x000fea0003800000 */
.L_x_4233:
        /* <DEDUP_REMOVED lines=8> */
.L_x_4235:
[----:B------:R-:W-:Y:S05]  /*3ac80*/  BRA `(.L_x_4236) ;  /* 0xfffffc8c00207947 */ /* 0x000fea000383ffff */
.L_x_3880:
[----:B------:R-:W-:Y:S01]  /*3ac90*/  BSSY B1, `(.L_x_4237) ;  /* 0x0000008000017945 */ /* 0x000fe20003800000 */
[----:B------:R-:W-:Y:S02]  /*3aca0*/  IMAD.MOV.U32 R13, RZ, RZ, R80 ;  /* 0x000000ffff0d7224 */ /* 0x000fe400078e0050 */
[----:B------:R-:W-:Y:S02]  /*3acb0*/  IMAD.MOV.U32 R12, RZ, RZ, 0x1 ;  /* 0x00000001ff0c7424 */ /* 0x000fe400078e00ff */
[----:B0---4-:R-:W-:Y:S02]  /*3acc0*/  IMAD.MOV.U32 R11, RZ, RZ, 0x1c1f ;  /* 0x00001c1fff0b7424 */ /* 0x011fe400078e00ff */
[----:B------:R-:W-:-:S07]  /*3acd0*/  IMAD.MOV.U32 R15, RZ, RZ, -0x1 ;  /* 0xffffffffff0f7424 */ /* 0x000fce00078e00ff */
[----:B-123--:R-:W-:Y:S05]  /*3ace0*/  WARPSYNC.COLLECTIVE R15, `(.L_x_4238) ;  /* 0x000000000f087348 */ /* 0x00efea0003c00000 */
[----:B---3--:R0:W3:Y:S02]  /*3acf0*/  SHFL.IDX P6, R14, R13, R12, R11 ;  /* 0x0000000c0d0e7389 */ /* 0x0080e400000c000b */
[----:B0123--:R-:W-:Y:S01]  /*3ad00*/  ENDCOLLECTIVE ;  /* 0x000000000000791b */ /* 0x00ffe20003800000 */
.L_x_4238:
[----:B------:R-:W-:Y:S05]  /*3ad10*/  BSYNC B1 ;  /* 0x0000000000017941 */ /* 0x000fea0003800000 */
.L_x_4237:
        /* <DEDUP_REMOVED lines=8> */
.L_x_4239:
[----:B------:R-:W-:Y:S05]  /*3ada0*/  BRA `(.L_x_4240) ;  /* 0xfffffc9000987947 */ /* 0x000fea000383ffff */
.L_x_3892:
[----:B0-----:R0:W1:Y:S02]  /*3adb0*/  SYNCS.PHASECHK.TRANS64.TRYWAIT P5, [R69+URZ+0x32490], R82 ;  /* 0x03249052450075a7 */ /* 0x00106400080a017f */
[----:B-1----:R-:W-:Y:S05]  /*3adc0*/  @!P5 NANOSLEEP.SYNCS 0x989680 ;  /* 0x009896800000d95d */ /* 0x002fea0003900000 */
[----:B------:R-:W1:Y:S02]  /*3add0*/  @!P5 SYNCS.PHASECHK.TRANS64 P5, [R69+URZ+0x32490], R82 ;  /* 0x032490524500d5a7 */ /* 0x000e6400080a007f */
[----:B-1----:R-:W-:Y:S05]  /*3ade0*/  @!P5 BRA `(.L_x_3892) ;  /* 0xfffffffc00f0d947 */ /* 0x002fea000383ffff */
[----:B------:R-:W-:Y:S05]  /*3adf0*/  BRA `(.L_x_4241) ;  /* 0xfffffc9c00ac7947 */ /* 0x000fea000383ffff */
.L_x_3893:
        /* <DEDUP_REMOVED lines=8> */
.L_x_4243:
[----:B------:R-:W-:Y:S05]  /*3ae80*/  BSYNC B1 ;  /* 0x0000000000017941 */ /* 0x000fea0003800000 */
.L_x_4242:
        /* <DEDUP_REMOVED lines=8> */
.L_x_4244:
[----:B------:R-:W-:Y:S01]  /*3af10*/  IMAD.MOV.U32 R72, RZ, RZ, R14 ;  /* 0x000000ffff487224 */ /* 0x000fe200078e000e */
[----:B------:R-:W-:Y:S06]  /*3af20*/  BRA `(.L_x_4245) ;  /* 0xfffffc9c00747947 */ /* 0x000fec000383ffff */
.L_x_3898:
[----:B------:R-:W-:Y:S01]  /*3af30*/  BSSY B1, `(.L_x_4246) ;  /* 0x0000008000017945 */ /* 0x000fe20003800000 */
[----:B----4-:R-:W-:Y:S01]  /*3af40*/  IMAD.MOV.U32 R13, RZ, RZ, R80 ;  /* 0x000000ffff0d7224 */ /* 0x010fe200078e0050 */
[----:B------:R-:W-:Y:S01]  /*3af50*/  MOV R15, 0xffffffff ;  /* 0xffffffff000f7802 */ /* 0x000fe20000000f00 */
[----:B------:R-:W-:Y:S02]  /*3af60*/  IMAD.MOV.U32 R12, RZ, RZ, 0x1 ;  /* 0x00000001ff0c7424 */ /* 0x000fe400078e00ff */
[----:B------:R-:W-:-:S07]  /*3af70*/  IMAD.MOV.U32 R11, RZ, RZ, 0x1c1f ;  /* 0x00001c1fff0b7424 */ /* 0x000fce00078e00ff */
[----:B0123--:R-:W-:Y:S05]  /*3af80*/  WARPSYNC.COLLECTIVE R15, `(.L_x_4247) ;  /* 0x000000000f087348 */ /* 0x00ffea0003c00000 */
[----:B------:R4:W0:Y:S02]  /*3af90*/  SHFL.IDX P6, R14, R13, R12, R11 ;  /* 0x0000000c0d0e7389 */ /* 0x00082400000c000b */
[----:B01234-:R-:W-:Y:S01]  /*3afa0*/  ENDCOLLECTIVE ;  /* 0x000000000000791b */ /* 0x01ffe20003800000 */
.L_x_4247:
[----:B------:R-:W-:Y:S05]  /*3afb0*/  BSYNC B1 ;  /* 0x0000000000017941 */ /* 0x000fea0003800000 */
.L_x_4246:
        /* <DEDUP_REMOVED lines=8> */
.L_x_4248:
[----:B------:R-:W-:Y:S05]  /*3b040*/  BRA `(.L_x_4249) ;  /* 0xfffffca400007947 */ /* 0x000fea000383ffff */
.L_x_3903:
[----:B0-----:R0:W1:Y:S02]  /*3b050*/  SYNCS.PHASECHK.TRANS64.TRYWAIT P0, [R69+URZ+0x32490], R82 ;  /* 0x03249052450075a7 */ /* 0x001064000800017f */
[----:B-1----:R-:W-:Y:S05]  /*3b060*/  @!P0 NANOSLEEP.SYNCS 0x989680 ;  /* 0x009896800000895d */ /* 0x002fea0003900000 */
[----:B------:R-:W1:Y:S02]  /*3b070*/  @!P0 SYNCS.PHASECHK.TRANS64 P0, [R69+URZ+0x32490], R82 ;  /* 0x03249052450085a7 */ /* 0x000e64000800007f */
[----:B-1----:R-:W-:Y:S05]  /*3b080*/  @!P0 BRA `(.L_x_3903) ;  /* 0xfffffffc00f08947 */ /* 0x002fea000383ffff */
[----:B------:R-:W-:Y:S05]  /*3b090*/  BRA `(.L_x_4250) ;  /* 0xfffffca800e47947 */ /* 0x000fea000383ffff */
.L_x_3904:
        /* <DEDUP_REMOVED lines=8> */
.L_x_4252:
[----:B------:R-:W-:Y:S05]  /*3b120*/  BSYNC B1 ;  /* 0x0000000000017941 */ /* 0x000fea0003800000 */
.L_x_4251:
        /* <DEDUP_REMOVED lines=8> */
.L_x_4253:
[----:B------:R-:W-:Y:S05]  /*3b1b0*/  BRA `(.L_x_4254) ;  /* 0xfffffcac00047947 */ /* 0x000fea000383ffff */
.L_x_3907:
[----:B------:R-:W-:Y:S01]  /*3b1c0*/  BSSY B1, `(.L_x_4255) ;  /* 0x0000008000017945 */ /* 0x000fe20003800000 */
[----:B------:R-:W-:Y:S01]  /*3b1d0*/  IMAD.MOV.U32 R13, RZ, RZ, R32 ;  /* 0x000000ffff0d7224 */ /* 0x000fe200078e0020 */
[----:B------:R-:W-:Y:S01]  /*3b1e0*/  MOV R11, 0x1c1f ;  /* 0x00001c1f000b7802 */ /* 0x000fe20000000f00 */
[----:B------:R-:W-:Y:S02]  /*3b1f0*/  IMAD.MOV.U32 R12, RZ, RZ, 0x1 ;  /* 0x00000001ff0c7424 */ /* 0x000fe400078e00ff */
[----:B------:R-:W-:-:S07]  /*3b200*/  IMAD.MOV.U32 R15, RZ, RZ, -0x1 ;  /* 0xffffffffff0f7424 */ /* 0x000fce00078e00ff */
[----:B01234-:R-:W-:Y:S05]  /*3b210*/  WARPSYNC.COLLECTIVE R15, `(.L_x_4256) ;  /* 0x000000000f087348 */ /* 0x01ffea0003c00000 */
[----:B---3--:R3:W0:Y:S02]  /*3b220*/  SHFL.IDX P6, R14, R13, R12, R11 ;  /* 0x0000000c0d0e7389 */ /* 0x00862400000c000b */
[----:B01234-:R-:W-:Y:S01]  /*3b230*/  ENDCOLLECTIVE ;  /* 0x000000000000791b */ /* 0x01ffe20003800000 */
.L_x_4256:
[----:B------:R-:W-:Y:S05]  /*3b240*/  BSYNC B1 ;  /* 0x0000000000017941 */ /* 0x000fea0003800000 */
.L_x_4255:
        /* <DEDUP_REMOVED lines=8> */
.L_x_4257:
[----:B------:R-:W-:Y:S05]  /*3b2d0*/  BRA `(.L_x_4258) ;  /* 0xfffffcac00047947 */ /* 0x000fea000383ffff */
.L_x_3911:
[----:B------:R0:W0:Y:S02]  /*3b2e0*/  SYNCS.PHASECHK.TRANS64.TRYWAIT P3, [R69+URZ+0x324b0], R82 ;  /* 0x0324b052450075a7 */ /* 0x000024000806017f */
[----:B0-----:R-:W-:Y:S05]  /*3b2f0*/  @!P3 NANOSLEEP.SYNCS 0x989680 ;  /* 0x009896800000b95d */ /* 0x001fea0003900000 */
[----:B------:R-:W0:Y:S02]  /*3b300*/  @!P3 SYNCS.PHASECHK.TRANS64 P3, [R69+URZ+0x324b0], R82 ;  /* 0x0324b0524500b5a7 */ /* 0x000e24000806007f */
[----:B0-----:R-:W-:Y:S05]  /*3b310*/  @!P3 BRA `(.L_x_3911) ;  /* 0xfffffffc00f0b947 */ /* 0x001fea000383ffff */
[----:B------:R-:W-:Y:S05]  /*3b320*/  BRA `(.L_x_4259) ;  /* 0xfffffcac00787947 */ /* 0x000fea000383ffff */
.L_x_3929:
[----:B------:R0:W5:Y:S01]  /*3b330*/  LDL R13, [R1+0x51c] ;  /* 0x00051c00010d7983 */ /* 0x0001620000100800 */
[----:B------:R-:W-:Y:S01]  /*3b340*/  BSSY B0, `(.L_x_4260) ;  /* 0x0000007000007945 */ /* 0x000fe20003800000 */
[----:B------:R-:W-:Y:S02]  /*3b350*/  IMAD.MOV.U32 R12, RZ, RZ, RZ ;  /* 0x000000ffff0c7224 */ /* 0x000fe400078e00ff */
[----:B------:R-:W-:Y:S02]  /*3b360*/  IMAD.MOV.U32 R11, RZ, RZ, 0x1f ;  /* 0x0000001fff0b7424 */ /* 0x000fe400078e00ff */
[----:B----4-:R-:W-:-:S07]  /*3b370*/  IMAD.MOV.U32 R15, RZ, RZ, -0x1 ;  /* 0xffffffffff0f7424 */ /* 0x010fce00078e00ff */
[----:B0-2--5:R-:W-:Y:S05]  /*3b380*/  WARPSYNC.COLLECTIVE R15, `(.L_x_4261) ;  /* 0x000000000f087348 */ /* 0x025fea0003c00000 */
[----:B-----5:R1:W3:Y:S02]  /*3b390*/  SHFL.IDX P6, R14, R13, R12, R11 ;  /* 0x0000000c0d0e7389 */ /* 0x0202e400000c000b */
[----:B0123--:R-:W-:Y:S01]  /*3b3a0*/  ENDCOLLECTIVE ;  /* 0x000000000000791b */ /* 0x00ffe20003800000 */
.L_x_4261:
[----:B------:R-:W-:Y:S05]  /*3b3b0*/  BSYNC B0 ;  /* 0x0000000000007941 */ /* 0x000fea0003800000 */
.L_x_4260:
[----:B------:R-:W-:Y:S05]  /*3b3c0*/  BRA `(.L_x_4262) ;  /* 0xfffffcc000887947 */ /* 0x000fea000383ffff */
.L_x_3941:
        /* <DEDUP_REMOVED lines=8> */
.L_x_4264:
[----:B------:R-:W-:Y:S05]  /*3b450*/  BSYNC B1 ;  /* 0x0000000000017941 */ /* 0x000fea0003800000 */
.L_x_4263:
        /* <DEDUP_REMOVED lines=8> */
.L_x_4265:
[----:B------:R-:W-:Y:S02]  /*3b4e0*/  IMAD.MOV.U32 R13, RZ, RZ, R59 ;  /* 0x000000ffff0d7224 */ /* 0x000fe400078e003b */
[----:B------:R-:W-:-:S07]  /*3b4f0*/  IMAD.MOV.U32 R6, RZ, RZ, R14 ;  /* 0x000000ffff067224 */ /* 0x000fce00078e000e */
[----:B------:R-:W-:Y:S05]  /*3b500*/  WARPSYNC.COLLECTIVE R15, `(.L_x_4266) ;  /* 0x000000000f087348 */ /* 0x000fea0003c00000 */
[----:B------:R0:W1:Y:S02]  /*3b510*/  SHFL.IDX P6, R14, R13, R12, R11 ;  /* 0x0000000c0d0e7389 */ /* 0x00006400000c000b */
[----:B01----:R-:W-:Y:S01]  /*3b520*/  ENDCOLLECTIVE ;  /* 0x000000000000791b */ /* 0x003fe20003800000 */
.L_x_4266:
[----:B------:R-:W-:Y:S02]  /*3b530*/  IMAD.MOV.U32 R13, RZ, RZ, R58 ;  /* 0x000000ffff0d7224 */ /* 0x000fe400078e003a */
[----:B------:R-:W-:-:S07]  /*3b540*/  IMAD.MOV.U32 R7, RZ, RZ, R14 ;  /* 0x000000ffff077224 */ /* 0x000fce00078e000e */
[----:B------:R-:W-:Y:S05]  /*3b550*/  WARPSYNC.COLLECTIVE R15, `(.L_x_4267) ;  /* 0x000000000f087348 */ /* 0x000fea0003c00000 */
[----:B------:R0:W1:Y:S02]  /*3b560*/  SHFL.IDX P6, R14, R13, R12, R11 ;  /* 0x0000000c0d0e7389 */ /* 0x00006400000c000b */
[----:B01----:R-:W-:Y:S01]  /*3b570*/  ENDCOLLECTIVE ;  /* 0x000000000000791b */ /* 0x003fe20003800000 */
.L_x_4267:
[----:B------:R-:W-:Y:S01]  /*3b580*/  IMAD.MOV.U32 R8, RZ, RZ, R14 ;  /* 0x000000ffff087224 */ /* 0x000fe200078e000e */
[----:B------:R-:W-:Y:S06]  /*3b590*/  BRA `(.L_x_4268) ;  /* 0xfffffccc00707947 */ /* 0x000fec000383ffff */
.L_x_3944:
[----:B------:R-:W-:Y:S01]  /*3b5a0*/  BSSY B1, `(.L_x_4269) ;  /* 0x0000008000017945 */ /* 0x000fe20003800000 */
[----:B------:R-:W-:Y:S02]  /*3b5b0*/  IMAD.MOV.U32 R13, RZ, RZ, R44 ;  /* 0x000000ffff0d7224 */ /* 0x000fe400078e002c */
[----:B------:R-:W-:Y:S02]  /*3b5c0*/  IMAD.MOV.U32 R12, RZ, RZ, 0x1 ;  /* 0x00000001ff0c7424 */ /* 0x000fe400078e00ff */
[----:B------:R-:W-:Y:S02]  /*3b5d0*/  IMAD.MOV.U32 R11, RZ, RZ, 0x1c1f ;  /* 0x00001c1fff0b7424 */ /* 0x000fe400078e00ff */
[----:B------:R-:W-:-:S07]  /*3b5e0*/  IMAD.MOV.U32 R15, RZ, RZ, -0x1 ;  /* 0xffffffffff0f7424 */ /* 0x000fce00078e00ff */
[----:B0--34-:R-:W-:Y:S05]  /*3b5f0*/  WARPSYNC.COLLECTIVE R15, `(.L_x_4270) ;  /* 0x000000000f087348 */ /* 0x019fea0003c00000 */
[----:B------:R1:W2:Y:S02]  /*3b600*/  SHFL.IDX P6, R14, R13, R12, R11 ;  /* 0x0000000c0d0e7389 */ /* 0x0002a400000c000b */
[----:B01234-:R-:W-:Y:S01]  /*3b610*/  ENDCOLLECTIVE ;  /* 0x000000000000791b */ /* 0x01ffe20003800000 */
.L_x_4270:
[----:B------:R-:W-:Y:S05]  /*3b620*/  BSYNC B1 ;  /* 0x0000000000017941 */ /* 0x000fea0003800000 */
.L_x_4269:
        /* <DEDUP_REMOVED lines=8> */
.L_x_4271:
[----:B------:R-:W-:Y:S01]  /*3b6b0*/  MOV R13, R59 ;  /* 0x0000003b000d7202 */ /* 0x000fe20000000f00 */
[----:B------:R-:W-:-:S07]  /*3b6c0*/  IMAD.MOV.U32 R6, RZ, RZ, R14 ;  /* 0x000000ffff067224 */ /* 0x000fce00078e000e */
[----:B------:R-:W-:Y:S05]  /*3b6d0*/  WARPSYNC.COLLECTIVE R15, `(.L_x_4272) ;  /* 0x000000000f087348 */ /* 0x000fea0003c00000 */
[----:B------:R0:W1:Y:S02]  /*3b6e0*/  SHFL.IDX P6, R14, R13, R12, R11 ;  /* 0x0000000c0d0e7389 */ /* 0x00006400000c000b */
[----:B01----:R-:W-:Y:S01]  /*3b6f0*/  ENDCOLLECTIVE ;  /* 0x000000000000791b */ /* 0x003fe20003800000 */
.L_x_4272:
[----:B------:R-:W-:Y:S02]  /*3b700*/  IMAD.MOV.U32 R13, RZ, RZ, R58 ;  /* 0x000000ffff0d7224 */ /* 0x000fe400078e003a */
[----:B------:R-:W-:-:S07]  /*3b710*/  IMAD.MOV.U32 R7, RZ, RZ, R14 ;  /* 0x000000ffff077224 */ /* 0x000fce00078e000e */
[----:B------:R-:W-:Y:S05]  /*3b720*/  WARPSYNC.COLLECTIVE R15, `(.L_x_4273) ;  /* 0x000000000f087348 */ /* 0x000fea0003c00000 */
[----:B------:R0:W1:Y:S02]  /*3b730*/  SHFL.IDX P6, R14, R13, R12, R11 ;  /* 0x0000000c0d0e7389 */ /* 0x00006400000c000b */
[----:B01----:R-:W-:Y:S01]  /*3b740*/  ENDCOLLECTIVE ;  /* 0x000000000000791b */ /* 0x003fe20003800000 */
.L_x_4273:
[----:B------:R-:W-:Y:S05]  /*3b750*/  BRA `(.L_x_4274) ;  /* 0xfffffccc00d47947 */ /* 0x000fea000383ffff */
.L_x_3948:
[----:B-1----:R1:W4:Y:S02]  /*3b760*/  SYNCS.PHASECHK.TRANS64.TRYWAIT P0, [R2+URZ+0x32400], R59 ;  /* 0x0324003b020075a7 */ /* 0x002324000800017f */
[----:B----4-:R-:W-:Y:S05]  /*3b770*/  @!P0 NANOSLEEP.SYNCS 0x989680 ;  /* 0x009896800000895d */ /* 0x010fea0003900000 */
[----:B------:R-:W4:Y:S02]  /*3b780*/  @!P0 SYNCS.PHASECHK.TRANS64 P0, [R2+URZ+0x32400], R59 ;  /* 0x0324003b020085a7 */ /* 0x000f24000800007f */
[----:B----4-:R-:W-:Y:S05]  /*3b790*/  @!P0 BRA `(.L_x_3948) ;  /* 0xfffffffc00f08947 */ /* 0x010fea000383ffff */
[----:B------:R-:W-:Y:S05]  /*3b7a0*/  BRA `(.L_x_4275) ;  /* 0xfffffcd000607947 */ /* 0x000fea000383ffff */
.L_x_3956:
[----:B------:R-:W0:Y:S01]  /*3b7b0*/  LDC R27, c[0x0][0x3f4] ;  /* 0x0000fd00ff1b7b82 */ /* 0x000e220000000800 */
        /* <DEDUP_REMOVED lines=8> */
.L_x_4277:
[----:B------:R-:W-:Y:S05]  /*3b840*/  BSYNC B1 ;  /* 0x0000000000017941 */ /* 0x000fea0003800000 */
.L_x_4276:
[----:B------:R-:W-:Y:S01]  /*3b850*/  IMAD.MOV.U32 R13, RZ, RZ, R44 ;  /* 0x000000ffff0d7224 */ /* 0x000fe200078e002c */
[----:B------:R-:W-:Y:S01]  /*3b860*/  ISETP.GE.AND P0, PT, R22, R27, PT ;  /* 0x0000001b1600720c */ /* 0x000fe20003f06270 */
[----:B------:R-:W-:Y:S02]  /*3b870*/  IMAD.MOV.U32 R12, RZ, RZ, RZ ;  /* 0x000000ffff0c7224 */ /* 0x000fe400078e00ff */
[----:B------:R-:W-:Y:S02]  /*3b880*/  IMAD.MOV.U32 R11, RZ, RZ, 0x1c1f ;  /* 0x00001c1fff0b7424 */ /* 0x000fe400078e00ff */
[----:B------:R-:W-:Y:S02]  /*3b890*/  IMAD.MOV.U32 R15, RZ, RZ, -0x1 ;  /* 0xffffffffff0f7424 */ /* 0x000fe400078e00ff */
[----:B------:R-:W-:Y:S02]  /*3b8a0*/  IMAD.MOV.U32 R4, RZ, RZ, R14 ;  /* 0x000000ffff047224 */ /* 0x000fe400078e000e */
[----:B------:R-:W-:-:S07]  /*3b8b0*/  IMAD R3, R28, R7, RZ ;  /* 0x000000071c037224 */ /* 0x000fce00078e02ff */
[----:B------:R-:W-:Y:S05]  /*3b8c0*/  WARPSYNC.COLLECTIVE R15, `(.L_x_4278) ;  /* 0x000000000f087348 */ /* 0x000fea0003c00000 */
[----:B------:R0:W1:Y:S02]  /*3b8d0*/  SHFL.IDX P6, R14, R13, R12, R11 ;  /* 0x0000000c0d0e7389 */ /* 0x00006400000c000b */
[----:B01----:R-:W-:Y:S01]  /*3b8e0*/  ENDCOLLECTIVE ;  /* 0x000000000000791b */ /* 0x003fe20003800000 */
.L_x_4278:
[----:B------:R-:W-:Y:S01]  /*3b8f0*/  ISETP.GE.OR P1, PT, R0, R3, P0 ;  /* 0x000000030000720c */ /* 0x000fe20000726670 */
[----:B------:R-:W-:-:S12]  /*3b900*/  IMAD.MOV.U32 R13, RZ, RZ, R26 ;  /* 0x000000ffff0d7224 */ /* 0x000fd800078e001a */
[C---:B------:R-:W-:Y:S01]  /*3b910*/  @!P1 IMAD.SHL.U32 R7, R22.reuse, 0x2, RZ ;  /* 0x0000000216079824 */ /* 0x040fe200078e00ff */
[----:B------:R-:W-:Y:S01]  /*3b920*/  @!P1 SHF.L.U64.HI R21, R22, 0x1, R23 ;  /* 0x0000000116159819 */ /* 0x000fe20000010217 */
[----:B------:R-:W-:-:S07]  /*3b930*/  IMAD.MOV.U32 R5, RZ, RZ, R14 ;  /* 0x000000ffff057224 */ /* 0x000fce00078e000e */
[----:B------:R-:W-:Y:S05]  /*3b940*/  WARPSYNC.COLLECTIVE R15, `(.L_x_4279) ;  /* 0x000000000f087348 */ /* 0x000fea0003c00000 */
[----:B------:R0:W1:Y:S02]  /*3b950*/  SHFL.IDX P6, R14, R13, R12, R11 ;  /* 0x0000000c0d0e7389 */ /* 0x00006400000c000b */
[----:B01----:R-:W-:Y:S01]  /*3b960*/  ENDCOLLECTIVE ;  /* 0x000000000000791b */ /* 0x003fe20003800000 */
.L_x_4279:
[----:B------:R-:W-:-:S04]  /*3b970*/  @!P1 IADD3 R8, P2, R5, R7, RZ ;  /* 0x0000000705089210 */ /* 0x000fc80007f5e0ff */
[----:B------:R-:W-:Y:S01]  /*3b980*/  @!P1 IADD3.X R9, R4, R21, RZ, P2, !PT ;  /* 0x0000001504099210 */ /* 0x000fe200017fe4ff */
[----:B------:R-:W-:Y:S02]  /*3b990*/  IMAD.MOV.U32 R13, RZ, RZ, R60 ;  /* 0x000000ffff0d7224 */ /* 0x000fe400078e003c */
[----:B------:R-:W-:-:S07]  /*3b9a0*/  IMAD.MOV.U32 R6, RZ, RZ, R14 ;  /* 0x000000ffff067224 */ /* 0x000fce00078e000e */
[----:B------:R-:W-:Y:S05]  /*3b9b0*/  WARPSYNC.COLLECTIVE R15, `(.L_x_4280) ;  /* 0x000000000f087348 */ /* 0x000fea0003c00000 */
[----:B------:R0:W1:Y:S02]  /*3b9c0*/  SHFL.IDX P6, R14, R13, R12, R11 ;  /* 0x0000000c0d0e7389 */ /* 0x00006400000c000b */
[----:B01----:R-:W-:Y:S01]  /*3b9d0*/  ENDCOLLECTIVE ;  /* 0x000000000000791b */ /* 0x003fe20003800000 */
.L_x_4280:
[----:B------:R-:W2:Y:S01]  /*3b9e0*/  @!P1 LD.E.128 R8, desc[UR44][R8.64] ;  /* 0x0000002c08089980 */ /* 0x000ea2000c101d00 */
[----:B------:R-:W-:-:S05]  /*3b9f0*/  @!P1 IADD3 R4, P2, R14, R7, RZ ;  /* 0x000000070e049210 */ /* 0x000fca0007f5e0ff */
[----:B------:R-:W-:-:S06]  /*3ba00*/  @!P1 IMAD.X R5, R6, 0x1, R21, P2 ;  /* 0x0000000106059824 */ /* 0x000fcc00010e0615 */
[----:B------:R-:W5:Y:S01]  /*3ba10*/  @!P1 LD.E.128 R4, desc[UR44][R4.64] ;  /* 0x0000002c04049980 */ /* 0x000f62000c101d00 */
[----:B------:R-:W-:Y:S02]  /*3ba20*/  CS2R R20, SRZ ;  /* 0x0000000000147805 */ /* 0x000fe4000001ff00 */
[----:B------:R-:W-:Y:S02]  /*3ba30*/  CS2R R52, SRZ ;  /* 0x0000000000347805 */ /* 0x000fe4000001ff00 */
[----:B------:R-:W-:Y:S02]  /*3ba40*/  CS2R R56, SRZ ;  /* 0x0000000000387805 */ /* 0x000fe4000001ff00 */
[----:B------:R-:W-:Y:S01]  /*3ba50*/  CS2R R58, SRZ ;  /* 0x00000000003a7805 */ /* 0x000fe2000001ff00 */
[----:B--2---:R-:W-:Y:S02]  /*3ba60*/  @!P1 IMAD.MOV.U32 R20, RZ, RZ, R8 ;  /* 0x000000ffff149224 */ /* 0x004fe400078e0008 */
[----:B------:R-:W-:-:S02]  /*3ba70*/  @!P1 IMAD.MOV.U32 R21, RZ, RZ, R9 ;  /* 0x000000ffff159224 */ /* 0x000fc400078e0009 */
[----:B------:R-:W-:Y:S02]  /*3ba80*/  IMAD.MOV.U32 R12, RZ, RZ, R20 ;  /* 0x000000ffff0c7224 */ /* 0x000fe400078e0014 */
[----:B------:R-:W-:Y:S02]  /*3ba90*/  IMAD.MOV.U32 R13, RZ, RZ, R21 ;  /* 0x000000ffff0d7224 */ /* 0x000fe400078e0015 */
[----:B------:R-:W-:Y:S01]  /*3baa0*/  @!P1 IMAD.MOV.U32 R53, RZ, RZ, R11 ;  /* 0x000000ffff359224 */ /* 0x000fe200078e000b */
[----:B------:R-:W-:Y:S01]  /*3bab0*/  PRMT R65, R12, 0x7610, R65 ;  /* 0x000076100c417816 */ /* 0x000fe20000000041 */
[----:B------:R-:W-:Y:S01]  /*3bac0*/  IMAD.MOV.U32 R12, RZ, RZ, 0x1 ;  /* 0x00000001ff0c7424 */ /* 0x000fe200078e00ff */
[----:B------:R-:W-:Y:S01]  /*3bad0*/  PRMT R74, R13, 0x7610, R74 ;  /* 0x000076100d4a7816 */ /* 0x000fe2000000004a */
[----:B------:R-:W-:Y:S02]  /*3bae0*/  IMAD.MOV.U32 R13, RZ, RZ, R24 ;  /* 0x000000ffff0d7224 */ /* 0x000fe400078e0018 */
[----:B------:R-:W-:-:S02]  /*3baf0*/  IMAD.MOV.U32 R11, RZ, RZ, 0x1c1f ;  /* 0x00001c1fff0b7424 */ /* 0x000fc400078e00ff */
[----:B------:R-:W-:Y:S02]  /*3bb00*/  @!P1 IMAD.MOV.U32 R52, RZ, RZ, R10 ;  /* 0x000000ffff349224 */ /* 0x000fe400078e000a */
[----:B------:R-:W-:-:S07]  /*3bb10*/  IMAD.MOV.U32 R9, RZ, RZ, R53 ;  /* 0x000000ffff097224 */ /* 0x000fce00078e0035 */
[----:B-----5:R-:W-:Y:S05]  /*3bb20*/  WARPSYNC.COLLECTIVE R15, `(.L_x_4281) ;  /* 0x000000000f087348 */ /* 0x020fea0003c00000 */
[----:B------:R0:W1:Y:S02]  /*3bb30*/  SHFL.IDX P6, R14, R13, R12, R11 ;  /* 0x0000000c0d0e7389 */ /* 0x00006400000c000b */
[----:B01---5:R-:W-:Y:S01]  /*3bb40*/  ENDCOLLECTIVE ;  /* 0x000000000000791b */ /* 0x023fe20003800000 */
.L_x_4281:
[----:B------:R-:W-:Y:S01]  /*3bb50*/  @!P1 IMAD.MOV.U32 R56, RZ, RZ, R4 ;  /* 0x000000ffff389224 */ /* 0x000fe200078e0004 */
[----:B------:R-:W-:Y:S01]  /*3bb60*/  MOV R8, R52 ;  /* 0x0000003400087202 */ /* 0x000fe20000000f00 */
[----:B------:R-:W-:Y:S02]  /*3bb70*/  @!P1 IMAD.MOV.U32 R57, RZ, RZ, R5 ;  /* 0x000000ffff399224 */ /* 0x000fe400078e0005 */
[----:B------:R-:W-:Y:S01]  /*3bb80*/  @!P1 IMAD.MOV.U32 R58, RZ, RZ, R6 ;  /* 0x000000ffff3a9224 */ /* 0x000fe200078e0006 */
[----:B------:R-:W-:Y:S01]  /*3bb90*/  PRMT R28, R8, 0x5410, R9 ;  /* 0x00005410081c7816 */ /* 0x000fe20000000009 */
[----:B------:R-:W-:Y:S01]  /*3bba0*/  @!P1 IMAD.MOV.U32 R59, RZ, RZ, R7 ;  /* 0x000000ffff3b9224 */ /* 0x000fe200078e0007 */
[----:B------:R-:W-:Y:S01]  /*3bbb0*/  CS2R R8, SRZ ;  /* 0x0000000000087805 */ /* 0x000fe2000001ff00 */
[----:B------:R-:W-:Y:S02]  /*3bbc0*/  IMAD.MOV.U32 R4, RZ, RZ, R56 ;  /* 0x000000ffff047224 */ /* 0x000fe400078e0038 */
[----:B------:R-:W-:-:S02]  /*3bbd0*/  IMAD.MOV.U32 R5, RZ, RZ, R57 ;  /* 0x000000ffff057224 */ /* 0x000fc400078e0039 */
[----:B------:R-:W-:Y:S01]  /*3bbe0*/  IMAD.MOV.U32 R13, RZ, RZ, R44 ;  /* 0x000000ffff0d7224 */ /* 0x000fe200078e002c */
[----:B------:R-:W-:Y:S01]  /*3bbf0*/  PRMT R65, R65, 0x5410, R4 ;  /* 0x0000541041417816 */ /* 0x000fe20000000004 */
[----:B------:R-:W-:Y:S01]  /*3bc00*/  IMAD.MOV.U32 R6, RZ, RZ, R58 ;  /* 0x000000ffff067224 */ /* 0x000fe200078e003a */
[----:B------:R-:W-:Y:S01]  /*3bc10*/  PRMT R76, R5, 0x7610, R76 ;  /* 0x00007610054c7816 */ /* 0x000fe2000000004c */
[----:B------:R-:W-:-:S03]  /*3bc20*/  IMAD.MOV.U32 R7, RZ, RZ, R59 ;  /* 0x000000ffff077224 */ /* 0x000fc600078e003b */
[----:B------:R-:W-:Y:S02]  /*3bc30*/  PRMT R83, R6, 0x7610, R83 ;  /* 0x0000761006537816 */ /* 0x000fe40000000053 */
[----:B------:R-:W-:Y:S01]  /*3bc40*/  PRMT R77, R7, 0x7610, R77 ;  /* 0x00007610074d7816 */ /* 0x000fe2000000004d */
[----:B------:R-:W-:-:S07]  /*3bc50*/  IMAD.MOV.U32 R24, RZ, RZ, R14 ;  /* 0x000000ffff187224 */ /* 0x000fce00078e000e */
[----:B------:R-:W-:Y:S05]  /*3bc60*/  WARPSYNC.COLLECTIVE R15, `(.L_x_4282) ;  /* 0x000000000f087348 */ /* 0x000fea0003c00000 */
[----:B------:R0:W1:Y:S02]  /*3bc70*/  SHFL.IDX P6, R14, R13, R12, R11 ;  /* 0x0000000c0d0e7389 */ /* 0x00006400000c000b */
[----:B01----:R-:W-:Y:S01]  /*3bc80*/  ENDCOLLECTIVE ;  /* 0x000000000000791b */ /* 0x003fe20003800000 */
.L_x_4282:
[----:B------:R-:W-:Y:S02]  /*3bc90*/  IMAD.MOV.U32 R13, RZ, RZ, R26 ;  /* 0x000000ffff0d7224 */ /* 0x000fe400078e001a */
[----:B------:R-:W-:-:S07]  /*3bca0*/  IMAD.MOV.U32 R25, RZ, RZ, R14 ;  /* 0x000000ffff197224 */ /* 0x000fce00078e000e */
[----:B------:R-:W-:Y:S05]  /*3bcb0*/  WARPSYNC.COLLECTIVE R15, `(.L_x_4283) ;  /* 0x000000000f087348 */ /* 0x000fea0003c00000 */
[----:B------:R0:W1:Y:S02]  /*3bcc0*/  SHFL.IDX P6, R14, R13, R12, R11 ;  /* 0x0000000c0d0e7389 */ /* 0x00006400000c000b */
[----:B01----:R-:W-:Y:S01]  /*3bcd0*/  ENDCOLLECTIVE ;  /* 0x000000000000791b */ /* 0x003fe20003800000 */
.L_x_4283:
[----:B------:R-:W-:Y:S02]  /*3bce0*/  IMAD.MOV.U32 R13, RZ, RZ, R60 ;  /* 0x000000ffff0d7224 */ /* 0x000fe400078e003c */
[----:B------:R-:W-:-:S07]  /*3bcf0*/  IMAD.MOV.U32 R26, RZ, RZ, R14 ;  /* 0x000000ffff1a7224 */ /* 0x000fce00078e000e */
[----:B------:R-:W-:Y:S05]  /*3bd00*/  WARPSYNC.COLLECTIVE R15, `(.L_x_4284) ;  /* 0x000000000f087348 */ /* 0x000fea0003c00000 */
[----:B------:R0:W1:Y:S02]  /*3bd10*/  SHFL.IDX P6, R14, R13, R12, R11 ;  /* 0x0000000c0d0e7389 */ /* 0x00006400000c000b */
[----:B01----:R-:W-:Y:S01]  /*3bd20*/  ENDCOLLECTIVE ;  /* 0x000000000000791b */ /* 0x003fe20003800000 */
.L_x_4284:
[----:B------:R-:W-:Y:S05]  /*3bd30*/  BRA `(.L_x_4285) ;  /* 0xfffffcdc00a07947 */ /* 0x000fea000383ffff */
.L_x_3960:
[----:B0-----:R0:W1:Y:S02]  /*3bd40*/  SYNCS.PHASECHK.TRANS64.TRYWAIT P1, [R2+URZ+0x32400], R13 ;  /* 0x0324000d020075a7 */ /* 0x001064000802017f */
[----:B-1----:R-:W-:Y:S05]  /*3bd50*/  @!P1 NANOSLEEP.SYNCS 0x989680 ;  /* 0x009896800000995d */ /* 0x002fea0003900000 */
[----:B------:R-:W1:Y:S02]  /*3bd60*/  @!P1 SYNCS.PHASECHK.TRANS64 P1, [R2+URZ+0x32400], R13 ;  /* 0x0324000d020095a7 */ /* 0x000e64000802007f */
[----:B-1----:R-:W-:Y:S05]  /*3bd70*/  @!P1 BRA `(.L_x_3960) ;  /* 0xfffffffc00f09947 */ /* 0x002fea000383ffff */
[----:B------:R-:W-:Y:S05]  /*3bd80*/  BRA `(.L_x_4286) ;  /* 0xfffffcdc00fc7947 */ /* 0x000fea000383ffff */
.L_x_3974:
[----:B0-----:R0:W1:Y:S02]  /*3bd90*/  SYNCS.PHASECHK.TRANS64.TRYWAIT P0, [R2+URZ], R7 ;  /* 0x00000007020075a7 */ /* 0x001064000800017f */
[----:B-1----:R-:W-:Y:S05]  /*3bda0*/  @!P0 NANOSLEEP.SYNCS 0x989680 ;  /* 0x009896800000895d */ /* 0x002fea0003900000 */
[----:B------:R-:W1:Y:S02]  /*3bdb0*/  @!P0 SYNCS.PHASECHK.TRANS64 P0, [R2+URZ], R7 ;  /* 0x00000007020085a7 */ /* 0x000e64000800007f */
[----:B-1----:R-:W-:Y:S05]  /*3bdc0*/  @!P0 BRA `(.L_x_3974) ;  /* 0xfffffffc00f08947 */ /* 0x002fea000383ffff */
[----:B------:R-:W-:Y:S05]  /*3bdd0*/  BRA `(.L_x_3973) ;  /* 0xfffffcf400bc7947 */ /* 0x000fea000383ffff */
.L_x_3981:
[----:B0-----:R0:W1:Y:S02]  /*3bde0*/  SYNCS.PHASECHK.TRANS64.TRYWAIT P0, [R6+URZ], R7 ;  /* 0x00000007060075a7 */ /* 0x001064000800017f */
[----:B-1----:R-:W-:Y:S05]  /*3bdf0*/  @!P0 NANOSLEEP.SYNCS 0x989680 ;  /* 0x009896800000895d */ /* 0x002fea0003900000 */
[----:B------:R-:W1:Y:S02]  /*3be00*/  @!P0 SYNCS.PHASECHK.TRANS64 P0, [R6+URZ], R7 ;  /* 0x00000007060085a7 */ /* 0x000e64000800007f */
[----:B-1----:R-:W-:Y:S05]  /*3be10*/  @!P0 BRA `(.L_x_3981) ;  /* 0xfffffffc00f08947 */ /* 0x002fea000383ffff */
[----:B------:R-:W-:Y:S05]  /*3be20*/  BRA `(.L_x_3980) ;  /* 0xfffffcf800e07947 */ /* 0x000fea000383ffff */
.L_x_4008:
[----:B-1----:R1:W2:Y:S02]  /*3be30*/  SYNCS.PHASECHK.TRANS64.TRYWAIT P0, [R10+URZ], R11 ;  /* 0x0000000b0a0075a7 */ /* 0x0022a4000800017f */
[----:B--2---:R-:W-:Y:S05]  /*3be40*/  @!P0 NANOSLEEP.SYNCS 0x989680 ;  /* 0x009896800000895d */ /* 0x004fea0003900000 */
[----:B------:R-:W2:Y:S02]  /*3be50*/  @!P0 SYNCS.PHASECHK.TRANS64 P0, [R10+URZ], R11 ;  /* 0x0000000b0a0085a7 */ /* 0x000ea4000800007f */
[----:B--2---:R-:W-:Y:S05]  /*3be60*/  @!P0 BRA `(.L_x_4008) ;  /* 0xfffffffc00f08947 */ /* 0x004fea000383ffff */
[----:B------:R-:W-:Y:S05]  /*3be70*/  BRA `(.L_x_4007) ;  /* 0xfffffda800d87947 */ /* 0x000fea000383ffff */
.L_x_4015:
[----:B0-----:R0:W1:Y:S02]  /*3be80*/  SYNCS.PHASECHK.TRANS64.TRYWAIT P0, [R8+URZ], R9 ;  /* 0x00000009080075a7 */ /* 0x001064000800017f */
[----:B-1----:R-:W-:Y:S05]  /*3be90*/  @!P0 NANOSLEEP.SYNCS 0x989680 ;  /* 0x009896800000895d */ /* 0x002fea0003900000 */
[----:B------:R-:W1:Y:S02]  /*3bea0*/  @!P0 SYNCS.PHASECHK.TRANS64 P0, [R8+URZ], R9 ;  /* 0x00000009080085a7 */ /* 0x000e64000800007f */
[----:B-1----:R-:W-:Y:S05]  /*3beb0*/  @!P0 BRA `(.L_x_4015) ;  /* 0xfffffffc00f08947 */ /* 0x002fea000383ffff */
[----:B------:R-:W-:Y:S05]  /*3bec0*/  BRA `(.L_x_4014) ;  /* 0xfffffdb000107947 */ /* 0x000fea000383ffff */
.L_x_4028:
[----:B-1----:R1:W2:Y:S02]  /*3bed0*/  SYNCS.PHASECHK.TRANS64.TRYWAIT P0, [R8+URZ], R9 ;  /* 0x00000009080075a7 */ /* 0x0022a4000800017f */
[----:B--2---:R-:W-:Y:S05]  /*3bee0*/  @!P0 NANOSLEEP.SYNCS 0x989680 ;  /* 0x009896800000895d */ /* 0x004fea0003900000 */
[----:B------:R-:W2:Y:S02]  /*3bef0*/  @!P0 SYNCS.PHASECHK.TRANS64 P0, [R8+URZ], R9 ;  /* 0x00000009080085a7 */ /* 0x000ea4000800007f */
[----:B--2---:R-:W-:Y:S05]  /*3bf00*/  @!P0 BRA `(.L_x_4028) ;  /* 0xfffffffc00f08947 */ /* 0x004fea000383ffff */
[----:B------:R-:W-:Y:S05]  /*3bf10*/  BRA `(.L_x_4027) ;  /* 0xfffffe4800c47947 */ /* 0x000fea000383ffff */
.L_x_4035:
[----:B-1----:R1:W2:Y:S02]  /*3bf20*/  SYNCS.PHASECHK.TRANS64.TRYWAIT P0, [R8+URZ], R9 ;  /* 0x00000009080075a7 */ /* 0x0022a4000800017f */
[----:B--2---:R-:W-:Y:S05]  /*3bf30*/  @!P0 NANOSLEEP.SYNCS 0x989680 ;  /* 0x009896800000895d */ /* 0x004fea0003900000 */
[----:B------:R-:W2:Y:S02]  /*3bf40*/  @!P0 SYNCS.PHASECHK.TRANS64 P0, [R8+URZ], R9 ;  /* 0x00000009080085a7 */ /* 0x000ea4000800007f */
[----:B--2---:R-:W-:Y:S05]  /*3bf50*/  @!P0 BRA `(.L_x_4035) ;  /* 0xfffffffc00f08947 */ /* 0x004fea000383ffff */
[----:B------:R-:W-:Y:S05]  /*3bf60*/  BRA `(.L_x_4034) ;  /* 0xfffffe4c00fc7947 */ /* 0x000fea000383ffff */
.L_x_4055:
[----:B------:R-:W-:Y:S02]  /*3bf70*/  IMAD.MOV.U32 R13, RZ, RZ, R19 ;  /* 0x000000ffff0d7224 */ /* 0x000fe400078e0013 */
[----:B------:R-:W-:Y:S02]  /*3bf80*/  IMAD.MOV.U32 R12, RZ, RZ, RZ ;  /* 0x000000ffff0c7224 */ /* 0x000fe400078e00ff */
[----:B------:R-:W-:Y:S02]  /*3bf90*/  IMAD.MOV.U32 R11, RZ, RZ, 0x181f ;  /* 0x0000181fff0b7424 */ /* 0x000fe400078e00ff */
[----:B------:R-:W-:-:S07]  /*3bfa0*/  IMAD.MOV.U32 R15, RZ, RZ, -0x1 ;  /* 0xffffffffff0f7424 */ /* 0x000fce00078e00ff */
[----:B-----5:R-:W-:Y:S05]  /*3bfb0*/  WARPSYNC.COLLECTIVE R15, `(.L_x_4287) ;  /* 0x000000000f087348 */ /* 0x020fea0003c00000 */
[----:B------:R0:W1:Y:S02]  /*3bfc0*/  SHFL.IDX P6, R14, R13, R12, R11 ;  /* 0x0000000c0d0e7389 */ /* 0x00006400000c000b */
[----:B01---5:R-:W-:Y:S01]  /*3bfd0*/  ENDCOLLECTIVE ;  /* 0x000000000000791b */ /* 0x023fe20003800000 */
.L_x_4287:
[----:B------:R-:W-:Y:S02]  /*3bfe0*/  IMAD.MOV.U32 R13, RZ, RZ, R18 ;  /* 0x000000ffff0d7224 */ /* 0x000fe400078e0012 */
[----:B------:R-:W-:-:S07]  /*3bff0*/  IMAD.MOV.U32 R3, RZ, RZ, R14 ;  /* 0x000000ffff037224 */ /* 0x000fce00078e000e */
[----:B------:R-:W-:Y:S05]  /*3c000*/  WARPSYNC.COLLECTIVE R15, `(.L_x_4288) ;  /* 0x000000000f087348 */ /* 0x000fea0003c00000 */
[----:B------:R0:W1:Y:S02]  /*3c010*/  SHFL.IDX P6, R14, R13, R12, R11 ;  /* 0x0000000c0d0e7389 */ /* 0x00006400000c000b */
[----:B01----:R-:W-:Y:S01]  /*3c020*/  ENDCOLLECTIVE ;  /* 0x000000000000791b */ /* 0x003fe20003800000 */
.L_x_4288:
[----:B------:R-:W-:Y:S05]  /*3c030*/  BRA `(.L_x_4289) ;  /* 0xffffff2800b87947 */ /* 0x000fea000383ffff */
.L_x_4058:
        /* <DEDUP_REMOVED lines=8> */
.L_x_4291:
[----:B------:R-:W-:Y:S05]  /*3c0c0*/  BSYNC B1 ;  /* 0x0000000000017941 */ /* 0x000fea0003800000 */
.L_x_4290:
        /* <DEDUP_REMOVED lines=8> */
.L_x_4292:
[----:B------:R-:W-:Y:S05]  /*3c150*/  BRA `(.L_x_4293) ;  /* 0xffffff2800d87947 */ /* 0x000fea000383ffff */
.L_x_4061:
[----:B------:R-:W-:Y:S01]  /*3c160*/  BSSY B1, `(.L_x_4294) ;  /* 0x0000008000017945 */ /* 0x000fe20003800000 */
[----:B------:R-:W-:Y:S02]  /*3c170*/  IMAD.MOV.U32 R13, RZ, RZ, R19 ;  /* 0x000000ffff0d7224 */ /* 0x000fe400078e0013 */
[----:B------:R-:W-:Y:S02]  /*3c180*/  IMAD.MOV.U32 R12, RZ, RZ, 0x2 ;  /* 0x00000002ff0c7424 */ /* 0x000fe400078e00ff */
[----:B---3--:R-:W-:Y:S02]  /*3c190*/  IMAD.MOV.U32 R11, RZ, RZ, 0x181f ;  /* 0x0000181fff0b7424 */ /* 0x008fe400078e00ff */
[----:B------:R-:W-:-:S07]  /*3c1a0*/  IMAD.MOV.U32 R15, RZ, RZ, -0x1 ;  /* 0xffffffffff0f7424 */ /* 0x000fce00078e00ff */
[----:B012-4-:R-:W-:Y:S05]  /*3c1b0*/  WARPSYNC.COLLECTIVE R15, `(.L_x_4295) ;  /* 0x000000000f087348 */ /* 0x017fea0003c00000 */
[----:B--2---:R2:W3:Y:S02]  /*3c1c0*/  SHFL.IDX P6, R14, R13, R12, R11 ;  /* 0x0000000c0d0e7389 */ /* 0x0044e400000c000b */
[----:B01234-:R-:W-:Y:S01]  /*3c1d0*/  ENDCOLLECTIVE ;  /* 0x000000000000791b */ /* 0x01ffe20003800000 */
.L_x_4295:
[----:B------:R-:W-:Y:S05]  /*3c1e0*/  BSYNC B1 ;  /* 0x0000000000017941 */ /* 0x000fea0003800000 */
.L_x_4294:
        /* <DEDUP_REMOVED lines=8> */
.L_x_4296:
[----:B------:R-:W-:Y:S05]  /*3c270*/  BRA `(.L_x_4297) ;  /* 0xffffff2800f87947 */ /* 0x000fea000383ffff */
.L_x_4064:
[----:B------:R-:W-:Y:S01]  /*3c280*/  BSSY B1, `(.L_x_4298) ;  /* 0x0000008000017945 */ /* 0x000fe20003800000 */
[----:B------:R-:W-:Y:S01]  /*3c290*/  MOV R13, R19 ;  /* 0x00000013000d7202 */ /* 0x000fe20000000f00 */
[----:B------:R-:W-:Y:S02]  /*3c2a0*/  IMAD.MOV.U32 R12, RZ, RZ, 0x3 ;  /* 0x00000003ff0c7424 */ /* 0x000fe400078e00ff */
[----:B---3--:R-:W-:Y:S02]  /*3c2b0*/  IMAD.MOV.U32 R11, RZ, RZ, 0x181f ;  /* 0x0000181fff0b7424 */ /* 0x008fe400078e00ff */
[----:B------:R-:W-:-:S07]  /*3c2c0*/  IMAD.MOV.U32 R15, RZ, RZ, -0x1 ;  /* 0xffffffffff0f7424 */ /* 0x000fce00078e00ff */
[----:B012-4-:R-:W-:Y:S05]  /*3c2d0*/  WARPSYNC.COLLECTIVE R15, `(.L_x_4299) ;  /* 0x000000000f087348 */ /* 0x017fea0003c00000 */
[----:B--2---:R2:W3:Y:S02]  /*3c2e0*/  SHFL.IDX P6, R14, R13, R12, R11 ;  /* 0x0000000c0d0e7389 */ /* 0x0044e400000c000b */
[----:B01234-:R-:W-:Y:S01]  /*3c2f0*/  ENDCOLLECTIVE ;  /* 0x000000000000791b */ /* 0x01ffe20003800000 */
.L_x_4299:
[----:B------:R-:W-:Y:S05]  /*3c300*/  BSYNC B1 ;  /* 0x0000000000017941 */ /* 0x000fea0003800000 */
.L_x_4298:
        /* <DEDUP_REMOVED lines=8> */
.L_x_4300:
[----:B------:R-:W-:Y:S05]  /*3c390*/  BRA `(.L_x_4301) ;  /* 0xffffff2c00187947 */ /* 0x000fea000383ffff */
.L_x_4066:
[----:B------:R-:W-:Y:S02]  /*3c3a0*/  IMAD.MOV.U32 R13, RZ, RZ, R4 ;  /* 0x000000ffff0d7224 */ /* 0x000fe400078e0004 */
[----:B------:R-:W-:Y:S02]  /*3c3b0*/  IMAD.MOV.U32 R12, RZ, RZ, RZ ;  /* 0x000000ffff0c7224 */ /* 0x000fe400078e00ff */
[----:B------:R-:W-:Y:S02]  /*3c3c0*/  IMAD.MOV.U32 R11, RZ, RZ, 0x1c1f ;  /* 0x00001c1fff0b7424 */ /* 0x000fe400078e00ff */
[----:B------:R-:W-:-:S07]  /*3c3d0*/  IMAD.MOV.U32 R15, RZ, RZ, -0x1 ;  /* 0xffffffffff0f7424 */ /* 0x000fce00078e00ff */
[----:B0-----:R-:W-:Y:S05]  /*3c3e0*/  WARPSYNC.COLLECTIVE R15, `(.L_x_4302) ;  /* 0x000000000f087348 */ /* 0x001fea0003c00000 */
[----:B------:R1:W2:Y:S02]  /*3c3f0*/  SHFL.IDX P6, R14, R13, R12, R11 ;  /* 0x0000000c0d0e7389 */ /* 0x0002a400000c000b */
[----:B012---:R-:W-:Y:S01]  /*3c400*/  ENDCOLLECTIVE ;  /* 0x000000000000791b */ /* 0x007fe20003800000 */
.L_x_4302:
[----:B------:R-:W-:Y:S02]  /*3c410*/  IMAD.MOV.U32 R13, RZ, RZ, R3 ;  /* 0x000000ffff0d7224 */ /* 0x000fe400078e0003 */
[----:B------:R-:W-:-:S07]  /*3c420*/  IMAD.MOV.U32 R5, RZ, RZ, R14 ;  /* 0x000000ffff057224 */ /* 0x000fce00078e000e */
[----:B------:R-:W-:Y:S05]  /*3c430*/  WARPSYNC.COLLECTIVE R15, `(.L_x_4303) ;  /* 0x000000000f087348 */ /* 0x000fea0003c00000 */
[----:B------:R0:W1:Y:S02]  /*3c440*/  SHFL.IDX P6, R14, R13, R12, R11 ;  /* 0x0000000c0d0e7389 */ /* 0x00006400000c000b */
[----:B01----:R-:W-:Y:S01]  /*3c450*/  ENDCOLLECTIVE ;  /* 0x000000000000791b */ /* 0x003fe20003800000 */
.L_x_4303:
[----:B------:R-:W-:Y:S01]  /*3c460*/  IMAD.MOV.U32 R6, RZ, RZ, R14 ;  /* 0x000000ffff067224 */ /* 0x000fe200078e000e */
[----:B------:R-:W-:Y:S06]  /*3c470*/  BRA `(.L_x_4304) ;  /* 0xffffff30001c7947 */ /* 0x000fec000383ffff */
.L_x_4069:
[----:B------:R-:W-:Y:S01]  /*3c480*/  BSSY B1, `(.L_x_4305) ;  /* 0x0000008000017945 */ /* 0x000fe20003800000 */
[----:B------:R-:W-:Y:S01]  /*3c490*/  IMAD.MOV.U32 R13, RZ, RZ, R4 ;  /* 0x000000ffff0d7224 */ /* 0x000fe200078e0004 */
[----:B------:R-:W-:Y:S01]  /*3c4a0*/  MOV R12, 0x1 ;  /* 0x00000001000c7802 */ /* 0x000fe20000000f00 */
[----:B----4-:R-:W-:Y:S02]  /*3c4b0*/  IMAD.MOV.U32 R11, RZ, RZ, 0x1c1f ;  /* 0x00001c1fff0b7424 */ /* 0x010fe400078e00ff */
[----:B------:R-:W-:-:S07]  /*3c4c0*/  IMAD.MOV.U32 R15, RZ, RZ, -0x1 ;  /* 0xffffffffff0f7424 */ /* 0x000fce00078e00ff */
[----:B0123--:R-:W-:Y:S05]  /*3c4d0*/  WARPSYNC.COLLECTIVE R15, `(.L_x_4306) ;  /* 0x000000000f087348 */ /* 0x00ffea0003c00000 */
[----:B------:R4:W0:Y:S02]  /*3c4e0*/  SHFL.IDX P6, R14, R13, R12, R11 ;  /* 0x0000000c0d0e7389 */ /* 0x00082400000c000b */
[----:B01234-:R-:W-:Y:S01]  /*3c4f0*/  ENDCOLLECTIVE ;  /* 0x000000000000791b */ /* 0x01ffe20003800000 */
.L_x_4306:
[----:B------:R-:W-:Y:S05]  /*3c500*/  BSYNC B1 ;  /* 0x0000000000017941 */ /* 0x000fea0003800000 */
.L_x_4305:
        /* <DEDUP_REMOVED lines=8> */
.L_x_4307:
[----:B------:R-:W-:Y:S05]  /*3c590*/  BRA `(.L_x_4308) ;  /* 0xffffff3c00347947 */ /* 0x000fea000383ffff */
.L_x_4075:
[----:B------:R-:W-:Y:S02]  /*3c5a0*/  IMAD.MOV.U32 R13, RZ, RZ, R4 ;  /* 0x000000ffff0d7224 */ /* 0x000fe400078e0004 */
[----:B------:R-:W-:Y:S02]  /*3c5b0*/  IMAD.MOV.U32 R12, RZ, RZ, RZ ;  /* 0x000000ffff0c7224 */ /* 0x000fe400078e00ff */
[----:B------:R-:W-:Y:S02]  /*3c5c0*/  IMAD.MOV.U32 R11, RZ, RZ, 0x181f ;  /* 0x0000181fff0b7424 */ /* 0x000fe400078e00ff */
[----:B------:R-:W-:-:S07]  /*3c5d0*/  IMAD.MOV.U32 R15, RZ, RZ, -0x1 ;  /* 0xffffffffff0f7424 */ /* 0x000fce00078e00ff */
[----:B01----:R-:W-:Y:S05]  /*3c5e0*/  WARPSYNC.COLLECTIVE R15, `(.L_x_4309) ;  /* 0x000000000f087348 */ /* 0x003fea0003c00000 */
[----:B------:R2:W3:Y:S02]  /*3c5f0*/  SHFL.IDX P6, R14, R13, R12, R11 ;  /* 0x0000000c0d0e7389 */ /* 0x0004e400000c000b */
[----:B0123--:R-:W-:Y:S01]  /*3c600*/  ENDCOLLECTIVE ;  /* 0x000000000000791b */ /* 0x00ffe20003800000 */
.L_x_4309:
[----:B------:R-:W-:Y:S02]  /*3c610*/  IMAD.MOV.U32 R13, RZ, RZ, R0 ;  /* 0x000000ffff0d7224 */ /* 0x000fe400078e0000 */
[----:B------:R-:W-:-:S07]  /*3c620*/  IMAD.MOV.U32 R3, RZ, RZ, R14 ;  /* 0x000000ffff037224 */ /* 0x000fce00078e000e */
[----:B------:R-:W-:Y:S05]  /*3c630*/  WARPSYNC.COLLECTIVE R15, `(.L_x_4310) ;  /* 0x000000000f087348 */ /* 0x000fea0003c00000 */
[----:B------:R0:W1:Y:S02]  /*3c640*/  SHFL.IDX P6, R14, R13, R12, R11 ;  /* 0x0000000c0d0e7389 */ /* 0x00006400000c000b */
[----:B01----:R-:W-:Y:S01]  /*3c650*/  ENDCOLLECTIVE ;  /* 0x000000000000791b */ /* 0x003fe20003800000 */
.L_x_4310:
[----:B------:R-:W-:Y:S05]  /*3c660*/  BRA `(.L_x_4311) ;  /* 0xffffff5000d07947 */ /* 0x000fea000383ffff */
.L_x_4078:
[----:B------:R-:W-:Y:S01]  /*3c670*/  BSSY B1, `(.L_x_4312) ;  /* 0x0000008000017945 */ /* 0x000fe20003800000 */
[----:B------:R-:W-:Y:S01]  /*3c680*/  IMAD.MOV.U32 R13, RZ, RZ, R4 ;  /* 0x000000ffff0d7224 */ /* 0x000fe200078e0004 */
[----:B---3--:R-:W-:Y:S01]  /*3c690*/  MOV R15, 0xffffffff ;  /* 0xffffffff000f7802 */ /* 0x008fe20000000f00 */
[----:B------:R-:W-:Y:S02]  /*3c6a0*/  IMAD.MOV.U32 R12, RZ, RZ, 0x1 ;  /* 0x00000001ff0c7424 */ /* 0x000fe400078e00ff */
[----:B------:R-:W-:-:S07]  /*3c6b0*/  IMAD.MOV.U32 R11, RZ, RZ, 0x181f ;  /* 0x0000181fff0b7424 */ /* 0x000fce00078e00ff */
[----:B012-4-:R-:W-:Y:S05]  /*3c6c0*/  WARPSYNC.COLLECTIVE R15, `(.L_x_4313) ;  /* 0x000000000f087348 */ /* 0x017fea0003c00000 */
[----:B----4-:R3:W4:Y:S02]  /*3c6d0*/  SHFL.IDX P6, R14, R13, R12, R11 ;  /* 0x0000000c0d0e7389 */ /* 0x01072400000c000b */
[----:B01234-:R-:W-:Y:S01]  /*3c6e0*/  ENDCOLLECTIVE ;  /* 0x000000000000791b */ /* 0x01ffe20003800000 */
.L_x_4313:
[----:B------:R-:W-:Y:S05]  /*3c6f0*/  BSYNC B1 ;  /* 0x0000000000017941 */ /* 0x000fea0003800000 */
.L_x_4312:
        /* <DEDUP_REMOVED lines=8> */
.L_x_4314:
[----:B------:R-:W-:Y:S05]  /*3c780*/  BRA `(.L_x_4315) ;  /* 0xffffff5000f47947 */ /* 0x000fea000383ffff */
.L_x_4081:
[----:B------:R-:W-:Y:S01]  /*3c790*/  BSSY B1, `(.L_x_4316) ;  /* 0x0000008000017945 */ /* 0x000fe20003800000 */
[----:B------:R-:W-:Y:S02]  /*3c7a0*/  IMAD.MOV.U32 R13, RZ, RZ, R4 ;  /* 0x000000ffff0d7224 */ /* 0x000fe400078e0004 */
[----:B------:R-:W-:Y:S02]  /*3c7b0*/  IMAD.MOV.U32 R12, RZ, RZ, 0x2 ;  /* 0x00000002ff0c7424 */ /* 0x000fe400078e00ff */
[----:B0-----:R-:W-:Y:S02]  /*3c7c0*/  IMAD.MOV.U32 R11, RZ, RZ, 0x181f ;  /* 0x0000181fff0b7424 */ /* 0x001fe400078e00ff */
[----:B------:R-:W-:-:S07]  /*3c7d0*/  IMAD.MOV.U32 R15, RZ, RZ, -0x1 ;  /* 0xffffffffff0f7424 */ /* 0x000fce00078e00ff */
[----:B-1234-:R-:W-:Y:S05]  /*3c7e0*/  WARPSYNC.COLLECTIVE R15, `(.L_x_4317) ;  /* 0x000000000f087348 */ /* 0x01efea0003c00000 */
[----:B----4-:R0:W4:Y:S02]  /*3c7f0*/  SHFL.IDX P6, R14, R13, R12, R11 ;  /* 0x0000000c0d0e7389 */ /* 0x01012400000c000b */
[----:B01234-:R-:W-:Y:S01]  /*3c800*/  ENDCOLLECTIVE ;  /* 0x000000000000791b */ /* 0x01ffe20003800000 */
.L_x_4317:
[----:B------:R-:W-:Y:S05]  /*3c810*/  BSYNC B1 ;  /* 0x0000000000017941 */ /* 0x000fea0003800000 */
.L_x_4316:
        /* <DEDUP_REMOVED lines=8> */
.L_x_4318:
[----:B------:R-:W-:Y:S05]  /*3c8a0*/  BRA `(.L_x_4319) ;  /* 0xffffff5400147947 */ /* 0x000fea000383ffff */
.L_x_4084:
[----:B------:R-:W-:Y:S01]  /*3c8b0*/  BSSY B1, `(.L_x_4320) ;  /* 0x0000008000017945 */ /* 0x000fe20003800000 */
[----:B------:R-:W-:Y:S01]  /*3c8c0*/  IMAD.MOV.U32 R13, RZ, RZ, R4 ;  /* 0x000000ffff0d7224 */ /* 0x000fe200078e0004 */
[----:B0-----:R-:W-:Y:S01]  /*3c8d0*/  MOV R11, 0x181f ;  /* 0x0000181f000b7802 */ /* 0x001fe20000000f00 */
[----:B------:R-:W-:Y:S02]  /*3c8e0*/  IMAD.MOV.U32 R12, RZ, RZ, 0x3 ;  /* 0x00000003ff0c7424 */ /* 0x000fe400078e00ff */
[----:B------:R-:W-:-:S07]  /*3c8f0*/  IMAD.MOV.U32 R15, RZ, RZ, -0x1 ;  /* 0xffffffffff0f7424 */ /* 0x000fce00078e00ff */
[----:B-1234-:R-:W-:Y:S05]  /*3c900*/  WARPSYNC.COLLECTIVE R15, `(.L_x_4321) ;  /* 0x000000000f087348 */ /* 0x01efea0003c00000 */
[----:B------:R0:W0:Y:S02]  /*3c910*/  SHFL.IDX P6, R14, R13, R12, R11 ;  /* 0x0000000c0d0e7389 */ /* 0x00002400000c000b */
[----:B01234-:R-:W-:Y:S01]  /*3c920*/  ENDCOLLECTIVE ;  /* 0x000000000000791b */ /* 0x01ffe20003800000 */
.L_x_4321:
[----:B------:R-:W-:Y:S05]  /*3c930*/  BSYNC B1 ;  /* 0x0000000000017941 */ /* 0x000fea0003800000 */
.L_x_4320:
        /* <DEDUP_REMOVED lines=8> */
.L_x_4322:
[----:B------:R-:W-:Y:S05]  /*3c9c0*/  BRA `(.L_x_4323) ;  /* 0xffffff5400347947 */ /* 0x000fea000383ffff */
.L_x_4111:
        /* <DEDUP_REMOVED lines=11> */
.L_x_4325:
[----:B------:R-:W-:Y:S05]  /*3ca80*/  BSYNC B1 ;  /* 0x0000000000017941 */ /* 0x000fea0003800000 */
.L_x_4324:
[----:B------:R-:W-:Y:S05]  /*3ca90*/  BRA `(.L_x_4326) ;  /* 0xffffff7000fc7947 */ /* 0x000fea000383ffff */
.L_x_4113:
[----:B------:R-:W-:Y:S01]  /*3caa0*/  BSSY B1, `(.L_x_4327) ;  /* 0x0000006000017945 */ /* 0x000fe20003800000 */
[----:B------:R-:W-:-:S07]  /*3cab0*/  IMAD.MOV.U32 R15, RZ, RZ, -0x1 ;  /* 0xffffffffff0f7424 */ /* 0x000fce00078e00ff */
[----:B0-----:R-:W-:Y:S05]  /*3cac0*/  WARPSYNC.COLLECTIVE R15, `(.L_x_4328) ;  /* 0x000000000f0c7348 */ /* 0x001fea0003c00000 */
[----:B------:R-:W-:Y:S02]  /*3cad0*/  ELECT P6, UR62, PT ;  /* 0x00000000003e782f */ /* 0x000fe400038c0000 */
[----:B------:R-:W-:Y:S01]  /*3cae0*/  MOV R14, UR62 ;  /* 0x0000003e000e7c02 */ /* 0x000fe20008000f00 */
[----:B0-----:R-:W-:Y:S10]  /*3caf0*/  ENDCOLLECTIVE ;  /* 0x000000000000791b */ /* 0x001ff40003800000 */
.L_x_4328:
[----:B------:R-:W-:Y:S05]  /*3cb00*/  BSYNC B1 ;  /* 0x0000000000017941 */ /* 0x000fea0003800000 */
.L_x_4327:
[----:B------:R-:W-:Y:S05]  /*3cb10*/  BRA `(.L_x_4112) ;  /* 0xffffff7000f47947 */ /* 0x000fea000383ffff */
.L_x_4115:
[----:B0-----:R0:W1:Y:S02]  /*3cb20*/  SYNCS.PHASECHK.TRANS64.TRYWAIT P0, [R23+URZ+0x32420], R12 ;  /* 0x0324200c170075a7 */ /* 0x001064000800017f */
[----:B-1----:R-:W-:Y:S05]  /*3cb30*/  @!P0 NANOSLEEP.SYNCS 0x989680 ;  /* 0x009896800000895d */ /* 0x002fea0003900000 */
[----:B------:R-:W1:Y:S02]  /*3cb40*/  @!P0 SYNCS.PHASECHK.TRANS64 P0, [R23+URZ+0x32420], R12 ;  /* 0x0324200c170085a7 */ /* 0x000e64000800007f */
[----:B-1----:R-:W-:Y:S05]  /*3cb50*/  @!P0 BRA `(.L_x_4115) ;  /* 0xfffffffc00f08947 */ /* 0x002fea000383ffff */
[----:B------:R-:W-:Y:S05]  /*3cb60*/  BRA `(.L_x_4329) ;  /* 0xffffff7400047947 */ /* 0x000fea000383ffff */
.L_x_4119:
[----:B-1----:R1:W2:Y:S02]  /*3cb70*/  SYNCS.PHASECHK.TRANS64.TRYWAIT P0, [R3+URZ+0x324a0], R7 ;  /* 0x0324a007030075a7 */ /* 0x0022a4000800017f */
[----:B--2---:R-:W-:Y:S05]  /*3cb80*/  @!P0 NANOSLEEP.SYNCS 0x989680 ;  /* 0x009896800000895d */ /* 0x004fea0003900000 */
[----:B------:R-:W2:Y:S02]  /*3cb90*/  @!P0 SYNCS.PHASECHK.TRANS64 P0, [R3+URZ+0x324a0], R7 ;  /* 0x0324a007030085a7 */ /* 0x000ea4000800007f */
[----:B--2---:R-:W-:Y:S05]  /*3cba0*/  @!P0 BRA `(.L_x_4119) ;  /* 0xfffffffc00f08947 */ /* 0x004fea000383ffff */
[----:B------:R-:W-:Y:S05]  /*3cbb0*/  BRA `(.L_x_4330) ;  /* 0xffffff74001c7947 */ /* 0x000fea000383ffff */
.L_x_4124:
[----:B0-----:R0:W2:Y:S02]  /*3cbc0*/  SYNCS.PHASECHK.TRANS64.TRYWAIT P0, [R3+URZ+0x324c0], R7 ;  /* 0x0324c007030075a7 */ /* 0x0010a4000800017f */
[----:B--2---:R-:W-:Y:S05]  /*3cbd0*/  @!P0 NANOSLEEP.SYNCS 0x989680 ;  /* 0x009896800000895d */ /* 0x004fea0003900000 */
[----:B------:R-:W2:Y:S02]  /*3cbe0*/  @!P0 SYNCS.PHASECHK.TRANS64 P0, [R3+URZ+0x324c0], R7 ;  /* 0x0324c007030085a7 */ /* 0x000ea4000800007f */
[----:B--2---:R-:W-:Y:S05]  /*3cbf0*/  @!P0 BRA `(.L_x_4124) ;  /* 0xfffffffc00f08947 */ /* 0x004fea000383ffff */
[----:B------:R-:W-:Y:S05]  /*3cc00*/  BRA `(.L_x_4331) ;  /* 0xffffff7400987947 */ /* 0x000fea000383ffff */
.L_x_4134:
[----:B-1----:R1:W2:Y:S02]  /*3cc10*/  SYNCS.PHASECHK.TRANS64.TRYWAIT P1, [R9+URZ+0x324a0], R2 ;  /* 0x0324a002090075a7 */ /* 0x0022a4000802017f */
[----:B--2---:R-:W-:Y:S05]  /*3cc20*/  @!P1 NANOSLEEP.SYNCS 0x989680 ;  /* 0x009896800000995d */ /* 0x004fea0003900000 */
[----:B------:R-:W2:Y:S02]  /*3cc30*/  @!P1 SYNCS.PHASECHK.TRANS64 P1, [R9+URZ+0x324a0], R2 ;  /* 0x0324a002090095a7 */ /* 0x000ea4000802007f */
[----:B--2---:R-:W-:Y:S05]  /*3cc40*/  @!P1 BRA `(.L_x_4134) ;  /* 0xfffffffc00f09947 */ /* 0x004fea000383ffff */
[----:B------:R-:W-:Y:S05]  /*3cc50*/  BRA `(.L_x_4332) ;  /* 0xffffff7c000c7947 */ /* 0x000fea000383ffff */
.L_x_4139:
[----:B0-----:R0:W2:Y:S02]  /*3cc60*/  SYNCS.PHASECHK.TRANS64.TRYWAIT P1, [R9+URZ+0x324c0], R2 ;  /* 0x0324c002090075a7 */ /* 0x0010a4000802017f */
[----:B--2---:R-:W-:Y:S05]  /*3cc70*/  @!P1 NANOSLEEP.SYNCS 0x989680 ;  /* 0x009896800000995d */ /* 0x004fea0003900000 */
[----:B------:R-:W2:Y:S02]  /*3cc80*/  @!P1 SYNCS.PHASECHK.TRANS64 P1, [R9+URZ+0x324c0], R2 ;  /* 0x0324c002090095a7 */ /* 0x000ea4000802007f */
[----:B--2---:R-:W-:Y:S05]  /*3cc90*/  @!P1 BRA `(.L_x_4139) ;  /* 0xfffffffc00f09947 */ /* 0x004fea000383ffff */
[----:B------:R-:W-:Y:S05]  /*3cca0*/  BRA `(.L_x_4333) ;  /* 0xffffff7c00847947 */ /* 0x000fea000383ffff */
.L_x_4165:
        /* <DEDUP_REMOVED lines=11> */
.L_x_4335:
[----:B------:R-:W-:Y:S05]  /*3cd60*/  BSYNC B0 ;  /* 0x0000000000007941 */ /* 0x000fea0003800000 */
.L_x_4334:
[----:B------:R-:W-:Y:S05]  /*3cd70*/  BRA `(.L_x_4336) ;  /* 0xffffff9000987947 */ /* 0x000fea000383ffff */
.L_x_4168:
[----:B-1----:R1:W2:Y:S02]  /*3cd80*/  SYNCS.PHASECHK.TRANS64.TRYWAIT P0, [R17+URZ+0x32440], R0 ;  /* 0x03244000110075a7 */ /* 0x0022a4000800017f */
[----:B--2---:R-:W-:Y:S05]  /*3cd90*/  @!P0 NANOSLEEP.SYNCS 0x989680 ;  /* 0x009896800000895d */ /* 0x004fea0003900000 */
[----:B------:R-:W2:Y:S02]  /*3cda0*/  @!P0 SYNCS.PHASECHK.TRANS64 P0, [R17+URZ+0x32440], R0 ;  /* 0x03244000110085a7 */ /* 0x000ea4000800007f */
[----:B--2---:R-:W-:Y:S05]  /*3cdb0*/  @!P0 BRA `(.L_x_4168) ;  /* 0xfffffffc00f08947 */ /* 0x004fea000383ffff */
[----:B------:R-:W-:Y:S05]  /*3cdc0*/  BRA `(.L_x_4337) ;  /* 0xffffff9000ac7947 */ /* 0x000fea000383ffff */
.L_x_4169:
        /* <DEDUP_REMOVED lines=8> */
.L_x_4339:
[----:B------:R-:W-:Y:S05]  /*3ce50*/  BSYNC B0 ;  /* 0x0000000000007941 */ /* 0x000fea0003800000 */
.L_x_4338:
        /* <DEDUP_REMOVED lines=9> */
.L_x_4340:
[----:B------:R-:W-:Y:S02]  /*3cef0*/  IMAD.MOV.U32 R13, RZ, RZ, R4 ;  /* 0x000000ffff0d7224 */ /* 0x000fe400078e0004 */
[----:B------:R-:W-:Y:S02]  /*3cf00*/  IMAD.MOV.U32 R12, RZ, RZ, 0x1 ;  /* 0x00000001ff0c7424 */ /* 0x000fe400078e00ff */
[----:B------:R-:W-:-:S07]  /*3cf10*/  IMAD.MOV.U32 R3, RZ, RZ, R14 ;  /* 0x000000ffff037224 */ /* 0x000fce00078e000e */
[----:B------:R-:W-:Y:S05]  /*3cf20*/  WARPSYNC.COLLECTIVE R15, `(.L_x_4341) ;  /* 0x000000000f087348 */ /* 0x000fea0003c00000 */
[----:B------:R0:W1:Y:S02]  /*3cf30*/  SHFL.IDX P6, R14, R13, R12, R11 ;  /* 0x0000000c0d0e7389 */ /* 0x00006400000c000b */
[----:B01----:R-:W-:Y:S01]  /*3cf40*/  ENDCOLLECTIVE ;  /* 0x000000000000791b */ /* 0x003fe20003800000 */
.L_x_4341:
        /* <DEDUP_REMOVED lines=15> */
.L_x_4342:
[----:B------:R-:W-:Y:S01]  /*3d040*/  @P0 LEA R6, R5, R23, 0x1 ;  /* 0x0000001705060211 */ /* 0x000fe200078e08ff */
[----:B------:R-:W-:Y:S02]  /*3d050*/  IMAD.MOV.U32 R13, RZ, RZ, R4 ;  /* 0x000000ffff0d7224 */ /* 0x000fe400078e0004 */
[----:B------:R-:W-:Y:S02]  /*3d060*/  IMAD.MOV.U32 R12, RZ, RZ, 0x2 ;  /* 0x00000002ff0c7424 */ /* 0x000fe400078e00ff */
[----:B------:R-:W-:-:S07]  /*3d070*/  IMAD.MOV.U32 R3, RZ, RZ, R14 ;  /* 0x000000ffff037224 */ /* 0x000fce00078e000e */
[----:B------:R-:W-:Y:S05]  /*3d080*/  WARPSYNC.COLLECTIVE R15, `(.L_x_4343) ;  /* 0x000000000f087348 */ /* 0x000fea0003c00000 */
[----:B------:R0:W1:Y:S02]  /*3d090*/  SHFL.IDX P6, R14, R13, R12, R11 ;  /* 0x0000000c0d0e7389 */ /* 0x00006400000c000b */
[----:B01----:R-:W-:Y:S01]  /*3d0a0*/  ENDCOLLECTIVE ;  /* 0x000000000000791b */ /* 0x003fe20003800000 */
.L_x_4343:
        /* <DEDUP_REMOVED lines=15> */
.L_x_4344:
[----:B------:R-:W-:Y:S02]  /*3d1a0*/  @P0 IMAD R6, R5, 0x2, R23 ;  /* 0x0000000205060824 */ /* 0x000fe400078e0217 */
[----:B------:R-:W-:Y:S02]  /*3d1b0*/  IMAD.MOV.U32 R13, RZ, RZ, R4 ;  /* 0x000000ffff0d7224 */ /* 0x000fe400078e0004 */
[----:B------:R-:W-:Y:S02]  /*3d1c0*/  IMAD.MOV.U32 R12, RZ, RZ, 0x3 ;  /* 0x00000003ff0c7424 */ /* 0x000fe400078e00ff */
[----:B------:R-:W-:-:S07]  /*3d1d0*/  IMAD.MOV.U32 R3, RZ, RZ, R14 ;  /* 0x000000ffff037224 */ /* 0x000fce00078e000e */
[----:B------:R-:W-:Y:S05]  /*3d1e0*/  WARPSYNC.COLLECTIVE R15, `(.L_x_4345) ;  /* 0x000000000f087348 */ /* 0x000fea0003c00000 */
[----:B------:R0:W1:Y:S02]  /*3d1f0*/  SHFL.IDX P6, R14, R13, R12, R11 ;  /* 0x0000000c0d0e7389 */ /* 0x00006400000c000b */
[----:B01----:R-:W-:Y:S01]  /*3d200*/  ENDCOLLECTIVE ;  /* 0x000000000000791b */ /* 0x003fe20003800000 */
.L_x_4345:
        /* <DEDUP_REMOVED lines=15> */
.L_x_4346:
[----:B------:R-:W-:Y:S02]  /*3d300*/  @P0 IMAD R6, R5, 0x2, R23 ;  /* 0x0000000205060824 */ /* 0x000fe400078e0217 */
[----:B------:R-:W-:Y:S02]  /*3d310*/  IMAD.MOV.U32 R13, RZ, RZ, R4 ;  /* 0x000000ffff0d7224 */ /* 0x000fe400078e0004 */
[----:B------:R-:W-:Y:S02]  /*3d320*/  IMAD.MOV.U32 R12, RZ, RZ, 0x4 ;  /* 0x00000004ff0c7424 */ /* 0x000fe400078e00ff */
[----:B------:R-:W-:-:S07]  /*3d330*/  IMAD.MOV.U32 R3, RZ, RZ, R14 ;  /* 0x000000ffff037224 */ /* 0x000fce00078e000e */
[----:B------:R-:W-:Y:S05]  /*3d340*/  WARPSYNC.COLLECTIVE R15, `(.L_x_4347) ;  /* 0x000000000f087348 */ /* 0x000fea0003c00000 */
[----:B------:R0:W1:Y:S02]  /*3d350*/  SHFL.IDX P6, R14, R13, R12, R11 ;  /* 0x0000000c0d0e7389 */ /* 0x00006400000c000b */
[----:B01----:R-:W-:Y:S01]  /*3d360*/  ENDCOLLECTIVE ;  /* 0x000000000000791b */ /* 0x003fe20003800000 */
.L_x_4347:
        /* <DEDUP_REMOVED lines=15> */
.L_x_4348:
[----:B------:R-:W-:Y:S02]  /*3d460*/  @P0 IMAD R6, R5, 0x2, R23 ;  /* 0x0000000205060824 */ /* 0x000fe400078e0217 */
[----:B------:R-:W-:Y:S02]  /*3d470*/  IMAD.MOV.U32 R13, RZ, RZ, R4 ;  /* 0x000000ffff0d7224 */ /* 0x000fe400078e0004 */
[----:B------:R-:W-:Y:S02]  /*3d480*/  IMAD.MOV.U32 R12, RZ, RZ, 0x5 ;  /* 0x00000005ff0c7424 */ /* 0x000fe400078e00ff */
[----:B------:R-:W-:-:S07]  /*3d490*/  IMAD.MOV.U32 R3, RZ, RZ, R14 ;  /* 0x000000ffff037224 */ /* 0x000fce00078e000e */
[----:B------:R-:W-:Y:S05]  /*3d4a0*/  WARPSYNC.COLLECTIVE R15, `(.L_x_4349) ;  /* 0x000000000f087348 */ /* 0x000fea0003c00000 */
[----:B------:R0:W1:Y:S02]  /*3d4b0*/  SHFL.IDX P6, R14, R13, R12, R11 ;  /* 0x0000000c0d0e7389 */ /* 0x00006400000c000b */
[----:B01----:R-:W-:Y:S01]  /*3d4c0*/  ENDCOLLECTIVE ;  /* 0x000000000000791b */ /* 0x003fe20003800000 */
.L_x_4349:
        /* <DEDUP_REMOVED lines=10> */
.L_x_4350:
[----:B------:R-:W-:Y:S01]  /*3d570*/  @!PT LDS RZ, [RZ] ;  /* 0x00000000fffff984 */ /* 0x000fe20000000800 */
[----:B------:R-:W-:Y:S01]  /*3d580*/  @!PT LDS RZ, [RZ] ;  /* 0x00000000fffff984 */ /* 0x000fe20000000800 */
[----:B------:R-:W-:Y:S01]  /*3d590*/  @!PT LDS RZ, [RZ] ;  /* 0x00000000fffff984 */ /* 0x000fe20000000800 */
[----:B------:R1:W-:Y:S01]  /*3d5a0*/  @P0 LDGSTS.E.BYPASS.LTC128B.128 [R6+0x1e400], desc[UR44][R2.64], !P2 ;  /* 0x1e40000002060fae */ /* 0x0003e2000d101d6c */
[----:B------:R-:W-:Y:S01]  /*3d5b0*/  IMAD.MOV.U32 R0, RZ, RZ, R14 ;  /* 0x000000ffff007224 */ /* 0x000fe200078e000e */
[----:B------:R-:W-:Y:S06]  /*3d5c0*/  BRA `(.L_x_4351) ;  /* 0xffffff9000147947 */ /* 0x000fec000383ffff */
.L_x_4174:
[----:B------:R-:W-:Y:S01]  /*3d5d0*/  IMAD.MOV.U32 R13, RZ, RZ, R3 ;  /* 0x000000ffff0d7224 */ /* 0x000fe200078e0003 */
[----:B------:R-:W-:Y:S01]  /*3d5e0*/  IADD3 R35, R8, R35, RZ ;  /* 0x0000002308237210 */ /* 0x000fe20007ffe0ff */
[----:B------:R-:W-:Y:S02]  /*3d5f0*/  IMAD.MOV.U32 R12, RZ, RZ, RZ ;  /* 0x000000ffff0c7224 */ /* 0x000fe400078e00ff */
[----:B------:R-:W-:Y:S02]  /*3d600*/  IMAD.MOV.U32 R11, RZ, RZ, 0x181f ;  /* 0x0000181fff0b7424 */ /* 0x000fe400078e00ff */
[----:B------:R-:W-:Y:S02]  /*3d610*/  IMAD.MOV.U32 R15, RZ, RZ, -0x1 ;  /* 0xffffffffff0f7424 */ /* 0x000fe400078e00ff */
[----:B-----5:R-:W-:Y:S02]  /*3d620*/  IMAD R2, R9, R6, RZ ;  /* 0x0000000609027224 */ /* 0x020fe400078e02ff */
[----:B------:R-:W-:-:S07]  /*3d630*/  VIADD R10, R35, 0x10 ;  /* 0x00000010230a7836 */ /* 0x000fce0000000000 */
[----:B------:R-:W-:Y:S05]  /*3d640*/  WARPSYNC.COLLECTIVE R15, `(.L_x_4352) ;  /* 0x000000000f087348 */ /* 0x000fea0003c00000 */
[----:B------:R0:W1:Y:S02]  /*3d650*/  SHFL.IDX P6, R14, R13, R12, R11 ;  /* 0x0000000c0d0e7389 */ /* 0x00006400000c000b */
[----:B01----:R-:W-:Y:S01]  /*3d660*/  ENDCOLLECTIVE ;  /* 0x000000000000791b */ /* 0x003fe20003800000 */
.L_x_4352:
[C---:B------:R-:W-:Y:S01]  /*3d670*/  VIADD R6, R35.reuse, 0x20 ;  /* 0x0000002023067836 */ /* 0x040fe20000000000 */
[C---:B------:R-:W-:Y:S01]  /*3d680*/  ISETP.GE.AND P0, PT, R35.reuse, R2, PT ;  /* 0x000000022300720c */ /* 0x040fe20003f06270 */
[----:B------:R-:W-:Y:S01]  /*3d690*/  VIADD R8, R35, 0x40 ;  /* 0x0000004023087836 */ /* 0x000fe20000000000 */
[----:B------:R0:W-:Y:S04]  /*3d6a0*/  STL [R1+0x458], R10 ;  /* 0x0004580a01007387 */ /* 0x0001e80000100800 */
[----:B------:R0:W-:Y:S04]  /*3d6b0*/  STL [R1+0x45c], R6 ;  /* 0x00045c0601007387 */ /* 0x0001e80000100800 */
[----:B------:R0:W-:Y:S01]  /*3d6c0*/  STL [R1+0x464], R8 ;  /* 0x0004640801007387 */ /* 0x0001e20000100800 */
[----:B------:R-:W-:-:S02]  /*3d6d0*/  IMAD.MOV.U32 R13, RZ, RZ, R0 ;  /* 0x000000ffff0d7224 */ /* 0x000fc400078e0000 */
[----:B------:R-:W-:-:S07]  /*3d6e0*/  IMAD.MOV.U32 R4, RZ, RZ, R14 ;  /* 0x000000ffff047224 */ /* 0x000fce00078e000e */
[----:B0-----:R-:W-:Y:S05]  /*3d6f0*/  WARPSYNC.COLLECTIVE R15, `(.L_x_4353) ;  /* 0x000000000f087348 */ /* 0x001fea0003c00000 */
[----:B------:R1:W2:Y:S02]  /*3d700*/  SHFL.IDX P6, R14, R13, R12, R11 ;  /* 0x0000000c0d0e7389 */ /* 0x0002a400000c000b */
[----:B012---:R-:W-:Y:S01]  /*3d710*/  ENDCOLLECTIVE ;  /* 0x000000000000791b */ /* 0x007fe20003800000 */
.L_x_4353:
[----:B------:R-:W-:Y:S02]  /*3d720*/  IMAD.MOV.U32 R13, RZ, RZ, R3 ;  /* 0x000000ffff0d7224 */ /* 0x000fe400078e0003 */
[----:B------:R-:W-:Y:S02]  /*3d730*/  IMAD.MOV.U32 R12, RZ, RZ, 0x1 ;  /* 0x00000001ff0c7424 */ /* 0x000fe400078e00ff */
[----:B------:R-:W-:-:S07]  /*3d740*/  IMAD.MOV.U32 R5, RZ, RZ, R14 ;  /* 0x000000ffff057224 */ /* 0x000fce00078e000e */
[----:B------:R-:W-:Y:S05]  /*3d750*/  WARPSYNC.COLLECTIVE R15, `(.L_x_4354) ;  /* 0x000000000f087348 */ /* 0x000fea0003c00000 */
[----:B------:R0:W1:Y:S02]  /*3d760*/  SHFL.IDX P6, R14, R13, R12, R11 ;  /* 0x0000000c0d0e7389 */ /* 0x00006400000c000b */
[----:B01----:R-:W-:Y:S01]  /*3d770*/  ENDCOLLECTIVE ;  /* 0x000000000000791b */ /* 0x003fe20003800000 */
.L_x_4354:
        /* <DEDUP_REMOVED lines=15> */
.L_x_4355:
[----:B------:R-:W-:Y:S02]  /*3d870*/  IMAD.MOV.U32 R13, RZ, RZ, R3 ;  /* 0x000000ffff0d7224 */ /* 0x000fe400078e0003 */
[----:B------:R-:W-:Y:S02]  /*3d880*/  IMAD.MOV.U32 R12, RZ, RZ, 0x2 ;  /* 0x00000002ff0c7424 */ /* 0x000fe400078e00ff */
[----:B------:R-:W-:-:S07]  /*3d890*/  IMAD.MOV.U32 R5, RZ, RZ, R14 ;  /* 0x000000ffff057224 */ /* 0x000fce00078e000e */
[----:B------:R-:W-:Y:S05]  /*3d8a0*/  WARPSYNC.COLLECTIVE R15, `(.L_x_4356) ;  /* 0x000000000f087348 */ /* 0x000fea0003c00000 */
[----:B------:R0:W1:Y:S02]  /*3d8b0*/  SHFL.IDX P6, R14, R13, R12, R11 ;  /* 0x0000000c0d0e7389 */ /* 0x00006400000c000b */
[----:B01----:R-:W-:Y:S01]  /*3d8c0*/  ENDCOLLECTIVE ;  /* 0x000000000000791b */ /* 0x003fe20003800000 */
.L_x_4356:
        /* <DEDUP_REMOVED lines=11> */
[----:B------:R-:W-:-:S05]  /*3d980*/  VIADD R6, R35, 0x30 ;  /* 0x0000003023067836 */ /* 0x000fca0000000000 */
[----:B------:R1:W-:Y:S01]  /*3d990*/  STL [R1+0x460], R6 ;  /* 0x0004600601007387 */ /* 0x0003e20000100800 */
[----:B0-----:R-:W-:-:S07]  /*3d9a0*/  IMAD.MOV.U32 R4, RZ, RZ, R14 ;  /* 0x000000ffff047224 */ /* 0x001fce00078e000e */
[----:B-1----:R-:W-:Y:S05]  /*3d9b0*/  WARPSYNC.COLLECTIVE R15, `(.L_x_4357) ;  /* 0x000000000f087348 */ /* 0x002fea0003c00000 */
[----:B------:R0:W2:Y:S02]  /*3d9c0*/  SHFL.IDX P6, R14, R13, R12, R11 ;  /* 0x0000000c0d0e7389 */ /* 0x0000a400000c000b */
[----:B012---:R-:W-:Y:S01]  /*3d9d0*/  ENDCOLLECTIVE ;  /* 0x000000000000791b */ /* 0x007fe20003800000 */
.L_x_4357:
[----:B------:R-:W-:Y:S01]  /*3d9e0*/  IMAD.MOV.U32 R13, RZ, RZ, R3 ;  /* 0x000000ffff0d7224 */ /* 0x000fe200078e0003 */
[----:B------:R-:W-:Y:S01]  /*3d9f0*/  MOV R12, 0x3 ;  /* 0x00000003000c7802 */ /* 0x000fe20000000f00 */
[----:B------:R-:W-:-:S07]  /*3da00*/  IMAD.MOV.U32 R5, RZ, RZ, R14 ;  /* 0x000000ffff057224 */ /* 0x000fce00078e000e */
[----:B------:R-:W-:Y:S05]  /*3da10*/  WARPSYNC.COLLECTIVE R15, `(.L_x_4358) ;  /* 0x000000000f087348 */ /* 0x000fea0003c00000 */
[----:B------:R0:W1:Y:S02]  /*3da20*/  SHFL.IDX P6, R14, R13, R12, R11 ;  /* 0x0000000c0d0e7389 */ /* 0x00006400000c000b */
[----:B01----:R-:W-:Y:S01]  /*3da30*/  ENDCOLLECTIVE ;  /* 0x000000000000791b */ /* 0x003fe20003800000 */
.L_x_4358:
        /* <DEDUP_REMOVED lines=15> */
.L_x_4359:
[----:B------:R-:W-:Y:S02]  /*3db30*/  IMAD.MOV.U32 R13, RZ, RZ, R3 ;  /* 0x000000ffff0d7224 */ /* 0x000fe400078e0003 */
[----:B------:R-:W-:Y:S02]  /*3db40*/  IMAD.MOV.U32 R12, RZ, RZ, 0x4 ;  /* 0x00000004ff0c7424 */ /* 0x000fe400078e00ff */
[----:B------:R-:W-:-:S07]  /*3db50*/  IMAD.MOV.U32 R5, RZ, RZ, R14 ;  /* 0x000000ffff057224 */ /* 0x000fce00078e000e */
[----:B------:R-:W-:Y:S05]  /*3db60*/  WARPSYNC.COLLECTIVE R15, `(.L_x_4360) ;  /* 0x000000000f087348 */ /* 0x000fea0003c00000 */
[----:B------:R0:W1:Y:S02]  /*3db70*/  SHFL.IDX P6, R14, R13, R12, R11 ;  /* 0x0000000c0d0e7389 */ /* 0x00006400000c000b */
[----:B01----:R-:W-:Y:S01]  /*3db80*/  ENDCOLLECTIVE ;  /* 0x000000000000791b */ /* 0x003fe20003800000 */
.L_x_4360:
        /* <DEDUP_REMOVED lines=10> */
.L_x_4361:
        /* <DEDUP_REMOVED lines=13> */
.L_x_4362:
        /* <DEDUP_REMOVED lines=10> */
.L_x_4363:
        /* <DEDUP_REMOVED lines=13> */
.L_x_4364:
        /* <DEDUP_REMOVED lines=15> */
.L_x_4365:
[----:B------:R-:W-:Y:S02]  /*3df60*/  IMAD.MOV.U32 R13, RZ, RZ, R3 ;  /* 0x000000ffff0d7224 */ /* 0x000fe400078e0003 */
[----:B------:R-:W-:Y:S02]  /*3df70*/  IMAD.MOV.U32 R12, RZ, RZ, 0x7 ;  /* 0x00000007ff0c7424 */ /* 0x000fe400078e00ff */
[----:B------:R-:W-:-:S07]  /*3df80*/  IMAD.MOV.U32 R4, RZ, RZ, R14 ;  /* 0x000000ffff047224 */ /* 0x000fce00078e000e */
[----:B------:R-:W-:Y:S05]  /*3df90*/  WARPSYNC.COLLECTIVE R15, `(.L_x_4366) ;  /* 0x000000000f087348 */ /* 0x000fea0003c00000 */
[----:B------:R0:W1:Y:S02]  /*3dfa0*/  SHFL.IDX P6, R14, R13, R12, R11 ;  /* 0x0000000c0d0e7389 */ /* 0x00006400000c000b */
[----:B01----:R-:W-:Y:S01]  /*3dfb0*/  ENDCOLLECTIVE ;  /* 0x000000000000791b */ /* 0x003fe20003800000 */
.L_x_4366:
        /* <DEDUP_REMOVED lines=10> */
.L_x_4367:
[----:B------:R-:W-:Y:S01]  /*3e060*/  @!PT LDS RZ, [RZ] ;  /* 0x00000000fffff984 */ /* 0x000fe20000000800 */
[----:B------:R-:W-:Y:S01]  /*3e070*/  @!PT LDS RZ, [RZ] ;  /* 0x00000000fffff984 */ /* 0x000fe20000000800 */
[----:B------:R-:W-:Y:S01]  /*3e080*/  @!PT LDS RZ, [RZ] ;  /* 0x00000000fffff984 */ /* 0x000fe20000000800 */
[----:B------:R0:W-:Y:S01]  /*3e090*/  @!P0 LDGSTS.E.BYPASS.LTC128B.128 [R26+0x1b400], desc[UR44][R4.64], !P1 ;  /* 0x1b400000041a8fae */ /* 0x0001e2000c901d6c */
[----:B------:R-:W-:Y:S01]  /*3e0a0*/  IMAD.MOV.U32 R0, RZ, RZ, R14 ;  /* 0x000000ffff007224 */ /* 0x000fe200078e000e */
[----:B------:R-:W-:Y:S06]  /*3e0b0*/  BRA `(.L_x_4368) ;  /* 0xffffff90005c7947 */ /* 0x000fec000383ffff */
.L_x_4178:
[----:B------:R-:W2:Y:S04]  /*3e0c0*/  LDL.LU R14, [R1+0x440] ;  /* 0x00044000010e7983 */ /* 0x000ea80000300800 */
[----:B------:R-:W3:Y:S04]  /*3e0d0*/  LDL.LU R13, [R1+0x458] ;  /* 0x00045800010d7983 */ /* 0x000ee80000300800 */
[----:B------:R-:W4:Y:S04]  /*3e0e0*/  LDL.LU R12, [R1+0x45c] ;  /* 0x00045c00010c7983 */ /* 0x000f280000300800 */
[----:B------:R-:W5:Y:S04]  /*3e0f0*/  LDL.LU R11, [R1+0x460] ;  /* 0x00046000010b7983 */ /* 0x000f680000300800 */
[----:B------:R-:W5:Y:S04]  /*3e100*/  LDL.LU R10, [R1+0x464] ;  /* 0x00046400010a7983 */ /* 0x000f680000300800 */
[----:B------:R-:W5:Y:S04]  /*3e110*/  LDL.LU R9, [R1+0x46c] ;  /* 0x00046c0001097983 */ /* 0x000f680000300800 */
[----:B------:R-:W5:Y:S01]  /*3e120*/  LDL.LU R8, [R1+0x470] ;  /* 0x0004700001087983 */ /* 0x000f620000300800 */
[----:B------:R-:W-:Y:S01]  /*3e130*/  LOP3.LUT R22, R22, 0xfffffbff, RZ, 0xc0, !PT ;  /* 0xfffffbff16167812 */ /* 0x000fe200078ec0ff */
[----:B------:R-:W-:Y:S01]  /*3e140*/  BSSY B0, `(.L_x_4369) ;  /* 0x0000019000007945 */ /* 0x000fe20003800000 */
[----:B------:R-:W-:-:S02]  /*3e150*/  IMAD.MOV.U32 R15, RZ, RZ, -0x1 ;  /* 0xffffffffff0f7424 */ /* 0x000fc400078e00ff */
[----:B--2---:R-:W-:-:S05]  /*3e160*/  IMAD R5, R14, R6, RZ ;  /* 0x000000060e057224 */ /* 0x004fca00078e02ff */
[-C--:B------:R-:W-:Y:S02]  /*3e170*/  ISETP.GE.AND P0, PT, R35, R5.reuse, PT ;  /* 0x000000052300720c */ /* 0x080fe40003f06270 */
[-C--:B---3--:R-:W-:Y:S01]  /*3e180*/  ISETP.GE.AND P6, PT, R13, R5.reuse, PT ;  /* 0x000000050d00720c */ /* 0x088fe20003fc6270 */
[----:B------:R-:W-:Y:S01]  /*3e190*/  IMAD.MOV.U32 R13, RZ, RZ, R0 ;  /* 0x000000ffff0d7224 */ /* 0x000fe200078e0000 */
[----:B----4-:R-:W-:Y:S01]  /*3e1a0*/  ISETP.GE.AND P5, PT, R12, R5, PT ;  /* 0x000000050c00720c */ /* 0x010fe20003fa6270 */
[----:B------:R-:W-:-:S08]  /*3e1b0*/  IMAD.MOV.U32 R12, RZ, RZ, RZ ;  /* 0x000000ffff0c7224 */ /* 0x000fd000078e00ff */
[----:B------:R-:W-:Y:S02]  /*3e1c0*/  @P0 LOP3.LUT R22, R22, 0x400, RZ, 0xfc, !PT ;  /* 0x0000040016160812 */ /* 0x000fe400078efcff */
[-C--:B-----5:R-:W-:Y:S02]  /*3e1d0*/  ISETP.GE.AND P0, PT, R11, R5.reuse, PT ;  /* 0x000000050b00720c */ /* 0x0a0fe40003f06270 */
[----:B------:R-:W-:Y:S02]  /*3e1e0*/  LOP3.LUT R22, R22, 0xfffffdff, RZ, 0xc0, !PT ;  /* 0xfffffdff16167812 */ /* 0x000fe400078ec0ff */
[----:B------:R-:W-:Y:S02]  /*3e1f0*/  MOV R11, 0x181f ;  /* 0x0000181f000b7802 */ /* 0x000fe40000000f00 */
[----:B------:R-:W-:Y:S02]  /*3e200*/  @P6 LOP3.LUT R22, R22, 0x200, RZ, 0xfc, !PT ;  /* 0x0000020016166812 */ /* 0x000fe400078efcff */
[----:B------:R-:W-:-:S02]  /*3e210*/  ISETP.GE.AND P6, PT, R10, R5, PT ;  /* 0x000000050a00720c */ /* 0x000fc40003fc6270 */
[----:B------:R-:W-:-:S04]  /*3e220*/  LOP3.LUT R22, R22, 0xfffffeff, RZ, 0xc0, !PT ;  /* 0xfffffeff16167812 */ /* 0x000fc800078ec0ff */
[----:B------:R-:W-:Y:S02]  /*3e230*/  @P5 LOP3.LUT R22, R22, 0x100, RZ, 0xfc, !PT ;  /* 0x0000010016165812 */ /* 0x000fe400078efcff */
[----:B------:R-:W-:Y:S02]  /*3e240*/  ISETP.GE.AND P5, PT, R9, R5, PT ;  /* 0x000000050900720c */ /* 0x000fe40003fa6270 */
[----:B------:R-:W-:-:S04]  /*3e250*/  LOP3.LUT R22, R22, 0xffffff7f, RZ, 0xc0, !PT ;  /* 0xffffff7f16167812 */ /* 0x000fc800078ec0ff */
[----:B------:R-:W-:Y:S02]  /*3e260*/  @P0 LOP3.LUT R22, R22, 0x80, RZ, 0xfc, !PT ;  /* 0x0000008016160812 */ /* 0x000fe400078efcff */
[----:B------:R-:W-:Y:S02]  /*3e270*/  ISETP.GE.AND P0, PT, R8, R5, PT ;  /* 0x000000050800720c */ /* 0x000fe40003f06270 */
[----:B------:R-:W-:-:S04]  /*3e280*/  LOP3.LUT R22, R22, 0xffffffbf, RZ, 0xc0, !PT ;  /* 0xffffffbf16167812 */ /* 0x000fc800078ec0ff */
[----:B------:R-:W-:-:S07]  /*3e290*/  @P6 LOP3.LUT R22, R22, 0x40, RZ, 0xfc, !PT ;  /* 0x0000004016166812 */ /* 0x000fce00078efcff */
[----:B------:R-:W-:Y:S05]  /*3e2a0*/  WARPSYNC.COLLECTIVE R15, `(.L_x_4370) ;  /* 0x000000000f087348 */ /* 0x000fea0003c00000 */
[----:B------:R0:W1:Y:S02]  /*3e2b0*/  SHFL.IDX P6, R14, R13, R12, R11 ;  /* 0x0000000c0d0e7389 */ /* 0x00006400000c000b */
[----:B01----:R-:W-:Y:S01]  /*3e2c0*/  ENDCOLLECTIVE ;  /* 0x000000000000791b */ /* 0x003fe20003800000 */
.L_x_4370:
[----:B------:R-:W-:Y:S05]  /*3e2d0*/  BSYNC B0 ;  /* 0x0000000000007941 */ /* 0x000fea0003800000 */
.L_x_4369:
        /* <DEDUP_REMOVED lines=11> */
.L_x_4371:
[----:B------:R-:W-:-:S04]  /*3e390*/  LOP3.LUT R22, R22, 0xffefffff, RZ, 0xc0, !PT ;  /* 0xffefffff16167812 */ /* 0x000fc800078ec0ff */
[----:B------:R-:W-:-:S04]  /*3e3a0*/  @P0 LOP3.LUT R22, R22, 0x100000, RZ, 0xfc, !PT ;  /* 0x0010000016160812 */ /* 0x000fc800078efcff */
[----:B------:R-:W-:Y:S01]  /*3e3b0*/  LOP3.LUT P0, RZ, R22, 0x400, RZ, 0xc0, !PT ;  /* 0x0000040016ff7812 */ /* 0x000fe2000780c0ff */
[----:B------:R-:W-:Y:S02]  /*3e3c0*/  IMAD.MOV.U32 R13, RZ, RZ, R0 ;  /* 0x000000ffff0d7224 */ /* 0x000fe400078e0000 */
[----:B------:R-:W-:Y:S02]  /*3e3d0*/  IMAD.MOV.U32 R12, RZ, RZ, 0x1 ;  /* 0x00000001ff0c7424 */ /* 0x000fe400078e00ff */
[----:B------:R-:W-:-:S08]  /*3e3e0*/  IMAD.MOV.U32 R3, RZ, RZ, R14 ;  /* 0x000000ffff037224 */ /* 0x000fd000078e000e */
[----:B------:R-:W-:-:S05]  /*3e3f0*/  @!P0 LEA R3, P6, R7, R3, 0x1 ;  /* 0x0000000307038211 */ /* 0x000fca00078c08ff */
[----:B------:R-:W-:-:S05]  /*3e400*/  @!P0 IMAD.X R2, RZ, RZ, R2, P6 ;  /* 0x000000ffff028224 */ /* 0x000fca00030e0602 */
[----:B------:R-:W-:-:S07]  /*3e410*/  @!P0 LOP3.LUT R3, R3, R2, RZ, 0x3c, !PT ;  /* 0x0000000203038212 */ /* 0x000fce00078e3cff */
[----:B------:R-:W-:Y:S05]  /*3e420*/  WARPSYNC.COLLECTIVE R15, `(.L_x_4372) ;  /* 0x000000000f087348 */ /* 0x000fea0003c00000 */
[----:B------:R0:W1:Y:S02]  /*3e430*/  SHFL.IDX P6, R14, R13, R12, R11 ;  /* 0x0000000c0d0e7389 */ /* 0x00006400000c000b */
[----:B01----:R-:W-:Y:S01]  /*3e440*/  ENDCOLLECTIVE ;  /* 0x000000000000791b */ /* 0x003fe20003800000 */
.L_x_4372:
        /* <DEDUP_REMOVED lines=15> */
.L_x_4373:
        /* <DEDUP_REMOVED lines=12> */
.L_x_4374:
[----:B------:R-:W-:Y:S01]  /*3e600*/  @!PT LDS RZ, [RZ] ;  /* 0x00000000fffff984 */ /* 0x000fe20000000800 */
[----:B------:R-:W-:Y:S01]  /*3e610*/  @!PT LDS RZ, [RZ] ;  /* 0x00000000fffff984 */ /* 0x000fe20000000800 */
[----:B------:R-:W-:Y:S01]  /*3e620*/  @!PT LDS RZ, [RZ] ;  /* 0x00000000fffff984 */ /* 0x000fe20000000800 */
[----:B------:R0:W-:Y:S04]  /*3e630*/  @!P5 LDGSTS.E.BYPASS.LTC128B.128 [R26+0x26c00], desc[UR44][R2.64+0x80], !P3 ;  /* 0x26c00080021adfae */ /* 0x0001e8000d901d6c */
[----:B------:R0:W-:Y:S04]  /*3e640*/  @!P5 LDGSTS.E.BYPASS.LTC128B.128 [R26+0x2ac00], desc[UR44][R2.64+0x100], !P2 ;  /* 0x2ac00100021adfae */ /* 0x0001e8000d101d6c */
[----:B------:R0:W-:Y:S01]  /*3e650*/  @!P5 LDGSTS.E.BYPASS.LTC128B.128 [R26+0x2ec00], desc[UR44][R2.64+0x180], !P1 ;  /* 0x2ec00180021adfae */ /* 0x0001e2000c901d6c */
[----:B------:R-:W-:Y:S01]  /*3e660*/  LOP3.LUT P5, RZ, R22, 0x80, RZ, 0xc0, !PT ;  /* 0x0000008016ff7812 */ /* 0x000fe200078ac0ff */
[----:B------:R-:W-:Y:S01]  /*3e670*/  IMAD.MOV.U32 R13, RZ, RZ, R4 ;  /* 0x000000ffff0d7224 */ /* 0x000fe200078e0004 */
[----:B------:R-:W-:-:S11]  /*3e680*/  MOV R6, R14 ;  /* 0x0000000e00067202 */ /* 0x000fd60000000f00 */
[----:B0-----:R-:W-:Y:S05]  /*3e690*/  WARPSYNC.COLLECTIVE R15, `(.L_x_4375) ;  /* 0x000000000f087348 */ /* 0x001fea0003c00000 */
[----:B------:R1:W2:Y:S02]  /*3e6a0*/  SHFL.IDX P6, R14, R13, R12, R11 ;  /* 0x0000000c0d0e7389 */ /* 0x0002a400000c000b */
[----:B012---:R-:W-:Y:S01]  /*3e6b0*/  ENDCOLLECTIVE ;  /* 0x000000000000791b */ /* 0x007fe20003800000 */
.L_x_4375:
        /* <DEDUP_REMOVED lines=12> */
.L_x_4376:
        /* <DEDUP_REMOVED lines=12> */
.L_x_4377:
        /* <DEDUP_REMOVED lines=12> */
.L_x_4378:
        /* <DEDUP_REMOVED lines=12> */
.L_x_4379:
        /* <DEDUP_REMOVED lines=12> */
.L_x_4380:
        /* <DEDUP_REMOVED lines=12> */
.L_x_4381:
        /* <DEDUP_REMOVED lines=12> */
.L_x_4382:
        /* <DEDUP_REMOVED lines=11> */
.L_x_4383:
[----:B------:R-:W-:Y:S02]  /*3ecb0*/  IMAD.MOV.U32 R13, RZ, RZ, R0 ;  /* 0x000000ffff0d7224 */ /* 0x000fe400078e0000 */
[----:B------:R-:W-:Y:S02]  /*3ecc0*/  IMAD.MOV.U32 R12, RZ, RZ, 0x7 ;  /* 0x00000007ff0c7424 */ /* 0x000fe400078e00ff */
[----:B------:R-:W-:-:S07]  /*3ecd0*/  IMAD.MOV.U32 R2, RZ, RZ, R14 ;  /* 0x000000ffff027224 */ /* 0x000fce00078e000e */
[----:B------:R-:W-:Y:S05]  /*3ece0*/  WARPSYNC.COLLECTIVE R15, `(.L_x_4384) ;  /* 0x000000000f087348 */ /* 0x000fea0003c00000 */
[----:B------:R0:W1:Y:S02]  /*3ecf0*/  SHFL.IDX P6, R14, R13, R12, R11 ;  /* 0x0000000c0d0e7389 */ /* 0x00006400000c000b */
[----:B01----:R-:W-:Y:S01]  /*3ed00*/  ENDCOLLECTIVE ;  /* 0x000000000000791b */ /* 0x003fe20003800000 */
.L_x_4384:
        /* <DEDUP_REMOVED lines=14> */
.L_x_4385:
[----:B------:R-:W-:Y:S01]  /*3edf0*/  IMAD.MOV.U32 R2, RZ, RZ, R14 ;  /* 0x000000ffff027224 */ /* 0x000fe200078e000e */
[----:B------:R-:W-:Y:S06]  /*3ee00*/  BRA `(.L_x_4386) ;  /* 0xffffff8c00c07947 */ /* 0x000fec000383ffff */
.L_x_4183:
[----:B0-----:R0:W1:Y:S02]  /*3ee10*/  SYNCS.PHASECHK.TRANS64.TRYWAIT P0, [R23+URZ+0x32420], R0 ;  /* 0x03242000170075a7 */ /* 0x001064000800017f */
[----:B-1----:R-:W-:Y:S05]  /*3ee20*/  @!P0 NANOSLEEP.SYNCS 0x989680 ;  /* 0x009896800000895d */ /* 0x002fea0003900000 */
[----:B------:R-:W1:Y:S02]  /*3ee30*/  @!P0 SYNCS.PHASECHK.TRANS64 P0, [R23+URZ+0x32420], R0 ;  /* 0x03242000170085a7 */ /* 0x000e64000800007f */
[----:B-1----:R-:W-:Y:S05]  /*3ee40*/  @!P0 BRA `(.L_x_4183) ;  /* 0xfffffffc00f08947 */ /* 0x002fea000383ffff */
[----:B------:R-:W-:Y:S05]  /*3ee50*/  BRA `(.L_x_4387) ;  /* 0xffffff9000347947 */ /* 0x000fea000383ffff */
.L_x_4186:
[----:B0-----:R0:W1:Y:S02]  /*3ee60*/  SYNCS.PHASECHK.TRANS64.TRYWAIT P0, [R17+URZ+0x32460], R0 ;  /* 0x03246000110075a7 */ /* 0x001064000800017f */
[----:B-1----:R-:W-:Y:S05]  /*3ee70*/  @!P0 NANOSLEEP.SYNCS 0x989680 ;  /* 0x009896800000895d */ /* 0x002fea0003900000 */
[----:B------:R-:W1:Y:S02]  /*3ee80*/  @!P0 SYNCS.PHASECHK.TRANS64 P0, [R17+URZ+0x32460], R0 ;  /* 0x03246000110085a7 */ /* 0x000e64000800007f */
[----:B-1----:R-:W-:Y:S05]  /*3ee90*/  @!P0 BRA `(.L_x_4186) ;  /* 0xfffffffc00f08947 */ /* 0x002fea000383ffff */
[----:B------:R-:W-:Y:S05]  /*3eea0*/  BRA `(.L_x_4388) ;  /* 0xffffff9000447947 */ /* 0x000fea000383ffff */
.L_x_4187:
        /* <DEDUP_REMOVED lines=8> */
.L_x_4390:
[----:B------:R-:W-:Y:S05]  /*3ef30*/  BSYNC B0 ;  /* 0x0000000000007941 */ /* 0x000fea0003800000 */
.L_x_4389:
        /* <DEDUP_REMOVED lines=13> */
.L_x_4391:
        /* <DEDUP_REMOVED lines=9> */
.L_x_4392:
        /* <DEDUP_REMOVED lines=17> */
.L_x_4393:
[----:B------:R-:W-:Y:S01]  /*3f1b0*/  MOV R13, R6 ;  /* 0x00000006000d7202 */ /* 0x000fe20000000f00 */
[----:B------:R-:W-:Y:S01]  /*3f1c0*/  IMAD.MOV.U32 R12, RZ, RZ, 0x2 ;  /* 0x00000002ff0c7424 */ /* 0x000fe200078e00ff */
[----:B------:R-:W-:-:S13]  /*3f1d0*/  IADD3 R2, P3, R14, R0, RZ ;  /* 0x000000000e027210 */ /* 0x000fda0007f7e0ff */
[----:B------:R-:W-:Y:S05]  /*3f1e0*/  WARPSYNC.COLLECTIVE R15, `(.L_x_4394) ;  /* 0x000000000f087348 */ /* 0x000fea0003c00000 */
[----:B------:R0:W1:Y:S02]  /*3f1f0*/  SHFL.IDX P6, R14, R13, R12, R11 ;  /* 0x0000000c0d0e7389 */ /* 0x00006400000c000b */
[----:B01----:R-:W-:Y:S01]  /*3f200*/  ENDCOLLECTIVE ;  /* 0x000000000000791b */ /* 0x003fe20003800000 */
.L_x_4394:
        /* <DEDUP_REMOVED lines=17> */
.L_x_4395:
[----:B------:R-:W-:Y:S02]  /*3f320*/  IMAD.MOV.U32 R13, RZ, RZ, R6 ;  /* 0x000000ffff0d7224 */ /* 0x000fe400078e0006 */
[----:B------:R-:W-:Y:S01]  /*3f330*/  IMAD.MOV.U32 R12, RZ, RZ, 0x3 ;  /* 0x00000003ff0c7424 */ /* 0x000fe200078e00ff */
[----:B------:R-:W-:-:S13]  /*3f340*/  IADD3 R2, P3, R14, R0, RZ ;  /* 0x000000000e027210 */ /* 0x000fda0007f7e0ff */
[----:B------:R-:W-:Y:S05]  /*3f350*/  WARPSYNC.COLLECTIVE R15, `(.L_x_4396) ;  /* 0x000000000f087348 */ /* 0x000fea0003c00000 */
[----:B------:R0:W1:Y:S02]  /*3f360*/  SHFL.IDX P6, R14, R13, R12, R11 ;  /* 0x0000000c0d0e7389 */ /* 0x00006400000c000b */
[----:B01----:R-:W-:Y:S01]  /*3f370*/  ENDCOLLECTIVE ;  /* 0x000000000000791b */ /* 0x003fe20003800000 */
.L_x_4396:
        /* <DEDUP_REMOVED lines=17> */
.L_x_4397:
[----:B------:R-:W-:Y:S02]  /*3f490*/  IMAD.MOV.U32 R13, RZ, RZ, R6 ;  /* 0x000000ffff0d7224 */ /* 0x000fe400078e0006 */
[----:B------:R-:W-:Y:S01]  /*3f4a0*/  IMAD.MOV.U32 R12, RZ, RZ, 0x4 ;  /* 0x00000004ff0c7424 */ /* 0x000fe200078e00ff */
[----:B------:R-:W-:-:S13]  /*3f4b0*/  IADD3 R2, P3, R14, R0, RZ ;  /* 0x000000000e027210 */ /* 0x000fda0007f7e0ff */
[----:B------:R-:W-:Y:S05]  /*3f4c0*/  WARPSYNC.COLLECTIVE R15, `(.L_x_4398) ;  /* 0x000000000f087348 */ /* 0x000fea0003c00000 */
[----:B------:R0:W1:Y:S02]  /*3f4d0*/  SHFL.IDX P6, R14, R13, R12, R11 ;  /* 0x0000000c0d0e7389 */ /* 0x00006400000c000b */
[----:B01----:R-:W-:Y:S01]  /*3f4e0*/  ENDCOLLECTIVE ;  /* 0x000000000000791b */ /* 0x003fe20003800000 */
.L_x_4398:
        /* <DEDUP_REMOVED lines=17> */
.L_x_4399:
[----:B------:R-:W-:Y:S02]  /*3f600*/  IMAD.MOV.U32 R13, RZ, RZ, R6 ;  /* 0x000000ffff0d7224 */ /* 0x000fe400078e0006 */
[----:B------:R-:W-:Y:S01]  /*3f610*/  IMAD.MOV.U32 R12, RZ, RZ, 0x5 ;  /* 0x00000005ff0c7424 */ /* 0x000fe200078e00ff */
[----:B------:R-:W-:-:S13]  /*3f620*/  IADD3 R2, P3, R14, R0, RZ ;  /* 0x000000000e027210 */ /* 0x000fda0007f7e0ff */
[----:B------:R-:W-:Y:S05]  /*3f630*/  WARPSYNC.COLLECTIVE R15, `(.L_x_4400) ;  /* 0x000000000f087348 */ /* 0x000fea0003c00000 */
[----:B------:R0:W1:Y:S02]  /*3f640*/  SHFL.IDX P6, R14, R13, R12, R11 ;  /* 0x0000000c0d0e7389 */ /* 0x00006400000c000b */
[----:B01----:R-:W-:Y:S01]  /*3f650*/  ENDCOLLECTIVE ;  /* 0x000000000000791b */ /* 0x003fe20003800000 */
.L_x_4400:
        /* <DEDUP_REMOVED lines=12> */
.L_x_4401:
        /* <DEDUP_REMOVED lines=9> */
.L_x_4194:
[----:B0-----:R0:W1:Y:S02]  /*3f7b0*/  SYNCS.PHASECHK.TRANS64.TRYWAIT P0, [R6+URZ+0x32440], R21 ;  /* 0x03244015060075a7 */ /* 0x001064000800017f */
[----:B-1----:R-:W-:Y:S05]  /*3f7c0*/  @!P0 NANOSLEEP.SYNCS 0x989680 ;  /* 0x009896800000895d */ /* 0x002fea0003900000 */
[----:B------:R-:W1:Y:S02]  /*3f7d0*/  @!P0 SYNCS.PHASECHK.TRANS64 P0, [R6+URZ+0x32440], R21 ;  /* 0x03244015060085a7 */ /* 0x000e64000800007f */
[----:B-1----:R-:W-:Y:S05]  /*3f7e0*/  @!P0 BRA `(.L_x_4194) ;  /* 0xfffffffc00f08947 */ /* 0x002fea000383ffff */
[----:B------:R-:W-:Y:S05]  /*3f7f0*/  BRA `(.L_x_4403) ;  /* 0xffffff9000d47947 */ /* 0x000fea000383ffff */
.L_x_4195:
        /* <DEDUP_REMOVED lines=8> */
.L_x_4405:
[----:B------:R-:W-:Y:S05]  /*3f880*/  BSYNC B1 ;  /* 0x0000000000017941 */ /* 0x000fea0003800000 */
.L_x_4404:
        /* <DEDUP_REMOVED lines=9> */
.L_x_4406:
[----:B------:R-:W-:Y:S02]  /*3f920*/  IMAD.MOV.U32 R13, RZ, RZ, R9 ;  /* 0x000000ffff0d7224 */ /* 0x000fe400078e0009 */
[----:B------:R-:W-:Y:S02]  /*3f930*/  IMAD.MOV.U32 R12, RZ, RZ, 0x1 ;  /* 0x00000001ff0c7424 */ /* 0x000fe400078e00ff */
[----:B------:R-:W-:-:S07]  /*3f940*/  IMAD.MOV.U32 R2, RZ, RZ, R14 ;  /* 0x000000ffff027224 */ /* 0x000fce00078e000e */
[----:B------:R-:W-:Y:S05]  /*3f950*/  WARPSYNC.COLLECTIVE R15, `(.L_x_4407) ;  /* 0x000000000f087348 */ /* 0x000fea0003c00000 */
[----:B------:R0:W1:Y:S02]  /*3f960*/  SHFL.IDX P6, R14, R13, R12, R11 ;  /* 0x0000000c0d0e7389 */ /* 0x00006400000c000b */
[----:B01----:R-:W-:Y:S01]  /*3f970*/  ENDCOLLECTIVE ;  /* 0x000000000000791b */ /* 0x003fe20003800000 */
.L_x_4407:
[----:B------:R-:W-:-:S05]  /*3f980*/  IADD3 R2, P0, R2, R0, RZ ;  /* 0x0000000002027210 */ /* 0x000fca0007f1e0ff */
[----:B------:R-:W-:-:S05]  /*3f990*/  IMAD.X R3, RZ, RZ, R3, P0 ;  /* 0x000000ffff037224 */ /* 0x000fca00000e0603 */
        /* <DEDUP_REMOVED lines=9> */
.L_x_4408:
[----:B------:R-:W-:Y:S02]  /*3fa30*/  IMAD.MOV.U32 R13, RZ, RZ, R9 ;  /* 0x000000ffff0d7224 */ /* 0x000fe400078e0009 */
[----:B------:R-:W-:Y:S02]  /*3fa40*/  IMAD.MOV.U32 R12, RZ, RZ, 0x2 ;  /* 0x00000002ff0c7424 */ /* 0x000fe400078e00ff */
[----:B------:R-:W-:-:S07]  /*3fa50*/  IMAD.MOV.U32 R2, RZ, RZ, R14 ;  /* 0x000000ffff027224 */ /* 0x000fce00078e000e */
[----:B------:R-:W-:Y:S05]  /*3fa60*/  WARPSYNC.COLLECTIVE R15, `(.L_x_4409) ;  /* 0x000000000f087348 */ /* 0x000fea0003c00000 */
[----:B------:R0:W1:Y:S02]  /*3fa70*/  SHFL.IDX P6, R14, R13, R12, R11 ;  /* 0x0000000c0d0e7389 */ /* 0x00006400000c000b */
[----:B01----:R-:W-:Y:S01]  /*3fa80*/  ENDCOLLECTIVE ;  /* 0x000000000000791b */ /* 0x003fe20003800000 */
.L_x_4409:
        /* <DEDUP_REMOVED lines=11> */
.L_x_4410:
[----:B------:R-:W-:Y:S02]  /*3fb40*/  IMAD.MOV.U32 R13, RZ, RZ, R9 ;  /* 0x000000ffff0d7224 */ /* 0x000fe400078e0009 */
[----:B------:R-:W-:Y:S02]  /*3fb50*/  IMAD.MOV.U32 R12, RZ, RZ, 0x3 ;  /* 0x00000003ff0c7424 */ /* 0x000fe400078e00ff */
[----:B------:R-:W-:-:S07]  /*3fb60*/  IMAD.MOV.U32 R2, RZ, RZ, R14 ;  /* 0x000000ffff027224 */ /* 0x000fce00078e000e */
[----:B------:R-:W-:Y:S05]  /*3fb70*/  WARPSYNC.COLLECTIVE R15, `(.L_x_4411) ;  /* 0x000000000f087348 */ /* 0x000fea0003c00000 */
[----:B------:R0:W1:Y:S02]  /*3fb80*/  SHFL.IDX P6, R14, R13, R12, R11 ;  /* 0x0000000c0d0e7389 */ /* 0x00006400000c000b */
[----:B01----:R-:W-:Y:S01]  /*3fb90*/  ENDCOLLECTIVE ;  /* 0x000000000000791b */ /* 0x003fe20003800000 */
.L_x_4411:
        /* <DEDUP_REMOVED lines=11> */
.L_x_4412:
[----:B------:R-:W-:Y:S02]  /*3fc50*/  IMAD.MOV.U32 R13, RZ, RZ, R9 ;  /* 0x000000ffff0d7224 */ /* 0x000fe400078e0009 */
[----:B------:R-:W-:Y:S02]  /*3fc60*/  IMAD.MOV.U32 R12, RZ, RZ, 0x4 ;  /* 0x00000004ff0c7424 */ /* 0x000fe400078e00ff */
[----:B------:R-:W-:-:S07]  /*3fc70*/  IMAD.MOV.U32 R2, RZ, RZ, R14 ;  /* 0x000000ffff027224 */ /* 0x000fce00078e000e */
[----:B------:R-:W-:Y:S05]  /*3fc80*/  WARPSYNC.COLLECTIVE R15, `(.L_x_4413) ;  /* 0x000000000f087348 */ /* 0x000fea0003c00000 */
[----:B------:R0:W1:Y:S02]  /*3fc90*/  SHFL.IDX P6, R14, R13, R12, R11 ;  /* 0x0000000c0d0e7389 */ /* 0x00006400000c000b */
[----:B01----:R-:W-:Y:S01]  /*3fca0*/  ENDCOLLECTIVE ;  /* 0x000000000000791b */ /* 0x003fe20003800000 */
.L_x_4413:
        /* <DEDUP_REMOVED lines=11> */
.L_x_4414:
[----:B------:R-:W-:Y:S02]  /*3fd60*/  IMAD.MOV.U32 R13, RZ, RZ, R9 ;  /* 0x000000ffff0d7224 */ /* 0x000fe400078e0009 */
[----:B------:R-:W-:Y:S02]  /*3fd70*/  IMAD.MOV.U32 R12, RZ, RZ, 0x5 ;  /* 0x00000005ff0c7424 */ /* 0x000fe400078e00ff */
[----:B------:R-:W-:-:S07]  /*3fd80*/  IMAD.MOV.U32 R2, RZ, RZ, R14 ;  /* 0x000000ffff027224 */ /* 0x000fce00078e000e */
[----:B------:R-:W-:Y:S05]  /*3fd90*/  WARPSYNC.COLLECTIVE R15, `(.L_x_4415) ;  /* 0x000000000f087348 */ /* 0x000fea0003c00000 */
[----:B------:R0:W1:Y:S02]  /*3fda0*/  SHFL.IDX P6, R14, R13, R12, R11 ;  /* 0x0000000c0d0e7389 */ /* 0x00006400000c000b */
[----:B01----:R-:W-:Y:S01]  /*3fdb0*/  ENDCOLLECTIVE ;  /* 0x000000000000791b */ /* 0x003fe20003800000 */
.L_x_4415:
        /* <DEDUP_REMOVED lines=11> */
.L_x_4416:
[----:B------:R-:W-:Y:S01]  /*3fe70*/  IMAD.MOV.U32 R2, RZ, RZ, R14 ;  /* 0x000000ffff027224 */ /* 0x000fe200078e000e */
[----:B------:R-:W-:Y:S06]  /*3fe80*/  BRA `(.L_x_4417) ;  /* 0xffffff8c00fc7947 */ /* 0x000fec000383ffff */
.L_x_4200:
[----:B---3--:R3:W4:Y:S02]  /*3fe90*/  SYNCS.PHASECHK.TRANS64.TRYWAIT P0, [R6+URZ+0x32460], R21 ;  /* 0x03246015060075a7 */ /* 0x008724000800017f */
[----:B----4-:R-:W-:Y:S05]  /*3fea0*/  @!P0 NANOSLEEP.SYNCS 0x989680 ;  /* 0x009896800000895d */ /* 0x010fea0003900000 */
[----:B------:R-:W4:Y:S02]  /*3feb0*/  @!P0 SYNCS.PHASECHK.TRANS64 P0, [R6+URZ+0x32460], R21 ;  /* 0x03246015060085a7 */ /* 0x000f24000800007f */
[----:B----4-:R-:W-:Y:S05]  /*3fec0*/  @!P0 BRA `(.L_x_4200) ;  /* 0xfffffffc00f08947 */ /* 0x010fea000383ffff */
[----:B------:R-:W-:Y:S05]  /*3fed0*/  BRA `(.L_x_4418) ;  /* 0xffffff90004c7947 */ /* 0x000fea000383ffff */
.L_x_4201:
        /* <DEDUP_REMOVED lines=8> */
.L_x_4420:
[----:B------:R-:W-:Y:S05]  /*3ff60*/  BSYNC B1 ;  /* 0x0000000000017941 */ /* 0x000fea0003800000 */
.L_x_4419:
        /* <DEDUP_REMOVED lines=9> */
.L_x_4421:
[----:B------:R-:W-:Y:S02]  /*40000*/  IMAD.MOV.U32 R13, RZ, RZ, R9 ;  /* 0x000000ffff0d7224 */ /* 0x000fe400078e0009 */
[----:B------:R-:W-:Y:S01]  /*40010*/  IMAD.MOV.U32 R12, RZ, RZ, 0x1 ;  /* 0x00000001ff0c7424 */ /* 0x000fe200078e00ff */
[----:B------:R-:W-:-:S13]  /*40020*/  IADD3 R2, P0, R14, R0, RZ ;  /* 0x000000000e027210 */ /* 0x000fda0007f1e0ff */
[----:B------:R-:W-:Y:S05]  /*40030*/  WARPSYNC.COLLECTIVE R15, `(.L_x_4422) ;  /* 0x000000000f087348 */ /* 0x000fea0003c00000 */
[----:B------:R0:W1:Y:S02]  /*40040*/  SHFL.IDX P6, R14, R13, R12, R11 ;  /* 0x0000000c0d0e7389 */ /* 0x00006400000c000b */
[----:B01----:R-:W-:Y:S01]  /*40050*/  ENDCOLLECTIVE ;  /* 0x000000000000791b */ /* 0x003fe20003800000 */
.L_x_4422:
        /* <DEDUP_REMOVED lines=13> */
.L_x_4423:
[----:B------:R-:W-:Y:S02]  /*40130*/  IMAD.MOV.U32 R13, RZ, RZ, R9 ;  /* 0x000000ffff0d7224 */ /* 0x000fe400078e0009 */
[----:B------:R-:W-:Y:S01]  /*40140*/  IMAD.MOV.U32 R12, RZ, RZ, 0x2 ;  /* 0x00000002ff0c7424 */ /* 0x000fe200078e00ff */
[----:B------:R-:W-:-:S13]  /*40150*/  IADD3 R2, P0, R14, R0, RZ ;  /* 0x000000000e027210 */ /* 0x000fda0007f1e0ff */
[----:B------:R-:W-:Y:S05]  /*40160*/  WARPSYNC.COLLECTIVE R15, `(.L_x_4424) ;  /* 0x000000000f087348 */ /* 0x000fea0003c00000 */
[----:B------:R0:W1:Y:S02]  /*40170*/  SHFL.IDX P6, R14, R13, R12, R11 ;  /* 0x0000000c0d0e7389 */ /* 0x00006400000c000b */
[----:B01----:R-:W-:Y:S01]  /*40180*/  ENDCOLLECTIVE ;  /* 0x000000000000791b */ /* 0x003fe20003800000 */
.L_x_4424:
        /* <DEDUP_REMOVED lines=13> */
.L_x_4425:
[----:B------:R-:W-:Y:S02]  /*40260*/  IMAD.MOV.U32 R13, RZ, RZ, R9 ;  /* 0x000000ffff0d7224 */ /* 0x000fe400078e0009 */
[----:B------:R-:W-:Y:S01]  /*40270*/  IMAD.MOV.U32 R12, RZ, RZ, 0x3 ;  /* 0x00000003ff0c7424 */ /* 0x000fe200078e00ff */
[----:B------:R-:W-:-:S13]  /*40280*/  IADD3 R2, P0, R14, R0, RZ ;  /* 0x000000000e027210 */ /* 0x000fda0007f1e0ff */
[----:B------:R-:W-:Y:S05]  /*40290*/  WARPSYNC.COLLECTIVE R15, `(.L_x_4426) ;  /* 0x000000000f087348 */ /* 0x000fea0003c00000 */
[----:B------:R0:W1:Y:S02]  /*402a0*/  SHFL.IDX P6, R14, R13, R12, R11 ;  /* 0x0000000c0d0e7389 */ /* 0x00006400000c000b */
[----:B01----:R-:W-:Y:S01]  /*402b0*/  ENDCOLLECTIVE ;  /* 0x000000000000791b */ /* 0x003fe20003800000 */
.L_x_4426:
        /* <DEDUP_REMOVED lines=13> */
.L_x_4427:
[----:B------:R-:W-:Y:S02]  /*40390*/  IMAD.MOV.U32 R13, RZ, RZ, R9 ;  /* 0x000000ffff0d7224 */ /* 0x000fe400078e0009 */
[----:B------:R-:W-:Y:S01]  /*403a0*/  IMAD.MOV.U32 R12, RZ, RZ, 0x4 ;  /* 0x00000004ff0c7424 */ /* 0x000fe200078e00ff */
[----:B------:R-:W-:-:S13]  /*403b0*/  IADD3 R2, P0, R14, R0, RZ ;  /* 0x000000000e027210 */ /* 0x000fda0007f1e0ff */
[----:B------:R-:W-:Y:S05]  /*403c0*/  WARPSYNC.COLLECTIVE R15, `(.L_x_4428) ;  /* 0x000000000f087348 */ /* 0x000fea0003c00000 */
[----:B------:R0:W1:Y:S02]  /*403d0*/  SHFL.IDX P6, R14, R13, R12, R11 ;  /* 0x0000000c0d0e7389 */ /* 0x00006400000c000b */
[----:B01----:R-:W-:Y:S01]  /*403e0*/  ENDCOLLECTIVE ;  /* 0x000000000000791b */ /* 0x003fe20003800000 */
.L_x_4428:
        /* <DEDUP_REMOVED lines=13> */
.L_x_4429:
[----:B------:R-:W-:Y:S02]  /*404c0*/  IMAD.MOV.U32 R13, RZ, RZ, R9 ;  /* 0x000000ffff0d7224 */ /* 0x000fe400078e0009 */
[----:B------:R-:W-:Y:S01]  /*404d0*/  IMAD.MOV.U32 R12, RZ, RZ, 0x5 ;  /* 0x00000005ff0c7424 */ /* 0x000fe200078e00ff */
[----:B------:R-:W-:-:S13]  /*404e0*/  IADD3 R2, P0, R14, R0, RZ ;  /* 0x000000000e027210 */ /* 0x000fda0007f1e0ff */
[----:B------:R-:W-:Y:S05]  /*404f0*/  WARPSYNC.COLLECTIVE R15, `(.L_x_4430) ;  /* 0x000000000f087348 */ /* 0x000fea0003c00000 */
[----:B------:R0:W1:Y:S02]  /*40500*/  SHFL.IDX P6, R14, R13, R12, R11 ;  /* 0x0000000c0d0e7389 */ /* 0x00006400000c000b */
[----:B01----:R-:W-:Y:S01]  /*40510*/  ENDCOLLECTIVE ;  /* 0x000000000000791b */ /* 0x003fe20003800000 */
.L_x_4430:
        /* <DEDUP_REMOVED lines=13> */
.L_x_4431:
[----:B------:R-:W-:Y:S05]  /*405f0*/  BRA `(.L_x_4432) ;  /* 0xffffff8c00907947 */ /* 0x000fea000383ffff */
.L_x_4209:
[----:B------:R-:W-:Y:S01]  /*40600*/  BSSY B0, `(.L_x_4433) ;  /* 0x0000008000007945 */ /* 0x000fe20003800000 */
[----:B------:R-:W-:Y:S02]  /*40610*/  IMAD.MOV.U32 R13, RZ, RZ, R16 ;  /* 0x000000ffff0d7224 */ /* 0x000fe400078e0010 */
[----:B0-----:R-:W-:Y:S02]  /*40620*/  IMAD.MOV.U32 R12, RZ, RZ, RZ ;  /* 0x000000ffff0c7224 */ /* 0x001fe400078e00ff */
[----:B------:R-:W-:Y:S02]  /*40630*/  IMAD.MOV.U32 R11, RZ, RZ, 0x1f ;  /* 0x0000001fff0b7424 */ /* 0x000fe400078e00ff */
[----:B------:R-:W-:-:S07]  /*40640*/  IMAD.MOV.U32 R15, RZ, RZ, -0x1 ;  /* 0xffffffffff0f7424 */ /* 0x000fce00078e00ff */
[----:B-123--:R-:W-:Y:S05]  /*40650*/  WARPSYNC.COLLECTIVE R15, `(.L_x_4434) ;  /* 0x000000000f087348 */ /* 0x00efea0003c00000 */
[----:B------:R0:W4:Y:S02]  /*40660*/  SHFL.IDX P6, R14, R13, R12, R11 ;  /* 0x0000000c0d0e7389 */ /* 0x00012400000c000b */
[----:B01234-:R-:W-:Y:S01]  /*40670*/  ENDCOLLECTIVE ;  /* 0x000000000000791b */ /* 0x01ffe20003800000 */
.L_x_4434:
[----:B------:R-:W-:Y:S05]  /*40680*/  BSYNC B0 ;  /* 0x0000000000007941 */ /* 0x000fea0003800000 */
.L_x_4433:
[----:B------:R-:W-:Y:S01]  /*40690*/  IMAD.MOV.U32 R13, RZ, RZ, R16 ;  /* 0x000000ffff0d7224 */ /* 0x000fe200078e0010 */
[----:B------:R-:W-:Y:S01]  /*406a0*/  MOV R11, 0x1f ;  /* 0x0000001f000b7802 */ /* 0x000fe20000000f00 */
[----:B------:R-:W-:Y:S02]  /*406b0*/  IMAD.MOV.U32 R12, RZ, RZ, 0x1 ;  /* 0x00000001ff0c7424 */ /* 0x000fe400078e00ff */
[----:B------:R-:W-:Y:S02]  /*406c0*/  IMAD.MOV.U32 R15, RZ, RZ, -0x1 ;  /* 0xffffffffff0f7424 */ /* 0x000fe400078e00ff */
[----:B------:R-:W-:Y:S02]  /*406d0*/  IMAD.IADD R9, R19, 0x1, R8 ;  /* 0x0000000113097824 */ /* 0x000fe400078e0208 */
[----:B------:R-:W-:-:S07]  /*406e0*/  IMAD.MOV.U32 R0, RZ, RZ, R14 ;  /* 0x000000ffff007224 */ /* 0x000fce00078e000e */
[----:B------:R-:W-:Y:S05]  /*406f0*/  WARPSYNC.COLLECTIVE R15, `(.L_x_4435) ;  /* 0x000000000f087348 */ /* 0x000fea0003c00000 */
[----:B------:R0:W1:Y:S02]  /*40700*/  SHFL.IDX P6, R14, R13, R12, R11 ;  /* 0x0000000c0d0e7389 */ /* 0x00006400000c000b */
[----:B01----:R-:W-:Y:S01]  /*40710*/  ENDCOLLECTIVE ;  /* 0x000000000000791b */ /* 0x003fe20003800000 */
.L_x_4435:
        /* <DEDUP_REMOVED lines=24> */
.L_x_4436:
[----:B------:R-:W-:Y:S01]  /*408a0*/  IMAD.MOV.U32 R12, RZ, RZ, 0x2 ;  /* 0x00000002ff0c7424 */ /* 0x000fe200078e00ff */
[----:B------:R-:W-:-:S05]  /*408b0*/  SEL R14, R14, RZ, P1 ;  /* 0x000000ff0e0e7207 */ /* 0x000fca0000800000 */
[----:B------:R-:W-:-:S04]  /*408c0*/  IMAD.IADD R5, R13, 0x1, R14 ;  /* 0x000000010d057824 */ /* 0x000fc800078e020e */
[----:B------:R-:W-:-:S07]  /*408d0*/  IMAD.MOV.U32 R13, RZ, RZ, R5 ;  /* 0x000000ffff0d7224 */ /* 0x000fce00078e0005 */
[----:B------:R-:W-:Y:S05]  /*408e0*/  WARPSYNC.COLLECTIVE R15, `(.L_x_4437) ;  /* 0x000000000f087348 */ /* 0x000fea0003c00000 */
[----:B------:R0:W1:Y:S02]  /*408f0*/  SHFL.UP P6, R14, R13, R12, R11 ;  /* 0x0400000c0d0e7389 */ /* 0x00006400000c000b */
[----:B01----:R-:W-:Y:S01]  /*40900*/  ENDCOLLECTIVE ;  /* 0x000000000000791b */ /* 0x003fe20003800000 */
.L_x_4437:
[----:B------:R-:W-:Y:S01]  /*40910*/  IMAD.MOV.U32 R12, RZ, RZ, 0x4 ;  /* 0x00000004ff0c7424 */ /* 0x000fe200078e00ff */
[----:B------:R-:W-:-:S05]  /*40920*/  SEL R2, R14, RZ, P2 ;  /* 0x000000ff0e027207 */ /* 0x000fca0001000000 */
[----:B------:R-:W-:-:S04]  /*40930*/  IMAD.IADD R2, R5, 0x1, R2 ;  /* 0x0000000105027824 */ /* 0x000fc800078e0202 */
[----:B------:R-:W-:-:S07]  /*40940*/  IMAD.MOV.U32 R13, RZ, RZ, R2 ;  /* 0x000000ffff0d7224 */ /* 0x000fce00078e0002 */
[----:B------:R-:W-:Y:S05]  /*40950*/  WARPSYNC.COLLECTIVE R15, `(.L_x_4438) ;  /* 0x000000000f087348 */ /* 0x000fea0003c00000 */
[----:B------:R0:W1:Y:S02]  /*40960*/  SHFL.UP P6, R14, R13, R12, R11 ;  /* 0x0400000c0d0e7389 */ /* 0x00006400000c000b */
[----:B01----:R-:W-:Y:S01]  /*40970*/  ENDCOLLECTIVE ;  /* 0x000000000000791b */ /* 0x003fe20003800000 */
.L_x_4438:
[----:B------:R-:W-:Y:S02]  /*40980*/  MOV R12, 0x8 ;  /* 0x00000008000c7802 */ /* 0x000fe40000000f00 */
[----:B------:R-:W-:-:S05]  /*40990*/  SEL R3, R14, RZ, P3 ;  /* 0x000000ff0e037207 */ /* 0x000fca0001800000 */
[----:B------:R-:W-:-:S04]  /*409a0*/  IMAD.IADD R3, R2, 0x1, R3 ;  /* 0x0000000102037824 */ /* 0x000fc800078e0203 */
[----:B------:R-:W-:-:S07]  /*409b0*/  IMAD.MOV.U32 R13, RZ, RZ, R3 ;  /* 0x000000ffff0d7224 */ /* 0x000fce00078e0003 */
[----:B------:R-:W-:Y:S05]  /*409c0*/  WARPSYNC.COLLECTIVE R15, `(.L_x_4439) ;  /* 0x000000000f087348 */ /* 0x000fea0003c00000 */
[----:B------:R0:W1:Y:S02]  /*409d0*/  SHFL.UP P6, R14, R13, R12, R11 ;  /* 0x0400000c0d0e7389 */ /* 0x00006400000c000b */
[----:B01----:R-:W-:Y:S01]  /*409e0*/  ENDCOLLECTIVE ;  /* 0x000000000000791b */ /* 0x003fe20003800000 */
.L_x_4439:
[----:B------:R-:W-:Y:S01]  /*409f0*/  IMAD.MOV.U32 R12, RZ, RZ, 0x10 ;  /* 0x00000010ff0c7424 */ /* 0x000fe200078e00ff */
[----:B------:R-:W-:-:S05]  /*40a00*/  SEL R14, R14, RZ, P4 ;  /* 0x000000ff0e0e7207 */ /* 0x000fca0002000000 */
[----:B------:R-:W-:-:S04]  /*40a10*/  IMAD.IADD R5, R3, 0x1, R14 ;  /* 0x0000000103057824 */ /* 0x000fc800078e020e */
[----:B------:R-:W-:-:S07]  /*40a20*/  IMAD.MOV.U32 R13, RZ, RZ, R5 ;  /* 0x000000ffff0d7224 */ /* 0x000fce00078e0005 */
[----:B------:R-:W-:Y:S05]  /*40a30*/  WARPSYNC.COLLECTIVE R15, `(.L_x_4440) ;  /* 0x000000000f087348 */ /* 0x000fea0003c00000 */
[----:B------:R0:W1:Y:S02]  /*40a40*/  SHFL.UP P6, R14, R13, R12, R11 ;  /* 0x0400000c0d0e7389 */ /* 0x00006400000c000b */
[----:B01----:R-:W-:Y:S01]  /*40a50*/  ENDCOLLECTIVE ;  /* 0x000000000000791b */ /* 0x003fe20003800000 */
.L_x_4440:
        /* <DEDUP_REMOVED lines=8> */
.L_x_4441:
[----:B------:R-:W-:Y:S05]  /*40ae0*/  BRA `(.L_x_4442) ;  /* 0xffffff8c00f07947 */ /* 0x000fea000383ffff */
.L_x_4212:
[----:B------:R-:W-:Y:S01]  /*40af0*/  BSSY B0, `(.L_x_4443) ;  /* 0x0000007000007945 */ /* 0x000fe20003800000 */
[----:B------:R-:W-:Y:S02]  /*40b00*/  IMAD.MOV.U32 R12, RZ, RZ, 0x1 ;  /* 0x00000001ff0c7424 */ /* 0x000fe400078e00ff */
[----:B------:R-:W-:Y:S02]  /*40b10*/  IMAD.MOV.U32 R11, RZ, RZ, RZ ;  /* 0x000000ffff0b7224 */ /* 0x000fe400078e00ff */
[----:B------:R-:W-:-:S07]  /*40b20*/  IMAD.MOV.U32 R15, RZ, RZ, -0x1 ;  /* 0xffffffffff0f7424 */ /* 0x000fce00078e00ff */
[----:B------:R-:W-:Y:S05]  /*40b30*/  WARPSYNC.COLLECTIVE R15, `(.L_x_4444) ;  /* 0x000000000f087348 */ /* 0x000fea0003c00000 */
[----:B------:R0:W1:Y:S02]  /*40b40*/  SHFL.UP P6, R14, R13, R12, R11 ;  /* 0x0400000c0d0e7389 */ /* 0x00006400000c000b */
[----:B01----:R-:W-:Y:S01]  /*40b50*/  ENDCOLLECTIVE ;  /* 0x000000000000791b */ /* 0x003fe20003800000 */
.L_x_4444:
[----:B------:R-:W-:Y:S05]  /*40b60*/  BSYNC B0 ;  /* 0x0000000000007941 */ /* 0x000fea0003800000 */
.L_x_4443:
        /* <DEDUP_REMOVED lines=8> */
.L_x_4445:
[----:B------:R-:W-:Y:S01]  /*40bf0*/  IMAD.MOV.U32 R12, RZ, RZ, 0x4 ;  /* 0x00000004ff0c7424 */ /* 0x000fe200078e00ff */
[----:B------:R-:W-:-:S05]  /*40c00*/  SEL R2, R14, RZ, P2 ;  /* 0x000000ff0e027207 */ /* 0x000fca0001000000 */
[----:B------:R-:W-:-:S05]  /*40c10*/  IMAD.IADD R2, R13, 0x1, R2 ;  /* 0x000000010d027824 */ /* 0x000fca00078e0202 */
[----:B------:R-:W-:-:S07]  /*40c20*/  MOV R13, R2 ;  /* 0x00000002000d7202 */ /* 0x000fce0000000f00 */
[----:B------:R-:W-:Y:S05]  /*40c30*/  WARPSYNC.COLLECTIVE R15, `(.L_x_4446) ;  /* 0x000000000f087348 */ /* 0x000fea0003c00000 */
[----:B------:R0:W1:Y:S02]  /*40c40*/  SHFL.UP P6, R14, R13, R12, R11 ;  /* 0x0400000c0d0e7389 */ /* 0x00006400000c000b */
[----:B01----:R-:W-:Y:S01]  /*40c50*/  ENDCOLLECTIVE ;  /* 0x000000000000791b */ /* 0x003fe20003800000 */
.L_x_4446:
[----:B------:R-:W-:Y:S01]  /*40c60*/  IMAD.MOV.U32 R12, RZ, RZ, 0x8 ;  /* 0x00000008ff0c7424 */ /* 0x000fe200078e00ff */
[----:B------:R-:W-:-:S05]  /*40c70*/  SEL R3, R14, RZ, P3 ;  /* 0x000000ff0e037207 */ /* 0x000fca0001800000 */
[----:B------:R-:W-:-:S04]  /*40c80*/  IMAD.IADD R3, R2, 0x1, R3 ;  /* 0x0000000102037824 */ /* 0x000fc800078e0203 */
[----:B------:R-:W-:-:S07]  /*40c90*/  IMAD.MOV.U32 R13, RZ, RZ, R3 ;  /* 0x000000ffff0d7224 */ /* 0x000fce00078e0003 */
[----:B------:R-:W-:Y:S05]  /*40ca0*/  WARPSYNC.COLLECTIVE R15, `(.L_x_4447) ;  /* 0x000000000f087348 */ /* 0x000fea0003c00000 */
[----:B------:R0:W1:Y:S02]  /*40cb0*/  SHFL.UP P6, R14, R13, R12, R11 ;  /* 0x0400000c0d0e7389 */ /* 0x00006400000c000b */
[----:B01----:R-:W-:Y:S01]  /*40cc0*/  ENDCOLLECTIVE ;  /* 0x000000000000791b */ /* 0x003fe20003800000 */
.L_x_4447:
[----:B------:R-:W-:Y:S01]  /*40cd0*/  IMAD.MOV.U32 R12, RZ, RZ, 0x10 ;  /* 0x00000010ff0c7424 */ /* 0x000fe200078e00ff */
[----:B------:R-:W-:-:S05]  /*40ce0*/  SEL R14, R14, RZ, P4 ;  /* 0x000000ff0e0e7207 */ /* 0x000fca0002000000 */
[----:B------:R-:W-:-:S04]  /*40cf0*/  IMAD.IADD R5, R3, 0x1, R14 ;  /* 0x0000000103057824 */ /* 0x000fc800078e020e */
[----:B------:R-:W-:-:S07]  /*40d00*/  IMAD.MOV.U32 R13, RZ, RZ, R5 ;  /* 0x000000ffff0d7224 */ /* 0x000fce00078e0005 */
[----:B------:R-:W-:Y:S05]  /*40d10*/  WARPSYNC.COLLECTIVE R15, `(.L_x_4448) ;  /* 0x000000000f087348 */ /* 0x000fea0003c00000 */
[----:B------:R0:W1:Y:S02]  /*40d20*/  SHFL.UP P6, R14, R13, R12, R11 ;  /* 0x0400000c0d0e7389 */ /* 0x00006400000c000b */
[----:B01----:R-:W-:Y:S01]  /*40d30*/  ENDCOLLECTIVE ;  /* 0x000000000000791b */ /* 0x003fe20003800000 */
.L_x_4448:
        /* <DEDUP_REMOVED lines=8> */
.L_x_4449:
[----:B------:R-:W-:Y:S05]  /*40dc0*/  BRA `(.L_x_4450) ;  /* 0xffffff8c00dc7947 */ /* 0x000fea000383ffff */
.L_x_4214:
[----:B------:R-:W-:Y:S01]  /*40dd0*/  BSSY B0, `(.L_x_4451) ;  /* 0x0000006000007945 */ /* 0x000fe20003800000 */
[----:B------:R-:W-:Y:S01]  /*40de0*/  PLOP3.LUT P6, PT, P6, PT, PT, 0x8, 0x0 ;  /* 0x000000000000781c */ /* 0x000fe200037ce170 */
[----:B------:R-:W-:-:S12]  /*40df0*/  IMAD.MOV.U32 R15, RZ, RZ, -0x1 ;  /* 0xffffffffff0f7424 */ /* 0x000fd800078e00ff */
[----:B0-----:R-:W-:Y:S05]  /*40e00*/  WARPSYNC.COLLECTIVE R15, `(.L_x_4452) ;  /* 0x000000000f087348 */ /* 0x001fea0003c00000 */
[----:B------:R-:W-:Y:S01]  /*40e10*/  VOTE.ANY R14, PT, P6 ;  /* 0x00000000000e7806 */ /* 0x000fe200030e0100 */
[----:B0-----:R-:W-:Y:S06]  /*40e20*/  ENDCOLLECTIVE ;  /* 0x000000000000791b */ /* 0x001fec0003800000 */
.L_x_4452:
[----:B------:R-:W-:Y:S05]  /*40e30*/  BSYNC B0 ;  /* 0x0000000000007941 */ /* 0x000fea0003800000 */
.L_x_4451:
        /* <DEDUP_REMOVED lines=8> */
.L_x_4453:
[----:B------:R-:W-:Y:S02]  /*40ec0*/  IMAD.IADD R19, R12, 0x1, R19 ;  /* 0x000000010c137824 */ /* 0x000fe400078e0213 */
[----:B------:R-:W-:Y:S01]  /*40ed0*/  IMAD.MOV.U32 R13, RZ, RZ, R4 ;  /* 0x000000ffff0d7224 */ /* 0x000fe200078e0004 */
[----:B------:R-:W-:-:S07]  /*40ee0*/  MOV R17, R14 ;  /* 0x0000000e00117202 */ /* 0x000fce0000000f00 */
[----:B------:R-:W-:Y:S05]  /*40ef0*/  WARPSYNC.COLLECTIVE R15, `(.L_x_4454) ;  /* 0x000000000f087348 */ /* 0x000fea0003c00000 */
[----:B------:R0:W1:Y:S02]  /*40f00*/  SHFL.IDX P6, R14, R13, R12, R11 ;  /* 0x0000000c0d0e7389 */ /* 0x00006400000c000b */
[----:B01----:R-:W-:Y:S01]  /*40f10*/  ENDCOLLECTIVE ;  /* 0x000000000000791b */ /* 0x003fe20003800000 */
.L_x_4454:
[----:B------:R-:W-:Y:S01]  /*40f20*/  IMAD.MOV.U32 R4, RZ, RZ, R14 ;  /* 0x000000ffff047224 */ /* 0x000fe200078e000e */
[----:B------:R-:W-:Y:S06]  /*40f30*/  BRA `(.L_x_4455) ;  /* 0xffffff8c00c07947 */ /* 0x000fec000383ffff */
.L_x_4216:
[----:B------:R-:W-:Y:S01]  /*40f40*/  BSSY B0, `(.L_x_4456) ;  /* 0x0000007000007945 */ /* 0x000fe20003800000 */
[----:B------:R-:W-:Y:S02]  /*40f50*/  IMAD.MOV.U32 R13, RZ, RZ, R2 ;  /* 0x000000ffff0d7224 */ /* 0x000fe400078e0002 */
[----:B------:R-:W-:Y:S02]  /*40f60*/  IMAD.MOV.U32 R11, RZ, RZ, 0x1f ;  /* 0x0000001fff0b7424 */ /* 0x000fe400078e00ff */
[----:B------:R-:W-:-:S07]  /*40f70*/  IMAD.MOV.U32 R15, RZ, RZ, -0x1 ;  /* 0xffffffffff0f7424 */ /* 0x000fce00078e00ff */
[----:B0-23--:R-:W-:Y:S05]  /*40f80*/  WARPSYNC.COLLECTIVE R15, `(.L_x_4457) ;  /* 0x000000000f087348 */ /* 0x00dfea0003c00000 */
[----:B------:R1:W4:Y:S02]  /*40f90*/  SHFL.IDX P6, R14, R13, R12, R11 ;  /* 0x0000000c0d0e7389 */ /* 0x00032400000c000b */
[----:B01234-:R-:W-:Y:S01]  /*40fa0*/  ENDCOLLECTIVE ;  /* 0x000000000000791b */ /* 0x01ffe20003800000 */
.L_x_4457:
[----:B------:R-:W-:Y:S05]  /*40fb0*/  BSYNC B0 ;  /* 0x0000000000007941 */ /* 0x000fea0003800000 */
.L_x_4456:
[----:B------:R-:W-:Y:S01]  /*40fc0*/  IMAD.MOV.U32 R6, RZ, RZ, R14 ;  /* 0x000000ffff067224 */ /* 0x000fe200078e000e */
[----:B------:R-:W-:Y:S06]  /*40fd0*/  BRA `(.L_x_4215) ;  /* 0xffffff8c00b07947 */ /* 0x000fec000383ffff */
.L_x_4222:
[----:B0-----:R0:W1:Y:S02]  /*40fe0*/  SYNCS.PHASECHK.TRANS64.TRYWAIT P0, [R5+URZ+0x32420], R0 ;  /* 0x03242000050075a7 */ /* 0x001064000800017f */
[----:B-1----:R-:W-:Y:S05]  /*40ff0*/  @!P0 NANOSLEEP.SYNCS 0x989680 ;  /* 0x009896800000895d */ /* 0x002fea0003900000 */
[----:B------:R-:W1:Y:S02]  /*41000*/  @!P0 SYNCS.PHASECHK.TRANS64 P0, [R5+URZ+0x32420], R0 ;  /* 0x03242000050085a7 */ /* 0x000e64000800007f */
[----:B-1----:R-:W-:Y:S05]  /*41010*/  @!P0 BRA `(.L_x_4222) ;  /* 0xfffffffc00f08947 */ /* 0x002fea000383ffff */
[----:B------:R-:W-:Y:S05]  /*41020*/  BRA `(.L_x_4458) ;  /* 0xffffff9800087947 */ /* 0x000fea000383ffff */
.L_x_4223:
        /* <DEDUP_REMOVED lines=11> */
.L_x_4460:
[----:B------:R-:W-:Y:S05]  /*410e0*/  BSYNC B0 ;  /* 0x0000000000007941 */ /* 0x000fea0003800000 */
.L_x_4459:
[----:B------:R-:W-:Y:S05]  /*410f0*/  BRA `(.L_x_4461) ;  /* 0xffffff9400f07947 */ /* 0x000fea000383ffff */
.L_x_4224:
[----:B------:R-:W-:Y:S01]  /*41100*/  BSSY B0, `(.L_x_4462) ;  /* 0x0000006000007945 */ /* 0x000fe20003800000 */
[----:B------:R-:W-:-:S07]  /*41110*/  IMAD.MOV.U32 R15, RZ, RZ, -0x1 ;  /* 0xffffffffff0f7424 */ /* 0x000fce00078e00ff */
[----:B0-234-:R-:W-:Y:S05]  /*41120*/  WARPSYNC.COLLECTIVE R15, `(.L_x_4463) ;  /* 0x000000000f0c7348 */ /* 0x01dfea0003c00000 */
[----:B------:R-:W-:Y:S02]  /*41130*/  ELECT P6, UR62, PT ;  /* 0x00000000003e782f */ /* 0x000fe400038c0000 */
[----:B------:R-:W-:Y:S01]  /*41140*/  MOV R14, UR62 ;  /* 0x0000003e000e7c02 */ /* 0x000fe20008000f00 */
[----:B0-234-:R-:W-:Y:S10]  /*41150*/  ENDCOLLECTIVE ;  /* 0x000000000000791b */ /* 0x01dff40003800000 */
.L_x_4463:
[----:B------:R-:W-:Y:S05]  /*41160*/  BSYNC B0 ;  /* 0x0000000000007941 */ /* 0x000fea0003800000 */
.L_x_4462:
[----:B------:R-:W-:Y:S05]  /*41170*/  BRA `(.L_x_4464) ;  /* 0xffffff9400e47947 */ /* 0x000fea000383ffff */
.L_x_4226:
[----:B0-----:R0:W1:Y:S02]  /*41180*/  SYNCS.PHASECHK.TRANS64.TRYWAIT P1, [R3+URZ+0x32440], R2 ;  /* 0x03244002030075a7 */ /* 0x001064000802017f */
[----:B-1----:R-:W-:Y:S05]  /*41190*/  @!P1 NANOSLEEP.SYNCS 0x989680 ;  /* 0x009896800000995d */ /* 0x002fea0003900000 */
[----:B------:R-:W1:Y:S02]  /*411a0*/  @!P1 SYNCS.PHASECHK.TRANS64 P1, [R3+URZ+0x32440], R2 ;  /* 0x03244002030095a7 */ /* 0x000e64000802007f */
[----:B-1----:R-:W-:Y:S05]  /*411b0*/  @!P1 BRA `(.L_x_4226) ;  /* 0xfffffffc00f09947 */ /* 0x002fea000383ffff */
[----:B------:R-:W-:Y:S05]  /*411c0*/  BRA `(.L_x_4465) ;  /* 0xffffff9800047947 */ /* 0x000fea000383ffff */
.L_x_4228:
[----:B-1----:R1:W0:Y:S02]  /*411d0*/  SYNCS.PHASECHK.TRANS64.TRYWAIT P1, [R25+URZ+0x32440], R0 ;  /* 0x03244000190075a7 */ /* 0x002224000802017f */
[----:B0-----:R-:W-:Y:S05]  /*411e0*/  @!P1 NANOSLEEP.SYNCS 0x989680 ;  /* 0x009896800000995d */ /* 0x001fea0003900000 */
[----:B------:R-:W0:Y:S02]  /*411f0*/  @!P1 SYNCS.PHASECHK.TRANS64 P1, [R25+URZ+0x32440], R0 ;  /* 0x03244000190095a7 */ /* 0x000e24000802007f */
[----:B0-----:R-:W-:Y:S05]  /*41200*/  @!P1 BRA `(.L_x_4228) ;  /* 0xfffffffc00f09947 */ /* 0x001fea000383ffff */
[----:B------:R-:W-:Y:S05]  /*41210*/  BRA `(.L_x_4466) ;  /* 0xffffff9800107947 */ /* 0x000fea000383ffff */
.L_x_4230:
[----:B------:R0:W0:Y:S02]  /*41220*/  SYNCS.PHASECHK.TRANS64.TRYWAIT P1, [R3+URZ+0x32460], R2 ;  /* 0x03246002030075a7 */ /* 0x000024000802017f */
[----:B0-----:R-:W-:Y:S05]  /*41230*/  @!P1 NANOSLEEP.SYNCS 0x989680 ;  /* 0x009896800000995d */ /* 0x001fea0003900000 */
[----:B------:R-:W0:Y:S02]  /*41240*/  @!P1 SYNCS.PHASECHK.TRANS64 P1, [R3+URZ+0x32460], R2 ;  /* 0x03246002030095a7 */ /* 0x000e24000802007f */
[----:B0-----:R-:W-:Y:S05]  /*41250*/  @!P1 BRA `(.L_x_4230) ;  /* 0xfffffffc00f09947 */ /* 0x001fea000383ffff */
[----:B------:R-:W-:Y:S05]  /*41260*/  BRA `(.L_x_4467) ;  /* 0xffffff98000c7947 */ /* 0x000fea000383ffff */
        .type           $_ZN7cutlass13device_kernelIN5flash11enable_sm90INS1_16FlashAttnFwdSm90INS1_25CollectiveMainloopFwdSm90ILi2EN4cute5tupleIJNS5_1CILi1EEES8_S8_EEENS6_IJNS7_ILi128EEENS7_ILi96EEENS7_ILi64EEEEEELi256ENS_6half_tEfNS_4arch4Sm90ELb0ELb1ELb1ELb1ELb1ELb1ELb1ELb1ELb0ELb1ELb1ELb0EEENS1_21CollectiveEpilogueFwdINS6_IJSA_NS7_ILi256EEESB_EEES9_SE_SG_Li256ELb1ELb1ELb1ELb0EEENS1_36VarlenDynamicPersistentTileSchedulerILi128ELi96ELi256ELi128ELb1ELb1ELb1ELb1ELb0ELb1EEEEEEEEEvNT_6ParamsE$_ZZN5flash25CollectiveMainloopFwdSm90ILi2EN4cute5tupleIJNS1_1CILi1EEES4_S4_EEENS2_IJNS3_ILi128EEENS3_ILi96EEENS3_ILi64EEEEEELi256EN7cutlass6half_tEfNSA_4arch4Sm90ELb0ELb1ELb1ELb1ELb1ELb1ELb1ELb1ELb0ELb1ELb1ELb0EE3mmaINS_16FlashAttnFwdSm90ISE_NS_21CollectiveEpilogueFwdINS2_IJS6_NS3_ILi256EEES7_EEES5_SB_SD_Li256ELb1ELb1ELb1ELb0EEENS_36VarlenDynamicPersistentTileSchedulerILi128ELi96ELi256ELi128ELb1ELb1ELb1ELb1ELb0ELb1EEEE13SharedStorageENS1_6TensorINS1_11ArrayEngineIfLm128EEENS1_6LayoutINS2_IJNS2_IJNS3_ILi2EEEST_NS3_ILi32EEEEEES4_S4_EEENS2_IJNS2_IJS4_ST_NS3_ILi4EEEEEENS3_ILi0EEESZ_EEEEEEENS_7SoftmaxILi2ELi0EEEEEbRKNSE_6ParamsENSA_13PipelineAsyncILi2EEES19_RNSA_13PipelineStateILj2EEERT0_RT1_iRiRKNS_16SeqlenInfoQKNewKILb1ELb1EEENS2_IJiiiiEEERT_ENKUliT_T0_T1_E_clIZSF_ISO_S12_S14_EbS17_S19_S19_S1C_S1E_S1G_iS1H_S1L_S1M_S1O_EUlRS1P_iE0_NS3_ILb1EEES1W_EEDaiS1P_S1Q_S1R_,@function
        .size           $_ZN7cutlass13device_kernelIN5flash11enable_sm90INS1_16FlashAttnFwdSm90INS1_25CollectiveMainloopFwdSm90ILi2EN4cute5tupleIJNS5_1CILi1EEES8_S8_EEENS6_IJNS7_ILi128EEENS7_ILi96EEENS7_ILi64EEEEEELi256ENS_6half_tEfNS_4arch4Sm90ELb0ELb1ELb1ELb1ELb1ELb1ELb1ELb1ELb0ELb1ELb1ELb0EEENS1_21CollectiveEpilogueFwdINS6_IJSA_NS7_ILi256EEESB_EEES9_SE_SG_Li256ELb1ELb1ELb1ELb0EEENS1_36VarlenDynamicPersistentTileSchedulerILi128ELi96ELi256ELi128ELb1ELb1ELb1ELb1ELb0ELb1EEEEEEEEEvNT_6ParamsE$_ZZN5flash25CollectiveMainloopFwdSm90ILi2EN4cute5tupleIJNS1_1CILi1EEES4_S4_EEENS2_IJNS3_ILi128EEENS3_ILi96EEENS3_ILi64EEEEEELi256EN7cutlass6half_tEfNSA_4arch4Sm90ELb0ELb1ELb1ELb1ELb1ELb1ELb1ELb1ELb0ELb1ELb1ELb0EE3mmaINS_16FlashAttnFwdSm90ISE_NS_21CollectiveEpilogueFwdINS2_IJS6_NS3_ILi256EEES7_EEES5_SB_SD_Li256ELb1ELb1ELb1ELb0EEENS_36VarlenDynamicPersistentTileSchedulerILi128ELi96ELi256ELi128ELb1ELb1ELb1ELb1ELb0ELb1EEEE13SharedStorageENS1_6TensorINS1_11ArrayEngineIfLm128EEENS1_6LayoutINS2_IJNS2_IJNS3_ILi2EEEST_NS3_ILi32EEEEEES4_S4_EEENS2_IJNS2_IJS4_ST_NS3_ILi4EEEEEENS3_ILi0EEESZ_EEEEEEENS_7SoftmaxILi2ELi0EEEEEbRKNSE_6ParamsENSA_13PipelineAsyncILi2EEES19_RNSA_13PipelineStateILj2EEERT0_RT1_iRiRKNS_16SeqlenInfoQKNewKILb1ELb1EEENS2_IJiiiiEEERT_ENKUliT_T0_T1_E_clIZSF_ISO_S12_S14_EbS17_S19_S19_S1C_S1E_S1G_iS1H_S1L_S1M_S1O_EUlRS1P_iE0_NS3_ILb1EEES1W_EEDaiS1P_S1Q_S1R_,(.L_x_6569 - $_ZN7cutlass13device_kernelIN5flash11enable_sm90INS1_16FlashAttnFwdSm90INS1_25CollectiveMainloopFwdSm90ILi2EN4cute5tupleIJNS5_1CILi1EEES8_S8_EEENS6_IJNS7_ILi128EEENS7_ILi96EEENS7_ILi64EEEEEELi256ENS_6half_tEfNS_4arch4Sm90ELb0ELb1ELb1ELb1ELb1ELb1ELb1ELb1ELb0ELb1ELb1ELb0EEENS1_21CollectiveEpilogueFwdINS6_IJSA_NS7_ILi256EEESB_EEES9_SE_SG_Li256ELb1ELb1ELb1ELb0EEENS1_36VarlenDynamicPersistentTileSchedulerILi128ELi96ELi256ELi128ELb1ELb1ELb1ELb1ELb0ELb1EEEEEEEEEvNT_6ParamsE$_ZZN5flash25CollectiveMainloopFwdSm90ILi2EN4cute5tupleIJNS1_1CILi1EEES4_S4_EEENS2_IJNS3_ILi128EEENS3_ILi96EEENS3_ILi64EEEEEELi256EN7cutlass6half_tEfNSA_4arch4Sm90ELb0ELb1ELb1ELb1ELb1ELb1ELb1ELb1ELb0ELb1ELb1ELb0EE3mmaINS_16FlashAttnFwdSm90ISE_NS_21CollectiveEpilogueFwdINS2_IJS6_NS3_ILi256EEES7_EEES5_SB_SD_Li256ELb1ELb1ELb1ELb0EEENS_36VarlenDynamicPersistentTileSchedulerILi128ELi96ELi256ELi128ELb1ELb1ELb1ELb1ELb0ELb1EEEE13SharedStorageENS1_6TensorINS1_11ArrayEngineIfLm128EEENS1_6LayoutINS2_IJNS2_IJNS3_ILi2EEEST_NS3_ILi32EEEEEES4_S4_EEENS2_IJNS2_IJS4_ST_NS3_ILi4EEEEEENS3_ILi0EEESZ_EEEEEEENS_7SoftmaxILi2ELi0EEEEEbRKNSE_6ParamsENSA_13PipelineAsyncILi2EEES19_RNSA_13PipelineStateILj2EEERT0_RT1_iRiRKNS_16SeqlenInfoQKNewKILb1ELb1EEENS2_IJiiiiEEERT_ENKUliT_T0_T1_E_clIZSF_ISO_S12_S14_EbS17_S19_S19_S1C_S1E_S1G_iS1H_S1L_S1M_S1O_EUlRS1P_iE0_NS3_ILb1EEES1W_EEDaiS1P_S1Q_S1R_)
$_ZN7cutlass13device_kernelIN5flash11enable_sm90INS1_16FlashAttnFwdSm90INS1_25CollectiveMainloopFwdSm90ILi2EN4cute5tupleIJNS5_1CILi1EEES8_S8_EEENS6_IJNS7_ILi128EEENS7_ILi96EEENS7_ILi64EEEEEELi256ENS_6half_tEfNS_4arch4Sm90ELb0ELb1ELb1ELb1ELb1ELb1ELb1ELb1ELb0ELb1ELb1ELb0EEENS1_21CollectiveEpilogueFwdINS6_IJSA_NS7_ILi256EEESB_EEES9_SE_SG_Li256ELb1ELb1ELb1ELb0EEENS1_36VarlenDynamicPersistentTileSchedulerILi128ELi96ELi256ELi128ELb1ELb1ELb1ELb1ELb0ELb1EEEEEEEEEvNT_6ParamsE$_ZZN5flash25CollectiveMainloopFwdSm90ILi2EN4cute5tupleIJNS1_1CILi1EEES4_S4_EEENS2_IJNS3_ILi128EEENS3_ILi96EEENS3_ILi64EEEEEELi256EN7cutlass6half_tEfNSA_4arch4Sm90ELb0ELb1ELb1ELb1ELb1ELb1ELb1ELb1ELb0ELb1ELb1ELb0EE3mmaINS_16FlashAttnFwdSm90ISE_NS_21CollectiveEpilogueFwdINS2_IJS6_NS3_ILi256EEES7_EEES5_SB_SD_Li256ELb1ELb1ELb1ELb0EEENS_36VarlenDynamicPersistentTileSchedulerILi128ELi96ELi256ELi128ELb1ELb1ELb1ELb1ELb0ELb1EEEE13SharedStorageENS1_6TensorINS1_11ArrayEngineIfLm128EEENS1_6LayoutINS2_IJNS2_IJNS3_ILi2EEEST_NS3_ILi32EEEEEES4_S4_EEENS2_IJNS2_IJS4_ST_NS3_ILi4EEEEEENS3_ILi0EEESZ_EEEEEEENS_7SoftmaxILi2ELi0EEEEEbRKNSE_6ParamsENSA_13PipelineAsyncILi2EEES19_RNSA_13PipelineStateILj2EEERT0_RT1_iRiRKNS_16SeqlenInfoQKNewKILb1ELb1EEENS2_IJiiiiEEERT_ENKUliT_T0_T1_E_clIZSF_ISO_S12_S14_EbS17_S19_S19_S1C_S1E_S1G_iS1H_S1L_S1M_S1O_EUlRS1P_iE0_NS3_ILb1EEES1W_EEDaiS1P_S1Q_S1R_:
[----:B------:R-:W-:Y:S02]  /*41270*/  ULDC UR4, c[0x0][0x20] ;  /* 0x0000080000047ab9 */ /* 0x000fe40000000800 */
[----:B------:R-:W-:-:S09]  /*41280*/  UIADD3 UR4, -UR4, UR5, URZ ;  /* 0x0000000504047290 */ /* 0x000fd2000fffe13f */
[----:B------:R-:W2:Y:S04]  /*41290*/  LDL.64 R2, [UR4+0x18] ;  /* 0x00001804ff027983 */ /* 0x000ea80008100a00 */
[----:B------:R-:W3:Y:S01]  /*412a0*/  LDL.64 R6, [UR4] ;  /* 0x00000004ff067983 */ /* 0x000ee20008100a00 */
[----:B------:R-:W-:-:S03]  /*412b0*/  ULDC.64 UR6, c[0x0][0x208] ;  /* 0x0000820000067ab9 */ /* 0x000fc60000000a00 */
[----:B--2---:R-:W2:Y:S04]  /*412c0*/  LD.E R4, desc[UR6][R2.64] ;  /* 0x0000000602047980 */ /* 0x004ea8000c101900 */
[----:B---3--:R0:W5:Y:S04]  /*412d0*/  LD.E R10, desc[UR6][R6.64] ;  /* 0x00000006060a7980 */ /* 0x008168000c101900 */
[----:B------:R0:W5:Y:S01]  /*412e0*/  LD.E R11, desc[UR6][R6.64+0x4] ;  /* 0x00000406060b7980 */ /* 0x000162000c101900 */
[----:B------:R-:W-:Y:S01]  /*412f0*/  BSSY B0, `(.L_x_4468) ;  /* 0x0000007000007945 */ /* 0x000fe20003800000 */
[----:B------:R-:W-:Y:S01]  /*41300*/  IMAD.MOV.U32 R5, RZ, RZ, R31 ;  /* 0x000000ffff057224 */ /* 0x000fe200078e001f */
[----:B--2---:R-:W-:-:S04]  /*41310*/  LOP3.LUT R4, R4, 0x1, RZ, 0xfc, !PT ;  /* 0x0000000104047812 */ /* 0x004fc800078efcff */
[----:B------:R-:W-:Y:S01]  /*41320*/  ISETP.NE.AND P0, PT, R4, 0x3, PT ;  /* 0x000000030400780c */ /* 0x000fe20003f05270 */
[----:B------:R-:W-:-:S12]  /*41330*/  IMAD.MOV.U32 R4, RZ, RZ, R29 ;  /* 0x000000ffff047224 */ /* 0x000fd800078e001d */
[----:B0-----:R-:W-:Y:S05]  /*41340*/  @!P0 BRA `(.L_x_4469) ;  /* 0x0000000000048947 */ /* 0x001fea0003800000 */
[----:B------:R-:W-:Y:S01]  /*41350*/  BPT.TRAP 0x1 ;  /* 0x000000040000795c */ /* 0x000fe20000300000 */
.L_x_4469:
[----:B------:R-:W-:Y:S05]  /*41360*/  BSYNC B0 ;  /* 0x0000000000007941 */ /* 0x000fea0003800000 */
.L_x_4468:
        /* <DEDUP_REMOVED lines=13> */
.L_x_4471:
[----:B------:R-:W-:Y:S05]  /*41440*/  BSYNC B0 ;  /* 0x0000000000007941 */ /* 0x000fea0003800000 */
.L_x_4470:
        /* <DEDUP_REMOVED lines=8> */
.L_x_4473:
[----:B------:R-:W-:Y:S05]  /*414d0*/  BSYNC B0 ;  /* 0x0000000000007941 */ /* 0x000fea0003800000 */
.L_x_4472:
[----:B------:R-:W2:Y:S04]  /*414e0*/  LDL.64 R6, [UR4] ;  /* 0x00000004ff067983 */ /* 0x000ea80008100a00 */
[----:B------:R-:W3:Y:S04]  /*414f0*/  LDL.64 R2, [UR4+0x28] ;  /* 0x00002804ff027983 */ /* 0x000ee80008100a00 */
[----:B0----5:R-:W4:Y:S04]  /*41500*/  LDL.64 R8, [UR4+0x20] ;  /* 0x00002004ff087983 */ /* 0x021f280008100a00 */
[----:B--2---:R-:W2:Y:S04]  /*41510*/  LD.E R13, desc[UR6][R6.64] ;  /* 0x00000006060d7980 */ /* 0x004ea8000c101900 */
[----:B---3--:R-:W2:Y:S04]  /*41520*/  LD.E.64 R2, desc[UR6][R2.64] ;  /* 0x0000000602027980 */ /* 0x008ea8000c101b00 */
[----:B------:R-:W3:Y:S01]  /*41530*/  LDL.64 R6, [UR4+0x8] ;  /* 0x00000804ff067983 */ /* 0x000ee20008100a00 */
[----:B------:R-:W-:Y:S05]  /*41540*/  WARPSYNC.ALL ;  /* 0x0000000000007948 */ /* 0x000fea0003800000 */
[----:B---3--:R0:W-:Y:S04]  /*41550*/  ST.E desc[UR6][R6.64], RZ ;  /* 0x000000ff06007985 */ /* 0x0081e8000c101906 */
[----:B----4-:R-:W3:Y:S01]  /*41560*/  LD.E.64 R10, desc[UR6][R8.64] ;  /* 0x00000006080a7980 */ /* 0x010ee2000c101b00 */
[----:B--2---:R-:W-:Y:S01]  /*41570*/  IMAD R2, R13, 0x300, R2 ;  /* 0x000003000d027824 */ /* 0x004fe200078e0202 */
[----:B------:R-:W-:Y:S01]  /*41580*/  R2UR UR11, R3 ;  /* 0x00000000030b72ca */ /* 0x000fe200000e0000 */
[----:B------:R-:W-:Y:S01]  /*41590*/  WARPGROUP.ARRIVE ;  /* 0x00000000000079c5 */ /* 0x000fe20000000000 */
[----:B------:R-:W-:-:S02]  /*415a0*/  MOV R221, 0x1 ;  /* 0x0000000100dd7802 */ /* 0x000fc40000000f00 */
        /* <DEDUP_REMOVED lines=8> */
[----:B------:R-:W-:Y:S01]  /*41630*/  WARPGROUP.ARRIVE ;  /* 0x00000000000079c5 */ /* 0x000fe20000000000 */
[----:B------:R-:W-:-:S03]  /*41640*/  IMAD.MOV.U32 R13, RZ, RZ, R3 ;  /* 0x000000ffff0d7224 */ /* 0x000fc600078e0003 */
        /* <DEDUP_REMOVED lines=23> */
[----:B------:R-:W-:-:S03]  /*417c0*/  WARPGROUP.ARRIVE ;  /* 0x00000000000079c5 */ /* 0x000fc60000000000 */
[----:B------:R-:W-:Y:S01]  /*417d0*/  R2UR UR10, R2 ;  /* 0x00000000020a72ca */ /* 0x000fe200000e0000 */
[----:B--2---:R-:W-:Y:S01]  /*417e0*/  VIADD R8, R8, 0x6 ;  /* 0x0000000608087836 */ /* 0x004fe20000000000 */
[----:B------:R-:W-:-:S04]  /*417f0*/  R2UR UR9, R9 ;  /* 0x00000000090972ca */ /* 0x000fc800000e0000 */
[----:B------:R-:W-:-:S13]  /*41800*/  R2UR UR8, R8 ;  /* 0x00000000080872ca */ /* 0x000fda00000e0000 */
[----:B------:R-:W-:Y:S03]  /*41810*/  HGMMA.64x96x16.F32 R24, gdesc[UR8], R24, gsb0 ;  /* 0x01600000081879f0 */ /* 0x000fe60008000818 */
[----:B------:R-:W-:Y:S02]  /*41820*/  WARPGROUP.DEPBAR.LE gsb0, 0x0 ;  /* 0x00008000000079c5 */ /* 0x000fe40000010000 */
[----:B------:R0:W-:Y:S04]  /*41830*/  ST.E desc[UR6][R6.64], R221 ;  /* 0x000000dd06007985 */ /* 0x0001e8000c101906 */
[----:B------:R-:W2:Y:S04]  /*41840*/  LDL.64 R2, [UR4+0x38] ;  /* 0x00003804ff027983 */ /* 0x000ea80008100a00 */
[----:B--2---:R-:W2:Y:S04]  /*41850*/  LD.E R10, desc[UR6][R2.64] ;  /* 0x00000006020a7980 */ /* 0x004ea8000c101900 */
[----:B------:R-:W3:Y:S01]  /*41860*/  LDL.64 R2, [UR4+0x30] ;  /* 0x00003004ff027983 */ /* 0x000ee20008100a00 */
[----:B------:R-:W-:Y:S01]  /*41870*/  BSSY B0, `(.L_x_4475) ;  /* 0x0000008000007945 */ /* 0x000fe20003800000 */
[----:B--2---:R-:W-:-:S04]  /*41880*/  LEA.HI R8, R10, R10, RZ, 0x1 ;  /* 0x0000000a0a087211 */ /* 0x004fc800078f08ff */
[----:B------:R-:W-:-:S05]  /*41890*/  LOP3.LUT R9, R8, 0xfffffffe, RZ, 0xc0, !PT ;  /* 0xfffffffe08097812 */ /* 0x000fca00078ec0ff */
[----:B------:R-:W-:Y:S01]  /*418a0*/  IMAD.IADD R9, R10, 0x1, -R9 ;  /* 0x000000010a097824 */ /* 0x000fe200078e0a09 */
[----:B---3--:R-:W-:-:S04]  /*418b0*/  MOV R8, R2 ;  /* 0x0000000200087202 */ /* 0x008fc80000000f00 */
[----:B------:R-:W-:-:S04]  /*418c0*/  SHF.L.U32 R9, R9, 0x1f, RZ ;  /* 0x0000001f09097819 */ /* 0x000fc800000006ff */
[----:B------:R-:W1:Y:S02]  /*418d0*/  SYNCS.PHASECHK.TRANS64.TRYWAIT P0, [R8+URZ+0x32410], R9 ;  /* 0x03241009080075a7 */ /* 0x000e64000800017f */
[----:B01----:R-:W-:Y:S05]  /*418e0*/  @!P0 BRA `(.L_x_4476) ;  /* 0x000000b4007c8947 */ /* 0x003fea0003800000 */
.L_x_4502:
[----:B------:R-:W-:Y:S05]  /*418f0*/  BSYNC B0 ;  /* 0x0000000000007941 */ /* 0x000fea0003800000 */
.L_x_4475:
[----:B------:R-:W0:Y:S04]  /*41900*/  LDL.64 R2, [UR4+0x40] ;  /* 0x00004004ff027983 */ /* 0x000e280008100a00 */
[----:B------:R-:W2:Y:S04]  /*41910*/  LDL.64 R6, [UR4] ;  /* 0x00000004ff067983 */ /* 0x000ea80008100a00 */
[----:B0-----:R-:W3:Y:S04]  /*41920*/  LD.E R8, desc[UR6][R2.64] ;  /* 0x0000000602087980 */ /* 0x001ee8000c101900 */
[----:B--2---:R0:W5:Y:S04]  /*41930*/  LD.E R10, desc[UR6][R6.64] ;  /* 0x00000006060a7980 */ /* 0x004168000c101900 */
[----:B------:R0:W5:Y:S01]  /*41940*/  LD.E R11, desc[UR6][R6.64+0x4] ;  /* 0x00000406060b7980 */ /* 0x000162000c101900 */
[----:B------:R-:W-:Y:S01]  /*41950*/  BSSY B0, `(.L_x_4477) ;  /* 0x0000005000007945 */ /* 0x000fe20003800000 */
[----:B---3--:R-:W-:-:S04]  /*41960*/  LOP3.LUT R8, R8, 0x1, RZ, 0xfc, !PT ;  /* 0x0000000108087812 */ /* 0x008fc800078efcff */
[----:B------:R-:W-:-:S13]  /*41970*/  ISETP.NE.AND P0, PT, R8, 0x3, PT ;  /* 0x000000030800780c */ /* 0x000fda0003f05270 */
[----:B0-----:R-:W-:Y:S05]  /*41980*/  @!P0 BRA `(.L_x_4478) ;  /* 0x0000000000048947 */ /* 0x001fea0003800000 */
[----:B------:R-:W-:Y:S01]  /*41990*/  BPT.TRAP 0x1 ;  /* 0x000000040000795c */ /* 0x000fe20000300000 */
.L_x_4478:
[----:B------:R-:W-:Y:S05]  /*419a0*/  BSYNC B0 ;  /* 0x0000000000007941 */ /* 0x000fea0003800000 */
.L_x_4477:
        /* <DEDUP_REMOVED lines=13> */
.L_x_4480:
[----:B------:R-:W-:Y:S05]  /*41a80*/  BSYNC B0 ;  /* 0x0000000000007941 */ /* 0x000fea0003800000 */
.L_x_4479:
        /* <DEDUP_REMOVED lines=8> */
.L_x_4482:
[----:B------:R-:W-:Y:S05]  /*41b10*/  BSYNC B0 ;  /* 0x0000000000007941 */ /* 0x000fea0003800000 */
.L_x_4481:
[----:B------:R-:W2:Y:S04]  /*41b20*/  LDL.64 R2, [UR4] ;  /* 0x00000004ff027983 */ /* 0x000ea80008100a00 */
[----:B------:R-:W3:Y:S04]  /*41b30*/  LDL.64 R10, [UR4+0x58] ;  /* 0x00005804ff0a7983 */ /* 0x000ee80008100a00 */
[----:B------:R-:W4:Y:S04]  /*41b40*/  LDL.64 R6, [UR4+0x48] ;  /* 0x00004804ff067983 */ /* 0x000f280008100a00 */
[----:B0----5:R-:W3:Y:S04]  /*41b50*/  LDL.64 R8, [UR4+0x50] ;  /* 0x00005004ff087983 */ /* 0x021ee80008100a00 */
[----:B--2---:R-:W2:Y:S04]  /*41b60*/  LD.E R13, desc[UR6][R2.64] ;  /* 0x00000006020d7980 */ /* 0x004ea8000c101900 */
[----:B----4-:R-:W4:Y:S04]  /*41b70*/  LD.E R12, desc[UR6][R6.64] ;  /* 0x00000006060c7980 */ /* 0x010f28000c101900 */
[----:B---3--:R-:W2:Y:S04]  /*41b80*/  LD.E.64 R2, desc[UR6][R10.64] ;  /* 0x000000060a027980 */ /* 0x008ea8000c101b00 */
[----:B------:R-:W3:Y:S01]  /*41b90*/  LD.E.64 R10, desc[UR6][R8.64] ;  /* 0x00000006080a7980 */ /* 0x000ee2000c101b00 */
[----:B------:R-:W-:Y:S05]  /*41ba0*/  WARPSYNC.ALL ;  /* 0x0000000000007948 */ /* 0x000fea0003800000 */
[----:B------:R-:W-:Y:S01]  /*41bb0*/  WARPGROUP.ARRIVE ;  /* 0x00000000000079c5 */ /* 0x000fe20000000000 */
[----:B----4-:R-:W-:Y:S01]  /*41bc0*/  ISETP.NE.U32.AND P0, PT, R12, RZ, PT ;  /* 0x000000ff0c00720c */ /* 0x010fe20003f05070 */
[----:B--2---:R-:W-:Y:S01]  /*41bd0*/  IMAD R2, R13, 0xc00, R2 ;  /* 0x00000c000d027824 */ /* 0x004fe200078e0202 */
[----:B------:R-:W-:-:S04]  /*41be0*/  R2UR UR11, R3 ;  /* 0x00000000030b72ca */ /* 0x000fc800000e0000 */
[----:B------:R-:W-:Y:S02]  /*41bf0*/  R2UR UR10, R2 ;  /* 0x00000000020a72ca */ /* 0x000fe400000e0000 */
[----:B---3--:R-:W-:Y:S02]  /*41c00*/  R2UR UR8, R10 ;  /* 0x000000000a0872ca */ /* 0x008fe400000e0000 */
[----:B------:R-:W-:-:S03]  /*41c10*/  R2UR UR9, R11 ;  /* 0x000000000b0972ca */ /* 0x000fc600000e0000 */
[----:B------:R-:W-:-:S10]  /*41c20*/  VOTEU.ANY UP0, P0 ;  /* 0x00000000003f7886 */ /* 0x000fd40000000100 */
[----:B------:R-:W-:Y:S03]  /*41c30*/  HGMMA.64x96x16.F32 R24, gdesc[UR8], R24, UP0, gsb0 ;  /* 0x01600000081879f0 */ /* 0x000fe6000b800818 */
[----:B------:R-:W-:Y:S02]  /*41c40*/  WARPGROUP.DEPBAR.LE gsb0, 0x0 ;  /* 0x00008000000079c5 */ /* 0x000fe40000010000 */
[----:B------:R-:W-:Y:S04]  /*41c50*/  ST.E desc[UR6][R6.64], R221 ;  /* 0x000000dd06007985 */ /* 0x000fe8000c101906 */
[----:B------:R-:W2:Y:S01]  /*41c60*/  LD.E.64 R10, desc[UR6][R8.64] ;  /* 0x00000006080a7980 */ /* 0x000ea2000c101b00 */
[----:B------:R-:W-:-:S02]  /*41c70*/  VIADD R12, R2, 0x2 ;  /* 0x00000002020c7836 */ /* 0x000fc40000000000 */
[----:B------:R-:W-:-:S03]  /*41c80*/  IMAD.MOV.U32 R13, RZ, RZ, R3 ;  /* 0x000000ffff0d7224 */ /* 0x000fc600078e0003 */
[----:B------:R-:W-:Y:S02]  /*41c90*/  R2UR UR10, R12 ;  /* 0x000000000c0a72ca */ /* 0x000fe400000e0000 */
[----:B------:R-:W-:Y:S01]  /*41ca0*/  R2UR UR11, R13 ;  /* 0x000000000d0b72ca */ /* 0x000fe200000e0000 */
[----:B------:R-:W-:Y:S01]  /*41cb0*/  WARPGROUP.ARRIVE ;  /* 0x00000000000079c5 */ /* 0x000fe20000000000 */
        /* <DEDUP_REMOVED lines=8> */
[----:B------:R-:W-:-:S04]  /*41d40*/  MOV R13, R3 ;  /* 0x00000003000d7202 */ /* 0x000fc80000000f00 */
        /* <DEDUP_REMOVED lines=75> */
[----:B--2---:R-:W-:Y:S02]  /*42200*/  IADD3 R10, R10, 0x800, RZ ;  /* 0x000008000a0a7810 */ /* 0x004fe40007ffe0ff */
[----:B------:R-:W-:Y:S02]  /*42210*/  R2UR UR9, R11 ;  /* 0x000000000b0972ca */ /* 0x000fe400000e0000 */
        /* <DEDUP_REMOVED lines=65> */
[----:B------:R-:W-:Y:S01]  /*42630*/  IMAD.MOV.U32 R13, RZ, RZ, R3 ;  /* 0x000000ffff0d7224 */ /* 0x000fe200078e0003 */
[----:B------:R-:W-:-:S04]  /*42640*/  IADD3 R12, R2, 0x904, RZ ;  /* 0x00000904020c7810 */ /* 0x000fc80007ffe0ff */
        /* <DEDUP_REMOVED lines=11> */
[----:B------:R-:W-:-:S04]  /*42700*/  R2UR UR11, R3 ;  /* 0x00000000030b72ca */ /* 0x000fc800000e0000 */
[----:B------:R-:W-:Y:S01]  /*42710*/  R2UR UR10, R2 ;  /* 0x00000000020a72ca */ /* 0x000fe200000e0000 */
[----:B------:R-:W-:Y:S01]  /*42720*/  WARPGROUP.ARRIVE ;  /* 0x00000000000079c5 */ /* 0x000fe20000000000 */
[----:B--2---:R-:W-:Y:S01]  /*42730*/  VIADD R8, R8, 0xc06 ;  /* 0x00000c0608087836 */ /* 0x004fe20000000000 */
[----:B------:R-:W-:-:S04]  /*42740*/  R2UR UR9, R9 ;  /* 0x00000000090972ca */ /* 0x000fc800000e0000 */
[----:B------:R-:W-:-:S13]  /*42750*/  R2UR UR8, R8 ;  /* 0x00000000080872ca */ /* 0x000fda00000e0000 */
[----:B------:R-:W-:Y:S03]  /*42760*/  HGMMA.64x96x16.F32 R24, gdesc[UR8], R24, gsb0 ;  /* 0x01600000081879f0 */ /* 0x000fe60008000818 */
[----:B------:R-:W-:Y:S02]  /*42770*/  WARPGROUP.DEPBAR.LE gsb0, 0x0 ;  /* 0x00008000000079c5 */ /* 0x000fe40000010000 */
[----:B------:R0:W-:Y:S04]  /*42780*/  ST.E desc[UR6][R6.64], R221 ;  /* 0x000000dd06007985 */ /* 0x0001e8000c101906 */
[----:B------:R-:W2:Y:S04]  /*42790*/  LDL.64 R2, [UR4+0x18] ;  /* 0x00001804ff027983 */ /* 0x000ea80008100a00 */
[----:B0-----:R-:W3:Y:S01]  /*427a0*/  LDL.64 R6, [UR4] ;  /* 0x00000004ff067983 */ /* 0x001ee20008100a00 */
[----:B------:R-:W0:Y:S02]  /*427b0*/  S2R R74, SR_TID.X ;  /* 0x00000000004a7919 */ /* 0x000e240000002100 */
[----:B0-----:R-:W-:-:S04]  /*427c0*/  SHF.R.U32.HI R8, RZ, 0x7, R74 ;  /* 0x00000007ff087819 */ /* 0x001fc8000001164a */
[----:B------:R-:W-:-:S05]  /*427d0*/  IADD3 R8, -R8, 0xb, RZ ;  /* 0x0000000b08087810 */ /* 0x000fca0007ffe1ff */
[----:B------:R0:W-:Y:S06]  /*427e0*/  BAR.ARV R8, 0x100 ;  /* 0x000400080000751d */ /* 0x0001ec0000002000 */
[----:B--2---:R-:W2:Y:S04]  /*427f0*/  LD.E R10, desc[UR6][R2.64] ;  /* 0x00000006020a7980 */ /* 0x004ea8000c101900 */
[----:B---3--:R0:W5:Y:S01]  /*42800*/  LD.E R9, desc[UR6][R6.64] ;  /* 0x0000000606097980 */ /* 0x008162000c101900 */
[----:B------:R-:W-:Y:S01]  /*42810*/  BSSY B0, `(.L_x_4484) ;  /* 0x0000005000007945 */ /* 0x000fe20003800000 */
[----:B--2---:R-:W-:-:S04]  /*42820*/  LOP3.LUT R10, R10, 0x1, RZ, 0xfc, !PT ;  /* 0x000000010a0a7812 */ /* 0x004fc800078efcff */
[----:B------:R-:W-:-:S13]  /*42830*/  ISETP.NE.AND P0, PT, R10, 0x3, PT ;  /* 0x000000030a00780c */ /* 0x000fda0003f05270 */
[----:B0-----:R-:W-:Y:S05]  /*42840*/  @!P0 BRA `(.L_x_4485) ;  /* 0x0000000000048947 */ /* 0x001fea0003800000 */
[----:B------:R-:W-:Y:S01]  /*42850*/  BPT.TRAP 0x1 ;  /* 0x000000040000795c */ /* 0x000fe20000300000 */
.L_x_4485:
[----:B------:R-:W-:Y:S05]  /*42860*/  BSYNC B0 ;  /* 0x0000000000007941 */ /* 0x000fea0003800000 */
.L_x_4484:
[----:B------:R-:W2:Y:S04]  /*42870*/  LD.E.64 R6, desc[UR6][R2.64+0x20] ;  /* 0x0000200602067980 */ /* 0x000ea8000c101b00 */
[----:B------:R-:W3:Y:S01]  /*42880*/  LD.E R8, desc[UR6][R2.64+0xc] ;  /* 0x00000c0602087980 */ /* 0x000ee2000c101900 */
[----:B--2---:R-:W-:-:S05]  /*42890*/  MOV R6, R6 ;  /* 0x0000000600067202 */ /* 0x004fca0000000f00 */
[----:B-----5:R-:W-:-:S05]  /*428a0*/  IMAD R9, R9, 0x8, R6 ;  /* 0x0000000809097824 */ /* 0x020fca00078e0206 */
[----:B---3--:R-:W-:-:S04]  /*428b0*/  PRMT R8, R8, 0x654, R9 ;  /* 0x0000065408087816 */ /* 0x008fc80000000009 */
[----:B------:R0:W-:Y:S01]  /*428c0*/  SYNCS.ARRIVE.TRANS64.RED.A1T0 RZ, [R8+URZ], RZ ;  /* 0x000000ff08ff79a7 */ /* 0x0001e2000810043f */
[----:B------:R-:W2:Y:S04]  /*428d0*/  LDL.64 R2, [UR4+0x68] ;  /* 0x00006804ff027983 */ /* 0x000ea80008100a00 */
[----:B------:R-:W3:Y:S04]  /*428e0*/  LD.E R6, desc[UR6][R4.64+0x24] ;  /* 0x0000240604067980 */ /* 0x000ee8000c101900 */
[----:B------:R-:W4:Y:S04]  /*428f0*/  LD.E R82, desc[UR6][R4.64] ;  /* 0x0000000604527980 */ /* 0x000f28000c101900 */
[----:B------:R1:W4:Y:S04]  /*42900*/  LD.E R83, desc[UR6][R72.64] ;  /* 0x0000000648537980 */ /* 0x000328000c101900 */
[----:B0-----:R-:W4:Y:S04]  /*42910*/  LD.E R8, desc[UR6][R4.64+0x8] ;  /* 0x0000080604087980 */ /* 0x001f28000c101900 */
[----:B------:R-:W4:Y:S04]  /*42920*/  LD.E R7, desc[UR6][R4.64+0x4] ;  /* 0x0000040604077980 */ /* 0x000f28000c101900 */
[----:B------:R-:W4:Y:S04]  /*42930*/  LD.E R78, desc[UR6][R4.64+0xc] ;  /* 0x00000c06044e7980 */ /* 0x000f28000c101900 */
[----:B------:R-:W4:Y:S04]  /*42940*/  LD.E R76, desc[UR6][R4.64+0x10] ;  /* 0x00001006044c7980 */ /* 0x000f28000c101900 */
[----:B------:R-:W4:Y:S04]  /*42950*/  LD.E R77, desc[UR6][R4.64+0x14] ;  /* 0x00001406044d7980 */ /* 0x000f28000c101900 */
[----:B--2---:R-:W2:Y:S01]  /*42960*/  LD.E.64 R2, desc[UR6][R2.64] ;  /* 0x0000000602027980 */ /* 0x004ea2000c101b00 */
[----:B---3--:R-:W-:-:S03]  /*42970*/  ISETP.NE.AND P0, PT, R6, 0x1, PT ;  /* 0x000000010600780c */ /* 0x008fc60003f05270 */
[----:B------:R-:W3:Y:S10]  /*42980*/  LD.E R6, desc[UR6][R4.64+0x18] ;  /* 0x0000180604067980 */ /* 0x000ef4000c101900 */
[----:B------:R-:W4:Y:S04]  /*42990*/  @P0 LD.E R79, desc[UR6][R4.64+0x28] ;  /* 0x00002806044f0980 */ /* 0x000f28000c101900 */
[----:B------:R-:W4:Y:S04]  /*429a0*/  @P0 LD.E R80, desc[UR6][R4.64+0x2c] ;  /* 0x00002c0604500980 */ /* 0x000f28000c101900 */
[----:B--2---:R-:W2:Y:S01]  /*429b0*/  LD.E R75, desc[UR6][R2.64] ;  /* 0x00000006024b7980 */ /* 0x004ea2000c101900 */
[----:B---3--:R-:W-:-:S02]  /*429c0*/  ISETP.GE.AND P1, PT, R6, 0x1, PT ;  /* 0x000000010600780c */ /* 0x008fc40003f26270 */
[----:B----4-:R-:W-:Y:S01]  /*429d0*/  LOP3.LUT R78, RZ, R78, RZ, 0x33, !PT ;  /* 0x0000004eff4e7212 */ /* 0x010fe200078e33ff */
[----:B------:R-:W-:Y:S01]  /*429e0*/  BSSY B0, `(.L_x_4486) ;  /* 0x00000a7000007945 */ /* 0x000fe20003800000 */
[----:B------:R-:W-:Y:S02]  /*429f0*/  IMAD R77, R0, -0x60, R77 ;  /* 0xffffffa0004d7824 */ /* 0x000fe400078e024d */
[-C--:B--2---:R-:W-:Y:S01]  /*42a00*/  FMUL.FTZ R81, R29, R75.reuse ;  /* 0x0000004b1d517220 */ /* 0x084fe20000410000 */
[----:B------:R-:W-:Y:S01]  /*42a10*/  SHF.R.S32.HI R29, RZ, 0x1f, R82 ;  /* 0x0000001fff1d7819 */ /* 0x000fe20000011452 */
[----:B------:R-:W-:-:S03]  /*42a20*/  FMUL.FTZ R84, R32, R75 ;  /* 0x0000004b20547220 */ /* 0x000fc60000410000 */
[----:B------:R-:W-:Y:S01]  /*42a30*/  LEA.HI R32, R29, R82, RZ, 0x7 ;  /* 0x000000521d207211 */ /* 0x000fe200078f38ff */
[----:B------:R-:W-:-:S03]  /*42a40*/  FMUL.FTZ R85, R33, R75 ;  /* 0x0000004b21557220 */ /* 0x000fc60000410000 */
[----:B------:R-:W-:Y:S01]  /*42a50*/  LOP3.LUT R33, R32, 0xffffff80, RZ, 0xc0, !PT ;  /* 0xffffff8020217812 */ /* 0x000fe200078ec0ff */
[-C--:B------:R-:W-:Y:S01]  /*42a60*/  FMUL.FTZ R14, R38, R75.reuse ;  /* 0x0000004b260e7220 */ /* 0x080fe20000410000 */
[----:B------:R-:W-:-:S03]  /*42a70*/  FMUL.FTZ R38, R44, R75 ;  /* 0x0000004b2c267220 */ /* 0x000fc60000410000 */
[----:B------:R-:W-:Y:S01]  /*42a80*/  IMAD.IADD R44, R82, 0x1, -R33 ;  /* 0x00000001522c7824 */ /* 0x000fe200078e0a21 */
[----:B------:R-:W-:Y:S01]  /*42a90*/  LEA.HI R29, R29, R82, RZ, 0x2 ;  /* 0x000000521d1d7211 */ /* 0x000fe200078f10ff */
[-C--:B------:R-:W-:Y:S01]  /*42aa0*/  FMUL.FTZ R2, R24, R75.reuse ;  /* 0x0000004b18027220 */ /* 0x080fe20000410000 */
[-C--:B------:R-:W-:Y:S01]  /*42ab0*/  FMUL.FTZ R13, R35, R75.reuse ;  /* 0x0000004b230d7220 */ /* 0x080fe20000410000 */
[-C--:B------:R-:W-:Y:S01]  /*42ac0*/  FMUL.FTZ R35, R37, R75.reuse ;  /* 0x0000004b25237220 */ /* 0x080fe20000410000 */
[----:B------:R-:W-:Y:S01]  /*42ad0*/  SHF.R.S32.HI R33, RZ, 0x1f, R44 ;  /* 0x0000001fff217819 */ /* 0x000fe2000001142c */
[-C--:B------:R-:W-:Y:S01]  /*42ae0*/  FMUL.FTZ R24, R51, R75.reuse ;  /* 0x0000004b33187220 */ /* 0x080fe20000410000 */
[-C--:B------:R-:W-:Y:S01]  /*42af0*/  FMUL.FTZ R37, R41, R75.reuse ;  /* 0x0000004b29257220 */ /* 0x080fe20000410000 */
[----:B------:R-:W-:Y:S01]  /*42b00*/  LOP3.LUT R51, R29, 0xfffffffc, RZ, 0xc0, !PT ;  /* 0xfffffffc1d337812 */ /* 0x000fe200078ec0ff */
[-C--:B------:R-:W-:Y:S01]  /*42b10*/  FMUL.FTZ R41, R49, R75.reuse ;  /* 0x0000004b31297220 */ /* 0x080fe20000410000 */
[----:B------:R-:W-:Y:S01]  /*42b20*/  LEA.HI R49, R33, R44, RZ, 0x2 ;  /* 0x0000002c21317211 */ /* 0x000fe200078f10ff */
[-C--:B------:R-:W-:Y:S01]  /*42b30*/  FMUL.FTZ R18, R42, R75.reuse ;  /* 0x0000004b2a127220 */ /* 0x080fe20000410000 */
[-C--:B-1----:R-:W-:Y:S01]  /*42b40*/  FMUL.FTZ R72, R25, R75.reuse ;  /* 0x0000004b19487220 */ /* 0x082fe20000410000 */
[----:B------:R-:W-:Y:S01]  /*42b50*/  FMUL.FTZ R42, R52, R75 ;  /* 0x0000004b342a7220 */ /* 0x000fe20000410000 */
[----:B------:R-:W-:-:S02]  /*42b60*/  IMAD.IADD R82, R82, 0x1, -R51 ;  /* 0x0000000152527824 */ /* 0x000fc400078e0a33 */
[-C--:B------:R-:W-:Y:S01]  /*42b70*/  FMUL.FTZ R25, R50, R75.reuse ;  /* 0x0000004b32197220 */ /* 0x080fe20000410000 */
[--C-:B------:R-:W-:Y:S02]  /*42b80*/  SHF.R.S32.HI R52, RZ, 0x2, R49.reuse ;  /* 0x00000002ff347819 */ /* 0x100fe40000011431 */
[----:B------:R-:W-:Y:S02]  /*42b90*/  SHF.R.S32.HI R51, RZ, 0x1f, R49 ;  /* 0x0000001fff337819 */ /* 0x000fe40000011431 */
[----:B------:R-:W-:Y:S02]  /*42ba0*/  LEA.HI R50, R33, R44, RZ, 0x5 ;  /* 0x0000002c21327211 */ /* 0x000fe400078f28ff */
[----:B------:R-:W-:Y:S01]  /*42bb0*/  SHF.R.S32.HI R33, RZ, 0x7, R32 ;  /* 0x00000007ff217819 */ /* 0x000fe20000011420 */
[-C--:B------:R-:W-:Y:S01]  /*42bc0*/  FMUL.FTZ R9, R27, R75.reuse ;  /* 0x0000004b1b097220 */ /* 0x080fe20000410000 */
[----:B------:R-:W-:Y:S01]  /*42bd0*/  LEA.HI R51, R51, R52, RZ, 0x3 ;  /* 0x0000003433337211 */ /* 0x000fe200078f18ff */
[-C--:B------:R-:W-:Y:S01]  /*42be0*/  FMUL.FTZ R27, R54, R75.reuse ;  /* 0x0000004b361b7220 */ /* 0x080fe20000410000 */
        /* <DEDUP_REMOVED lines=22> */
[----:B------:R-:W-:Y:S01]  /*42d50*/  LOP3.LUT R49, R49, 0x7ffffffc, RZ, 0xc0, !PT ;  /* 0x7ffffffc31317812 */ /* 0x000fe200078ec0ff */
[-C--:B------:R-:W-:Y:S02]  /*42d60*/  FMUL.FTZ R12, R34, R75.reuse ;  /* 0x0000004b220c7220 */ /* 0x080fe40000410000 */
[----:B------:R-:W0:Y:S01]  /*42d70*/  SHFL.IDX PT, R59, R54, RZ, 0x1c1f ;  /* 0x001c1fff363b7589 */ /* 0x000e2200000e0000 */
[----:B------:R-:W-:Y:S02]  /*42d80*/  IMAD R56, R0, -0x60, RZ ;  /* 0xffffffa000387824 */ /* 0x000fe400078e02ff */
        /* <DEDUP_REMOVED lines=27> */
[----:B------:R-:W-:-:S05]  /*42f40*/  IMAD R56, R0, -0x60, R8 ;  /* 0xffffffa000387824 */ /* 0x000fca00078e0208 */
[----:B------:R-:W2:Y:S01]  /*42f50*/  MUFU.TANH R72, R72 ;  /* 0x0000004800487308 */ /* 0x000ea20000002400 */
[----:B------:R-:W-:-:S07]  /*42f60*/  IADD3 R57, -R7, R55, R8 ;  /* 0x0000003707397210 */ /* 0x000fce0007ffe108 */
[----:B------:R-:W3:Y:S01]  /*42f70*/  MUFU.TANH R3, R3 ;  /* 0x0000000300037308 */ /* 0x000ee20000002400 */
[----:B------:R-:W-:-:S07]  /*42f80*/  IMAD R67, R67, -0x2, R56 ;  /* 0xfffffffe43437824 */ /* 0x000fce00078e0238 */
        /* <DEDUP_REMOVED lines=45> */
[C---:B------:R-:W-:Y:S01]  /*43260*/  IADD3 R76, R57.reuse, R76, RZ ;  /* 0x0000004c394c7210 */ /* 0x040fe20007ffe0ff */
[----:B------:R-:W-:-:S02]  /*43270*/  IMAD.IADD R56, R57, 0x1, R78 ;  /* 0x0000000139387824 */ /* 0x000fc400078e024e */
[----:B------:R-:W-:Y:S01]  /*43280*/  VIADD R55, R55, 0xffffffff ;  /* 0xffffffff37377836 */ /* 0x000fe20000000000 */
[----:B0-----:R-:W-:Y:S01]  /*43290*/  VIADDMNMX R57, R59, R76, R67, PT ;  /* 0x0000004c3b397246 */ /* 0x001fe20003800143 */
        /* <DEDUP_REMOVED lines=10> */
[----:B------:R-:W2:Y:S04]  /*43340*/  LD.E R59, desc[UR6][R4.64+0x1c] ;  /* 0x00001c06043b7980 */ /* 0x000ea8000c101900 */
[----:B------:R-:W3:Y:S01]  /*43350*/  LD.E R61, desc[UR6][R4.64+0x20] ;  /* 0x00002006043d7980 */ /* 0x000ee2000c101900 */
[----:B--2---:R-:W-:-:S05]  /*43360*/  IMAD.HI.U32 R0, R0, R59, RZ ;  /* 0x0000003b00007227 */ /* 0x004fca00078e00ff */
[----:B---3--:R-:W-:-:S07]  /*43370*/  SHF.R.U32.HI R0, RZ, R61, R0 ;  /* 0x0000003dff007219 */ /* 0x008fce0000011600 */
.L_x_4491:
[----:B------:R-:W-:Y:S05]  /*43380*/  BSYNC B2 ;  /* 0x0000000000027941 */ /* 0x000fea0003800000 */
.L_x_4490:
[----:B------:R-:W-:Y:S01]  /*43390*/  LOP3.LUT R0, RZ, R0, RZ, 0x33, !PT ;  /* 0x00000000ff007212 */ /* 0x000fe200078e33ff */
[----:B------:R-:W-:Y:S06]  /*433a0*/  BRA `(.L_x_4492) ;  /* 0x0000000000187947 */ /* 0x000fec0003800000 */
.L_x_4489:
[----:B------:R-:W-:-:S13]  /*433b0*/  ISETP.NE.AND P0, PT, R6, 0x1, PT ;  /* 0x000000010600780c */ /* 0x000fda0003f05270 */
[----:B------:R-:W-:Y:S05]  /*433c0*/  @!P0 BRA `(.L_x_4492) ;  /* 0x0000000000108947 */ /* 0x000fea0003800000 */
[----:B------:R-:W2:Y:S04]  /*433d0*/  LD.E R59, desc[UR6][R4.64+0x1c] ;  /* 0x00001c06043b7980 */ /* 0x000ea8000c101900 */
[----:B------:R-:W3:Y:S01]  /*433e0*/  LD.E R61, desc[UR6][R4.64+0x20] ;  /* 0x00002006043d7980 */ /* 0x000ee2000c101900 */
[----:B--2---:R-:W-:-:S05]  /*433f0*/  IMAD.HI.U32 R0, R0, R59, RZ ;  /* 0x0000003b00007227 */ /* 0x004fca00078e00ff */
[----:B---3--:R-:W-:-:S07]  /*43400*/  SHF.R.U32.HI R0, RZ, R61, R0 ;  /* 0x0000003dff007219 */ /* 0x008fce0000011600 */
.L_x_4492:
[----:B------:R-:W-:Y:S05]  /*43410*/  BSYNC B1 ;  /* 0x0000000000017941 */ /* 0x000fea0003800000 */
.L_x_4488:
[----:B------:R-:W-:-:S05]  /*43420*/  IMAD R59, R6, R0, R55 ;  /* 0x00000000063b7224 */ /* 0x000fca00078e0237 */
[----:B------:R-:W-:Y:S02]  /*43430*/  VIMNMX R58, R58, R59, !PT ;  /* 0x0000003b3a3a7248 */ /* 0x000fe40007fe0100 */
[----:B------:R-:W-:-:S07]  /*43440*/  VIADDMNMX R57, R59, R6, R57, PT ;  /* 0x000000063b397246 */ /* 0x000fce0003800139 */
.L_x_4487:
[----:B------:R-:W-:Y:S05]  /*43450*/  BSYNC B0 ;  /* 0x0000000000007941 */ /* 0x000fea0003800000 */
.L_x_4486:
[C---:B------:R-:W-:Y:S01]  /*43460*/  ISETP.GE.AND P0, PT, R77.reuse, 0x2, PT ;  /* 0x000000024d00780c */ /* 0x040fe20003f06270 */
[----:B------:R-:W-:Y:S01]  /*43470*/  BSSY B0, `(.L_x_4493) ;  /* 0x0000090000007945 */ /* 0x000fe20003800000 */
[C---:B------:R-:W-:Y:S02]  /*43480*/  ISETP.GE.AND P4, PT, R77.reuse, 0xa, PT ;  /* 0x0000000a4d00780c */ /* 0x040fe40003f86270 */
[----:B------:R-:W-:Y:S02]  /*43490*/  ISETP.GT.AND P2, PT, R58, 0x1, !P0 ;  /* 0x000000013a00780c */ /* 0x000fe40004744270 */
[----:B------:R-:W-:Y:S02]  /*434a0*/  ISETP.GE.AND P1, PT, R77, 0x9, PT ;  /* 0x000000094d00780c */ /* 0x000fe40003f26270 */
[----:B------:R-:W-:Y:S02]  /*434b0*/  ISETP.LT.OR P2, PT, R57, 0x2, P2 ;  /* 0x000000023900780c */ /* 0x000fe40001741670 */
[----:B------:R-:W-:-:S02]  /*434c0*/  P2R R60, PR, RZ, 0x10 ;  /* 0x00000010ff3c7803 */ /* 0x000fc40000000000 */
[----:B------:R-:W-:Y:S02]  /*434d0*/  FSEL R72, R72, -INF , !P2 ;  /* 0xff80000048487808 */ /* 0x000fe40005000000 */
        /* <DEDUP_REMOVED lines=79> */
[----:B------:R-:W-:Y:S02]  /*439d0*/  P2R R80, PR, RZ, 0x10 ;  /* 0x00000010ff507803 */ /* 0x000fe40000000000 */
        /* <DEDUP_REMOVED lines=25> */
[----:B------:R-:W-:Y:S02]  /*43b70*/  ISETP.LT.OR P6, PT, R57, 0x5a, P6 ;  /* 0x0000005a3900780c */ /* 0x000fe400037c1670 */
[----:B------:R-:W0:Y:S02]  /*43b80*/  SHFL.IDX PT, R57, R54, 0x1, 0x1c1f ;  /* 0x003c1f0036397f89 */ /* 0x000e2400000e0000 */
[----:B------:R-:W-:Y:S02]  /*43b90*/  FSEL R53, R53, -INF , !P6 ;  /* 0xff80000035357808 */ /* 0x000fe40007000000 */
[----:B------:R-:W-:Y:S02]  /*43ba0*/  ISETP.GE.AND P6, PT, R6, 0x1, PT ;  /* 0x000000010600780c */ /* 0x000fe40003fc6270 */
[----:B0-----:R-:W-:Y:S01]  /*43bb0*/  VIADDMNMX R67, R57, R76, R67, PT ;  /* 0x0000004c39437246 */ /* 0x001fe20003800143 */
[----:B------:R-:W-:-:S10]  /*43bc0*/  IMAD.IADD R2, R56, 0x1, R57 ;  /* 0x0000000138027824 */ /* 0x000fd400078e0239 */
        /* <DEDUP_REMOVED lines=13> */
.L_x_4498:
[----:B------:R-:W-:Y:S05]  /*43ca0*/  BSYNC B2 ;  /* 0x0000000000027941 */ /* 0x000fea0003800000 */
.L_x_4497:
[----:B------:R-:W-:Y:S01]  /*43cb0*/  LOP3.LUT R7, RZ, R7, RZ, 0x33, !PT ;  /* 0x00000007ff077212 */ /* 0x000fe200078e33ff */
[----:B------:R-:W-:Y:S06]  /*43cc0*/  BRA `(.L_x_4499) ;  /* 0x0000000000187947 */ /* 0x000fec0003800000 */
.L_x_4496:
[----:B------:R-:W-:-:S13]  /*43cd0*/  ISETP.NE.AND P6, PT, R6, 0x1, PT ;  /* 0x000000010600780c */ /* 0x000fda0003fc5270 */
[----:B------:R-:W-:Y:S05]  /*43ce0*/  @!P6 BRA `(.L_x_4499) ;  /* 0x000000000010e947 */ /* 0x000fea0003800000 */
[----:B------:R-:W2:Y:S04]  /*43cf0*/  LD.E R8, desc[UR6][R4.64+0x1c] ;  /* 0x00001c0604087980 */ /* 0x000ea8000c101900 */
[----:B------:R-:W3:Y:S01]  /*43d00*/  LD.E R34, desc[UR6][R4.64+0x20] ;  /* 0x0000200604227980 */ /* 0x000ee2000c101900 */
[----:B--2---:R-:W-:-:S05]  /*43d10*/  IMAD.HI.U32 R7, R7, R8, RZ ;  /* 0x0000000807077227 */ /* 0x004fca00078e00ff */
[----:B---3--:R-:W-:-:S07]  /*43d20*/  SHF.R.U32.HI R7, RZ, R34, R7 ;  /* 0x00000022ff077219 */ /* 0x008fce0000011607 */
.L_x_4499:
[----:B------:R-:W-:Y:S05]  /*43d30*/  BSYNC B1 ;  /* 0x0000000000017941 */ /* 0x000fea0003800000 */
.L_x_4495:
[----:B------:R-:W-:-:S05]  /*43d40*/  IMAD R7, R6, R7, R55 ;  /* 0x0000000706077224 */ /* 0x000fca00078e0237 */
[----:B------:R-:W-:Y:S02]  /*43d50*/  VIADDMNMX R67, R7, R6, R67, PT ;  /* 0x0000000607437246 */ /* 0x000fe40003800143 */
[----:B------:R-:W-:-:S07]  /*43d60*/  VIMNMX R2, R2, R7, !PT ;  /* 0x0000000702027248 */ /* 0x000fce0007fe0100 */
.L_x_4494:
[----:B------:R-:W-:Y:S05]  /*43d70*/  BSYNC B0 ;  /* 0x0000000000007941 */ /* 0x000fea0003800000 */
.L_x_4493:
[----:B------:R-:W2:Y:S01]  /*43d80*/  LDL.64 R4, [UR4+0x70] ;  /* 0x00007004ff047983 */ /* 0x000ea20008100a00 */
[C---:B------:R-:W-:Y:S02]  /*43d90*/  ISETP.GT.AND P0, PT, R2.reuse, 0x1, !P0 ;  /* 0x000000010200780c */ /* 0x040fe40004704270 */
[----:B------:R-:W-:Y:S02]  /*43da0*/  ISETP.NE.AND P6, PT, R61, RZ, PT ;  /* 0x000000ff3d00720c */ /* 0x000fe40003fc5270 */
[----:B------:R-:W-:Y:S02]  /*43db0*/  ISETP.LT.OR P0, PT, R67, 0x2, P0 ;  /* 0x000000024300780c */ /* 0x000fe40000701670 */
[----:B------:R-:W-:Y:S02]  /*43dc0*/  ISETP.GT.AND P1, PT, R2, 0x8, !P1 ;  /* 0x000000080200780c */ /* 0x000fe40004f24270 */
[----:B------:R-:W-:Y:S02]  /*43dd0*/  FSEL R61, R9, -INF , !P0 ;  /* 0xff800000093d7808 */ /* 0x000fe40004000000 */
[----:B------:R-:W-:-:S02]  /*43de0*/  ISETP.NE.AND P0, PT, R60, RZ, PT ;  /* 0x000000ff3c00720c */ /* 0x000fc40003f05270 */
[C---:B------:R-:W-:Y:S02]  /*43df0*/  ISETP.LT.OR P1, PT, R67.reuse, 0x9, P1 ;  /* 0x000000094300780c */ /* 0x040fe40000f21670 */
[----:B------:R-:W-:Y:S02]  /*43e00*/  ISETP.GT.AND P0, PT, R2, 0x9, !P0 ;  /* 0x000000090200780c */ /* 0x000fe40004704270 */
[----:B------:R-:W-:Y:S02]  /*43e10*/  FSEL R10, R10, -INF , !P1 ;  /* 0xff8000000a0a7808 */ /* 0x000fe40004800000 */
[----:B------:R-:W-:Y:S02]  /*43e20*/  ISETP.LT.OR P0, PT, R67, 0xa, P0 ;  /* 0x0000000a4300780c */ /* 0x000fe40000701670 */
[----:B------:R-:W-:Y:S02]  /*43e30*/  ISETP.NE.AND P1, PT, R80, RZ, PT ;  /* 0x000000ff5000720c */ /* 0x000fe40003f25270 */
[----:B------:R-:W-:-:S02]  /*43e40*/  FSEL R60, R11, -INF , !P0 ;  /* 0xff8000000b3c7808 */ /* 0x000fc40004000000 */
        /* <DEDUP_REMOVED lines=56> */
[C---:B------:R-:W-:Y:S02]  /*441d0*/  ISETP.GT.AND P0, PT, R2.reuse, RZ, !P6 ;  /* 0x000000ff0200720c */ /* 0x040fe40007704270 */
[C---:B------:R-:W-:Y:S02]  /*441e0*/  ISETP.GT.AND P2, PT, R2.reuse, 0x49, !P2 ;  /* 0x000000490200780c */ /* 0x040fe40005744270 */
[----:B------:R-:W-:Y:S02]  /*441f0*/  ISETP.LT.OR P0, PT, R67, 0x1, P0 ;  /* 0x000000014300780c */ /* 0x000fe40000701670 */
[----:B------:R-:W-:Y:S02]  /*44200*/  ISETP.GT.AND P3, PT, R2, 0x50, !P3 ;  /* 0x000000500200780c */ /* 0x000fe40005f64270 */
[----:B------:R-:W-:-:S02]  /*44210*/  FSEL R18, R3, -INF , !P0 ;  /* 0xff80000003127808 */ /* 0x000fc40004000000 */
[----:B------:R-:W-:Y:S02]  /*44220*/  ISETP.GT.AND P4, PT, R2, 0x51, !P4 ;  /* 0x000000510200780c */ /* 0x000fe40006784270 */
        /* <DEDUP_REMOVED lines=15> */
[----:B------:R-:W-:Y:S02]  /*44320*/  ISETP.GT.AND P0, PT, R2, 0x48, !P1 ;  /* 0x000000480200780c */ /* 0x000fe40004f04270 */
[----:B------:R-:W-:Y:S02]  /*44330*/  FMNMX.FTZ R20, R6, R3, !PT ;  /* 0x0000000306147209 */ /* 0x000fe40007810000 */
[----:B------:R-:W-:Y:S02]  /*44340*/  ISETP.LT.OR P0, PT, R67, 0x49, P0 ;  /* 0x000000494300780c */ /* 0x000fe40000701670 */
[----:B------:R-:W-:Y:S02]  /*44350*/  FMNMX.FTZ R20, R55, R20, !PT ;  /* 0x0000001437147209 */ /* 0x000fe40007810000 */
[----:B------:R-:W-:-:S02]  /*44360*/  ISETP.LT.OR P2, PT, R67, 0x4a, P2 ;  /* 0x0000004a4300780c */ /* 0x000fc40001741670 */
[----:B------:R-:W-:Y:S02]  /*44370*/  FSEL R65, R28, -INF , !P0 ;  /* 0xff8000001c417808 */ /* 0x000fe40004000000 */
[----:B------:R-:W-:Y:S02]  /*44380*/  FMNMX.FTZ R20, R7, R20, !PT ;  /* 0x0000001407147209 */ /* 0x000fe40007810000 */
[----:B------:R-:W-:Y:S02]  /*44390*/  ISETP.LT.OR P3, PT, R67, 0x51, P3 ;  /* 0x000000514300780c */ /* 0x000fe40001f61670 */
[----:B------:R-:W-:Y:S02]  /*443a0*/  FSEL R62, R29, -INF , !P2 ;  /* 0xff8000001d3e7808 */ /* 0x000fe40005000000 */
[----:B------:R-:W-:Y:S02]  /*443b0*/  FMNMX.FTZ R3, R65, R20, !PT ;  /* 0x0000001441037209 */ /* 0x000fe40007810000 */
[----:B------:R-:W-:-:S02]  /*443c0*/  ISETP.GT.AND P5, PT, R2, 0x58, !P5 ;  /* 0x000000580200780c */ /* 0x000fc40006fa4270 */
[----:B------:R-:W-:Y:S02]  /*443d0*/  ISETP.LT.OR P4, PT, R67, 0x52, P4 ;  /* 0x000000524300780c */ /* 0x000fe40002781670 */
[----:B------:R-:W-:Y:S02]  /*443e0*/  FSEL R64, R33, -INF , !P3 ;  /* 0xff80000021407808 */ /* 0x000fe40005800000 */
[----:B------:R-:W-:Y:S02]  /*443f0*/  FMNMX.FTZ R3, R62, R3, !PT ;  /* 0x000000033e037209 */ /* 0x000fe40007810000 */
[----:B------:R-:W-:Y:S02]  /*44400*/  ISETP.GT.AND P0, PT, R2, 0x59, !P6 ;  /* 0x000000590200780c */ /* 0x000fe40007704270 */
[----:B------:R-:W-:Y:S02]  /*44410*/  ISETP.LT.OR P5, PT, R67, 0x59, P5 ;  /* 0x000000594300780c */ /* 0x000fe40002fa1670 */
[----:B------:R-:W-:-:S02]  /*44420*/  FSEL R66, R32, -INF , !P4 ;  /* 0xff80000020427808 */ /* 0x000fc40006000000 */
[----:B------:R-:W-:Y:S02]  /*44430*/  FMNMX.FTZ R3, R64, R3, !PT ;  /* 0x0000000340037209 */ /* 0x000fe40007810000 */
[----:B------:R-:W-:Y:S02]  /*44440*/  ISETP.LT.OR P0, PT, R67, 0x5a, P0 ;  /* 0x0000005a4300780c */ /* 0x000fe40000701670 */
[----:B------:R-:W-:Y:S02]  /*44450*/  FSEL R44, R44, -INF , !P5 ;  /* 0xff8000002c2c7808 */ /* 0x000fe40006800000 */
[----:B------:R-:W-:Y:S02]  /*44460*/  FMNMX.FTZ R3, R66, R3, !PT ;  /* 0x0000000342037209 */ /* 0x000fe40007810000 */
[----:B------:R-:W-:Y:S02]  /*44470*/  FSEL R49, R49, -INF , !P0 ;  /* 0xff80000031317808 */ /* 0x000fe40004000000 */
[----:B------:R-:W-:-:S04]  /*44480*/  FMNMX.FTZ R2, R44, R3, !PT ;  /* 0x000000032c027209 */ /* 0x000fc80007810000 */
[----:B------:R-:W-:-:S05]  /*44490*/  FMNMX.FTZ R15, R49, R2, !PT ;  /* 0x00000002310f7209 */ /* 0x000fca0007810000 */
[----:B--2---:R0:W-:Y:S04]  /*444a0*/  ST.E desc[UR6][R4.64+0x4], R15 ;  /* 0x0000040f04007985 */ /* 0x0041e8000c101906 */
[----:B------:R-:W2:Y:S01]  /*444b0*/  LD.E R20, desc[UR6][R4.64+0x4] ;  /* 0x0000040604147980 */ /* 0x000ea2000c101900 */
        /* <DEDUP_REMOVED lines=22> */
[----:B0-----:R-:W-:-:S05]  /*44620*/  FMNMX.FTZ R15, R53, R2, !PT ;  /* 0x00000002350f7209 */ /* 0x001fca0007810000 */
[----:B------:R-:W0:Y:S02]  /*44630*/  SHFL.BFLY PT, R2, R15, 0x2, 0x1f ;  /* 0x0c401f000f027f89 */ /* 0x000e2400000e0000 */
[----:B0-----:R-:W-:-:S05]  /*44640*/  FMNMX.FTZ R19, R15, R2, !PT ;  /* 0x000000020f137209 */ /* 0x001fca0007810000 */
[----:B------:R-:W0:Y:S04]  /*44650*/  SHFL.BFLY PT, R2, R19, 0x1, 0x1f ;  /* 0x0c201f0013027f89 */ /* 0x000e2800000e0000 */
[----:B------:R-:W-:Y:S01]  /*44660*/  ST.E desc[UR6][R4.64], R15 ;  /* 0x0000000f04007985 */ /* 0x000fe2000c101906 */
[----:B0-----:R-:W-:-:S05]  /*44670*/  FMNMX.FTZ R21, R19, R2, !PT ;  /* 0x0000000213157209 */ /* 0x001fca0007810000 */
[----:B------:R-:W-:Y:S04]  /*44680*/  ST.E desc[UR6][R4.64], R21 ;  /* 0x0000001504007985 */ /* 0x000fe8000c101906 */
[----:B--2---:R-:W0:Y:S02]  /*44690*/  SHFL.BFLY PT, R3, R20, 0x2, 0x1f ;  /* 0x0c401f0014037f89 */ /* 0x004e2400000e0000 */
[----:B0-----:R-:W-:-:S05]  /*446a0*/  FMNMX.FTZ R24, R20, R3, !PT ;  /* 0x0000000314187209 */ /* 0x001fca0007810000 */
[----:B------:R-:W0:Y:S02]  /*446b0*/  SHFL.BFLY PT, R3, R24, 0x1, 0x1f ;  /* 0x0c201f0018037f89 */ /* 0x000e2400000e0000 */
[----:B0-----:R-:W-:-:S05]  /*446c0*/  FMNMX.FTZ R25, R24, R3, !PT ;  /* 0x0000000318197209 */ /* 0x001fca0007810000 */
[----:B------:R0:W-:Y:S04]  /*446d0*/  ST.E desc[UR6][R4.64+0x4], R25 ;  /* 0x0000041904007985 */ /* 0x0001e8000c101906 */
[----:B------:R-:W2:Y:S04]  /*446e0*/  LDL.64 R2, [UR4+0x70] ;  /* 0x00007004ff027983 */ /* 0x000ea80008100a00 */
[----:B--2---:R-:W2:Y:S04]  /*446f0*/  LD.E R67, desc[UR6][R2.64+0x20] ;  /* 0x0000200602437980 */ /* 0x004ea8000c101900 */
[----:B------:R-:W2:Y:S04]  /*44700*/  LD.E R20, desc[UR6][R2.64] ;  /* 0x0000000602147980 */ /* 0x000ea8000c101900 */
[----:B------:R-:W0:Y:S01]  /*44710*/  LD.E R68, desc[UR6][R2.64+0x4] ;  /* 0x0000040602447980 */ /* 0x000e22000c101900 */
[C---:B--2---:R-:W-:Y:S01]  /*44720*/  FMUL.FTZ R19, R20.reuse, R67 ;  /* 0x0000004314137220 */ /* 0x044fe20000410000 */
[----:B------:R-:W-:Y:S01]  /*44730*/  FSETP.NEU.FTZ.AND P0, PT, R20, -INF , PT ;  /* 0xff8000001400780b */ /* 0x000fe20003f1d000 */
[----:B0-----:R-:W-:-:S03]  /*44740*/  FMUL.FTZ R4, R67, R68 ;  /* 0x0000004443047220 */ /* 0x001fc60000410000 */
[----:B------:R-:W-:Y:S02]  /*44750*/  FSEL R20, R19, RZ, P0 ;  /* 0x000000ff13147208 */ /* 0x000fe40000000000 */
[----:B------:R-:W-:-:S04]  /*44760*/  FSETP.NEU.FTZ.AND P0, PT, R68, -INF , PT ;  /* 0xff8000004400780b */ /* 0x000fc80003f1d000 */
        /* <DEDUP_REMOVED lines=25> */
[-CC-:B------:R-:W-:Y:S01]  /*44900*/  FFMA.FTZ R20, R18, R67.reuse, -R4.reuse ;  /* 0x0000004312147223 */ /* 0x180fe20000010804 */
[-CC-:B------:R-:W-:Y:S01]  /*44910*/  FFMA.FTZ R177, R61, R67.reuse, -R4.reuse ;  /* 0x000000433db17223 */ /* 0x180fe20000010804 */
[-CC-:B------:R-:W-:Y:S01]  /*44920*/  FFMA.FTZ R19, R10, R67.reuse, -R4.reuse ;  /* 0x000000430a137223 */ /* 0x180fe20000010804 */
[----:B------:R-:W-:Y:S01]  /*44930*/  MUFU.EX2 R34, R34 ;  /* 0x0000002200227308 */ /* 0x000fe20000000800 */
[----:B------:R-:W-:-:S07]  /*44940*/  FFMA.FTZ R179, R60, R67, -R4 ;  /* 0x000000433cb37223 */ /* 0x000fce0000010804 */
[----:B------:R-:W0:Y:S01]  /*44950*/  MUFU.EX2 R176, R176 ;  /* 0x000000b000b07308 */ /* 0x000e220000000800 */
[----:B------:R-:W-:-:S07]  /*44960*/  FFMA.FTZ R18, R54, R67, -R4 ;  /* 0x0000004336127223 */ /* 0x000fce0000010804 */
[----:B------:R-:W-:Y:S08]  /*44970*/  MUFU.EX2 R20, R20 ;  /* 0x0000001400147308 */ /* 0x000ff00000000800 */
[----:B------:R-:W1:Y:S01]  /*44980*/  MUFU.EX2 R177, R177 ;  /* 0x000000b100b17308 */ /* 0x000e620000000800 */
[----:B------:R-:W-:-:S07]  /*44990*/  FFMA.FTZ R161, R59, R67, -R4 ;  /* 0x000000433ba17223 */ /* 0x000fce0000010804 */
[----:B------:R-:W2:Y:S08]  /*449a0*/  MUFU.EX2 R33, R33 ;  /* 0x0000002100217308 */ /* 0x000eb00000000800 */
[----:B------:R-:W3:Y:S01]  /*449b0*/  MUFU.EX2 R19, R19 ;  /* 0x0000001300137308 */ /* 0x000ee20000000800 */
[----:B------:R-:W-:-:S07]  /*449c0*/  FFMA.FTZ R15, R14, R67, -R4 ;  /* 0x000000430e0f7223 */ /* 0x000fce0000010804 */
[----:B------:R-:W4:Y:S01]  /*449d0*/  MUFU.EX2 R178, R178 ;  /* 0x000000b200b27308 */ /* 0x000f220000000800 */
[----:B------:R-:W-:-:S07]  /*449e0*/  FFMA.FTZ R169, R13, R67, -R4 ;  /* 0x000000430da97223 */ /* 0x000fce0000010804 */
[----:B------:R-:W4:Y:S01]  /*449f0*/  MUFU.EX2 R179, R179 ;  /* 0x000000b300b37308 */ /* 0x000f220000000800 */
[-CC-:B------:R-:W-:Y:S01]  /*44a00*/  FFMA.FTZ R13, R12, R67.reuse, -R4.reuse ;  /* 0x000000430c0d7223 */ /* 0x180fe20000010804 */
[----:B------:R-:W-:Y:S01]  /*44a10*/  FFMA.FTZ R12, R8, R67, -R4 ;  /* 0x00000043080c7223 */ /* 0x000fe20000010804 */
[----:B0-----:R-:W-:-:S05]  /*44a20*/  FADD.FTZ R0, R34, R176 ;  /* 0x000000b022007221 */ /* 0x001fca0000010000 */
[----:B------:R-:W0:Y:S01]  /*44a30*/  MUFU.EX2 R32, R32 ;  /* 0x0000002000207308 */ /* 0x000e220000000800 */
[----:B-1----:R-:W-:Y:S01]  /*44a40*/  FADD.FTZ R8, R20, R177 ;  /* 0x000000b114087221 */ /* 0x002fe20000010000 */
[----:B------:R-:W-:-:S06]  /*44a50*/  FFMA.FTZ R163, R58, R67, -R4 ;  /* 0x000000433aa37223 */ /* 0x000fcc0000010804 */
[----:B------:R-:W1:Y:S01]  /*44a60*/  MUFU.EX2 R18, R18 ;  /* 0x0000001200127308 */ /* 0x000e620000000800 */
[----:B--2---:R-:W-:Y:S01]  /*44a70*/  FADD.FTZ R5, R33, R0 ;  /* 0x0000000021057221 */ /* 0x004fe20000010000 */
[----:B---3--:R-:W-:-:S06]  /*44a80*/  FADD.FTZ R8, R19, R8 ;  /* 0x0000000813087221 */ /* 0x008fcc0000010000 */
[----:B------:R-:W2:Y:S01]  /*44a90*/  MUFU.EX2 R160, R160 ;  /* 0x000000a000a07308 */ /* 0x000ea20000000800 */
[----:B------:R-:W-:-:S07]  /*44aa0*/  FFMA.FTZ R14, R11, R67, -R4 ;  /* 0x000000430b0e7223 */ /* 0x000fce0000010804 */
[----:B------:R-:W3:Y:S01]  /*44ab0*/  MUFU.EX2 R161, R161 ;  /* 0x000000a100a17308 */ /* 0x000ee20000000800 */
[----:B------:R-:W-:Y:S01]  /*44ac0*/  FFMA.FTZ R11, R9, R67, -R4 ;  /* 0x00000043090b7223 */ /* 0x000fe20000010804 */
[----:B----4-:R-:W-:-:S06]  /*44ad0*/  FADD.FTZ R5, R178, R5 ;  /* 0x00000005b2057221 */ /* 0x010fcc0000010000 */
[----:B------:R-:W4:Y:S01]  /*44ae0*/  MUFU.EX2 R31, R31 ;  /* 0x0000001f001f7308 */ /* 0x000f220000000800 */
[----:B------:R-:W-:-:S07]  /*44af0*/  FADD.FTZ R9, R179, R8 ;  /* 0x00000008b3097221 */ /* 0x000fce0000010000 */
[----:B------:R-:W4:Y:S01]  /*44b00*/  MUFU.EX2 R15, R15 ;  /* 0x0000000f000f7308 */ /* 0x000f220000000800 */
[----:B0-----:R-:W-:Y:S01]  /*44b10*/  FADD.FTZ R5, R32, R5 ;  /* 0x0000000520057221 */ /* 0x001fe20000010000 */
[----:B-1----:R-:W-:-:S06]  /*44b20*/  FADD.FTZ R0, R18, R9 ;  /* 0x0000000912007221 */ /* 0x002fcc0000010000 */
[----:B------:R-:W0:Y:S01]  /*44b30*/  MUFU.EX2 R162, R162 ;  /* 0x000000a200a27308 */ /* 0x000e220000000800 */
[----:B------:R-:W-:-:S07]  /*44b40*/  FFMA.FTZ R183, R6, R67, -R4 ;  /* 0x0000004306b77223 */ /* 0x000fce0000010804 */
[----:B------:R-:W1:Y:S01]  /*44b50*/  MUFU.EX2 R163, R163 ;  /* 0x000000a300a37308 */ /* 0x000e620000000800 */
[----:B--2---:R-:W-:Y:S01]  /*44b60*/  FADD.FTZ R6, R160, R5 ;  /* 0x00000005a0067221 */ /* 0x004fe20000010000 */
[----:B---3--:R-:W-:-:S06]  /*44b70*/  FADD.FTZ R0, R161, R0 ;  /* 0x00000000a1007221 */ /* 0x008fcc0000010000 */
[----:B------:R-:W2:Y:S01]  /*44b80*/  MUFU.EX2 R30, R30 ;  /* 0x0000001e001e7308 */ /* 0x000ea20000000800 */
[----:B------:R-:W-:-:S07]  /*44b90*/  FFMA.FTZ R171, R57, R67, -R4 ;  /* 0x0000004339ab7223 */ /* 0x000fce0000010804 */
[----:B------:R-:W3:Y:S01]  /*44ba0*/  MUFU.EX2 R14, R14 ;  /* 0x0000000e000e7308 */ /* 0x000ee20000000800 */
[----:B----4-:R-:W-:Y:S01]  /*44bb0*/  FADD.FTZ R5, R31, R6 ;  /* 0x000000061f057221 */ /* 0x010fe20000010000 */
[----:B------:R-:W-:-:S06]  /*44bc0*/  FADD.FTZ R0, R15, R0 ;  /* 0x000000000f007221 */ /* 0x000fcc0000010000 */
[----:B------:R-:W4:Y:S08]  /*44bd0*/  MUFU.EX2 R168, R168 ;  /* 0x000000a800a87308 */ /* 0x000f300000000800 */
[----:B------:R-:W4:Y:S01]  /*44be0*/  MUFU.EX2 R169, R169 ;  /* 0x000000a900a97308 */ /* 0x000f220000000800 */
[----:B------:R-:W-:Y:S01]  /*44bf0*/  FFMA.FTZ R185, R7, R67, -R4 ;  /* 0x0000004307b97223 */ /* 0x000fe20000010804 */
[----:B0-----:R-:W-:-:S06]  /*44c00*/  FADD.FTZ R5, R162, R5 ;  /* 0x00000005a2057221 */ /* 0x001fcc0000010000 */
[----:B------:R-:W0:Y:S01]  /*44c10*/  MUFU.EX2 R29, R29 ;  /* 0x0000001d001d7308 */ /* 0x000e220000000800 */
[----:B-1----:R-:W-:Y:S01]  /*44c20*/  FADD.FTZ R7, R163, R0 ;  /* 0x00000000a3077221 */ /* 0x002fe20000010000 */
[----:B------:R-:W-:-:S06]  /*44c30*/  FFMA.FTZ R181, R56, R67, -R4 ;  /* 0x0000004338b57223 */ /* 0x000fcc0000010804 */
[----:B------:R-:W1:Y:S01]  /*44c40*/  MUFU.EX2 R13, R13 ;  /* 0x0000000d000d7308 */ /* 0x000e620000000800 */
[----:B--2---:R-:W-:Y:S01]  /*44c50*/  FADD.FTZ R5, R30, R5 ;  /* 0x000000051e057221 */ /* 0x004fe20000010000 */
[----:B---3--:R-:W-:-:S06]  /*44c60*/  FADD.FTZ R0, R14, R7 ;  /* 0x000000070e007221 */ /* 0x008fcc0000010000 */
[----:B------:R-:W2:Y:S08]  /*44c70*/  MUFU.EX2 R170, R170 ;  /* 0x000000aa00aa7308 */ /* 0x000eb00000000800 */
[----:B------:R-:W3:Y:S01]  /*44c80*/  MUFU.EX2 R171, R171 ;  /* 0x000000ab00ab7308 */ /* 0x000ee20000000800 */
[----:B----4-:R-:W-:Y:S01]  /*44c90*/  FADD.FTZ R6, R168, R5 ;  /* 0x00000005a8067221 */ /* 0x010fe20000010000 */
[----:B------:R-:W-:-:S06]  /*44ca0*/  FADD.FTZ R0, R169, R0 ;  /* 0x00000000a9007221 */ /* 0x000fcc0000010000 */
[----:B------:R-:W4:Y:S08]  /*44cb0*/  MUFU.EX2 R28, R28 ;  /* 0x0000001c001c7308 */ /* 0x000f300000000800 */
        /* <DEDUP_REMOVED lines=8> */
[----:B------:R-:W2:Y:S08]  /*44d40*/  MUFU.EX2 R27, R27 ;  /* 0x0000001b001b7308 */ /* 0x000eb00000000800 */
[----:B------:R-:W3:Y:S01]  /*44d50*/  MUFU.EX2 R11, R11 ;  /* 0x0000000b000b7308 */ /* 0x000ee20000000800 */
[----:B----4-:R-:W-:Y:S01]  /*44d60*/  FADD.FTZ R5, R28, R5 ;  /* 0x000000051c057221 */ /* 0x010fe20000010000 */
[----:B------:R-:W-:-:S06]  /*44d70*/  FADD.FTZ R0, R12, R7 ;  /* 0x000000070c007221 */ /* 0x000fcc0000010000 */
[----:B------:R-:W4:Y:S01]  /*44d80*/  MUFU.EX2 R182, R182 ;  /* 0x000000b600b67308 */ /* 0x000f220000000800 */
[----:B------:R-:W-:-:S07]  /*44d90*/  FFMA.FTZ R9, R65, R67, -R4 ;  /* 0x0000004341097223 */ /* 0x000fce0000010804 */
        /* <DEDUP_REMOVED lines=30> */
[----:B0-----:R-:W-:Y:S01]  /*44f80*/  FADD.FTZ R5, R186, R5 ;  /* 0x00000005ba057221 */ /* 0x001fe20000010000 */
[----:B-1----:R-:W-:-:S06]  /*44f90*/  FADD.FTZ R7, R187, R6 ;  /* 0x00000006bb077221 */ /* 0x002fcc0000010000 */
[----:B------:R-:W0:Y:S08]  /*44fa0*/  MUFU.EX2 R21, R21 ;  /* 0x0000001500157308 */ /* 0x000e300000000800 */
[----:B------:R-:W1:Y:S01]  /*44fb0*/  MUFU.EX2 R0, R0 ;  /* 0x0000000000007308 */ /* 0x000e620000000800 */
[----:B--2---:R-:W-:Y:S01]  /*44fc0*/  FADD.FTZ R5, R24, R5 ;  /* 0x0000000518057221 */ /* 0x004fe20000010000 */
[----:B---3--:R-:W-:-:S06]  /*44fd0*/  FADD.FTZ R4, R8, R7 ;  /* 0x0000000708047221 */ /* 0x008fcc0000010000 */
[----:B------:R-:W2:Y:S08]  /*44fe0*/  MUFU.EX2 R190, R190 ;  /* 0x000000be00be7308 */ /* 0x000eb00000000800 */
[----:B------:R-:W3:Y:S01]  /*44ff0*/  MUFU.EX2 R191, R191 ;  /* 0x000000bf00bf7308 */ /* 0x000ee20000000800 */
[----:B----4-:R-:W-:Y:S01]  /*45000*/  FADD.FTZ R6, R188, R5 ;  /* 0x00000005bc067221 */ /* 0x010fe20000010000 */
[----:B------:R-:W-:-:S03]  /*45010*/  FADD.FTZ R5, R189, R4 ;  /* 0x00000004bd057221 */ /* 0x000fc60000010000 */
[----:B0-----:R-:W-:Y:S01]  /*45020*/  FADD.FTZ R7, R21, R6 ;  /* 0x0000000615077221 */ /* 0x001fe20000010000 */
[----:B-1----:R-:W-:-:S03]  /*45030*/  FADD.FTZ R4, R0, R5 ;  /* 0x0000000500047221 */ /* 0x002fc60000010000 */
[----:B--2---:R-:W-:Y:S01]  /*45040*/  FADD.FTZ R35, R190, R7 ;  /* 0x00000007be237221 */ /* 0x004fe20000010000 */
[----:B---3--:R-:W-:-:S04]  /*45050*/  FADD.FTZ R37, R191, R4 ;  /* 0x00000004bf257221 */ /* 0x008fc80000010000 */
[----:B------:R-:W-:Y:S04]  /*45060*/  ST.E desc[UR6][R2.64+0x10], R35 ;  /* 0x0000102302007985 */ /* 0x000fe8000c101906 */
[----:B------:R0:W-:Y:S04]  /*45070*/  ST.E desc[UR6][R2.64+0x14], R37 ;  /* 0x0000142502007985 */ /* 0x0001e8000c101906 */
[----:B------:R-:W2:Y:S04]  /*45080*/  LDL.64 R4, [UR4] ;  /* 0x00000004ff047983 */ /* 0x000ea80008100a00 */
[----:B------:R-:W3:Y:S04]  /*45090*/  LDL.64 R6, [UR4+0x98] ;  /* 0x00009804ff067983 */ /* 0x000ee80008100a00 */
[----:B0-----:R-:W4:Y:S01]  /*450a0*/  LDL.64 R2, [UR4+0x80] ;  /* 0x00008004ff027983 */ /* 0x001f220008100a00 */
[----:B------:R-:W-:-:S05]  /*450b0*/  LEA.HI R74, R74, 0x8, RZ, 0x19 ;  /* 0x000000084a4a7811 */ /* 0x000fca00078fc8ff */
[----:B------:R0:W-:Y:S06]  /*450c0*/  BAR.SYNC.DEFER_BLOCKING R74, 0x100 ;  /* 0x0004004a0000751d */ /* 0x0001ec0000010000 */
[----:B--2---:R-:W2:Y:S04]  /*450d0*/  LD.E R39, desc[UR6][R4.64] ;  /* 0x0000000604277980 */ /* 0x004ea8000c101900 */
[----:B----4-:R-:W4:Y:S04]  /*450e0*/  LD.E R41, desc[UR6][R2.64] ;  /* 0x0000000602297980 */ /* 0x010f28000c101900 */
[----:B---3--:R-:W2:Y:S04]  /*450f0*/  LD.E.64 R4, desc[UR6][R6.64] ;  /* 0x0000000606047980 */ /* 0x008ea8000c101b00 */
        /* <DEDUP_REMOVED lines=27> */
[----:B------:R-:W3:Y:S04]  /*452b0*/  LDL.64 R6, [UR4+0x88] ;  /* 0x00008804ff067983 */ /* 0x000ee80008100a00 */
        /* <DEDUP_REMOVED lines=45> */
[----:B----4-:R-:W-:Y:S01]  /*45590*/  ST.E desc[UR6][R2.64], R41 ;  /* 0x0000002902007985 */ /* 0x010fe2000c101906 */
[----:B--2---:R-:W-:-:S03]  /*455a0*/  IMAD R4, R39, 0xc00, R4 ;  /* 0x00000c0027047824 */ /* 0x004fc600078e0204 */
[----:B------:R-:W2:Y:S04]  /*455b0*/  LD.E R109, desc[UR6][R2.64+0x198] ;  /* 0x00019806026d7980 */ /* 0x000ea8000c101900 */
[----:B---3--:R-:W-:Y:S04]  /*455c0*/  ST.E desc[UR6][R2.64+0x4], R43 ;  /* 0x0000042b02007985 */ /* 0x008fe8000c101906 */
        /* <DEDUP_REMOVED lines=81> */
[----:B------:R-:W-:Y:S02]  /*45ae0*/  R2UR UR11, R5 ;  /* 0x00000000050b72ca */ /* 0x000fe400000e0000 */
[----:B------:R-:W-:Y:S02]  /*45af0*/  F2FP.F16.F32.PACK_AB R176, R176, R34 ;  /* 0x00000022b0b0723e */ /* 0x000fe400000000ff */
[----:B------:R-:W-:Y:S02]  /*45b00*/  F2FP.F16.F32.PACK_AB R178, R178, R33 ;  /* 0x00000021b2b2723e */ /* 0x000fe400000000ff */
[----:B------:R-:W-:Y:S02]  /*45b10*/  F2FP.F16.F32.PACK_AB R177, R177, R20 ;  /* 0x00000014b1b1723e */ /* 0x000fe400000000ff */
[----:B------:R-:W-:Y:S01]  /*45b20*/  F2FP.F16.F32.PACK_AB R179, R179, R19 ;  /* 0x00000013b3b3723e */ /* 0x000fe200000000ff */
[----:B------:R-:W-:Y:S01]  /*45b30*/  ST.E desc[UR6][R2.64+0x74], R36 ;  /* 0x0000742402007985 */ /* 0x000fe2000c101906 */
[----:B------:R-:W-:-:S02]  /*45b40*/  F2FP.F16.F32.PACK_AB R160, R160, R32 ;  /* 0x00000020a0a0723e */ /* 0x000fc400000000ff */
[----:B------:R-:W-:Y:S01]  /*45b50*/  F2FP.F16.F32.PACK_AB R162, R162, R31 ;  /* 0x0000001fa2a2723e */ /* 0x000fe200000000ff */
[----:B------:R-:W-:Y:S01]  /*45b60*/  ST.E desc[UR6][R2.64+0x7c], R38 ;  /* 0x00007c2602007985 */ /* 0x000fe2000c101906 */
[----:B------:R-:W-:Y:S02]  /*45b70*/  F2FP.F16.F32.PACK_AB R168, R168, R30 ;  /* 0x0000001ea8a8723e */ /* 0x000fe400000000ff */
[----:B------:R-:W-:Y:S01]  /*45b80*/  F2FP.F16.F32.PACK_AB R170, R170, R29 ;  /* 0x0000001daaaa723e */ /* 0x000fe200000000ff */
[----:B------:R-:W-:Y:S01]  /*45b90*/  ST.E desc[UR6][R2.64+0x84], R40 ;  /* 0x0000842802007985 */ /* 0x000fe2000c101906 */
[----:B------:R-:W-:Y:S02]  /*45ba0*/  F2FP.F16.F32.PACK_AB R180, R180, R28 ;  /* 0x0000001cb4b4723e */ /* 0x000fe400000000ff */
[----:B------:R-:W-:Y:S01]  /*45bb0*/  F2FP.F16.F32.PACK_AB R182, R182, R27 ;  /* 0x0000001bb6b6723e */ /* 0x000fe200000000ff */
[----:B------:R-:W-:Y:S01]  /*45bc0*/  ST.E desc[UR6][R2.64+0x8c], R42 ;  /* 0x00008c2a02007985 */ /* 0x000fe2000c101906 */
[----:B------:R-:W-:-:S02]  /*45bd0*/  F2FP.F16.F32.PACK_AB R184, R184, R26 ;  /* 0x0000001ab8b8723e */ /* 0x000fc400000000ff */
[----:B------:R-:W-:Y:S01]  /*45be0*/  F2FP.F16.F32.PACK_AB R186, R186, R25 ;  /* 0x00000019baba723e */ /* 0x000fe200000000ff */
[----:B------:R-:W-:Y:S01]  /*45bf0*/  ST.E desc[UR6][R2.64+0x94], R44 ;  /* 0x0000942c02007985 */ /* 0x000fe2000c101906 */
[----:B------:R-:W-:-:S03]  /*45c00*/  F2FP.F16.F32.PACK_AB R188, R188, R24 ;  /* 0x00000018bcbc723e */ /* 0x000fc600000000ff */
        /* <DEDUP_REMOVED lines=15> */
[----:B------:R-:W-:Y:S04]  /*45d00*/  ST.E desc[UR6][R2.64+0x78], R37 ;  /* 0x0000782502007985 */ /* 0x000fe8000c101906 */
[----:B------:R-:W-:Y:S04]  /*45d10*/  ST.E desc[UR6][R2.64+0x80], R39 ;  /* 0x0000802702007985 */ /* 0x000fe8000c101906 */
[----:B------:R-:W-:Y:S04]  /*45d20*/  ST.E desc[UR6][R2.64+0x88], R41 ;  /* 0x0000882902007985 */ /* 0x000fe8000c101906 */
[----:B------:R-:W-:Y:S04]  /*45d30*/  ST.E desc[UR6][R2.64+0x90], R43 ;  /* 0x0000902b02007985 */ /* 0x000fe8000c101906 */
        /* <DEDUP_REMOVED lines=76> */
[----:B------:R-:W-:Y:S01]  /*46200*/  ST.E desc[UR6][R6.64], RZ ;  /* 0x000000ff06007985 */ /* 0x000fe2000c101906 */
[----:B0-----:R-:W-:-:S06]  /*46210*/  WARPGROUP.ARRIVE ;  /* 0x00000000000079c5 */ /* 0x001fcc0000000000 */
[----:B------:R-:W-:Y:S03]  /*46220*/  HGMMA.64x256x16.F32 R24, R176, gdesc[UR8].tnspB, RZ, !UPT, gsb0 ;  /* 0x43e00008b0187df0 */ /* 0x000fe6000c0008ff */
[----:B------:R-:W-:Y:S02]  /*46230*/  WARPGROUP.DEPBAR.LE gsb0, 0x0 ;  /* 0x00008000000079c5 */ /* 0x000fe40000010000 */
        /* <DEDUP_REMOVED lines=129> */
[----:B0-----:R-:W4:Y:S04]  /*46a50*/  LD.E R24, desc[UR6][R2.64] ;  /* 0x0000000602187980 */ /* 0x001f28000c101900 */
[----:B-1----:R-:W4:Y:S04]  /*46a60*/  LD.E R25, desc[UR6][R2.64+0x4] ;  /* 0x0000040602197980 */ /* 0x002f28000c101900 */
[----:B--2---:R-:W2:Y:S04]  /*46a70*/  LD.E R26, desc[UR6][R2.64+0x8] ;  /* 0x00000806021a7980 */ /* 0x004ea8000c101900 */
[----:B---3--:R-:W2:Y:S04]  /*46a80*/  LD.E R27, desc[UR6][R2.64+0xc] ;  /* 0x00000c06021b7980 */ /* 0x008ea8000c101900 */
        /* <DEDUP_REMOVED lines=130> */
[----:B------:R-:W-:Y:S02]  /*472b0*/  F2FP.F16.F32.PACK_AB R161, R161, R18 ;  /* 0x00000012a1a1723e */ /* 0x000fe400000000ff */
[----:B------:R-:W-:-:S04]  /*472c0*/  F2FP.F16.F32.PACK_AB R163, R163, R15 ;  /* 0x0000000fa3a3723e */ /* 0x000fc800000000ff */
[----:B--2---:R-:W-:-:S06]  /*472d0*/  WARPGROUP.ARRIVE ;  /* 0x00000000000079c5 */ /* 0x004fcc0000000000 */
[----:B------:R-:W-:Y:S03]  /*472e0*/  HGMMA.64x256x16.F32 R24, R160, gdesc[UR8].tnspB, R24, gsb0 ;  /* 0x43e00008a0187df0 */ /* 0x000fe60008000818 */
        /* <DEDUP_REMOVED lines=794> */
[----:B------:R-:W-:-:S04]  /*4a490*/  F2FP.F16.F32.PACK_AB R185, R185, R10 ;  /* 0x0000000ab9b9723e */ /* 0x000fc800000000ff */
[----:B--2---:R-:W-:-:S07]  /*4a4a0*/  WARPGROUP.ARRIVE ;  /* 0x00000000000079c5 */ /* 0x004fce0000000000 */
        /* <DEDUP_REMOVED lines=263> */
[----:B------:R-:W-:-:S04]  /*4b520*/  F2FP.F16.F32.PACK_AB R191, R191, R0 ;  /* 0x00000000bfbf723e */ /* 0x000fc800000000ff */
[----:B--2---:R-:W-:-:S06]  /*4b530*/  WARPGROUP.ARRIVE ;  /* 0x00000000000079c5 */ /* 0x004fcc0000000000 */
        /* <DEDUP_REMOVED lines=131> */
[----:B------:R-:W2:Y:S04]  /*4bd70*/  LD.E R0, desc[UR6][R2.64+0x1fc] ;  /* 0x0001fc0602007980 */ /* 0x000ea8000c101900 */
[----:B------:R-:W3:Y:S04]  /*4bd80*/  LD.E R4, desc[UR6][R2.64] ;  /* 0x0000000602047980 */ /* 0x000ee8000c101900 */
        /* <DEDUP_REMOVED lines=128> */
[----:B----4-:R0:W-:Y:S04]  /*4c590*/  ST.E desc[UR6][R2.64+0x4], R5 ;  /* 0x0000040502007985 */ /* 0x0101e8000c101906 */
        /* <DEDUP_REMOVED lines=125> */
[----:B0-----:R-:W3:Y:S04]  /*4cd70*/  LDL.64 R4, [UR4+0x40] ;  /* 0x00004004ff047983 */ /* 0x001ee80008100a00 */
[----:B-1----:R-:W4:Y:S04]  /*4cd80*/  LDL.64 R6, [UR4] ;  /* 0x00000004ff067983 */ /* 0x002f280008100a00 */
[----:B---3--:R-:W3:Y:S04]  /*4cd90*/  LD.E R0, desc[UR6][R4.64] ;  /* 0x0000000604007980 */ /* 0x008ee8000c101900 */
[----:B----4-:R2:W5:Y:S01]  /*4cda0*/  LD.E R6, desc[UR6][R6.64] ;  /* 0x0000000606067980 */ /* 0x010562000c101900 */
[----:B------:R-:W-:Y:S01]  /*4cdb0*/  BSSY B0, `(.L_x_4500) ;  /* 0x0000005000007945 */ /* 0x000fe20003800000 */
[----:B---3--:R-:W-:-:S04]  /*4cdc0*/  LOP3.LUT R0, R0, 0x1, RZ, 0xfc, !PT ;  /* 0x0000000100007812 */ /* 0x008fc800078efcff */
[----:B------:R-:W-:-:S13]  /*4cdd0*/  ISETP.NE.AND P0, PT, R0, 0x3, PT ;  /* 0x000000030000780c */ /* 0x000fda0003f05270 */
[----:B--2---:R-:W-:Y:S05]  /*4cde0*/  @!P0 BRA `(.L_x_4501) ;  /* 0x0000000000048947 */ /* 0x004fea0003800000 */
[----:B------:R-:W-:Y:S01]  /*4cdf0*/  BPT.TRAP 0x1 ;  /* 0x000000040000795c */ /* 0x000fe20000300000 */
.L_x_4501:
[----:B------:R-:W-:Y:S05]  /*4ce00*/  BSYNC B0 ;  /* 0x0000000000007941 */ /* 0x000fea0003800000 */
.L_x_4500:
[----:B------:R-:W2:Y:S04]  /*4ce10*/  LD.E.64 R2, desc[UR6][R4.64+0x20] ;  /* 0x0000200604027980 */ /* 0x000ea8000c101b00 */
[----:B------:R-:W3:Y:S01]  /*4ce20*/  LD.E R0, desc[UR6][R4.64+0xc] ;  /* 0x00000c0604007980 */ /* 0x000ee2000c101900 */
[----:B------:R-:W-:Y:S01]  /*4ce30*/  IMAD.MOV.U32 R223, RZ, RZ, 0x0 ;  /* 0x00000000ffdf7424 */ /* 0x000fe200078e00ff */
[----:B--2---:R-:W-:-:S05]  /*4ce40*/  MOV R3, R2 ;  /* 0x0000000200037202 */ /* 0x004fca0000000f00 */
[----:B-----5:R-:W-:-:S05]  /*4ce50*/  IMAD R3, R6, 0x8, R3 ;  /* 0x0000000806037824 */ /* 0x020fca00078e0203 */
[----:B---3--:R-:W-:-:S04]  /*4ce60*/  PRMT R0, R0, 0x654, R3 ;  /* 0x0000065400007816 */ /* 0x008fc80000000003 */
[----:B------:R0:W-:Y:S02]  /*4ce70*/  SYNCS.ARRIVE.TRANS64.RED.A1T0 RZ, [R0+URZ], RZ ;  /* 0x000000ff00ff79a7 */ /* 0x0001e4000810043f */
[----:B0-----:R-:W-:Y:S05]  /*4ce80*/  RET.REL.NODEC R222 `(_ZN7cutlass13device_kernelIN5flash11enable_sm90INS1_16FlashAttnFwdSm90INS1_25CollectiveMainloopFwdSm90ILi2EN4cute5tupleIJNS5_1CILi1EEES8_S8_EEENS6_IJNS7_ILi128EEENS7_ILi96EEENS7_ILi64EEEEEELi256ENS_6half_tEfNS_4arch4Sm90ELb0ELb1ELb1ELb1ELb1ELb1ELb1ELb1ELb0ELb1ELb1ELb0EEENS1_21CollectiveEpilogueFwdINS6_IJSA_NS7_ILi256EEESB_EEES9_SE_SG_Li256ELb1ELb1ELb1ELb0EEENS1_36VarlenDynamicPersistentTileSchedulerILi128ELi96ELi256ELi128ELb1ELb1ELb1ELb1ELb0ELb1EEEEEEEEEvNT_6ParamsE) ;  /* 0xfffffb30de5c7950 */ /* 0x001fea0003c3ffff */
.L_x_4474:
[----:B0-----:R0:W1:Y:S02]  /*4ce90*/  SYNCS.PHASECHK.TRANS64.TRYWAIT P0, [R8+URZ], R9 ;  /* 0x00000009080075a7 */ /* 0x001064000800017f */
[----:B-1----:R-:W-:Y:S05]  /*4cea0*/  @!P0 NANOSLEEP.SYNCS 0x989680 ;  /* 0x009896800000895d */ /* 0x002fea0003900000 */
[----:B------:R-:W1:Y:S02]  /*4ceb0*/  @!P0 SYNCS.PHASECHK.TRANS64 P0, [R8+URZ], R9 ;  /* 0x00000009080085a7 */ /* 0x000e64000800007f */
[----:B-1----:R-:W-:Y:S05]  /*4cec0*/  @!P0 BRA `(.L_x_4474) ;  /* 0xfffffffc00f08947 */ /* 0x002fea000383ffff */
[----:B------:R-:W-:Y:S05]  /*4ced0*/  BRA `(.L_x_4473) ;  /* 0xffffff44007c7947 */ /* 0x000fea000383ffff */
.L_x_4476:
[----:B0-----:R0:W1:Y:S02]  /*4cee0*/  SYNCS.PHASECHK.TRANS64.TRYWAIT P0, [R8+URZ+0x32410], R9 ;  /* 0x03241009080075a7 */ /* 0x001064000800017f */
[----:B-1----:R-:W-:Y:S05]  /*4cef0*/  @!P0 NANOSLEEP.SYNCS 0x989680 ;  /* 0x009896800000895d */ /* 0x002fea0003900000 */
[----:B------:R-:W1:Y:S02]  /*4cf00*/  @!P0 SYNCS.PHASECHK.TRANS64 P0, [R8+URZ+0x32410], R9 ;  /* 0x03241009080085a7 */ /* 0x000e64000800007f */
[----:B-1----:R-:W-:Y:S05]  /*4cf10*/  @!P0 BRA `(.L_x_4476) ;  /* 0xfffffffc00f08947 */ /* 0x002fea000383ffff */
[----:B------:R-:W-:Y:S05]  /*4cf20*/  BRA `(.L_x_4502) ;  /* 0xffffff4800707947 */ /* 0x000fea000383ffff */
.L_x_4483:
[----:B0-----:R0:W1:Y:S02]  /*4cf30*/  SYNCS.PHASECHK.TRANS64.TRYWAIT P0, [R8+URZ], R9 ;  /* 0x00000009080075a7 */ /* 0x001064000800017f */
[----:B-1----:R-:W-:Y:S05]  /*4cf40*/  @!P0 NANOSLEEP.SYNCS 0x989680 ;  /* 0x009896800000895d */ /* 0x002fea0003900000 */
[----:B------:R-:W1:Y:S02]  /*4cf50*/  @!P0 SYNCS.PHASECHK.TRANS64 P0, [R8+URZ], R9 ;  /* 0x00000009080085a7 */ /* 0x000e64000800007f */
[----:B-1----:R-:W-:Y:S05]  /*4cf60*/  @!P0 BRA `(.L_x_4483) ;  /* 0xfffffffc00f08947 */ /* 0x002fea000383ffff */
[----:B------:R-:W-:Y:S05]  /*4cf70*/  BRA `(.L_x_4482) ;  /* 0xffffff4800e47947 */ /* 0x000fea000383ffff */
.L_x_4503:
        /* <DEDUP_REMOVED lines=16> */
.L_x_6569:


//--------------------- .text._ZN7cutlass13device_kernelIN5flash11enable_sm90INS1_16FlashAttnFwdSm90INS1_25CollectiveMainloopFwdSm90ILi2EN4cute5tupleIJNS5_1CILi1EEES8_S8_EEENS6_IJNS7_ILi128EEENS7_ILi96EEENS7_ILi64EEEEEELi256ENS_6half_tEfNS_4arch4Sm90ELb1ELb0ELb1ELb0ELb1ELb0ELb0ELb1ELb0ELb1ELb1ELb0EEENS1_21CollectiveEpilogueFwdINS6_IJSA_NS7_ILi256EEESB_EEES9_SE_SG_Li256ELb0ELb1ELb1ELb0EEENS1_19SingleTileSchedulerILb0ELb1ELb1ELi128EEEEEEEEEvNT_6ParamsE --------------------------
	.section	.text._ZN7cutlass13device_kernelIN5flash11enable_sm90INS1_16FlashAttnFwdSm90INS1_25CollectiveMainloopFwdSm90ILi2EN4cute5tupleIJNS5_1CILi1EEES8_S8_EEENS6_IJNS7_ILi128EEENS7_ILi96EEENS7_ILi64EEEEEELi256ENS_6half_tEfNS_4arch4Sm90ELb1ELb0ELb1ELb0ELb1ELb0ELb0ELb1ELb0ELb1ELb1ELb0EEENS1_21CollectiveEpilogueFwdINS6_IJSA_NS7_ILi256EEESB_EEES9_SE_SG_Li256ELb0ELb1ELb1ELb0EEENS1_19SingleTileSchedulerILb0ELb1ELb1ELi128EEEEEEEEEvNT_6ParamsE,"ax",@progbits
	.align	128
.text._ZN7cutlass13device_kernelIN5flash11enable_sm90INS1_16FlashAttnFwdSm90INS1_25CollectiveMainloopFwdSm90ILi2EN4cute5tupleIJNS5_1CILi1EEES8_S8_EEENS6_IJNS7_ILi128EEENS7_ILi96EEENS7_ILi64EEEEEELi256ENS_6half_tEfNS_4arch4Sm90ELb1ELb0ELb1ELb0ELb1ELb0ELb0ELb1ELb0ELb1ELb1ELb0EEENS1_21CollectiveEpilogueFwdINS6_IJSA_NS7_ILi256EEESB_EEES9_SE_SG_Li256ELb0ELb1ELb1ELb0EEENS1_19SingleTileSchedulerILb0ELb1ELb1ELi128EEEEEEEEEvNT_6ParamsE:
        .type           _ZN7cutlass13device_kernelIN5flash11enable_sm90INS1_16FlashAttnFwdSm90INS1_25CollectiveMainloopFwdSm90ILi2EN4cute5tupleIJNS5_1CILi1EEES8_S8_EEENS6_IJNS7_ILi128EEENS7_ILi96EEENS7_ILi64EEEEEELi256ENS_6half_tEfNS_4arch4Sm90ELb1ELb0ELb1ELb0ELb1ELb0ELb0ELb1ELb0ELb1ELb1ELb0EEENS1_21CollectiveEpilogueFwdINS6_IJSA_NS7_ILi256EEESB_EEES9_SE_SG_Li256ELb0ELb1ELb1ELb0EEENS1_19SingleTileSchedulerILb0ELb1ELb1ELi128EEEEEEEEEvNT_6ParamsE,@function
        .size           _ZN7cutlass13device_kernelIN5flash11enable_sm90INS1_16FlashAttnFwdSm90INS1_25CollectiveMainloopFwdSm90ILi2EN4cute5tupleIJNS5_1CILi1EEES8_S8_EEENS6_IJNS7_ILi128EEENS7_ILi96EEENS7_ILi64EEEEEELi256ENS_6half_tEfNS_4arch4Sm90ELb1ELb0ELb1ELb0ELb1ELb0ELb0ELb1ELb0ELb1ELb1ELb0EEENS1_21CollectiveEpilogueFwdINS6_IJSA_NS7_ILi256EEESB_EEES9_SE_SG_Li256ELb0ELb1ELb1ELb0EEENS1_19SingleTileSchedulerILb0ELb1ELb1ELi128EEEEEEEEEvNT_6ParamsE,(.L_x_6571 - _ZN7cutlass13device_kernelIN5flash11enable_sm90INS1_16FlashAttnFwdSm90INS1_25CollectiveMainloopFwdSm90ILi2EN4cute5tupleIJNS5_1CILi1EEES8_S8_EEENS6_IJNS7_ILi128EEENS7_ILi96EEENS7_ILi64EEEEEELi256ENS_6half_tEfNS_4arch4Sm90ELb1ELb0ELb1ELb0ELb1ELb0ELb0ELb1ELb0ELb1ELb1ELb0EEENS1_21CollectiveEpilogueFwdINS6_IJSA_NS7_ILi256EEESB_EEES9_SE_SG_Li256ELb0ELb1ELb1ELb0EEENS1_19SingleTileSchedulerILb0ELb1ELb1ELi128EEEEEEEEEvNT_6ParamsE)
        .other          _ZN7cutlass13device_kernelIN5flash11enable_sm90INS1_16FlashAttnFwdSm90INS1_25CollectiveMainloopFwdSm90ILi2EN4cute5tupleIJNS5_1CILi1EEES8_S8_EEENS6_IJNS7_ILi128EEENS7_ILi96EEENS7_ILi64EEEEEELi256ENS_6half_tEfNS_4arch4Sm90ELb1ELb0ELb1ELb0ELb1ELb0ELb0ELb1ELb0ELb1ELb1ELb0EEENS1_21CollectiveEpilogueFwdINS6_IJSA_NS7_ILi256EEESB_EEES9_SE_SG_Li256ELb0ELb1ELb1ELb0EEENS1_19SingleTileSchedulerILb0ELb1ELb1ELi128EEEEEEEEEvNT_6ParamsE,@"STO_CUDA_ENTRY STV_DEFAULT"
_ZN7cutlass13device_kernelIN5flash11enable_sm90INS1_16FlashAttnFwdSm90INS1_25CollectiveMainloopFwdSm90ILi2EN4cute5tupleIJNS5_1CILi1EEES8_S8_EEENS6_IJNS7_ILi128EEENS7_ILi96EEENS7_ILi64EEEEEELi256ENS_6half_tEfNS_4arch4Sm90ELb1ELb0ELb1ELb0ELb1ELb0ELb0ELb1ELb0ELb1ELb1ELb0EEENS1_21CollectiveEpilogueFwdINS6_IJSA_NS7_ILi256EEESB_EEES9_SE_SG_Li256ELb0ELb1ELb1ELb0EEENS1_19SingleTileSchedulerILb0ELb1ELb1ELi128EEEEEEEEEvNT_6ParamsE:
        /* <DEDUP_REMOVED lines=44> */
.L_x_4504:
        /* <DEDUP_REMOVED lines=22> */
.L_x_4505:
        /* <DEDUP_REMOVED lines=18> */
.L_x_4506:
        /* <DEDUP_REMOVED lines=22> */
.L_x_4507:
        /* <DEDUP_REMOVED lines=23> */
.L_x_4508:
        /* <DEDUP_REMOVED lines=9> */
.L_x_4511:
        /* <DEDUP_REMOVED lines=20> */
[----:B------:R-:W0:Y:S01]  /*09e0*/  S2UR UR45, SR_CTAID.X ;  /* 0x00000000002d79c3 */ /* 0x000e220000002500 */
[----:B------:R-:W-:Y:S01]  /*09f0*/  ULDC UR4, c[0x0][0x448] ;  /* 0x0001120000047ab9 */ /* 0x000fe20000000800 */
[----:B------:R-:W-:Y:S01]  /*0a00*/  ULDC UR40, c[0x0][0x424] ;  /* 0x0001090000287ab9 */ /* 0x000fe20000000800 */
[----:B------:R-:W-:Y:S01]  /*0a10*/  UISETP.NE.AND UP1, UPT, UR4, 0x1, UPT ;  /* 0x000000010400788c */ /* 0x000fe2000bf25270 */
[----:B------:R-:W-:Y:S02]  /*0a20*/  ULDC UR44, c[0x0][0x2f0] ;  /* 0x0000bc00002c7ab9 */ /* 0x000fe40000000800 */
[----:B------:R-:W-:Y:S01]  /*0a30*/  ULDC.64 UR4, c[0x0][0x418] ;  /* 0x0001060000047ab9 */ /* 0x000fe20000000a00 */
[----:B------:R-:W-:Y:S01]  /*0a40*/  ULDC UR7, c[0x0][0x288] ;  /* 0x0000a20000077ab9 */ /* 0x000fe20000000800 */
[----:B------:R-:W-:Y:S02]  /*0a50*/  UISETP.NE.U32.AND UP0, UPT, UR4, URZ, UPT ;  /* 0x0000003f0400728c */ /* 0x000fe4000bf05070 */
[----:B------:R-:W-:-:S02]  /*0a60*/  UP2UR UR43, UPR, URZ, 0x2 ;  /* 0x000000023f2b7883 */ /* 0x000fc40008000000 */
[----:B------:R-:W-:Y:S02]  /*0a70*/  UISETP.NE.AND.EX UP0, UPT, UR5, URZ, UPT, UP0 ;  /* 0x0000003f0500728c */ /* 0x000fe4000bf05300 */
[----:B------:R-:W-:Y:S01]  /*0a80*/  @UP1 ULDC UR4, c[0x0][0x44c] ;  /* 0x0001130000041ab9 */ /* 0x000fe20000000800 */
[----:B------:R-:W-:Y:S01]  /*0a90*/  @UP1 ULDC UR8, c[0x0][0x450] ;  /* 0x0001140000081ab9 */ /* 0x000fe20000000800 */
[----:B------:R-:W-:Y:S02]  /*0aa0*/  USEL UR40, UR40, 0x1, UP0 ;  /* 0x0000000128287887 */ /* 0x000fe40008000000 */
[----:B------:R-:W-:Y:S02]  /*0ab0*/  USHF.R.U32.HI UR10, URZ, 0x10, UR41 ;  /* 0x000000103f0a7899 */ /* 0x000fe40008011629 */
[----:B------:R-:W-:Y:S02]  /*0ac0*/  UIMAD UR44, UR40, UR44, URZ ;  /* 0x0000002c282c72a4 */ /* 0x000fe4000f8e023f */
[----:B------:R-:W-:-:S02]  /*0ad0*/  ULOP3.LUT UR41, UR41, 0xffff, URZ, 0xc0, !UPT ;  /* 0x0000ffff29297892 */ /* 0x000fc4000f8ec03f */
[----:B0-----:R-:W-:-:S04]  /*0ae0*/  USHF.L.U32 UR45, UR45, 0x7, URZ ;  /* 0x000000072d2d7899 */ /* 0x001fc8000800063f */
[----:B------:R-:W-:-:S04]  /*0af0*/  UIADD3 UR6, UR45, 0x7f, URZ ;  /* 0x0000007f2d067890 */ /* 0x000fc8000fffe03f */
[----:B------:R-:W-:Y:S02]  /*0b00*/  UIMAD.WIDE.U32 UR4, UR6, UR4, URZ ;  /* 0x00000004060472a5 */ /* 0x000fe4000f8e003f */
[----:B------:R-:W-:Y:S02]  /*0b10*/  UIADD3 UR4, UR44, 0x5f, URZ ;  /* 0x0000005f2c047890 */ /* 0x000fe4000fffe03f */
[----:B------:R-:W-:Y:S02]  /*0b20*/  @UP1 USHF.R.U32.HI UR6, URZ, UR8, UR5 ;  /* 0x000000083f061299 */ /* 0x000fe40008011605 */
[----:B------:R-:W-:-:S04]  /*0b30*/  UIADD3 UR5, UR44, 0x60, -UR7 ;  /* 0x000000602c057890 */ /* 0x000fc8000fffe807 */
[----:B------:R-:W-:Y:S02]  /*0b40*/  UIADD3 UR6, UR5, UR6, URZ ;  /* 0x0000000605067290 */ /* 0x000fe4000fffe03f */
[----:B------:R-:W-:Y:S02]  /*0b50*/  UIMAD.WIDE UR4, UR4, 0x2aaaaaab, URZ ;  /* 0x2aaaaaab040478a5 */ /* 0x000fe4000f8e023f */
[----:B------:R-:W-:Y:S02]  /*0b60*/  UIMAD.WIDE UR6, UR6, 0x2aaaaaab, URZ ;  /* 0x2aaaaaab060678a5 */ /* 0x000fe4000f8e023f */
[----:B------:R-:W-:Y:S02]  /*0b70*/  USHF.R.U32.HI UR4, URZ, 0x1f, UR5 ;  /* 0x0000001f3f047899 */ /* 0x000fe40008011605 */
[----:B------:R-:W-:Y:S02]  /*0b80*/  USHF.R.U32.HI UR6, URZ, 0x1f, UR7 ;  /* 0x0000001f3f067899 */ /* 0x000fe40008011607 */
[----:B------:R-:W-:-:S02]  /*0b90*/  ULEA.HI.SX32 UR4, UR5, UR4, 0x1c ;  /* 0x0000000405047291 */ /* 0x000fc4000f8fe23f */
[----:B------:R-:W-:-:S04]  /*0ba0*/  ULEA.HI.SX32 UR6, UR7, UR6, 0x1c ;  /* 0x0000000607067291 */ /* 0x000fc8000f8fe23f */
[----:B------:R-:W-:-:S04]  /*0bb0*/  UISETP.LT.AND UP0, UPT, UR4, UR6, UPT ;  /* 0x000000060400728c */ /* 0x000fc8000bf01270 */
[----:B------:R-:W-:Y:S02]  /*0bc0*/  USEL UR9, UR4, UR6, UP0 ;  /* 0x0000000604097287 */ /* 0x000fe40008000000 */
[----:B------:R-:W-:Y:S02]  /*0bd0*/  UISETP.NE.AND UP0, UPT, UR10, URZ, UPT ;  /* 0x0000003f0a00728c */ /* 0x000fe4000bf05270 */
[----:B------:R-:W-:Y:S01]  /*0be0*/  UISETP.GE.AND UP1, UPT, UR9, 0x1, UPT ;  /* 0x000000010900788c */ /* 0x000fe2000bf26270 */
[----:B------:R-:W-:-:S05]  /*0bf0*/  UMOV UR4, URZ ;  /* 0x0000003f00047c82 */ /* 0x000fca0008000000 */
[----:B------:R-:W-:-:S03]  /*0c00*/  PLOP3.LUT P0, PT, PT, PT, UP1, 0x80, 0x0 ;  /* 0x000000000000781c */ /* 0x000fc60003f0f018 */
[----:B------:R-:W-:-:S10]  /*0c10*/  @!UP0 ULDC UR10, c[0x0][0x9f0] ;  /* 0x00027c00000a8ab9 */ /* 0x000fd40000000800 */
[----:B------:R-:W-:Y:S05]  /*0c20*/  @!P0 BRA `(.L_x_4513) ;  /* 0x0000000000848947 */ /* 0x000fea0003800000 */
[----:B------:R-:W-:Y:S01]  /*0c30*/  IMAD.U32 R4, RZ, RZ, UR10 ;  /* 0x0000000aff047e24 */ /* 0x000fe2000f8e00ff */
[----:B------:R-:W-:Y:S01]  /*0c40*/  UIADD3 UR6, UR10, -0x1, UR9 ;  /* 0xffffffff0a067890 */ /* 0x000fe2000fffe009 */
[----:B------:R-:W-:-:S03]  /*0c50*/  UMOV UR4, URZ ;  /* 0x0000003f00047c82 */ /* 0x000fc60008000000 */
[-C--:B------:R-:W-:Y:S02]  /*0c60*/  IABS R0, R4.reuse ;  /* 0x0000000400007213 */ /* 0x080fe40000000000 */
[----:B------:R-:W-:Y:S01]  /*0c70*/  MOV R5, UR6 ;  /* 0x0000000600057c02 */ /* 0x000fe20008000f00 */
[----:B------:R-:W-:Y:S01]  /*0c80*/  ULOP3.LUT UR6, UR6, UR10, URZ, 0x3c, !UPT ;  /* 0x0000000a06067292 */ /* 0x000fe2000f8e3c3f */
[----:B------:R-:W-:Y:S02]  /*0c90*/  R2UR UR11, R0 ;  /* 0x00000000000b72ca */ /* 0x000fe400000e0000 */
[----:B------:R-:W-:Y:S02]  /*0ca0*/  IABS R5, R5 ;  /* 0x0000000500057213 */ /* 0x000fe40000000000 */
[----:B------:R-:W-:-:S03]  /*0cb0*/  IABS R6, R4 ;  /* 0x0000000400067213 */ /* 0x000fc60000000000 */
        /* <DEDUP_REMOVED lines=24> */
.L_x_4513:
[----:B------:R-:W-:Y:S02]  /*0e40*/  UIMAD UR41, UR41, UR4, URZ ;  /* 0x00000004292972a4 */ /* 0x000fe4000f8e023f */
[----:B------:R-:W-:Y:S01]  /*0e50*/  IMAD.U32 R3, RZ, RZ, UR4 ;  /* 0x00000004ff037e24 */ /* 0x000fe2000f8e00ff */
[----:B------:R-:W-:Y:S01]  /*0e60*/  MOV R0, UR9 ;  /* 0x0000000900007c02 */ /* 0x000fe20008000f00 */
[----:B------:R-:W-:Y:S01]  /*0e70*/  VIADD R16, R16, 0xffffff80 ;  /* 0xffffff8010107836 */ /* 0x000fe20000000000 */
[----:B------:R-:W-:Y:S01]  /*0e80*/  PLOP3.LUT P0, PT, PT, PT, PT, 0x80, 0x0 ;  /* 0x000000000000781c */ /* 0x000fe20003f0f070 */
[----:B------:R-:W-:Y:S01]  /*0e90*/  IMAD.MOV.U32 R4, RZ, RZ, RZ ;  /* 0x000000ffff047224 */ /* 0x000fe200078e00ff */
[----:B------:R-:W-:Y:S02]  /*0ea0*/  VIADDMNMX R0, R3, UR41, R0, PT ;  /* 0x0000002903007c46 */ /* 0x000fe4000b800100 */
[----:B------:R-:W-:Y:S02]  /*0eb0*/  CS2R R150, SRZ ;  /* 0x0000000000967805 */ /* 0x000fe4000001ff00 */
[----:B------:R-:W-:-:S02]  /*0ec0*/  MOV R3, RZ ;  /* 0x000000ff00037202 */ /* 0x000fc40000000f00 */
        /* <DEDUP_REMOVED lines=92> */
[----:B------:R-:W-:Y:S01]  /*1490*/  MOV R10, UR6 ;  /* 0x00000006000a7c02 */ /* 0x000fe20008000f00 */
[----:B------:R-:W-:Y:S01]  /*14a0*/  IMAD.U32 R6, RZ, RZ, UR4 ;  /* 0x00000004ff067e24 */ /* 0x000fe2000f8e00ff */
[----:B------:R-:W-:Y:S01]  /*14b0*/  MOV R12, 0x1 ;  /* 0x00000001000c7802 */ /* 0x000fe20000000f00 */
[----:B------:R-:W-:-:S02]  /*14c0*/  IMAD.U32 R7, RZ, RZ, UR5 ;  /* 0x00000005ff077e24 */ /* 0x000fc4000f8e00ff */
[----:B------:R-:W-:Y:S02]  /*14d0*/  IMAD.U32 R11, RZ, RZ, UR7 ;  /* 0x00000007ff0b7e24 */ /* 0x000fe4000f8e00ff */
[----:B------:R-:W-:Y:S02]  /*14e0*/  IMAD.MOV.U32 R8, RZ, RZ, 0x70 ;  /* 0x00000070ff087424 */ /* 0x000fe400078e00ff */
[----:B0-----:R-:W-:-:S07]  /*14f0*/  IMAD.MOV.U32 R13, RZ, RZ, RZ ;  /* 0x000000ffff0d7224 */ /* 0x001fce00078e00ff */
[----:B------:R-:W-:-:S07]  /*1500*/  LEPC R20, `(.L_x_4515) ;  /* 0x000000001014794e */ /* 0x000fce0000000000 */
[----:B-1----:R-:W-:Y:S05]  /*1510*/  CALL.ABS.NOINC R14 ;  /* 0x000000000e007343 */ /* 0x002fea0003c00000 */
.L_x_4515:
[----:B------:R-:W-:Y:S01]  /*1520*/  SHF.L.U32 R10, RZ, 0x1f, RZ ;  /* 0x0000001fff0a7819 */ /* 0x000fe200000006ff */
[----:B------:R-:W-:-:S03]  /*1530*/  VIADD R3, R2, 0x8 ;  /* 0x0000000802037836 */ /* 0x000fc60000000000 */
[----:B------:R-:W0:Y:S02]  /*1540*/  SYNCS.PHASECHK.TRANS64.TRYWAIT P0, [UR42+0x22800], R10 ;  /* 0x0228000aff0075a7 */ /* 0x000e24000800016a */
[----:B0-----:R-:W-:Y:S05]  /*1550*/  @!P0 BRA `(.L_x_4516) ;  /* 0x000000d800808947 */ /* 0x001fea0003800000 */
.L_x_4600:
[----:B------:R-:W-:Y:S05]  /*1560*/  WARPSYNC.ALL ;  /* 0x0000000000007948 */ /* 0x000fea0003800000 */
[----:B------:R-:W-:Y:S01]  /*1570*/  ULOP3.LUT UR4, UR39, 0x1, URZ, 0xfc, !UPT ;  /* 0x0000000127047892 */ /* 0x000fe2000f8efc3f */
[----:B------:R1:W-:Y:S03]  /*1580*/  BAR.SYNC.DEFER_BLOCKING R3, 0x100 ;  /* 0x000400030000751d */ /* 0x0003e60000010000 */
[----:B------:R-:W-:-:S06]  /*1590*/  UISETP.NE.AND UP0, UPT, UR4, 0x3, UPT ;  /* 0x000000030400788c */ /* 0x000fcc000bf05270 */
[----:B------:R-:W-:-:S13]  /*15a0*/  PLOP3.LUT P0, PT, PT, PT, UP0, 0x80, 0x0 ;  /* 0x000000000000781c */ /* 0x000fda0003f0f008 */
[----:B-1----:R-:W-:Y:S05]  /*15b0*/  @!P0 BRA `(.L_x_4517) ;  /* 0x0000000000048947 */ /* 0x002fea0003800000 */
[----:B------:R-:W-:Y:S01]  /*15c0*/  BPT.TRAP 0x1 ;  /* 0x000000040000795c */ /* 0x000fe20000300000 */
.L_x_4517:
[----:B------:R1:W2:Y:S01]  /*15d0*/  SYNCS.PHASECHK.TRANS64.TRYWAIT P1, [UR42+0x22830], R10 ;  /* 0x0228300aff0075a7 */ /* 0x0002a2000802016a */
[----:B------:R-:W-:Y:S05]  /*15e0*/  @!P0 BRA `(.L_x_4518) ;  /* 0x0000000000048947 */ /* 0x000fea0003800000 */
[----:B------:R-:W-:Y:S01]  /*15f0*/  BPT.TRAP 0x1 ;  /* 0x000000040000795c */ /* 0x000fe20000300000 */
.L_x_4518:
[----:B--2---:R-:W-:Y:S05]  /*1600*/  @P1 BRA `(.L_x_4519) ;  /* 0x0000000000081947 */ /* 0x004fea0003800000 */
[----:B------:R-:W2:Y:S02]  /*1610*/  SYNCS.PHASECHK.TRANS64.TRYWAIT P1, [UR42+0x22830], R10 ;  /* 0x0228300aff0075a7 */ /* 0x000ea4000802016a */
[----:B--2---:R-:W-:Y:S05]  /*1620*/  @!P1 BRA `(.L_x_4520) ;  /* 0x000000d800649947 */ /* 0x004fea0003800000 */
.L_x_4519:
        /* <DEDUP_REMOVED lines=38> */
.L_x_4521:
[----:B------:R-:W-:Y:S01]  /*1890*/  LOP3.LUT R7, R18, 0xffffff80, RZ, 0xc0, !PT ;  /* 0xffffff8012077812 */ /* 0x000fe200078ec0ff */
[----:B------:R-:W-:Y:S01]  /*18a0*/  UISETP.NE.AND UP0, UPT, UR43, URZ, UPT ;  /* 0x0000003f2b00728c */ /* 0x000fe2000bf05270 */
[----:B------:R-:W-:Y:S01]  /*18b0*/  LEA.HI R17, R17, R16, RZ, 0x2 ;  /* 0x0000001011117211 */ /* 0x000fe200078f10ff */
[----:B------:R-:W-:Y:S01]  /*18c0*/  ULDC UR5, c[0x0][0x9d8] ;  /* 0x0002760000057ab9 */ /* 0x000fe20000000800 */
[----:B------:R-:W-:Y:S01]  /*18d0*/  IADD3 R7, R16, -R7, RZ ;  /* 0x8000000710077210 */ /* 0x000fe20007ffe0ff */
[----:B------:R-:W-:Y:S01]  /*18e0*/  FMUL.FTZ R24, R24, UR5 ;  /* 0x0000000518187c20 */ /* 0x000fe20008410000 */
[----:B------:R-:W-:Y:S01]  /*18f0*/  LOP3.LUT R17, R17, 0xfffffffc, RZ, 0xc0, !PT ;  /* 0xfffffffc11117812 */ /* 0x000fe200078ec0ff */
[----:B------:R-:W-:Y:S01]  /*1900*/  FMUL.FTZ R25, R25, UR5 ;  /* 0x0000000519197c20 */ /* 0x000fe20008410000 */
[----:B------:R-:W-:Y:S01]  /*1910*/  SHF.R.S32.HI R6, RZ, 0x1f, R7 ;  /* 0x0000001fff067819 */ /* 0x000fe20000011407 */
[----:B------:R-:W-:Y:S01]  /*1920*/  ULDC UR14, c[0x0][0x288] ;  /* 0x0000a200000e7ab9 */ /* 0x000fe20000000800 */
[----:B------:R-:W-:Y:S01]  /*1930*/  LEA.HI R12, R19, R19, RZ, 0x1 ;  /* 0x00000013130c7211 */ /* 0x000fe200078f08ff */
[----:B------:R-:W-:Y:S01]  /*1940*/  IMAD.IADD R17, R16, 0x1, -R17 ;  /* 0x0000000110117824 */ /* 0x000fe200078e0a11 */
[CC--:B------:R-:W-:Y:S01]  /*1950*/  LEA.HI R8, R6.reuse, R7.reuse, RZ, 0x2 ;  /* 0x0000000706087211 */ /* 0x0c0fe200078f10ff */
[----:B------:R-:W-:Y:S01]  /*1960*/  @UP0 ULDC UR4, c[0x0][0x44c] ;  /* 0x0001130000040ab9 */ /* 0x000fe20000000800 */
[----:B------:R-:W-:Y:S01]  /*1970*/  LEA.HI R9, R6, R7, RZ, 0x5 ;  /* 0x0000000706097211 */ /* 0x000fe200078f28ff */
[----:B------:R-:W2:Y:S01]  /*1980*/  MUFU.TANH R24, R24 ;  /* 0x0000001800187308 */ /* 0x000ea20000002400 */
[--C-:B------:R-:W-:Y:S01]  /*1990*/  SHF.R.S32.HI R6, RZ, 0x2, R8.reuse ;  /* 0x00000002ff067819 */ /* 0x100fe20000011408 */
[----:B------:R-:W-:Y:S01]  /*19a0*/  FMUL.FTZ R28, R28, UR5 ;  /* 0x000000051c1c7c20 */ /* 0x000fe20008410000 */
[----:B------:R-:W-:Y:S01]  /*19b0*/  SHF.R.S32.HI R11, RZ, 0x1f, R8 ;  /* 0x0000001fff0b7819 */ /* 0x000fe20000011408 */
[----:B------:R-:W-:Y:S01]  /*19c0*/  FMUL.FTZ R29, R29, UR5 ;  /* 0x000000051d1d7c20 */ /* 0x000fe20008410000 */
[----:B------:R-:W-:Y:S01]  /*19d0*/  SHF.R.S32.HI R9, RZ, 0x5, R9 ;  /* 0x00000005ff097819 */ /* 0x000fe20000011409 */
[----:B------:R-:W-:Y:S01]  /*19e0*/  FMUL.FTZ R32, R32, UR5 ;  /* 0x0000000520207c20 */ /* 0x000fe20008410000 */
[-C--:B------:R-:W-:Y:S01]  /*19f0*/  LEA.HI R11, R11, R6.reuse, RZ, 0x3 ;  /* 0x000000060b0b7211 */ /* 0x080fe200078f18ff */
[----:B------:R-:W4:Y:S01]  /*1a00*/  MUFU.TANH R14, R25 ;  /* 0x00000019000e7308 */ /* 0x000f220000002400 */
[----:B------:R-:W-:Y:S01]  /*1a10*/  LEA R13, R9, UR45, 0x4 ;  /* 0x0000002d090d7c11 */ /* 0x000fe2000f8e20ff */
[----:B------:R-:W-:Y:S01]  /*1a20*/  FMUL.FTZ R33, R33, UR5 ;  /* 0x0000000521217c20 */ /* 0x000fe20008410000 */
[----:B------:R-:W-:Y:S01]  /*1a30*/  LOP3.LUT R11, R11, 0xfffffff8, RZ, 0xc0, !PT ;  /* 0xfffffff80b0b7812 */ /* 0x000fe200078ec0ff */
[----:B------:R-:W-:Y:S01]  /*1a40*/  FMUL.FTZ R36, R36, UR5 ;  /* 0x0000000524247c20 */ /* 0x000fe20008410000 */
[----:B------:R-:W-:Y:S01]  /*1a50*/  LOP3.LUT R12, R12, 0x3fffffe, RZ, 0xc0, !PT ;  /* 0x03fffffe0c0c7812 */ /* 0x000fe200078ec0ff */
[----:B------:R-:W-:Y:S01]  /*1a60*/  FMUL.FTZ R37, R37, UR5 ;  /* 0x0000000525257c20 */ /* 0x000fe20008410000 */
[----:B------:R-:W-:Y:S01]  /*1a70*/  LEA.HI R9, R17, R17, RZ, 0x1 ;  /* 0x0000001111097211 */ /* 0x000fe200078f08ff */
[----:B------:R-:W5:Y:S01]  /*1a80*/  MUFU.TANH R15, R28 ;  /* 0x0000001c000f7308 */ /* 0x000f620000002400 */
[----:B------:R-:W-:Y:S01]  /*1a90*/  IADD3 R11, R13, R6, -R11 ;  /* 0x000000060d0b7210 */ /* 0x000fe20007ffe80b */
[----:B------:R-:W-:Y:S01]  /*1aa0*/  IMAD.IADD R12, R19, 0x1, -R12 ;  /* 0x00000001130c7824 */ /* 0x000fe200078e0a0c */
[----:B------:R-:W-:Y:S01]  /*1ab0*/  LOP3.LUT R6, R9, 0x1ffffffe, RZ, 0xc0, !PT ;  /* 0x1ffffffe09067812 */ /* 0x000fe200078ec0ff */
[----:B------:R-:W-:Y:S01]  /*1ac0*/  FMUL.FTZ R40, R40, UR5 ;  /* 0x0000000528287c20 */ /* 0x000fe20008410000 */
[----:B------:R-:W-:Y:S01]  /*1ad0*/  PLOP3.LUT P1, PT, PT, PT, UP0, 0x80, 0x0 ;  /* 0x000000000000781c */ /* 0x000fe20003f2f008 */
[----:B------:R-:W-:Y:S01]  /*1ae0*/  IMAD R11, R12, 0x40, R11 ;  /* 0x000000400c0b7824 */ /* 0x000fe200078e020b */
[----:B------:R-:W-:Y:S01]  /*1af0*/  IADD3 R6, R17, -R6, RZ ;  /* 0x8000000611067210 */ /* 0x000fe20007ffe0ff */
[----:B------:R-:W1:Y:S01]  /*1b00*/  MUFU.TANH R29, R29 ;  /* 0x0000001d001d7308 */ /* 0x000e620000002400 */
[----:B------:R-:W-:Y:S01]  /*1b10*/  PLOP3.LUT P2, PT, PT, PT, UP0, 0x80, 0x0 ;  /* 0x000000000000781c */ /* 0x000fe20003f4f008 */
[----:B------:R-:W-:Y:S01]  /*1b20*/  FMUL.FTZ R41, R41, UR5 ;  /* 0x0000000529297c20 */ /* 0x000fe20008410000 */
[----:B------:R-:W-:Y:S01]  /*1b30*/  LOP3.LUT R8, R8, 0x7ffffffc, RZ, 0xc0, !PT ;  /* 0x7ffffffc08087812 */ /* 0x000fe200078ec0ff */
[----:B------:R-:W-:-:S02]  /*1b40*/  IMAD R6, R6, 0x8, R11 ;  /* 0x0000000806067824 */ /* 0x000fc400078e020b */
[----:B------:R-:W-:Y:S01]  /*1b50*/  FMUL.FTZ R44, R44, UR5 ;  /* 0x000000052c2c7c20 */ /* 0x000fe20008410000 */
[----:B------:R-:W-:Y:S01]  /*1b60*/  FMUL.FTZ R45, R45, UR5 ;  /* 0x000000052d2d7c20 */ /* 0x000fe20008410000 */
[----:B------:R-:W-:Y:S01]  /*1b70*/  FMUL.FTZ R48, R48, UR5 ;  /* 0x0000000530307c20 */ /* 0x000fe20008410000 */
[----:B------:R-:W-:Y:S01]  /*1b80*/  IMAD.IADD R7, R7, 0x1, -R8 ;  /* 0x0000000107077824 */ /* 0x000fe200078e0a08 */
[----:B------:R-:W-:Y:S01]  /*1b90*/  MOV R9, R6 ;  /* 0x0000000600097202 */ /* 0x000fe20000000f00 */
[----:B------:R-:W-:Y:S01]  /*1ba0*/  @P1 IMAD.HI.U32 R11, R6, UR4, RZ ;  /* 0x00000004060b1c27 */ /* 0x000fe2000f8e00ff */
[----:B------:R-:W-:Y:S01]  /*1bb0*/  @UP0 ULDC UR4, c[0x0][0x450] ;  /* 0x0001140000040ab9 */ /* 0x000fe20000000800 */
[----:B------:R-:W3:Y:S02]  /*1bc0*/  MUFU.TANH R32, R32 ;  /* 0x0000002000207308 */ /* 0x000ee40000002400 */
[----:B------:R-:W-:Y:S01]  /*1bd0*/  FMUL.FTZ R49, R49, UR5 ;  /* 0x0000000531317c20 */ /* 0x000fe20008410000 */
[----:B------:R-:W-:Y:S01]  /*1be0*/  FMUL.FTZ R52, R52, UR5 ;  /* 0x0000000534347c20 */ /* 0x000fe20008410000 */
[----:B------:R-:W-:Y:S01]  /*1bf0*/  @P2 SHF.R.U32.HI R9, RZ, UR4, R11 ;  /* 0x00000004ff092c19 */ /* 0x000fe2000801160b */
[----:B------:R-:W-:Y:S01]  /*1c00*/  UIMAD UR4, UR46, -0x60, UR44 ;  /* 0xffffffa02e0478a4 */ /* 0x000fe2000f8e022c */
[----:B------:R-:W-:Y:S01]  /*1c10*/  MOV R11, UR14 ;  /* 0x0000000e000b7c02 */ /* 0x000fe20008000f00 */
[----:B------:R-:W-:Y:S01]  /*1c20*/  FMUL.FTZ R53, R53, UR5 ;  /* 0x0000000535357c20 */ /* 0x000fe20008410000 */
[----:B------:R-:W-:Y:S01]  /*1c30*/  FMUL.FTZ R4, R26, UR5 ;  /* 0x000000051a047c20 */ /* 0x000fe20008410000 */
[----:B------:R-:W2:Y:S01]  /*1c40*/  SHFL.IDX PT, R12, R9, RZ, 0x1c1f ;  /* 0x001c1fff090c7589 */ /* 0x000ea200000e0000 */
[----:B------:R-:W-:Y:S01]  /*1c50*/  UIADD3 UR4, UR4, 0x60, URZ ;  /* 0x0000006004047890 */ /* 0x000fe2000fffe03f */
[----:B------:R-:W3:Y:S01]  /*1c60*/  MUFU.TANH R33, R33 ;  /* 0x0000002100217308 */ /* 0x000ee20000002400 */
[----:B------:R-:W-:Y:S01]  /*1c70*/  FMUL.FTZ R56, R56, UR5 ;  /* 0x0000000538387c20 */ /* 0x000fe20008410000 */
[----:B0-----:R-:W-:Y:S01]  /*1c80*/  FMUL.FTZ R5, R27, UR5 ;  /* 0x000000051b057c20 */ /* 0x001fe20008410000 */
[----:B------:R-:W-:Y:S01]  /*1c90*/  FMUL.FTZ R57, R57, UR5 ;  /* 0x0000000539397c20 */ /* 0x000fe20008410000 */
[----:B------:R-:W-:Y:S01]  /*1ca0*/  FMUL.FTZ R60, R60, UR5 ;  /* 0x000000053c3c7c20 */ /* 0x000fe20008410000 */
[----:B------:R-:W-:-:S02]  /*1cb0*/  IMAD.U32 R8, RZ, RZ, UR4 ;  /* 0x00000004ff087e24 */ /* 0x000fc4000f8e00ff */
[----:B------:R-:W-:Y:S01]  /*1cc0*/  FMUL.FTZ R30, R30, UR5 ;  /* 0x000000051e1e7c20 */ /* 0x000fe20008410000 */
[----:B------:R-:W-:Y:S01]  /*1cd0*/  FMUL.FTZ R61, R61, UR5 ;  /* 0x000000053d3d7c20 */ /* 0x000fe20008410000 */
[----:B------:R-:W0:Y:S01]  /*1ce0*/  MUFU.TANH R36, R36 ;  /* 0x0000002400247308 */ /* 0x000e220000002400 */
[----:B------:R-:W-:Y:S02]  /*1cf0*/  IMAD R8, R7, -0x2, R8 ;  /* 0xfffffffe07087824 */ /* 0x000fe400078e0208 */
[----:B------:R-:W-:Y:S01]  /*1d00*/  FMUL.FTZ R31, R31, UR5 ;  /* 0x000000051f1f7c20 */ /* 0x000fe20008410000 */
[----:B------:R-:W-:Y:S01]  /*1d10*/  FMUL.FTZ R64, R64, UR5 ;  /* 0x0000000540407c20 */ /* 0x000fe20008410000 */
[----:B------:R-:W-:Y:S01]  /*1d20*/  FMUL.FTZ R65, R65, UR5 ;  /* 0x0000000541417c20 */ /* 0x000fe20008410000 */
[----:B------:R-:W-:Y:S01]  /*1d30*/  FMUL.FTZ R68, R68, UR5 ;  /* 0x0000000544447c20 */ /* 0x000fe20008410000 */
[----:B------:R-:W-:Y:S01]  /*1d40*/  IADD3 R11, R8, 0x1, -R11 ;  /* 0x00000001080b7810 */ /* 0x000fe20007ffe80b */
[----:B------:R-:W-:Y:S01]  /*1d50*/  FMUL.FTZ R34, R34, UR5 ;  /* 0x0000000522227c20 */ /* 0x000fe20008410000 */
[----:B------:R-:W0:Y:S01]  /*1d60*/  MUFU.TANH R37, R37 ;  /* 0x0000002500257308 */ /* 0x000e220000002400 */
[----:B------:R-:W-:Y:S01]  /*1d70*/  FMUL.FTZ R69, R69, UR5 ;  /* 0x0000000545457c20 */ /* 0x000fe20008410000 */
[----:B------:R-:W-:Y:S01]  /*1d80*/  FMUL.FTZ R35, R35, UR5 ;  /* 0x0000000523237c20 */ /* 0x000fe20008410000 */
[----:B------:R-:W0:Y:S01]  /*1d90*/  SHFL.IDX PT, R9, R9, 0x1, 0x1c1f ;  /* 0x003c1f0009097f89 */ /* 0x000e2200000e0000 */
[----:B------:R-:W-:Y:S01]  /*1da0*/  FMUL.FTZ R38, R38, UR5 ;  /* 0x0000000526267c20 */ /* 0x000fe20008410000 */
[----:B------:R-:W-:Y:S01]  /*1db0*/  ULDC UR7, c[0x0][0x988] ;  /* 0x0002620000077ab9 */ /* 0x000fe20000000800 */
[----:B--2---:R-:W-:Y:S01]  /*1dc0*/  VIADDMNMX R12, R12, R11, R8, PT ;  /* 0x0000000b0c0c7246 */ /* 0x004fe20003800108 */
[----:B------:R-:W-:Y:S01]  /*1dd0*/  FMUL.FTZ R39, R39, UR5 ;  /* 0x0000000527277c20 */ /* 0x000fe20008410000 */
[----:B------:R-:W2:Y:S01]  /*1de0*/  MUFU.TANH R40, R40 ;  /* 0x0000002800287308 */ /* 0x000ea20000002400 */
[----:B------:R-:W-:Y:S01]  /*1df0*/  FMUL.FTZ R42, R42, UR5 ;  /* 0x000000052a2a7c20 */ /* 0x000fe20008410000 */
[C---:B------:R-:W-:Y:S01]  /*1e00*/  ISETP.GT.AND P1, PT, R12.reuse, RZ, PT ;  /* 0x000000ff0c00720c */ /* 0x040fe20003f24270 */
[----:B------:R-:W-:Y:S01]  /*1e10*/  FMUL.FTZ R43, R43, UR5 ;  /* 0x000000052b2b7c20 */ /* 0x000fe20008410000 */
[----:B------:R-:W-:Y:S01]  /*1e20*/  ISETP.GT.AND P2, PT, R12, 0x1, PT ;  /* 0x000000010c00780c */ /* 0x000fe20003f44270 */
[----:B------:R-:W-:Y:S01]  /*1e30*/  FMUL.FTZ R46, R46, UR5 ;  /* 0x000000052e2e7c20 */ /* 0x000fe20008410000 */
[----:B------:R-:W-:Y:S01]  /*1e40*/  ISETP.GT.AND P3, PT, R12, 0x8, PT ;  /* 0x000000080c00780c */ /* 0x000fe20003f64270 */
[----:B------:R-:W-:Y:S01]  /*1e50*/  FMUL.FTZ R47, R47, UR5 ;  /* 0x000000052f2f7c20 */ /* 0x000fe20008410000 */
[----:B------:R-:W-:Y:S01]  /*1e60*/  FSEL R13, R24, -INF , P1 ;  /* 0xff800000180d7808 */ /* 0x000fe20000800000 */
[----:B------:R-:W2:Y:S01]  /*1e70*/  MUFU.TANH R41, R41 ;  /* 0x0000002900297308 */ /* 0x000ea20000002400 */
[----:B----4-:R-:W-:Y:S01]  /*1e80*/  FSEL R14, R14, -INF , P2 ;  /* 0xff8000000e0e7808 */ /* 0x010fe20001000000 */
[----:B------:R-:W-:Y:S01]  /*1e90*/  FMUL.FTZ R50, R50, UR5 ;  /* 0x0000000532327c20 */ /* 0x000fe20008410000 */
[----:B------:R-:W-:Y:S01]  /*1ea0*/  ISETP.GT.AND P1, PT, R12, 0x9, PT ;  /* 0x000000090c00780c */ /* 0x000fe20003f24270 */
[----:B------:R-:W-:Y:S01]  /*1eb0*/  FMUL.FTZ R51, R51, UR5 ;  /* 0x0000000533337c20 */ /* 0x000fe20008410000 */
[----:B-----5:R-:W-:Y:S01]  /*1ec0*/  FSEL R15, R15, -INF , P3 ;  /* 0xff8000000f0f7808 */ /* 0x020fe20001800000 */
[----:B------:R-:W-:Y:S01]  /*1ed0*/  FMUL.FTZ R54, R54, UR5 ;  /* 0x0000000536367c20 */ /* 0x000fe20008410000 */
[----:B------:R-:W-:Y:S01]  /*1ee0*/  FMNMX.FTZ R18, R13, R14, !PT ;  /* 0x0000000e0d127209 */ /* 0x000fe20007810000 */
[----:B------:R-:W4:Y:S01]  /*1ef0*/  MUFU.TANH R44, R44 ;  /* 0x0000002c002c7308 */ /* 0x000f220000002400 */
[----:B------:R-:W-:Y:S01]  /*1f00*/  ISETP.GT.AND P2, PT, R12, 0x10, PT ;  /* 0x000000100c00780c */ /* 0x000fe20003f44270 */
[----:B------:R-:W-:Y:S01]  /*1f10*/  FMUL.FTZ R55, R55, UR5 ;  /* 0x0000000537377c20 */ /* 0x000fe20008410000 */
[----:B-1----:R-:W-:Y:S01]  /*1f20*/  FSEL R16, R29, -INF , P1 ;  /* 0xff8000001d107808 */ /* 0x002fe20000800000 */
[----:B------:R-:W-:Y:S01]  /*1f30*/  FMUL.FTZ R58, R58, UR5 ;  /* 0x000000053a3a7c20 */ /* 0x000fe20008410000 */
[----:B------:R-:W-:Y:S01]  /*1f40*/  FMNMX.FTZ R19, R15, R18, !PT ;  /* 0x000000120f137209 */ /* 0x000fe20007810000 */
[----:B------:R-:W-:Y:S01]  /*1f50*/  FMUL.FTZ R59, R59, UR5 ;  /* 0x000000053b3b7c20 */ /* 0x000fe20008410000 */
[----:B------:R-:W-:Y:S01]  /*1f60*/  ISETP.GT.AND P1, PT, R12, 0x11, PT ;  /* 0x000000110c00780c */ /* 0x000fe20003f24270 */
[----:B------:R-:W1:Y:S01]  /*1f70*/  MUFU.TANH R45, R45 ;  /* 0x0000002d002d7308 */ /* 0x000e620000002400 */
[----:B---3--:R-:W-:Y:S01]  /*1f80*/  FSEL R17, R32, -INF , P2 ;  /* 0xff80000020117808 */ /* 0x008fe20001000000 */
[----:B------:R-:W-:Y:S01]  /*1f90*/  FMUL.FTZ R62, R62, UR5 ;  /* 0x000000053e3e7c20 */ /* 0x000fe20008410000 */
[----:B------:R-:W-:Y:S01]  /*1fa0*/  FMNMX.FTZ R20, R16, R19, !PT ;  /* 0x0000001310147209 */ /* 0x000fe20007810000 */
[----:B------:R-:W-:Y:S01]  /*1fb0*/  FMUL.FTZ R63, R63, UR5 ;  /* 0x000000053f3f7c20 */ /* 0x000fe20008410000 */
[----:B------:R-:W-:Y:S01]  /*1fc0*/  ISETP.GT.AND P2, PT, R12, 0x18, PT ;  /* 0x000000180c00780c */ /* 0x000fe20003f44270 */
[----:B------:R-:W-:Y:S01]  /*1fd0*/  FMUL.FTZ R66, R66, UR5 ;  /* 0x0000000542427c20 */ /* 0x000fe20008410000 */
[----:B------:R-:W-:Y:S01]  /*1fe0*/  FSEL R18, R33, -INF , P1 ;  /* 0xff80000021127808 */ /* 0x000fe20000800000 */
[----:B------:R-:W3:Y:S01]  /*1ff0*/  MUFU.TANH R48, R48 ;  /* 0x0000003000307308 */ /* 0x000ee20000002400 */
[----:B------:R-:W-:Y:S01]  /*2000*/  FMNMX.FTZ R21, R17, R20, !PT ;  /* 0x0000001411157209 */ /* 0x000fe20007810000 */
[----:B------:R-:W-:Y:S01]  /*2010*/  FMUL.FTZ R67, R67, UR5 ;  /* 0x0000000543437c20 */ /* 0x000fe20008410000 */
[----:B------:R-:W-:Y:S01]  /*2020*/  ISETP.GT.AND P1, PT, R12, 0x19, PT ;  /* 0x000000190c00780c */ /* 0x000fe20003f24270 */
[----:B------:R-:W-:Y:S01]  /*2030*/  FMUL.FTZ R70, R70, UR5 ;  /* 0x0000000546467c20 */ /* 0x000fe20008410000 */
[----:B0-----:R-:W-:Y:S01]  /*2040*/  FSEL R19, R36, -INF , P2 ;  /* 0xff80000024137808 */ /* 0x001fe20001000000 */
[----:B------:R-:W-:Y:S01]  /*2050*/  FMUL.FTZ R71, R71, UR5 ;  /* 0x0000000547477c20 */ /* 0x000fe20008410000 */
[----:B------:R-:W-:Y:S01]  /*2060*/  FMNMX.FTZ R22, R18, R21, !PT ;  /* 0x0000001512167209 */ /* 0x000fe20007810000 */
[----:B------:R-:W0:Y:S01]  /*2070*/  MUFU.TANH R49, R49 ;  /* 0x0000003100317308 */ /* 0x000e220000002400 */
[----:B------:R-:W-:Y:S01]  /*2080*/  ISETP.GT.AND P2, PT, R12, 0x20, PT ;  /* 0x000000200c00780c */ /* 0x000fe20003f44270 */
[----:B------:R-:W-:Y:S01]  /*2090*/  UIADD3 UR4, UR42, 0x22840, URZ ;  /* 0x000228402a047890 */ /* 0x000fe2000fffe03f */
[----:B------:R-:W-:-:S02]  /*20a0*/  FSEL R20, R37, -INF , P1 ;  /* 0xff80000025147808 */ /* 0x000fc40000800000 */
[----:B------:R-:W-:Y:S01]  /*20b0*/  FMNMX.FTZ R23, R19, R22, !PT ;  /* 0x0000001613177209 */ /* 0x000fe20007810000 */
[----:B------:R-:W-:Y:S01]  /*20c0*/  UPRMT UR4, UR25, 0x654, UR4 ;  /* 0x0000065419047896 */ /* 0x000fe20008000004 */
[----:B------:R-:W-:Y:S01]  /*20d0*/  ISETP.GT.AND P1, PT, R12, 0x21, PT ;  /* 0x000000210c00780c */ /* 0x000fe20003f24270 */
[----:B------:R-:W5:Y:S01]  /*20e0*/  MUFU.TANH R52, R52 ;  /* 0x0000003400347308 */ /* 0x000f620000002400 */
[----:B--2---:R-:W-:Y:S02]  /*20f0*/  FSEL R21, R40, -INF , P2 ;  /* 0xff80000028157808 */ /* 0x004fe40001000000 */
[----:B------:R-:W-:Y:S02]  /*2100*/  FMNMX.FTZ R24, R20, R23, !PT ;  /* 0x0000001714187209 */ /* 0x000fe40007810000 */
[C---:B------:R-:W-:Y:S02]  /*2110*/  ISETP.GT.AND P2, PT, R12.reuse, 0x28, PT ;  /* 0x000000280c00780c */ /* 0x040fe40003f44270 */
[----:B------:R-:W-:Y:S01]  /*2120*/  FSEL R22, R41, -INF , P1 ;  /* 0xff80000029167808 */ /* 0x000fe20000800000 */
[----:B------:R-:W2:Y:S01]  /*2130*/  MUFU.TANH R53, R53 ;  /* 0x0000003500357308 */ /* 0x000ea20000002400 */
[----:B------:R-:W-:Y:S01]  /*2140*/  FMNMX.FTZ R25, R21, R24, !PT ;  /* 0x0000001815197209 */ /* 0x000fe20007810000 */
[----:B------:R-:W-:Y:S01]  /*2150*/  SYNCS.ARRIVE.TRANS64.RED.A1T0 RZ, [UR4], RZ ;  /* 0x000000ffffff79a7 */ /* 0x000fe20008100404 */
[----:B------:R-:W-:-:S02]  /*2160*/  ISETP.GT.AND P1, PT, R12, 0x29, PT ;  /* 0x000000290c00780c */ /* 0x000fc40003f24270 */
[----:B----4-:R-:W-:Y:S02]  /*2170*/  FSEL R23, R44, -INF , P2 ;  /* 0xff8000002c177808 */ /* 0x010fe40001000000 */
[----:B------:R-:W-:Y:S01]  /*2180*/  FMNMX.FTZ R26, R22, R25, !PT ;  /* 0x00000019161a7209 */ /* 0x000fe20007810000 */
[----:B------:R-:W4:Y:S01]  /*2190*/  MUFU.TANH R56, R56 ;  /* 0x0000003800387308 */ /* 0x000f220000002400 */
[C---:B------:R-:W-:Y:S02]  /*21a0*/  ISETP.GT.AND P2, PT, R12.reuse, 0x30, PT ;  /* 0x000000300c00780c */ /* 0x040fe40003f44270 */
[----:B-1----:R-:W-:Y:S02]  /*21b0*/  FSEL R24, R45, -INF , P1 ;  /* 0xff8000002d187808 */ /* 0x002fe40000800000 */
[----:B------:R-:W-:Y:S02]  /*21c0*/  FMNMX.FTZ R27, R23, R26, !PT ;  /* 0x0000001a171b7209 */ /* 0x000fe40007810000 */
[----:B------:R-:W-:Y:S01]  /*21d0*/  ISETP.GT.AND P1, PT, R12, 0x31, PT ;  /* 0x000000310c00780c */ /* 0x000fe20003f24270 */
[----:B------:R-:W1:Y:S01]  /*21e0*/  MUFU.TANH R57, R57 ;  /* 0x0000003900397308 */ /* 0x000e620000002400 */
[----:B---3--:R-:W-:-:S02]  /*21f0*/  FSEL R25, R48, -INF , P2 ;  /* 0xff80000030197808 */ /* 0x008fc40001000000 */
[----:B------:R-:W-:Y:S02]  /*2200*/  FMNMX.FTZ R28, R24, R27, !PT ;  /* 0x0000001b181c7209 */ /* 0x000fe40007810000 */
[C---:B------:R-:W-:Y:S02]  /*2210*/  ISETP.GT.AND P2, PT, R12.reuse, 0x38, PT ;  /* 0x000000380c00780c */ /* 0x040fe40003f44270 */
[----:B0-----:R-:W-:Y:S01]  /*2220*/  FSEL R26, R49, -INF , P1 ;  /* 0xff800000311a7808 */ /* 0x001fe20000800000 */
[----:B------:R0:W-:Y:S01]  /*2230*/  MUFU.TANH R72, R30 ;  /* 0x0000001e00487308 */ /* 0x0001e20000002400 */
[----:B------:R-:W-:Y:S02]  /*2240*/  FMNMX.FTZ R29, R25, R28, !PT ;  /* 0x0000001c191d7209 */ /* 0x000fe40007810000 */
[----:B------:R-:W-:Y:S02]  /*2250*/  ISETP.GT.AND P1, PT, R12, 0x39, PT ;  /* 0x000000390c00780c */ /* 0x000fe40003f24270 */
[----:B-----5:R-:W-:-:S02]  /*2260*/  FSEL R27, R52, -INF , P2 ;  /* 0xff800000341b7808 */ /* 0x020fc40001000000 */
[----:B------:R-:W-:Y:S01]  /*2270*/  ISETP.GT.AND P2, PT, R12, 0x40, PT ;  /* 0x000000400c00780c */ /* 0x000fe20003f44270 */
[----:B------:R-:W3:Y:S01]  /*2280*/  MUFU.TANH R60, R60 ;  /* 0x0000003c003c7308 */ /* 0x000ee20000002400 */
[----:B0-----:R-:W-:Y:S02]  /*2290*/  FMNMX.FTZ R30, R26, R29, !PT ;  /* 0x0000001d1a1e7209 */ /* 0x001fe40007810000 */
[----:B--2---:R-:W-:Y:S02]  /*22a0*/  FSEL R28, R53, -INF , P1 ;  /* 0xff800000351c7808 */ /* 0x004fe40000800000 */
[----:B------:R-:W-:Y:S02]  /*22b0*/  ISETP.GT.AND P1, PT, R12, 0x41, PT ;  /* 0x000000410c00780c */ /* 0x000fe40003f24270 */
[----:B----4-:R-:W-:Y:S01]  /*22c0*/  FSEL R29, R56, -INF , P2 ;  /* 0xff800000381d7808 */ /* 0x010fe20001000000 */
[----:B------:R0:W-:Y:S01]  /*22d0*/  MUFU.TANH R73, R31 ;  /* 0x0000001f00497308 */ /* 0x0001e20000002400 */
[----:B------:R-:W-:-:S02]  /*22e0*/  ISETP.GT.AND P2, PT, R12, 0x48, PT ;  /* 0x000000480c00780c */ /* 0x000fc40003f44270 */
[----:B------:R-:W-:-:S04]  /*22f0*/  VIADDMNMX R9, R9, R11, R8, PT ;  /* 0x0000000b09097246 */ /* 0x000fc80003800108 */
[----:B------:R-:W-:Y:S01]  /*2300*/  ISETP.GT.AND P3, PT, R9, 0x8, PT ;  /* 0x000000080900780c */ /* 0x000fe20003f64270 */
[----:B------:R-:W2:Y:S01]  /*2310*/  MUFU.TANH R61, R61 ;  /* 0x0000003d003d7308 */ /* 0x000ea20000002400 */
[----:B0-----:R-:W-:Y:S02]  /*2320*/  FMNMX.FTZ R31, R27, R30, !PT ;  /* 0x0000001e1b1f7209 */ /* 0x001fe40007810000 */
[----:B-1----:R-:W-:Y:S02]  /*2330*/  FSEL R30, R57, -INF , P1 ;  /* 0xff800000391e7808 */ /* 0x002fe40000800000 */
[----:B------:R-:W-:Y:S02]  /*2340*/  FMNMX.FTZ R32, R28, R31, !PT ;  /* 0x0000001f1c207209 */ /* 0x000fe40007810000 */
[----:B------:R-:W-:Y:S01]  /*2350*/  ISETP.GT.AND P1, PT, R12, 0x49, PT ;  /* 0x000000490c00780c */ /* 0x000fe20003f24270 */
[----:B------:R-:W0:Y:S01]  /*2360*/  MUFU.TANH R64, R64 ;  /* 0x0000004000407308 */ /* 0x000e220000002400 */
[----:B------:R-:W-:-:S02]  /*2370*/  FMNMX.FTZ R33, R29, R32, !PT ;  /* 0x000000201d217209 */ /* 0x000fc40007810000 */
[----:B---3--:R-:W-:Y:S02]  /*2380*/  FSEL R31, R60, -INF , P2 ;  /* 0xff8000003c1f7808 */ /* 0x008fe40001000000 */
[C---:B------:R-:W-:Y:S02]  /*2390*/  ISETP.GT.AND P2, PT, R12.reuse, 0x50, PT ;  /* 0x000000500c00780c */ /* 0x040fe40003f44270 */
[----:B------:R-:W-:Y:S01]  /*23a0*/  ISETP.GT.AND P4, PT, R9, 0x9, PT ;  /* 0x000000090900780c */ /* 0x000fe20003f84270 */
[----:B------:R-:W1:Y:S01]  /*23b0*/  MUFU.TANH R65, R65 ;  /* 0x0000004100417308 */ /* 0x000e620000002400 */
[----:B--2---:R-:W-:Y:S02]  /*23c0*/  FSEL R32, R61, -INF , P1 ;  /* 0xff8000003d207808 */ /* 0x004fe40000800000 */
[----:B------:R-:W-:Y:S02]  /*23d0*/  ISETP.GT.AND P1, PT, R12, 0x51, PT ;  /* 0x000000510c00780c */ /* 0x000fe40003f24270 */
[----:B------:R-:W-:-:S03]  /*23e0*/  FSEL R11, R72, -INF , P3 ;  /* 0xff800000480b7808 */ /* 0x000fc60001800000 */
[----:B------:R2:W-:Y:S08]  /*23f0*/  MUFU.TANH R74, R34 ;  /* 0x00000022004a7308 */ /* 0x0005f00000002400 */
[----:B------:R-:W3:Y:S01]  /*2400*/  MUFU.TANH R68, R68 ;  /* 0x0000004400447308 */ /* 0x000ee20000002400 */
[----:B--2---:R-:W-:Y:S02]  /*2410*/  FMNMX.FTZ R34, R30, R33, !PT ;  /* 0x000000211e227209 */ /* 0x004fe40007810000 */
[----:B0-----:R-:W-:-:S02]  /*2420*/  FSEL R33, R64, -INF , P2 ;  /* 0xff80000040217808 */ /* 0x001fc40001000000 */
[----:B------:R-:W-:-:S03]  /*2430*/  ISETP.GT.AND P2, PT, R12, 0x58, PT ;  /* 0x000000580c00780c */ /* 0x000fc60003f44270 */
[----:B------:R0:W-:Y:S08]  /*2440*/  MUFU.TANH R75, R35 ;  /* 0x00000023004b7308 */ /* 0x0001f00000002400 */
[----:B------:R-:W2:Y:S01]  /*2450*/  MUFU.TANH R69, R69 ;  /* 0x0000004500457308 */ /* 0x000ea20000002400 */
[----:B0-----:R-:W-:Y:S02]  /*2460*/  FMNMX.FTZ R35, R31, R34, !PT ;  /* 0x000000221f237209 */ /* 0x001fe40007810000 */
[----:B-1----:R-:W-:-:S02]  /*2470*/  FSEL R34, R65, -INF , P1 ;  /* 0xff80000041227808 */ /* 0x002fc40000800000 */
[----:B------:R-:W-:Y:S02]  /*2480*/  FMNMX.FTZ R36, R32, R35, !PT ;  /* 0x0000002320247209 */ /* 0x000fe40007810000 */
[----:B------:R-:W-:Y:S01]  /*2490*/  ISETP.GT.AND P1, PT, R12, 0x59, PT ;  /* 0x000000590c00780c */ /* 0x000fe20003f24270 */
[----:B------:R-:W0:Y:S01]  /*24a0*/  MUFU.TANH R4, R4 ;  /* 0x0000000400047308 */ /* 0x000e220000002400 */
[----:B------:R-:W-:Y:S02]  /*24b0*/  FMNMX.FTZ R35, R33, R36, !PT ;  /* 0x0000002421237209 */ /* 0x000fe40007810000 */
[----:B---3--:R-:W-:Y:S02]  /*24c0*/  FSEL R12, R68, -INF , P2 ;  /* 0xff800000440c7808 */ /* 0x008fe40001000000 */
[----:B------:R-:W-:Y:S02]  /*24d0*/  FMNMX.FTZ R37, R34, R35, !PT ;  /* 0x0000002322257209 */ /* 0x000fe40007810000 */
[----:B------:R-:W-:Y:S01]  /*24e0*/  ISETP.GT.AND P2, PT, R9, 0x1, PT ;  /* 0x000000010900780c */ /* 0x000fe20003f44270 */
[----:B------:R-:W1:Y:S01]  /*24f0*/  MUFU.TANH R5, R5 ;  /* 0x0000000500057308 */ /* 0x000e620000002400 */
[----:B--2---:R-:W-:-:S02]  /*2500*/  FSEL R35, R69, -INF , P1 ;  /* 0xff80000045237808 */ /* 0x004fc40000800000 */
[----:B------:R-:W-:Y:S02]  /*2510*/  FMNMX.FTZ R36, R12, R37, !PT ;  /* 0x000000250c247209 */ /* 0x000fe40007810000 */
[----:B------:R-:W-:Y:S02]  /*2520*/  ISETP.GT.AND P1, PT, R9, RZ, PT ;  /* 0x000000ff0900720c */ /* 0x000fe40003f24270 */
[----:B------:R-:W-:Y:S01]  /*2530*/  FMNMX.FTZ R36, R35, R36, !PT ;  /* 0x0000002423247209 */ /* 0x000fe20007810000 */
[----:B------:R2:W3:Y:S01]  /*2540*/  MUFU.TANH R76, R38 ;  /* 0x00000026004c7308 */ /* 0x0004e20000002400 */
[----:B0-----:R-:W-:Y:S02]  /*2550*/  FSEL R4, R4, -INF , P1 ;  /* 0xff80000004047808 */ /* 0x001fe40000800000 */
[----:B------:R-:W-:Y:S01]  /*2560*/  ISETP.GT.AND P1, PT, R9, 0x10, PT ;  /* 0x000000100900780c */ /* 0x000fe20003f24270 */
[----:B------:R-:W0:Y:S04]  /*2570*/  SHFL.BFLY PT, R37, R36, 0x2, 0x1f ;  /* 0x0c401f0024257f89 */ /* 0x000e2800000e0000 */
[----:B------:R4:W5:Y:S01]  /*2580*/  MUFU.TANH R77, R39 ;  /* 0x00000027004d7308 */ /* 0x0009620000002400 */
[----:B-1----:R-:W-:-:S04]  /*2590*/  FSEL R5, R5, -INF , P2 ;  /* 0xff80000005057808 */ /* 0x002fc80001000000 */
[----:B--2---:R-:W-:-:S03]  /*25a0*/  FMNMX.FTZ R38, R4, R5, !PT ;  /* 0x0000000504267209 */ /* 0x004fc60007810000 */
[----:B------:R1:W2:Y:S01]  /*25b0*/  MUFU.TANH R78, R42 ;  /* 0x0000002a004e7308 */ /* 0x0002a20000002400 */
[----:B----4-:R-:W-:-:S07]  /*25c0*/  FMNMX.FTZ R39, R11, R38, !PT ;  /* 0x000000260b277209 */ /* 0x010fce0007810000 */
[----:B------:R4:W2:Y:S01]  /*25d0*/  MUFU.TANH R79, R43 ;  /* 0x0000002b004f7308 */ /* 0x0008a20000002400 */
[----:B0-----:R-:W-:-:S07]  /*25e0*/  FMNMX.FTZ R37, R36, R37, !PT ;  /* 0x0000002524257209 */ /* 0x001fce0007810000 */
[----:B------:R-:W0:Y:S01]  /*25f0*/  MUFU.TANH R46, R46 ;  /* 0x0000002e002e7308 */ /* 0x000e220000002400 */
[----:B------:R-:W3:Y:S07]  /*2600*/  SHFL.BFLY PT, R36, R37, 0x1, 0x1f ;  /* 0x0c201f0025247f89 */ /* 0x000eee00000e0000 */
[----:B------:R-:W0:Y:S08]  /*2610*/  MUFU.TANH R47, R47 ;  /* 0x0000002f002f7308 */ /* 0x000e300000002400 */
[----:B------:R-:W0:Y:S08]  /*2620*/  MUFU.TANH R50, R50 ;  /* 0x0000003200327308 */ /* 0x000e300000002400 */
[----:B------:R-:W0:Y:S01]  /*2630*/  MUFU.TANH R48, R51 ;  /* 0x0000003300307308 */ /* 0x000e220000002400 */
[----:B---3--:R-:W-:-:S02]  /*2640*/  FMNMX.FTZ R8, R37, R36, !PT ;  /* 0x0000002425087209 */ /* 0x008fc40007810000 */
[----:B------:R-:W-:Y:S02]  /*2650*/  FSEL R37, R74, -INF , P1 ;  /* 0xff8000004a257808 */ /* 0x000fe40000800000 */
[C---:B------:R-:W-:Y:S01]  /*2660*/  FSETP.NEU.FTZ.AND P2, PT, R8.reuse, -INF , PT ;  /* 0xff8000000800780b */ /* 0x040fe20003f5d000 */
[----:B------:R-:W-:Y:S01]  /*2670*/  FMUL.FTZ R36, R8, UR7 ;  /* 0x0000000708247c20 */ /* 0x000fe20008410000 */
[----:B------:R-:W-:Y:S01]  /*2680*/  ISETP.GT.AND P1, PT, R9, 0x18, PT ;  /* 0x000000180900780c */ /* 0x000fe20003f24270 */
[----:B------:R-:W3:Y:S03]  /*2690*/  MUFU.TANH R54, R54 ;  /* 0x0000003600367308 */ /* 0x000ee60000002400 */
[----:B------:R-:W-:Y:S02]  /*26a0*/  FSEL R49, R36, RZ, P2 ;  /* 0x000000ff24317208 */ /* 0x000fe40001000000 */
[----:B------:R-:W-:-:S02]  /*26b0*/  FSEL R36, R73, -INF , P4 ;  /* 0xff80000049247808 */ /* 0x000fc40002000000 */
[----:B------:R-:W-:Y:S01]  /*26c0*/  ISETP.GT.AND P2, PT, R9, 0x11, PT ;  /* 0x000000110900780c */ /* 0x000fe20003f44270 */
[--C-:B-1----:R-:W-:Y:S01]  /*26d0*/  FFMA.FTZ R42, R13, UR7, -R49.reuse ;  /* 0x000000070d2a7c23 */ /* 0x102fe20008010831 */
[----:B------:R-:W-:Y:S01]  /*26e0*/  FMNMX.FTZ R38, R36, R39, !PT ;  /* 0x0000002724267209 */ /* 0x000fe20007810000 */
[--C-:B----4-:R-:W-:Y:S01]  /*26f0*/  FFMA.FTZ R43, R14, UR7, -R49.reuse ;  /* 0x000000070e2b7c23 */ /* 0x110fe20008010831 */
[----:B------:R-:W-:Y:S01]  /*2700*/  FSEL R13, R75, -INF , P2 ;  /* 0xff8000004b0d7808 */ /* 0x000fe20001000000 */
[----:B------:R1:W-:Y:S01]  /*2710*/  MUFU.EX2 R168, R42 ;  /* 0x0000002a00a87308 */ /* 0x0003e20000000800 */
[----:B------:R-:W-:Y:S01]  /*2720*/  FMNMX.FTZ R40, R37, R38, !PT ;  /* 0x0000002625287209 */ /* 0x000fe20007810000 */
[--C-:B------:R-:W-:Y:S01]  /*2730*/  FFMA.FTZ R44, R15, UR7, -R49.reuse ;  /* 0x000000070f2c7c23 */ /* 0x100fe20008010831 */
[----:B------:R-:W-:Y:S01]  /*2740*/  ISETP.GT.AND P2, PT, R9, 0x19, PT ;  /* 0x000000190900780c */ /* 0x000fe20003f44270 */
[--C-:B------:R-:W-:Y:S01]  /*2750*/  FFMA.FTZ R45, R16, UR7, -R49.reuse ;  /* 0x00000007102d7c23 */ /* 0x100fe20008010831 */
[----:B------:R-:W-:Y:S01]  /*2760*/  FSEL R38, R76, -INF , P1 ;  /* 0xff8000004c267808 */ /* 0x000fe20000800000 */
[--C-:B------:R-:W-:Y:S01]  /*2770*/  FFMA.FTZ R52, R21, UR7, -R49.reuse ;  /* 0x0000000715347c23 */ /* 0x100fe20008010831 */
[----:B------:R-:W-:Y:S01]  /*2780*/  FMNMX.FTZ R39, R13, R40, !PT ;  /* 0x000000280d277209 */ /* 0x000fe20007810000 */
[----:B------:R-:W4:Y:S01]  /*2790*/  MUFU.TANH R55, R55 ;  /* 0x0000003700377308 */ /* 0x000f220000002400 */
[----:B------:R-:W-:Y:S01]  /*27a0*/  ISETP.GT.AND P1, PT, R9, 0x20, PT ;  /* 0x000000200900780c */ /* 0x000fe20003f24270 */
[--C-:B------:R-:W-:Y:S01]  /*27b0*/  FFMA.FTZ R23, R23, UR7, -R49.reuse ;  /* 0x0000000717177c23 */ /* 0x100fe20008010831 */
[----:B-----5:R-:W-:Y:S01]  /*27c0*/  FSEL R14, R77, -INF , P2 ;  /* 0xff8000004d0e7808 */ /* 0x020fe20001000000 */
[--C-:B------:R-:W-:Y:S01]  /*27d0*/  FFMA.FTZ R25, R25, UR7, -R49.reuse ;  /* 0x0000000719197c23 */ /* 0x100fe20008010831 */
[----:B------:R-:W-:Y:S01]  /*27e0*/  FMNMX.FTZ R41, R38, R39, !PT ;  /* 0x0000002726297209 */ /* 0x000fe20007810000 */
[--C-:B------:R-:W-:Y:S01]  /*27f0*/  FFMA.FTZ R26, R26, UR7, -R49.reuse ;  /* 0x000000071a1a7c23 */ /* 0x100fe20008010831 */
[----:B------:R-:W-:Y:S01]  /*2800*/  ISETP.GT.AND P2, PT, R9, 0x21, PT ;  /* 0x000000210900780c */ /* 0x000fe20003f44270 */
[----:B------:R5:W-:Y:S01]  /*2810*/  MUFU.EX2 R51, R43 ;  /* 0x0000002b00337308 */ /* 0x000be20000000800 */
[----:B--2---:R-:W-:Y:S01]  /*2820*/  FSEL R39, R78, -INF , P1 ;  /* 0xff8000004e277808 */ /* 0x004fe20000800000 */
[--C-:B------:R-:W-:Y:S01]  /*2830*/  FFMA.FTZ R27, R27, UR7, -R49.reuse ;  /* 0x000000071b1b7c23 */ /* 0x100fe20008010831 */
[----:B------:R-:W-:Y:S01]  /*2840*/  FMNMX.FTZ R40, R14, R41, !PT ;  /* 0x000000290e287209 */ /* 0x000fe20007810000 */
[--C-:B------:R-:W-:Y:S01]  /*2850*/  FFMA.FTZ R28, R28, UR7, -R49.reuse ;  /* 0x000000071c1c7c23 */ /* 0x100fe20008010831 */
[----:B------:R-:W-:Y:S01]  /*2860*/  ISETP.GT.AND P1, PT, R9, 0x28, PT ;  /* 0x000000280900780c */ /* 0x000fe20003f24270 */
[--C-:B------:R-:W-:Y:S01]  /*2870*/  FFMA.FTZ R29, R29, UR7, -R49.reuse ;  /* 0x000000071d1d7c23 */ /* 0x100fe20008010831 */
[----:B------:R-:W-:Y:S01]  /*2880*/  FSEL R15, R79, -INF , P2 ;  /* 0xff8000004f0f7808 */ /* 0x000fe20001000000 */
[----:B------:R-:W-:Y:S01]  /*2890*/  MUFU.TANH R58, R58 ;  /* 0x0000003a003a7308 */ /* 0x000fe20000002400 */
[----:B-1----:R-:W-:Y:S01]  /*28a0*/  FMNMX.FTZ R42, R39, R40, !PT ;  /* 0x00000028272a7209 */ /* 0x002fe20007810000 */
[--C-:B------:R-:W-:Y:S01]  /*28b0*/  FFMA.FTZ R30, R30, UR7, -R49.reuse ;  /* 0x000000071e1e7c23 */ /* 0x100fe20008010831 */
[----:B------:R-:W-:Y:S01]  /*28c0*/  ISETP.GT.AND P2, PT, R9, 0x29, PT ;  /* 0x000000290900780c */ /* 0x000fe20003f44270 */
[--C-:B------:R-:W-:Y:S01]  /*28d0*/  FFMA.FTZ R31, R31, UR7, -R49.reuse ;  /* 0x000000071f1f7c23 */ /* 0x100fe20008010831 */
[----:B0-----:R-:W-:Y:S01]  /*28e0*/  FSEL R40, R46, -INF , P1 ;  /* 0xff8000002e287808 */ /* 0x001fe20000800000 */
[--C-:B------:R-:W-:Y:S01]  /*28f0*/  FFMA.FTZ R46, R17, UR7, -R49.reuse ;  /* 0x00000007112e7c23 */ /* 0x100fe20008010831 */
[----:B------:R-:W-:Y:S01]  /*2900*/  FMNMX.FTZ R41, R15, R42, !PT ;  /* 0x0000002a0f297209 */ /* 0x000fe20007810000 */
[----:B------:R-:W0:Y:S01]  /*2910*/  MUFU.TANH R59, R59 ;  /* 0x0000003b003b7308 */ /* 0x000e220000002400 */
[----:B------:R-:W-:Y:S01]  /*2920*/  ISETP.GT.AND P1, PT, R9, 0x30, PT ;  /* 0x000000300900780c */ /* 0x000fe20003f24270 */
[--C-:B------:R-:W-:Y:S01]  /*2930*/  FFMA.FTZ R32, R32, UR7, -R49.reuse ;  /* 0x0000000720207c23 */ /* 0x100fe20008010831 */
[----:B------:R-:W-:Y:S01]  /*2940*/  FSEL R16, R47, -INF , P2 ;  /* 0xff8000002f107808 */ /* 0x000fe20001000000 */
[--C-:B------:R-:W-:Y:S01]  /*2950*/  FFMA.FTZ R47, R18, UR7, -R49.reuse ;  /* 0x00000007122f7c23 */ /* 0x100fe20008010831 */
[----:B-----5:R-:W-:Y:S01]  /*2960*/  FMNMX.FTZ R43, R40, R41, !PT ;  /* 0x00000029282b7209 */ /* 0x020fe20007810000 */
[--C-:B------:R-:W-:Y:S01]  /*2970*/  FFMA.FTZ R33, R33, UR7, -R49.reuse ;  /* 0x0000000721217c23 */ /* 0x100fe20008010831 */
[C---:B------:R-:W-:Y:S01]  /*2980*/  ISETP.GT.AND P2, PT, R9.reuse, 0x31, PT ;  /* 0x000000310900780c */ /* 0x040fe20003f44270 */
[----:B------:R1:W-:Y:S01]  /*2990*/  MUFU.EX2 R170, R44 ;  /* 0x0000002c00aa7308 */ /* 0x0003e20000000800 */
[----:B------:R-:W-:Y:S01]  /*29a0*/  FSEL R41, R50, -INF , P1 ;  /* 0xff80000032297808 */ /* 0x000fe20000800000 */
        /* <DEDUP_REMOVED lines=10> */
[----:B------:R-:W-:Y:S01]  /*2a50*/  FFMA.FTZ R35, R35, UR7, -R49 ;  /* 0x0000000723237c23 */ /* 0x000fe20008010831 */
[----:B---3--:R-:W-:-:S02]  /*2a60*/  FSEL R42, R54, -INF , P1 ;  /* 0xff800000362a7808 */ /* 0x008fc40000800000 */
[----:B------:R-:W-:Y:S01]  /*2a70*/  FMNMX.FTZ R43, R17, R44, !PT ;  /* 0x0000002c112b7209 */ /* 0x000fe20007810000 */
[----:B------:R-:W1:Y:S01]  /*2a80*/  MUFU.TANH R63, R63 ;  /* 0x0000003f003f7308 */ /* 0x000e620000002400 */
[----:B------:R-:W-:Y:S02]  /*2a90*/  ISETP.GT.AND P1, PT, R9, 0x40, PT ;  /* 0x000000400900780c */ /* 0x000fe40003f24270 */
[----:B----4-:R-:W-:Y:S02]  /*2aa0*/  FSEL R18, R55, -INF , P2 ;  /* 0xff80000037127808 */ /* 0x010fe40001000000 */
[----:B------:R-:W-:-:S03]  /*2ab0*/  ISETP.GT.AND P2, PT, R9, 0x41, PT ;  /* 0x000000410900780c */ /* 0x000fc60003f44270 */
[----:B------:R2:W-:Y:S01]  /*2ac0*/  MUFU.EX2 R53, R45 ;  /* 0x0000002d00357308 */ /* 0x0005e20000000800 */
[----:B0-----:R-:W-:Y:S02]  /*2ad0*/  FSEL R19, R59, -INF , P2 ;  /* 0xff8000003b137808 */ /* 0x001fe40001000000 */
[----:B------:R-:W-:-:S05]  /*2ae0*/  ISETP.GT.AND P2, PT, R9, 0x49, PT ;  /* 0x000000490900780c */ /* 0x000fca0003f44270 */
[----:B------:R-:W-:Y:S01]  /*2af0*/  MUFU.TANH R66, R66 ;  /* 0x0000004200427308 */ /* 0x000fe20000002400 */
[----:B--2---:R-:W-:Y:S02]  /*2b00*/  FMNMX.FTZ R45, R42, R43, !PT ;  /* 0x0000002b2a2d7209 */ /* 0x004fe40007810000 */
[----:B------:R-:W-:Y:S02]  /*2b10*/  FSEL R43, R58, -INF , P1 ;  /* 0xff8000003a2b7808 */ /* 0x000fe40000800000 */
[----:B------:R-:W-:Y:S02]  /*2b20*/  FMNMX.FTZ R44, R18, R45, !PT ;  /* 0x0000002d122c7209 */ /* 0x000fe40007810000 */
[----:B------:R-:W-:Y:S01]  /*2b30*/  ISETP.GT.AND P1, PT, R9, 0x48, PT ;  /* 0x000000480900780c */ /* 0x000fe20003f24270 */
[----:B------:R-:W0:Y:S01]  /*2b40*/  MUFU.TANH R67, R67 ;  /* 0x0000004300437308 */ /* 0x000e220000002400 */
[----:B-1----:R-:W-:Y:S02]  /*2b50*/  FSEL R20, R63, -INF , P2 ;  /* 0xff8000003f147808 */ /* 0x002fe40001000000 */
[----:B------:R-:W-:-:S05]  /*2b60*/  ISETP.GT.AND P2, PT, R9, 0x51, PT ;  /* 0x000000510900780c */ /* 0x000fca0003f44270 */
[----:B------:R1:W-:Y:S08]  /*2b70*/  MUFU.EX2 R164, R46 ;  /* 0x0000002e00a47308 */ /* 0x0003f00000000800 */
[----:B------:R-:W2:Y:S01]  /*2b80*/  MUFU.TANH R70, R70 ;  /* 0x0000004600467308 */ /* 0x000ea20000002400 */
[----:B-1----:R-:W-:Y:S02]  /*2b90*/  FMNMX.FTZ R46, R43, R44, !PT ;  /* 0x0000002c2b2e7209 */ /* 0x002fe40007810000 */
[----:B------:R-:W-:-:S02]  /*2ba0*/  FSEL R44, R62, -INF , P1 ;  /* 0xff8000003e2c7808 */ /* 0x000fc40000800000 */
[----:B------:R-:W-:Y:S02]  /*2bb0*/  FMNMX.FTZ R45, R19, R46, !PT ;  /* 0x0000002e132d7209 */ /* 0x000fe40007810000 */
[----:B------:R-:W-:Y:S01]  /*2bc0*/  ISETP.GT.AND P1, PT, R9, 0x50, PT ;  /* 0x000000500900780c */ /* 0x000fe20003f24270 */
[----:B------:R-:W1:Y:S01]  /*2bd0*/  MUFU.TANH R71, R71 ;  /* 0x0000004700477308 */ /* 0x000e620000002400 */
[----:B0-----:R-:W-:Y:S02]  /*2be0*/  FSEL R21, R67, -INF , P2 ;  /* 0xff80000043157808 */ /* 0x001fe40001000000 */
[----:B------:R-:W-:-:S05]  /*2bf0*/  ISETP.GT.AND P2, PT, R9, 0x59, PT ;  /* 0x000000590900780c */ /* 0x000fca0003f44270 */
[----:B------:R0:W-:Y:S08]  /*2c00*/  MUFU.EX2 R55, R47 ;  /* 0x0000002f00377308 */ /* 0x0001f00000000800 */
[----:B------:R3:W-:Y:S01]  /*2c10*/  MUFU.EX2 R166, R48 ;  /* 0x0000003000a67308 */ /* 0x0007e20000000800 */
[----:B0-----:R-:W-:Y:S02]  /*2c20*/  FMNMX.FTZ R47, R44, R45, !PT ;  /* 0x0000002d2c2f7209 */ /* 0x001fe40007810000 */
[----:B------:R-:W-:-:S02]  /*2c30*/  FSEL R45, R66, -INF , P1 ;  /* 0xff800000422d7808 */ /* 0x000fc40000800000 */
[----:B------:R-:W-:Y:S01]  /*2c40*/  FMNMX.FTZ R46, R20, R47, !PT ;  /* 0x0000002f142e7209 */ /* 0x000fe20007810000 */
[--C-:B------:R-:W-:Y:S01]  /*2c50*/  FFMA.FTZ R47, R22, UR7, -R49.reuse ;  /* 0x00000007162f7c23 */ /* 0x100fe20008010831 */
[----:B------:R-:W-:Y:S01]  /*2c60*/  ISETP.GT.AND P1, PT, R9, 0x58, PT ;  /* 0x000000580900780c */ /* 0x000fe20003f24270 */
[----:B------:R-:W-:Y:S01]  /*2c70*/  MUFU.EX2 R57, R50 ;  /* 0x0000003200397308 */ /* 0x000fe20000000800 */
[----:B---3--:R-:W-:Y:S02]  /*2c80*/  FMNMX.FTZ R48, R45, R46, !PT ;  /* 0x0000002e2d307209 */ /* 0x008fe40007810000 */
[----:B--2---:R-:W-:Y:S02]  /*2c90*/  FSEL R46, R70, -INF , P1 ;  /* 0xff800000462e7808 */ /* 0x004fe40000800000 */
[----:B------:R-:W-:Y:S01]  /*2ca0*/  FMNMX.FTZ R9, R21, R48, !PT ;  /* 0x0000003015097209 */ /* 0x000fe20007810000 */
[----:B------:R-:W-:Y:S01]  /*2cb0*/  FFMA.FTZ R48, R24, UR7, -R49 ;  /* 0x0000000718307c23 */ /* 0x000fe20008010831 */
[----:B-1----:R-:W-:Y:S01]  /*2cc0*/  FSEL R22, R71, -INF , P2 ;  /* 0xff80000047167808 */ /* 0x002fe20001000000 */
[----:B------:R-:W-:Y:S01]  /*2cd0*/  MUFU.EX2 R52, R52 ;  /* 0x0000003400347308 */ /* 0x000fe20000000800 */
[----:B------:R-:W-:-:S04]  /*2ce0*/  FMNMX.FTZ R9, R46, R9, !PT ;  /* 0x000000092e097209 */ /* 0x000fc80007810000 */
[----:B------:R-:W-:-:S03]  /*2cf0*/  FMNMX.FTZ R9, R22, R9, !PT ;  /* 0x0000000916097209 */ /* 0x000fc60007810000 */
[----:B------:R-:W0:Y:S02]  /*2d00*/  MUFU.EX2 R47, R47 ;  /* 0x0000002f002f7308 */ /* 0x000e240000000800 */
[----:B------:R-:W1:Y:S06]  /*2d10*/  SHFL.BFLY PT, R24, R9, 0x2, 0x1f ;  /* 0x0c401f0009187f89 */ /* 0x000e6c00000e0000 */
[----:B------:R-:W-:Y:S08]  /*2d20*/  MUFU.EX2 R23, R23 ;  /* 0x0000001700177308 */ /* 0x000ff00000000800 */
[----:B------:R-:W2:Y:S01]  /*2d30*/  MUFU.EX2 R48, R48 ;  /* 0x0000003000307308 */ /* 0x000ea20000000800 */
[----:B0-----:R-:W-:-:S07]  /*2d40*/  F2FP.F16.F32.PACK_AB R160, R47, R52 ;  /* 0x000000342fa0723e */ /* 0x001fce00000000ff */
[----:B------:R-:W-:Y:S01]  /*2d50*/  MUFU.EX2 R25, R25 ;  /* 0x0000001900197308 */ /* 0x000fe20000000800 */
[----:B-1----:R-:W-:-:S05]  /*2d60*/  FMNMX.FTZ R24, R9, R24, !PT ;  /* 0x0000001809187209 */ /* 0x002fca0007810000 */
[----:B------:R-:W0:Y:S02]  /*2d70*/  SHFL.BFLY PT, R9, R24, 0x1, 0x1f ;  /* 0x0c201f0018097f89 */ /* 0x000e2400000e0000 */
[----:B------:R-:W1:Y:S01]  /*2d80*/  MUFU.EX2 R26, R26 ;  /* 0x0000001a001a7308 */ /* 0x000e620000000800 */
[----:B--2---:R-:W-:-:S07]  /*2d90*/  F2FP.F16.F32.PACK_AB R162, R48, R23 ;  /* 0x0000001730a2723e */ /* 0x004fce00000000ff */
[----:B------:R-:W-:Y:S08]  /*2da0*/  MUFU.EX2 R27, R27 ;  /* 0x0000001b001b7308 */ /* 0x000ff00000000800 */
[----:B------:R-:W2:Y:S01]  /*2db0*/  MUFU.EX2 R28, R28 ;  /* 0x0000001c001c7308 */ /* 0x000ea20000000800 */
[----:B-1----:R-:W-:Y:S02]  /*2dc0*/  F2FP.F16.F32.PACK_AB R156, R26, R25 ;  /* 0x000000191a9c723e */ /* 0x002fe400000000ff */
[----:B0-----:R-:W-:-:S05]  /*2dd0*/  FMNMX.FTZ R9, R24, R9, !PT ;  /* 0x0000000918097209 */ /* 0x001fca0007810000 */
[----:B------:R-:W-:Y:S01]  /*2de0*/  MUFU.EX2 R29, R29 ;  /* 0x0000001d001d7308 */ /* 0x000fe20000000800 */
[C---:B------:R-:W-:Y:S01]  /*2df0*/  FSETP.NEU.FTZ.AND P1, PT, R9.reuse, -INF , PT ;  /* 0xff8000000900780b */ /* 0x040fe20003f3d000 */
[----:B------:R-:W-:-:S06]  /*2e00*/  FMUL.FTZ R24, R9, UR7 ;  /* 0x0000000709187c20 */ /* 0x000fcc0008410000 */
[----:B------:R-:W0:Y:S01]  /*2e10*/  MUFU.EX2 R30, R30 ;  /* 0x0000001e001e7308 */ /* 0x000e220000000800 */
[----:B------:R-:W-:Y:S02]  /*2e20*/  FSEL R24, R24, RZ, P1 ;  /* 0x000000ff18187208 */ /* 0x000fe40000800000 */
[----:B--2---:R-:W-:-:S03]  /*2e30*/  F2FP.F16.F32.PACK_AB R158, R28, R27 ;  /* 0x0000001b1c9e723e */ /* 0x004fc600000000ff */
        /* <DEDUP_REMOVED lines=26> */
[----:B------:R-:W-:Y:S01]  /*2fe0*/  FFMA.FTZ R22, R22, UR7, -R24 ;  /* 0x0000000716167c23 */ /* 0x000fe20008010818 */
[----:B0-----:R-:W-:-:S03]  /*2ff0*/  F2FP.F16.F32.PACK_AB R152, R30, R29 ;  /* 0x0000001d1e98723e */ /* 0x001fc600000000ff */
[----:B------:R-:W0:Y:S01]  /*3000*/  MUFU.EX2 R36, R36 ;  /* 0x0000002400247308 */ /* 0x000e220000000800 */
[----:B-1----:R-:W-:Y:S01]  /*3010*/  FADD.FTZ R56, R4, R5 ;  /* 0x0000000504387221 */ /* 0x002fe20000010000 */
[----:B------:R-:W-:-:S06]  /*3020*/  F2FP.F16.F32.PACK_AB R169, R5, R4 ;  /* 0x0000000405a9723e */ /* 0x000fcc00000000ff */
[----:B------:R-:W-:Y:S08]  /*3030*/  MUFU.EX2 R37, R37 ;  /* 0x0000002500257308 */ /* 0x000ff00000000800 */
[----:B------:R1:W2:Y:S01]  /*3040*/  MUFU.EX2 R50, R13 ;  /* 0x0000000d00327308 */ /* 0x0002a20000000800 */
[----:B0-----:R-:W-:-:S07]  /*3050*/  F2FP.F16.F32.PACK_AB R171, R36, R11 ;  /* 0x0000000b24ab723e */ /* 0x001fce00000000ff */
[----:B------:R-:W-:Y:S01]  /*3060*/  MUFU.EX2 R38, R38 ;  /* 0x0000002600267308 */ /* 0x000fe20000000800 */
[----:B-1----:R-:W-:Y:S01]  /*3070*/  FADD.FTZ R13, R168, R51 ;  /* 0x00000033a80d7221 */ /* 0x002fe20000010000 */
[----:B------:R-:W-:-:S03]  /*3080*/  F2FP.F16.F32.PACK_AB R168, R51, R168 ;  /* 0x000000a833a8723e */ /* 0x000fc600000000ff */
[----:B------:R-:W-:Y:S01]  /*3090*/  FADD.FTZ R58, R170, R13 ;  /* 0x0000000daa3a7221 */ /* 0x000fe20000010000 */
[----:B------:R-:W-:Y:S01]  /*30a0*/  FADD.FTZ R13, R11, R56 ;  /* 0x000000380b0d7221 */ /* 0x000fe20000010000 */
[----:B------:R-:W-:Y:S01]  /*30b0*/  F2FP.F16.F32.PACK_AB R170, R53, R170 ;  /* 0x000000aa35aa723e */ /* 0x000fe200000000ff */
[----:B------:R0:W-:Y:S01]  /*30c0*/  MUFU.EX2 R54, R15 ;  /* 0x0000000f00367308 */ /* 0x0001e20000000800 */
[----:B--2---:R-:W-:-:S07]  /*30d0*/  F2FP.F16.F32.PACK_AB R165, R50, R37 ;  /* 0x0000002532a5723e */ /* 0x004fce00000000ff */
[----:B------:R-:W-:Y:S01]  /*30e0*/  MUFU.EX2 R167, R14 ;  /* 0x0000000e00a77308 */ /* 0x000fe20000000800 */
[----:B0-----:R-:W-:-:S04]  /*30f0*/  FADD.FTZ R15, R53, R58 ;  /* 0x0000003a350f7221 */ /* 0x001fc80000010000 */
[----:B------:R-:W-:Y:S01]  /*3100*/  FADD.FTZ R56, R164, R15 ;  /* 0x0000000fa4387221 */ /* 0x000fe20000010000 */
[C---:B------:R-:W-:Y:S02]  /*3110*/  F2FP.F16.F32.PACK_AB R164, R55.reuse, R164 ;  /* 0x000000a437a4723e */ /* 0x040fe400000000ff */
[----:B------:R0:W-:Y:S01]  /*3120*/  MUFU.EX2 R163, R16 ;  /* 0x0000001000a37308 */ /* 0x0001e20000000800 */
[----:B------:R-:W-:-:S07]  /*3130*/  FADD.FTZ R15, R55, R56 ;  /* 0x00000038370f7221 */ /* 0x000fce0000010000 */
[----:B------:R-:W1:Y:S01]  /*3140*/  MUFU.EX2 R39, R39 ;  /* 0x0000002700277308 */ /* 0x000e620000000800 */
[----:B0-----:R-:W-:-:S04]  /*3150*/  FADD.FTZ R16, R36, R13 ;  /* 0x0000000d24107221 */ /* 0x001fc80000010000 */
[----:B------:R-:W-:Y:S01]  /*3160*/  FADD.FTZ R13, R37, R16 ;  /* 0x00000010250d7221 */ /* 0x000fe20000010000 */
[----:B------:R-:W-:Y:S01]  /*3170*/  FADD.FTZ R16, R166, R15 ;  /* 0x0000000fa6107221 */ /* 0x000fe20000010000 */
[----:B------:R-:W-:Y:S01]  /*3180*/  F2FP.F16.F32.PACK_AB R166, R57, R166 ;  /* 0x000000a639a6723e */ /* 0x000fe200000000ff */
[----:B------:R-:W0:Y:S01]  /*3190*/  MUFU.EX2 R40, R40 ;  /* 0x0000002800287308 */ /* 0x000e220000000800 */
[----:B------:R-:W-:-:S07]  /*31a0*/  FADD.FTZ R13, R50, R13 ;  /* 0x0000000d320d7221 */ /* 0x000fce0000010000 */
[----:B------:R2:W-:Y:S01]  /*31b0*/  MUFU.EX2 R159, R18 ;  /* 0x00000012009f7308 */ /* 0x0005e20000000800 */
[----:B-1----:R-:W-:-:S07]  /*31c0*/  F2FP.F16.F32.PACK_AB R161, R54, R39 ;  /* 0x0000002736a1723e */ /* 0x002fce00000000ff */
[----:B------:R-:W1:Y:S01]  /*31d0*/  MUFU.EX2 R41, R41 ;  /* 0x0000002900297308 */ /* 0x000e620000000800 */
[----:B--2---:R-:W-:Y:S01]  /*31e0*/  FADD.FTZ R18, R38, R13 ;  /* 0x0000000d26127221 */ /* 0x004fe20000010000 */
[----:B------:R-:W-:-:S03]  /*31f0*/  FADD.FTZ R13, R57, R16 ;  /* 0x00000010390d7221 */ /* 0x000fc60000010000 */
[C---:B------:R-:W-:Y:S01]  /*3200*/  FADD.FTZ R18, R167.reuse, R18 ;  /* 0x00000012a7127221 */ /* 0x040fe20000010000 */
[----:B------:R-:W-:Y:S01]  /*3210*/  FADD.FTZ R24, R52, R13 ;  /* 0x0000000d34187221 */ /* 0x000fe20000010000 */
[----:B------:R-:W-:Y:S01]  /*3220*/  F2FP.F16.F32.PACK_AB R167, R167, R38 ;  /* 0x00000026a7a7723e */ /* 0x000fe200000000ff */
[----:B------:R-:W2:Y:S01]  /*3230*/  MUFU.EX2 R14, R17 ;  /* 0x00000011000e7308 */ /* 0x000ea20000000800 */
[----:B------:R-:W-:Y:S01]  /*3240*/  FADD.FTZ R13, R39, R18 ;  /* 0x00000012270d7221 */ /* 0x000fe20000010000 */
[----:B------:R-:W-:-:S03]  /*3250*/  FADD.FTZ R24, R47, R24 ;  /* 0x000000182f187221 */ /* 0x000fc60000010000 */
[----:B------:R-:W-:Y:S01]  /*3260*/  FADD.FTZ R13, R54, R13 ;  /* 0x0000000d360d7221 */ /* 0x000fe20000010000 */
[----:B------:R-:W-:Y:S02]  /*3270*/  FADD.FTZ R5, R23, R24 ;  /* 0x0000001817057221 */ /* 0x000fe40000010000 */
[----:B------:R-:W3:Y:S01]  /*3280*/  MUFU.EX2 R42, R42 ;  /* 0x0000002a002a7308 */ /* 0x000ee20000000800 */
[----:B0-----:R-:W-:Y:S01]  /*3290*/  FADD.FTZ R4, R40, R13 ;  /* 0x0000000d28047221 */ /* 0x001fe20000010000 */
[----:B------:R-:W-:-:S03]  /*32a0*/  FADD.FTZ R18, R48, R5 ;  /* 0x0000000530127221 */ /* 0x000fc60000010000 */
[----:B------:R-:W-:Y:S01]  /*32b0*/  FADD.FTZ R4, R163, R4 ;  /* 0x00000004a3047221 */ /* 0x000fe20000010000 */
[----:B------:R-:W-:Y:S01]  /*32c0*/  FADD.FTZ R5, R25, R18 ;  /* 0x0000001219057221 */ /* 0x000fe20000010000 */
[----:B------:R-:W-:Y:S01]  /*32d0*/  F2FP.F16.F32.PACK_AB R163, R163, R40 ;  /* 0x00000028a3a3723e */ /* 0x000fe200000000ff */
[----:B------:R-:W0:Y:S01]  /*32e0*/  MUFU.EX2 R43, R43 ;  /* 0x0000002b002b7308 */ /* 0x000e220000000800 */
[----:B-1----:R-:W-:Y:S01]  /*32f0*/  FADD.FTZ R11, R41, R4 ;  /* 0x00000004290b7221 */ /* 0x002fe20000010000 */
[----:B------:R-:W-:Y:S01]  /*3300*/  FADD.FTZ R4, R26, R5 ;  /* 0x000000051a047221 */ /* 0x000fe20000010000 */
[C---:B--2---:R-:W-:Y:S02]  /*3310*/  F2FP.F16.F32.PACK_AB R157, R14.reuse, R41 ;  /* 0x000000290e9d723e */ /* 0x044fe400000000ff */
[----:B------:R-:W-:Y:S01]  /*3320*/  FADD.FTZ R11, R14, R11 ;  /* 0x0000000b0e0b7221 */ /* 0x000fe20000010000 */
[----:B------:R-:W-:Y:S02]  /*3330*/  FADD.FTZ R5, R27, R4 ;  /* 0x000000041b057221 */ /* 0x000fe40000010000 */
[----:B------:R-:W1:Y:S01]  /*3340*/  MUFU.EX2 R16, R19 ;  /* 0x0000001300107308 */ /* 0x000e620000000800 */
[----:B---3--:R-:W-:-:S04]  /*3350*/  FADD.FTZ R18, R42, R11 ;  /* 0x0000000b2a127221 */ /* 0x008fc80000010000 */
[C---:B------:R-:W-:Y:S01]  /*3360*/  FADD.FTZ R18, R159.reuse, R18 ;  /* 0x000000129f127221 */ /* 0x040fe20000010000 */
[----:B------:R-:W-:Y:S02]  /*3370*/  F2FP.F16.F32.PACK_AB R159, R159, R42 ;  /* 0x0000002a9f9f723e */ /* 0x000fe400000000ff */
[----:B------:R-:W2:Y:S01]  /*3380*/  MUFU.EX2 R44, R44 ;  /* 0x0000002c002c7308 */ /* 0x000ea20000000800 */
[----:B0-----:R-:W-:-:S07]  /*3390*/  FADD.FTZ R11, R43, R18 ;  /* 0x000000122b0b7221 */ /* 0x001fce0000010000 */
[----:B------:R-:W-:Y:S01]  /*33a0*/  MUFU.EX2 R31, R31 ;  /* 0x0000001f001f7308 */ /* 0x000fe20000000800 */
[C---:B-1----:R-:W-:Y:S01]  /*33b0*/  FADD.FTZ R11, R16.reuse, R11 ;  /* 0x0000000b100b7221 */ /* 0x042fe20000010000 */
[----:B------:R-:W-:-:S06]  /*33c0*/  F2FP.F16.F32.PACK_AB R153, R16, R43 ;  /* 0x0000002b1099723e */ /* 0x000fcc00000000ff */
[----:B------:R0:W1:Y:S01]  /*33d0*/  MUFU.EX2 R155, R20 ;  /* 0x00000014009b7308 */ /* 0x0000620000000800 */
[----:B--2---:R-:W-:-:S07]  /*33e0*/  FADD.FTZ R14, R44, R11 ;  /* 0x0000000b2c0e7221 */ /* 0x004fce0000010000 */
[----:B------:R-:W2:Y:S01]  /*33f0*/  MUFU.EX2 R32, R32 ;  /* 0x0000002000207308 */ /* 0x000ea20000000800 */
[----:B0-----:R-:W-:-:S04]  /*3400*/  FADD.FTZ R20, R28, R5 ;  /* 0x000000051c147221 */ /* 0x001fc80000010000 */
[----:B------:R-:W-:-:S03]  /*3410*/  FADD.FTZ R5, R29, R20 ;  /* 0x000000141d057221 */ /* 0x000fc60000010000 */
[----:B------:R-:W0:Y:S01]  /*3420*/  MUFU.EX2 R45, R45 ;  /* 0x0000002d002d7308 */ /* 0x000e220000000800 */
[----:B------:R-:W-:Y:S01]  /*3430*/  FADD.FTZ R18, R30, R5 ;  /* 0x000000051e127221 */ /* 0x000fe20000010000 */
[C---:B-1----:R-:W-:Y:S01]  /*3440*/  FADD.FTZ R14, R155.reuse, R14 ;  /* 0x0000000e9b0e7221 */ /* 0x042fe20000010000 */
[----:B------:R-:W-:Y:S02]  /*3450*/  F2FP.F16.F32.PACK_AB R155, R155, R44 ;  /* 0x0000002c9b9b723e */ /* 0x000fe400000000ff */
[----:B------:R-:W-:-:S03]  /*3460*/  FADD.FTZ R5, R31, R18 ;  /* 0x000000121f057221 */ /* 0x000fc60000010000 */
        /* <DEDUP_REMOVED lines=23> */
.L_x_4522:
[----:B------:R0:W1:Y:S01]  /*35e0*/  SYNCS.PHASECHK.TRANS64.TRYWAIT P1, [UR42+0x22850], R10 ;  /* 0x0228500aff0075a7 */ /* 0x000062000802016a */
[----:B------:R-:W-:Y:S05]  /*35f0*/  @!P0 BRA `(.L_x_4523) ;  /* 0x0000000000048947 */ /* 0x000fea0003800000 */
[----:B------:R-:W-:Y:S01]  /*3600*/  BPT.TRAP 0x1 ;  /* 0x000000040000795c */ /* 0x000fe20000300000 */
.L_x_4523:
[----:B-1----:R-:W-:Y:S05]  /*3610*/  @P1 BRA `(.L_x_4524) ;  /* 0x0000000000081947 */ /* 0x002fea0003800000 */
[----:B------:R-:W1:Y:S02]  /*3620*/  SYNCS.PHASECHK.TRANS64.TRYWAIT P1, [UR42+0x22850], R10 ;  /* 0x0228500aff0075a7 */ /* 0x000e64000802016a */
[----:B-1----:R-:W-:Y:S05]  /*3630*/  @!P1 BRA `(.L_x_4525) ;  /* 0x000000b800789947 */ /* 0x002fea0003800000 */
.L_x_4524:
        /* <DEDUP_REMOVED lines=47> */
.L_x_4526:
[----:B------:R-:W2:Y:S01]  /*3930*/  S2UR UR4, SR_CTAID.X ;  /* 0x00000000000479c3 */ /* 0x000ea20000002500 */
[----:B------:R-:W-:Y:S02]  /*3940*/  UISETP.NE.AND UP0, UPT, UR43, URZ, UPT ;  /* 0x0000003f2b00728c */ /* 0x000fe4000bf05270 */
[----:B------:R-:W-:-:S09]  /*3950*/  UIADD3 UR27, UR46, -0x2, URZ ;  /* 0xfffffffe2e1b7890 */ /* 0x000fd2000fffe03f */
[----:B------:R-:W-:Y:S01]  /*3960*/  @UP0 ULDC UR11, c[0x0][0x450] ;  /* 0x00011400000b0ab9 */ /* 0x000fe20000000800 */
[----:B--2---:R-:W-:-:S03]  /*3970*/  USHF.L.U32 UR10, UR4, 0x7, URZ ;  /* 0x00000007040a7899 */ /* 0x004fc6000800063f */
[----:B------:R-:W-:Y:S02]  /*3980*/  @UP0 ULDC UR4, c[0x0][0x44c] ;  /* 0x0001130000040ab9 */ /* 0x000fe40000000800 */
[----:B------:R-:W-:-:S04]  /*3990*/  UIMAD.WIDE.U32 UR4, UR10, UR4, URZ ;  /* 0x000000040a0472a5 */ /* 0x000fc8000f8e003f */
[----:B------:R-:W-:-:S04]  /*39a0*/  @UP0 USHF.R.U32.HI UR10, URZ, UR11, UR5 ;  /* 0x0000000b3f0a0299 */ /* 0x000fc80008011605 */
[----:B------:R-:W-:Y:S02]  /*39b0*/  UIADD3 UR4, UR10, -UR14, UR44 ;  /* 0x8000000e0a047290 */ /* 0x000fe4000fffe02c */
[----:B------:R-:W-:Y:S02]  /*39c0*/  UIADD3 UR10, UR42, 0x22860, URZ ;  /* 0x000228602a0a7890 */ /* 0x000fe4000fffe03f */
[----:B------:R-:W-:Y:S02]  /*39d0*/  UIMAD.WIDE UR4, UR4, 0x2aaaaaab, URZ ;  /* 0x2aaaaaab040478a5 */ /* 0x000fe4000f8e023f */
[----:B------:R-:W-:Y:S02]  /*39e0*/  UPRMT UR10, UR25, 0x654, UR10 ;  /* 0x00000654190a7896 */ /* 0x000fe4000800000a */
[----:B------:R-:W-:-:S04]  /*39f0*/  USHF.R.U32.HI UR4, URZ, 0x1f, UR5 ;  /* 0x0000001f3f047899 */ /* 0x000fc80008011605 */
[----:B------:R-:W-:-:S03]  /*3a00*/  ULEA.HI.SX32 UR4, UR5, UR4, 0x1c ;  /* 0x0000000405047291 */ /* 0x000fc6000f8fe23f */
[----:B------:R-:W-:Y:S01]  /*3a10*/  SYNCS.ARRIVE.TRANS64.RED.A1T0 RZ, [UR10], RZ ;  /* 0x000000ffffff79a7 */ /* 0x000fe2000810040a */
[----:B------:R-:W-:Y:S01]  /*3a20*/  UISETP.LT.AND UP0, UPT, UR41, UR4, UPT ;  /* 0x000000042900728c */ /* 0x000fe2000bf01270 */
[----:B------:R-:W-:-:S03]  /*3a30*/  UMOV UR5, URZ ;  /* 0x0000003f00057c82 */ /* 0x000fc60008000000 */
[----:B------:R-:W-:-:S03]  /*3a40*/  USEL UR26, UR41, UR4, !UP0 ;  /* 0x00000004291a7287 */ /* 0x000fc6000c000000 */
[----:B------:R-:W-:Y:S01]  /*3a50*/  UMOV UR4, URZ ;  /* 0x0000003f00047c82 */ /* 0x000fe20008000000 */
[----:B------:R-:W-:-:S06]  /*3a60*/  UISETP.GE.AND UP0, UPT, UR27, UR26, UPT ;  /* 0x0000001a1b00728c */ /* 0x000fcc000bf06270 */
[----:B------:R-:W-:-:S13]  /*3a70*/  PLOP3.LUT P1, PT, PT, PT, UP0, 0x80, 0x0 ;  /* 0x000000000000781c */ /* 0x000fda0003f2f008 */
[----:B------:R-:W-:Y:S05]  /*3a80*/  @!P1 BRA `(.L_x_4527) ;  /* 0x0000002800ac9947 */ /* 0x000fea0003800000 */
[----:B------:R-:W-:Y:S01]  /*3a90*/  IMAD.MOV.U32 R12, RZ, RZ, R9 ;  /* 0x000000ffff0c7224 */ /* 0x000fe200078e0009 */
[----:B------:R-:W-:Y:S01]  /*3aa0*/  UMOV UR5, URZ ;  /* 0x0000003f00057c82 */ /* 0x000fe20008000000 */
[----:B-1----:R-:W-:Y:S01]  /*3ab0*/  IMAD.MOV.U32 R11, RZ, RZ, R8 ;  /* 0x000000ffff0b7224 */ /* 0x002fe200078e0008 */
[----:B------:R-:W-:Y:S01]  /*3ac0*/  UMOV UR4, URZ ;  /* 0x0000003f00047c82 */ /* 0x000fe20008000000 */
[----:B------:R-:W-:Y:S01]  /*3ad0*/  ULDC UR29, c[0x0][0x288] ;  /* 0x0000a200001d7ab9 */ /* 0x000fe20000000800 */
[----:B------:R-:W-:Y:S01]  /*3ae0*/  ULDC UR30, c[0x0][0x2f0] ;  /* 0x0000bc00001e7ab9 */ /* 0x000fe20000000800 */
[----:B------:R-:W-:Y:S01]  /*3af0*/  ULDC UR31, c[0x0][0x9d8] ;  /* 0x00027600001f7ab9 */ /* 0x000fe20000000800 */
[----:B------:R-:W-:-:S05]  /*3b00*/  ULDC UR7, c[0x0][0x988] ;  /* 0x0002620000077ab9 */ /* 0x000fca0000000800 */
.L_x_4538:
[----:B------:R-:W-:-:S04]  /*3b10*/  UIADD3 UR4, UR4, 0x1, URZ ;  /* 0x0000000104047890 */ /* 0x000fc8000fffe03f */
[----:B------:R-:W-:-:S04]  /*3b20*/  UISETP.NE.AND UP0, UPT, UR4, 0x2, UPT ;  /* 0x000000020400788c */ /* 0x000fc8000bf05270 */
[----:B------:R-:W-:Y:S02]  /*3b30*/  USEL UR10, URZ, 0x1, UP0 ;  /* 0x000000013f0a7887 */ /* 0x000fe40008000000 */
[----:B------:R-:W-:Y:S02]  /*3b40*/  USEL UR4, UR4, URZ, UP0 ;  /* 0x0000003f04047287 */ /* 0x000fe40008000000 */
[----:B------:R-:W-:Y:S01]  /*3b50*/  ULOP3.LUT UR5, UR5, UR10, URZ, 0x3c, !UPT ;  /* 0x0000000a05057292 */ /* 0x000fe2000f8e3c3f */
[----:B------:R-:W-:Y:S11]  /*3b60*/  @!P0 BRA `(.L_x_4528) ;  /* 0x0000000000048947 */ /* 0x000ff60003800000 */
[----:B------:R-:W-:Y:S01]  /*3b70*/  BPT.TRAP 0x1 ;  /* 0x000000040000795c */ /* 0x000fe20000300000 */
.L_x_4528:
[----:B------:R-:W-:Y:S01]  /*3b80*/  ULEA UR28, UR4, UR42, 0x3 ;  /* 0x0000002a041c7291 */ /* 0x000fe2000f8e183f */
[----:B0-----:R-:W-:-:S04]  /*3b90*/  MOV R10, UR5 ;  /* 0x00000005000a7c02 */ /* 0x001fc80008000f00 */
[----:B------:R-:W-:-:S04]  /*3ba0*/  SHF.L.U32 R10, R10, 0x1f, RZ ;  /* 0x0000001f0a0a7819 */ /* 0x000fc800000006ff */
[----:B------:R0:W1:Y:S01]  /*3bb0*/  SYNCS.PHASECHK.TRANS64.TRYWAIT P1, [UR28+0x22830], R10 ;  /* 0x0228300aff0075a7 */ /* 0x000062000802015c */
[----:B------:R-:W-:Y:S05]  /*3bc0*/  @!P0 BRA `(.L_x_4529) ;  /* 0x0000000000048947 */ /* 0x000fea0003800000 */
[----:B------:R-:W-:Y:S01]  /*3bd0*/  BPT.TRAP 0x1 ;  /* 0x000000040000795c */ /* 0x000fe20000300000 */
.L_x_4529:
[----:B-1----:R-:W-:Y:S05]  /*3be0*/  @P1 BRA `(.L_x_4530) ;  /* 0x0000000000081947 */ /* 0x002fea0003800000 */
[----:B------:R-:W1:Y:S02]  /*3bf0*/  SYNCS.PHASECHK.TRANS64.TRYWAIT P1, [UR28+0x22830], R10 ;  /* 0x0228300aff0075a7 */ /* 0x000e64000802015c */
[----:B-1----:R-:W-:Y:S05]  /*3c00*/  @!P1 BRA `(.L_x_4531) ;  /* 0x000000b4001c9947 */ /* 0x002fea0003800000 */
.L_x_4530:
[----:B------:R-:W-:Y:S01]  /*3c10*/  UIMAD UR10, UR4, 0x300, UR6 ;  /* 0x00000300040a78a4 */ /* 0x000fe2000f8e0206 */
[----:B------:R-:W-:Y:S01]  /*3c20*/  WARPGROUP.ARRIVE ;  /* 0x00000000000079c5 */ /* 0x000fe20000000000 */
[----:B------:R-:W-:Y:S01]  /*3c30*/  UMOV UR11, 0x40000040 ;  /* 0x40000040000b7882 */ /* 0x000fe20000000000 */
[----:B------:R-:W-:Y:S01]  /*3c40*/  UMOV UR15, 0x40000040 ;  /* 0x40000040000f7882 */ /* 0x000fe20000000000 */
[----:B------:R-:W-:Y:S01]  /*3c50*/  UIADD3 UR14, UR10, 0x2, URZ ;  /* 0x000000020a0e7890 */ /* 0x000fe2000fffe03f */
[----:B------:R-:W-:Y:S01]  /*3c60*/  IADD3 R0, -R2, 0xb, RZ ;  /* 0x0000000b02007810 */ /* 0x000fe20007ffe1ff */
        /* <DEDUP_REMOVED lines=18> */
.L_x_4532:
[----:B------:R-:W-:Y:S01]  /*3d90*/  UISETP.NE.AND UP0, UPT, UR43, URZ, UPT ;  /* 0x0000003f2b00728c */ /* 0x000fe2000bf05270 */
[----:B-1----:R-:W-:Y:S02]  /*3da0*/  IMAD.MOV.U32 R9, RZ, RZ, R6 ;  /* 0x000000ffff097224 */ /* 0x002fe400078e0006 */
[----:B------:R-:W-:Y:S01]  /*3db0*/  FMUL.FTZ R8, R154, UR31 ;  /* 0x0000001f9a087c20 */ /* 0x000fe20008410000 */
[----:B------:R-:W-:Y:S02]  /*3dc0*/  IMAD.MOV.U32 R22, RZ, RZ, -0x2 ;  /* 0xfffffffeff167424 */ /* 0x000fe400078e00ff */
[----:B------:R-:W-:Y:S01]  /*3dd0*/  FMUL.FTZ R14, R155, UR31 ;  /* 0x0000001f9b0e7c20 */ /* 0x000fe20008410000 */
[----:B------:R-:W-:Y:S01]  /*3de0*/  FMUL.FTZ R155, R167, UR31 ;  /* 0x0000001fa79b7c20 */ /* 0x000fe20008410000 */
[----:B------:R-:W-:Y:S01]  /*3df0*/  PLOP3.LUT P1, PT, PT, PT, UP0, 0x80, 0x0 ;  /* 0x000000000000781c */ /* 0x000fe20003f2f008 */
[----:B------:R-:W-:Y:S01]  /*3e00*/  FMUL.FTZ R16, R158, UR31 ;  /* 0x0000001f9e107c20 */ /* 0x000fe20008410000 */
[----:B------:R-:W-:Y:S01]  /*3e10*/  PLOP3.LUT P2, PT, PT, PT, UP0, 0x80, 0x0 ;  /* 0x000000000000781c */ /* 0x000fe20003f4f008 */
[----:B------:R-:W1:Y:S01]  /*3e20*/  MUFU.TANH R8, R8 ;  /* 0x0000000800087308 */ /* 0x000e620000002400 */
[----:B------:R-:W-:Y:S01]  /*3e30*/  MOV R20, UR30 ;  /* 0x0000001e00147c02 */ /* 0x000fe20008000f00 */
[----:B------:R-:W-:Y:S01]  /*3e40*/  @UP0 ULDC UR10, c[0x0][0x44c] ;  /* 0x00011300000a0ab9 */ /* 0x000fe20000000800 */
[----:B------:R-:W-:Y:S01]  /*3e50*/  FMUL.FTZ R15, R159, UR31 ;  /* 0x0000001f9f0f7c20 */ /* 0x000fe20008410000 */
[----:B------:R-:W-:Y:S01]  /*3e60*/  FMUL.FTZ R162, R162, UR31 ;  /* 0x0000001fa2a27c20 */ /* 0x000fe20008410000 */
[----:B------:R-:W-:Y:S01]  /*3e70*/  FMUL.FTZ R203, R157, UR31 ;  /* 0x0000001f9dcb7c20 */ /* 0x000fe20008410000 */
[----:B------:R-:W-:Y:S01]  /*3e80*/  FMUL.FTZ R158, R163, UR31 ;  /* 0x0000001fa39e7c20 */ /* 0x000fe20008410000 */
[----:B------:R-:W-:Y:S01]  /*3e90*/  FMUL.FTZ R157, R166, UR31 ;  /* 0x0000001fa69d7c20 */ /* 0x000fe20008410000 */
[----:B------:R-:W3:Y:S01]  /*3ea0*/  MUFU.TANH R14, R14 ;  /* 0x0000000e000e7308 */ /* 0x000ee20000002400 */
[----:B------:R-:W-:Y:S01]  /*3eb0*/  FMUL.FTZ R166, R168, UR31 ;  /* 0x0000001fa8a67c20 */ /* 0x000fe20008410000 */
[----:B------:R-:W-:Y:S01]  /*3ec0*/  @P1 IMAD.HI.U32 R13, R6, UR10, RZ ;  /* 0x0000000a060d1c27 */ /* 0x000fe2000f8e00ff */
[----:B------:R-:W-:-:S03]  /*3ed0*/  @UP0 ULDC UR10, c[0x0][0x450] ;  /* 0x00011400000a0ab9 */ /* 0x000fc60000000800 */
[----:B------:R-:W-:Y:S01]  /*3ee0*/  FMUL.FTZ R170, R170, UR31 ;  /* 0x0000001faaaa7c20 */ /* 0x000fe20008410000 */
[----:B------:R-:W-:Y:S01]  /*3ef0*/  FMUL.FTZ R202, R156, UR31 ;  /* 0x0000001f9cca7c20 */ /* 0x000fe20008410000 */
[----:B------:R-:W-:Y:S01]  /*3f00*/  FMUL.FTZ R174, R174, UR31 ;  /* 0x0000001faeae7c20 */ /* 0x000fe20008410000 */
[----:B------:R-:W-:Y:S01]  /*3f10*/  @P2 SHF.R.U32.HI R9, RZ, UR10, R13 ;  /* 0x0000000aff092c19 */ /* 0x000fe2000801160d */
[----:B------:R-:W-:Y:S01]  /*3f20*/  UMOV UR10, 0x1 ;  /* 0x00000001000a7882 */ /* 0x000fe20000000000 */
[----:B------:R-:W-:Y:S01]  /*3f30*/  MUFU.TANH R16, R16 ;  /* 0x0000001000107308 */ /* 0x000fe20000002400 */
[----:B------:R-:W-:Y:S01]  /*3f40*/  UIMAD UR10, UR27, -0x60, UR10 ;  /* 0xffffffa01b0a78a4 */ /* 0x000fe2000f8e020a */
[----:B------:R-:W-:Y:S01]  /*3f50*/  FMUL.FTZ R201, R153, UR31 ;  /* 0x0000001f99c97c20 */ /* 0x000fe20008410000 */
[----:B------:R-:W4:Y:S01]  /*3f60*/  SHFL.IDX PT, R18, R9, 0x1, 0x1c1f ;  /* 0x003c1f0009127f89 */ /* 0x000f2200000e0000 */
[----:B------:R-:W-:Y:S01]  /*3f70*/  FMUL.FTZ R163, R165, UR31 ;  /* 0x0000001fa5a37c20 */ /* 0x000fe20008410000 */
[----:B------:R-:W-:Y:S01]  /*3f80*/  FMUL.FTZ R171, R171, UR31 ;  /* 0x0000001fabab7c20 */ /* 0x000fe20008410000 */
[----:B------:R-:W-:Y:S01]  /*3f90*/  FMUL.FTZ R200, R152, UR31 ;  /* 0x0000001f98c87c20 */ /* 0x000fe20008410000 */
[----:B------:R-:W-:Y:S01]  /*3fa0*/  IMAD R167, R7, R22, UR10 ;  /* 0x0000000a07a77e24 */ /* 0x000fe2000f8e0216 */
[----:B------:R-:W5:Y:S01]  /*3fb0*/  MUFU.TANH R15, R15 ;  /* 0x0000000f000f7308 */ /* 0x000f620000002400 */
[----:B------:R-:W-:Y:S01]  /*3fc0*/  FMUL.FTZ R152, R175, UR31 ;  /* 0x0000001faf987c20 */ /* 0x000fe20008410000 */
[----:B------:R-:W-:Y:S01]  /*3fd0*/  FMUL.FTZ R178, R178, UR31 ;  /* 0x0000001fb2b27c20 */ /* 0x000fe20008410000 */
[----:B------:R-:W-:-:S02]  /*3fe0*/  IMAD R167, R20, UR40, R167 ;  /* 0x0000002814a77c24 */ /* 0x000fc4000f8e02a7 */
[----:B------:R-:W-:Y:S01]  /*3ff0*/  FMUL.FTZ R179, R179, UR31 ;  /* 0x0000001fb3b37c20 */ /* 0x000fe20008410000 */
[----:B------:R-:W-:Y:S01]  /*4000*/  FMUL.FTZ R182, R182, UR31 ;  /* 0x0000001fb6b67c20 */ /* 0x000fe20008410000 */
[----:B------:R-:W-:Y:S01]  /*4010*/  FMUL.FTZ R183, R183, UR31 ;  /* 0x0000001fb7b77c20 */ /* 0x000fe20008410000 */
[----:B------:R-:W-:Y:S01]  /*4020*/  FMUL.FTZ R186, R186, UR31 ;  /* 0x0000001fbaba7c20 */ /* 0x000fe20008410000 */
        /* <DEDUP_REMOVED lines=11> */
[----:B----4-:R-:W-:Y:S01]  /*40e0*/  IADD3 R13, R18, -UR29, R167 ;  /* 0x8000001d120d7c10 */ /* 0x010fe2000fffe0a7 */
[----:B------:R-:W-:Y:S01]  /*40f0*/  FMUL.FTZ R164, R169, UR31 ;  /* 0x0000001fa9a47c20 */ /* 0x000fe20008410000 */
[----:B------:R-:W-:Y:S01]  /*4100*/  FMUL.FTZ R169, R172, UR31 ;  /* 0x0000001faca97c20 */ /* 0x000fe20008410000 */
[----:B------:R-:W-:Y:S01]  /*4110*/  FMUL.FTZ R175, R177, UR31 ;  /* 0x0000001fb1af7c20 */ /* 0x000fe20008410000 */
[C---:B------:R-:W-:Y:S01]  /*4120*/  ISETP.GT.AND P1, PT, R13.reuse, RZ, PT ;  /* 0x000000ff0d00720c */ /* 0x040fe20003f24270 */
[----:B------:R3:W-:Y:S01]  /*4130*/  MUFU.TANH R156, R170 ;  /* 0x000000aa009c7308 */ /* 0x0007e20000002400 */
[----:B------:R-:W-:Y:S01]  /*4140*/  ISETP.GT.AND P2, PT, R13, 0x1, PT ;  /* 0x000000010d00780c */ /* 0x000fe20003f44270 */
[----:B------:R-:W-:Y:S01]  /*4150*/  FMUL.FTZ R177, R181, UR31 ;  /* 0x0000001fb5b17c20 */ /* 0x000fe20008410000 */
[----:B-1----:R-:W-:Y:S01]  /*4160*/  FSEL R168, R8, -INF , P1 ;  /* 0xff80000008a87808 */ /* 0x002fe20000800000 */
[----:B------:R-:W-:Y:S01]  /*4170*/  FMUL.FTZ R160, R160, UR31 ;  /* 0x0000001fa0a07c20 */ /* 0x000fe20008410000 */
[----:B------:R-:W-:Y:S01]  /*4180*/  ISETP.GT.AND P1, PT, R13, 0x8, PT ;  /* 0x000000080d00780c */ /* 0x000fe20003f24270 */
[----:B------:R-:W-:Y:S01]  /*4190*/  FMUL.FTZ R173, R173, UR31 ;  /* 0x0000001fadad7c20 */ /* 0x000fe20008410000 */
[----:B------:R-:W-:Y:S01]  /*41a0*/  FMNMX.FTZ R17, R168, R12, !PT ;  /* 0x0000000ca8117209 */ /* 0x000fe20007810000 */
[----:B------:R-:W1:Y:S01]  /*41b0*/  MUFU.TANH R157, R157 ;  /* 0x0000009d009d7308 */ /* 0x000e620000002400 */
[----:B---3--:R-:W-:Y:S01]  /*41c0*/  FSEL R170, R14, -INF , P2 ;  /* 0xff8000000eaa7808 */ /* 0x008fe20001000000 */
[----:B------:R-:W-:Y:S01]  /*41d0*/  UIADD3 UR10, UR28, 0x22840, URZ ;  /* 0x000228401c0a7890 */ /* 0x000fe2000fffe03f */
[----:B------:R-:W-:-:S02]  /*41e0*/  ISETP.GT.AND P2, PT, R13, 0x9, PT ;  /* 0x000000090d00780c */ /* 0x000fc40003f44270 */
[----:B------:R-:W-:Y:S01]  /*41f0*/  FMNMX.FTZ R17, R170, R17, !PT ;  /* 0x00000011aa117209 */ /* 0x000fe20007810000 */
[----:B------:R-:W-:Y:S01]  /*4200*/  UPRMT UR10, UR25, 0x654, UR10 ;  /* 0x00000654190a7896 */ /* 0x000fe2000800000a */
[----:B-----5:R-:W-:Y:S01]  /*4210*/  FSEL R165, R15, -INF , P2 ;  /* 0xff8000000fa57808 */ /* 0x020fe20001000000 */
[----:B------:R3:W-:Y:S01]  /*4220*/  MUFU.TANH R153, R174 ;  /* 0x000000ae00997308 */ /* 0x0007e20000002400 */
[----:B------:R-:W-:-:S04]  /*4230*/  ISETP.GT.AND P2, PT, R13, 0x11, PT ;  /* 0x000000110d00780c */ /* 0x000fc80003f44270 */
[----:B0-----:R-:W-:Y:S02]  /*4240*/  FSEL R158, R158, -INF , P2 ;  /* 0xff8000009e9e7808 */ /* 0x001fe40001000000 */
[C---:B------:R-:W-:Y:S01]  /*4250*/  ISETP.GT.AND P2, PT, R13.reuse, 0x19, PT ;  /* 0x000000190d00780c */ /* 0x040fe20003f44270 */
[----:B------:R-:W0:Y:S01]  /*4260*/  MUFU.TANH R155, R155 ;  /* 0x0000009b009b7308 */ /* 0x000e220000002400 */
[----:B---3--:R-:W-:Y:S01]  /*4270*/  FSEL R174, R16, -INF , P1 ;  /* 0xff80000010ae7808 */ /* 0x008fe20000800000 */
[----:B------:R-:W-:Y:S01]  /*4280*/  SYNCS.ARRIVE.TRANS64.RED.A1T0 RZ, [UR10], RZ ;  /* 0x000000ffffff79a7 */ /* 0x000fe2000810040a */
[----:B------:R-:W-:Y:S02]  /*4290*/  ISETP.GT.AND P1, PT, R13, 0x10, PT ;  /* 0x000000100d00780c */ /* 0x000fe40003f24270 */
[----:B------:R-:W-:Y:S02]  /*42a0*/  FMNMX.FTZ R8, R174, R17, !PT ;  /* 0x00000011ae087209 */ /* 0x000fe40007810000 */
[----:B------:R-:W-:Y:S01]  /*42b0*/  FSEL R162, R162, -INF , P1 ;  /* 0xff800000a2a27808 */ /* 0x000fe20000800000 */
[----:B------:R-:W3:Y:S01]  /*42c0*/  MUFU.TANH R154, R171 ;  /* 0x000000ab009a7308 */ /* 0x000ee20000002400 */
[----:B------:R-:W-:-:S02]  /*42d0*/  FMNMX.FTZ R15, R165, R8, !PT ;  /* 0x00000008a50f7209 */ /* 0x000fc40007810000 */
[----:B------:R-:W-:Y:S02]  /*42e0*/  ISETP.GT.AND P1, PT, R13, 0x18, PT ;  /* 0x000000180d00780c */ /* 0x000fe40003f24270 */
[----:B------:R-:W-:Y:S02]  /*42f0*/  FMNMX.FTZ R15, R162, R15, !PT ;  /* 0x0000000fa20f7209 */ /* 0x000fe40007810000 */
[----:B-1----:R-:W-:Y:S01]  /*4300*/  FSEL R157, R157, -INF , P1 ;  /* 0xff8000009d9d7808 */ /* 0x002fe20000800000 */
[----:B------:R-:W1:Y:S01]  /*4310*/  MUFU.TANH R152, R152 ;  /* 0x0000009800987308 */ /* 0x000e620000002400 */
[----:B------:R-:W-:Y:S02]  /*4320*/  FMNMX.FTZ R8, R158, R15, !PT ;  /* 0x0000000f9e087209 */ /* 0x000fe40007810000 */
[----:B------:R-:W-:Y:S02]  /*4330*/  ISETP.GT.AND P1, PT, R13, 0x20, PT ;  /* 0x000000200d00780c */ /* 0x000fe40003f24270 */
[----:B0-----:R-:W-:-:S02]  /*4340*/  FSEL R155, R155, -INF , P2 ;  /* 0xff8000009b9b7808 */ /* 0x001fc40001000000 */
[----:B------:R-:W-:Y:S01]  /*4350*/  FMNMX.FTZ R8, R157, R8, !PT ;  /* 0x000000089d087209 */ /* 0x000fe20007810000 */
[----:B------:R-:W0:Y:S01]  /*4360*/  MUFU.TANH R23, R178 ;  /* 0x000000b200177308 */ /* 0x000e220000002400 */
[----:B------:R-:W-:Y:S02]  /*4370*/  ISETP.GT.AND P2, PT, R13, 0x21, PT ;  /* 0x000000210d00780c */ /* 0x000fe40003f44270 */
[----:B------:R-:W-:Y:S02]  /*4380*/  FSEL R156, R156, -INF , P1 ;  /* 0xff8000009c9c7808 */ /* 0x000fe40000800000 */
[----:B------:R-:W-:Y:S02]  /*4390*/  FMNMX.FTZ R15, R155, R8, !PT ;  /* 0x000000089b0f7209 */ /* 0x000fe40007810000 */
[----:B------:R-:W-:Y:S01]  /*43a0*/  ISETP.GT.AND P1, PT, R13, 0x28, PT ;  /* 0x000000280d00780c */ /* 0x000fe20003f24270 */
[----:B------:R4:W5:Y:S01]  /*43b0*/  MUFU.TANH R22, R179 ;  /* 0x000000b300167308 */ /* 0x0009620000002400 */
[----:B---3--:R-:W-:-:S02]  /*43c0*/  FSEL R154, R154, -INF , P2 ;  /* 0xff8000009a9a7808 */ /* 0x008fc40001000000 */
[----:B------:R-:W-:Y:S02]  /*43d0*/  FMNMX.FTZ R15, R156, R15, !PT ;  /* 0x0000000f9c0f7209 */ /* 0x000fe40007810000 */
[----:B------:R-:W-:Y:S02]  /*43e0*/  ISETP.GT.AND P2, PT, R13, 0x29, PT ;  /* 0x000000290d00780c */ /* 0x000fe40003f44270 */
[----:B------:R-:W-:Y:S01]  /*43f0*/  FSEL R153, R153, -INF , P1 ;  /* 0xff80000099997808 */ /* 0x000fe20000800000 */
[----:B------:R3:W2:Y:S01]  /*4400*/  MUFU.TANH R21, R182 ;  /* 0x000000b600157308 */ /* 0x0006a20000002400 */
[----:B------:R-:W-:Y:S01]  /*4410*/  FMNMX.FTZ R8, R154, R15, !PT ;  /* 0x0000000f9a087209 */ /* 0x000fe20007810000 */
[----:B----4-:R-:W-:Y:S01]  /*4420*/  FMUL.FTZ R179, R184, UR31 ;  /* 0x0000001fb8b37c20 */ /* 0x010fe20008410000 */
[----:B------:R-:W-:Y:S01]  /*4430*/  ISETP.GT.AND P1, PT, R13, 0x30, PT ;  /* 0x000000300d00780c */ /* 0x000fe20003f24270 */
[----:B------:R-:W-:Y:S01]  /*4440*/  FMUL.FTZ R184, R189, UR31 ;  /* 0x0000001fbdb87c20 */ /* 0x000fe20008410000 */
[----:B-1----:R-:W-:Y:S01]  /*4450*/  FSEL R152, R152, -INF , P2 ;  /* 0xff80000098987808 */ /* 0x002fe20001000000 */
[----:B------:R-:W-:Y:S01]  /*4460*/  FMUL.FTZ R189, R193, UR31 ;  /* 0x0000001fc1bd7c20 */ /* 0x000fe20008410000 */
[----:B------:R-:W-:Y:S01]  /*4470*/  FMNMX.FTZ R15, R153, R8, !PT ;  /* 0x00000008990f7209 */ /* 0x000fe20007810000 */
[----:B------:R1:W4:Y:S01]  /*4480*/  MUFU.TANH R20, R183 ;  /* 0x000000b700147308 */ /* 0x0003220000002400 */
[----:B------:R-:W-:Y:S01]  /*4490*/  ISETP.GT.AND P2, PT, R13, 0x31, PT ;  /* 0x000000310d00780c */ /* 0x000fe20003f44270 */
[----:B---3--:R-:W-:Y:S01]  /*44a0*/  FMUL.FTZ R182, R192, UR31 ;  /* 0x0000001fc0b67c20 */ /* 0x008fe20008410000 */
[----:B0-----:R-:W-:-:S02]  /*44b0*/  FSEL R23, R23, -INF , P1 ;  /* 0xff80000017177808 */ /* 0x001fc40000800000 */
[----:B------:R-:W-:Y:S02]  /*44c0*/  FMNMX.FTZ R8, R152, R15, !PT ;  /* 0x0000000f98087209 */ /* 0x000fe40007810000 */
[----:B------:R-:W-:Y:S01]  /*44d0*/  ISETP.GT.AND P1, PT, R13, 0x38, PT ;  /* 0x000000380d00780c */ /* 0x000fe20003f24270 */
[----:B------:R0:W3:Y:S01]  /*44e0*/  MUFU.TANH R19, R186 ;  /* 0x000000ba00137308 */ /* 0x0000e20000002400 */
[----:B-----5:R-:W-:Y:S01]  /*44f0*/  FSEL R22, R22, -INF , P2 ;  /* 0xff80000016167808 */ /* 0x020fe20001000000 */
[----:B-1----:R-:W-:Y:S01]  /*4500*/  FMUL.FTZ R183, R196, UR31 ;  /* 0x0000001fc4b77c20 */ /* 0x002fe20008410000 */
[----:B------:R-:W-:Y:S02]  /*4510*/  FMNMX.FTZ R15, R23, R8, !PT ;  /* 0x00000008170f7209 */ /* 0x000fe40007810000 */
[----:B------:R-:W-:Y:S02]  /*4520*/  ISETP.GT.AND P2, PT, R13, 0x39, PT ;  /* 0x000000390d00780c */ /* 0x000fe40003f44270 */
[----:B--2---:R-:W-:Y:S01]  /*4530*/  FSEL R21, R21, -INF , P1 ;  /* 0xff80000015157808 */ /* 0x004fe20000800000 */
[----:B------:R-:W1:Y:S01]  /*4540*/  MUFU.TANH R17, R187 ;  /* 0x000000bb00117308 */ /* 0x000e620000002400 */
[----:B------:R-:W-:Y:S01]  /*4550*/  FMNMX.FTZ R8, R22, R15, !PT ;  /* 0x0000000f16087209 */ /* 0x000fe20007810000 */
[----:B0-----:R-:W0:Y:S01]  /*4560*/  SHFL.IDX PT, R186, R9, RZ, 0x1c1f ;  /* 0x001c1fff09ba7589 */ /* 0x001e2200000e0000 */
[----:B------:R-:W-:-:S02]  /*4570*/  ISETP.GT.AND P1, PT, R13, 0x40, PT ;  /* 0x000000400d00780c */ /* 0x000fc40003f24270 */
[----:B----4-:R-:W-:Y:S02]  /*4580*/  FSEL R20, R20, -INF , P2 ;  /* 0xff80000014147808 */ /* 0x010fe40001000000 */
[----:B------:R-:W-:Y:S01]  /*4590*/  FMNMX.FTZ R15, R21, R8, !PT ;  /* 0x00000008150f7209 */ /* 0x000fe20007810000 */
[----:B------:R-:W2:Y:S01]  /*45a0*/  MUFU.TANH R18, R190 ;  /* 0x000000be00127308 */ /* 0x000ea20000002400 */
[----:B------:R-:W-:Y:S02]  /*45b0*/  ISETP.GT.AND P2, PT, R13, 0x41, PT ;  /* 0x000000410d00780c */ /* 0x000fe40003f44270 */
[----:B---3--:R-:W-:Y:S02]  /*45c0*/  FSEL R19, R19, -INF , P1 ;  /* 0xff80000013137808 */ /* 0x008fe40000800000 */
[----:B------:R-:W-:Y:S02]  /*45d0*/  FMNMX.FTZ R8, R20, R15, !PT ;  /* 0x0000000f14087209 */ /* 0x000fe40007810000 */
[----:B------:R-:W-:Y:S01]  /*45e0*/  ISETP.GT.AND P1, PT, R13, 0x48, PT ;  /* 0x000000480d00780c */ /* 0x000fe20003f24270 */
[----:B------:R-:W3:Y:S01]  /*45f0*/  MUFU.TANH R191, R191 ;  /* 0x000000bf00bf7308 */ /* 0x000ee20000002400 */
[----:B-1----:R-:W-:-:S02]  /*4600*/  FSEL R17, R17, -INF , P2 ;  /* 0xff80000011117808 */ /* 0x002fc40001000000 */
[----:B------:R-:W-:Y:S02]  /*4610*/  FMNMX.FTZ R8, R19, R8, !PT ;  /* 0x0000000813087209 */ /* 0x000fe40007810000 */
[----:B------:R-:W-:Y:S02]  /*4620*/  ISETP.GT.AND P2, PT, R13, 0x49, PT ;  /* 0x000000490d00780c */ /* 0x000fe40003f44270 */
[----:B------:R-:W-:Y:S01]  /*4630*/  FMNMX.FTZ R15, R17, R8, !PT ;  /* 0x00000008110f7209 */ /* 0x000fe20007810000 */
[----:B------:R-:W1:Y:S01]  /*4640*/  MUFU.TANH R16, R194 ;  /* 0x000000c200107308 */ /* 0x000e620000002400 */
[----:B--2---:R-:W-:Y:S02]  /*4650*/  FSEL R18, R18, -INF , P1 ;  /* 0xff80000012127808 */ /* 0x004fe40000800000 */
[----:B------:R-:W-:Y:S02]  /*4660*/  ISETP.GT.AND P1, PT, R13, 0x50, PT ;  /* 0x000000500d00780c */ /* 0x000fe40003f24270 */
[----:B------:R-:W-:-:S02]  /*4670*/  FMNMX.FTZ R15, R18, R15, !PT ;  /* 0x0000000f120f7209 */ /* 0x000fc40007810000 */
[----:B0-----:R-:W-:Y:S01]  /*4680*/  IADD3 R181, R186, -UR29, R167 ;  /* 0x8000001dbab57c10 */ /* 0x001fe2000fffe0a7 */
[----:B------:R-:W0:Y:S01]  /*4690*/  MUFU.TANH R14, R195 ;  /* 0x000000c3000e7308 */ /* 0x000e220000002400 */
[----:B---3--:R-:W-:Y:S02]  /*46a0*/  FSEL R8, R191, -INF , P2 ;  /* 0xff800000bf087808 */ /* 0x008fe40001000000 */
[----:B------:R-:W-:Y:S02]  /*46b0*/  ISETP.GT.AND P2, PT, R13, 0x51, PT ;  /* 0x000000510d00780c */ /* 0x000fe40003f44270 */
[----:B------:R-:W-:Y:S02]  /*46c0*/  FMNMX.FTZ R15, R8, R15, !PT ;  /* 0x0000000f080f7209 */ /* 0x000fe40007810000 */
[----:B------:R-:W-:Y:S01]  /*46d0*/  ISETP.GT.AND P3, PT, R181, 0x18, PT ;  /* 0x00000018b500780c */ /* 0x000fe20003f64270 */
[----:B------:R-:W2:Y:S01]  /*46e0*/  MUFU.TANH R198, R198 ;  /* 0x000000c600c67308 */ /* 0x000ea20000002400 */
[----:B-1----:R-:W-:-:S02]  /*46f0*/  FSEL R16, R16, -INF , P1 ;  /* 0xff80000010107808 */ /* 0x002fc40000800000 */
[----:B------:R-:W-:Y:S02]  /*4700*/  ISETP.GT.AND P1, PT, R13, 0x58, PT ;  /* 0x000000580d00780c */ /* 0x000fe40003f24270 */
[----:B------:R-:W-:-:S03]  /*4710*/  FMNMX.FTZ R171, R16, R15, !PT ;  /* 0x0000000f10ab7209 */ /* 0x000fc60007810000 */
[----:B------:R-:W1:Y:S01]  /*4720*/  MUFU.TANH R199, R199 ;  /* 0x000000c700c77308 */ /* 0x000e620000002400 */
[----:B0-----:R-:W-:Y:S02]  /*4730*/  FSEL R14, R14, -INF , P2 ;  /* 0xff8000000e0e7808 */ /* 0x001fe40001000000 */
[----:B------:R-:W-:Y:S02]  /*4740*/  ISETP.GT.AND P2, PT, R13, 0x59, PT ;  /* 0x000000590d00780c */ /* 0x000fe40003f44270 */
[----:B------:R-:W-:-:S03]  /*4750*/  FMNMX.FTZ R172, R14, R171, !PT ;  /* 0x000000ab0eac7209 */ /* 0x000fc60007810000 */
[----:B------:R-:W0:Y:S01]  /*4760*/  MUFU.TANH R200, R200 ;  /* 0x000000c800c87308 */ /* 0x000e220000002400 */
[----:B--2---:R-:W-:Y:S02]  /*4770*/  FSEL R15, R198, -INF , P1 ;  /* 0xff800000c60f7808 */ /* 0x004fe40000800000 */
[----:B------:R-:W-:Y:S02]  /*4780*/  ISETP.GT.AND P1, PT, R181, RZ, PT ;  /* 0x000000ffb500720c */ /* 0x000fe40003f24270 */
[----:B------:R-:W-:Y:S01]  /*4790*/  FMNMX.FTZ R178, R15, R172, !PT ;  /* 0x000000ac0fb27209 */ /* 0x000fe20007810000 */
[----:B------:R-:W-:Y:S01]  /*47a0*/  FMUL.FTZ R172, R176, UR31 ;  /* 0x0000001fb0ac7c20 */ /* 0x000fe20008410000 */
[----:B------:R-:W-:Y:S01]  /*47b0*/  FMUL.FTZ R176, R180, UR31 ;  /* 0x0000001fb4b07c20 */ /* 0x000fe20008410000 */
[----:B------:R-:W2:Y:S01]  /*47c0*/  MUFU.TANH R201, R201 ;  /* 0x000000c900c97308 */ /* 0x000ea20000002400 */
[----:B-1----:R-:W-:Y:S01]  /*47d0*/  FSEL R13, R199, -INF , P2 ;  /* 0xff800000c70d7808 */ /* 0x002fe20001000000 */
[----:B------:R-:W-:Y:S01]  /*47e0*/  FMUL.FTZ R180, R185, UR31 ;  /* 0x0000001fb9b47c20 */ /* 0x000fe20008410000 */
[----:B------:R-:W-:Y:S01]  /*47f0*/  ISETP.GT.AND P2, PT, R181, 0x1, PT ;  /* 0x00000001b500780c */ /* 0x000fe20003f44270 */
[----:B------:R-:W-:Y:S01]  /*4800*/  FMUL.FTZ R185, R197, UR31 ;  /* 0x0000001fc5b97c20 */ /* 0x000fe20008410000 */
[----:B------:R-:W-:-:S03]  /*4810*/  FMNMX.FTZ R178, R13, R178, !PT ;  /* 0x000000b20db27209 */ /* 0x000fc60007810000 */
[----:B------:R-:W1:Y:S01]  /*4820*/  MUFU.TANH R202, R202 ;  /* 0x000000ca00ca7308 */ /* 0x000e620000002400 */
[----:B0-----:R-:W-:Y:S01]  /*4830*/  FSEL R200, R200, -INF , P1 ;  /* 0xff800000c8c87808 */ /* 0x001fe20000800000 */
[----:B------:R-:W0:Y:S01]  /*4840*/  SHFL.BFLY PT, R171, R178, 0x2, 0x1f ;  /* 0x0c401f00b2ab7f89 */ /* 0x000e2200000e0000 */
[----:B------:R-:W-:Y:S02]  /*4850*/  ISETP.GT.AND P1, PT, R181, 0x8, PT ;  /* 0x00000008b500780c */ /* 0x000fe40003f24270 */
[----:B------:R-:W-:-:S03]  /*4860*/  FMNMX.FTZ R186, R200, R11, !PT ;  /* 0x0000000bc8ba7209 */ /* 0x000fc60007810000 */
[----:B------:R-:W3:Y:S01]  /*4870*/  MUFU.TANH R203, R203 ;  /* 0x000000cb00cb7308 */ /* 0x000ee20000002400 */
[----:B--2---:R-:W-:Y:S02]  /*4880*/  FSEL R201, R201, -INF , P2 ;  /* 0xff800000c9c97808 */ /* 0x004fe40001000000 */
[----:B------:R-:W-:Y:S02]  /*4890*/  ISETP.GT.AND P2, PT, R181, 0x9, PT ;  /* 0x00000009b500780c */ /* 0x000fe40003f44270 */
[----:B------:R-:W-:-:S03]  /*48a0*/  FMNMX.FTZ R167, R201, R186, !PT ;  /* 0x000000bac9a77209 */ /* 0x000fc60007810000 */
[----:B------:R-:W2:Y:S01]  /*48b0*/  MUFU.TANH R160, R160 ;  /* 0x000000a000a07308 */ /* 0x000ea20000002400 */
[----:B-1----:R-:W-:Y:S02]  /*48c0*/  FSEL R202, R202, -INF , P1 ;  /* 0xff800000caca7808 */ /* 0x002fe40000800000 */
[----:B------:R-:W-:Y:S02]  /*48d0*/  ISETP.GT.AND P1, PT, R181, 0x10, PT ;  /* 0x00000010b500780c */ /* 0x000fe40003f24270 */
[----:B------:R-:W-:-:S03]  /*48e0*/  FMNMX.FTZ R186, R202, R167, !PT ;  /* 0x000000a7caba7209 */ /* 0x000fc60007810000 */
[----:B------:R-:W1:Y:S01]  /*48f0*/  MUFU.TANH R159, R159 ;  /* 0x0000009f009f7308 */ /* 0x000e620000002400 */
[----:B---3--:R-:W-:Y:S02]  /*4900*/  FSEL R203, R203, -INF , P2 ;  /* 0xff800000cbcb7808 */ /* 0x008fe40001000000 */
[----:B0-----:R-:W-:Y:S01]  /*4910*/  FMNMX.FTZ R171, R178, R171, !PT ;  /* 0x000000abb2ab7209 */ /* 0x001fe20007810000 */
[----:B------:R-:W-:Y:S01]  /*4920*/  FMUL.FTZ R178, R188, UR31 ;  /* 0x0000001fbcb27c20 */ /* 0x000fe20008410000 */
[----:B------:R-:W-:-:S03]  /*4930*/  ISETP.GT.AND P2, PT, R181, 0x11, PT ;  /* 0x00000011b500780c */ /* 0x000fc60003f44270 */
[----:B------:R-:W0:Y:S01]  /*4940*/  SHFL.BFLY PT, R190, R171, 0x1, 0x1f ;  /* 0x0c201f00abbe7f89 */ /* 0x000e2200000e0000 */
[----:B------:R-:W3:Y:S01]  /*4950*/  MUFU.TANH R161, R161 ;  /* 0x000000a100a17308 */ /* 0x000ee20000002400 */
[----:B--2---:R-:W-:-:S07]  /*4960*/  FSEL R160, R160, -INF , P1 ;  /* 0xff800000a0a07808 */ /* 0x004fce0000800000 */
[----:B------:R-:W2:Y:S01]  /*4970*/  MUFU.TANH R163, R163 ;  /* 0x000000a300a37308 */ /* 0x000ea20000002400 */
[----:B-1----:R-:W-:Y:S02]  /*4980*/  FSEL R167, R159, -INF , P2 ;  /* 0xff8000009fa77808 */ /* 0x002fe40001000000 */
[----:B------:R-:W-:-:S05]  /*4990*/  ISETP.GT.AND P2, PT, R181, 0x19, PT ;  /* 0x00000019b500780c */ /* 0x000fca0003f44270 */
[----:B------:R-:W1:Y:S01]  /*49a0*/  MUFU.TANH R166, R166 ;  /* 0x000000a600a67308 */ /* 0x000e620000002400 */
[----:B---3--:R-:W-:Y:S02]  /*49b0*/  FSEL R161, R161, -INF , P3 ;  /* 0xff800000a1a17808 */ /* 0x008fe40001800000 */
[----:B------:R-:W-:Y:S02]  /*49c0*/  ISETP.GT.AND P3, PT, R181, 0x20, PT ;  /* 0x00000020b500780c */ /* 0x000fe40003f64270 */
[----:B0-----:R-:W-:-:S03]  /*49d0*/  FMNMX.FTZ R9, R171, R190, !PT ;  /* 0x000000beab097209 */ /* 0x001fc60007810000 */
[----:B------:R-:W0:Y:S01]  /*49e0*/  MUFU.TANH R164, R164 ;  /* 0x000000a400a47308 */ /* 0x000e220000002400 */
[----:B------:R-:W-:Y:S02]  /*49f0*/  FMNMX.FTZ R171, R203, R186, !PT ;  /* 0x000000bacbab7209 */ /* 0x000fe40007810000 */
[----:B--2---:R-:W-:Y:S01]  /*4a00*/  FSEL R163, R163, -INF , P2 ;  /* 0xff800000a3a37808 */ /* 0x004fe20001000000 */
[C---:B------:R-:W-:Y:S01]  /*4a10*/  FMUL.FTZ R187, R9.reuse, UR7 ;  /* 0x0000000709bb7c20 */ /* 0x040fe20008410000 */
[----:B------:R-:W-:Y:S02]  /*4a20*/  FMNMX.FTZ R186, R160, R171, !PT ;  /* 0x000000aba0ba7209 */ /* 0x000fe40007810000 */
[----:B------:R-:W-:Y:S01]  /*4a30*/  FSETP.NEU.FTZ.AND P1, PT, R9, -INF , PT ;  /* 0xff8000000900780b */ /* 0x000fe20003f3d000 */
[----:B------:R-:W2:Y:S01]  /*4a40*/  MUFU.TANH R169, R169 ;  /* 0x000000a900a97308 */ /* 0x000ea20000002400 */
[----:B------:R-:W-:Y:S02]  /*4a50*/  FMNMX.FTZ R186, R167, R186, !PT ;  /* 0x000000baa7ba7209 */ /* 0x000fe40007810000 */
[----:B------:R-:W-:-:S02]  /*4a60*/  ISETP.GT.AND P2, PT, R181, 0x21, PT ;  /* 0x00000021b500780c */ /* 0x000fc40003f44270 */
[----:B------:R-:W-:Y:S02]  /*4a70*/  FMNMX.FTZ R186, R161, R186, !PT ;  /* 0x000000baa1ba7209 */ /* 0x000fe40007810000 */
[----:B-1----:R-:W-:Y:S01]  /*4a80*/  FSEL R166, R166, -INF , P3 ;  /* 0xff800000a6a67808 */ /* 0x002fe20001800000 */
[----:B------:R-:W1:Y:S01]  /*4a90*/  MUFU.TANH R173, R173 ;  /* 0x000000ad00ad7308 */ /* 0x000e620000002400 */
[----:B------:R-:W-:Y:S02]  /*4aa0*/  FMNMX.FTZ R171, R163, R186, !PT ;  /* 0x000000baa3ab7209 */ /* 0x000fe40007810000 */
[----:B------:R-:W-:Y:S02]  /*4ab0*/  FSEL R159, R187, RZ, P1 ;  /* 0x000000ffbb9f7208 */ /* 0x000fe40000800000 */
[C---:B------:R-:W-:Y:S02]  /*4ac0*/  ISETP.GT.AND P3, PT, R181.reuse, 0x28, PT ;  /* 0x00000028b500780c */ /* 0x040fe40003f64270 */
[----:B0-----:R-:W-:Y:S01]  /*4ad0*/  FSEL R164, R164, -INF , P2 ;  /* 0xff800000a4a47808 */ /* 0x001fe20001000000 */
[----:B------:R-:W0:Y:S01]  /*4ae0*/  MUFU.TANH R172, R172 ;  /* 0x000000ac00ac7308 */ /* 0x000e220000002400 */
[----:B------:R-:W-:Y:S01]  /*4af0*/  FMNMX.FTZ R171, R166, R171, !PT ;  /* 0x000000aba6ab7209 */ /* 0x000fe20007810000 */
[--C-:B------:R-:W-:Y:S01]  /*4b00*/  FFMA.FTZ R186, R170, UR7, -R159.reuse ;  /* 0x00000007aaba7c23 */ /* 0x100fe2000801089f */
[----:B------:R-:W-:Y:S01]  /*4b10*/  ISETP.GT.AND P2, PT, R181, 0x29, PT ;  /* 0x00000029b500780c */ /* 0x000fe20003f44270 */
[--C-:B------:R-:W-:Y:S01]  /*4b20*/  FFMA.FTZ R188, R174, UR7, -R159.reuse ;  /* 0x00000007aebc7c23 */ /* 0x100fe2000801089f */
[----:B--2---:R-:W-:Y:S01]  /*4b30*/  FSEL R170, R169, -INF , P3 ;  /* 0xff800000a9aa7808 */ /* 0x004fe20001800000 */
[--C-:B------:R-:W-:Y:S01]  /*4b40*/  FFMA.FTZ R168, R168, UR7, -R159.reuse ;  /* 0x00000007a8a87c23 */ /* 0x100fe2000801089f */
[----:B------:R-:W-:Y:S01]  /*4b50*/  FMNMX.FTZ R171, R164, R171, !PT ;  /* 0x000000aba4ab7209 */ /* 0x000fe20007810000 */
[----:B------:R-:W2:Y:S01]  /*4b60*/  MUFU.TANH R175, R175 ;  /* 0x000000af00af7308 */ /* 0x000ea20000002400 */
[----:B------:R-:W-:Y:S01]  /*4b70*/  ISETP.GT.AND P3, PT, R181, 0x30, PT ;  /* 0x00000030b500780c */ /* 0x000fe20003f64270 */
[--C-:B------:R-:W-:Y:S01]  /*4b80*/  FFMA.FTZ R162, R162, UR7, -R159.reuse ;  /* 0x00000007a2a27c23 */ /* 0x100fe2000801089f */
[----:B-1----:R-:W-:Y:S01]  /*4b90*/  FSEL R173, R173, -INF , P2 ;  /* 0xff800000adad7808 */ /* 0x002fe20001000000 */
[--C-:B------:R-:W-:Y:S01]  /*4ba0*/  FFMA.FTZ R23, R23, UR7, -R159.reuse ;  /* 0x0000000717177c23 */ /* 0x100fe2000801089f */
[----:B------:R-:W-:Y:S01]  /*4bb0*/  FMNMX.FTZ R174, R170, R171, !PT ;  /* 0x000000abaaae7209 */ /* 0x000fe20007810000 */
[--C-:B------:R-:W-:Y:S01]  /*4bc0*/  FFMA.FTZ R22, R22, UR7, -R159.reuse ;  /* 0x0000000716167c23 */ /* 0x100fe2000801089f */
[----:B------:R-:W-:Y:S01]  /*4bd0*/  ISETP.GT.AND P2, PT, R181, 0x31, PT ;  /* 0x00000031b500780c */ /* 0x000fe20003f44270 */
[----:B------:R-:W1:Y:S01]  /*4be0*/  MUFU.TANH R176, R176 ;  /* 0x000000b000b07308 */ /* 0x000e620000002400 */
[----:B0-----:R-:W-:Y:S01]  /*4bf0*/  FSEL R172, R172, -INF , P3 ;  /* 0xff800000acac7808 */ /* 0x001fe20001800000 */
[--C-:B------:R-:W-:Y:S01]  /*4c00*/  FFMA.FTZ R21, R21, UR7, -R159.reuse ;  /* 0x0000000715157c23 */ /* 0x100fe2000801089f */
[----:B------:R-:W-:Y:S01]  /*4c10*/  FMNMX.FTZ R187, R173, R174, !PT ;  /* 0x000000aeadbb7209 */ /* 0x000fe20007810000 */
[--C-:B------:R-:W-:Y:S01]  /*4c20*/  FFMA.FTZ R20, R20, UR7, -R159.reuse ;  /* 0x0000000714147c23 */ /* 0x100fe2000801089f */
[----:B------:R-:W-:Y:S01]  /*4c30*/  ISETP.GT.AND P3, PT, R181, 0x38, PT ;  /* 0x00000038b500780c */ /* 0x000fe20003f64270 */
[--C-:B------:R-:W-:Y:S01]  /*4c40*/  FFMA.FTZ R19, R19, UR7, -R159.reuse ;  /* 0x0000000713137c23 */ /* 0x100fe2000801089f */
[----:B------:R-:W-:Y:S01]  /*4c50*/  FMNMX.FTZ R187, R172, R187, !PT ;  /* 0x000000bbacbb7209 */ /* 0x000fe20007810000 */
[----:B------:R-:W0:Y:S01]  /*4c60*/  MUFU.TANH R177, R177 ;  /* 0x000000b100b17308 */ /* 0x000e220000002400 */
[----:B--2---:R-:W-:Y:S01]  /*4c70*/  FSEL R174, R175, -INF , P2 ;  /* 0xff800000afae7808 */ /* 0x004fe20001000000 */
[--C-:B------:R-:W-:Y:S01]  /*4c80*/  FFMA.FTZ R175, R165, UR7, -R159.reuse ;  /* 0x00000007a5af7c23 */ /* 0x100fe2000801089f */
[----:B------:R-:W-:Y:S01]  /*4c90*/  ISETP.GT.AND P2, PT, R181, 0x39, PT ;  /* 0x00000039b500780c */ /* 0x000fe20003f44270 */
[--C-:B------:R-:W-:Y:S01]  /*4ca0*/  FFMA.FTZ R16, R16, UR7, -R159.reuse ;  /* 0x0000000710107c23 */ /* 0x100fe2000801089f */
[----:B------:R-:W-:-:S03]  /*4cb0*/  FFMA.FTZ R13, R13, UR7, -R159 ;  /* 0x000000070d0d7c23 */ /* 0x000fc6000801089f */
[----:B------:R-:W2:Y:S01]  /*4cc0*/  MUFU.TANH R179, R179 ;  /* 0x000000b300b37308 */ /* 0x000ea20000002400 */
[----:B-1----:R-:W-:Y:S02]  /*4cd0*/  FSEL R165, R176, -INF , P3 ;  /* 0xff800000b0a57808 */ /* 0x002fe40001800000 */
[----:B------:R-:W-:-:S05]  /*4ce0*/  ISETP.GT.AND P3, PT, R181, 0x40, PT ;  /* 0x00000040b500780c */ /* 0x000fca0003f64270 */
[----:B------:R-:W1:Y:S01]  /*4cf0*/  MUFU.TANH R180, R180 ;  /* 0x000000b400b47308 */ /* 0x000e620000002400 */
[----:B0-----:R-:W-:Y:S02]  /*4d00*/  FSEL R177, R177, -INF , P2 ;  /* 0xff800000b1b17808 */ /* 0x001fe40001000000 */
[----:B------:R-:W-:-:S05]  /*4d10*/  ISETP.GT.AND P2, PT, R181, 0x41, PT ;  /* 0x00000041b500780c */ /* 0x000fca0003f44270 */
[----:B------:R-:W-:Y:S01]  /*4d20*/  MUFU.TANH R178, R178 ;  /* 0x000000b200b27308 */ /* 0x000fe20000002400 */
[----:B--2---:R-:W-:Y:S02]  /*4d30*/  FSEL R179, R179, -INF , P3 ;  /* 0xff800000b3b37808 */ /* 0x004fe40001800000 */
[----:B------:R-:W-:-:S05]  /*4d40*/  ISETP.GT.AND P3, PT, R181, 0x48, PT ;  /* 0x00000048b500780c */ /* 0x000fca0003f64270 */
[----:B------:R0:W-:Y:S01]  /*4d50*/  MUFU.EX2 R169, R186 ;  /* 0x000000ba00a97308 */ /* 0x0001e20000000800 */
[----:B-1----:R-:W-:Y:S02]  /*4d60*/  FSEL R180, R180, -INF , P2 ;  /* 0xff800000b4b47808 */ /* 0x002fe40001000000 */
[----:B------:R-:W-:-:S05]  /*4d70*/  ISETP.GT.AND P2, PT, R181, 0x49, PT ;  /* 0x00000049b500780c */ /* 0x000fca0003f44270 */
[----:B------:R-:W1:Y:S01]  /*4d80*/  MUFU.TANH R184, R184 ;  /* 0x000000b800b87308 */ /* 0x000e620000002400 */
[----:B0-----:R-:W-:-:S04]  /*4d90*/  FMNMX.FTZ R186, R174, R187, !PT ;  /* 0x000000bbaeba7209 */ /* 0x001fc80007810000 */
[----:B------:R-:W-:-:S03]  /*4da0*/  FMNMX.FTZ R186, R165, R186, !PT ;  /* 0x000000baa5ba7209 */ /* 0x000fc60007810000 */
[----:B------:R-:W0:Y:S01]  /*4db0*/  MUFU.TANH R182, R182 ;  /* 0x000000b600b67308 */ /* 0x000e220000002400 */
[----:B------:R-:W-:-:S04]  /*4dc0*/  FMNMX.FTZ R186, R177, R186, !PT ;  /* 0x000000bab1ba7209 */ /* 0x000fc80007810000 */
[----:B------:R-:W-:Y:S01]  /*4dd0*/  FMNMX.FTZ R187, R179, R186, !PT ;  /* 0x000000bab3bb7209 */ /* 0x000fe20007810000 */
[----:B------:R-:W-:Y:S02]  /*4de0*/  FFMA.FTZ R186, R155, UR7, -R159 ;  /* 0x000000079bba7c23 */ /* 0x000fe4000801089f */
[----:B------:R-:W2:Y:S01]  /*4df0*/  MUFU.TANH R189, R189 ;  /* 0x000000bd00bd7308 */ /* 0x000ea20000002400 */
[----:B------:R-:W-:Y:S02]  /*4e00*/  FMNMX.FTZ R187, R180, R187, !PT ;  /* 0x000000bbb4bb7209 */ /* 0x000fe40007810000 */
[----:B-1----:R-:W-:Y:S02]  /*4e10*/  FSEL R184, R184, -INF , P2 ;  /* 0xff800000b8b87808 */ /* 0x002fe40001000000 */
[----:B------:R-:W-:-:S03]  /*4e20*/  ISETP.GT.AND P2, PT, R181, 0x51, PT ;  /* 0x00000051b500780c */ /* 0x000fc60003f44270 */
[----:B------:R1:W-:Y:S08]  /*4e30*/  MUFU.EX2 R176, R175 ;  /* 0x000000af00b07308 */ /* 0x0003f00000000800 */
[----:B------:R-:W3:Y:S01]  /*4e40*/  MUFU.TANH R183, R183 ;  /* 0x000000b700b77308 */ /* 0x000ee20000002400 */
[--C-:B-1----:R-:W-:Y:S01]  /*4e50*/  FFMA.FTZ R175, R158, UR7, -R159.reuse ;  /* 0x000000079eaf7c23 */ /* 0x102fe2000801089f */
[----:B------:R-:W-:Y:S01]  /*4e60*/  FSEL R158, R178, -INF , P3 ;  /* 0xff800000b29e7808 */ /* 0x000fe20001800000 */
[----:B------:R-:W-:Y:S01]  /*4e70*/  FFMA.FTZ R178, R157, UR7, -R159 ;  /* 0x000000079db27c23 */ /* 0x000fe2000801089f */
[----:B------:R-:W-:-:S02]  /*4e80*/  ISETP.GT.AND P3, PT, R181, 0x50, PT ;  /* 0x00000050b500780c */ /* 0x000fc40003f64270 */
[----:B------:R-:W-:Y:S02]  /*4e90*/  FMNMX.FTZ R187, R158, R187, !PT ;  /* 0x000000bb9ebb7209 */ /* 0x000fe40007810000 */
[----:B------:R-:W1:Y:S01]  /*4ea0*/  MUFU.TANH R185, R185 ;  /* 0x000000b900b97308 */ /* 0x000e620000002400 */
[----:B0-----:R-:W-:Y:S02]  /*4eb0*/  FSEL R157, R182, -INF , P3 ;  /* 0xff800000b69d7808 */ /* 0x001fe40001800000 */
[----:B------:R-:W-:Y:S02]  /*4ec0*/  FMNMX.FTZ R182, R184, R187, !PT ;  /* 0x000000bbb8b67209 */ /* 0x000fe40007810000 */
[----:B------:R-:W-:Y:S02]  /*4ed0*/  ISETP.GT.AND P3, PT, R181, 0x58, PT ;  /* 0x00000058b500780c */ /* 0x000fe40003f64270 */
[----:B--2---:R-:W-:Y:S01]  /*4ee0*/  FSEL R189, R189, -INF , P2 ;  /* 0xff800000bdbd7808 */ /* 0x004fe20001000000 */
[----:B------:R0:W-:Y:S01]  /*4ef0*/  MUFU.EX2 R171, R188 ;  /* 0x000000bc00ab7308 */ /* 0x0001e20000000800 */
[----:B------:R-:W-:-:S02]  /*4f00*/  FMNMX.FTZ R182, R157, R182, !PT ;  /* 0x000000b69db67209 */ /* 0x000fc40007810000 */
[----:B------:R-:W-:Y:S02]  /*4f10*/  ISETP.GT.AND P2, PT, R181, 0x59, PT ;  /* 0x00000059b500780c */ /* 0x000fe40003f44270 */
[----:B---3--:R-:W-:Y:S01]  /*4f20*/  FSEL R155, R183, -INF , P3 ;  /* 0xff800000b79b7808 */ /* 0x008fe20001800000 */
[--C-:B------:R-:W-:Y:S01]  /*4f30*/  FFMA.FTZ R183, R156, UR7, -R159.reuse ;  /* 0x000000079cb77c23 */ /* 0x100fe2000801089f */
[----:B------:R-:W-:Y:S01]  /*4f40*/  FMNMX.FTZ R182, R189, R182, !PT ;  /* 0x000000b6bdb67209 */ /* 0x000fe20007810000 */
[----:B------:R2:W-:Y:S01]  /*4f50*/  MUFU.EX2 R181, R186 ;  /* 0x000000ba00b57308 */ /* 0x0005e20000000800 */
[----:B-1----:R-:W-:Y:S01]  /*4f60*/  FSEL R190, R185, -INF , P2 ;  /* 0xff800000b9be7808 */ /* 0x002fe20001000000 */
[--C-:B0-----:R-:W-:Y:S01]  /*4f70*/  FFMA.FTZ R188, R154, UR7, -R159.reuse ;  /* 0x000000079abc7c23 */ /* 0x101fe2000801089f */
[----:B------:R-:W-:Y:S01]  /*4f80*/  FMNMX.FTZ R185, R155, R182, !PT ;  /* 0x000000b69bb97209 */ /* 0x000fe20007810000 */
[----:B------:R-:W-:Y:S01]  /*4f90*/  FFMA.FTZ R182, R153, UR7, -R159 ;  /* 0x0000000799b67c23 */ /* 0x000fe2000801089f */
[----:B------:R-:W-:-:S02]  /*4fa0*/  FSEL R153, R9, RZ, P1 ;  /* 0x000000ff09997208 */ /* 0x000fc40000800000 */
[----:B------:R-:W-:Y:S01]  /*4fb0*/  FMNMX.FTZ R156, R190, R185, !PT ;  /* 0x000000b9be9c7209 */ /* 0x000fe20007810000 */
[--C-:B------:R-:W-:Y:S01]  /*4fc0*/  FFMA.FTZ R185, R152, UR7, -R159.reuse ;  /* 0x0000000798b97c23 */ /* 0x100fe2000801089f */
[--C-:B--2---:R-:W-:Y:S01]  /*4fd0*/  FFMA.FTZ R186, R17, UR7, -R159.reuse ;  /* 0x0000000711ba7c23 */ /* 0x104fe2000801089f */
[--C-:B------:R-:W-:Y:S01]  /*4fe0*/  FFMA.FTZ R17, R18, UR7, -R159.reuse ;  /* 0x0000000712117c23 */ /* 0x100fe2000801089f */
[----:B------:R-:W-:Y:S01]  /*4ff0*/  FFMA.FTZ R18, R8, UR7, -R159 ;  /* 0x0000000708127c23 */ /* 0x000fe2000801089f */
[----:B------:R-:W0:Y:S01]  /*5000*/  SHFL.BFLY PT, R187, R156, 0x2, 0x1f ;  /* 0x0c401f009cbb7f89 */ /* 0x000e2200000e0000 */
[----:B------:R-:W-:Y:S01]  /*5010*/  FADD.FTZ R153, -R153, R12 ;  /* 0x0000000c99997221 */ /* 0x000fe20000010100 */
[----:B------:R-:W-:Y:S03]  /*5020*/  MUFU.EX2 R168, R168 ;  /* 0x000000a800a87308 */ /* 0x000fe60000000800 */
[----:B------:R-:W-:-:S05]  /*5030*/  FMUL.FTZ R153, R153, UR7 ;  /* 0x0000000799997c20 */ /* 0x000fca0008410000 */
        /* <DEDUP_REMOVED lines=8> */
[----:B0-----:R-:W-:Y:S01]  /*50c0*/  FMNMX.FTZ R8, R187, R152, !PT ;  /* 0x00000098bb087209 */ /* 0x001fe20007810000 */
[--C-:B------:R-:W-:Y:S01]  /*50d0*/  FFMA.FTZ R187, R14, UR7, -R159.reuse ;  /* 0x000000070ebb7c23 */ /* 0x100fe2000801089f */
[----:B------:R-:W-:-:S02]  /*50e0*/  FFMA.FTZ R14, R15, UR7, -R159 ;  /* 0x000000070f0e7c23 */ /* 0x000fc4000801089f */
[C---:B------:R-:W-:Y:S01]  /*50f0*/  FSETP.NEU.FTZ.AND P2, PT, R8.reuse, -INF , PT ;  /* 0xff8000000800780b */ /* 0x040fe20003f5d000 */
[C---:B------:R-:W-:Y:S02]  /*5100*/  FMUL.FTZ R152, R8.reuse, UR7 ;  /* 0x0000000708987c20 */ /* 0x040fe40008410000 */
[----:B------:R-:W-:Y:S01]  /*5110*/  MUFU.EX2 R185, R185 ;  /* 0x000000b900b97308 */ /* 0x000fe20000000800 */
[----:B------:R-:W-:Y:S02]  /*5120*/  FSEL R12, R8, RZ, P2 ;  /* 0x000000ff080c7208 */ /* 0x000fe40001000000 */
[----:B------:R-:W-:-:S03]  /*5130*/  FSEL R152, R152, RZ, P2 ;  /* 0x000000ff98987208 */ /* 0x000fc60001000000 */
[----:B------:R-:W-:Y:S02]  /*5140*/  FADD.FTZ R12, -R12, R11 ;  /* 0x0000000b0c0c7221 */ /* 0x000fe40000010100 */
[----:B------:R-:W-:Y:S01]  /*5150*/  MUFU.EX2 R23, R23 ;  /* 0x0000001700177308 */ /* 0x000fe20000000800 */
[--C-:B------:R-:W-:Y:S01]  /*5160*/  FFMA.FTZ R15, R200, UR7, -R152.reuse ;  /* 0x00000007c80f7c23 */ /* 0x100fe20008010898 */
        /* <DEDUP_REMOVED lines=20> */
[----:B------:R-:W-:-:S02]  /*52b0*/  FFMA.FTZ R190, R190, UR7, -R152 ;  /* 0x00000007bebe7c23 */ /* 0x000fc40008010898 */
[----:B------:R-:W1:Y:S08]  /*52c0*/  MUFU.EX2 R11, R153 ;  /* 0x00000099000b7308 */ /* 0x000e700000000800 */
        /* <DEDUP_REMOVED lines=9> */
[----:B-1----:R-:W-:Y:S01]  /*5360*/  FFMA.FTZ R4, R11, R5, R168 ;  /* 0x000000050b047223 */ /* 0x002fe200000100a8 */
[-C--:B------:R-:W-:Y:S01]  /*5370*/  FMUL.FTZ R36, R36, R12.reuse ;  /* 0x0000000c24247220 */ /* 0x080fe20000410000 */
[-C--:B------:R-:W-:Y:S01]  /*5380*/  FMUL.FTZ R37, R37, R12.reuse ;  /* 0x0000000c25257220 */ /* 0x080fe20000410000 */
[-C--:B------:R-:W-:Y:S01]  /*5390*/  FMUL.FTZ R40, R40, R12.reuse ;  /* 0x0000000c28287220 */ /* 0x080fe20000410000 */
[----:B------:R-:W-:Y:S01]  /*53a0*/  FADD.FTZ R174, R169, R4 ;  /* 0x00000004a9ae7221 */ /* 0x000fe20000010000 */
[--C-:B------:R-:W-:Y:S01]  /*53b0*/  FFMA.FTZ R4, R179, UR7, -R152.reuse ;  /* 0x00000007b3047c23 */ /* 0x100fe20008010898 */
[----:B------:R-:W-:Y:S01]  /*53c0*/  FFMA.FTZ R179, R184, UR7, -R152 ;  /* 0x00000007b8b37c23 */ /* 0x000fe20008010898 */
[----:B------:R-:W1:Y:S01]  /*53d0*/  MUFU.EX2 R191, R191 ;  /* 0x000000bf00bf7308 */ /* 0x000e620000000800 */
[----:B--2---:R-:W-:Y:S01]  /*53e0*/  FADD.FTZ R165, R154, R165 ;  /* 0x000000a59aa57221 */ /* 0x004fe20000010000 */
[----:B------:R-:W-:Y:S01]  /*53f0*/  FADD.FTZ R153, R171, R174 ;  /* 0x000000aeab997221 */ /* 0x000fe20000010000 */
[--C-:B------:R-:W-:Y:S01]  /*5400*/  FFMA.FTZ R174, R158, UR7, -R152.reuse ;  /* 0x000000079eae7c23 */ /* 0x100fe20008010898 */
[----:B------:R-:W-:Y:S01]  /*5410*/  FFMA.FTZ R184, R155, UR7, -R152 ;  /* 0x000000079bb87c23 */ /* 0x000fe20008010898 */
        /* <DEDUP_REMOVED lines=9> */
[----:B------:R-:W-:Y:S01]  /*54b0*/  FADD.FTZ R153, R175, R196 ;  /* 0x000000c4af997221 */ /* 0x000fe20000010000 */
[----:B------:R-:W-:Y:S01]  /*54c0*/  FMUL.FTZ R52, R52, R12 ;  /* 0x0000000c34347220 */ /* 0x000fe20000410000 */
[----:B------:R-:W0:Y:S01]  /*54d0*/  MUFU.EX2 R167, R167 ;  /* 0x000000a700a77308 */ /* 0x000e220000000800 */
[----:B-1----:R-:W-:Y:S01]  /*54e0*/  FADD.FTZ R165, R191, R194 ;  /* 0x000000c2bfa57221 */ /* 0x002fe20000010000 */
[----:B------:R-:W-:Y:S01]  /*54f0*/  FADD.FTZ R158, R178, R153 ;  /* 0x00000099b29e7221 */ /* 0x000fe20000010000 */
[----:B------:R-:W-:Y:S01]  /*5500*/  F2FP.F16.F32.PACK_AB R153, R169, R168 ;  /* 0x000000a8a999723e */ /* 0x000fe200000000ff */
[-C--:B------:R-:W-:Y:S01]  /*5510*/  FMUL.FTZ R53, R53, R12.reuse ;  /* 0x0000000c35357220 */ /* 0x080fe20000410000 */
[----:B------:R-:W-:Y:S01]  /*5520*/  F2FP.F16.F32.PACK_AB R169, R188, R183 ;  /* 0x000000b7bca9723e */ /* 0x000fe200000000ff */
[----:B------:R-:W-:Y:S01]  /*5530*/  FADD.FTZ R158, R181, R158 ;  /* 0x0000009eb59e7221 */ /* 0x000fe20000010000 */
[-C--:B------:R-:W-:Y:S01]  /*5540*/  FMUL.FTZ R56, R56, R12.reuse ;  /* 0x0000000c38387220 */ /* 0x080fe20000410000 */
[----:B------:R-:W1:Y:S01]  /*5550*/  MUFU.EX2 R161, R161 ;  /* 0x000000a100a17308 */ /* 0x000e620000000800 */
[----:B--2---:R-:W-:Y:S01]  /*5560*/  FADD.FTZ R194, R160, R165 ;  /* 0x000000a5a0c27221 */ /* 0x004fe20000010000 */
[----:B------:R-:W-:Y:S01]  /*5570*/  FFMA.FTZ R165, R157, UR7, -R152 ;  /* 0x000000079da57c23 */ /* 0x000fe20008010898 */
[----:B------:R-:W-:Y:S01]  /*5580*/  FADD.FTZ R157, R183, R158 ;  /* 0x0000009eb79d7221 */ /* 0x000fe20000010000 */
[----:B------:R-:W-:Y:S01]  /*5590*/  F2FP.F16.F32.PACK_AB R152, R154, R15 ;  /* 0x0000000f9a98723e */ /* 0x000fe200000000ff */
[----:B------:R-:W-:Y:S01]  /*55a0*/  FMUL.FTZ R57, R57, R12 ;  /* 0x0000000c39397220 */ /* 0x000fe20000410000 */
[----:B------:R-:W-:Y:S01]  /*55b0*/  F2FP.F16.F32.PACK_AB R154, R191, R156 ;  /* 0x0000009cbf9a723e */ /* 0x000fe200000000ff */
[----:B------:R-:W-:Y:S01]  /*55c0*/  FADD.FTZ R157, R188, R157 ;  /* 0x0000009dbc9d7221 */ /* 0x000fe20000010000 */
[----:B------:R-:W2:Y:S01]  /*55d0*/  MUFU.EX2 R192, R192 ;  /* 0x000000c000c07308 */ /* 0x000ea20000000800 */
[C---:B0-----:R-:W-:Y:S01]  /*55e0*/  FADD.FTZ R194, R167.reuse, R194 ;  /* 0x000000c2a7c27221 */ /* 0x041fe20000010000 */
[----:B------:R-:W-:Y:S01]  /*55f0*/  F2FP.F16.F32.PACK_AB R156, R167, R160 ;  /* 0x000000a0a79c723e */ /* 0x000fe200000000ff */
[----:B------:R-:W-:Y:S01]  /*5600*/  FADD.FTZ R168, R182, R157 ;  /* 0x0000009db6a87221 */ /* 0x000fe20000010000 */
[-C--:B------:R-:W-:Y:S01]  /*5610*/  FMUL.FTZ R60, R60, R12.reuse ;  /* 0x0000000c3c3c7220 */ /* 0x080fe20000410000 */
[-C--:B------:R-:W-:Y:S01]  /*5620*/  FMUL.FTZ R61, R61, R12.reuse ;  /* 0x0000000c3d3d7220 */ /* 0x080fe20000410000 */
[-C--:B------:R-:W-:Y:S01]  /*5630*/  FMUL.FTZ R64, R64, R12.reuse ;  /* 0x0000000c40407220 */ /* 0x080fe20000410000 */
[----:B------:R-:W-:Y:S01]  /*5640*/  FADD.FTZ R168, R185, R168 ;  /* 0x000000a8b9a87221 */ /* 0x000fe20000010000 */
        /* <DEDUP_REMOVED lines=27> */
[----:B------:R-:W-:Y:S01]  /*5800*/  FMUL.FTZ R101, R101, R12 ;  /* 0x0000000c65657220 */ /* 0x000fe20000410000 */
[----:B------:R-:W-:Y:S01]  /*5810*/  F2FP.F16.F32.PACK_AB R171, R185, R182 ;  /* 0x000000b6b9ab723e */ /* 0x000fe200000000ff */
[-C--:B------:R-:W-:Y:S01]  /*5820*/  FMUL.FTZ R104, R104, R12.reuse ;  /* 0x0000000c68687220 */ /* 0x080fe20000410000 */
[-C--:B------:R-:W-:Y:S01]  /*5830*/  FMUL.FTZ R105, R105, R12.reuse ;  /* 0x0000000c69697220 */ /* 0x080fe20000410000 */
[-C--:B------:R-:W-:Y:S01]  /*5840*/  FMUL.FTZ R108, R108, R12.reuse ;  /* 0x0000000c6c6c7220 */ /* 0x080fe20000410000 */
[----:B------:R-:W1:Y:S01]  /*5850*/  MUFU.EX2 R166, R166 ;  /* 0x000000a600a67308 */ /* 0x000e620000000800 */
[----:B--2---:R-:W-:Y:S01]  /*5860*/  FADD.FTZ R158, R170, R159 ;  /* 0x0000009faa9e7221 */ /* 0x004fe20000010000 */
[----:B------:R-:W-:Y:S01]  /*5870*/  FADD.FTZ R159, R23, R168 ;  /* 0x000000a8179f7221 */ /* 0x000fe20000010000 */
[----:B------:R-:W-:Y:S01]  /*5880*/  F2FP.F16.F32.PACK_AB R168, R164, R163 ;  /* 0x000000a3a4a8723e */ /* 0x000fe200000000ff */
[-C--:B------:R-:W-:Y:S01]  /*5890*/  FMUL.FTZ R109, R109, R12.reuse ;  /* 0x0000000c6d6d7220 */ /* 0x080fe20000410000 */
[-C--:B------:R-:W-:Y:S01]  /*58a0*/  FMUL.FTZ R112, R112, R12.reuse ;  /* 0x0000000c70707220 */ /* 0x080fe20000410000 */
[-C--:B------:R-:W-:Y:S01]  /*58b0*/  FMUL.FTZ R113, R113, R12.reuse ;  /* 0x0000000c71717220 */ /* 0x080fe20000410000 */
[-C--:B------:R-:W-:Y:S01]  /*58c0*/  FMUL.FTZ R116, R116, R12.reuse ;  /* 0x0000000c74747220 */ /* 0x080fe20000410000 */
[----:B------:R-:W2:Y:S01]  /*58d0*/  MUFU.EX2 R193, R193 ;  /* 0x000000c100c17308 */ /* 0x000ea20000000800 */
[----:B0-----:R-:W-:Y:S01]  /*58e0*/  FADD.FTZ R157, R173, R158 ;  /* 0x0000009ead9d7221 */ /* 0x001fe20000010000 */
[----:B------:R-:W-:Y:S01]  /*58f0*/  F2FP.F16.F32.PACK_AB R158, R192, R161 ;  /* 0x000000a1c09e723e */ /* 0x000fe200000000ff */
[----:B------:R-:W-:Y:S01]  /*5900*/  FMUL.FTZ R117, R117, R12 ;  /* 0x0000000c75757220 */ /* 0x000fe20000410000 */
[----:B------:R-:W-:Y:S01]  /*5910*/  F2FP.F16.F32.PACK_AB R170, R173, R170 ;  /* 0x000000aaadaa723e */ /* 0x000fe200000000ff */
[-C--:B------:R-:W-:Y:S01]  /*5920*/  FMUL.FTZ R120, R120, R12.reuse ;  /* 0x0000000c78787220 */ /* 0x080fe20000410000 */
[-C--:B------:R-:W-:Y:S01]  /*5930*/  FMUL.FTZ R121, R121, R12.reuse ;  /* 0x0000000c79797220 */ /* 0x080fe20000410000 */
[----:B------:R-:W-:Y:S01]  /*5940*/  FMUL.FTZ R124, R124, R12 ;  /* 0x0000000c7c7c7220 */ /* 0x000fe20000410000 */
[----:B------:R-:W0:Y:S01]  /*5950*/  MUFU.EX2 R22, R22 ;  /* 0x0000001600167308 */ /* 0x000e220000000800 */
[----:B-1----:R-:W-:Y:S01]  /*5960*/  FADD.FTZ R160, R166, R157 ;  /* 0x0000009da6a07221 */ /* 0x002fe20000010000 */
[----:B------:R-:W-:Y:S01]  /*5970*/  F2FP.F16.F32.PACK_AB R157, R175, R162 ;  /* 0x000000a2af9d723e */ /* 0x000fe200000000ff */
        /* <DEDUP_REMOVED lines=12> */
[----:B------:R-:W-:Y:S01]  /*5a40*/  FMUL.FTZ R144, R144, R12 ;  /* 0x0000000c90907220 */ /* 0x000fe20000410000 */
[----:B------:R-:W2:Y:S01]  /*5a50*/  MUFU.EX2 R21, R21 ;  /* 0x0000001500157308 */ /* 0x000ea20000000800 */
[----:B0-----:R-:W-:Y:S01]  /*5a60*/  FADD.FTZ R160, R22, R159 ;  /* 0x0000009f16a07221 */ /* 0x001fe20000010000 */
[----:B------:R-:W-:Y:S01]  /*5a70*/  F2FP.F16.F32.PACK_AB R159, R181, R178 ;  /* 0x000000b2b59f723e */ /* 0x000fe200000000ff */
[-C--:B------:R-:W-:Y:S01]  /*5a80*/  FMUL.FTZ R145, R145, R12.reuse ;  /* 0x0000000c91917220 */ /* 0x080fe20000410000 */
[-C--:B------:R-:W-:Y:S01]  /*5a90*/  FMUL.FTZ R148, R148, R12.reuse ;  /* 0x0000000c94947220 */ /* 0x080fe20000410000 */
[----:B------:R-:W-:Y:S01]  /*5aa0*/  FMUL.FTZ R149, R149, R12 ;  /* 0x0000000c95957220 */ /* 0x000fe20000410000 */
        /* <DEDUP_REMOVED lines=81> */
[-C--:B------:R-:W-:Y:S01]  /*5fc0*/  FMUL.FTZ R142, R142, R11.reuse ;  /* 0x0000000b8e8e7220 */ /* 0x080fe20000410000 */
[----:B------:R0:W3:Y:S01]  /*5fd0*/  MUFU.EX2 R15, R165 ;  /* 0x000000a5000f7308 */ /* 0x0000e20000000800 */
[----:B-1----:R-:W-:Y:S01]  /*5fe0*/  F2FP.F16.F32.PACK_AB R162, R179, R174 ;  /* 0x000000aeb3a2723e */ /* 0x002fe200000000ff */
[-C--:B------:R-:W-:Y:S01]  /*5ff0*/  FMUL.FTZ R143, R143, R11.reuse ;  /* 0x0000000b8f8f7220 */ /* 0x080fe20000410000 */
[-C--:B------:R-:W-:Y:S01]  /*6000*/  FMUL.FTZ R146, R146, R11.reuse ;  /* 0x0000000b92927220 */ /* 0x080fe20000410000 */
[-C--:B------:R-:W-:Y:S01]  /*6010*/  FMUL.FTZ R147, R147, R11.reuse ;  /* 0x0000000b93937220 */ /* 0x080fe20000410000 */
[-C--:B------:R-:W-:Y:S01]  /*6020*/  FMUL.FTZ R150, R150, R11.reuse ;  /* 0x0000000b96967220 */ /* 0x080fe20000410000 */
[----:B------:R-:W-:-:S02]  /*6030*/  FMUL.FTZ R151, R151, R11 ;  /* 0x0000000b97977220 */ /* 0x000fc40000410000 */
[----:B------:R-:W1:Y:S01]  /*6040*/  MUFU.EX2 R16, R16 ;  /* 0x0000001000107308 */ /* 0x000e620000000800 */
[----:B0-----:R-:W-:Y:S01]  /*6050*/  F2FP.F16.F32.PACK_AB R165, R22, R23 ;  /* 0x0000001716a5723e */ /* 0x001fe200000000ff */
[----:B------:R-:W-:Y:S01]  /*6060*/  FADD.FTZ R22, R174, R163 ;  /* 0x000000a3ae167221 */ /* 0x000fe20000010000 */
[C---:B--2---:R-:W-:Y:S01]  /*6070*/  FADD.FTZ R5, R18.reuse, R5 ;  /* 0x0000000512057221 */ /* 0x044fe20000010000 */
[----:B------:R-:W-:Y:S02]  /*6080*/  F2FP.F16.F32.PACK_AB R163, R18, R17 ;  /* 0x0000001112a3723e */ /* 0x000fe400000000ff */
[----:B------:R-:W-:Y:S02]  /*6090*/  FADD.FTZ R22, R179, R22 ;  /* 0x00000016b3167221 */ /* 0x000fe40000010000 */
[----:B------:R-:W0:Y:S02]  /*60a0*/  MUFU.EX2 R176, R189 ;  /* 0x000000bd00b07308 */ /* 0x000e240000000800 */
[----:B---3--:R-:W-:-:S06]  /*60b0*/  FADD.FTZ R21, R15, R22 ;  /* 0x000000160f157221 */ /* 0x008fcc0000010000 */
        /* <DEDUP_REMOVED lines=11> */
[----:B0-----:R-:W-:Y:S01]  /*6170*/  FADD.FTZ R16, R14, R5 ;  /* 0x000000050e107221 */ /* 0x001fe20000010000 */
[C---:B--2---:R-:W-:Y:S01]  /*6180*/  FADD.FTZ R4, R175.reuse, R4 ;  /* 0x00000004af047221 */ /* 0x044fe20000010000 */
[----:B------:R-:W-:Y:S02]  /*6190*/  F2FP.F16.F32.PACK_AB R174, R175, R184 ;  /* 0x000000b8afae723e */ /* 0x000fe400000000ff */
[C---:B-1----:R-:W-:Y:S01]  /*61a0*/  FADD.FTZ R5, R13.reuse, R16 ;  /* 0x000000100d057221 */ /* 0x042fe20000010000 */
[----:B------:R-:W-:Y:S01]  /*61b0*/  F2FP.F16.F32.PACK_AB R175, R13, R14 ;  /* 0x0000000e0daf723e */ /* 0x000fe200000000ff */
[----:B------:R-:W-:Y:S06]  /*61c0*/  @!P0 BRA `(.L_x_4533) ;  /* 0x0000000000048947 */ /* 0x000fec0003800000 */
[----:B------:R-:W-:Y:S01]  /*61d0*/  BPT.TRAP 0x1 ;  /* 0x000000040000795c */ /* 0x000fe20000300000 */
.L_x_4533:
[----:B------:R0:W1:Y:S01]  /*61e0*/  SYNCS.PHASECHK.TRANS64.TRYWAIT P1, [UR28+0x22850], R10 ;  /* 0x0228500aff0075a7 */ /* 0x000062000802015c */
[----:B------:R-:W-:Y:S05]  /*61f0*/  @!P0 BRA `(.L_x_4534) ;  /* 0x0000000000048947 */ /* 0x000fea0003800000 */
[----:B------:R-:W-:Y:S01]  /*6200*/  BPT.TRAP 0x1 ;  /* 0x000000040000795c */ /* 0x000fe20000300000 */
.L_x_4534:
[----:B-1----:R-:W-:Y:S05]  /*6210*/  @P1 BRA `(.L_x_4535) ;  /* 0x0000000000081947 */ /* 0x002fea0003800000 */
[----:B------:R-:W1:Y:S02]  /*6220*/  SYNCS.PHASECHK.TRANS64.TRYWAIT P1, [UR28+0x22850], R10 ;  /* 0x0228500aff0075a7 */ /* 0x000e64000802015c */
[----:B-1----:R-:W-:Y:S05]  /*6230*/  @!P1 BRA `(.L_x_4536) ;  /* 0x0000008c00a89947 */ /* 0x002fea0003800000 */
.L_x_4535:
        /* <DEDUP_REMOVED lines=39> */
.L_x_4537:
[----:B------:R-:W-:Y:S01]  /*64b0*/  UISETP.GT.AND UP0, UPT, UR27, UR26, UPT ;  /* 0x0000001a1b00728c */ /* 0x000fe2000bf04270 */
[----:B------:R-:W-:Y:S01]  /*64c0*/  IMAD.MOV.U32 R12, RZ, RZ, R9 ;  /* 0x000000ffff0c7224 */ /* 0x000fe200078e0009 */
[----:B------:R-:W-:Y:S01]  /*64d0*/  UIADD3 UR28, UR28, 0x22860, URZ ;  /* 0x000228601c1c7890 */ /* 0x000fe2000fffe03f */
[----:B-1----:R-:W-:Y:S01]  /*64e0*/  IMAD.MOV.U32 R11, RZ, RZ, R8 ;  /* 0x000000ffff0b7224 */ /* 0x002fe200078e0008 */
[----:B------:R-:W-:Y:S02]  /*64f0*/  UIADD3 UR27, UR27, -0x1, URZ ;  /* 0xffffffff1b1b7890 */ /* 0x000fe4000fffe03f */
[----:B------:R-:W-:Y:S01]  /*6500*/  PLOP3.LUT P1, PT, PT, PT, UP0, 0x80, 0x0 ;  /* 0x000000000000781c */ /* 0x000fe20003f2f008 */
[----:B------:R-:W-:-:S09]  /*6510*/  UPRMT UR28, UR25, 0x654, UR28 ;  /* 0x00000654191c7896 */ /* 0x000fd2000800001c */
[----:B------:R-:W-:Y:S03]  /*6520*/  SYNCS.ARRIVE.TRANS64.RED.A1T0 RZ, [UR28], RZ ;  /* 0x000000ffffff79a7 */ /* 0x000fe6000810041c */
[----:B------:R-:W-:Y:S05]  /*6530*/  @P1 BRA `(.L_x_4538) ;  /* 0xffffffd400741947 */ /* 0x000fea000383ffff */
.L_x_4527:
[----:B------:R-:W-:-:S06]  /*6540*/  UISETP.GE.AND UP0, UPT, UR27, UR41, UPT ;  /* 0x000000291b00728c */ /* 0x000fcc000bf06270 */
[----:B------:R-:W-:-:S13]  /*6550*/  PLOP3.LUT P1, PT, PT, PT, UP0, 0x80, 0x0 ;  /* 0x000000000000781c */ /* 0x000fda0003f2f008 */
[----:B------:R-:W-:Y:S05]  /*6560*/  @!P1 BRA `(.L_x_4539) ;  /* 0x0000002000b89947 */ /* 0x000fea0003800000 */
[----:B01----:R-:W-:Y:S01]  /*6570*/  MOV R10, R9 ;  /* 0x00000009000a7202 */ /* 0x003fe20000000f00 */
[----:B------:R-:W-:Y:S01]  /*6580*/  IMAD.MOV.U32 R21, RZ, RZ, R8 ;  /* 0x000000ffff157224 */ /* 0x000fe200078e0008 */
[----:B------:R-:W-:Y:S01]  /*6590*/  ULDC UR28, c[0x0][0x9d8] ;  /* 0x00027600001c7ab9 */ /* 0x000fe20000000800 */
[----:B------:R-:W-:-:S05]  /*65a0*/  ULDC UR7, c[0x0][0x988] ;  /* 0x0002620000077ab9 */ /* 0x000fca0000000800 */
.L_x_4550:
[----:B------:R-:W-:-:S04]  /*65b0*/  UIADD3 UR4, UR4, 0x1, URZ ;  /* 0x0000000104047890 */ /* 0x000fc8000fffe03f */
[----:B------:R-:W-:-:S04]  /*65c0*/  UISETP.NE.AND UP0, UPT, UR4, 0x2, UPT ;  /* 0x000000020400788c */ /* 0x000fc8000bf05270 */
[----:B------:R-:W-:Y:S02]  /*65d0*/  USEL UR10, URZ, 0x1, UP0 ;  /* 0x000000013f0a7887 */ /* 0x000fe40008000000 */
[----:B------:R-:W-:Y:S02]  /*65e0*/  USEL UR4, UR4, URZ, UP0 ;  /* 0x0000003f04047287 */ /* 0x000fe40008000000 */
[----:B------:R-:W-:Y:S01]  /*65f0*/  ULOP3.LUT UR5, UR5, UR10, URZ, 0x3c, !UPT ;  /* 0x0000000a05057292 */ /* 0x000fe2000f8e3c3f */
[----:B01----:R-:W-:Y:S11]  /*6600*/  @!P0 BRA `(.L_x_4540) ;  /* 0x0000000000048947 */ /* 0x003ff60003800000 */
[----:B------:R-:W-:Y:S01]  /*6610*/  BPT.TRAP 0x1 ;  /* 0x000000040000795c */ /* 0x000fe20000300000 */
.L_x_4540:
[----:B------:R-:W-:Y:S01]  /*6620*/  ULEA UR26, UR4, UR42, 0x3 ;  /* 0x0000002a041a7291 */ /* 0x000fe2000f8e183f */
[----:B------:R-:W-:-:S05]  /*6630*/  IMAD.U32 R6, RZ, RZ, UR5 ;  /* 0x00000005ff067e24 */ /* 0x000fca000f8e00ff */
[----:B------:R-:W-:-:S04]  /*6640*/  SHF.L.U32 R6, R6, 0x1f, RZ ;  /* 0x0000001f06067819 */ /* 0x000fc800000006ff */
[----:B------:R0:W1:Y:S01]  /*6650*/  SYNCS.PHASECHK.TRANS64.TRYWAIT P1, [UR26+0x22830], R6 ;  /* 0x02283006ff0075a7 */ /* 0x000062000802015a */
[----:B------:R-:W-:Y:S05]  /*6660*/  @!P0 BRA `(.L_x_4541) ;  /* 0x0000000000048947 */ /* 0x000fea0003800000 */
[----:B------:R-:W-:Y:S01]  /*6670*/  BPT.TRAP 0x1 ;  /* 0x000000040000795c */ /* 0x000fe20000300000 */
.L_x_4541:
[----:B-1----:R-:W-:Y:S05]  /*6680*/  @P1 BRA `(.L_x_4542) ;  /* 0x0000000000081947 */ /* 0x002fea0003800000 */
[----:B------:R-:W1:Y:S02]  /*6690*/  SYNCS.PHASECHK.TRANS64.TRYWAIT P1, [UR26+0x22830], R6 ;  /* 0x02283006ff0075a7 */ /* 0x000e64000802015a */
[----:B-1----:R-:W-:Y:S05]  /*66a0*/  @!P1 BRA `(.L_x_4543) ;  /* 0x0000008800a49947 */ /* 0x002fea0003800000 */
.L_x_4542:
[----:B------:R-:W-:Y:S01]  /*66b0*/  UIMAD UR10, UR4, 0x300, UR6 ;  /* 0x00000300040a78a4 */ /* 0x000fe2000f8e0206 */
[----:B------:R-:W-:Y:S01]  /*66c0*/  WARPGROUP.ARRIVE ;  /* 0x00000000000079c5 */ /* 0x000fe20000000000 */
[----:B------:R-:W-:Y:S01]  /*66d0*/  UMOV UR11, 0x40000040 ;  /* 0x40000040000b7882 */ /* 0x000fe20000000000 */
[----:B------:R-:W-:Y:S01]  /*66e0*/  UMOV UR15, 0x40000040 ;  /* 0x40000040000f7882 */ /* 0x000fe20000000000 */
[----:B------:R-:W-:Y:S02]  /*66f0*/  UIADD3 UR14, UR10, 0x2, URZ ;  /* 0x000000020a0e7890 */ /* 0x000fe4000fffe03f */
        /* <DEDUP_REMOVED lines=18> */
.L_x_4544:
[----:B------:R-:W-:Y:S01]  /*6820*/  FMUL.FTZ R22, R152, UR28 ;  /* 0x0000001c98167c20 */ /* 0x000fe20008410000 */
[----:B------:R-:W-:Y:S01]  /*6830*/  FMUL.FTZ R9, R153, UR28 ;  /* 0x0000001c99097c20 */ /* 0x000fe20008410000 */
[----:B------:R-:W-:Y:S01]  /*6840*/  FMUL.FTZ R152, R156, UR28 ;  /* 0x0000001c9c987c20 */ /* 0x000fe20008410000 */
[----:B------:R-:W-:Y:S01]  /*6850*/  FMUL.FTZ R23, R157, UR28 ;  /* 0x0000001c9d177c20 */ /* 0x000fe20008410000 */
[----:B-1----:R-:W-:Y:S01]  /*6860*/  FMUL.FTZ R7, R154, UR28 ;  /* 0x0000001c9a077c20 */ /* 0x002fe20008410000 */
        /* <DEDUP_REMOVED lines=51> */
[----:B------:R-:W-:-:S04]  /*6ba0*/  UIADD3 UR10, UR26, 0x22840, URZ ;  /* 0x000228401a0a7890 */ /* 0x000fc8000fffe03f */
[----:B------:R-:W-:Y:S02]  /*6bb0*/  UPRMT UR10, UR25, 0x654, UR10 ;  /* 0x00000654190a7896 */ /* 0x000fe4000800000a */
[----:B------:R-:W3:Y:S01]  /*6bc0*/  MUFU.TANH R201, R201 ;  /* 0x000000c900c97308 */ /* 0x000ee20000002400 */
[----:B----4-:R-:W-:-:S06]  /*6bd0*/  FMNMX.FTZ R155, R153, R8, !PT ;  /* 0x00000008999b7209 */ /* 0x010fcc0007810000 */
[----:B------:R-:W-:Y:S01]  /*6be0*/  SYNCS.ARRIVE.TRANS64.RED.A1T0 RZ, [UR10], RZ ;  /* 0x000000ffffff79a7 */ /* 0x000fe2000810040a */
        /* <DEDUP_REMOVED lines=24> */
[----:B------:R-:W-:-:S06]  /*6d70*/  FMUL.FTZ R155, R175, UR28 ;  /* 0x0000001caf9b7c20 */ /* 0x000fcc0008410000 */
        /* <DEDUP_REMOVED lines=9> */
[----:B---3--:R-:W-:Y:S01]  /*6e10*/  FMNMX.FTZ R159, R192, R157, !PT ;  /* 0x0000009dc09f7209 */ /* 0x008fe20007810000 */
[----:B------:R-:W-:-:S06]  /*6e20*/  FMUL.FTZ R157, R179, UR28 ;  /* 0x0000001cb39d7c20 */ /* 0x000fcc0008410000 */
[----:B------:R-:W3:Y:S01]  /*6e30*/  MUFU.TANH R11, R11 ;  /* 0x0000000b000b7308 */ /* 0x000ee20000002400 */
[----:B----4-:R-:W-:Y:S01]  /*6e40*/  FMNMX.FTZ R8, R188, R159, !PT ;  /* 0x0000009fbc087209 */ /* 0x010fe20007810000 */
[----:B------:R-:W-:-:S04]  /*6e50*/  FMUL.FTZ R159, R183, UR28 ;  /* 0x0000001cb79f7c20 */ /* 0x000fc80008410000 */
[----:B------:R-:W4:Y:S02]  /*6e60*/  SHFL.BFLY PT, R163, R8, 0x2, 0x1f ;  /* 0x0c401f0008a37f89 */ /* 0x000f2400000e0000 */
[----:B------:R-:W5:Y:S08]  /*6e70*/  MUFU.TANH R12, R12 ;  /* 0x0000000c000c7308 */ /* 0x000f700000002400 */
[----:B------:R-:W0:Y:S08]  /*6e80*/  MUFU.TANH R13, R13 ;  /* 0x0000000d000d7308 */ /* 0x000e300000002400 */
[----:B------:R-:W2:Y:S01]  /*6e90*/  MUFU.TANH R14, R14 ;  /* 0x0000000e000e7308 */ /* 0x000ea20000002400 */
[----:B----4-:R-:W-:Y:S01]  /*6ea0*/  FMNMX.FTZ R168, R8, R163, !PT ;  /* 0x000000a308a87209 */ /* 0x010fe20007810000 */
[----:B------:R-:W-:-:S06]  /*6eb0*/  FMUL.FTZ R163, R191, UR28 ;  /* 0x0000001cbfa37c20 */ /* 0x000fcc0008410000 */
[----:B------:R-:W4:Y:S01]  /*6ec0*/  MUFU.TANH R15, R15 ;  /* 0x0000000f000f7308 */ /* 0x000f220000002400 */
[----:B------:R-:W1:Y:S07]  /*6ed0*/  SHFL.BFLY PT, R173, R168, 0x1, 0x1f ;  /* 0x0c201f00a8ad7f89 */ /* 0x000e6e00000e0000 */
[----:B------:R-:W4:Y:S08]  /*6ee0*/  MUFU.TANH R16, R16 ;  /* 0x0000001000107308 */ /* 0x000f300000002400 */
[----:B------:R-:W4:Y:S08]  /*6ef0*/  MUFU.TANH R17, R17 ;  /* 0x0000001100117308 */ /* 0x000f300000002400 */
[----:B------:R-:W4:Y:S01]  /*6f00*/  MUFU.TANH R18, R18 ;  /* 0x0000001200127308 */ /* 0x000f220000002400 */
[----:B-1----:R-:W-:-:S02]  /*6f10*/  FMNMX.FTZ R8, R168, R173, !PT ;  /* 0x000000ada8087209 */ /* 0x002fc40007810000 */
[----:B------:R-:W-:-:S03]  /*6f20*/  FMNMX.FTZ R168, R7, R10, !PT ;  /* 0x0000000a07a87209 */ /* 0x000fc60007810000 */
[C---:B------:R-:W-:Y:S01]  /*6f30*/  FMUL.FTZ R186, R8.reuse, UR7 ;  /* 0x0000000708ba7c20 */ /* 0x040fe20008410000 */
[----:B---3--:R-:W-:Y:S01]  /*6f40*/  FMNMX.FTZ R173, R11, R168, !PT ;  /* 0x000000a80bad7209 */ /* 0x008fe20007810000 */
[----:B------:R-:W1:Y:S01]  /*6f50*/  MUFU.TANH R19, R19 ;  /* 0x0000001300137308 */ /* 0x000e620000002400 */
[----:B------:R-:W-:Y:S01]  /*6f60*/  FADD.FTZ R21, -R8, R21 ;  /* 0x0000001508157221 */ /* 0x000fe20000010100 */
        /* <DEDUP_REMOVED lines=9> */
[----:B--2---:R-:W-:Y:S01]  /*7000*/  FMNMX.FTZ R22, R14, R9, !PT ;  /* 0x000000090e167209 */ /* 0x004fe20007810000 */
[--C-:B------:R-:W-:Y:S01]  /*7010*/  FFMA.FTZ R180, R172, UR7, -R186.reuse ;  /* 0x00000007acb47c23 */ /* 0x100fe200080108ba */
[--C-:B------:R-:W-:Y:S01]  /*7020*/  FFMA.FTZ R170, R152, UR7, -R186.reuse ;  /* 0x0000000798aa7c23 */ /* 0x100fe200080108ba */
[--C-:B------:R-:W-:Y:S01]  /*7030*/  FFMA.FTZ R177, R153, UR7, -R186.reuse ;  /* 0x0000000799b17c23 */ /* 0x100fe200080108ba */
[----:B----4-:R-:W-:Y:S01]  /*7040*/  FMNMX.FTZ R9, R15, R22, !PT ;  /* 0x000000160f097209 */ /* 0x010fe20007810000 */
[----:B------:R-:W2:Y:S01]  /*7050*/  MUFU.TANH R155, R155 ;  /* 0x0000009b009b7308 */ /* 0x000ea20000002400 */
[--C-:B------:R-:W-:Y:S01]  /*7060*/  FFMA.FTZ R179, R181, UR7, -R186.reuse ;  /* 0x00000007b5b37c23 */ /* 0x100fe200080108ba */
[--C-:B------:R-:W-:Y:S01]  /*7070*/  FFMA.FTZ R172, R189, UR7, -R186.reuse ;  /* 0x00000007bdac7c23 */ /* 0x100fe200080108ba */
[----:B------:R-:W-:Y:S01]  /*7080*/  FMNMX.FTZ R22, R16, R9, !PT ;  /* 0x0000000910167209 */ /* 0x000fe20007810000 */
        /* <DEDUP_REMOVED lines=11> */
[----:B-1----:R-:W-:Y:S01]  /*7140*/  FMNMX.FTZ R9, R19, R22, !PT ;  /* 0x0000001613097209 */ /* 0x002fe20007810000 */
[----:B------:R-:W1:Y:S01]  /*7150*/  MUFU.TANH R157, R157 ;  /* 0x0000009d009d7308 */ /* 0x000e620000002400 */
[----:B------:R-:W-:Y:S01]  /*7160*/  FFMA.FTZ R189, R188, UR7, -R186 ;  /* 0x00000007bcbd7c23 */ /* 0x000fe200080108ba */
[----:B------:R-:W-:Y:S01]  /*7170*/  FMUL.FTZ R21, R21, UR7 ;  /* 0x0000000715157c20 */ /* 0x000fe20008410000 */
[----:B0-----:R-:W-:-:S04]  /*7180*/  FMNMX.FTZ R22, R20, R9, !PT ;  /* 0x0000000914167209 */ /* 0x001fc80007810000 */
[----:B--2---:R-:W-:Y:S01]  /*7190*/  FMNMX.FTZ R9, R155, R22, !PT ;  /* 0x000000169b097209 */ /* 0x004fe20007810000 */
[----:B------:R-:W0:Y:S03]  /*71a0*/  MUFU.TANH R158, R158 ;  /* 0x0000009e009e7308 */ /* 0x000e260000002400 */
[----:B---3--:R-:W-:-:S05]  /*71b0*/  FMNMX.FTZ R22, R156, R9, !PT ;  /* 0x000000099c167209 */ /* 0x008fca0007810000 */
        /* <DEDUP_REMOVED lines=18> */
[----:B------:R2:W-:Y:S01]  /*72e0*/  MUFU.EX2 R168, R175 ;  /* 0x000000af00a87308 */ /* 0x0005e20000000800 */
[----:B-1----:R-:W-:-:S07]  /*72f0*/  FMNMX.FTZ R22, R166, R9, !PT ;  /* 0x00000009a6167209 */ /* 0x002fce0007810000 */
[----:B------:R-:W1:Y:S01]  /*7300*/  MUFU.EX2 R21, R21 ;  /* 0x0000001500157308 */ /* 0x000e620000000800 */
[----:B0-----:R-:W-:Y:S01]  /*7310*/  FMNMX.FTZ R9, R167, R22, !PT ;  /* 0x00000016a7097209 */ /* 0x001fe20007810000 */
[--C-:B--2---:R-:W-:Y:S01]  /*7320*/  FFMA.FTZ R175, R200, UR7, -R186.reuse ;  /* 0x00000007c8af7c23 */ /* 0x104fe200080108ba */
[----:B------:R-:W-:-:S03]  /*7330*/  FFMA.FTZ R22, R204, UR7, -R186 ;  /* 0x00000007cc167c23 */ /* 0x000fc600080108ba */
[----:B------:R-:W0:Y:S02]  /*7340*/  SHFL.BFLY PT, R154, R9, 0x2, 0x1f ;  /* 0x0c401f00099a7f89 */ /* 0x000e2400000e0000 */
[----:B------:R-:W2:Y:S08]  /*7350*/  MUFU.EX2 R187, R187 ;  /* 0x000000bb00bb7308 */ /* 0x000eb00000000800 */
        /* <DEDUP_REMOVED lines=14> */
[----:B0-----:R-:W-:Y:S01]  /*7440*/  FMNMX.FTZ R169, R9, R154, !PT ;  /* 0x0000009a09a97209 */ /* 0x001fe20007810000 */
[--C-:B------:R-:W-:Y:S01]  /*7450*/  FFMA.FTZ R154, R185, UR7, -R186.reuse ;  /* 0x00000007b99a7c23 */ /* 0x100fe200080108ba */
[----:B------:R-:W-:Y:S01]  /*7460*/  FFMA.FTZ R185, R193, UR7, -R186 ;  /* 0x00000007c1b97c23 */ /* 0x000fe200080108ba */
[----:B------:R-:W0:Y:S01]  /*7470*/  MUFU.EX2 R176, R176 ;  /* 0x000000b000b07308 */ /* 0x000e220000000800 */
[-C--:B------:R-:W-:Y:S01]  /*7480*/  FMUL.FTZ R48, R48, R21.reuse ;  /* 0x0000001530307220 */ /* 0x080fe20000410000 */
[----:B------:R-:W4:Y:S01]  /*7490*/  SHFL.BFLY PT, R174, R169, 0x1, 0x1f ;  /* 0x0c201f00a9ae7f89 */ /* 0x000f2200000e0000 */
        /* <DEDUP_REMOVED lines=23> */
[----:B----4-:R-:W-:Y:S01]  /*7610*/  FMNMX.FTZ R9, R169, R174, !PT ;  /* 0x000000aea9097209 */ /* 0x010fe20007810000 */
        /* <DEDUP_REMOVED lines=19> */
[----:B------:R-:W-:Y:S01]  /*7750*/  FFMA.FTZ R156, R21, R4, R168 ;  /* 0x00000004159c7223 */ /* 0x000fe200000100a8 */
[--C-:B------:R-:W-:Y:S01]  /*7760*/  FFMA.FTZ R13, R18, UR7, -R186.reuse ;  /* 0x00000007120d7c23 */ /* 0x100fe200080108ba */
[----:B------:R-:W-:Y:S01]  /*7770*/  FFMA.FTZ R18, R19, UR7, -R186 ;  /* 0x0000000713127c23 */ /* 0x000fe200080108ba */
[----:B------:R-:W4:Y:S01]  /*7780*/  MUFU.EX2 R169, R169 ;  /* 0x000000a900a97308 */ /* 0x000f220000000800 */
[----:B--2---:R-:W-:Y:S01]  /*7790*/  FADD.FTZ R19, R187, R156 ;  /* 0x0000009cbb137221 */ /* 0x004fe20000010000 */
[--C-:B------:R-:W-:Y:S01]  /*77a0*/  FFMA.FTZ R4, R158, UR7, -R186.reuse ;  /* 0x000000079e047c23 */ /* 0x100fe200080108ba */
[--C-:B------:R-:W-:Y:S01]  /*77b0*/  FFMA.FTZ R15, R20, UR7, -R186.reuse ;  /* 0x00000007140f7c23 */ /* 0x100fe200080108ba */
[--C-:B------:R-:W-:Y:S01]  /*77c0*/  FFMA.FTZ R20, R155, UR7, -R186.reuse ;  /* 0x000000079b147c23 */ /* 0x100fe200080108ba */
[----:B---3--:R-:W-:Y:S01]  /*77d0*/  FADD.FTZ R158, R170, R19 ;  /* 0x00000013aa9e7221 */ /* 0x008fe20000010000 */
[--C-:B------:R-:W-:Y:S01]  /*77e0*/  FFMA.FTZ R190, R157, UR7, -R186.reuse ;  /* 0x000000079dbe7c23 */ /* 0x100fe200080108ba */
[----:B------:R-:W-:Y:S01]  /*77f0*/  FFMA.FTZ R159, R159, UR7, -R186 ;  /* 0x000000079f9f7c23 */ /* 0x000fe200080108ba */
[----:B------:R-:W2:Y:S01]  /*7800*/  MUFU.EX2 R188, R188 ;  /* 0x000000bc00bc7308 */ /* 0x000ea20000000800 */
[----:B-1----:R-:W-:Y:S01]  /*7810*/  FADD.FTZ R19, R191, R158 ;  /* 0x0000009ebf137221 */ /* 0x002fe20000010000 */
[--C-:B------:R-:W-:Y:S01]  /*7820*/  FFMA.FTZ R155, R162, UR7, -R186.reuse ;  /* 0x00000007a29b7c23 */ /* 0x100fe200080108ba */
[--C-:B------:R-:W-:Y:S01]  /*7830*/  FFMA.FTZ R163, R163, UR7, -R186.reuse ;  /* 0x00000007a3a37c23 */ /* 0x100fe200080108ba */
[----:B------:R-:W-:Y:S01]  /*7840*/  FFMA.FTZ R193, R166, UR7, -R186 ;  /* 0x00000007a6c17c23 */ /* 0x000fe200080108ba */
[----:B0-----:R-:W-:Y:S01]  /*7850*/  FADD.FTZ R158, R176, R19 ;  /* 0x00000013b09e7221 */ /* 0x001fe20000010000 */
[----:B-----5:R-:W-:Y:S01]  /*7860*/  F2FP.F16.F32.PACK_AB R166, R184, R175 ;  /* 0x000000afb8a6723e */ /* 0x020fe200000000ff */
[----:B------:R-:W-:Y:S01]  /*7870*/  FMUL.FTZ R100, R100, R21 ;  /* 0x0000001564647220 */ /* 0x000fe20000410000 */
[----:B------:R-:W0:Y:S01]  /*7880*/  MUFU.EX2 R171, R171 ;  /* 0x000000ab00ab7308 */ /* 0x000e220000000800 */
[----:B----4-:R-:W-:Y:S01]  /*7890*/  FFMA.FTZ R5, R10, R5, R169 ;  /* 0x000000050a057223 */ /* 0x010fe200000100a9 */
[----:B------:R-:W-:Y:S01]  /*78a0*/  FADD.FTZ R158, R177, R158 ;  /* 0x0000009eb19e7221 */ /* 0x000fe20000010000 */
[----:B------:R-:W-:Y:S01]  /*78b0*/  F2FP.F16.F32.PACK_AB R168, R187, R168 ;  /* 0x000000a8bba8723e */ /* 0x000fe200000000ff */
[----:B------:R-:W-:Y:S01]  /*78c0*/  FMUL.FTZ R101, R101, R21 ;  /* 0x0000001565657220 */ /* 0x000fe20000410000 */
[----:B------:R-:W-:Y:S01]  /*78d0*/  F2FP.F16.F32.PACK_AB R170, R191, R170 ;  /* 0x000000aabfaa723e */ /* 0x000fe200000000ff */
[----:B------:R-:W-:Y:S01]  /*78e0*/  FADD.FTZ R157, R175, R158 ;  /* 0x0000009eaf9d7221 */ /* 0x000fe20000010000 */
[----:B------:R-:W-:Y:S01]  /*78f0*/  FFMA.FTZ R158, R165, UR7, -R186 ;  /* 0x00000007a59e7c23 */ /* 0x000fe200080108ba */
        /* <DEDUP_REMOVED lines=17> */
[----:B-1----:R-:W-:Y:S01]  /*7a10*/  FADD.FTZ R156, R12, R5 ;  /* 0x000000050c9c7221 */ /* 0x002fe20000010000 */
[----:B------:R-:W-:Y:S01]  /*7a20*/  FFMA.FTZ R5, R160, UR7, -R186 ;  /* 0x00000007a0057c23 */ /* 0x000fe200080108ba */
[----:B------:R-:W-:Y:S01]  /*7a30*/  F2FP.F16.F32.PACK_AB R171, R12, R171 ;  /* 0x000000ab0cab723e */ /* 0x000fe200000000ff */
        /* <DEDUP_REMOVED lines=15> */
[--C-:B------:R-:W-:Y:S01]  /*7b30*/  FFMA.FTZ R19, R164, UR7, -R186.reuse ;  /* 0x00000007a4137c23 */ /* 0x100fe200080108ba */
[----:B------:R-:W-:Y:S01]  /*7b40*/  F2FP.F16.F32.PACK_AB R164, R177, R176 ;  /* 0x000000b0b1a4723e */ /* 0x000fe200000000ff */
[-C--:B------:R-:W-:Y:S01]  /*7b50*/  FMUL.FTZ R145, R145, R21.reuse ;  /* 0x0000001591917220 */ /* 0x080fe20000410000 */
[-C--:B------:R-:W-:Y:S01]  /*7b60*/  FMUL.FTZ R148, R148, R21.reuse ;  /* 0x0000001594947220 */ /* 0x080fe20000410000 */
[----:B------:R-:W-:Y:S01]  /*7b70*/  FMUL.FTZ R149, R149, R21 ;  /* 0x0000001595957220 */ /* 0x000fe20000410000 */
        /* <DEDUP_REMOVED lines=41> */
[----:B-1----:R-:W-:Y:S01]  /*7e10*/  FFMA.FTZ R192, R161, UR7, -R186 ;  /* 0x00000007a1c07c23 */ /* 0x002fe200080108ba */
[----:B------:R-:W-:Y:S01]  /*7e20*/  FADD.FTZ R161, R11, R156 ;  /* 0x0000009c0ba17221 */ /* 0x000fe20000010000 */
[----:B------:R-:W-:Y:S01]  /*7e30*/  FADD.FTZ R156, R184, R157 ;  /* 0x0000009db89c7221 */ /* 0x000fe20000010000 */
[----:B------:R-:W-:Y:S01]  /*7e40*/  FFMA.FTZ R186, R167, UR7, -R186 ;  /* 0x00000007a7ba7c23 */ /* 0x000fe200080108ba */
[C---:B--2---:R-:W-:Y:S01]  /*7e50*/  F2FP.F16.F32.PACK_AB R167, R16.reuse, R11 ;  /* 0x0000000b10a7723e */ /* 0x044fe200000000ff */
[----:B------:R-:W-:Y:S01]  /*7e60*/  FADD.FTZ R160, R16, R161 ;  /* 0x000000a110a07221 */ /* 0x000fe20000010000 */
[----:B------:R-:W-:Y:S01]  /*7e70*/  FADD.FTZ R157, R173, R156 ;  /* 0x0000009cad9d7221 */ /* 0x000fe20000010000 */
[----:B------:R-:W1:Y:S01]  /*7e80*/  MUFU.EX2 R180, R180 ;  /* 0x000000b400b47308 */ /* 0x000e620000000800 */
[-C--:B------:R-:W-:Y:S01]  /*7e90*/  FMUL.FTZ R95, R95, R10.reuse ;  /* 0x0000000a5f5f7220 */ /* 0x080fe20000410000 */
[----:B0-----:R-:W-:Y:S01]  /*7ea0*/  FADD.FTZ R161, R13, R160 ;  /* 0x000000a00da17221 */ /* 0x001fe20000010000 */
[----:B---3--:R-:W-:Y:S01]  /*7eb0*/  FADD.FTZ R156, R178, R157 ;  /* 0x0000009db29c7221 */ /* 0x008fe20000010000 */
[-C--:B------:R-:W-:Y:S01]  /*7ec0*/  FMUL.FTZ R98, R98, R10.reuse ;  /* 0x0000000a62627220 */ /* 0x080fe20000410000 */
[-C--:B------:R-:W-:Y:S01]  /*7ed0*/  FMUL.FTZ R99, R99, R10.reuse ;  /* 0x0000000a63637220 */ /* 0x080fe20000410000 */
[----:B----4-:R-:W-:Y:S01]  /*7ee0*/  FADD.FTZ R160, R18, R161 ;  /* 0x000000a112a07221 */ /* 0x010fe20000010000 */
[----:B-----5:R-:W-:Y:S01]  /*7ef0*/  FADD.FTZ R157, R153, R156 ;  /* 0x0000009c999d7221 */ /* 0x020fe20000010000 */
[----:B------:R-:W0:Y:S01]  /*7f00*/  MUFU.EX2 R20, R20 ;  /* 0x0000001400147308 */ /* 0x000e220000000800 */
[-C--:B------:R-:W-:Y:S01]  /*7f10*/  FMUL.FTZ R102, R102, R10.reuse ;  /* 0x0000000a66667220 */ /* 0x080fe20000410000 */
[----:B------:R-:W-:Y:S01]  /*7f20*/  FADD.FTZ R161, R15, R160 ;  /* 0x000000a00fa17221 */ /* 0x000fe20000010000 */
[-C--:B------:R-:W-:Y:S01]  /*7f30*/  FMUL.FTZ R103, R103, R10.reuse ;  /* 0x0000000a67677220 */ /* 0x080fe20000410000 */
[-C--:B------:R-:W-:Y:S01]  /*7f40*/  FMUL.FTZ R106, R106, R10.reuse ;  /* 0x0000000a6a6a7220 */ /* 0x080fe20000410000 */
[-C--:B------:R-:W-:Y:S01]  /*7f50*/  FMUL.FTZ R107, R107, R10.reuse ;  /* 0x0000000a6b6b7220 */ /* 0x080fe20000410000 */
[-C--:B------:R-:W-:Y:S01]  /*7f60*/  FMUL.FTZ R110, R110, R10.reuse ;  /* 0x0000000a6e6e7220 */ /* 0x080fe20000410000 */
[-C--:B------:R-:W-:Y:S01]  /*7f70*/  FMUL.FTZ R111, R111, R10.reuse ;  /* 0x0000000a6f6f7220 */ /* 0x080fe20000410000 */
[----:B------:R-:W2:Y:S01]  /*7f80*/  MUFU.EX2 R23, R23 ;  /* 0x0000001700177308 */ /* 0x000ea20000000800 */
        /* <DEDUP_REMOVED lines=8> */
[----:B0-----:R-:W-:Y:S01]  /*8010*/  FADD.FTZ R160, R20, R161 ;  /* 0x000000a114a07221 */ /* 0x001fe20000010000 */
[----:B------:R-:W-:Y:S01]  /*8020*/  F2FP.F16.F32.PACK_AB R161, R18, R13 ;  /* 0x0000000d12a1723e */ /* 0x000fe200000000ff */
        /* <DEDUP_REMOVED lines=15> */
[----:B------:R-:W-:Y:S01]  /*8120*/  F2FP.F16.F32.PACK_AB R160, R178, R173 ;  /* 0x000000adb2a0723e */ /* 0x000fe200000000ff */
[-C--:B------:R-:W-:Y:S01]  /*8130*/  FMUL.FTZ R146, R146, R10.reuse ;  /* 0x0000000a92927220 */ /* 0x080fe20000410000 */
[-C--:B------:R-:W-:Y:S01]  /*8140*/  FMUL.FTZ R147, R147, R10.reuse ;  /* 0x0000000a93937220 */ /* 0x080fe20000410000 */
[-C--:B------:R-:W-:Y:S01]  /*8150*/  FMUL.FTZ R150, R150, R10.reuse ;  /* 0x0000000a96967220 */ /* 0x080fe20000410000 */
[----:B------:R-:W-:-:S02]  /*8160*/  FMUL.FTZ R151, R151, R10 ;  /* 0x0000000a97977220 */ /* 0x000fc40000410000 */
[----:B------:R-:W1:Y:S01]  /*8170*/  MUFU.EX2 R22, R22 ;  /* 0x0000001600167308 */ /* 0x000e620000000800 */
[C---:B0-----:R-:W-:Y:S01]  /*8180*/  FADD.FTZ R157, R182.reuse, R157 ;  /* 0x0000009db69d7221 */ /* 0x041fe20000010000 */
[----:B------:R-:W-:-:S06]  /*8190*/  F2FP.F16.F32.PACK_AB R156, R182, R23 ;  /* 0x00000017b69c723e */ /* 0x000fcc00000000ff */
[----:B------:R-:W0:Y:S01]  /*81a0*/  MUFU.EX2 R4, R4 ;  /* 0x0000000400047308 */ /* 0x000e220000000800 */
[----:B--2---:R-:W-:-:S07]  /*81b0*/  FADD.FTZ R7, R190, R7 ;  /* 0x00000007be077221 */ /* 0x004fce0000010000 */
[----:B------:R-:W2:Y:S01]  /*81c0*/  MUFU.EX2 R179, R179 ;  /* 0x000000b300b37308 */ /* 0x000ea20000000800 */
[----:B-1----:R-:W-:Y:S01]  /*81d0*/  FADD.FTZ R14, R22, R157 ;  /* 0x0000009d160e7221 */ /* 0x002fe20000010000 */
        /* <DEDUP_REMOVED lines=20> */
[----:B------:R2:W3:Y:S01]  /*8320*/  MUFU.EX2 R12, R163 ;  /* 0x000000a3000c7308 */ /* 0x0004e20000000800 */
[----:B-1----:R-:W-:-:S07]  /*8330*/  FADD.FTZ R7, R155, R16 ;  /* 0x000000109b077221 */ /* 0x002fce0000010000 */
[----:B------:R-:W1:Y:S01]  /*8340*/  MUFU.EX2 R172, R172 ;  /* 0x000000ac00ac7308 */ /* 0x000e620000000800 */
[C---:B0-----:R-:W-:Y:S01]  /*8350*/  FADD.FTZ R11, R183.reuse, R18 ;  /* 0x00000012b70b7221 */ /* 0x041fe20000010000 */
[----:B--2---:R-:W-:Y:S02]  /*8360*/  F2FP.F16.F32.PACK_AB R163, R20, R15 ;  /* 0x0000000f14a3723e */ /* 0x004fe400000000ff */
[----:B------:R-:W-:-:S04]  /*8370*/  F2FP.F16.F32.PACK_AB R154, R183, R154 ;  /* 0x0000009ab79a723e */ /* 0x000fc800000000ff */
[----:B------:R-:W0:Y:S01]  /*8380*/  MUFU.EX2 R19, R19 ;  /* 0x0000001300137308 */ /* 0x000e220000000800 */
[C---:B---3--:R-:W-:Y:S01]  /*8390*/  FADD.FTZ R4, R12.reuse, R7 ;  /* 0x000000070c047221 */ /* 0x048fe20000010000 */
[----:B------:R-:W-:-:S06]  /*83a0*/  F2FP.F16.F32.PACK_AB R155, R12, R155 ;  /* 0x0000009b0c9b723e */ /* 0x000fcc00000000ff */
[----:B------:R-:W2:Y:S01]  /*83b0*/  MUFU.EX2 R185, R185 ;  /* 0x000000b900b97308 */ /* 0x000ea20000000800 */
[----:B-1----:R-:W-:-:S07]  /*83c0*/  FADD.FTZ R16, R172, R11 ;  /* 0x0000000bac107221 */ /* 0x002fce0000010000 */
[----:B------:R1:W3:Y:S01]  /*83d0*/  MUFU.EX2 R14, R158 ;  /* 0x0000009e000e7308 */ /* 0x0002e20000000800 */
[----:B0-----:R-:W-:-:S07]  /*83e0*/  FADD.FTZ R5, R19, R4 ;  /* 0x0000000413057221 */ /* 0x001fce0000010000 */
[----:B------:R-:W0:Y:S01]  /*83f0*/  MUFU.EX2 R175, R193 ;  /* 0x000000c100af7308 */ /* 0x000e220000000800 */
[----:B--2---:R-:W-:Y:S01]  /*8400*/  FADD.FTZ R7, R185, R16 ;  /* 0x00000010b9077221 */ /* 0x004fe20000010000 */
[----:B-1----:R-:W-:Y:S02]  /*8410*/  F2FP.F16.F32.PACK_AB R158, R179, R22 ;  /* 0x00000016b39e723e */ /* 0x002fe400000000ff */
[----:B------:R-:W-:Y:S01]  /*8420*/  F2FP.F16.F32.PACK_AB R172, R185, R172 ;  /* 0x000000acb9ac723e */ /* 0x000fe200000000ff */
[----:B------:R-:W-:-:S03]  /*8430*/  FADD.FTZ R12, R174, R7 ;  /* 0x00000007ae0c7221 */ /* 0x000fc60000010000 */
[----:B------:R-:W1:Y:S01]  /*8440*/  MUFU.EX2 R189, R189 ;  /* 0x000000bd00bd7308 */ /* 0x000e620000000800 */
[C---:B---3--:R-:W-:Y:S01]  /*8450*/  FADD.FTZ R4, R14.reuse, R5 ;  /* 0x000000050e047221 */ /* 0x048fe20000010000 */
[----:B------:R-:W-:-:S06]  /*8460*/  F2FP.F16.F32.PACK_AB R173, R14, R19 ;  /* 0x000000130ead723e */ /* 0x000fcc00000000ff */
[----:B------:R-:W2:Y:S01]  /*8470*/  MUFU.EX2 R186, R186 ;  /* 0x000000ba00ba7308 */ /* 0x000ea20000000800 */
[----:B0-----:R-:W-:Y:S01]  /*8480*/  FADD.FTZ R5, R175, R4 ;  /* 0x00000004af057221 */ /* 0x001fe20000010000 */
[C---:B-1----:R-:W-:Y:S01]  /*8490*/  FADD.FTZ R4, R189.reuse, R12 ;  /* 0x0000000cbd047221 */ /* 0x042fe20000010000 */
[----:B------:R-:W-:Y:S02]  /*84a0*/  F2FP.F16.F32.PACK_AB R174, R189, R174 ;  /* 0x000000aebdae723e */ /* 0x000fe400000000ff */
[C---:B--2---:R-:W-:Y:S01]  /*84b0*/  FADD.FTZ R5, R186.reuse, R5 ;  /* 0x00000005ba057221 */ /* 0x044fe20000010000 */
[----:B------:R-:W-:Y:S01]  /*84c0*/  F2FP.F16.F32.PACK_AB R175, R186, R175 ;  /* 0x000000afbaaf723e */ /* 0x000fe200000000ff */
[----:B------:R-:W-:Y:S06]  /*84d0*/  @!P0 BRA `(.L_x_4545) ;  /* 0x0000000000048947 */ /* 0x000fec0003800000 */
[----:B------:R-:W-:Y:S01]  /*84e0*/  BPT.TRAP 0x1 ;  /* 0x000000040000795c */ /* 0x000fe20000300000 */
.L_x_4545:
[----:B------:R0:W1:Y:S01]  /*84f0*/  SYNCS.PHASECHK.TRANS64.TRYWAIT P1, [UR26+0x22850], R6 ;  /* 0x02285006ff0075a7 */ /* 0x000062000802015a */
[----:B------:R-:W-:Y:S05]  /*8500*/  @!P0 BRA `(.L_x_4546) ;  /* 0x0000000000048947 */ /* 0x000fea0003800000 */
[----:B------:R-:W-:Y:S01]  /*8510*/  BPT.TRAP 0x1 ;  /* 0x000000040000795c */ /* 0x000fe20000300000 */
.L_x_4546:
[----:B-1----:R-:W-:Y:S05]  /*8520*/  @P1 BRA `(.L_x_4547) ;  /* 0x0000000000081947 */ /* 0x002fea0003800000 */
[----:B------:R-:W1:Y:S02]  /*8530*/  SYNCS.PHASECHK.TRANS64.TRYWAIT P1, [UR26+0x22850], R6 ;  /* 0x02285006ff0075a7 */ /* 0x000e64000802015a */
[----:B-1----:R-:W-:Y:S05]  /*8540*/  @!P1 BRA `(.L_x_4548) ;  /* 0x0000006c00149947 */ /* 0x002fea0003800000 */
.L_x_4547:
        /* <DEDUP_REMOVED lines=39> */
.L_x_4549:
[----:B------:R-:W-:Y:S01]  /*87c0*/  UISETP.GT.AND UP0, UPT, UR27, UR41, UPT ;  /* 0x000000291b00728c */ /* 0x000fe2000bf04270 */
[----:B------:R-:W-:Y:S01]  /*87d0*/  MOV R10, R9 ;  /* 0x00000009000a7202 */ /* 0x000fe20000000f00 */
[----:B------:R-:W-:Y:S01]  /*87e0*/  UIADD3 UR26, UR26, 0x22860, URZ ;  /* 0x000228601a1a7890 */ /* 0x000fe2000fffe03f */
[----:B------:R-:W-:Y:S01]  /*87f0*/  IMAD.MOV.U32 R21, RZ, RZ, R8 ;  /* 0x000000ffff157224 */ /* 0x000fe200078e0008 */
[----:B------:R-:W-:Y:S02]  /*8800*/  UIADD3 UR27, UR27, -0x1, URZ ;  /* 0xffffffff1b1b7890 */ /* 0x000fe4000fffe03f */
[----:B------:R-:W-:Y:S01]  /*8810*/  PLOP3.LUT P1, PT, PT, PT, UP0, 0x80, 0x0 ;  /* 0x000000000000781c */ /* 0x000fe20003f2f008 */
[----:B------:R-:W-:-:S09]  /*8820*/  UPRMT UR26, UR25, 0x654, UR26 ;  /* 0x00000654191a7896 */ /* 0x000fd2000800001a */
[----:B------:R-:W-:Y:S03]  /*8830*/  SYNCS.ARRIVE.TRANS64.RED.A1T0 RZ, [UR26], RZ ;  /* 0x000000ffffff79a7 */ /* 0x000fe6000810041a */
[----:B------:R-:W-:Y:S05]  /*8840*/  @P1 BRA `(.L_x_4550) ;  /* 0xffffffdc00581947 */ /* 0x000fea000383ffff */
.L_x_4539:
[----:B------:R-:W2:Y:S01]  /*8850*/  SHFL.BFLY PT, R3, R4, 0x2, 0x1f ;  /* 0x0c401f0004037f89 */ /* 0x000ea200000e0000 */
[----:B------:R-:W-:-:S03]  /*8860*/  PLOP3.LUT P0, PT, PT, PT, PT, 0x8, 0x0 ;  /* 0x000000000000781c */ /* 0x000fc60003f0e170 */
[----:B01----:R-:W0:Y:S01]  /*8870*/  SHFL.BFLY PT, R6, R5, 0x2, 0x1f ;  /* 0x0c401f0005067f89 */ /* 0x003e2200000e0000 */
[----:B--2---:R-:W-:Y:S01]  /*8880*/  FADD.FTZ R3, R3, R4 ;  /* 0x0000000403037221 */ /* 0x004fe20000010000 */
[----:B------:R-:W-:Y:S02]  /*8890*/  IMAD.MOV.U32 R4, RZ, RZ, -0x800000 ;  /* 0xff800000ff047424 */ /* 0x000fe400078e00ff */
[----:B0-----:R-:W-:Y:S02]  /*88a0*/  FADD.FTZ R6, R6, R5 ;  /* 0x0000000506067221 */ /* 0x001fe40000010000 */
[----:B------:R-:W0:Y:S01]  /*88b0*/  SHFL.BFLY PT, R0, R3, 0x1, 0x1f ;  /* 0x0c201f0003007f89 */ /* 0x000e2200000e0000 */
[----:B------:R-:W-:-:S03]  /*88c0*/  IMAD.U32 R5, RZ, RZ, UR7 ;  /* 0x00000007ff057e24 */ /* 0x000fc6000f8e00ff */
[----:B------:R-:W1:Y:S01]  /*88d0*/  SHFL.BFLY PT, R7, R6, 0x1, 0x1f ;  /* 0x0c201f0006077f89 */ /* 0x000e6200000e0000 */
[----:B0-----:R-:W-:Y:S01]  /*88e0*/  FADD.FTZ R11, R3, R0 ;  /* 0x00000000030b7221 */ /* 0x001fe20000010000 */
[----:B------:R-:W-:Y:S02]  /*88f0*/  IADD3 R3, -R2, 0xb, RZ ;  /* 0x0000000b02037810 */ /* 0x000fe40007ffe1ff */
[----:B------:R-:W-:Y:S01]  /*8900*/  MOV R0, RZ ;  /* 0x000000ff00007202 */ /* 0x000fe20000000f00 */
[----:B-1----:R-:W-:Y:S02]  /*8910*/  FADD.FTZ R12, R6, R7 ;  /* 0x00000007060c7221 */ /* 0x002fe40000010000 */
[----:B------:R0:W-:Y:S08]  /*8920*/  BAR.ARV R3, 0x100 ;  /* 0x000400030000751d */ /* 0x0001f00000002000 */
[----:B------:R-:W-:Y:S06]  /*8930*/  BAR.ARV 0x8, 0x180 ;  /* 0x0206000000007b1d */ /* 0x000fec0000002000 */
[----:B------:R-:W-:Y:S01]  /*8940*/  FSETP.NE.FTZ.AND P1, PT, R11, RZ, PT ;  /* 0x000000ff0b00720b */ /* 0x000fe20003f35000 */
[----:B------:R-:W-:Y:S01]  /*8950*/  IMAD.MOV.U32 R7, RZ, RZ, RZ ;  /* 0x000000ffff077224 */ /* 0x000fe200078e00ff */
[----:B------:R-:W-:Y:S01]  /*8960*/  FSETP.NE.FTZ.AND P2, PT, R12, RZ, PT ;  /* 0x000000ff0c00720b */ /* 0x000fe20003f55000 */
[----:B0-----:R-:W-:-:S10]  /*8970*/  IMAD.MOV.U32 R3, RZ, RZ, -0x800000 ;  /* 0xff800000ff037424 */ /* 0x001fd400078e00ff */
[----:B------:R-:W0:Y:S01]  /*8980*/  @P1 MUFU.RCP R7, R11 ;  /* 0x0000000b00071308 */ /* 0x000e220000001000 */
[----:B------:R-:W-:-:S07]  /*8990*/  @P1 FMUL.FTZ R5, R5, 0.69314718246459960938 ;  /* 0x3f31721805051820 */ /* 0x000fce0000410000 */
[----:B------:R-:W1:Y:S08]  /*89a0*/  @P1 MUFU.LG2 R10, R11 ;  /* 0x0000000b000a1308 */ /* 0x000e700000000c00 */
[----:B------:R-:W2:Y:S01]  /*89b0*/  @P2 MUFU.LG2 R2, R12 ;  /* 0x0000000c00022308 */ /* 0x000ea20000000c00 */
[-C--:B0-----:R-:W-:Y:S01]  /*89c0*/  FMUL.FTZ R24, R24, R7.reuse ;  /* 0x0000000718187220 */ /* 0x081fe20000410000 */
[-C--:B------:R-:W-:Y:S01]  /*89d0*/  FMUL.FTZ R25, R25, R7.reuse ;  /* 0x0000000719197220 */ /* 0x080fe20000410000 */
[-C--:B------:R-:W-:Y:S01]  /*89e0*/  FMUL.FTZ R28, R28, R7.reuse ;  /* 0x000000071c1c7220 */ /* 0x080fe20000410000 */
[-C--:B------:R-:W-:Y:S01]  /*89f0*/  FMUL.FTZ R29, R29, R7.reuse ;  /* 0x000000071d1d7220 */ /* 0x080fe20000410000 */
[-C--:B------:R-:W-:Y:S01]  /*8a00*/  FMUL.FTZ R32, R32, R7.reuse ;  /* 0x0000000720207220 */ /* 0x080fe20000410000 */
[-C--:B------:R-:W-:Y:S01]  /*8a10*/  FMUL.FTZ R33, R33, R7.reuse ;  /* 0x0000000721217220 */ /* 0x080fe20000410000 */
[-C--:B------:R-:W-:Y:S01]  /*8a20*/  FMUL.FTZ R36, R36, R7.reuse ;  /* 0x0000000724247220 */ /* 0x080fe20000410000 */
        /* <DEDUP_REMOVED lines=59> */
[----:B-1----:R-:W-:Y:S01]  /*8de0*/  @P1 FMUL.FTZ R10, R10, 0.69314718246459960938 ;  /* 0x3f3172180a0a1820 */ /* 0x002fe20000410000 */
[----:B--2---:R-:W-:Y:S01]  /*8df0*/  @P2 FMUL.FTZ R2, R2, 0.69314718246459960938 ;  /* 0x3f31721802022820 */ /* 0x004fe20000410000 */
[-C--:B0-----:R-:W-:Y:S01]  /*8e00*/  FMUL.FTZ R26, R26, R0.reuse ;  /* 0x000000001a1a7220 */ /* 0x081fe20000410000 */
[-C--:B------:R-:W-:Y:S01]  /*8e10*/  FMUL.FTZ R27, R27, R0.reuse ;  /* 0x000000001b1b7220 */ /* 0x080fe20000410000 */
        /* <DEDUP_REMOVED lines=65> */
.L_x_4514:
        /* <DEDUP_REMOVED lines=18> */
[----:B0-----:R-:W-:Y:S01]  /*9350*/  VIADD R5, R0, 0xffffff80 ;  /* 0xffffff8000057836 */ /* 0x001fe20000000000 */
[----:B---3--:R-:W-:-:S06]  /*9360*/  USHF.R.S32.HI UR10, URZ, 0x1f, UR12 ;  /* 0x0000001f3f0a7899 */ /* 0x008fcc000801140c */
[----:B------:R-:W1:Y:S01]  /*9370*/  LDC R23, c[0x0][0xc50] ;  /* 0x00031400ff177b82 */ /* 0x000e620000000800 */
[----:B------:R-:W-:-:S04]  /*9380*/  SHF.R.S32.HI R2, RZ, 0x1f, R5 ;  /* 0x0000001fff027819 */ /* 0x000fc80000011405 */
[----:B------:R-:W-:-:S03]  /*9390*/  LEA.HI R6, R2, R5, RZ, 0x7 ;  /* 0x0000000502067211 */ /* 0x000fc600078f38ff */
[----:B------:R-:W0:Y:S01]  /*93a0*/  @P0 LDC R14, c[0x0][0xbec] ;  /* 0x0002fb00ff0e0b82 */ /* 0x000e220000000800 */
[----:B------:R-:W-:Y:S02]  /*93b0*/  LEA.HI R13, R2, R5, RZ, 0x2 ;  /* 0x00000005020d7211 */ /* 0x000fe400078f10ff */
[C---:B------:R-:W-:Y:S02]  /*93c0*/  LOP3.LUT R0, R6.reuse, 0xffffff80, RZ, 0xc0, !PT ;  /* 0xffffff8006007812 */ /* 0x040fe400078ec0ff */
[----:B------:R-:W-:Y:S02]  /*93d0*/  SHF.R.S32.HI R7, RZ, 0x7, R6 ;  /* 0x00000007ff077819 */ /* 0x000fe40000011406 */
[----:B------:R-:W-:Y:S01]  /*93e0*/  IADD3 R0, R5, -R0, RZ ;  /* 0x8000000005007210 */ /* 0x000fe20007ffe0ff */
[----:B------:R-:W3:Y:S01]  /*93f0*/  LDC.64 R20, c[0x0][0xb40] ;  /* 0x0002d000ff147b82 */ /* 0x000ee20000000a00 */
[----:B------:R-:W-:Y:S02]  /*9400*/  LEA.HI R2, R6, R7, RZ, 0x1 ;  /* 0x0000000706027211 */ /* 0x000fe400078f08ff */
[----:B------:R-:W-:-:S02]  /*9410*/  SHF.R.S32.HI R9, RZ, 0x1f, R0 ;  /* 0x0000001fff097819 */ /* 0x000fc40000011400 */
[----:B------:R-:W-:Y:S02]  /*9420*/  LOP3.LUT R6, R13, 0xfffffffc, RZ, 0xc0, !PT ;  /* 0xfffffffc0d067812 */ /* 0x000fe400078ec0ff */
[CC--:B------:R-:W-:Y:S01]  /*9430*/  LEA.HI R10, R9.reuse, R0.reuse, RZ, 0x2 ;  /* 0x00000000090a7211 */ /* 0x0c0fe200078f10ff */
[----:B------:R-:W5:Y:S01]  /*9440*/  @P0 LDC R152, c[0x0][0xbec] ;  /* 0x0002fb00ff980b82 */ /* 0x000f620000000800 */
[----:B------:R-:W-:Y:S01]  /*9450*/  LEA.HI R9, R9, R0, RZ, 0x5 ;  /* 0x0000000009097211 */ /* 0x000fe200078f28ff */
[----:B------:R-:W-:Y:S01]  /*9460*/  IMAD.IADD R13, R5, 0x1, -R6 ;  /* 0x00000001050d7824 */ /* 0x000fe200078e0a06 */
[--C-:B------:R-:W-:Y:S02]  /*9470*/  SHF.R.S32.HI R11, RZ, 0x2, R10.reuse ;  /* 0x00000002ff0b7819 */ /* 0x100fe4000001140a */
[----:B------:R-:W-:Y:S02]  /*9480*/  SHF.R.S32.HI R12, RZ, 0x1f, R10 ;  /* 0x0000001fff0c7819 */ /* 0x000fe4000001140a */
[----:B------:R-:W-:Y:S01]  /*9490*/  LEA.HI R6, R13, R13, RZ, 0x1 ;  /* 0x0000000d0d067211 */ /* 0x000fe200078f08ff */
[----:B------:R-:W5:Y:S01]  /*94a0*/  @P0 LDC R17, c[0x0][0xbf0] ;  /* 0x0002fc00ff110b82 */ /* 0x000f620000000800 */
[----:B------:R-:W-:-:S02]  /*94b0*/  LEA.HI R12, R12, R11, RZ, 0x3 ;  /* 0x0000000b0c0c7211 */ /* 0x000fc400078f18ff */
[----:B------:R-:W-:Y:S02]  /*94c0*/  LOP3.LUT R2, R2, 0x3fffffe, RZ, 0xc0, !PT ;  /* 0x03fffffe02027812 */ /* 0x000fe400078ec0ff */
[----:B------:R-:W-:-:S03]  /*94d0*/  LOP3.LUT R12, R12, 0xfffffff8, RZ, 0xc0, !PT ;  /* 0xfffffff80c0c7812 */ /* 0x000fc600078ec0ff */
[----:B------:R-:W-:Y:S01]  /*94e0*/  IMAD.IADD R2, R7, 0x1, -R2 ;  /* 0x0000000107027824 */ /* 0x000fe200078e0a02 */
[----:B------:R-:W-:Y:S01]  /*94f0*/  IADD3 R5, R11, -R12, RZ ;  /* 0x8000000c0b057210 */ /* 0x000fe20007ffe0ff */
[----:B------:R-:W5:Y:S01]  /*9500*/  @P0 LDC R153, c[0x0][0xbf0] ;  /* 0x0002fc00ff990b82 */ /* 0x000f620000000800 */
[----:B------:R-:W-:Y:S01]  /*9510*/  LOP3.LUT R12, R6, 0x1ffffffe, RZ, 0xc0, !PT ;  /* 0x1ffffffe060c7812 */ /* 0x000fe200078ec0ff */
[----:B------:R-:W-:Y:S01]  /*9520*/  IMAD.U32 R7, RZ, RZ, UR5 ;  /* 0x00000005ff077e24 */ /* 0x000fe2000f8e00ff */
[----:B------:R-:W-:Y:S01]  /*9530*/  SHF.R.S32.HI R6, RZ, 0x5, R9 ;  /* 0x00000005ff067819 */ /* 0x000fe20000011409 */
[----:B------:R-:W-:Y:S01]  /*9540*/  IMAD.U32 R7, RZ, RZ, UR6 ;  /* 0x00000006ff077e24 */ /* 0x000fe2000f8e00ff */
[----:B------:R-:W-:Y:S01]  /*9550*/  UIMAD UR6, UR38, UR9, UR7 ;  /* 0x00000009260672a4 */ /* 0x000fe2000f8e0207 */
[----:B------:R-:W-:Y:S02]  /*9560*/  IMAD.IADD R16, R13, 0x1, -R12 ;  /* 0x000000010d107824 */ /* 0x000fe400078e0a0c */
[----:B------:R-:W-:Y:S01]  /*9570*/  IMAD R5, R6, 0x10, R5 ;  /* 0x0000001006057824 */ /* 0x000fe200078e0205 */
[----:B------:R-:W-:Y:S01]  /*9580*/  MOV R6, UR4 ;  /* 0x0000000400067c02 */ /* 0x000fe20008000f00 */
[----:B------:R-:W-:Y:S01]  /*9590*/  UIMAD.WIDE.U32 UR4, UR38, UR8, URZ ;  /* 0x00000008260472a5 */ /* 0x000fe2000f8e003f */
[----:B----4-:R-:W-:-:S02]  /*95a0*/  IMAD R12, R18, UR10, RZ ;  /* 0x0000000a120c7c24 */ /* 0x010fc4000f8e02ff */
[----:B------:R-:W-:Y:S01]  /*95b0*/  LEA R9, R2, R5, 0x6 ;  /* 0x0000000502097211 */ /* 0x000fe200078e30ff */
[----:B------:R-:W-:Y:S01]  /*95c0*/  UIADD3 UR6, UR5, UR6, URZ ;  /* 0x0000000605067290 */ /* 0x000fe2000fffe03f */
[----:B------:R-:W-:Y:S01]  /*95d0*/  IMAD R15, R19, UR12, R12 ;  /* 0x0000000c130f7c24 */ /* 0x000fe2000f8e020c */
[----:B------:R-:W-:Y:S01]  /*95e0*/  MOV R12, UR4 ;  /* 0x00000004000c7c02 */ /* 0x000fe20008000f00 */
[----:B------:R-:W-:Y:S01]  /*95f0*/  IMAD.WIDE.U32 R6, R18, UR12, R6 ;  /* 0x0000000c12067c25 */ /* 0x000fe2000f8e0006 */
[----:B------:R-:W-:-:S03]  /*9600*/  ULDC.64 UR8, c[0x0][0xb28] ;  /* 0x0002ca0000087ab9 */ /* 0x000fc60000000a00 */
[----:B------:R-:W-:Y:S01]  /*9610*/  IMAD R2, R16, 0x8, R9 ;  /* 0x0000000810027824 */ /* 0x000fe200078e0209 */
[----:B------:R-:W-:Y:S01]  /*9620*/  IADD3 R16, RZ, -UR38, RZ ;  /* 0x80000026ff107c10 */ /* 0x000fe2000fffe0ff */
[----:B------:R-:W-:Y:S01]  /*9630*/  IMAD.U32 R13, RZ, RZ, UR5 ;  /* 0x00000005ff0d7e24 */ /* 0x000fe2000f8e00ff */
[----:B------:R-:W-:Y:S01]  /*9640*/  ULDC.64 UR4, c[0x0][0xbe0] ;  /* 0x0002f80000047ab9 */ /* 0x000fe20000000a00 */
[----:B--2---:R-:W-:Y:S02]  /*9650*/  IMAD R5, R22, 0x80, R2 ;  /* 0x0000008016057824 */ /* 0x004fe400078e0202 */
[----:B-1----:R-:W-:Y:S02]  /*9660*/  IMAD R23, R23, R16, UR11 ;  /* 0x0000000b17177e24 */ /* 0x002fe4000f8e0210 */
[----:B0-----:R-:W-:-:S03]  /*9670*/  @P0 IMAD.HI.U32 R2, R5, R14, RZ ;  /* 0x0000000e05020227 */ /* 0x001fc600078e00ff */
[----:B------:R-:W-:Y:S01]  /*9680*/  SHF.R.S32.HI R16, RZ, 0x1f, R23 ;  /* 0x0000001fff107819 */ /* 0x000fe20000011417 */
[----:B------:R-:W-:Y:S01]  /*9690*/  IMAD.U32 R13, RZ, RZ, UR6 ;  /* 0x00000006ff0d7e24 */ /* 0x000fe2000f8e00ff */
[----:B------:R-:W-:Y:S01]  /*96a0*/  ULDC.64 UR6, c[0x0][0xb48] ;  /* 0x0002d20000067ab9 */ /* 0x000fe20000000a00 */
[----:B------:R-:W-:Y:S01]  /*96b0*/  IMAD.IADD R7, R7, 0x1, R15 ;  /* 0x0000000107077824 */ /* 0x000fe200078e020f */
[----:B------:R-:W-:Y:S01]  /*96c0*/  MOV R15, R5 ;  /* 0x00000005000f7202 */ /* 0x000fe20000000f00 */
[----:B---3--:R-:W-:Y:S02]  /*96d0*/  IMAD R14, R20, UR10, RZ ;  /* 0x0000000a140e7c24 */ /* 0x008fe4000f8e02ff */
[----:B-----5:R-:W-:-:S04]  /*96e0*/  @P0 IMAD.HI.U32 R152, R5, R152, RZ ;  /* 0x0000009805980227 */ /* 0x020fc800078e00ff */
[----:B------:R-:W-:Y:S01]  /*96f0*/  IMAD.MOV.U32 R11, RZ, RZ, R5 ;  /* 0x000000ffff0b7224 */ /* 0x000fe200078e0005 */
[----:B------:R-:W-:Y:S01]  /*9700*/  @P0 SHF.R.U32.HI R11, RZ, R17, R2 ;  /* 0x00000011ff0b0219 */ /* 0x000fe20000011602 */
        /* <DEDUP_REMOVED lines=72> */
[----:B------:R-:W-:Y:S01]  /*9b90*/  VIADD R19, R0, 0x28 ;  /* 0x0000002800137836 */ /* 0x000fe20000000000 */
        /* <DEDUP_REMOVED lines=16> */
[C---:B------:R-:W-:Y:S02]  /*9ca0*/  IADD3 R4, R0.reuse, 0x38, RZ ;  /* 0x0000003800047810 */ /* 0x040fe40007ffe0ff */
[----:B------:R-:W-:Y:S01]  /*9cb0*/  IADD3 R22, R0, 0x50, RZ ;  /* 0x0000005000167810 */ /* 0x000fe20007ffe0ff */
        /* <DEDUP_REMOVED lines=33> */
[----:B------:R-:W-:Y:S01]  /*9ed0*/  @!P6 LOP3.LUT R19, R22, 0xfffffffe, RZ, 0xc0, !PT ;  /* 0xfffffffe1613e812 */ /* 0x000fe200078ec0ff */
[----:B------:R-:W-:Y:S01]  /*9ee0*/  VIADD R22, R0, 0x88 ;  /* 0x0000008800167836 */ /* 0x000fe20000000000 */
[----:B------:R-:W-:Y:S01]  /*9ef0*/  ISETP.GE.AND P1, PT, R23, UR4, PT ;  /* 0x0000000417007c0c */ /* 0x000fe2000bf26270 */
[----:B0-----:R-:W-:Y:S01]  /*9f00*/  @!P2 IMAD.WIDE R10, R3, 0x4, R6 ;  /* 0x00000004030aa825 */ /* 0x001fe200078e0206 */
[----:B------:R-:W-:-:S02]  /*9f10*/  ISETP.GE.AND P0, PT, R24, UR4, PT ;  /* 0x0000000418007c0c */ /* 0x000fc4000bf06270 */
[----:B------:R-:W-:Y:S01]  /*9f20*/  IADD3 R3, R0, 0x68, RZ ;  /* 0x0000006800037810 */ /* 0x000fe20007ffe0ff */
[--C-:B-1----:R-:W-:Y:S01]  /*9f30*/  @!P3 IMAD.WIDE R12, R15, 0x4, R6.reuse ;  /* 0x000000040f0cb825 */ /* 0x102fe200078e0206 */
[----:B------:R0:W-:Y:S02]  /*9f40*/  @!P2 ST.E.64 desc[UR36][R10.64], R48 ;  /* 0x000000300a00a985 */ /* 0x0001e4000c101b24 */
[----:B------:R-:W-:Y:S01]  /*9f50*/  ISETP.GE.AND P2, PT, R3, UR4, PT ;  /* 0x0000000403007c0c */ /* 0x000fe2000bf46270 */
[--C-:B------:R-:W-:Y:S01]  /*9f60*/  @!P4 IMAD.WIDE R14, R17, 0x4, R6.reuse ;  /* 0x00000004110ec825 */ /* 0x100fe200078e0206 */
[----:B------:R1:W-:Y:S01]  /*9f70*/  @!P3 ST.E.64 desc[UR36][R12.64], R52 ;  /* 0x000000340c00b985 */ /* 0x0003e2000c101b24 */
[----:B------:R-:W-:Y:S02]  /*9f80*/  ISETP.GE.AND P3, PT, R22, UR4, PT ;  /* 0x0000000416007c0c */ /* 0x000fe4000bf66270 */
[----:B------:R-:W-:Y:S01]  /*9f90*/  @!P5 IMAD.WIDE R16, R21, 0x4, R6 ;  /* 0x000000041510d825 */ /* 0x000fe200078e0206 */
[----:B------:R2:W-:Y:S01]  /*9fa0*/  @!P4 ST.E.64 desc[UR36][R14.64], R56 ;  /* 0x000000380e00c985 */ /* 0x0005e2000c101b24 */
[----:B------:R-:W-:-:S02]  /*9fb0*/  IADD3 R21, R0, 0x80, RZ ;  /* 0x0000008000157810 */ /* 0x000fc40007ffe0ff */
[----:B------:R-:W-:Y:S01]  /*9fc0*/  @!P6 IMAD.WIDE R18, R19, 0x4, R6 ;  /* 0x000000041312e825 */ /* 0x000fe200078e0206 */
[----:B------:R3:W-:Y:S01]  /*9fd0*/  @!P5 ST.E.64 desc[UR36][R16.64], R60 ;  /* 0x0000003c1000d985 */ /* 0x0007e2000c101b24 */
[----:B------:R-:W-:Y:S02]  /*9fe0*/  ISETP.GE.AND P5, PT, R20, UR4, PT ;  /* 0x0000000414007c0c */ /* 0x000fe4000bfa6270 */
[----:B------:R-:W-:Y:S01]  /*9ff0*/  ISETP.GE.AND P4, PT, R21, UR4, PT ;  /* 0x0000000415007c0c */ /* 0x000fe2000bf86270 */
[----:B------:R4:W-:Y:S01]  /*a000*/  @!P6 ST.E.64 desc[UR36][R18.64], R64 ;  /* 0x000000401200e985 */ /* 0x0009e2000c101b24 */
[----:B------:R-:W-:Y:S02]  /*a010*/  ISETP.GE.AND P6, PT, R4, UR4, PT ;  /* 0x0000000404007c0c */ /* 0x000fe4000bfc6270 */
[----:B------:R-:W-:Y:S02]  /*a020*/  @!P1 LEA.HI R23, R23, R23, RZ, 0x1 ;  /* 0x0000001717179211 */ /* 0x000fe400078f08ff */
[----:B------:R-:W-:-:S02]  /*a030*/  @!P0 LEA.HI R24, R24, R24, RZ, 0x1 ;  /* 0x0000001818188211 */ /* 0x000fc400078f08ff */
        /* <DEDUP_REMOVED lines=10> */
[----:B------:R-:W-:-:S02]  /*a0e0*/  @!P2 LOP3.LUT R3, R3, 0xfffffffe, RZ, 0xc0, !PT ;  /* 0xfffffffe0303a812 */ /* 0x000fc400078ec0ff */
[----:B------:R-:W-:Y:S01]  /*a0f0*/  @!P3 LEA.HI R22, R22, R22, RZ, 0x1 ;  /* 0x000000161616b211 */ /* 0x000fe200078f08ff */
[----:B------:R1:W-:Y:S01]  /*a100*/  @!P0 ST.E.64 desc[UR36][R12.64], R72 ;  /* 0x000000480c008985 */ /* 0x0003e2000c101b24 */
[----:B--2---:R-:W-:Y:S01]  /*a110*/  @!P6 LOP3.LUT R15, R4, 0xfffffffe, RZ, 0xc0, !PT ;  /* 0xfffffffe040fe812 */ /* 0x004fe200078ec0ff */
        /* <DEDUP_REMOVED lines=9> */
[C---:B------:R-:W-:Y:S01]  /*a1b0*/  VIADD R3, R0.reuse, 0xa0 ;  /* 0x000000a000037836 */ /* 0x040fe20000000000 */
[----:B------:R0:W-:Y:S01]  /*a1c0*/  @!P2 ST.E.64 desc[UR36][R10.64], R76 ;  /* 0x0000004c0a00a985 */ /* 0x0001e2000c101b24 */
[--C-:B-1----:R-:W-:Y:S01]  /*a1d0*/  @!P6 IMAD.WIDE R12, R15, 0x4, R6.reuse ;  /* 0x000000040f0ce825 */ /* 0x102fe200078e0206 */
[----:B------:R-:W-:Y:S02]  /*a1e0*/  IADD3 R20, R0, 0xb0, RZ ;  /* 0x000000b000147810 */ /* 0x000fe40007ffe0ff */
[----:B------:R-:W-:Y:S01]  /*a1f0*/  ISETP.GE.AND P2, PT, R3, UR4, PT ;  /* 0x0000000403007c0c */ /* 0x000fe2000bf46270 */
        /* <DEDUP_REMOVED lines=25> */
[----:B--2---:R-:W-:Y:S01]  /*a390*/  @!P2 IMAD.WIDE R14, R3, 0x4, R6 ;  /* 0x00000004030ea825 */ /* 0x004fe200078e0206 */
[----:B---3--:R-:W-:Y:S01]  /*a3a0*/  @!P3 LOP3.LUT R17, R4, 0xfffffffe, RZ, 0xc0, !PT ;  /* 0xfffffffe0411b812 */ /* 0x008fe200078ec0ff */
[----:B------:R1:W-:Y:S01]  /*a3b0*/  @!P1 ST.E.64 desc[UR36][R12.64], R100 ;  /* 0x000000640c009985 */ /* 0x0003e2000c101b24 */
[----:B----4-:R-:W-:Y:S01]  /*a3c0*/  @!P4 LOP3.LUT R19, R20, 0xfffffffe, RZ, 0xc0, !PT ;  /* 0xfffffffe1413c812 */ /* 0x010fe200078ec0ff */
[----:B------:R-:W-:Y:S01]  /*a3d0*/  VIADD R4, R0, 0xd0 ;  /* 0x000000d000047836 */ /* 0x000fe20000000000 */
[----:B------:R-:W-:Y:S01]  /*a3e0*/  @!P6 LOP3.LUT R3, R22, 0xfffffffe, RZ, 0xc0, !PT ;  /* 0xfffffffe1603e812 */ /* 0x000fe200078ec0ff */
[----:B------:R-:W-:Y:S01]  /*a3f0*/  VIADD R20, R0, 0xd8 ;  /* 0x000000d800147836 */ /* 0x000fe20000000000 */
[----:B------:R-:W-:Y:S01]  /*a400*/  @!P5 LOP3.LUT R21, R21, 0xfffffffe, RZ, 0xc0, !PT ;  /* 0xfffffffe1515d812 */ /* 0x000fe200078ec0ff */
[----:B------:R2:W-:Y:S01]  /*a410*/  @!P2 ST.E.64 desc[UR36][R14.64], R104 ;  /* 0x000000680e00a985 */ /* 0x0005e2000c101b24 */
[----:B------:R-:W-:-:S02]  /*a420*/  ISETP.GE.AND P1, PT, R4, UR4, PT ;  /* 0x0000000404007c0c */ /* 0x000fc4000bf26270 */
[----:B------:R-:W-:Y:S01]  /*a430*/  ISETP.GE.AND P2, PT, R20, UR4, PT ;  /* 0x0000000414007c0c */ /* 0x000fe2000bf46270 */
[----:B0-----:R-:W-:-:S04]  /*a440*/  @!P3 IMAD.WIDE R10, R17, 0x4, R6 ;  /* 0x00000004110ab825 */ /* 0x001fc800078e0206 */
[--C-:B-1----:R-:W-:Y:S01]  /*a450*/  @!P4 IMAD.WIDE R12, R19, 0x4, R6.reuse ;  /* 0x00000004130cc825 */ /* 0x102fe200078e0206 */
[----:B------:R0:W-:Y:S03]  /*a460*/  @!P3 ST.E.64 desc[UR36][R10.64], R108 ;  /* 0x0000006c0a00b985 */ /* 0x0001e6000c101b24 */
[--C-:B------:R-:W-:Y:S01]  /*a470*/  @!P6 IMAD.WIDE R18, R3, 0x4, R6.reuse ;  /* 0x000000040312e825 */ /* 0x100fe200078e0206 */
[----:B------:R-:W-:Y:S01]  /*a480*/  IADD3 R3, R0, 0xc8, RZ ;  /* 0x000000c800037810 */ /* 0x000fe20007ffe0ff */
[----:B------:R1:W-:Y:S01]  /*a490*/  @!P4 ST.E.64 desc[UR36][R12.64], R112 ;  /* 0x000000700c00c985 */ /* 0x0003e2000c101b24 */
[----:B------:R-:W-:Y:S01]  /*a4a0*/  @!P1 LEA.HI R4, R4, R4, RZ, 0x1 ;  /* 0x0000000404049211 */ /* 0x000fe200078f08ff */
[----:B------:R-:W-:Y:S01]  /*a4b0*/  @!P5 IMAD.WIDE R16, R21, 0x4, R6 ;  /* 0x000000041510d825 */ /* 0x000fe200078e0206 */
[C---:B------:R-:W-:Y:S02]  /*a4c0*/  IADD3 R21, R0.reuse, 0xe0, RZ ;  /* 0x000000e000157810 */ /* 0x040fe40007ffe0ff */
[----:B------:R-:W-:Y:S01]  /*a4d0*/  ISETP.GE.AND P0, PT, R3, UR4, PT ;  /* 0x0000000403007c0c */ /* 0x000fe2000bf06270 */
[C---:B--2---:R-:W-:Y:S01]  /*a4e0*/  VIADD R14, R0.reuse, 0xe8 ;  /* 0x000000e8000e7836 */ /* 0x044fe20000000000 */
[----:B------:R2:W-:Y:S01]  /*a4f0*/  @!P5 ST.E.64 desc[UR36][R16.64], R116 ;  /* 0x000000741000d985 */ /* 0x0005e2000c101b24 */
[C---:B------:R-:W-:Y:S01]  /*a500*/  VIADD R15, R0.reuse, 0xf0 ;  /* 0x000000f0000f7836 */ /* 0x040fe20000000000 */
[----:B0-----:R-:W-:-:S02]  /*a510*/  IADD3 R11, R0, 0xf8, RZ ;  /* 0x000000f8000b7810 */ /* 0x001fc40007ffe0ff */
[----:B------:R0:W-:Y:S01]  /*a520*/  @!P6 ST.E.64 desc[UR36][R18.64], R120 ;  /* 0x000000781200e985 */ /* 0x0001e2000c101b24 */
[----:B------:R-:W-:Y:S02]  /*a530*/  ISETP.GE.AND P3, PT, R21, UR4, PT ;  /* 0x0000000415007c0c */ /* 0x000fe4000bf66270 */
[----:B------:R-:W-:Y:S02]  /*a540*/  ISETP.GE.AND P4, PT, R14, UR4, PT ;  /* 0x000000040e007c0c */ /* 0x000fe4000bf86270 */
[----:B------:R-:W-:Y:S02]  /*a550*/  ISETP.GE.AND P5, PT, R15, UR4, PT ;  /* 0x000000040f007c0c */ /* 0x000fe4000bfa6270 */
[----:B------:R-:W-:Y:S02]  /*a560*/  ISETP.GE.AND P6, PT, R11, UR4, PT ;  /* 0x000000040b007c0c */ /* 0x000fe4000bfc6270 */
[----:B------:R-:W-:Y:S02]  /*a570*/  @!P0 LEA.HI R3, R3, R3, RZ, 0x1 ;  /* 0x0000000303038211 */ /* 0x000fe400078f08ff */
[----:B------:R-:W-:-:S02]  /*a580*/  @!P2 LEA.HI R20, R20, R20, RZ, 0x1 ;  /* 0x000000141414a211 */ /* 0x000fc400078f08ff */
[----:B------:R-:W-:Y:S02]  /*a590*/  @!P0 LOP3.LUT R3, R3, 0xfffffffe, RZ, 0xc0, !PT ;  /* 0xfffffffe03038812 */ /* 0x000fe400078ec0ff */
[----:B------:R-:W-:Y:S02]  /*a5a0*/  @!P3 LEA.HI R21, R21, R21, RZ, 0x1 ;  /* 0x000000151515b211 */ /* 0x000fe400078f08ff */
[----:B------:R-:W-:Y:S02]  /*a5b0*/  @!P4 LEA.HI R14, R14, R14, RZ, 0x1 ;  /* 0x0000000e0e0ec211 */ /* 0x000fe400078f08ff */
[----:B------:R-:W-:Y:S02]  /*a5c0*/  @!P5 LEA.HI R10, R15, R15, RZ, 0x1 ;  /* 0x0000000f0f0ad211 */ /* 0x000fe400078f08ff */
[----:B------:R-:W-:Y:S02]  /*a5d0*/  @!P6 LEA.HI R11, R11, R11, RZ, 0x1 ;  /* 0x0000000b0b0be211 */ /* 0x000fe400078f08ff */
[----:B-1----:R-:W-:-:S02]  /*a5e0*/  @!P1 LOP3.LUT R13, R4, 0xfffffffe, RZ, 0xc0, !PT ;  /* 0xfffffffe040d9812 */ /* 0x002fc400078ec0ff */
        /* <DEDUP_REMOVED lines=19> */
.L_x_4553:
[----:B------:R-:W-:Y:S05]  /*a720*/  BSYNC B0 ;  /* 0x0000000000007941 */ /* 0x000fea0003800000 */
.L_x_4552:
        /* <DEDUP_REMOVED lines=196> */
.L_x_4551:
[----:B------:R-:W0:Y:S02]  /*b370*/  S2R R0, SR_TID.X ;  /* 0x0000000000007919 */ /* 0x000e240000002100 */
        /* <DEDUP_REMOVED lines=59> */
.L_x_4510:
        /* <DEDUP_REMOVED lines=18> */
.L_x_4554:
[----:B------:R-:W-:Y:S01]  /*b850*/  ULDC UR44, c[0x0][0xc50] ;  /* 0x00031400002c7ab9 */ /* 0x000fe20000000800 */
[----:B------:R-:W-:Y:S01]  /*b860*/  UMOV UR40, UR6 ;  /* 0x0000000600287c82 */ /* 0x000fe20008000000 */
[----:B------:R-:W-:-:S11]  /*b870*/  UISETP.NE.AND UP0, UPT, UR44, 0x1, UPT ;  /* 0x000000012c00788c */ /* 0x000fd6000bf05270 */
[----:B------:R-:W-:Y:S01]  /*b880*/  @UP0 ULDC UR4, c[0x0][0xc54] ;  /* 0x0003150000040ab9 */ /* 0x000fe20000000800 */
[----:B------:R-:W-:Y:S01]  /*b890*/  @UP0 ULDC UR7, c[0x0][0xc58] ;  /* 0x0003160000070ab9 */ /* 0x000fe20000000800 */
[----:B------:R-:W-:-:S04]  /*b8a0*/  UIMAD.WIDE.U32 UR4, UR6, UR4, URZ ;  /* 0x00000004060472a5 */ /* 0x000fc8000f8e003f */
[----:B------:R-:W-:-:S12]  /*b8b0*/  @UP0 USHF.R.U32.HI UR40, URZ, UR7, UR5 ;  /* 0x000000073f280299 */ /* 0x000fd80008011605 */
.L_x_4555:
        /* <DEDUP_REMOVED lines=8> */
[----:B------:R-:W-:Y:S01]  /*b940*/  ULDC UR4, c[0x0][0x448] ;  /* 0x0001120000047ab9 */ /* 0x000fe20000000800 */
[----:B------:R-:W-:Y:S01]  /*b950*/  ULDC UR7, c[0x0][0x2f0] ;  /* 0x0000bc0000077ab9 */ /* 0x000fe20000000800 */
[----:B------:R-:W-:-:S05]  /*b960*/  IMAD.MOV.U32 R32, RZ, RZ, RZ ;  /* 0x000000ffff207224 */ /* 0x000fca00078e00ff */
[----:B------:R-:W1:Y:S01]  /*b970*/  S2UR UR46, SR_CTAID.X ;  /* 0x00000000002e79c3 */ /* 0x000e620000002500 */
[----:B------:R-:W-:Y:S01]  /*b980*/  UISETP.NE.AND UP1, UPT, UR4, 0x1, UPT ;  /* 0x000000010400788c */ /* 0x000fe2000bf25270 */
[----:B------:R-:W-:Y:S02]  /*b990*/  ULDC UR8, c[0x0][0x288] ;  /* 0x0000a20000087ab9 */ /* 0x000fe40000000800 */
[----:B------:R-:W-:Y:S02]  /*b9a0*/  ULDC.64 UR4, c[0x0][0x418] ;  /* 0x0001060000047ab9 */ /* 0x000fe40000000a00 */
[----:B------:R-:W-:-:S03]  /*b9b0*/  UISETP.NE.U32.AND UP0, UPT, UR4, URZ, UPT ;  /* 0x0000003f0400728c */ /* 0x000fc6000bf05070 */
[----:B------:R-:W-:Y:S01]  /*b9c0*/  ULDC UR4, c[0x0][0x424] ;  /* 0x0001090000047ab9 */ /* 0x000fe20000000800 */
[----:B------:R-:W-:-:S03]  /*b9d0*/  UISETP.NE.AND.EX UP0, UPT, UR5, URZ, UPT, UP0 ;  /* 0x0000003f0500728c */ /* 0x000fc6000bf05300 */
[----:B------:R-:W-:Y:S01]  /*b9e0*/  @UP1 ULDC UR5, c[0x0][0x44c] ;  /* 0x0001130000051ab9 */ /* 0x000fe20000000800 */
[----:B0-----:R-:W-:Y:S01]  /*b9f0*/  ISETP.NE.U32.AND P0, PT, R4, RZ, PT ;  /* 0x000000ff0400720c */ /* 0x001fe20003f05070 */
[----:B------:R-:W-:-:S03]  /*ba00*/  USEL UR41, UR4, 0x1, UP0 ;  /* 0x0000000104297887 */ /* 0x000fc60008000000 */
[----:B------:R-:W-:Y:S01]  /*ba10*/  ISETP.NE.AND.EX P0, PT, R5, RZ, PT, P0 ;  /* 0x000000ff0500720c */ /* 0x000fe20003f05300 */
[----:B-1----:R-:W-:Y:S02]  /*ba20*/  ULEA UR6, UR46, 0x7f, 0x7 ;  /* 0x0000007f2e067891 */ /* 0x002fe4000f8e383f */
[----:B------:R-:W-:Y:S02]  /*ba30*/  UIMAD UR41, UR41, UR7, URZ ;  /* 0x00000007292972a4 */ /* 0x000fe4000f8e023f */
[----:B------:R-:W-:Y:S01]  /*ba40*/  UIMAD.WIDE.U32 UR4, UR6, UR5, URZ ;  /* 0x00000005060472a5 */ /* 0x000fe2000f8e003f */
[----:B------:R-:W-:Y:S01]  /*ba50*/  @UP1 ULDC UR7, c[0x0][0x450] ;  /* 0x0001140000071ab9 */ /* 0x000fe20000000800 */
[----:B------:R-:W-:Y:S02]  /*ba60*/  UIADD3 UR8, UR41, 0x60, -UR8 ;  /* 0x0000006029087890 */ /* 0x000fe4000fffe808 */
[----:B------:R-:W-:-:S04]  /*ba70*/  @UP1 USHF.R.U32.HI UR6, URZ, UR7, UR5 ;  /* 0x000000073f061299 */ /* 0x000fc80008011605 */
[----:B------:R-:W0:Y:S01]  /*ba80*/  @P0 LDC.64 R4, c[0x0][0xa28] ;  /* 0x00028a00ff040b82 */ /* 0x000e220000000a00 */
[----:B------:R-:W-:Y:S02]  /*ba90*/  UIADD3 UR4, UR41, 0x5f, URZ ;  /* 0x0000005f29047890 */ /* 0x000fe4000fffe03f */
[----:B------:R-:W-:Y:S02]  /*baa0*/  UIADD3 UR6, UR8, UR6, URZ ;  /* 0x0000000608067290 */ /* 0x000fe4000fffe03f */
[----:B------:R-:W-:Y:S02]  /*bab0*/  UIMAD.WIDE UR4, UR4, 0x2aaaaaab, URZ ;  /* 0x2aaaaaab040478a5 */ /* 0x000fe4000f8e023f */
[----:B------:R-:W-:Y:S02]  /*bac0*/  UIMAD.WIDE UR6, UR6, 0x2aaaaaab, URZ ;  /* 0x2aaaaaab060678a5 */ /* 0x000fe4000f8e023f */
[----:B------:R-:W-:Y:S02]  /*bad0*/  USHF.R.U32.HI UR42, URZ, 0x1f, UR5 ;  /* 0x0000001f3f2a7899 */ /* 0x000fe40008011605 */
[----:B------:R-:W-:-:S02]  /*bae0*/  USHF.R.U32.HI UR43, URZ, 0x1f, UR7 ;  /* 0x0000001f3f2b7899 */ /* 0x000fc40008011607 */
[----:B------:R-:W-:Y:S02]  /*baf0*/  ULEA.HI.SX32 UR42, UR5, UR42, 0x1c ;  /* 0x0000002a052a7291 */ /* 0x000fe4000f8fe23f */
[----:B------:R-:W-:-:S04]  /*bb00*/  ULEA.HI.SX32 UR43, UR7, UR43, 0x1c ;  /* 0x0000002b072b7291 */ /* 0x000fc8000f8fe23f */
[----:B------:R-:W-:-:S04]  /*bb10*/  UISETP.LT.AND UP0, UPT, UR42, UR43, UPT ;  /* 0x0000002b2a00728c */ /* 0x000fc8000bf01270 */
[----:B------:R-:W-:Y:S01]  /*bb20*/  USEL UR11, UR42, UR43, UP0 ;  /* 0x0000002b2a0b7287 */ /* 0x000fe20008000000 */
[----:B0-----:R-:W-:Y:S01]  /*bb30*/  @P0 IMAD.WIDE R4, R33, 0x4, R4 ;  /* 0x0000000421040825 */ /* 0x001fe200078e0204 */
[----:B------:R-:W-:Y:S02]  /*bb40*/  UP2UR UR47, UPR, URZ, 0x2 ;  /* 0x000000023f2f7883 */ /* 0x000fe40008000000 */
[----:B------:R-:W-:Y:S02]  /*bb50*/  UISETP.GE.AND UP1, UPT, UR11, 0x1, UPT ;  /* 0x000000010b00788c */ /* 0x000fe4000bf26270 */
[----:B------:R-:W-:Y:S01]  /*bb60*/  USHF.R.U32.HI UR9, URZ, 0x10, UR44 ;  /* 0x000000103f097899 */ /* 0x000fe2000801162c */
[----:B------:R0:W5:Y:S01]  /*bb70*/  @P0 LDG.E R32, desc[UR36][R4.64] ;  /* 0x0000002404200981 */ /* 0x000162000c1e1900 */
[----:B------:R-:W-:Y:S02]  /*bb80*/  ULOP3.LUT UR44, UR44, 0xffff, URZ, 0xc0, !UPT ;  /* 0x0000ffff2c2c7892 */ /* 0x000fe4000f8ec03f */
[----:B------:R-:W-:Y:S01]  /*bb90*/  PLOP3.LUT P0, PT, PT, PT, UP1, 0x80, 0x0 ;  /* 0x000000000000781c */ /* 0x000fe20003f0f018 */
[----:B------:R-:W-:Y:S01]  /*bba0*/  UISETP.NE.AND UP0, UPT, UR9, URZ, UPT ;  /* 0x0000003f0900728c */ /* 0x000fe2000bf05270 */
[----:B------:R-:W-:-:S10]  /*bbb0*/  UMOV UR38, URZ ;  /* 0x0000003f00267c82 */ /* 0x000fd40008000000 */
[----:B------:R-:W-:Y:S01]  /*bbc0*/  @!UP0 ULDC UR9, c[0x0][0x9f0] ;  /* 0x00027c0000098ab9 */ /* 0x000fe20000000800 */
[----:B0-----:R-:W-:Y:S05]  /*bbd0*/  @!P0 BRA `(.L_x_4557) ;  /* 0x0000000000788947 */ /* 0x001fea0003800000 */
[----:B------:R-:W-:Y:S01]  /*bbe0*/  IABS R0, UR9 ;  /* 0x0000000900007c13 */ /* 0x000fe20008000000 */
[----:B------:R-:W-:Y:S02]  /*bbf0*/  UIADD3 UR6, UR9, -0x1, UR11 ;  /* 0xffffffff09067890 */ /* 0x000fe4000fffe00b */
[----:B------:R-:W-:Y:S01]  /*bc00*/  IABS R5, UR9 ;  /* 0x0000000900057c13 */ /* 0x000fe20008000000 */
[----:B------:R-:W-:Y:S01]  /*bc10*/  UMOV UR4, URZ ;  /* 0x0000003f00047c82 */ /* 0x000fe20008000000 */
        /* <DEDUP_REMOVED lines=26> */
.L_x_4557:
[----:B------:R-:W-:Y:S02]  /*bdc0*/  UIMAD UR48, UR44, UR38, URZ ;  /* 0x000000262c3072a4 */ /* 0x000fe4000f8e023f */
[----:B------:R-:W-:Y:S02]  /*bdd0*/  IMAD.U32 R0, RZ, RZ, UR38 ;  /* 0x00000026ff007e24 */ /* 0x000fe4000f8e00ff */
[----:B------:R-:W-:Y:S02]  /*bde0*/  IMAD.MOV.U32 R21, RZ, RZ, RZ ;  /* 0x000000ffff157224 */ /* 0x000fe400078e00ff */
[----:B------:R-:W-:Y:S01]  /*bdf0*/  IMAD.MOV.U32 R8, RZ, RZ, 0x1 ;  /* 0x00000001ff087424 */ /* 0x000fe200078e00ff */
[----:B------:R-:W-:-:S04]  /*be00*/  MOV R31, UR48 ;  /* 0x00000030001f7c02 */ /* 0x000fc80008000f00 */
        /* <DEDUP_REMOVED lines=26> */
.L_x_4558:
        /* <DEDUP_REMOVED lines=20> */
.L_x_4560:
        /* <DEDUP_REMOVED lines=15> */
.L_x_4559:
[----:B------:R-:W0:Y:S01]  /*c1e0*/  LDC.64 R4, c[0x0][0x9f8] ;  /* 0x00027e00ff047b82 */ /* 0x000e220000000a00 */
[----:B------:R-:W-:-:S07]  /*c1f0*/  MOV R30, R33 ;  /* 0x00000021001e7202 */ /* 0x000fce0000000f00 */
[----:B------:R-:W1:Y:S01]  /*c200*/  LDC R29, c[0x0][0x430] ;  /* 0x00010c00ff1d7b82 */ /* 0x000e620000000800 */
[C---:B------:R-:W-:Y:S01]  /*c210*/  IMAD.SHL.U32 R28, R16.reuse, 0x10, RZ ;  /* 0x00000010101c7824 */ /* 0x040fe200078e00ff */
[C---:B------:R-:W-:Y:S01]  /*c220*/  LOP3.LUT R7, R16.reuse, 0x7f, RZ, 0xc0, !PT ;  /* 0x0000007f10077812 */ /* 0x040fe200078ec0ff */
        /* <DEDUP_REMOVED lines=13> */
[----:B------:R-:W-:-:S05]  /*c300*/  IMAD R13, R9, 0x60, R26 ;  /* 0x00000060090d7824 */ /* 0x000fca00078e021a */
[C---:B------:R-:W-:Y:S01]  /*c310*/  ISETP.GE.AND P0, PT, R13.reuse, UR41, PT ;  /* 0x000000290d007c0c */ /* 0x040fe2000bf06270 */
[----:B------:R-:W1:Y:S01]  /*c320*/  @P1 LDC R3, c[0x0][0x434] ;  /* 0x00010d00ff031b82 */ /* 0x000e620000000800 */
[----:B-----5:R-:W-:Y:S02]  /*c330*/  IADD3 R22, R13, R32, RZ ;  /* 0x000000200d167210 */ /* 0x020fe40007ffe0ff */
[----:B------:R-:W-:Y:S02]  /*c340*/  ISETP.GT.U32.OR P0, PT, R26, 0x5f, P0 ;  /* 0x0000005f1a00780c */ /* 0x000fe40000704470 */
[----:B------:R-:W-:-:S03]  /*c350*/  @P1 LOP3.LUT R23, R23, 0x40, RZ, 0xfc, !PT ;  /* 0x0000004017171812 */ /* 0x000fc600078efcff */
[----:B0-----:R-:W0:Y:S08]  /*c360*/  @P1 LDC R5, c[0x0][0x438] ;  /* 0x00010e00ff051b82 */ /* 0x001e300000000800 */
[----:B------:R-:W3:Y:S08]  /*c370*/  @!P0 LDC.64 R10, c[0x0][0x428] ;  /* 0x00010a00ff0a8b82 */ /* 0x000ef00000000a00 */
[----:B------:R-:W4:Y:S01]  /*c380*/  @!P0 LDC.64 R12, c[0x0][0x418] ;  /* 0x00010600ff0c8b82 */ /* 0x000f220000000a00 */
[----:B-1----:R-:W-:-:S04]  /*c390*/  @P1 IMAD.HI.U32 R0, R22, R3, RZ ;  /* 0x0000000316001227 */ /* 0x002fc800078e00ff */
[----:B------:R-:W-:Y:S01]  /*c3a0*/  IMAD.MOV.U32 R3, RZ, RZ, R22 ;  /* 0x000000ffff037224 */ /* 0x000fe200078e0016 */
[----:B0-----:R-:W-:-:S04]  /*c3b0*/  @P1 SHF.R.U32.HI R3, RZ, R5, R0 ;  /* 0x00000005ff031219 */ /* 0x001fc80000011600 */
[--C-:B------:R-:W-:Y:S01]  /*c3c0*/  @!P0 SHF.R.S32.HI R5, RZ, 0x1f, R3.reuse ;  /* 0x0000001fff058819 */ /* 0x100fe20000011403 */
[----:B------:R-:W-:Y:S01]  /*c3d0*/  @!P0 IMAD.MOV.U32 R4, RZ, RZ, R3 ;  /* 0x000000ffff048224 */ /* 0x000fe200078e0003 */
[----:B--2---:R-:W-:-:S05]  /*c3e0*/  SHF.R.S32.HI R25, RZ, 0x1f, R30 ;  /* 0x0000001fff197819 */ /* 0x004fca000001141e */
[----:B---3--:R-:W-:-:S04]  /*c3f0*/  @!P0 IMAD R0, R25, R10, RZ ;  /* 0x0000000a19008224 */ /* 0x008fc800078e02ff */
[C---:B------:R-:W-:Y:S02]  /*c400*/  @!P0 IMAD R15, R30.reuse, R11, R0 ;  /* 0x0000000b1e0f8224 */ /* 0x040fe400078e0200 */
[----:B------:R-:W-:-:S05]  /*c410*/  @!P0 IMAD.WIDE.U32 R10, R30, R10, R4 ;  /* 0x0000000a1e0a8225 */ /* 0x000fca00078e0004 */
[----:B------:R-:W-:Y:S02]  /*c420*/  @!P0 IADD3 R0, R11, R15, RZ ;  /* 0x0000000f0b008210 */ /* 0x000fe40007ffe0ff */
        /* <DEDUP_REMOVED lines=21> */
.L_x_4602:
[----:B------:R-:W-:Y:S01]  /*c580*/  ULOP3.LUT UR4, UR39, 0x2, URZ, 0xfc, !UPT ;  /* 0x0000000227047892 */ /* 0x000fe2000f8efc3f */
[--C-:B-----5:R-:W-:Y:S02]  /*c590*/  @!P0 SHF.R.S32.HI R5, RZ, 0x1f, R4.reuse ;  /* 0x0000001fff058819 */ /* 0x120fe40000011404 */
[----:B------:R-:W-:Y:S02]  /*c5a0*/  CS2R R36, SRZ ;  /* 0x0000000000247805 */ /* 0x000fe4000001ff00 */
[----:B------:R-:W-:Y:S01]  /*c5b0*/  LOP3.LUT R23, R23, 0xffffffdf, RZ, 0xc0, !PT ;  /* 0xffffffdf17177812 */ /* 0x000fe200078ec0ff */
[----:B------:R-:W-:Y:S01]  /*c5c0*/  @!P0 IMAD.MOV.U32 R36, RZ, RZ, R4 ;  /* 0x000000ffff248224 */ /* 0x000fe200078e0004 */
[----:B------:R-:W-:Y:S01]  /*c5d0*/  @!P0 MOV R37, R5 ;  /* 0x0000000500258202 */ /* 0x000fe20000000f00 */
[----:B------:R-:W-:Y:S01]  /*c5e0*/  IMAD.U32 R34, RZ, RZ, UR4 ;  /* 0x00000004ff227e24 */ /* 0x000fe2000f8e00ff */
[----:B------:R-:W-:Y:S01]  /*c5f0*/  ISETP.GT.U32.AND P0, PT, R26, 0x5f, PT ;  /* 0x0000005f1a00780c */ /* 0x000fe20003f04070 */
[----:B------:R-:W-:Y:S01]  /*c600*/  IMAD.MOV R0, RZ, RZ, -R3 ;  /* 0x000000ffff007224 */ /* 0x000fe200078e0a03 */
[----:B------:R-:W-:-:S02]  /*c610*/  LOP3.LUT R23, R23, 0xffffff7f, RZ, 0xc0, !PT ;  /* 0xffffff7f17177812 */ /* 0x000fc400078ec0ff */
[----:B------:R-:W-:Y:S01]  /*c620*/  ISETP.NE.AND P1, PT, R34, 0x3, PT ;  /* 0x000000032200780c */ /* 0x000fe20003f25270 */
[----:B------:R-:W-:Y:S01]  /*c630*/  IMAD R22, R29, R0, R22 ;  /* 0x000000001d167224 */ /* 0x000fe200078e0216 */
[----:B------:R-:W-:Y:S02]  /*c640*/  MOV R19, UR40 ;  /* 0x0000002800137c02 */ /* 0x000fe40008000f00 */
[----:B------:R-:W-:Y:S02]  /*c650*/  SEL R18, RZ, 0x1, P2 ;  /* 0x00000001ff127807 */ /* 0x000fe40001000000 */
[----:B------:R-:W-:-:S03]  /*c660*/  SHF.R.S32.HI R19, RZ, 0x1f, R19 ;  /* 0x0000001fff137819 */ /* 0x000fc60000011413 */
[----:B------:R-:W-:-:S04]  /*c670*/  @P0 LOP3.LUT R23, R23, 0x80, RZ, 0xfc, !PT ;  /* 0x0000008017170812 */ /* 0x000fc800078efcff */
[----:B------:R-:W-:Y:S01]  /*c680*/  @P1 LOP3.LUT R23, R23, 0x20, RZ, 0xfc, !PT ;  /* 0x0000002017171812 */ /* 0x000fe200078efcff */
[----:B------:R-:W-:Y:S06]  /*c690*/  @!P1 BRA `(.L_x_4562) ;  /* 0x0000000000049947 */ /* 0x000fec0003800000 */
[----:B------:R-:W-:Y:S01]  /*c6a0*/  BPT.TRAP 0x1 ;  /* 0x000000040000795c */ /* 0x000fe20000300000 */
.L_x_4562:
[----:B------:R-:W-:-:S05]  /*c6b0*/  IMAD.MOV.U32 R0, RZ, RZ, 0x1 ;  /* 0x00000001ff007424 */ /* 0x000fca00078e00ff */
[----:B------:R-:W-:-:S04]  /*c6c0*/  SHF.L.U32 R0, R0, 0x1f, RZ ;  /* 0x0000001f00007819 */ /* 0x000fc800000006ff */
[----:B------:R-:W0:Y:S02]  /*c6d0*/  SYNCS.PHASECHK.TRANS64.TRYWAIT P0, [UR45+0x22840], R0 ;  /* 0x02284000ff0075a7 */ /* 0x000e24000800016d */
[----:B0-----:R-:W-:Y:S05]  /*c6e0*/  @!P0 BRA `(.L_x_4563) ;  /* 0x0000002800e48947 */ /* 0x001fea0003800000 */
.L_x_4603:
        /* <DEDUP_REMOVED lines=12> */
[----:B------:R-:W-:-:S04]  /*c7b0*/  ULDC.64 UR4, c[0x0][0x308] ;  /* 0x0000c20000047ab9 */ /* 0x000fc80000000a00 */
[----:B------:R-:W-:Y:S01]  /*c7c0*/  IADD3 R5, R5, R3, RZ ;  /* 0x0000000305057210 */ /* 0x000fe20007ffe0ff */
        /* <DEDUP_REMOVED lines=10> */
[----:B------:R-:W-:Y:S02]  /*c870*/  LEA.HI.X R0, R4, UR7, R5, 0x1, P0 ;  /* 0x0000000704007c11 */ /* 0x000fe400080f0c05 */
[----:B------:R-:W-:Y:S02]  /*c880*/  LOP3.LUT R5, R6, 0x1c0, RZ, 0xc0, !PT ;  /* 0x000001c006057812 */ /* 0x000fe400078ec0ff */
[----:B------:R-:W-:Y:S02]  /*c890*/  MOV R4, 0xffffffa0 ;  /* 0xffffffa000047802 */ /* 0x000fe40000000f00 */
[----:B------:R-:W-:-:S03]  /*c8a0*/  LOP3.LUT R5, R5, 0x38, R6, 0xf8, !PT ;  /* 0x0000003805057812 */ /* 0x000fc600078ef806 */
[----:B------:R-:W-:Y:S01]  /*c8b0*/  IMAD R4, R9, R4, UR41 ;  /* 0x0000002909047e24 */ /* 0x000fe2000f8e0204 */
[----:B------:R-:W-:Y:S01]  /*c8c0*/  LOP3.LUT R5, R5, 0x38, R16, 0x78, !PT ;  /* 0x0000003805057812 */ /* 0x000fe200078e7810 */
[----:B------:R-:W-:Y:S01]  /*c8d0*/  IMAD.SHL.U32 R16, R7, 0x8, RZ ;  /* 0x0000000807107824 */ /* 0x000fe200078e00ff */
[----:B------:R-:W-:Y:S01]  /*c8e0*/  @P2 LOP3.LUT R23, R23, 0x2, RZ, 0xfc, !PT ;  /* 0x0000000217172812 */ /* 0x000fe200078efcff */
[----:B------:R-:W-:-:S03]  /*c8f0*/  IMAD.IADD R35, R4, 0x1, -R27 ;  /* 0x0000000104237824 */ /* 0x000fc600078e0a1b */
[----:B------:R-:W-:Y:S02]  /*c900*/  LOP3.LUT R16, R5, 0x200, R16, 0xf8, !PT ;  /* 0x0000020005107812 */ /* 0x000fe400078ef810 */
[----:B------:R-:W-:Y:S01]  /*c910*/  ISETP.GE.AND P0, PT, R35, 0x1, PT ;  /* 0x000000012300780c */ /* 0x000fe20003f06270 */
[----:B------:R-:W-:-:S12]  /*c920*/  BRA.DIV UR5, `(.L_x_4564) ;  /* 0x0000002a056c7947 */ /* 0x000fd8000b800000 */
[----:B------:R-:W0:Y:S01]  /*c930*/  SHFL.IDX PT, R14, R3, RZ, 0x181f ;  /* 0x00181fff030e7589 */ /* 0x000e2200000e0000 */
[----:B------:R-:W-:-:S03]  /*c940*/  @P0 LEA R7, R16, UR45, 0x1 ;  /* 0x0000002d10070c11 */ /* 0x000fc6000f8e08ff */
[----:B------:R-:W1:Y:S04]  /*c950*/  SHFL.IDX PT, R4, R0, RZ, 0x181f ;  /* 0x00181fff00047589 */ /* 0x000e6800000e0000 */
[----:B------:R-:W-:Y:S01]  /*c960*/  SHFL.IDX PT, R6, R0, 0x1, 0x181f ;  /* 0x00381f0000067f89 */ /* 0x000fe200000e0000 */
[----:B0-----:R-:W-:-:S04]  /*c970*/  @P0 LEA R14, P1, R24, R14, 0x1 ;  /* 0x0000000e180e0211 */ /* 0x001fc800078208ff */
[----:B-1----:R-:W-:Y:S01]  /*c980*/  @P0 IADD3.X R5, RZ, R4, RZ, P1, !PT ;  /* 0x00000004ff050210 */ /* 0x002fe20000ffe4ff */
[----:B------:R-:W-:Y:S02]  /*c990*/  @P0 IMAD.MOV.U32 R4, RZ, RZ, R14 ;  /* 0x000000ffff040224 */ /* 0x000fe400078e000e */
        /* <DEDUP_REMOVED lines=30> */
.L_x_4617:
[----:B------:R-:W-:-:S13]  /*cb80*/  ISETP.GE.AND P0, PT, R35, 0x51, PT ;  /* 0x000000512300780c */ /* 0x000fda0003f06270 */
[----:B0-2---:R-:W-:Y:S02]  /*cb90*/  @P0 LEA R4, P1, R24, R14, 0x1 ;  /* 0x0000000e18040211 */ /* 0x005fe400078208ff */
[----:B------:R-:W-:Y:S02]  /*cba0*/  @P0 LEA R3, R16, UR45, 0x1 ;  /* 0x0000002d10030c11 */ /* 0x000fe4000f8e08ff */
[----:B-1----:R-:W-:-:S05]  /*cbb0*/  @P0 IADD3.X R5, RZ, R6, RZ, P1, !PT ;  /* 0x00000006ff050210 */ /* 0x002fca0000ffe4ff */
        /* <DEDUP_REMOVED lines=11> */
.L_x_4565:
        /* <DEDUP_REMOVED lines=17> */
[----:B------:R-:W-:Y:S01]  /*cd80*/  MOV R13, RZ ;  /* 0x000000ff000d7202 */ /* 0x000fe20000000f00 */
[----:B------:R-:W-:-:S02]  /*cd90*/  IMAD.U32 R10, RZ, RZ, UR4 ;  /* 0x00000004ff0a7e24 */ /* 0x000fc4000f8e00ff */
[----:B------:R-:W-:Y:S02]  /*cda0*/  IMAD.MOV.U32 R8, RZ, RZ, 0x70 ;  /* 0x00000070ff087424 */ /* 0x000fe400078e00ff */
[----:B------:R-:W-:-:S07]  /*cdb0*/  IMAD.MOV.U32 R12, RZ, RZ, 0x1 ;  /* 0x00000001ff0c7424 */ /* 0x000fce00078e00ff */
[----:B------:R-:W-:-:S07]  /*cdc0*/  LEPC R20, `(.L_x_4566) ;  /* 0x000000001014794e */ /* 0x000fce0000000000 */
[----:B0-----:R-:W-:Y:S05]  /*cdd0*/  CALL.ABS.NOINC R14 ;  /* 0x000000000e007343 */ /* 0x001fea0003c00000 */
.L_x_4566:
[----:B------:R-:W-:Y:S01]  /*cde0*/  UISETP.NE.AND UP0, UPT, UR47, URZ, UPT ;  /* 0x0000003f2f00728c */ /* 0x000fe2000bf05270 */
[----:B------:R-:W-:Y:S01]  /*cdf0*/  IMAD.U32 R3, RZ, RZ, UR46 ;  /* 0x0000002eff037e24 */ /* 0x000fe2000f8e00ff */
[----:B------:R-:W-:Y:S01]  /*ce00*/  R2UR UR6, R19 ;  /* 0x00000000130672ca */ /* 0x000fe200000e0000 */
[----:B------:R-:W-:Y:S01]  /*ce10*/  ULDC.64 UR8, c[0x0][0x2d8] ;  /* 0x0000b60000087ab9 */ /* 0x000fe20000000a00 */
[----:B------:R-:W-:Y:S01]  /*ce20*/  SHF.R.S32.HI R8, RZ, 0x1f, R33 ;  /* 0x0000001fff087819 */ /* 0x000fe20000011421 */
[----:B------:R-:W-:Y:S01]  /*ce30*/  IMAD R0, R3, 0x80, R26 ;  /* 0x0000008003007824 */ /* 0x000fe200078e021a */
[----:B------:R-:W-:-:S04]  /*ce40*/  PLOP3.LUT P0, PT, PT, PT, UP0, 0x80, 0x0 ;  /* 0x000000000000781c */ /* 0x000fc80003f0f008 */
[----:B------:R-:W-:Y:S01]  /*ce50*/  MOV R9, R0 ;  /* 0x0000000000097202 */ /* 0x000fe20000000f00 */
        /* <DEDUP_REMOVED lines=11> */
[----:B------:R-:W-:Y:S01]  /*cf10*/  IMAD R8, R8, UR8, RZ ;  /* 0x0000000808087c24 */ /* 0x000fe2000f8e02ff */
[----:B------:R-:W-:Y:S01]  /*cf20*/  MOV R5, UR5 ;  /* 0x0000000500057c02 */ /* 0x000fe20008000f00 */
[----:B------:R-:W-:Y:S01]  /*cf30*/  IMAD.U32 R4, RZ, RZ, UR4 ;  /* 0x00000004ff047e24 */ /* 0x000fe2000f8e00ff */
[----:B------:R-:W-:Y:S01]  /*cf40*/  ULDC.64 UR4, c[0x0][0x2d0] ;  /* 0x0000b40000047ab9 */ /* 0x000fe20000000a00 */
[----:B------:R-:W-:-:S02]  /*cf50*/  IMAD R11, R33, UR9, R8 ;  /* 0x00000009210b7c24 */ /* 0x000fc4000f8e0208 */
[----:B------:R-:W-:Y:S02]  /*cf60*/  IMAD.U32 R7, RZ, RZ, UR6 ;  /* 0x00000006ff077e24 */ /* 0x000fe4000f8e00ff */
[----:B------:R-:W-:-:S04]  /*cf70*/  IMAD.MOV.U32 R6, RZ, RZ, R4 ;  /* 0x000000ffff067224 */ /* 0x000fc800078e0004 */
        /* <DEDUP_REMOVED lines=23> */
[----:B------:R-:W-:Y:S01]  /*d0f0*/  MOV R0, UR46 ;  /* 0x0000002e00007c02 */ /* 0x000fe20008000f00 */
[----:B------:R-:W-:Y:S02]  /*d100*/  ULDC UR4, c[0x0][0x288] ;  /* 0x0000a20000047ab9 */ /* 0x000fe40000000800 */
[----:B------:R-:W1:Y:S01]  /*d110*/  SHFL.IDX PT, R4, R6, RZ, 0x181f ;  /* 0x00181fff06047589 */ /* 0x000e6200000e0000 */
[----:B------:R-:W-:Y:S02]  /*d120*/  IMAD R3, R3, UR4, RZ ;  /* 0x0000000403037c24 */ /* 0x000fe4000f8e02ff */
[----:B------:R-:W-:Y:S01]  /*d130*/  IMAD R0, R0, 0x80, R27 ;  /* 0x0000008000007824 */ /* 0x000fe200078e021b */
[----:B------:R-:W-:Y:S03]  /*d140*/  SHFL.IDX PT, R8, R6, 0x1, 0x181f ;  /* 0x00381f0006087f89 */ /* 0x000fe600000e0000 */
[C---:B------:R-:W-:Y:S01]  /*d150*/  VIADD R10, R0.reuse, 0x10 ;  /* 0x00000010000a7836 */ /* 0x040fe20000000000 */
[----:B------:R-:W-:-:S13]  /*d160*/  ISETP.GE.AND P0, PT, R0, R3, PT ;  /* 0x000000030000720c */ /* 0x000fda0003f06270 */
[----:B0-----:R-:W-:Y:S02]  /*d170*/  @!P0 LEA R14, P2, R24, R14, 0x1 ;  /* 0x0000000e180e8211 */ /* 0x001fe400078408ff */
[----:B------:R-:W-:-:S03]  /*d180*/  @!P0 LEA R9, R16, UR45, 0x1 ;  /* 0x0000002d10098c11 */ /* 0x000fc6000f8e08ff */
[----:B-1----:R-:W-:Y:S01]  /*d190*/  @!P0 IMAD.X R5, RZ, RZ, R4, P2 ;  /* 0x000000ffff058224 */ /* 0x002fe200010e0604 */
[----:B------:R-:W-:Y:S02]  /*d1a0*/  @!P0 MOV R4, R14 ;  /* 0x0000000e00048202 */ /* 0x000fe40000000f00 */
[----:B------:R-:W0:Y:S04]  /*d1b0*/  SHFL.IDX PT, R14, R7, 0x1, 0x181f ;  /* 0x00381f00070e7f89 */ /* 0x000e2800000e0000 */
[----:B------:R0:W-:Y:S01]  /*d1c0*/  @!P0 LDGSTS.E.BYPASS.LTC128B.128 [R9+0x18400], desc[UR36][R4.64], !P1 ;  /* 0x1840000004098fae */ /* 0x0001e2000c901d64 */
[----:B------:R-:W-:Y:S02]  /*d1d0*/  ISETP.GE.AND P0, PT, R10, R3, PT ;  /* 0x000000030a00720c */ /* 0x000fe40003f06270 */
[----:B------:R-:W-:-:S11]  /*d1e0*/  IADD3 R10, R0, 0x20, RZ ;  /* 0x00000020000a7810 */ /* 0x000fd60007ffe0ff */
        /* <DEDUP_REMOVED lines=41> */
[----:B------:R0:W2:Y:S02]  /*d480*/  SHFL.IDX PT, R14, R7, 0x7, 0x181f ;  /* 0x00f81f00070e7f89 */ /* 0x0000a400000e0000 */
[----:B-1----:R-:W-:Y:S02]  /*d490*/  @!P0 IADD3.X R5, RZ, R8, RZ, P2, !PT ;  /* 0x00000008ff058210 */ /* 0x002fe400017fe4ff */
[----:B------:R0:W1:Y:S04]  /*d4a0*/  SHFL.IDX PT, R8, R6, 0x7, 0x181f ;  /* 0x00f81f0006087f89 */ /* 0x00006800000e0000 */
[----:B------:R0:W-:Y:S03]  /*d4b0*/  @!P0 LDGSTS.E.BYPASS.LTC128B.128 [R9+0x1b400], desc[UR36][R4.64], !P1 ;  /* 0x1b40000004098fae */ /* 0x0001e6000c901d64 */
.L_x_4634:
[----:B------:R-:W-:-:S05]  /*d4c0*/  VIADD R0, R0, 0x70 ;  /* 0x0000007000007836 */ /* 0x000fca0000000000 */
[----:B------:R-:W-:Y:S02]  /*d4d0*/  ISETP.GE.AND P0, PT, R0, R3, PT ;  /* 0x000000030000720c */ /* 0x000fe40003f06270 */
[----:B------:R-:W-:-:S04]  /*d4e0*/  MOV R0, 0x1 ;  /* 0x0000000100007802 */ /* 0x000fc80000000f00 */
        /* <DEDUP_REMOVED lines=15> */
.L_x_4635:
[----:B------:R-:W-:-:S13]  /*d5e0*/  ISETP.NE.AND P0, PT, R34, 0x3, PT ;  /* 0x000000032200780c */ /* 0x000fda0003f05270 */
[----:B------:R-:W-:Y:S05]  /*d5f0*/  @!P0 BRA `(.L_x_4569) ;  /* 0x0000000000048947 */ /* 0x000fea0003800000 */
[----:B------:R-:W-:Y:S01]  /*d600*/  BPT.TRAP 0x1 ;  /* 0x000000040000795c */ /* 0x000fe20000300000 */
.L_x_4569:
[----:B------:R-:W1:Y:S02]  /*d610*/  SYNCS.PHASECHK.TRANS64.TRYWAIT P0, [UR45+0x22860], R0 ;  /* 0x02286000ff0075a7 */ /* 0x000e64000800016d */
[----:B-1----:R-:W-:Y:S05]  /*d620*/  @!P0 BRA `(.L_x_4570) ;  /* 0x0000002c004c8947 */ /* 0x002fea0003800000 */
.L_x_4636:
        /* <DEDUP_REMOVED lines=10> */
[----:B------:R-:W-:Y:S01]  /*d6d0*/  SEL R0, RZ, 0x4, P2 ;  /* 0x00000004ff007807 */ /* 0x000fe20001000000 */
[----:B------:R-:W-:Y:S01]  /*d6e0*/  IMAD.IADD R5, R5, 0x1, R17 ;  /* 0x0000000105057824 */ /* 0x000fe200078e0211 */
[----:B------:R-:W-:Y:S01]  /*d6f0*/  SEL R7, RZ, 0x8, P1 ;  /* 0x00000008ff077807 */ /* 0x000fe20000800000 */
[C---:B------:R-:W-:Y:S01]  /*d700*/  IMAD R3, R36.reuse, UR7, R3 ;  /* 0x0000000724037c24 */ /* 0x040fe2000f8e0203 */
[----:B------:R-:W-:Y:S01]  /*d710*/  LOP3.LUT P4, RZ, R23, 0x1, RZ, 0xc0, !PT ;  /* 0x0000000117ff7812 */ /* 0x000fe2000788c0ff */
[----:B------:R-:W-:Y:S01]  /*d720*/  IMAD.WIDE.U32 R10, R36, UR6, R4 ;  /* 0x00000006240a7c25 */ /* 0x000fe2000f8e0004 */
[----:B------:R-:W-:-:S02]  /*d730*/  ULDC.64 UR6, c[0x0][0x330] ;  /* 0x0000cc0000067ab9 */ /* 0x000fc40000000a00 */
[----:B------:R-:W-:Y:S01]  /*d740*/  UIMAD UR4, UR4, UR6, URZ ;  /* 0x00000006040472a4 */ /* 0x000fe2000f8e023f */
[----:B------:R-:W-:Y:S01]  /*d750*/  IMAD.IADD R11, R11, 0x1, R3 ;  /* 0x000000010b0b7824 */ /* 0x000fe200078e0203 */
[----:B------:R-:W-:Y:S02]  /*d760*/  MOV R3, UR6 ;  /* 0x0000000600037c02 */ /* 0x000fe40008000f00 */
[----:B------:R-:W-:-:S03]  /*d770*/  UIMAD UR4, UR40, UR7, UR4 ;  /* 0x00000007280472a4 */ /* 0x000fc6000f8e0204 */
[----:B------:R-:W-:Y:S01]  /*d780*/  IMAD.WIDE.U32 R10, R3, UR40, R10 ;  /* 0x00000028030a7c25 */ /* 0x000fe2000f8e000a */
[----:B------:R-:W-:-:S03]  /*d790*/  ULDC.64 UR6, c[0x0][0x318] ;  /* 0x0000c60000067ab9 */ /* 0x000fc60000000a00 */
        /* <DEDUP_REMOVED lines=8> */
[----:B------:R-:W0:Y:S01]  /*d820*/  SHFL.IDX PT, R14, R3, RZ, 0x181f ;  /* 0x00181fff030e7589 */ /* 0x000e2200000e0000 */
[----:B------:R-:W-:Y:S02]  /*d830*/  SHF.L.U32 R24, R24, 0x1, RZ ;  /* 0x0000000118187819 */ /* 0x000fe400000006ff */
[----:B------:R-:W-:Y:S01]  /*d840*/  LEA R17, R16, UR45, 0x1 ;  /* 0x0000002d10117c11 */ /* 0x000fe2000f8e08ff */
        /* <DEDUP_REMOVED lines=48> */
[----:B------:R-:W-:Y:S01]  /*db50*/  ISETP.LT.OR P3, PT, R35, 0x31, P4 ;  /* 0x000000312300780c */ /* 0x000fe20002761670 */
[----:B------:R-:W-:Y:S01]  /*db60*/  VIADD R0, R17, 0x400 ;  /* 0x0000040011007836 */ /* 0x000fe20000000000 */
[----:B---3--:R-:W-:-:S11]  /*db70*/  MOV R8, RZ ;  /* 0x000000ff00087202 */ /* 0x008fd60000000f00 */
        /* <DEDUP_REMOVED lines=15> */
.L_x_4650:
        /* <DEDUP_REMOVED lines=20> */
.L_x_4572:
[----:B------:R-:W-:Y:S01]  /*ddb0*/  IADD3 R31, R31, -0x2, RZ ;  /* 0xfffffffe1f1f7810 */ /* 0x000fe20007ffe0ff */
[----:B------:R-:W-:Y:S01]  /*ddc0*/  SYNCS.ARRIVE.TRANS64.A1T0 RZ, [UR45+0x22850], RZ ;  /* 0x022850ffffff79a7 */ /* 0x000fe2000810002d */
[----:B------:R-:W-:Y:S01]  /*ddd0*/  BSSY B0, `(.L_x_4556) ;  /* 0x00000e7000007945 */ /* 0x000fe20003800000 */
[----:B------:R-:W-:Y:S01]  /*dde0*/  IMAD.MOV.U32 R20, RZ, RZ, 0x1 ;  /* 0x00000001ff147424 */ /* 0x000fe200078e00ff */
[----:B------:R-:W-:Y:S01]  /*ddf0*/  ISETP.GE.AND P0, PT, R31, UR48, PT ;  /* 0x000000301f007c0c */ /* 0x000fe2000bf06270 */
[----:B------:R-:W-:-:S12]  /*de00*/  IMAD.MOV.U32 R21, RZ, RZ, 0x1 ;  /* 0x00000001ff157424 */ /* 0x000fd800078e00ff */
[----:B------:R-:W-:Y:S05]  /*de10*/  @!P0 BRA `(.L_x_4573) ;  /* 0x0000000c00888947 */ /* 0x000fea0003800000 */
[----:B------:R-:W-:Y:S01]  /*de20*/  UIADD3 UR4, UR44, 0x1, URZ ;  /* 0x000000012c047890 */ /* 0x000fe2000fffe03f */
[----:B------:R-:W-:Y:S01]  /*de30*/  IADD3 R27, R28, R32, R27 ;  /* 0x000000201c1b7210 */ /* 0x000fe20007ffe01b */
[----:B------:R-:W-:Y:S01]  /*de40*/  ULOP3.LUT UR5, URZ, UR43, URZ, 0x33, !UPT ;  /* 0x0000002b3f057292 */ /* 0x000fe2000f8e333f */
[----:B------:R-:W-:Y:S01]  /*de50*/  LOP3.LUT R3, RZ, UR42, RZ, 0x33, !PT ;  /* 0x0000002aff037c12 */ /* 0x000fe2000f8e33ff */
[----:B------:R-:W-:Y:S01]  /*de60*/  UIMAD UR4, UR4, UR38, URZ ;  /* 0x00000026040472a4 */ /* 0x000fe2000f8e023f */
[----:B------:R-:W-:Y:S01]  /*de70*/  IADD3 R36, R27, -0x120, RZ ;  /* 0xfffffee01b247810 */ /* 0x000fe20007ffe0ff */
[----:B------:R-:W-:Y:S02]  /*de80*/  IMAD.MOV.U32 R21, RZ, RZ, 0x1 ;  /* 0x00000001ff157424 */ /* 0x000fe400078e00ff */
[----:B------:R-:W-:Y:S02]  /*de90*/  IMAD.MOV.U32 R20, RZ, RZ, 0x1 ;  /* 0x00000001ff147424 */ /* 0x000fe400078e00ff */
[----:B------:R-:W-:-:S04]  /*dea0*/  LOP3.LUT R4, RZ, UR4, RZ, 0x33, !PT ;  /* 0x00000004ff047c12 */ /* 0x000fc8000f8e33ff */
[----:B------:R-:W-:-:S04]  /*deb0*/  VIMNMX3 R3, R3, UR5, R4, !PT ;  /* 0x0000000503037c0f */ /* 0x000fc8000f800104 */
[C---:B------:R-:W-:Y:S01]  /*dec0*/  IADD3 R35, -R3.reuse, -0x2, RZ ;  /* 0xfffffffe03237810 */ /* 0x040fe20007ffe1ff */
[----:B------:R-:W-:-:S07]  /*ded0*/  IMAD R36, R3, -0x60, R36 ;  /* 0xffffffa003247824 */ /* 0x000fce00078e0224 */
.L_x_4588:
[----:B------:R-:W-:Y:S01]  /*dee0*/  ISETP.NE.AND P1, PT, R29, 0x1, PT ;  /* 0x000000011d00780c */ /* 0x000fe20003f25270 */
[----:B------:R-:W-:Y:S01]  /*def0*/  BSSY B1, `(.L_x_4574) ;  /* 0x0000014000017945 */ /* 0x000fe20003800000 */
[----:B------:R-:W-:Y:S01]  /*df00*/  ISETP.GT.U32.AND P0, PT, R26, 0x5f, PT ;  /* 0x0000005f1a00780c */ /* 0x000fe20003f04070 */
[----:B------:R-:W-:-:S10]  /*df10*/  IMAD.MOV.U32 R33, RZ, RZ, RZ ;  /* 0x000000ffff217224 */ /* 0x000fd400078e00ff */
[----:B0-----:R-:W0:Y:S08]  /*df20*/  @P1 LDC R3, c[0x0][0x434] ;  /* 0x00010d00ff031b82 */ /* 0x001e300000000800 */
[----:B------:R-:W1:Y:S01]  /*df30*/  @P1 LDC R5, c[0x0][0x438] ;  /* 0x00010e00ff051b82 */ /* 0x000e620000000800 */
[----:B0-----:R-:W-:Y:S01]  /*df40*/  @P1 IMAD.HI.U32 R4, R36, R3, RZ ;  /* 0x0000000324041227 */ /* 0x001fe200078e00ff */
[----:B------:R-:W-:-:S04]  /*df50*/  MOV R3, R36 ;  /* 0x0000002400037202 */ /* 0x000fc80000000f00 */
        /* <DEDUP_REMOVED lines=13> */
.L_x_4575:
[----:B------:R-:W-:Y:S05]  /*e030*/  BSYNC B1 ;  /* 0x0000000000017941 */ /* 0x000fea0003800000 */
.L_x_4574:
[----:B------:R-:W-:-:S13]  /*e040*/  ISETP.NE.AND P0, PT, R34, 0x3, PT ;  /* 0x000000032200780c */ /* 0x000fda0003f05270 */
[----:B------:R-:W-:Y:S05]  /*e050*/  @!P0 BRA `(.L_x_4576) ;  /* 0x0000000000048947 */ /* 0x000fea0003800000 */
[----:B------:R-:W-:Y:S01]  /*e060*/  BPT.TRAP 0x1 ;  /* 0x000000040000795c */ /* 0x000fe20000300000 */
.L_x_4576:
[----:B------:R-:W-:Y:S01]  /*e070*/  LEA R32, R21, UR45, 0x3 ;  /* 0x0000002d15207c11 */ /* 0x000fe2000f8e18ff */
[----:B------:R-:W-:Y:S01]  /*e080*/  BSSY B1, `(.L_x_4577) ;  /* 0x0000004000017945 */ /* 0x000fe20003800000 */
[----:B------:R-:W-:-:S04]  /*e090*/  SHF.L.U32 R31, R20, 0x1f, RZ ;  /* 0x0000001f141f7819 */ /* 0x000fc800000006ff */
[----:B------:R-:W1:Y:S02]  /*e0a0*/  SYNCS.PHASECHK.TRANS64.TRYWAIT P0, [R32+URZ+0x22840], R31 ;  /* 0x0228401f200075a7 */ /* 0x000e64000800017f */
[----:B-1----:R-:W-:Y:S05]  /*e0b0*/  @!P0 BRA `(.L_x_4578) ;  /* 0x0000002c002c8947 */ /* 0x002fea0003800000 */
.L_x_4651:
[----:B------:R-:W-:Y:S05]  /*e0c0*/  BSYNC B1 ;  /* 0x0000000000017941 */ /* 0x000fea0003800000 */
.L_x_4577:
        /* <DEDUP_REMOVED lines=42> */
[----:B------:R-:W0:Y:S01]  /*e370*/  SHFL.IDX PT, R14, R10, 0x2, 0x181f ;  /* 0x00581f000a0e7f89 */ /* 0x000e2200000e0000 */
[----:B------:R-:W-:-:S05]  /*e380*/  IADD3.X R9, RZ, R7, RZ, P0, !PT ;  /* 0x00000007ff097210 */ /* 0x000fca00007fe4ff */
        /* <DEDUP_REMOVED lines=9> */
[----:B0-----:R-:W-:-:S04]  /*e420*/  IADD3 R14, P0, R14, R24, RZ ;  /* 0x000000180e0e7210 */ /* 0x001fc80007f1e0ff */
[----:B------:R-:W-:Y:S02]  /*e430*/  IADD3.X R15, RZ, R18, RZ, P0, !PT ;  /* 0x00000012ff0f7210 */ /* 0x000fe400007fe4ff */
[----:B------:R2:W0:Y:S04]  /*e440*/  SHFL.IDX PT, R18, R3, 0x5, 0x181f ;  /* 0x00b81f0003127f89 */ /* 0x00042800000e0000 */
[----:B------:R2:W-:Y:S03]  /*e450*/  LDGSTS.E.BYPASS.LTC128B.128 [R17+0x1e400], desc[UR36][R14.64], !P1 ;  /* 0x1e4000000e117fae */ /* 0x0005e6000c901d64 */
.L_x_4665:
        /* <DEDUP_REMOVED lines=8> */
.L_x_4580:
        /* <DEDUP_REMOVED lines=10> */
.L_x_4581:
[----:B------:R2:W-:Y:S01]  /*e580*/  SYNCS.ARRIVE.TRANS64.A1T0 RZ, [R32+URZ+0x22830], RZ ;  /* 0x022830ff20ff79a7 */ /* 0x0005e2000810003f */
[----:B------:R-:W-:Y:S05]  /*e590*/  @!P2 BRA `(.L_x_4582) ;  /* 0x000000000004a947 */ /* 0x000fea0003800000 */
[----:B------:R-:W-:Y:S01]  /*e5a0*/  BPT.TRAP 0x1 ;  /* 0x000000040000795c */ /* 0x000fe20000300000 */
.L_x_4582:
[----:B------:R-:W3:Y:S01]  /*e5b0*/  SYNCS.PHASECHK.TRANS64.TRYWAIT P0, [R32+URZ+0x22860], R31 ;  /* 0x0228601f200075a7 */ /* 0x000ee2000800017f */
[----:B------:R-:W-:Y:S04]  /*e5c0*/  BSSY B1, `(.L_x_4583) ;  /* 0x0000002000017945 */ /* 0x000fe80003800000 */
[----:B---3--:R-:W-:Y:S05]  /*e5d0*/  @!P0 BRA `(.L_x_4584) ;  /* 0x0000002c00888947 */ /* 0x008fea0003800000 */
.L_x_4666:
[----:B------:R-:W-:Y:S05]  /*e5e0*/  BSYNC B1 ;  /* 0x0000000000017941 */ /* 0x000fea0003800000 */
.L_x_4583:
        /* <DEDUP_REMOVED lines=10> */
[----:B------:R-:W-:Y:S01]  /*e690*/  LOP3.LUT P1, RZ, R23, 0x4, RZ, 0xc0, !PT ;  /* 0x0000000417ff7812 */ /* 0x000fe2000782c0ff */
[----:B------:R-:W-:-:S02]  /*e6a0*/  IMAD.IADD R5, R5, 0x1, R27 ;  /* 0x0000000105057824 */ /* 0x000fc400078e021b */
        /* <DEDUP_REMOVED lines=20> */
[----:B0-----:R-:W-:-:S04]  /*e7f0*/  IADD3 R14, P0, R14, R24, RZ ;  /* 0x000000180e0e7210 */ /* 0x001fc80007f1e0ff */
[----:B----4-:R-:W-:Y:S02]  /*e800*/  IADD3.X R15, RZ, R5, RZ, P0, !PT ;  /* 0x00000005ff0f7210 */ /* 0x010fe400007fe4ff */
        /* <DEDUP_REMOVED lines=22> */
[----:B------:R-:W0:Y:S01]  /*e970*/  SHFL.IDX PT, R5, R3, 0x4, 0x181f ;  /* 0x00981f0003057f89 */ /* 0x000e2200000e0000 */
[----:B------:R-:W-:-:S03]  /*e980*/  IADD3.X R7, RZ, R7, RZ, P0, !PT ;  /* 0x00000007ff077210 */ /* 0x000fc600007fe4ff */
[----:B------:R-:W1:Y:S01]  /*e990*/  SHFL.IDX PT, R3, R3, 0x5, 0x181f ;  /* 0x00b81f0003037f89 */ /* 0x000e6200000e0000 */
[----:B----4-:R-:W-:-:S03]  /*e9a0*/  IMAD.MOV.U32 R8, RZ, RZ, RZ ;  /* 0x000000ffff087224 */ /* 0x010fc600078e00ff */
        /* <DEDUP_REMOVED lines=10> */
.L_x_4680:
[----:B----4-:R-:W-:-:S04]  /*ea50*/  IADD3 R4, P0, R3, R24, RZ ;  /* 0x0000001803047210 */ /* 0x010fc80007f1e0ff */
[----:B------:R-:W-:Y:S02]  /*ea60*/  IADD3.X R5, RZ, R18, RZ, P0, !PT ;  /* 0x00000012ff057210 */ /* 0x000fe400007fe4ff */
[----:B------:R-:W-:-:S03]  /*ea70*/  PLOP3.LUT P0, PT, PT, PT, PT, 0x80, 0x0 ;  /* 0x000000000000781c */ /* 0x000fc60003f0f070 */
        /* <DEDUP_REMOVED lines=8> */
.L_x_4586:
        /* <DEDUP_REMOVED lines=10> */
.L_x_4587:
[----:B------:R-:W-:Y:S01]  /*eba0*/  VIADD R21, R21, 0x1 ;  /* 0x0000000115157836 */ /* 0x000fe20000000000 */
[----:B------:R1:W-:Y:S01]  /*ebb0*/  SYNCS.ARRIVE.TRANS64.A1T0 RZ, [R32+URZ+0x22850], RZ ;  /* 0x022850ff20ff79a7 */ /* 0x0003e2000810003f */
[----:B------:R-:W-:Y:S01]  /*ebc0*/  VIADD R35, R35, 0xffffffff ;  /* 0xffffffff23237836 */ /* 0x000fe20000000000 */
[----:B------:R-:W-:Y:S02]  /*ebd0*/  IADD3 R36, R36, -0x60, RZ ;  /* 0xffffffa024247810 */ /* 0x000fe40007ffe0ff */
[----:B------:R-:W-:-:S04]  /*ebe0*/  ISETP.NE.AND P0, PT, R21, 0x2, PT ;  /* 0x000000021500780c */ /* 0x000fc80003f05270 */
[----:B------:R-:W-:Y:S02]  /*ebf0*/  SEL R21, R21, RZ, P0 ;  /* 0x000000ff15157207 */ /* 0x000fe40000000000 */
[----:B------:R-:W-:Y:S02]  /*ec00*/  SEL R3, RZ, 0x1, P0 ;  /* 0x00000001ff037807 */ /* 0x000fe40000000000 */
[----:B------:R-:W-:Y:S02]  /*ec10*/  ISETP.GT.AND P0, PT, R35, UR48, PT ;  /* 0x0000003023007c0c */ /* 0x000fe4000bf04270 */
[----:B------:R-:W-:-:S11]  /*ec20*/  LOP3.LUT R20, R20, R3, RZ, 0x3c, !PT ;  /* 0x0000000314147212 */ /* 0x000fd600078e3cff */
[----:B-1----:R-:W-:Y:S05]  /*ec30*/  @P0 BRA `(.L_x_4588) ;  /* 0xfffffff000a80947 */ /* 0x002fea000383ffff */
.L_x_4573:
[----:B------:R-:W-:Y:S05]  /*ec40*/  BSYNC B0 ;  /* 0x0000000000007941 */ /* 0x000fea0003800000 */
.L_x_4556:
[----:B------:R-:W0:Y:S01]  /*ec50*/  S2R R3, SR_CgaCtaId ;  /* 0x0000000000037919 */ /* 0x000e220000008800 */
[----:B------:R-:W-:Y:S01]  /*ec60*/  MOV R0, 0x400 ;  /* 0x0000040000007802 */ /* 0x000fe20000000f00 */
[----:B------:R-:W-:Y:S01]  /*ec70*/  BSSY B0, `(.L_x_4589) ;  /* 0x0000005000007945 */ /* 0x000fe20003800000 */
[----:B------:R-:W-:Y:S02]  /*ec80*/  SHF.L.U32 R8, R8, 0x1f, RZ ;  /* 0x0000001f08087819 */ /* 0x000fe400000006ff */
[----:B0-----:R-:W-:-:S04]  /*ec90*/  LEA R4, R3, R0, 0x18 ;  /* 0x0000000003047211 */ /* 0x001fc800078ec0ff */
[----:B------:R-:W0:Y:S02]  /*eca0*/  SYNCS.PHASECHK.TRANS64.TRYWAIT P0, [R4+URZ+0x22820], R8 ;  /* 0x02282008040075a7 */ /* 0x000e24000800017f */
[----:B0-----:R-:W-:Y:S05]  /*ecb0*/  @!P0 BRA `(.L_x_4590) ;  /* 0x0000002c00c48947 */ /* 0x001fea0003800000 */
.L_x_4681:
[----:B------:R-:W-:Y:S05]  /*ecc0*/  BSYNC B0 ;  /* 0x0000000000007941 */ /* 0x000fea0003800000 */
.L_x_4589:
[----:B------:R-:W-:-:S03]  /*ecd0*/  UMOV UR4, 0xffffffff ;  /* 0xffffffff00047882 */ /* 0x000fc60000000000 */
[----:B------:R-:W-:Y:S05]  /*ece0*/  BRA.DIV UR4, `(.L_x_4591) ;  /* 0x0000002e04cc7947 */ /* 0x000fea000b800000 */
[----:B------:R1:W4:Y:S02]  /*ecf0*/  SHFL.IDX PT, R14, R2, RZ, 0x1f ;  /* 0x00001fff020e7589 */ /* 0x00032400000e0000 */
.L_x_4684:
[----:B----4-:R-:W-:-:S13]  /*ed00*/  ISETP.NE.AND P0, PT, R14, RZ, PT ;  /* 0x000000ff0e00720c */ /* 0x010fda0003f05270 */
[----:B------:R-:W-:Y:S05]  /*ed10*/  @P0 BRA `(.L_x_4512) ;  /* 0x0000000000880947 */ /* 0x000fea0003800000 */
[----:B------:R-:W-:-:S03]  /*ed20*/  UMOV UR4, 0xffffffff ;  /* 0xffffffff00047882 */ /* 0x000fc60000000000 */
[----:B------:R-:W-:Y:S05]  /*ed30*/  BRA.DIV UR4, `(.L_x_4592) ;  /* 0x0000002e04e07947 */ /* 0x000fea000b800000 */
[----:B------:R-:W-:-:S13]  /*ed40*/  ELECT P6, URZ, PT ;  /* 0x00000000003f782f */ /* 0x000fda00038c0000 */
.L_x_4687:
[----:B------:R-:W-:Y:S05]  /*ed50*/  @!P6 BRA `(.L_x_4512) ;  /* 0x000000000078e947 */ /* 0x000fea0003800000 */
[----:B------:R-:W-:-:S06]  /*ed60*/  ULOP3.LUT UR4, UR39, 0x2, URZ, 0xfc, !UPT ;  /* 0x0000000227047892 */ /* 0x000fcc000f8efc3f */
[----:B------:R-:W-:-:S05]  /*ed70*/  IMAD.U32 R0, RZ, RZ, UR4 ;  /* 0x00000004ff007e24 */ /* 0x000fca000f8e00ff */
[----:B------:R-:W-:-:S13]  /*ed80*/  ISETP.NE.AND P0, PT, R0, 0x3, PT ;  /* 0x000000030000780c */ /* 0x000fda0003f05270 */
[----:B------:R-:W-:Y:S05]  /*ed90*/  @!P0 BRA `(.L_x_4593) ;  /* 0x0000000000048947 */ /* 0x000fea0003800000 */
[----:B------:R-:W-:Y:S01]  /*eda0*/  BPT.TRAP 0x1 ;  /* 0x000000040000795c */ /* 0x000fe20000300000 */
.L_x_4593:
[C---:B------:R-:W-:Y:S01]  /*edb0*/  IMAD R5, R21.reuse, 0x8, R4 ;  /* 0x0000000815057824 */ /* 0x040fe200078e0204 */
[----:B------:R-:W-:Y:S02]  /*edc0*/  SHF.L.U32 R0, R20, 0x1f, RZ ;  /* 0x0000001f14007819 */ /* 0x000fe400000006ff */
[----:B------:R-:W-:Y:S02]  /*edd0*/  IADD3 R21, R21, 0x1, RZ ;  /* 0x0000000115157810 */ /* 0x000fe40007ffe0ff */
[----:B------:R-:W4:Y:S02]  /*ede0*/  SYNCS.PHASECHK.TRANS64.TRYWAIT P1, [R5+URZ+0x22840], R0 ;  /* 0x02284000050075a7 */ /* 0x000f24000802017f */
[----:B------:R-:W-:-:S04]  /*edf0*/  ISETP.NE.AND P2, PT, R21, 0x2, PT ;  /* 0x000000021500780c */ /* 0x000fc80003f45270 */
[----:B------:R-:W-:Y:S01]  /*ee00*/  SEL R3, RZ, 0x1, P2 ;  /* 0x00000001ff037807 */ /* 0x000fe20001000000 */
[----:B----4-:R-:W-:Y:S08]  /*ee10*/  @!P1 BRA `(.L_x_4594) ;  /* 0x0000002c00c89947 */ /* 0x010ff00003800000 */
.L_x_4688:
[----:B------:R-:W-:Y:S02]  /*ee20*/  SEL R21, R21, RZ, P2 ;  /* 0x000000ff15157207 */ /* 0x000fe40001000000 */
[----:B-1----:R-:W-:Y:S01]  /*ee30*/  LOP3.LUT R2, R20, R3, RZ, 0x3c, !PT ;  /* 0x0000000314027212 */ /* 0x002fe200078e3cff */
[----:B------:R-:W-:Y:S06]  /*ee40*/  @!P0 BRA `(.L_x_4595) ;  /* 0x0000000000048947 */ /* 0x000fec0003800000 */
[----:B------:R-:W-:Y:S01]  /*ee50*/  BPT.TRAP 0x1 ;  /* 0x000000040000795c */ /* 0x000fe20000300000 */
.L_x_4595:
[----:B------:R-:W-:Y:S01]  /*ee60*/  IMAD R21, R21, 0x8, R4 ;  /* 0x0000000815157824 */ /* 0x000fe200078e0204 */
[----:B------:R-:W-:-:S04]  /*ee70*/  SHF.L.U32 R2, R2, 0x1f, RZ ;  /* 0x0000001f02027819 */ /* 0x000fc800000006ff */
[----:B------:R-:W1:Y:S02]  /*ee80*/  SYNCS.PHASECHK.TRANS64.TRYWAIT P1, [R21+URZ+0x22840], R2 ;  /* 0x02284002150075a7 */ /* 0x000e64000802017f */
[----:B-1----:R-:W-:Y:S05]  /*ee90*/  @!P1 BRA `(.L_x_4596) ;  /* 0x0000002c00bc9947 */ /* 0x002fea0003800000 */
.L_x_4689:
[----:B------:R-:W-:Y:S05]  /*eea0*/  @!P0 BRA `(.L_x_4597) ;  /* 0x0000000000048947 */ /* 0x000fea0003800000 */
[----:B------:R-:W-:Y:S01]  /*eeb0*/  BPT.TRAP 0x1 ;  /* 0x000000040000795c */ /* 0x000fe20000300000 */
.L_x_4597:
[----:B------:R-:W0:Y:S02]  /*eec0*/  SYNCS.PHASECHK.TRANS64.TRYWAIT P1, [R5+URZ+0x22860], R0 ;  /* 0x02286000050075a7 */ /* 0x000e24000802017f */
[----:B0-----:R-:W-:Y:S05]  /*eed0*/  @!P1 BRA `(.L_x_4598) ;  /* 0x0000002c00c09947 */ /* 0x001fea0003800000 */
.L_x_4690:
[----:B------:R-:W-:Y:S05]  /*eee0*/  @!P0 BRA `(.L_x_4599) ;  /* 0x0000000000048947 */ /* 0x000fea0003800000 */
[----:B------:R-:W-:Y:S01]  /*eef0*/  BPT.TRAP 0x1 ;  /* 0x000000040000795c */ /* 0x000fe20000300000 */
.L_x_4599:
[----:B------:R0:W0:Y:S02]  /*ef00*/  SYNCS.PHASECHK.TRANS64.TRYWAIT P0, [R21+URZ+0x22860], R2 ;  /* 0x02286002150075a7 */ /* 0x000024000800017f */
[----:B0-----:R-:W-:Y:S05]  /*ef10*/  @!P0 NANOSLEEP.SYNCS 0x989680 ;  /* 0x009896800000895d */ /* 0x001fea0003900000 */
[----:B------:R-:W0:Y:S02]  /*ef20*/  @!P0 SYNCS.PHASECHK.TRANS64 P0, [R21+URZ+0x22860], R2 ;  /* 0x02286002150085a7 */ /* 0x000e24000800007f */
[----:B0-----:R-:W-:Y:S05]  /*ef30*/  @!P0 BRA `(.L_x_4599) ;  /* 0xfffffffc00f08947 */ /* 0x001fea000383ffff */
.L_x_4512:
[----:B------:R-:W-:Y:S05]  /*ef40*/  BSYNC B6 ;  /* 0x0000000000067941 */ /* 0x000fea0003800000 */
.L_x_4509:
[----:B------:R-:W-:Y:S05]  /*ef50*/  EXIT ;  /* 0x000000000000794d */ /* 0x000fea0003800000 */
.L_x_4516:
[----:B0-----:R-:W-:-:S04]  /*ef60*/  IMAD.U32 R5, RZ, RZ, UR42 ;  /* 0x0000002aff057e24 */ /* 0x001fc8000f8e00ff */
[----:B------:R0:W1:Y:S03]  /*ef70*/  SYNCS.PHASECHK.TRANS64.TRYWAIT P0, [R5+URZ+0x22800], R10 ;  /* 0x0228000a050075a7 */ /* 0x000066000800017f */
[----:B-1----:R-:W-:Y:S05]  /*ef80*/  @!P0 NANOSLEEP.SYNCS 0x989680 ;  /* 0x009896800000895d */ /* 0x002fea0003900000 */
[----:B------:R-:W1:Y:S02]  /*ef90*/  @!P0 SYNCS.PHASECHK.TRANS64 P0, [R5+URZ+0x22800], R10 ;  /* 0x0228000a050085a7 */ /* 0x000e64000800007f */
[----:B-1----:R-:W-:Y:S05]  /*efa0*/  @!P0 BRA `(.L_x_4516) ;  /* 0xfffffffc00ec8947 */ /* 0x002fea000383ffff */
[----:B------:R-:W-:Y:S05]  /*efb0*/  BRA `(.L_x_4600) ;  /* 0xffffff2400687947 */ /* 0x000fea000383ffff */
.L_x_4520:
[----:B0-----:R-:W-:-:S04]  /*efc0*/  MOV R5, UR42 ;  /* 0x0000002a00057c02 */ /* 0x001fc80008000f00 */
[----:B------:R0:W2:Y:S03]  /*efd0*/  SYNCS.PHASECHK.TRANS64.TRYWAIT P1, [R5+URZ+0x22830], R10 ;  /* 0x0228300a050075a7 */ /* 0x0000a6000802017f */
[----:B--2---:R-:W-:Y:S05]  /*efe0*/  @!P1 NANOSLEEP.SYNCS 0x989680 ;  /* 0x009896800000995d */ /* 0x004fea0003900000 */
[----:B------:R-:W2:Y:S02]  /*eff0*/  @!P1 SYNCS.PHASECHK.TRANS64 P1, [R5+URZ+0x22830], R10 ;  /* 0x0228300a050095a7 */ /* 0x000ea4000802007f */
[----:B--2---:R-:W-:Y:S05]  /*f000*/  @!P1 BRA `(.L_x_4520) ;  /* 0xfffffffc00ec9947 */ /* 0x004fea000383ffff */
[----:B------:R-:W-:Y:S05]  /*f010*/  BRA `(.L_x_4519) ;  /* 0xffffff2400847947 */ /* 0x000fea000383ffff */
.L_x_4525:
[----:B-1----:R-:W-:-:S04]  /*f020*/  IMAD.U32 R11, RZ, RZ, UR42 ;  /* 0x0000002aff0b7e24 */ /* 0x002fc8000f8e00ff */
[----:B------:R1:W2:Y:S03]  /*f030*/  SYNCS.PHASECHK.TRANS64.TRYWAIT P1, [R11+URZ+0x22850], R10 ;  /* 0x0228500a0b0075a7 */ /* 0x0002a6000802017f */
[----:B--2---:R-:W-:Y:S05]  /*f040*/  @!P1 NANOSLEEP.SYNCS 0x989680 ;  /* 0x009896800000995d */ /* 0x004fea0003900000 */
[----:B------:R-:W2:Y:S02]  /*f050*/  @!P1 SYNCS.PHASECHK.TRANS64 P1, [R11+URZ+0x22850], R10 ;  /* 0x0228500a0b0095a7 */ /* 0x000ea4000802007f */
[----:B--2---:R-:W-:Y:S05]  /*f060*/  @!P1 BRA `(.L_x_4525) ;  /* 0xfffffffc00ec9947 */ /* 0x004fea000383ffff */
[----:B------:R-:W-:Y:S05]  /*f070*/  BRA `(.L_x_4524) ;  /* 0xffffff4400707947 */ /* 0x000fea000383ffff */
.L_x_4531:
[----:B-1----:R-:W-:-:S04]  /*f080*/  IMAD.U32 R9, RZ, RZ, UR28 ;  /* 0x0000001cff097e24 */ /* 0x002fc8000f8e00ff */
[----:B------:R1:W2:Y:S03]  /*f090*/  SYNCS.PHASECHK.TRANS64.TRYWAIT P1, [R9+URZ+0x22830], R10 ;  /* 0x0228300a090075a7 */ /* 0x0002a6000802017f */
[----:B--2---:R-:W-:Y:S05]  /*f0a0*/  @!P1 NANOSLEEP.SYNCS 0x989680 ;  /* 0x009896800000995d */ /* 0x004fea0003900000 */
[----:B------:R-:W2:Y:S02]  /*f0b0*/  @!P1 SYNCS.PHASECHK.TRANS64 P1, [R9+URZ+0x22830], R10 ;  /* 0x0228300a090095a7 */ /* 0x000ea4000802007f */
[----:B--2---:R-:W-:Y:S05]  /*f0c0*/  @!P1 BRA `(.L_x_4531) ;  /* 0xfffffffc00ec9947 */ /* 0x004fea000383ffff */
[----:B------:R-:W-:Y:S05]  /*f0d0*/  BRA `(.L_x_4530) ;  /* 0xffffff4800cc7947 */ /* 0x000fea000383ffff */
.L_x_4536:
[----:B-1----:R-:W-:-:S04]  /*f0e0*/  MOV R11, UR28 ;  /* 0x0000001c000b7c02 */ /* 0x002fc80008000f00 */
[----:B------:R1:W2:Y:S03]  /*f0f0*/  SYNCS.PHASECHK.TRANS64.TRYWAIT P1, [R11+URZ+0x22850], R10 ;  /* 0x0228500a0b0075a7 */ /* 0x0002a6000802017f */
[----:B--2---:R-:W-:Y:S05]  /*f100*/  @!P1 NANOSLEEP.SYNCS 0x989680 ;  /* 0x009896800000995d */ /* 0x004fea0003900000 */
[----:B------:R-:W2:Y:S02]  /*f110*/  @!P1 SYNCS.PHASECHK.TRANS64 P1, [R11+URZ+0x22850], R10 ;  /* 0x0228500a0b0095a7 */ /* 0x000ea4000802007f */
[----:B--2---:R-:W-:Y:S05]  /*f120*/  @!P1 BRA `(.L_x_4536) ;  /* 0xfffffffc00ec9947 */ /* 0x004fea000383ffff */
[----:B------:R-:W-:Y:S05]  /*f130*/  BRA `(.L_x_4535) ;  /* 0xffffff7000407947 */ /* 0x000fea000383ffff */
.L_x_4543:
[----:B-1----:R-:W-:-:S04]  /*f140*/  IMAD.U32 R7, RZ, RZ, UR26 ;  /* 0x0000001aff077e24 */ /* 0x002fc8000f8e00ff */
[----:B------:R1:W2:Y:S03]  /*f150*/  SYNCS.PHASECHK.TRANS64.TRYWAIT P1, [R7+URZ+0x22830], R6 ;  /* 0x02283006070075a7 */ /* 0x0002a6000802017f */
[----:B--2---:R-:W-:Y:S05]  /*f160*/  @!P1 NANOSLEEP.SYNCS 0x989680 ;  /* 0x009896800000995d */ /* 0x004fea0003900000 */
[----:B------:R-:W2:Y:S02]  /*f170*/  @!P1 SYNCS.PHASECHK.TRANS64 P1, [R7+URZ+0x22830], R6 ;  /* 0x02283006070095a7 */ /* 0x000ea4000802007f */
[----:B--2---:R-:W-:Y:S05]  /*f180*/  @!P1 BRA `(.L_x_4543) ;  /* 0xfffffffc00ec9947 */ /* 0x004fea000383ffff */
[----:B------:R-:W-:Y:S05]  /*f190*/  BRA `(.L_x_4542) ;  /* 0xffffff7400447947 */ /* 0x000fea000383ffff */
.L_x_4548:
[----:B-1----:R-:W-:-:S04]  /*f1a0*/  IMAD.U32 R7, RZ, RZ, UR26 ;  /* 0x0000001aff077e24 */ /* 0x002fc8000f8e00ff */
[----:B------:R1:W2:Y:S03]  /*f1b0*/  SYNCS.PHASECHK.TRANS64.TRYWAIT P1, [R7+URZ+0x22850], R6 ;  /* 0x02285006070075a7 */ /* 0x0002a6000802017f */
[----:B--2---:R-:W-:Y:S05]  /*f1c0*/  @!P1 NANOSLEEP.SYNCS 0x989680 ;  /* 0x009896800000995d */ /* 0x004fea0003900000 */
[----:B------:R-:W2:Y:S02]  /*f1d0*/  @!P1 SYNCS.PHASECHK.TRANS64 P1, [R7+URZ+0x22850], R6 ;  /* 0x02285006070095a7 */ /* 0x000ea4000802007f */
[----:B--2---:R-:W-:Y:S05]  /*f1e0*/  @!P1 BRA `(.L_x_4548) ;  /* 0xfffffffc00ec9947 */ /* 0x004fea000383ffff */
[----:B------:R-:W-:Y:S05]  /*f1f0*/  BRA `(.L_x_4547) ;  /* 0xffffff9000d47947 */ /* 0x000fea000383ffff */
.L_x_4561:
[----:B------:R-:W-:Y:S01]  /*f200*/  MOV R13, R2 ;  /* 0x00000002000d7202 */ /* 0x000fe20000000f00 */
[----:B------:R-:W-:Y:S01]  /*f210*/  IMAD.MOV.U32 R12, RZ, RZ, RZ ;  /* 0x000000ffff0c7224 */ /* 0x000fe200078e00ff */
[----:B------:R-:W-:Y:S01]  /*f220*/  MOV R15, 0xffffffff ;  /* 0xffffffff000f7802 */ /* 0x000fe20000000f00 */
[----:B------:R-:W-:-:S07]  /*f230*/  IMAD.MOV.U32 R11, RZ, RZ, 0x1f ;  /* 0x0000001fff0b7424 */ /* 0x000fce00078e00ff */
[----:B-----5:R-:W-:Y:S05]  /*f240*/  WARPSYNC.COLLECTIVE R15, `(.L_x_4601) ;  /* 0x000000000f087348 */ /* 0x020fea0003c00000 */
[----:B------:R0:W1:Y:S02]  /*f250*/  SHFL.IDX P6, R14, R13, R12, R11 ;  /* 0x0000000c0d0e7389 */ /* 0x00006400000c000b */
[----:B01---5:R-:W-:Y:S01]  /*f260*/  ENDCOLLECTIVE ;  /* 0x000000000000791b */ /* 0x023fe20003800000 */
.L_x_4601:
[----:B------:R-:W-:Y:S05]  /*f270*/  BRA `(.L_x_4602) ;  /* 0xffffffd000c07947 */ /* 0x000fea000383ffff */
.L_x_4563:
[----:B0-----:R-:W-:-:S04]  /*f280*/  IMAD.U32 R3, RZ, RZ, UR45 ;  /* 0x0000002dff037e24 */ /* 0x001fc8000f8e00ff */
[----:B------:R0:W1:Y:S03]  /*f290*/  SYNCS.PHASECHK.TRANS64.TRYWAIT P0, [R3+URZ+0x22840], R0 ;  /* 0x02284000030075a7 */ /* 0x000066000800017f */
[----:B-1----:R-:W-:Y:S05]  /*f2a0*/  @!P0 NANOSLEEP.SYNCS 0x989680 ;  /* 0x009896800000895d */ /* 0x002fea0003900000 */
[----:B------:R-:W1:Y:S02]  /*f2b0*/  @!P0 SYNCS.PHASECHK.TRANS64 P0, [R3+URZ+0x22840], R0 ;  /* 0x02284000030085a7 */ /* 0x000e64000800007f */
[----:B-1----:R-:W-:Y:S05]  /*f2c0*/  @!P0 BRA `(.L_x_4563) ;  /* 0xfffffffc00ec8947 */ /* 0x002fea000383ffff */
[----:B------:R-:W-:Y:S05]  /*f2d0*/  BRA `(.L_x_4603) ;  /* 0xffffffd400047947 */ /* 0x000fea000383ffff */
.L_x_4564:
        /* <DEDUP_REMOVED lines=8> */
.L_x_4605:
[----:B------:R-:W-:Y:S05]  /*f360*/  BSYNC B0 ;  /* 0x0000000000007941 */ /* 0x000fea0003800000 */
.L_x_4604:
[----:B------:R-:W-:Y:S01]  /*f370*/  IMAD.MOV.U32 R13, RZ, RZ, R3 ;  /* 0x000000ffff0d7224 */ /* 0x000fe200078e0003 */
[----:B------:R-:W-:Y:S01]  /*f380*/  MOV R11, 0x181f ;  /* 0x0000181f000b7802 */ /* 0x000fe20000000f00 */
[----:B------:R-:W-:Y:S01]  /*f390*/  IMAD.MOV.U32 R12, RZ, RZ, RZ ;  /* 0x000000ffff0c7224 */ /* 0x000fe200078e00ff */
[----:B------:R-:W-:Y:S01]  /*f3a0*/  MOV R4, R14 ;  /* 0x0000000e00047202 */ /* 0x000fe20000000f00 */
[----:B------:R-:W-:Y:S01]  /*f3b0*/  IMAD.MOV.U32 R15, RZ, RZ, -0x1 ;  /* 0xffffffffff0f7424 */ /* 0x000fe200078e00ff */
[----:B------:R-:W-:-:S07]  /*f3c0*/  @P0 LEA R7, R16, UR45, 0x1 ;  /* 0x0000002d10070c11 */ /* 0x000fce000f8e08ff */
[----:B------:R-:W-:Y:S05]  /*f3d0*/  WARPSYNC.COLLECTIVE R15, `(.L_x_4606) ;  /* 0x000000000f087348 */ /* 0x000fea0003c00000 */
[----:B------:R0:W1:Y:S02]  /*f3e0*/  SHFL.IDX P6, R14, R13, R12, R11 ;  /* 0x0000000c0d0e7389 */ /* 0x00006400000c000b */
[----:B01----:R-:W-:Y:S01]  /*f3f0*/  ENDCOLLECTIVE ;  /* 0x000000000000791b */ /* 0x003fe20003800000 */
.L_x_4606:
[----:B------:R-:W-:Y:S02]  /*f400*/  IMAD.MOV.U32 R13, RZ, RZ, R0 ;  /* 0x000000ffff0d7224 */ /* 0x000fe400078e0000 */
[----:B------:R-:W-:Y:S01]  /*f410*/  IMAD.MOV.U32 R12, RZ, RZ, 0x1 ;  /* 0x00000001ff0c7424 */ /* 0x000fe200078e00ff */
[----:B------:R-:W-:-:S05]  /*f420*/  @P0 LEA R14, P1, R24, R14, 0x1 ;  /* 0x0000000e180e0211 */ /* 0x000fca00078208ff */
[----:B------:R-:W-:Y:S01]  /*f430*/  @P0 IMAD.X R5, RZ, RZ, R4, P1 ;  /* 0x000000ffff050224 */ /* 0x000fe200008e0604 */
[----:B------:R-:W-:-:S07]  /*f440*/  @P0 MOV R4, R14 ;  /* 0x0000000e00040202 */ /* 0x000fce0000000f00 */
[----:B------:R-:W-:Y:S05]  /*f450*/  WARPSYNC.COLLECTIVE R15, `(.L_x_4607) ;  /* 0x000000000f087348 */ /* 0x000fea0003c00000 */
[----:B------:R0:W1:Y:S02]  /*f460*/  SHFL.IDX P6, R14, R13, R12, R11 ;  /* 0x0000000c0d0e7389 */ /* 0x00006400000c000b */
[----:B01----:R-:W-:Y:S01]  /*f470*/  ENDCOLLECTIVE ;  /* 0x000000000000791b */ /* 0x003fe20003800000 */
.L_x_4607:
        /* <DEDUP_REMOVED lines=11> */
.L_x_4608:
[----:B------:R-:W-:Y:S01]  /*f530*/  MOV R13, R0 ;  /* 0x00000000000d7202 */ /* 0x000fe20000000f00 */
[----:B------:R-:W-:Y:S01]  /*f540*/  IMAD.MOV.U32 R12, RZ, RZ, 0x2 ;  /* 0x00000002ff0c7424 */ /* 0x000fe200078e00ff */
[----:B------:R-:W-:-:S13]  /*f550*/  @P0 LEA R4, P1, R24, R14, 0x1 ;  /* 0x0000000e18040211 */ /* 0x000fda00078208ff */
[----:B------:R-:W-:Y:S05]  /*f560*/  WARPSYNC.COLLECTIVE R15, `(.L_x_4609) ;  /* 0x000000000f087348 */ /* 0x000fea0003c00000 */
[----:B------:R0:W1:Y:S02]  /*f570*/  SHFL.IDX P6, R14, R13, R12, R11 ;  /* 0x0000000c0d0e7389 */ /* 0x00006400000c000b */
[----:B01----:R-:W-:Y:S01]  /*f580*/  ENDCOLLECTIVE ;  /* 0x000000000000791b */ /* 0x003fe20003800000 */
.L_x_4609:
        /* <DEDUP_REMOVED lines=12> */
.L_x_4610:
[----:B------:R-:W-:Y:S01]  /*f650*/  IMAD.MOV.U32 R13, RZ, RZ, R0 ;  /* 0x000000ffff0d7224 */ /* 0x000fe200078e0000 */
[----:B------:R-:W-:Y:S02]  /*f660*/  MOV R12, 0x3 ;  /* 0x00000003000c7802 */ /* 0x000fe40000000f00 */
[----:B------:R-:W-:-:S13]  /*f670*/  @P0 LEA R4, P1, R24, R14, 0x1 ;  /* 0x0000000e18040211 */ /* 0x000fda00078208ff */
[----:B------:R-:W-:Y:S05]  /*f680*/  WARPSYNC.COLLECTIVE R15, `(.L_x_4611) ;  /* 0x000000000f087348 */ /* 0x000fea0003c00000 */
[----:B------:R0:W1:Y:S02]  /*f690*/  SHFL.IDX P6, R14, R13, R12, R11 ;  /* 0x0000000c0d0e7389 */ /* 0x00006400000c000b */
[----:B01----:R-:W-:Y:S01]  /*f6a0*/  ENDCOLLECTIVE ;  /* 0x000000000000791b */ /* 0x003fe20003800000 */
.L_x_4611:
        /* <DEDUP_REMOVED lines=12> */
.L_x_4612:
[----:B------:R-:W-:Y:S02]  /*f770*/  IMAD.MOV.U32 R13, RZ, RZ, R0 ;  /* 0x000000ffff0d7224 */ /* 0x000fe400078e0000 */
[----:B------:R-:W-:Y:S01]  /*f780*/  IMAD.MOV.U32 R12, RZ, RZ, 0x4 ;  /* 0x00000004ff0c7424 */ /* 0x000fe200078e00ff */
[----:B------:R-:W-:-:S13]  /*f790*/  @P0 LEA R4, P1, R24, R14, 0x1 ;  /* 0x0000000e18040211 */ /* 0x000fda00078208ff */
[----:B------:R-:W-:Y:S05]  /*f7a0*/  WARPSYNC.COLLECTIVE R15, `(.L_x_4613) ;  /* 0x000000000f087348 */ /* 0x000fea0003c00000 */
[----:B------:R0:W1:Y:S02]  /*f7b0*/  SHFL.IDX P6, R14, R13, R12, R11 ;  /* 0x0000000c0d0e7389 */ /* 0x00006400000c000b */
[----:B01----:R-:W-:Y:S01]  /*f7c0*/  ENDCOLLECTIVE ;  /* 0x000000000000791b */ /* 0x003fe20003800000 */
.L_x_4613:
        /* <DEDUP_REMOVED lines=12> */
.L_x_4614:
[----:B------:R-:W-:Y:S01]  /*f890*/  MOV R13, R0 ;  /* 0x00000000000d7202 */ /* 0x000fe20000000f00 */
[----:B------:R-:W-:Y:S01]  /*f8a0*/  IMAD.MOV.U32 R12, RZ, RZ, 0x5 ;  /* 0x00000005ff0c7424 */ /* 0x000fe200078e00ff */
[----:B------:R-:W-:-:S13]  /*f8b0*/  @P0 LEA R4, P1, R24, R14, 0x1 ;  /* 0x0000000e18040211 */ /* 0x000fda00078208ff */
[----:B------:R-:W-:Y:S05]  /*f8c0*/  WARPSYNC.COLLECTIVE R15, `(.L_x_4615) ;  /* 0x000000000f087348 */ /* 0x000fea0003c00000 */
[----:B------:R0:W1:Y:S02]  /*f8d0*/  SHFL.IDX P6, R14, R13, R12, R11 ;  /* 0x0000000c0d0e7389 */ /* 0x00006400000c000b */
[----:B01----:R-:W-:Y:S01]  /*f8e0*/  ENDCOLLECTIVE ;  /* 0x000000000000791b */ /* 0x003fe20003800000 */
.L_x_4615:
        /* <DEDUP_REMOVED lines=10> */
.L_x_4616:
[----:B------:R-:W-:Y:S05]  /*f990*/  BRA `(.L_x_4617) ;  /* 0xffffffd000787947 */ /* 0x000fea000383ffff */
.L_x_4567:
[----:B------:R-:W-:Y:S01]  /*f9a0*/  IMAD.MOV.U32 R13, RZ, RZ, R6 ;  /* 0x000000ffff0d7224 */ /* 0x000fe200078e0006 */
[----:B------:R-:W-:Y:S01]  /*f9b0*/  MOV R11, 0x181f ;  /* 0x0000181f000b7802 */ /* 0x000fe20000000f00 */
[----:B------:R-:W-:Y:S02]  /*f9c0*/  IMAD.MOV.U32 R12, RZ, RZ, RZ ;  /* 0x000000ffff0c7224 */ /* 0x000fe400078e00ff */
[----:B------:R-:W-:Y:S02]  /*f9d0*/  IMAD.MOV.U32 R15, RZ, RZ, -0x1 ;  /* 0xffffffffff0f7424 */ /* 0x000fe400078e00ff */
[----:B------:R-:W-:-:S07]  /*f9e0*/  IMAD.U32 R0, RZ, RZ, UR46 ;  /* 0x0000002eff007e24 */ /* 0x000fce000f8e00ff */
[----:B------:R-:W-:Y:S05]  /*f9f0*/  WARPSYNC.COLLECTIVE R15, `(.L_x_4618) ;  /* 0x000000000f087348 */ /* 0x000fea0003c00000 */
[----:B------:R0:W1:Y:S02]  /*fa00*/  SHFL.IDX P6, R14, R13, R12, R11 ;  /* 0x0000000c0d0e7389 */ /* 0x00006400000c000b */
[----:B01----:R-:W-:Y:S01]  /*fa10*/  ENDCOLLECTIVE ;  /* 0x000000000000791b */ /* 0x003fe20003800000 */
.L_x_4618:
[----:B------:R-:W-:-:S04]  /*fa20*/  IMAD R0, R0, 0x80, R27 ;  /* 0x0000008000007824 */ /* 0x000fc800078e021b */
[----:B------:R-:W-:Y:S01]  /*fa30*/  VIADD R8, R0, 0x10 ;  /* 0x0000001000087836 */ /* 0x000fe20000000000 */
[----:B------:R-:W-:Y:S01]  /*fa40*/  MOV R13, R7 ;  /* 0x00000007000d7202 */ /* 0x000fe20000000f00 */
[----:B------:R-:W-:-:S07]  /*fa50*/  IMAD.MOV.U32 R4, RZ, RZ, R14 ;  /* 0x000000ffff047224 */ /* 0x000fce00078e000e */
[----:B------:R-:W-:Y:S05]  /*fa60*/  WARPSYNC.COLLECTIVE R15, `(.L_x_4619) ;  /* 0x000000000f087348 */ /* 0x000fea0003c00000 */
[----:B------:R0:W1:Y:S02]  /*fa70*/  SHFL.IDX P6, R14, R13, R12, R11 ;  /* 0x0000000c0d0e7389 */ /* 0x00006400000c000b */
[----:B01----:R-:W-:Y:S01]  /*fa80*/  ENDCOLLECTIVE ;  /* 0x000000000000791b */ /* 0x003fe20003800000 */
.L_x_4619:
        /* <DEDUP_REMOVED lines=12> */
.L_x_4620:
        /* <DEDUP_REMOVED lines=11> */
.L_x_4621:
[----:B------:R-:W-:Y:S01]  /*fc00*/  IMAD.MOV.U32 R13, RZ, RZ, R6 ;  /* 0x000000ffff0d7224 */ /* 0x000fe200078e0006 */
[----:B------:R-:W-:Y:S02]  /*fc10*/  MOV R12, 0x2 ;  /* 0x00000002000c7802 */ /* 0x000fe40000000f00 */
[----:B------:R-:W-:-:S13]  /*fc20*/  @!P0 LEA R4, P2, R24, R14, 0x1 ;  /* 0x0000000e18048211 */ /* 0x000fda00078408ff */
[----:B------:R-:W-:Y:S05]  /*fc30*/  WARPSYNC.COLLECTIVE R15, `(.L_x_4622) ;  /* 0x000000000f087348 */ /* 0x000fea0003c00000 */
[----:B------:R0:W1:Y:S02]  /*fc40*/  SHFL.IDX P6, R14, R13, R12, R11 ;  /* 0x0000000c0d0e7389 */ /* 0x00006400000c000b */
[----:B01----:R-:W-:Y:S01]  /*fc50*/  ENDCOLLECTIVE ;  /* 0x000000000000791b */ /* 0x003fe20003800000 */
.L_x_4622:
[----:B------:R-:W-:Y:S01]  /*fc60*/  @!P0 IMAD.X R5, RZ, RZ, R8, P2 ;  /* 0x000000ffff058224 */ /* 0x000fe200010e0608 */
[----:B------:R-:W-:-:S04]  /*fc70*/  IADD3 R8, R0, 0x20, RZ ;  /* 0x0000002000087810 */ /* 0x000fc80007ffe0ff */
        /* <DEDUP_REMOVED lines=11> */
.L_x_4623:
[----:B------:R-:W-:Y:S01]  /*fd30*/  IMAD.MOV.U32 R13, RZ, RZ, R6 ;  /* 0x000000ffff0d7224 */ /* 0x000fe200078e0006 */
[----:B------:R-:W-:Y:S02]  /*fd40*/  MOV R12, 0x3 ;  /* 0x00000003000c7802 */ /* 0x000fe40000000f00 */
[----:B------:R-:W-:-:S13]  /*fd50*/  @!P0 LEA R4, P2, R24, R14, 0x1 ;  /* 0x0000000e18048211 */ /* 0x000fda00078408ff */
[----:B------:R-:W-:Y:S05]  /*fd60*/  WARPSYNC.COLLECTIVE R15, `(.L_x_4624) ;  /* 0x000000000f087348 */ /* 0x000fea0003c00000 */
[----:B------:R0:W1:Y:S02]  /*fd70*/  SHFL.IDX P6, R14, R13, R12, R11 ;  /* 0x0000000c0d0e7389 */ /* 0x00006400000c000b */
[----:B01----:R-:W-:Y:S01]  /*fd80*/  ENDCOLLECTIVE ;  /* 0x000000000000791b */ /* 0x003fe20003800000 */
.L_x_4624:
        /* <DEDUP_REMOVED lines=13> */
.L_x_4625:
[----:B------:R-:W-:Y:S01]  /*fe60*/  IMAD.MOV.U32 R13, RZ, RZ, R6 ;  /* 0x000000ffff0d7224 */ /* 0x000fe200078e0006 */
[----:B------:R-:W-:Y:S02]  /*fe70*/  MOV R12, 0x4 ;  /* 0x00000004000c7802 */ /* 0x000fe40000000f00 */
[----:B------:R-:W-:-:S13]  /*fe80*/  @!P0 LEA R4, P2, R24, R14, 0x1 ;  /* 0x0000000e18048211 */ /* 0x000fda00078408ff */
[----:B------:R-:W-:Y:S05]  /*fe90*/  WARPSYNC.COLLECTIVE R15, `(.L_x_4626) ;  /* 0x000000000f087348 */ /* 0x000fea0003c00000 */
[----:B------:R0:W1:Y:S02]  /*fea0*/  SHFL.IDX P6, R14, R13, R12, R11 ;  /* 0x0000000c0d0e7389 */ /* 0x00006400000c000b */
[----:B01----:R-:W-:Y:S01]  /*feb0*/  ENDCOLLECTIVE ;  /* 0x000000000000791b */ /* 0x003fe20003800000 */
.L_x_4626:
        /* <DEDUP_REMOVED lines=13> */
.L_x_4627:
[----:B------:R-:W-:Y:S01]  /*ff90*/  IMAD.MOV.U32 R13, RZ, RZ, R6 ;  /* 0x000000ffff0d7224 */ /* 0x000fe200078e0006 */
[----:B------:R-:W-:Y:S02]  /*ffa0*/  MOV R12, 0x5 ;  /* 0x00000005000c7802 */ /* 0x000fe40000000f00 */
[----:B------:R-:W-:-:S13]  /*ffb0*/  @!P0 LEA R4, P2, R24, R14, 0x1 ;  /* 0x0000000e18048211 */ /* 0x000fda00078408ff */
[----:B------:R-:W-:Y:S05]  /*ffc0*/  WARPSYNC.COLLECTIVE R15, `(.L_x_4628) ;  /* 0x000000000f087348 */ /* 0x000fea0003c00000 */
[----:B------:R0:W1:Y:S02]  /*ffd0*/  SHFL.IDX P6, R14, R13, R12, R11 ;  /* 0x0000000c0d0e7389 */ /* 0x00006400000c000b */
[----:B01----:R-:W-:Y:S01]  /*ffe0*/  ENDCOLLECTIVE ;  /* 0x000000000000791b */ /* 0x003fe20003800000 */
.L_x_4628:
        /* <DEDUP_REMOVED lines=13> */
.L_x_4629:
[----:B------:R-:W-:Y:S01]  /*100c0*/  MOV R13, R6 ;  /* 0x00000006000d7202 */ /* 0x000fe20000000f00 */
[----:B------:R-:W-:Y:S01]  /*100d0*/  IMAD.MOV.U32 R12, RZ, RZ, 0x6 ;  /* 0x00000006ff0c7424 */ /* 0x000fe200078e00ff */
[----:B------:R-:W-:-:S13]  /*100e0*/  @!P0 LEA R4, P2, R24, R14, 0x1 ;  /* 0x0000000e18048211 */ /* 0x000fda00078408ff */
[----:B------:R-:W-:Y:S05]  /*100f0*/  WARPSYNC.COLLECTIVE R15, `(.L_x_4630) ;  /* 0x000000000f087348 */ /* 0x000fea0003c00000 */
[----:B------:R0:W1:Y:S02]  /*10100*/  SHFL.IDX P6, R14, R13, R12, R11 ;  /* 0x0000000c0d0e7389 */ /* 0x00006400000c000b */
[----:B01----:R-:W-:Y:S01]  /*10110*/  ENDCOLLECTIVE ;  /* 0x000000000000791b */ /* 0x003fe20003800000 */
.L_x_4630:
[----:B------:R-:W-:-:S05]  /*10120*/  @!P0 IMAD.X R5, RZ, RZ, R8, P2 ;  /* 0x000000ffff058224 */ /* 0x000fca00010e0608 */
[----:B------:R-:W-:Y:S01]  /*10130*/  @!PT LDS RZ, [RZ] ;  /* 0x00000000fffff984 */ /* 0x000fe20000000800 */
[----:B------:R-:W-:Y:S01]  /*10140*/  @!PT LDS RZ, [RZ] ;  /* 0x00000000fffff984 */ /* 0x000fe20000000800 */
[----:B------:R-:W-:Y:S01]  /*10150*/  @!PT LDS RZ, [RZ] ;  /* 0x00000000fffff984 */ /* 0x000fe20000000800 */
[----:B------:R0:W-:Y:S01]  /*10160*/  @!P0 LDGSTS.E.BYPASS.LTC128B.128 [R21+0x1ac00], desc[UR36][R4.64], !P1 ;  /* 0x1ac0000004158fae */ /* 0x0001e2000c901d64 */
[----:B------:R-:W-:Y:S01]  /*10170*/  IMAD.MOV.U32 R13, RZ, RZ, R7 ;  /* 0x000000ffff0d7224 */ /* 0x000fe200078e0007 */
[----:B0-----:R-:W-:Y:S02]  /*10180*/  IADD3 R4, R0, 0x60, RZ ;  /* 0x0000006000047810 */ /* 0x001fe40007ffe0ff */
[----:B------:R-:W-:-:S07]  /*10190*/  MOV R8, R14 ;  /* 0x0000000e00087202 */ /* 0x000fce0000000f00 */
[----:B------:R-:W-:Y:S05]  /*101a0*/  WARPSYNC.COLLECTIVE R15, `(.L_x_4631) ;  /* 0x000000000f087348 */ /* 0x000fea0003c00000 */
[----:B------:R0:W1:Y:S02]  /*101b0*/  SHFL.IDX P6, R14, R13, R12, R11 ;  /* 0x0000000c0d0e7389 */ /* 0x00006400000c000b */
[----:B01----:R-:W-:Y:S01]  /*101c0*/  ENDCOLLECTIVE ;  /* 0x000000000000791b */ /* 0x003fe20003800000 */
.L_x_4631:
[----:B------:R-:W-:Y:S02]  /*101d0*/  ISETP.GE.AND P0, PT, R4, R3, PT ;  /* 0x000000030400720c */ /* 0x000fe40003f06270 */
[----:B------:R-:W-:Y:S01]  /*101e0*/  MOV R13, R6 ;  /* 0x00000006000d7202 */ /* 0x000fe20000000f00 */
[----:B------:R-:W-:-:S10]  /*101f0*/  IMAD.MOV.U32 R12, RZ, RZ, 0x7 ;  /* 0x00000007ff0c7424 */ /* 0x000fd400078e00ff */
[----:B------:R-:W-:Y:S02]  /*10200*/  @!P0 LEA R9, R16, UR45, 0x1 ;  /* 0x0000002d10098c11 */ /* 0x000fe4000f8e08ff */
[----:B------:R-:W-:-:S13]  /*10210*/  @!P0 LEA R4, P2, R24, R14, 0x1 ;  /* 0x0000000e18048211 */ /* 0x000fda00078408ff */
[----:B------:R-:W-:Y:S05]  /*10220*/  WARPSYNC.COLLECTIVE R15, `(.L_x_4632) ;  /* 0x000000000f087348 */ /* 0x000fea0003c00000 */
[----:B------:R0:W1:Y:S02]  /*10230*/  SHFL.IDX P6, R14, R13, R12, R11 ;  /* 0x0000000c0d0e7389 */ /* 0x00006400000c000b */
[----:B01----:R-:W-:Y:S01]  /*10240*/  ENDCOLLECTIVE ;  /* 0x000000000000791b */ /* 0x003fe20003800000 */
.L_x_4632:
[----:B------:R-:W-:-:S05]  /*10250*/  @!P0 IMAD.X R5, RZ, RZ, R8, P2 ;  /* 0x000000ffff058224 */ /* 0x000fca00010e0608 */
[----:B------:R-:W-:Y:S01]  /*10260*/  @!PT LDS RZ, [RZ] ;  /* 0x00000000fffff984 */ /* 0x000fe20000000800 */
[----:B------:R-:W-:Y:S01]  /*10270*/  @!PT LDS RZ, [RZ] ;  /* 0x00000000fffff984 */ /* 0x000fe20000000800 */
[----:B------:R-:W-:Y:S01]  /*10280*/  @!PT LDS RZ, [RZ] ;  /* 0x00000000fffff984 */ /* 0x000fe20000000800 */
[----:B------:R0:W-:Y:S01]  /*10290*/  @!P0 LDGSTS.E.BYPASS.LTC128B.128 [R9+0x1b400], desc[UR36][R4.64], !P1 ;  /* 0x1b40000004098fae */ /* 0x0001e2000c901d64 */
[----:B------:R-:W-:Y:S01]  /*102a0*/  IMAD.MOV.U32 R13, RZ, RZ, R7 ;  /* 0x000000ffff0d7224 */ /* 0x000fe200078e0007 */
[----:B------:R-:W-:-:S07]  /*102b0*/  MOV R8, R14 ;  /* 0x0000000e00087202 */ /* 0x000fce0000000f00 */
[----:B0-----:R-:W-:Y:S05]  /*102c0*/  WARPSYNC.COLLECTIVE R15, `(.L_x_4633) ;  /* 0x000000000f087348 */ /* 0x001fea0003c00000 */
[----:B------:R1:W2:Y:S02]  /*102d0*/  SHFL.IDX P6, R14, R13, R12, R11 ;  /* 0x0000000c0d0e7389 */ /* 0x0002a400000c000b */
[----:B012---:R-:W-:Y:S01]  /*102e0*/  ENDCOLLECTIVE ;  /* 0x000000000000791b */ /* 0x007fe20003800000 */
.L_x_4633:
[----:B------:R-:W-:Y:S05]  /*102f0*/  BRA `(.L_x_4634) ;  /* 0xffffffd000707947 */ /* 0x000fea000383ffff */
.L_x_4568:
[----:B0-----:R-:W-:-:S04]  /*10300*/  MOV R3, UR45 ;  /* 0x0000002d00037c02 */ /* 0x001fc80008000f00 */
[----:B------:R0:W1:Y:S03]  /*10310*/  SYNCS.PHASECHK.TRANS64.TRYWAIT P0, [R3+URZ+0x22820], R0 ;  /* 0x02282000030075a7 */ /* 0x000066000800017f */
[----:B-1----:R-:W-:Y:S05]  /*10320*/  @!P0 NANOSLEEP.SYNCS 0x989680 ;  /* 0x009896800000895d */ /* 0x002fea0003900000 */
[----:B------:R-:W1:Y:S02]  /*10330*/  @!P0 SYNCS.PHASECHK.TRANS64 P0, [R3+URZ+0x22820], R0 ;  /* 0x02282000030085a7 */ /* 0x000e64000800007f */
[----:B-1----:R-:W-:Y:S05]  /*10340*/  @!P0 BRA `(.L_x_4568) ;  /* 0xfffffffc00ec8947 */ /* 0x002fea000383ffff */
[----:B------:R-:W-:Y:S05]  /*10350*/  BRA `(.L_x_4635) ;  /* 0xffffffd000a07947 */ /* 0x000fea000383ffff */
.L_x_4570:
[----:B0-----:R-:W-:-:S04]  /*10360*/  IMAD.U32 R3, RZ, RZ, UR45 ;  /* 0x0000002dff037e24 */ /* 0x001fc8000f8e00ff */
[----:B------:R0:W1:Y:S03]  /*10370*/  SYNCS.PHASECHK.TRANS64.TRYWAIT P0, [R3+URZ+0x22860], R0 ;  /* 0x02286000030075a7 */ /* 0x000066000800017f */
[----:B-1----:R-:W-:Y:S05]  /*10380*/  @!P0 NANOSLEEP.SYNCS 0x989680 ;  /* 0x009896800000895d */ /* 0x002fea0003900000 */
[----:B------:R-:W1:Y:S02]  /*10390*/  @!P0 SYNCS.PHASECHK.TRANS64 P0, [R3+URZ+0x22860], R0 ;  /* 0x02286000030085a7 */ /* 0x000e64000800007f */
[----:B-1----:R-:W-:Y:S05]  /*103a0*/  @!P0 BRA `(.L_x_4570) ;  /* 0xfffffffc00ec8947 */ /* 0x002fea000383ffff */
[----:B------:R-:W-:Y:S05]  /*103b0*/  BRA `(.L_x_4636) ;  /* 0xffffffd0009c7947 */ /* 0x000fea000383ffff */
.L_x_4571:
[----:B------:R-:W-:Y:S01]  /*103c0*/  BSSY B0, `(.L_x_4637) ;  /* 0x0000008000007945 */ /* 0x000fe20003800000 */
[----:B------:R-:W-:Y:S01]  /*103d0*/  MOV R13, R10 ;  /* 0x0000000a000d7202 */ /* 0x000fe20000000f00 */
[----:B------:R-:W-:Y:S01]  /*103e0*/  IMAD.MOV.U32 R12, RZ, RZ, RZ ;  /* 0x000000ffff0c7224 */ /* 0x000fe200078e00ff */
[----:B------:R-:W-:Y:S01]  /*103f0*/  MOV R11, 0x181f ;  /* 0x0000181f000b7802 */ /* 0x000fe20000000f00 */
[----:B------:R-:W-:-:S07]  /*10400*/  IMAD.MOV.U32 R15, RZ, RZ, -0x1 ;  /* 0xffffffffff0f7424 */ /* 0x000fce00078e00ff */
[----:B------:R-:W-:Y:S05]  /*10410*/  WARPSYNC.COLLECTIVE R15, `(.L_x_4638) ;  /* 0x000000000f087348 */ /* 0x000fea0003c00000 */
[----:B------:R0:W1:Y:S02]  /*10420*/  SHFL.IDX P6, R14, R13, R12, R11 ;  /* 0x0000000c0d0e7389 */ /* 0x00006400000c000b */
[----:B01----:R-:W-:Y:S01]  /*10430*/  ENDCOLLECTIVE ;  /* 0x000000000000791b */ /* 0x003fe20003800000 */
.L_x_4638:
[----:B------:R-:W-:Y:S05]  /*10440*/  BSYNC B0 ;  /* 0x0000000000007941 */ /* 0x000fea0003800000 */
.L_x_4637:
[----:B------:R-:W-:Y:S01]  /*10450*/  IMAD.MOV.U32 R13, RZ, RZ, R3 ;  /* 0x000000ffff0d7224 */ /* 0x000fe200078e0003 */
[----:B------:R-:W-:Y:S01]  /*10460*/  MOV R12, RZ ;  /* 0x000000ff000c7202 */ /* 0x000fe20000000f00 */
[----:B------:R-:W-:Y:S01]  /*10470*/  IMAD.MOV.U32 R11, RZ, RZ, 0x181f ;  /* 0x0000181fff0b7424 */ /* 0x000fe200078e00ff */
[----:B------:R-:W-:Y:S01]  /*10480*/  MOV R15, 0xffffffff ;  /* 0xffffffff000f7802 */ /* 0x000fe20000000f00 */
[----:B------:R-:W-:Y:S01]  /*10490*/  IMAD.SHL.U32 R24, R24, 0x2, RZ ;  /* 0x0000000218187824 */ /* 0x000fe200078e00ff */
[----:B------:R-:W-:Y:S02]  /*104a0*/  MOV R0, R14 ;  /* 0x0000000e00007202 */ /* 0x000fe40000000f00 */
[----:B------:R-:W-:-:S07]  /*104b0*/  LEA R17, R16, UR45, 0x1 ;  /* 0x0000002d10117c11 */ /* 0x000fce000f8e08ff */
[----:B------:R-:W-:Y:S05]  /*104c0*/  WARPSYNC.COLLECTIVE R15, `(.L_x_4639) ;  /* 0x000000000f087348 */ /* 0x000fea0003c00000 */
[----:B------:R0:W1:Y:S02]  /*104d0*/  SHFL.IDX P6, R14, R13, R12, R11 ;  /* 0x0000000c0d0e7389 */ /* 0x00006400000c000b */
[----:B01----:R-:W-:Y:S01]  /*104e0*/  ENDCOLLECTIVE ;  /* 0x000000000000791b */ /* 0x003fe20003800000 */
.L_x_4639:
[C---:B------:R-:W-:Y:S02]  /*104f0*/  LOP3.LUT P2, RZ, R8.reuse, 0x2, RZ, 0xc0, !PT ;  /* 0x0000000208ff7812 */ /* 0x040fe4000784c0ff */
[----:B------:R-:W-:-:S04]  /*10500*/  LOP3.LUT P1, RZ, R8, 0x4, RZ, 0xc0, !PT ;  /* 0x0000000408ff7812 */ /* 0x000fc8000782c0ff */
[----:B------:R-:W-:Y:S01]  /*10510*/  ISETP.LT.OR P3, PT, R35, 0x1, !P1 ;  /* 0x000000012300780c */ /* 0x000fe20004f61670 */
[----:B------:R-:W-:Y:S01]  /*10520*/  IMAD.MOV.U32 R13, RZ, RZ, R10 ;  /* 0x000000ffff0d7224 */ /* 0x000fe200078e000a */
[----:B------:R-:W-:Y:S02]  /*10530*/  MOV R12, 0x1 ;  /* 0x00000001000c7802 */ /* 0x000fe40000000f00 */
[----:B------:R-:W-:-:S13]  /*10540*/  IADD3 R4, P0, R14, R24, RZ ;  /* 0x000000180e047210 */ /* 0x000fda0007f1e0ff */
[----:B------:R-:W-:Y:S05]  /*10550*/  WARPSYNC.COLLECTIVE R15, `(.L_x_4640) ;  /* 0x000000000f087348 */ /* 0x000fea0003c00000 */
[----:B------:R0:W1:Y:S02]  /*10560*/  SHFL.IDX P6, R14, R13, R12, R11 ;  /* 0x0000000c0d0e7389 */ /* 0x00006400000c000b */
[----:B01----:R-:W-:Y:S01]  /*10570*/  ENDCOLLECTIVE ;  /* 0x000000000000791b */ /* 0x003fe20003800000 */
.L_x_4640:
        /* <DEDUP_REMOVED lines=12> */
.L_x_4641:
[----:B------:R-:W-:Y:S01]  /*10640*/  @!PT LDS RZ, [RZ] ;  /* 0x00000000fffff984 */ /* 0x000fe20000000800 */
[----:B------:R-:W-:Y:S01]  /*10650*/  @!PT LDS RZ, [RZ] ;  /* 0x00000000fffff984 */ /* 0x000fe20000000800 */
[----:B------:R-:W-:Y:S01]  /*10660*/  @!PT LDS RZ, [RZ] ;  /* 0x00000000fffff984 */ /* 0x000fe20000000800 */
[----:B------:R-:W-:Y:S01]  /*10670*/  LDGSTS.E.BYPASS.LTC128B.128 [R17+0x3400], desc[UR36][R4.64+0x80], !P0 ;  /* 0x0340008004117fae */ /* 0x000fe2000c101d64 */
[----:B------:R-:W-:Y:S01]  /*10680*/  LOP3.LUT P0, RZ, R8, 0x8, RZ, 0xc0, !PT ;  /* 0x0000000808ff7812 */ /* 0x000fe2000780c0ff */
[----:B------:R-:W-:Y:S02]  /*10690*/  IMAD.MOV.U32 R8, RZ, RZ, RZ ;  /* 0x000000ffff087224 */ /* 0x000fe400078e00ff */
        /* <DEDUP_REMOVED lines=9> */
.L_x_4642:
        /* <DEDUP_REMOVED lines=12> */
.L_x_4643:
        /* <DEDUP_REMOVED lines=14> */
.L_x_4644:
        /* <DEDUP_REMOVED lines=12> */
.L_x_4645:
        /* <DEDUP_REMOVED lines=14> */
.L_x_4646:
        /* <DEDUP_REMOVED lines=12> */
.L_x_4647:
        /* <DEDUP_REMOVED lines=14> */
.L_x_4648:
[----:B------:R-:W-:Y:S02]  /*10c10*/  IADD3.X R5, RZ, R0, RZ, P3, !PT ;  /* 0x00000000ff057210 */ /* 0x000fe40001ffe4ff */
[----:B------:R-:W-:Y:S02]  /*10c20*/  ISETP.LT.OR P3, PT, R35, 0x41, P4 ;  /* 0x000000412300780c */ /* 0x000fe40002761670 */
[----:B------:R-:W-:Y:S02]  /*10c30*/  IADD3 R0, R17, 0x400, RZ ;  /* 0x0000040011007810 */ /* 0x000fe40007ffe0ff */
[----:B------:R-:W-:-:S09]  /*10c40*/  MOV R13, R3 ;  /* 0x00000003000d7202 */ /* 0x000fd20000000f00 */
        /* <DEDUP_REMOVED lines=9> */
.L_x_4649:
        /* <DEDUP_REMOVED lines=9> */
.L_x_4578:
[----:B-1----:R1:W2:Y:S02]  /*10d70*/  SYNCS.PHASECHK.TRANS64.TRYWAIT P0, [R32+URZ+0x22840], R31 ;  /* 0x0228401f200075a7 */ /* 0x0022a4000800017f */
[----:B--2---:R-:W-:Y:S05]  /*10d80*/  @!P0 NANOSLEEP.SYNCS 0x989680 ;  /* 0x009896800000895d */ /* 0x004fea0003900000 */
[----:B------:R-:W2:Y:S02]  /*10d90*/  @!P0 SYNCS.PHASECHK.TRANS64 P0, [R32+URZ+0x22840], R31 ;  /* 0x0228401f200085a7 */ /* 0x000ea4000800007f */
[----:B--2---:R-:W-:Y:S05]  /*10da0*/  @!P0 BRA `(.L_x_4578) ;  /* 0xfffffffc00f08947 */ /* 0x004fea000383ffff */
[----:B------:R-:W-:Y:S05]  /*10db0*/  BRA `(.L_x_4651) ;  /* 0xffffffd000c07947 */ /* 0x000fea000383ffff */
.L_x_4579:
[----:B------:R-:W-:Y:S01]  /*10dc0*/  BSSY B1, `(.L_x_4652) ;  /* 0x0000008000017945 */ /* 0x000fe20003800000 */
[----:B------:R-:W-:Y:S01]  /*10dd0*/  IMAD.MOV.U32 R13, RZ, RZ, R3 ;  /* 0x000000ffff0d7224 */ /* 0x000fe200078e0003 */
[----:B------:R-:W-:Y:S01]  /*10de0*/  MOV R12, RZ ;  /* 0x000000ff000c7202 */ /* 0x000fe20000000f00 */
[----:B------:R-:W-:Y:S01]  /*10df0*/  IMAD.MOV.U32 R11, RZ, RZ, 0x181f ;  /* 0x0000181fff0b7424 */ /* 0x000fe200078e00ff */
[----:B------:R-:W-:-:S07]  /*10e00*/  MOV R15, 0xffffffff ;  /* 0xffffffff000f7802 */ /* 0x000fce0000000f00 */
[----:B-1----:R-:W-:Y:S05]  /*10e10*/  WARPSYNC.COLLECTIVE R15, `(.L_x_4653) ;  /* 0x000000000f087348 */ /* 0x002fea0003c00000 */
[----:B------:R0:W2:Y:S02]  /*10e20*/  SHFL.IDX P6, R14, R13, R12, R11 ;  /* 0x0000000c0d0e7389 */ /* 0x0000a400000c000b */
[----:B012---:R-:W-:Y:S01]  /*10e30*/  ENDCOLLECTIVE ;  /* 0x000000000000791b */ /* 0x007fe20003800000 */
.L_x_4653:
[----:B------:R-:W-:Y:S05]  /*10e40*/  BSYNC B1 ;  /* 0x0000000000017941 */ /* 0x000fea0003800000 */
.L_x_4652:
[----:B------:R-:W-:Y:S01]  /*10e50*/  MOV R13, R10 ;  /* 0x0000000a000d7202 */ /* 0x000fe20000000f00 */
[----:B------:R-:W-:Y:S01]  /*10e60*/  IMAD.MOV.U32 R12, RZ, RZ, RZ ;  /* 0x000000ffff0c7224 */ /* 0x000fe200078e00ff */
[----:B------:R-:W-:Y:S01]  /*10e70*/  MOV R11, 0x181f ;  /* 0x0000181f000b7802 */ /* 0x000fe20000000f00 */
[----:B------:R-:W-:Y:S01]  /*10e80*/  IMAD.MOV.U32 R15, RZ, RZ, -0x1 ;  /* 0xffffffffff0f7424 */ /* 0x000fe200078e00ff */
[----:B------:R-:W-:Y:S01]  /*10e90*/  LEA R17, R17, UR45, 0x1 ;  /* 0x0000002d11117c11 */ /* 0x000fe2000f8e08ff */
[----:B------:R-:W-:-:S07]  /*10ea0*/  IMAD.MOV.U32 R5, RZ, RZ, R14 ;  /* 0x000000ffff057224 */ /* 0x000fce00078e000e */
[----:B------:R-:W-:Y:S05]  /*10eb0*/  WARPSYNC.COLLECTIVE R15, `(.L_x_4654) ;  /* 0x000000000f087348 */ /* 0x000fea0003c00000 */
[----:B------:R0:W1:Y:S02]  /*10ec0*/  SHFL.IDX P6, R14, R13, R12, R11 ;  /* 0x0000000c0d0e7389 */ /* 0x00006400000c000b */
[----:B01----:R-:W-:Y:S01]  /*10ed0*/  ENDCOLLECTIVE ;  /* 0x000000000000791b */ /* 0x003fe20003800000 */
.L_x_4654:
[----:B------:R-:W-:Y:S01]  /*10ee0*/  IMAD.MOV.U32 R13, RZ, RZ, R3 ;  /* 0x000000ffff0d7224 */ /* 0x000fe200078e0003 */
[----:B------:R-:W-:Y:S02]  /*10ef0*/  MOV R12, 0x1 ;  /* 0x00000001000c7802 */ /* 0x000fe40000000f00 */
[----:B------:R-:W-:-:S13]  /*10f00*/  IADD3 R4, P0, R14, R24, RZ ;  /* 0x000000180e047210 */ /* 0x000fda0007f1e0ff */
[----:B------:R-:W-:Y:S05]  /*10f10*/  WARPSYNC.COLLECTIVE R15, `(.L_x_4655) ;  /* 0x000000000f087348 */ /* 0x000fea0003c00000 */
[----:B------:R0:W1:Y:S02]  /*10f20*/  SHFL.IDX P6, R14, R13, R12, R11 ;  /* 0x0000000c0d0e7389 */ /* 0x00006400000c000b */
[----:B01----:R-:W-:Y:S01]  /*10f30*/  ENDCOLLECTIVE ;  /* 0x000000000000791b */ /* 0x003fe20003800000 */
.L_x_4655:
[----:B------:R-:W-:-:S05]  /*10f40*/  IADD3.X R5, RZ, R5, RZ, P0, !PT ;  /* 0x00000005ff057210 */ /* 0x000fca00007fe4ff */
        /* <DEDUP_REMOVED lines=9> */
.L_x_4656:
[----:B------:R-:W-:Y:S01]  /*10fe0*/  MOV R13, R3 ;  /* 0x00000003000d7202 */ /* 0x000fe20000000f00 */
[----:B------:R-:W-:Y:S01]  /*10ff0*/  IMAD.MOV.U32 R12, RZ, RZ, 0x2 ;  /* 0x00000002ff0c7424 */ /* 0x000fe200078e00ff */
[----:B------:R-:W-:-:S13]  /*11000*/  IADD3 R6, P0, R14, R24, RZ ;  /* 0x000000180e067210 */ /* 0x000fda0007f1e0ff */
[----:B------:R-:W-:Y:S05]  /*11010*/  WARPSYNC.COLLECTIVE R15, `(.L_x_4657) ;  /* 0x000000000f087348 */ /* 0x000fea0003c00000 */
[----:B------:R0:W1:Y:S02]  /*11020*/  SHFL.IDX P6, R14, R13, R12, R11 ;  /* 0x0000000c0d0e7389 */ /* 0x00006400000c000b */
[----:B01----:R-:W-:Y:S01]  /*11030*/  ENDCOLLECTIVE ;  /* 0x000000000000791b */ /* 0x003fe20003800000 */
.L_x_4657:
        /* <DEDUP_REMOVED lines=10> */
.L_x_4658:
[----:B------:R-:W-:Y:S01]  /*110e0*/  IMAD.MOV.U32 R13, RZ, RZ, R3 ;  /* 0x000000ffff0d7224 */ /* 0x000fe200078e0003 */
[----:B------:R-:W-:Y:S02]  /*110f0*/  MOV R12, 0x3 ;  /* 0x00000003000c7802 */ /* 0x000fe40000000f00 */
[----:B------:R-:W-:-:S13]  /*11100*/  IADD3 R6, P0, R14, R24, RZ ;  /* 0x000000180e067210 */ /* 0x000fda0007f1e0ff */
[----:B------:R-:W-:Y:S05]  /*11110*/  WARPSYNC.COLLECTIVE R15, `(.L_x_4659) ;  /* 0x000000000f087348 */ /* 0x000fea0003c00000 */
[----:B------:R0:W1:Y:S02]  /*11120*/  SHFL.IDX P6, R14, R13, R12, R11 ;  /* 0x0000000c0d0e7389 */ /* 0x00006400000c000b */
[----:B01----:R-:W-:Y:S01]  /*11130*/  ENDCOLLECTIVE ;  /* 0x000000000000791b */ /* 0x003fe20003800000 */
.L_x_4659:
        /* <DEDUP_REMOVED lines=10> */
.L_x_4660:
[----:B------:R-:W-:Y:S01]  /*111e0*/  MOV R13, R3 ;  /* 0x00000003000d7202 */ /* 0x000fe20000000f00 */
[----:B------:R-:W-:Y:S01]  /*111f0*/  IMAD.MOV.U32 R12, RZ, RZ, 0x4 ;  /* 0x00000004ff0c7424 */ /* 0x000fe200078e00ff */
[----:B------:R-:W-:-:S13]  /*11200*/  IADD3 R4, P0, R14, R24, RZ ;  /* 0x000000180e047210 */ /* 0x000fda0007f1e0ff */
[----:B------:R-:W-:Y:S05]  /*11210*/  WARPSYNC.COLLECTIVE R15, `(.L_x_4661) ;  /* 0x000000000f087348 */ /* 0x000fea0003c00000 */
[----:B------:R0:W1:Y:S02]  /*11220*/  SHFL.IDX P6, R14, R13, R12, R11 ;  /* 0x0000000c0d0e7389 */ /* 0x00006400000c000b */
[----:B01----:R-:W-:Y:S01]  /*11230*/  ENDCOLLECTIVE ;  /* 0x000000000000791b */ /* 0x003fe20003800000 */
.L_x_4661:
        /* <DEDUP_REMOVED lines=10> */
.L_x_4662:
[----:B------:R-:W-:Y:S01]  /*112e0*/  IMAD.MOV.U32 R13, RZ, RZ, R3 ;  /* 0x000000ffff0d7224 */ /* 0x000fe200078e0003 */
[----:B------:R-:W-:Y:S02]  /*112f0*/  MOV R12, 0x5 ;  /* 0x00000005000c7802 */ /* 0x000fe40000000f00 */
[----:B------:R-:W-:-:S13]  /*11300*/  IADD3 R4, P0, R14, R24, RZ ;  /* 0x000000180e047210 */ /* 0x000fda0007f1e0ff */
[----:B------:R-:W-:Y:S05]  /*11310*/  WARPSYNC.COLLECTIVE R15, `(.L_x_4663) ;  /* 0x000000000f087348 */ /* 0x000fea0003c00000 */
[----:B------:R0:W1:Y:S02]  /*11320*/  SHFL.IDX P6, R14, R13, R12, R11 ;  /* 0x0000000c0d0e7389 */ /* 0x00006400000c000b */
[----:B01----:R-:W-:Y:S01]  /*11330*/  ENDCOLLECTIVE ;  /* 0x000000000000791b */ /* 0x003fe20003800000 */
.L_x_4663:
        /* <DEDUP_REMOVED lines=10> */
.L_x_4664:
[----:B------:R-:W-:Y:S01]  /*113e0*/  IMAD.MOV.U32 R37, RZ, RZ, R14 ;  /* 0x000000ffff257224 */ /* 0x000fe200078e000e */
[----:B------:R-:W-:Y:S06]  /*113f0*/  BRA `(.L_x_4665) ;  /* 0xffffffd000187947 */ /* 0x000fec000383ffff */
.L_x_4584:
[----:B---3--:R3:W4:Y:S02]  /*11400*/  SYNCS.PHASECHK.TRANS64.TRYWAIT P0, [R32+URZ+0x22860], R31 ;  /* 0x0228601f200075a7 */ /* 0x008724000800017f */
[----:B----4-:R-:W-:Y:S05]  /*11410*/  @!P0 NANOSLEEP.SYNCS 0x989680 ;  /* 0x009896800000895d */ /* 0x010fea0003900000 */
[----:B------:R-:W4:Y:S02]  /*11420*/  @!P0 SYNCS.PHASECHK.TRANS64 P0, [R32+URZ+0x22860], R31 ;  /* 0x0228601f200085a7 */ /* 0x000f24000800007f */
[----:B----4-:R-:W-:Y:S05]  /*11430*/  @!P0 BRA `(.L_x_4584) ;  /* 0xfffffffc00f08947 */ /* 0x010fea000383ffff */
[----:B------:R-:W-:Y:S05]  /*11440*/  BRA `(.L_x_4666) ;  /* 0xffffffd000647947 */ /* 0x000fea000383ffff */
.L_x_4585:
[----:B------:R-:W-:Y:S01]  /*11450*/  BSSY B1, `(.L_x_4667) ;  /* 0x0000008000017945 */ /* 0x000fe20003800000 */
[----:B------:R-:W-:Y:S01]  /*11460*/  MOV R13, R18 ;  /* 0x00000012000d7202 */ /* 0x000fe20000000f00 */
[----:B------:R-:W-:Y:S01]  /*11470*/  IMAD.MOV.U32 R12, RZ, RZ, RZ ;  /* 0x000000ffff0c7224 */ /* 0x000fe200078e00ff */
[----:B------:R-:W-:Y:S01]  /*11480*/  MOV R11, 0x181f ;  /* 0x0000181f000b7802 */ /* 0x000fe20000000f00 */
[----:B------:R-:W-:-:S07]  /*11490*/  IMAD.MOV.U32 R15, RZ, RZ, -0x1 ;  /* 0xffffffffff0f7424 */ /* 0x000fce00078e00ff */
[----:B-123--:R-:W-:Y:S05]  /*114a0*/  WARPSYNC.COLLECTIVE R15, `(.L_x_4668) ;  /* 0x000000000f087348 */ /* 0x00efea0003c00000 */
[----:B------:R0:W4:Y:S02]  /*114b0*/  SHFL.IDX P6, R14, R13, R12, R11 ;  /* 0x0000000c0d0e7389 */ /* 0x00012400000c000b */
[----:B01234-:R-:W-:Y:S01]  /*114c0*/  ENDCOLLECTIVE ;  /* 0x000000000000791b */ /* 0x01ffe20003800000 */
.L_x_4668:
[----:B------:R-:W-:Y:S05]  /*114d0*/  BSYNC B1 ;  /* 0x0000000000017941 */ /* 0x000fea0003800000 */
.L_x_4667:
[----:B------:R-:W-:Y:S01]  /*114e0*/  IMAD.MOV.U32 R13, RZ, RZ, R3 ;  /* 0x000000ffff0d7224 */ /* 0x000fe200078e0003 */
[----:B------:R-:W-:Y:S01]  /*114f0*/  MOV R12, RZ ;  /* 0x000000ff000c7202 */ /* 0x000fe20000000f00 */
[----:B------:R-:W-:Y:S01]  /*11500*/  IMAD.MOV.U32 R11, RZ, RZ, 0x181f ;  /* 0x0000181fff0b7424 */ /* 0x000fe200078e00ff */
[----:B------:R-:W-:Y:S01]  /*11510*/  MOV R15, 0xffffffff ;  /* 0xffffffff000f7802 */ /* 0x000fe20000000f00 */
[----:B------:R-:W-:Y:S01]  /*11520*/  IMAD R17, R21, 0xc000, R0 ;  /* 0x0000c00015117824 */ /* 0x000fe200078e0200 */
[----:B------:R-:W-:Y:S01]  /*11530*/  MOV R5, R14 ;  /* 0x0000000e00057202 */ /* 0x000fe20000000f00 */
[----:B------:R-:W-:-:S07]  /*11540*/  IMAD.MOV.U32 R8, RZ, RZ, RZ ;  /* 0x000000ffff087224 */ /* 0x000fce00078e00ff */
[----:B------:R-:W-:Y:S05]  /*11550*/  WARPSYNC.COLLECTIVE R15, `(.L_x_4669) ;  /* 0x000000000f087348 */ /* 0x000fea0003c00000 */
[----:B------:R0:W1:Y:S02]  /*11560*/  SHFL.IDX P6, R14, R13, R12, R11 ;  /* 0x0000000c0d0e7389 */ /* 0x00006400000c000b */
[----:B01----:R-:W-:Y:S01]  /*11570*/  ENDCOLLECTIVE ;  /* 0x000000000000791b */ /* 0x003fe20003800000 */
.L_x_4669:
[----:B------:R-:W-:Y:S01]  /*11580*/  MOV R13, R18 ;  /* 0x00000012000d7202 */ /* 0x000fe20000000f00 */
[----:B------:R-:W-:Y:S01]  /*11590*/  IMAD.MOV.U32 R12, RZ, RZ, 0x1 ;  /* 0x00000001ff0c7424 */ /* 0x000fe200078e00ff */
[----:B------:R-:W-:-:S13]  /*115a0*/  IADD3 R4, P0, R14, R24, RZ ;  /* 0x000000180e047210 */ /* 0x000fda0007f1e0ff */
[----:B------:R-:W-:Y:S05]  /*115b0*/  WARPSYNC.COLLECTIVE R15, `(.L_x_4670) ;  /* 0x000000000f087348 */ /* 0x000fea0003c00000 */
[----:B------:R0:W1:Y:S02]  /*115c0*/  SHFL.IDX P6, R14, R13, R12, R11 ;  /* 0x0000000c0d0e7389 */ /* 0x00006400000c000b */
[----:B01----:R-:W-:Y:S01]  /*115d0*/  ENDCOLLECTIVE ;  /* 0x000000000000791b */ /* 0x003fe20003800000 */
.L_x_4670:
        /* <DEDUP_REMOVED lines=13> */
.L_x_4671:
[----:B------:R-:W-:Y:S01]  /*116b0*/  MOV R13, R18 ;  /* 0x00000012000d7202 */ /* 0x000fe20000000f00 */
[----:B------:R-:W-:Y:S01]  /*116c0*/  IMAD.MOV.U32 R12, RZ, RZ, 0x2 ;  /* 0x00000002ff0c7424 */ /* 0x000fe200078e00ff */
[----:B------:R-:W-:-:S07]  /*116d0*/  MOV R5, R14 ;  /* 0x0000000e00057202 */ /* 0x000fce0000000f00 */
[----:B------:R-:W-:Y:S05]  /*116e0*/  WARPSYNC.COLLECTIVE R15, `(.L_x_4672) ;  /* 0x000000000f087348 */ /* 0x000fea0003c00000 */
[----:B------:R0:W1:Y:S02]  /*116f0*/  SHFL.IDX P6, R14, R13, R12, R11 ;  /* 0x0000000c0d0e7389 */ /* 0x00006400000c000b */
[----:B01----:R-:W-:Y:S01]  /*11700*/  ENDCOLLECTIVE ;  /* 0x000000000000791b */ /* 0x003fe20003800000 */
.L_x_4672:
        /* <DEDUP_REMOVED lines=14> */
.L_x_4673:
[----:B------:R-:W-:Y:S01]  /*117f0*/  MOV R13, R18 ;  /* 0x00000012000d7202 */ /* 0x000fe20000000f00 */
[----:B------:R-:W-:Y:S01]  /*11800*/  IMAD.MOV.U32 R12, RZ, RZ, 0x3 ;  /* 0x00000003ff0c7424 */ /* 0x000fe200078e00ff */
[----:B------:R-:W-:-:S07]  /*11810*/  MOV R5, R14 ;  /* 0x0000000e00057202 */ /* 0x000fce0000000f00 */
[----:B------:R-:W-:Y:S05]  /*11820*/  WARPSYNC.COLLECTIVE R15, `(.L_x_4674) ;  /* 0x000000000f087348 */ /* 0x000fea0003c00000 */
[----:B------:R0:W1:Y:S02]  /*11830*/  SHFL.IDX P6, R14, R13, R12, R11 ;  /* 0x0000000c0d0e7389 */ /* 0x00006400000c000b */
[----:B01----:R-:W-:Y:S01]  /*11840*/  ENDCOLLECTIVE ;  /* 0x000000000000791b */ /* 0x003fe20003800000 */
.L_x_4674:
        /* <DEDUP_REMOVED lines=14> */
.L_x_4675:
[----:B------:R-:W-:Y:S01]  /*11930*/  MOV R13, R18 ;  /* 0x00000012000d7202 */ /* 0x000fe20000000f00 */
[----:B------:R-:W-:Y:S01]  /*11940*/  IMAD.MOV.U32 R12, RZ, RZ, 0x4 ;  /* 0x00000004ff0c7424 */ /* 0x000fe200078e00ff */
[----:B------:R-:W-:-:S07]  /*11950*/  MOV R5, R14 ;  /* 0x0000000e00057202 */ /* 0x000fce0000000f00 */
[----:B------:R-:W-:Y:S05]  /*11960*/  WARPSYNC.COLLECTIVE R15, `(.L_x_4676) ;  /* 0x000000000f087348 */ /* 0x000fea0003c00000 */
[----:B------:R0:W1:Y:S02]  /*11970*/  SHFL.IDX P6, R14, R13, R12, R11 ;  /* 0x0000000c0d0e7389 */ /* 0x00006400000c000b */
[----:B01----:R-:W-:Y:S01]  /*11980*/  ENDCOLLECTIVE ;  /* 0x000000000000791b */ /* 0x003fe20003800000 */
.L_x_4676:
        /* <DEDUP_REMOVED lines=14> */
.L_x_4677:
[----:B------:R-:W-:Y:S01]  /*11a70*/  MOV R13, R18 ;  /* 0x00000012000d7202 */ /* 0x000fe20000000f00 */
[----:B------:R-:W-:Y:S01]  /*11a80*/  IMAD.MOV.U32 R12, RZ, RZ, 0x5 ;  /* 0x00000005ff0c7424 */ /* 0x000fe200078e00ff */
[----:B------:R-:W-:-:S07]  /*11a90*/  MOV R5, R14 ;  /* 0x0000000e00057202 */ /* 0x000fce0000000f00 */
[----:B------:R-:W-:Y:S05]  /*11aa0*/  WARPSYNC.COLLECTIVE R15, `(.L_x_4678) ;  /* 0x000000000f087348 */ /* 0x000fea0003c00000 */
[----:B------:R0:W1:Y:S02]  /*11ab0*/  SHFL.IDX P6, R14, R13, R12, R11 ;  /* 0x0000000c0d0e7389 */ /* 0x00006400000c000b */
[----:B01----:R-:W-:Y:S01]  /*11ac0*/  ENDCOLLECTIVE ;  /* 0x000000000000791b */ /* 0x003fe20003800000 */
.L_x_4678:
        /* <DEDUP_REMOVED lines=14> */
.L_x_4679:
[----:B------:R-:W-:Y:S01]  /*11bb0*/  MOV R3, R14 ;  /* 0x0000000e00037202 */ /* 0x000fe20000000f00 */
[----:B------:R-:W-:Y:S06]  /*11bc0*/  BRA `(.L_x_4680) ;  /* 0xffffffcc00a07947 */ /* 0x000fec000383ffff */
.L_x_4590:
[----:B0-----:R0:W1:Y:S02]  /*11bd0*/  SYNCS.PHASECHK.TRANS64.TRYWAIT P0, [R4+URZ+0x22820], R8 ;  /* 0x02282008040075a7 */ /* 0x001064000800017f */
[----:B-1----:R-:W-:Y:S05]  /*11be0*/  @!P0 NANOSLEEP.SYNCS 0x989680 ;  /* 0x009896800000895d */ /* 0x002fea0003900000 */
[----:B------:R-:W1:Y:S02]  /*11bf0*/  @!P0 SYNCS.PHASECHK.TRANS64 P0, [R4+URZ+0x22820], R8 ;  /* 0x02282008040085a7 */ /* 0x000e64000800007f */
[----:B-1----:R-:W-:Y:S05]  /*11c00*/  @!P0 BRA `(.L_x_4590) ;  /* 0xfffffffc00f08947 */ /* 0x002fea000383ffff */
[----:B------:R-:W-:Y:S05]  /*11c10*/  BRA `(.L_x_4681) ;  /* 0xffffffd000287947 */ /* 0x000fea000383ffff */
.L_x_4591:
[----:B------:R-:W-:Y:S01]  /*11c20*/  BSSY B0, `(.L_x_4682) ;  /* 0x0000008000007945 */ /* 0x000fe20003800000 */
[----:B------:R-:W-:Y:S01]  /*11c30*/  MOV R13, R2 ;  /* 0x00000002000d7202 */ /* 0x000fe20000000f00 */
[----:B------:R-:W-:Y:S01]  /*11c40*/  IMAD.MOV.U32 R12, RZ, RZ, RZ ;  /* 0x000000ffff0c7224 */ /* 0x000fe200078e00ff */
[----:B------:R-:W-:Y:S01]  /*11c50*/  MOV R11, 0x1f ;  /* 0x0000001f000b7802 */ /* 0x000fe20000000f00 */
[----:B------:R-:W-:-:S07]  /*11c60*/  IMAD.MOV.U32 R15, RZ, RZ, -0x1 ;  /* 0xffffffffff0f7424 */ /* 0x000fce00078e00ff */
[----:B0-23-5:R-:W-:Y:S05]  /*11c70*/  WARPSYNC.COLLECTIVE R15, `(.L_x_4683) ;  /* 0x000000000f087348 */ /* 0x02dfea0003c00000 */
[----:B------:R1:W4:Y:S02]  /*11c80*/  SHFL.IDX P6, R14, R13, R12, R11 ;  /* 0x0000000c0d0e7389 */ /* 0x00032400000c000b */
[----:B012345:R-:W-:Y:S01]  /*11c90*/  ENDCOLLECTIVE ;  /* 0x000000000000791b */ /* 0x03ffe20003800000 */
.L_x_4683:
[----:B------:R-:W-:Y:S05]  /*11ca0*/  BSYNC B0 ;  /* 0x0000000000007941 */ /* 0x000fea0003800000 */
.L_x_4682:
[----:B------:R-:W-:Y:S05]  /*11cb0*/  BRA `(.L_x_4684) ;  /* 0xffffffd000107947 */ /* 0x000fea000383ffff */
.L_x_4592:
[----:B------:R-:W-:Y:S01]  /*11cc0*/  BSSY B0, `(.L_x_4685) ;  /* 0x0000006000007945 */ /* 0x000fe20003800000 */
[----:B------:R-:W-:-:S07]  /*11cd0*/  MOV R15, 0xffffffff ;  /* 0xffffffff000f7802 */ /* 0x000fce0000000f00 */
[----:B0123-5:R-:W-:Y:S05]  /*11ce0*/  WARPSYNC.COLLECTIVE R15, `(.L_x_4686) ;  /* 0x000000000f0c7348 */ /* 0x02ffea0003c00000 */
[----:B------:R-:W-:Y:S02]  /*11cf0*/  ELECT P6, UR62, PT ;  /* 0x00000000003e782f */ /* 0x000fe400038c0000 */
[----:B------:R-:W-:Y:S01]  /*11d00*/  MOV R14, UR62 ;  /* 0x0000003e000e7c02 */ /* 0x000fe20008000f00 */
[----:B0123-5:R-:W-:Y:S10]  /*11d10*/  ENDCOLLECTIVE ;  /* 0x000000000000791b */ /* 0x02fff40003800000 */
.L_x_4686:
[----:B------:R-:W-:Y:S05]  /*11d20*/  BSYNC B0 ;  /* 0x0000000000007941 */ /* 0x000fea0003800000 */
.L_x_4685:
[----:B------:R-:W-:Y:S05]  /*11d30*/  BRA `(.L_x_4687) ;  /* 0xffffffd000047947 */ /* 0x000fea000383ffff */
.L_x_4594:
[----:B----4-:R4:W0:Y:S02]  /*11d40*/  SYNCS.PHASECHK.TRANS64.TRYWAIT P1, [R5+URZ+0x22840], R0 ;  /* 0x02284000050075a7 */ /* 0x010824000802017f */
[----:B0-----:R-:W-:Y:S05]  /*11d50*/  @!P1 NANOSLEEP.SYNCS 0x989680 ;  /* 0x009896800000995d */ /* 0x001fea0003900000 */
[----:B------:R-:W0:Y:S02]  /*11d60*/  @!P1 SYNCS.PHASECHK.TRANS64 P1, [R5+URZ+0x22840], R0 ;  /* 0x02284000050095a7 */ /* 0x000e24000802007f */
[----:B0-----:R-:W-:Y:S05]  /*11d70*/  @!P1 BRA `(.L_x_4594) ;  /* 0xfffffffc00f09947 */ /* 0x001fea000383ffff */
[----:B------:R-:W-:Y:S05]  /*11d80*/  BRA `(.L_x_4688) ;  /* 0xffffffd000247947 */ /* 0x000fea000383ffff */
.L_x_4596:
[----:B-1----:R1:W0:Y:S02]  /*11d90*/  SYNCS.PHASECHK.TRANS64.TRYWAIT P1, [R21+URZ+0x22840], R2 ;  /* 0x02284002150075a7 */ /* 0x002224000802017f */
[----:B0-----:R-:W-:Y:S05]  /*11da0*/  @!P1 NANOSLEEP.SYNCS 0x989680 ;  /* 0x009896800000995d */ /* 0x001fea0003900000 */
[----:B------:R-:W0:Y:S02]  /*11db0*/  @!P1 SYNCS.PHASECHK.TRANS64 P1, [R21+URZ+0x22840], R2 ;  /* 0x02284002150095a7 */ /* 0x000e24000802007f */
[----:B0-----:R-:W-:Y:S05]  /*11dc0*/  @!P1 BRA `(.L_x_4596) ;  /* 0xfffffffc00f09947 */ /* 0x001fea000383ffff */
[----:B------:R-:W-:Y:S05]  /*11dd0*/  BRA `(.L_x_4689) ;  /* 0xffffffd000307947 */ /* 0x000fea000383ffff */
.L_x_4598:
[----:B------:R0:W0:Y:S02]  /*11de0*/  SYNCS.PHASECHK.TRANS64.TRYWAIT P1, [R5+URZ+0x22860], R0 ;  /* 0x02286000050075a7 */ /* 0x000024000802017f */
[----:B0-----:R-:W-:Y:S05]  /*11df0*/  @!P1 NANOSLEEP.SYNCS 0x989680 ;  /* 0x009896800000995d */ /* 0x001fea0003900000 */
[----:B------:R-:W0:Y:S02]  /*11e00*/  @!P1 SYNCS.PHASECHK.TRANS64 P1, [R5+URZ+0x22860], R0 ;  /* 0x02286000050095a7 */ /* 0x000e24000802007f */
[----:B0-----:R-:W-:Y:S05]  /*11e10*/  @!P1 BRA `(.L_x_4598) ;  /* 0xfffffffc00f09947 */ /* 0x001fea000383ffff */
[----:B------:R-:W-:Y:S05]  /*11e20*/  BRA `(.L_x_4690) ;  /* 0xffffffd0002c7947 */ /* 0x000fea000383ffff */
.L_x_4691:
        /* <DEDUP_REMOVED lines=13> */
.L_x_6571:


//--------------------- .text._ZN7cutlass13device_kernelIN5flash11enable_sm90INS1_16FlashAttnFwdSm90INS1_25CollectiveMainloopFwdSm90ILi2EN4cute5tupleIJNS5_1CILi1EEES8_S8_EEENS6_IJNS7_ILi128EEENS7_ILi96EEENS7_ILi64EEEEEELi256ENS_6half_tEfNS_4arch4Sm90ELb1ELb0ELb1ELb0ELb1ELb0ELb1ELb1ELb0ELb1ELb1ELb0EEENS1_21CollectiveEpilogueFwdINS6_IJSA_NS7_ILi256EEESB_EEES9_SE_SG_Li256ELb0ELb1ELb1ELb0EEENS1_19SingleTileSchedulerILb0ELb1ELb1ELi128EEEEEEEEEvNT_6ParamsE --------------------------
	.section	.text._ZN7cutlass13device_kernelIN5flash11enable_sm90INS1_16FlashAttnFwdSm90INS1_25CollectiveMainloopFwdSm90ILi2EN4cute5tupleIJNS5_1CILi1EEES8_S8_EEENS6_IJNS7_ILi128EEENS7_ILi96EEENS7_ILi64EEEEEELi256ENS_6half_tEfNS_4arch4Sm90ELb1ELb0ELb1ELb0ELb1ELb0ELb1ELb1ELb0ELb1ELb1ELb0EEENS1_21CollectiveEpilogueFwdINS6_IJSA_NS7_ILi256EEESB_EEES9_SE_SG_Li256ELb0ELb1ELb1ELb0EEENS1_19SingleTileSchedulerILb0ELb1ELb1ELi128EEEEEEEEEvNT_6ParamsE,"ax",@progbits
	.align	128
.text._ZN7cutlass13device_kernelIN5flash11enable_sm90INS1_16FlashAttnFwdSm90INS1_25CollectiveMainloopFwdSm90ILi2EN4cute5tupleIJNS5_1CILi1EEES8_S8_EEENS6_IJNS7_ILi128EEENS7_ILi96EEENS7_ILi64EEEEEELi256ENS_6half_tEfNS_4arch4Sm90ELb1ELb0ELb1ELb0ELb1ELb0ELb1ELb1ELb0ELb1ELb1ELb0EEENS1_21CollectiveEpilogueFwdINS6_IJSA_NS7_ILi256EEESB_EEES9_SE_SG_Li256ELb0ELb1ELb1ELb0EEENS1_19SingleTileSchedulerILb0ELb1ELb1ELi128EEEEEEEEEvNT_6ParamsE:
        .type           _ZN7cutlass13device_kernelIN5flash11enable_sm90INS1_16FlashAttnFwdSm90INS1_25CollectiveMainloopFwdSm90ILi2EN4cute5tupleIJNS5_1CILi1EEES8_S8_EEENS6_IJNS7_ILi128EEENS7_ILi96EEENS7_ILi64EEEEEELi256ENS_6half_tEfNS_4arch4Sm90ELb1ELb0ELb1ELb0ELb1ELb0ELb1ELb1ELb0ELb1ELb1ELb0EEENS1_21CollectiveEpilogueFwdINS6_IJSA_NS7_ILi256EEESB_EEES9_SE_SG_Li256ELb0ELb1ELb1ELb0EEENS1_19SingleTileSchedulerILb0ELb1ELb1ELi128EEEEEEEEEvNT_6ParamsE,@function
        .size           _ZN7cutlass13device_kernelIN5flash11enable_sm90INS1_16FlashAttnFwdSm90INS1_25CollectiveMainloopFwdSm90ILi2EN4cute5tupleIJNS5_1CILi1EEES8_S8_EEENS6_IJNS7_ILi128EEENS7_ILi96EEENS7_ILi64EEEEEELi256ENS_6half_tEfNS_4arch4Sm90ELb1ELb0ELb1ELb0ELb1ELb0ELb1ELb1ELb0ELb1ELb1ELb0EEENS1_21CollectiveEpilogueFwdINS6_IJSA_NS7_ILi256EEESB_EEES9_SE_SG_Li256ELb0ELb1ELb1ELb0EEENS1_19SingleTileSchedulerILb0ELb1ELb1ELi128EEEEEEEEEvNT_6ParamsE,(.L_x_6572 - _ZN7cutlass13device_kernelIN5flash11enable_sm90INS1_16FlashAttnFwdSm90INS1_25CollectiveMainloopFwdSm90ILi2EN4cute5tupleIJNS5_1CILi1EEES8_S8_EEENS6_IJNS7_ILi128EEENS7_ILi96EEENS7_ILi64EEEEEELi256ENS_6half_tEfNS_4arch4Sm90ELb1ELb0ELb1ELb0ELb1ELb0ELb1ELb1ELb0ELb1ELb1ELb0EEENS1_21CollectiveEpilogueFwdINS6_IJSA_NS7_ILi256EEESB_EEES9_SE_SG_Li256ELb0ELb1ELb1ELb0EEENS1_19SingleTileSchedulerILb0ELb1ELb1ELi128EEEEEEEEEvNT_6ParamsE)
        .other          _ZN7cutlass13device_kernelIN5flash11enable_sm90INS1_16FlashAttnFwdSm90INS1_25CollectiveMainloopFwdSm90ILi2EN4cute5tupleIJNS5_1CILi1EEES8_S8_EEENS6_IJNS7_ILi128EEENS7_ILi96EEENS7_ILi64EEEEEELi256ENS_6half_tEfNS_4arch4Sm90ELb1ELb0ELb1ELb0ELb1ELb0ELb1ELb1ELb0ELb1ELb1ELb0EEENS1_21CollectiveEpilogueFwdINS6_IJSA_NS7_ILi256EEESB_EEES9_SE_SG_Li256ELb0ELb1ELb1ELb0EEENS1_19SingleTileSchedulerILb0ELb1ELb1ELi128EEEEEEEEEvNT_6ParamsE,@"STO_CUDA_ENTRY STV_DEFAULT"
_ZN7cutlass13device_kernelIN5flash11enable_sm90INS1_16FlashAttnFwdSm90INS1_25CollectiveMainloopFwdSm90ILi2EN4cute5tupleIJNS5_1CILi1EEES8_S8_EEENS6_IJNS7_ILi128EEENS7_ILi96EEENS7_ILi64EEEEEELi256ENS_6half_tEfNS_4arch4Sm90ELb1ELb0ELb1ELb0ELb1ELb0ELb1ELb1ELb0ELb1ELb1ELb0EEENS1_21CollectiveEpilogueFwdINS6_IJSA_NS7_ILi256EEESB_EEES9_SE_SG_Li256ELb0ELb1ELb1ELb0EEENS1_19SingleTileSchedulerILb0ELb1ELb1ELi128EEEEEEEEEvNT_6ParamsE:
        /* <DEDUP_REMOVED lines=8> */
[----:B------:R-:W0:Y:S02]  /*0080*/  SHFL.IDX PT, R2, R0, RZ, 0x1f ;  /* 0x00001fff00027589 */ /* 0x000e2400000e0000 */
[C---:B0-----:R-:W-:Y:S02]  /*0090*/  ISETP.NE.OR P0, PT, R2.reuse, RZ, !P0 ;  /* 0x000000ff0200720c */ /* 0x041fe40004705670 */
[----:B------:R-:W-:Y:S02]  /*00a0*/  ISETP.NE.AND P1, PT, R2, RZ, PT ;  /* 0x000000ff0200720c */ /* 0x000fe40003f25270 */
[----:B------:R0:W1:Y:S09]  /*00b0*/  SHFL.IDX PT, R2, R3, RZ, 0x1f ;  /* 0x00001fff03027589 */ /* 0x00007200000e0000 */
[----:B------:R-:W-:Y:S01]  /*00c0*/  VOTEU.ALL UP0, P0 ;  /* 0x00000000003f7886 */ /* 0x000fe20000000000 */
[----:B------:R-:W-:Y:S01]  /*00d0*/  VOTEU.ALL UP1, P0 ;  /* 0x00000000003f7886 */ /* 0x000fe20000020000 */
[----:B------:R-:W-:-:S03]  /*00e0*/  VOTEU.ALL UP2, P0 ;  /* 0x00000000003f7886 */ /* 0x000fc60000040000 */
[----:B------:R-:W2:Y:S01]  /*00f0*/  @!UP0 S2UR UR8, SR_CgaCtaId ;  /* 0x00000000000889c3 */ /* 0x000ea20000008800 */
[----:B------:R-:W-:Y:S01]  /*0100*/  @!UP0 UMOV UR6, 0x400 ;  /* 0x0000040000068882 */ /* 0x000fe20000000000 */
[----:B------:R-:W-:-:S04]  /*0110*/  @!UP0 UIADD3 UR4, -UR4, 0x100000, URZ ;  /* 0x0010000004048890 */ /* 0x000fc8000fffe13f */
[----:B------:R-:W-:Y:S02]  /*0120*/  @!UP0 USHF.L.U32 UR5, UR4, 0xb, URZ ;  /* 0x0000000b04058899 */ /* 0x000fe4000800063f */
[----:B------:R-:W-:Y:S02]  /*0130*/  @!UP0 USHF.L.U32 UR4, UR4, 0x1, URZ ;  /* 0x0000000104048899 */ /* 0x000fe4000800063f */
[----:B--2---:R-:W-:Y:S02]  /*0140*/  @!UP0 ULEA UR8, UR8, UR6, 0x18 ;  /* 0x0000000608088291 */ /* 0x004fe4000f8ec03f */
        /* <DEDUP_REMOVED lines=26> */
.L_x_4692:
        /* <DEDUP_REMOVED lines=22> */
.L_x_4693:
        /* <DEDUP_REMOVED lines=18> */
.L_x_4694:
        /* <DEDUP_REMOVED lines=22> */
.L_x_4695:
        /* <DEDUP_REMOVED lines=22> */
.L_x_4696:
[----:B------:R-:W-:Y:S01]  /*0830*/  ISETP.NE.AND P0, PT, R2, RZ, PT ;  /* 0x000000ff0200720c */ /* 0x000fe20003f05270 */
[----:B------:R-:W-:Y:S01]  /*0840*/  IMAD.MOV.U32 R34, RZ, RZ, 0x1 ;  /* 0x00000001ff227424 */ /* 0x000fe200078e00ff */
[----:B------:R-:W-:Y:S01]  /*0850*/  NOP ;  /* 0x0000000000007918 */ /* 0x000fe20000000000 */
[----:B------:R-:W-:Y:S01]  /*0860*/  ULDC.64 UR36, c[0x0][0x208] ;  /* 0x0000820000247ab9 */ /* 0x000fe20000000a00 */
[----:B------:R-:W-:Y:S02]  /*0870*/  BSSY B6, `(.L_x_4697) ;  /* 0x00010f3000067945 */ /* 0x000fe40003800000 */
[----:B------:R-:W-:Y:S01]  /*0880*/  SEL R34, R34, 0x2, !P0 ;  /* 0x0000000222227807 */ /* 0x000fe20004000000 */
[----:B01234-:R-:W-:Y:S06]  /*0890*/  BAR.SYNC.DEFER_BLOCKING 0x0 ;  /* 0x0000000000007b1d */ /* 0x01ffec0000010000 */
[----:B------:R-:W-:Y:S05]  /*08a0*/  @!P0 BRA `(.L_x_4698) ;  /* 0x000000c800448947 */ /* 0x000fea0003800000 */
.L_x_4699:
[----:B------:R-:W-:-:S08]  /*08b0*/  NOP ;  /* 0x0000000000007918 */ /* 0x000fd00000000000 */
[----:B------:R-:W0:Y:S02]  /*08c0*/  USETMAXREG.TRY_ALLOC.CTAPOOL UP0, 0xe8 ;  /* 0x000000e8000079c8 */ /* 0x000e240008000600 */
[----:B0-----:R-:W-:-:S13]  /*08d0*/  PLOP3.LUT P0, PT, PT, PT, UP0, 0x80, 0x0 ;  /* 0x000000000000781c */ /* 0x001fda0003f0f008 */
[----:B------:R-:W-:Y:S05]  /*08e0*/  @!P0 BRA `(.L_x_4699) ;  /* 0xfffffffc00f08947 */ /* 0x000fea000383ffff */
[----:B------:R-:W0:Y:S01]  /*08f0*/  S2UR UR6, SR_CTAID.Y ;  /* 0x00000000000679c3 */ /* 0x000e220000002600 */
[----:B------:R-:W-:Y:S01]  /*0900*/  ULDC UR7, c[0x0][0xd50] ;  /* 0x0003540000077ab9 */ /* 0x000fe20000000800 */
[----:B------:R-:W-:Y:S01]  /*0910*/  SHF.R.U32.HI R16, RZ, 0x7, R24 ;  /* 0x00000007ff107819 */ /* 0x000fe20000011618 */
[----:B------:R-:W-:-:S05]  /*0920*/  UISETP.NE.AND UP0, UPT, UR7, 0x1, UPT ;  /* 0x000000010700788c */ /* 0x000fca000bf05270 */
[----:B------:R-:W-:Y:S08]  /*0930*/  BAR.ARV 0x8, 0x180 ;  /* 0x0206000000007b1d */ /* 0x000ff00000002000 */
[----:B------:R-:W1:Y:S01]  /*0940*/  S2UR UR8, SR_CTAID.Z ;  /* 0x00000000000879c3 */ /* 0x000e620000002700 */
[----:B------:R-:W-:Y:S01]  /*0950*/  ISETP.NE.AND P0, PT, R16, 0x1, PT ;  /* 0x000000011000780c */ /* 0x000fe20003f05270 */
[----:B------:R-:W-:Y:S01]  /*0960*/  @UP0 ULDC UR4, c[0x0][0xd54] ;  /* 0x0003550000040ab9 */ /* 0x000fe20000000800 */
[----:B------:R-:W-:Y:S01]  /*0970*/  @UP0 ULDC UR9, c[0x0][0xd58] ;  /* 0x0003560000090ab9 */ /* 0x000fe20000000800 */
[----:B0-----:R-:W-:-:S10]  /*0980*/  UIMAD.WIDE.U32 UR4, UR6, UR4, URZ ;  /* 0x00000004060472a5 */ /* 0x001fd4000f8e003f */
[----:B------:R-:W-:Y:S06]  /*0990*/  @!P0 BAR.ARV 0x9, 0x100 ;  /* 0x0244000000008b1d */ /* 0x000fec0000002000 */
[----:B------:R-:W-:Y:S01]  /*09a0*/  UMOV UR10, UR6 ;  /* 0x00000006000a7c82 */ /* 0x000fe20008000000 */
[----:B------:R-:W-:Y:S01]  /*09b0*/  @UP0 USHF.R.U32.HI UR10, URZ, UR9, UR5 ;  /* 0x000000093f0a0299 */ /* 0x000fe20008011605 */
[----:B-1----:R-:W-:-:S03]  /*09c0*/  ISETP.LE.AND P0, PT, RZ, UR8, PT ;  /* 0x00000008ff007c0c */ /* 0x002fc6000bf03270 */
[----:B------:R-:W-:Y:S02]  /*09d0*/  UIADD3 UR4, -UR10, URZ, URZ ;  /* 0x0000003f0a047290 */ /* 0x000fe4000fffe13f */
[----:B------:R-:W-:Y:S02]  /*09e0*/  IMAD.U32 R0, RZ, RZ, UR10 ;  /* 0x0000000aff007e24 */ /* 0x000fe4000f8e00ff */
[----:B------:R-:W-:-:S03]  /*09f0*/  UIMAD UR8, UR7, UR4, UR6 ;  /* 0x00000004070872a4 */ /* 0x000fc6000f8e0206 */
[----:B------:R0:W-:Y:S03]  /*0a00*/  STL [R1], R0 ;  /* 0x0000000001007387 */ /* 0x0001e60000100800 */
[----:B------:R-:W-:Y:S06]  /*0a10*/  @!P0 BRA `(.L_x_4700) ;  /* 0x0000010c00608947 */ /* 0x000fec0003800000 */
[----:B------:R-:W1:Y:S01]  /*0a20*/  S2UR UR38, SR_CTAID.X ;  /* 0x00000000002679c3 */ /* 0x000e620000002500 */
        /* <DEDUP_REMOVED lines=14> */
[----:B-1----:R-:W-:-:S04]  /*0b10*/  USHF.L.U32 UR38, UR38, 0x7, URZ ;  /* 0x0000000726267899 */ /* 0x002fc8000800063f */
[----:B------:R-:W-:Y:S02]  /*0b20*/  @UP1 UIADD3 UR4, UR38, 0x7f, URZ ;  /* 0x0000007f26041890 */ /* 0x000fe4000fffe03f */
[----:B------:R-:W-:Y:S02]  /*0b30*/  UIADD3 UR6, UR38, 0x7f, URZ ;  /* 0x0000007f26067890 */ /* 0x000fe4000fffe03f */
        /* <DEDUP_REMOVED lines=10> */
[----:B------:R-:W-:Y:S02]  /*0be0*/  ULEA.HI.SX32 UR6, UR7, UR6, 0x1c ;  /* 0x0000000607067291 */ /* 0x000fe4000f8fe23f */
[----:B------:R-:W-:Y:S02]  /*0bf0*/  ULOP3.LUT UR7, UR8, 0xffff, URZ, 0xc0, !UPT ;  /* 0x0000ffff08077892 */ /* 0x000fe4000f8ec03f */
        /* <DEDUP_REMOVED lines=8> */
[----:B------:R-:W-:Y:S01]  /*0c80*/  MOV R3, UR11 ;  /* 0x0000000b00037c02 */ /* 0x000fe20008000f00 */
[----:B------:R-:W-:Y:S01]  /*0c90*/  UIADD3 UR6, UR11, -0x1, UR10 ;  /* 0xffffffff0b067890 */ /* 0x000fe2000fffe00a */
[----:B------:R-:W-:Y:S02]  /*0ca0*/  UMOV UR4, URZ ;  /* 0x0000003f00047c82 */ /* 0x000fe40008000000 */
[-C--:B0-----:R-:W-:Y:S02]  /*0cb0*/  IABS R0, R3.reuse ;  /* 0x0000000300007213 */ /* 0x081fe40000000000 */
[----:B------:R-:W-:Y:S01]  /*0cc0*/  IABS R5, R3 ;  /* 0x0000000300057213 */ /* 0x000fe20000000000 */
        /* <DEDUP_REMOVED lines=28> */
.L_x_4701:
[----:B------:R-:W-:Y:S01]  /*0e90*/  UIMAD UR5, UR7, UR4, URZ ;  /* 0x00000004070572a4 */ /* 0x000fe2000f8e023f */
[----:B0-----:R-:W-:Y:S01]  /*0ea0*/  IMAD.U32 R0, RZ, RZ, UR10 ;  /* 0x0000000aff007e24 */ /* 0x001fe2000f8e00ff */
[----:B------:R-:W-:Y:S01]  /*0eb0*/  IADD3 R152, R24, -0x80, RZ ;  /* 0xffffff8018987810 */ /* 0x000fe20007ffe0ff */
[----:B------:R-:W-:Y:S01]  /*0ec0*/  IMAD.U32 R3, RZ, RZ, UR4 ;  /* 0x00000004ff037e24 */ /* 0x000fe2000f8e00ff */
[----:B------:R-:W-:Y:S02]  /*0ed0*/  PLOP3.LUT P0, PT, PT, PT, PT, 0x80, 0x0 ;  /* 0x000000000000781c */ /* 0x000fe40003f0f070 */
[----:B------:R-:W-:Y:S01]  /*0ee0*/  CS2R R4, SRZ ;  /* 0x0000000000047805 */ /* 0x000fe2000001ff00 */
[----:B------:R-:W-:Y:S01]  /*0ef0*/  IMAD.U32 R223, RZ, RZ, UR5 ;  /* 0x00000005ffdf7e24 */ /* 0x000fe2000f8e00ff */
[----:B------:R-:W-:Y:S02]  /*0f00*/  CS2R R150, SRZ ;  /* 0x0000000000967805 */ /* 0x000fe4000001ff00 */
[----:B------:R-:W-:-:S02]  /*0f10*/  VIADDMNMX R0, R3, UR5, R0, PT ;  /* 0x0000000503007c46 */ /* 0x000fc4000b800100 */
[----:B------:R-:W-:Y:S02]  /*0f20*/  CS2R R148, SRZ ;  /* 0x0000000000947805 */ /* 0x000fe4000001ff00 */
[----:B------:R-:W-:Y:S02]  /*0f30*/  CS2R R146, SRZ ;  /* 0x0000000000927805 */ /* 0x000fe4000001ff00 */
[----:B------:R-:W-:Y:S02]  /*0f40*/  CS2R R144, SRZ ;  /* 0x0000000000907805 */ /* 0x000fe4000001ff00 */
[----:B------:R-:W-:Y:S02]  /*0f50*/  R2UR UR43, R0 ;  /* 0x00000000002b72ca */ /* 0x000fe400000e0000 */
        /* <DEDUP_REMOVED lines=12> */
[----:B------:R-:W-:Y:S01]  /*1020*/  UISETP.GT.AND UP0, UPT, UR43, UR5, UPT ;  /* 0x000000052b00728c */ /* 0x000fe2000bf04270 */
[----:B------:R-:W-:Y:S02]  /*1030*/  CS2R R118, SRZ ;  /* 0x0000000000767805 */ /* 0x000fe4000001ff00 */
[----:B------:R-:W-:-:S02]  /*1040*/  CS2R R116, SRZ ;  /* 0x0000000000747805 */ /* 0x000fc4000001ff00 */
[----:B------:R-:W-:Y:S02]  /*1050*/  CS2R R114, SRZ ;  /* 0x0000000000727805 */ /* 0x000fe4000001ff00 */
[----:B------:R-:W-:Y:S02]  /*1060*/  CS2R R112, SRZ ;  /* 0x0000000000707805 */ /* 0x000fe4000001ff00 */
[----:B------:R-:W-:Y:S02]  /*1070*/  CS2R R110, SRZ ;  /* 0x00000000006e7805 */ /* 0x000fe4000001ff00 */
[----:B------:R-:W-:Y:S02]  /*1080*/  PLOP3.LUT P1, PT, PT, PT, UP0, 0x80, 0x0 ;  /* 0x000000000000781c */ /* 0x000fe40003f2f008 */
        /* <DEDUP_REMOVED lines=59> */
[----:B------:R-:W-:Y:S02]  /*1440*/  USHF.R.U32.HI UR4, URZ, 0x4, UR5 ;  /* 0x000000043f047899 */ /* 0x000fe40008011605 */
[----:B------:R-:W-:Y:S02]  /*1450*/  UIADD3 UR5, UR5, 0xa000, URZ ;  /* 0x0000a00005057890 */ /* 0x000fe4000fffe03f */
[----:B------:R-:W-:Y:S02]  /*1460*/  ULOP3.LUT UR4, UR4, 0x3fff, URZ, 0xc0, !UPT ;  /* 0x00003fff04047892 */ /* 0x000fe4000f8ec03f */
[----:B------:R-:W-:Y:S02]  /*1470*/  USHF.R.U32.HI UR5, URZ, 0x4, UR5 ;  /* 0x000000043f057899 */ /* 0x000fe40008011605 */
[----:B------:R-:W-:Y:S02]  /*1480*/  ULOP3.LUT UR40, UR4, 0x10000, URZ, 0xfc, !UPT ;  /* 0x0001000004287892 */ /* 0x000fe4000f8efc3f */
[----:B------:R-:W-:-:S03]  /*1490*/  ULOP3.LUT UR39, UR5, 0x3fff, URZ, 0xc0, !UPT ;  /* 0x00003fff05277892 */ /* 0x000fc6000f8ec03f */
[----:B------:R-:W-:Y:S02]  /*14a0*/  UMOV UR5, 0x40000040 ;  /* 0x4000004000057882 */ /* 0x000fe40000000000 */
[----:B------:R-:W-:Y:S01]  /*14b0*/  UMOV UR4, UR40 ;  /* 0x0000002800047c82 */ /* 0x000fe20008000000 */
[----:B------:R-:W-:Y:S02]  /*14c0*/  IMAD.U32 R23, RZ, RZ, UR5 ;  /* 0x00000005ff177e24 */ /* 0x000fe4000f8e00ff */
[----:B------:R-:W-:Y:S01]  /*14d0*/  IMAD.U32 R22, RZ, RZ, UR4 ;  /* 0x00000004ff167e24 */ /* 0x000fe2000f8e00ff */
[----:B------:R-:W-:Y:S06]  /*14e0*/  @!P0 BRA `(.L_x_4703) ;  /* 0x0000000000408947 */ /* 0x000fec0003800000 */
        /* <DEDUP_REMOVED lines=16> */
.L_x_4703:
[----:B------:R-:W-:Y:S02]  /*15f0*/  SHF.L.U32 R0, RZ, 0x1f, RZ ;  /* 0x0000001fff007819 */ /* 0x000fe400000006ff */
[----:B------:R-:W-:Y:S02]  /*1600*/  IADD3 R224, R16, 0x8, RZ ;  /* 0x0000000810e07810 */ /* 0x000fe40007ffe0ff */
[----:B------:R-:W0:Y:S02]  /*1610*/  SYNCS.PHASECHK.TRANS64.TRYWAIT P0, [UR61+0x32400], R0 ;  /* 0x03240000ff0075a7 */ /* 0x000e24000800017d */
[----:B0-----:R-:W-:Y:S05]  /*1620*/  @!P0 BRA `(.L_x_4704) ;  /* 0x0000010000648947 */ /* 0x001fea0003800000 */
.L_x_4793:
[----:B------:R-:W-:Y:S05]  /*1630*/  WARPSYNC.ALL ;  /* 0x0000000000007948 */ /* 0x000fea0003800000 */
[----:B------:R-:W-:Y:S01]  /*1640*/  LOP3.LUT R34, R34, 0x1, RZ, 0xfc, !PT ;  /* 0x0000000122227812 */ /* 0x000fe200078efcff */
[----:B------:R1:W-:Y:S03]  /*1650*/  BAR.SYNC.DEFER_BLOCKING R224, 0x100 ;  /* 0x000400e00000751d */ /* 0x0003e60000010000 */
[----:B------:R-:W-:-:S13]  /*1660*/  ISETP.NE.AND P0, PT, R34, 0x3, PT ;  /* 0x000000032200780c */ /* 0x000fda0003f05270 */
[----:B-1----:R-:W-:Y:S05]  /*1670*/  @!P0 BRA `(.L_x_4705) ;  /* 0x0000000000048947 */ /* 0x002fea0003800000 */
[----:B------:R-:W-:Y:S01]  /*1680*/  BPT.TRAP 0x1 ;  /* 0x000000040000795c */ /* 0x000fe20000300000 */
.L_x_4705:
[----:B------:R1:W2:Y:S01]  /*1690*/  SYNCS.PHASECHK.TRANS64.TRYWAIT P1, [UR61+0x32430], R0 ;  /* 0x03243000ff0075a7 */ /* 0x0002a2000802017d */
[----:B------:R-:W-:Y:S05]  /*16a0*/  @!P0 BRA `(.L_x_4706) ;  /* 0x0000000000048947 */ /* 0x000fea0003800000 */
[----:B------:R-:W-:Y:S01]  /*16b0*/  BPT.TRAP 0x1 ;  /* 0x000000040000795c */ /* 0x000fe20000300000 */
.L_x_4706:
[----:B--2---:R-:W-:Y:S05]  /*16c0*/  @P1 BRA `(.L_x_4707) ;  /* 0x0000000000081947 */ /* 0x004fea0003800000 */
[----:B------:R-:W2:Y:S02]  /*16d0*/  SYNCS.PHASECHK.TRANS64.TRYWAIT P1, [UR61+0x32430], R0 ;  /* 0x03243000ff0075a7 */ /* 0x000ea4000802017d */
[----:B--2---:R-:W-:Y:S05]  /*16e0*/  @!P1 BRA `(.L_x_4708) ;  /* 0x00000100004c9947 */ /* 0x004fea0003800000 */
.L_x_4707:
[----:B------:R-:W-:Y:S01]  /*16f0*/  UIADD3 UR4, UR61, 0x1c400, URZ ;  /* 0x0001c4003d047890 */ /* 0x000fe2000fffe03f */
[----:B------:R-:W-:Y:S01]  /*1700*/  WARPGROUP.ARRIVE ;  /* 0x00000000000079c5 */ /* 0x000fe20000000000 */
[----:B------:R-:W-:Y:S01]  /*1710*/  UMOV UR6, UR40 ;  /* 0x0000002800067c82 */ /* 0x000fe20008000000 */
[----:B------:R-:W-:Y:S01]  /*1720*/  UMOV UR7, 0x40000040 ;  /* 0x4000004000077882 */ /* 0x000fe20000000000 */
[----:B------:R-:W-:Y:S01]  /*1730*/  USHF.R.U32.HI UR4, URZ, 0x4, UR4 ;  /* 0x000000043f047899 */ /* 0x000fe20008011604 */
[----:B------:R-:W-:Y:S01]  /*1740*/  UMOV UR5, UR7 ;  /* 0x0000000700057c82 */ /* 0x000fe20008000000 */
[----:B------:R-:W-:Y:S02]  /*1750*/  UMOV UR11, 0x40000040 ;  /* 0x40000040000b7882 */ /* 0x000fe40000000000 */
[----:B------:R-:W-:Y:S01]  /*1760*/  ULOP3.LUT UR4, UR4, 0x3fff, URZ, 0xc0, !UPT ;  /* 0x00003fff04047892 */ /* 0x000fe2000f8ec03f */
[----:B------:R-:W-:-:S03]  /*1770*/  IMAD.U32 R15, RZ, RZ, UR11 ;  /* 0x0000000bff0f7e24 */ /* 0x000fc6000f8e00ff */
[----:B------:R-:W-:-:S03]  /*1780*/  ULOP3.LUT UR8, UR4, 0x10000, URZ, 0xfc, !UPT ;  /* 0x0001000004087892 */ /* 0x000fc6000f8efc3f */
[----:B------:R-:W-:-:S03]  /*1790*/  UMOV UR4, UR6 ;  /* 0x0000000600047c82 */ /* 0x000fc60008000000 */
[----:B------:R-:W-:Y:S01]  /*17a0*/  IMAD.U32 R21, RZ, RZ, UR8 ;  /* 0x00000008ff157e24 */ /* 0x000fe2000f8e00ff */
[----:B------:R-:W-:Y:S02]  /*17b0*/  UMOV UR6, UR8 ;  /* 0x0000000800067c82 */ /* 0x000fe40008000000 */
[----:B------:R-:W-:Y:S01]  /*17c0*/  HGMMA.64x96x16.F32 R24, gdesc[UR4], RZ, !UPT, gsb0 ;  /* 0x01600000041879f0 */ /* 0x000fe2000c0008ff */
[----:B------:R-:W-:Y:S02]  /*17d0*/  UIADD3 UR4, UR40, 0x2, URZ ;  /* 0x0000000228047890 */ /* 0x000fe4000fffe03f */
[----:B------:R-:W-:Y:S01]  /*17e0*/  UIADD3 UR6, UR8, 0x2, URZ ;  /* 0x0000000208067890 */ /* 0x000fe2000fffe03f */
[----:B------:R-:W-:Y:S01]  /*17f0*/  UMOV UR5, UR11 ;  /* 0x0000000b00057c82 */ /* 0x000fe20008000000 */
[----:B------:R-:W-:Y:S01]  /*1800*/  UMOV UR7, 0x40000040 ;  /* 0x4000004000077882 */ /* 0x000fe20000000000 */
[----:B------:R-:W-:Y:S02]  /*1810*/  UMOV UR11, 0x40000040 ;  /* 0x40000040000b7882 */ /* 0x000fe40000000000 */
[----:B------:R-:W-:Y:S01]  /*1820*/  UMOV UR10, UR4 ;  /* 0x00000004000a7c82 */ /* 0x000fe20008000000 */
[----:B------:R-:W-:Y:S01]  /*1830*/  IMAD.U32 R13, RZ, RZ, UR11 ;  /* 0x0000000bff0d7e24 */ /* 0x000fe2000f8e00ff */
[----:B------:R-:W-:Y:S01]  /*1840*/  UMOV UR4, UR10 ;  /* 0x0000000a00047c82 */ /* 0x000fe20008000000 */
[----:B------:R-:W-:Y:S01]  /*1850*/  IMAD.U32 R14, RZ, RZ, UR10 ;  /* 0x0000000aff0e7e24 */ /* 0x000fe2000f8e00ff */
[----:B------:R-:W-:-:S02]  /*1860*/  WARPGROUP.DEPBAR.LE gsb0, 0x0 ;  /* 0x00008000000079c5 */ /* 0x000fc40000010000 */
        /* <DEDUP_REMOVED lines=8> */
[----:B------:R-:W-:Y:S01]  /*18f0*/  MOV R12, UR10 ;  /* 0x0000000a000c7c02 */ /* 0x000fe20008000f00 */
        /* <DEDUP_REMOVED lines=15> */
.L_x_4794:
[----:B------:R-:W-:Y:S05]  /*19f0*/  @!P0 BRA `(.L_x_4710) ;  /* 0x0000000000048947 */ /* 0x000fea0003800000 */
[----:B------:R-:W-:Y:S01]  /*1a00*/  BPT.TRAP 0x1 ;  /* 0x000000040000795c */ /* 0x000fe20000300000 */
.L_x_4710:
[----:B------:R2:W3:Y:S01]  /*1a10*/  SYNCS.PHASECHK.TRANS64.TRYWAIT P1, [UR61+0x32450], R0 ;  /* 0x03245000ff0075a7 */ /* 0x0004e2000802017d */
[----:B------:R-:W-:Y:S05]  /*1a20*/  @!P0 BRA `(.L_x_4711) ;  /* 0x0000000000048947 */ /* 0x000fea0003800000 */
[----:B------:R-:W-:Y:S01]  /*1a30*/  BPT.TRAP 0x1 ;  /* 0x000000040000795c */ /* 0x000fe20000300000 */
.L_x_4711:
[----:B---3--:R-:W-:Y:S05]  /*1a40*/  @P1 BRA `(.L_x_4712) ;  /* 0x0000000000081947 */ /* 0x008fea0003800000 */
[----:B------:R-:W3:Y:S02]  /*1a50*/  SYNCS.PHASECHK.TRANS64.TRYWAIT P1, [UR61+0x32450], R0 ;  /* 0x03245000ff0075a7 */ /* 0x000ee4000802017d */
[----:B---3--:R-:W-:Y:S05]  /*1a60*/  @!P1 BRA `(.L_x_4713) ;  /* 0x000000fc009c9947 */ /* 0x008fea0003800000 */
.L_x_4712:
[----:B------:R-:W-:Y:S01]  /*1a70*/  UIADD3 UR4, UR61, 0x400, URZ ;  /* 0x000004003d047890 */ /* 0x000fe2000fffe03f */
[----:B------:R-:W-:Y:S01]  /*1a80*/  WARPGROUP.ARRIVE ;  /* 0x00000000000079c5 */ /* 0x000fe20000000000 */
[----:B------:R-:W-:-:S05]  /*1a90*/  ULOP3.LUT UR10, UR39, 0x10000, URZ, 0xfc, !UPT ;  /* 0x00010000270a7892 */ /* 0x000fca000f8efc3f */
[----:B------:R-:W3:Y:S01]  /*1aa0*/  S2R R4, SR_TID.X ;  /* 0x0000000000047919 */ /* 0x000ee20000002100 */
[----:B------:R-:W-:Y:S01]  /*1ab0*/  USHF.R.U32.HI UR4, URZ, 0x4, UR4 ;  /* 0x000000043f047899 */ /* 0x000fe20008011604 */
[----:B------:R-:W-:Y:S01]  /*1ac0*/  UMOV UR7, 0x40000040 ;  /* 0x4000004000077882 */ /* 0x000fe20000000000 */
[----:B------:R-:W-:Y:S02]  /*1ad0*/  UMOV UR9, 0x40000040 ;  /* 0x4000004000097882 */ /* 0x000fe40000000000 */
[----:B------:R-:W-:Y:S01]  /*1ae0*/  ULOP3.LUT UR60, UR4, 0x3fff, URZ, 0xc0, !UPT ;  /* 0x00003fff043c7892 */ /* 0x000fe2000f8ec03f */
[----:B------:R-:W-:Y:S01]  /*1af0*/  IMAD.U32 R9, RZ, RZ, UR7 ;  /* 0x00000007ff097e24 */ /* 0x000fe2000f8e00ff */
[----:B------:R-:W-:Y:S01]  /*1b00*/  UMOV UR6, UR10 ;  /* 0x0000000a00067c82 */ /* 0x000fe20008000000 */
[----:B------:R-:W-:Y:S01]  /*1b10*/  UMOV UR5, UR7 ;  /* 0x0000000700057c82 */ /* 0x000fe20008000000 */
[----:B------:R-:W-:Y:S01]  /*1b20*/  ULOP3.LUT UR39, UR60, 0x10000, URZ, 0xfc, !UPT ;  /* 0x000100003c277892 */ /* 0x000fe2000f8efc3f */
[----:B------:R-:W-:Y:S01]  /*1b30*/  MOV R8, UR6 ;  /* 0x0000000600087c02 */ /* 0x000fe20008000f00 */
[----:B------:R-:W-:Y:S01]  /*1b40*/  UMOV UR4, UR6 ;  /* 0x0000000600047c82 */ /* 0x000fe20008000000 */
[----:B------:R-:W-:Y:S01]  /*1b50*/  IMAD.U32 R7, RZ, RZ, UR9 ;  /* 0x00000009ff077e24 */ /* 0x000fe2000f8e00ff */
[----:B------:R-:W-:Y:S01]  /*1b60*/  UIADD3 UR12, UR10, 0x402, URZ ;  /* 0x000004020a0c7890 */ /* 0x000fe2000fffe03f */
[----:B------:R-:W-:-:S02]  /*1b70*/  UMOV UR13, 0x40000040 ;  /* 0x40000040000d7882 */ /* 0x000fc40000000000 */
[----:B------:R-:W-:Y:S01]  /*1b80*/  UMOV UR6, UR39 ;  /* 0x0000002700067c82 */ /* 0x000fe20008000000 */
[----:B------:R-:W-:Y:S01]  /*1b90*/  UIADD3 UR16, UR10, 0x404, URZ ;  /* 0x000004040a107890 */ /* 0x000fe2000fffe03f */
[----:B------:R-:W-:Y:S01]  /*1ba0*/  HGMMA.64x96x16.F32 R24, gdesc[UR4], R24, gsb0 ;  /* 0x01600000041879f0 */ /* 0x000fe20008000818 */
[----:B------:R-:W-:Y:S02]  /*1bb0*/  UIADD3 UR4, UR10, 0x2, URZ ;  /* 0x000000020a047890 */ /* 0x000fe4000fffe03f */
[----:B------:R-:W-:Y:S01]  /*1bc0*/  UIADD3 UR6, UR39, 0x2, URZ ;  /* 0x0000000227067890 */ /* 0x000fe2000fffe03f */
[----:B------:R-:W-:Y:S01]  /*1bd0*/  UMOV UR5, UR9 ;  /* 0x0000000900057c82 */ /* 0x000fe20008000000 */
[----:B------:R-:W-:Y:S01]  /*1be0*/  UMOV UR7, 0x40000040 ;  /* 0x4000004000077882 */ /* 0x000fe20000000000 */
[----:B------:R-:W-:Y:S02]  /*1bf0*/  UMOV UR9, 0x40000040 ;  /* 0x4000004000097882 */ /* 0x000fe40000000000 */
[----:B------:R-:W-:Y:S01]  /*1c00*/  UMOV UR8, UR4 ;  /* 0x0000000400087c82 */ /* 0x000fe20008000000 */
[----:B0-----:R-:W-:Y:S01]  /*1c10*/  IMAD.U32 R3, RZ, RZ, UR9 ;  /* 0x00000009ff037e24 */ /* 0x001fe2000f8e00ff */
[----:B------:R-:W-:Y:S01]  /*1c20*/  UMOV UR4, UR8 ;  /* 0x0000000800047c82 */ /* 0x000fe20008000000 */
[----:B------:R-:W-:Y:S01]  /*1c30*/  IMAD.U32 R6, RZ, RZ, UR8 ;  /* 0x00000008ff067e24 */ /* 0x000fe2000f8e00ff */
[----:B------:R-:W-:Y:S01]  /*1c40*/  UMOV UR17, 0x40000040 ;  /* 0x4000004000117882 */ /* 0x000fe20000000000 */
[----:B------:R-:W-:Y:S01]  /*1c50*/  UIADD3 UR20, UR10, 0x406, URZ ;  /* 0x000004060a147890 */ /* 0x000fe2000fffe03f */
[----:B---3--:R-:W-:Y:S01]  /*1c60*/  SHF.R.U32.HI R4, RZ, 0x7, R4 ;  /* 0x00000007ff047819 */ /* 0x008fe20000011604 */
[----:B------:R-:W-:Y:S01]  /*1c70*/  UMOV UR21, 0x40000040 ;  /* 0x4000004000157882 */ /* 0x000fe20000000000 */
[----:B------:R-:W-:Y:S01]  /*1c80*/  UIADD3 UR24, UR10, 0x800, URZ ;  /* 0x000008000a187890 */ /* 0x000fe2000fffe03f */
[----:B------:R-:W-:Y:S01]  /*1c90*/  UMOV UR25, 0x40000040 ;  /* 0x4000004000197882 */ /* 0x000fe20000000000 */
[----:B------:R-:W-:Y:S01]  /*1ca0*/  UIADD3 UR28, UR10, 0x802, URZ ;  /* 0x000008020a1c7890 */ /* 0x000fe2000fffe03f */
[----:B------:R-:W-:Y:S01]  /*1cb0*/  IADD3 R20, -R4, 0xb, RZ ;  /* 0x0000000b04147810 */ /* 0x000fe20007ffe1ff */
        /* <DEDUP_REMOVED lines=11> */
[----:B------:R-:W-:-:S02]  /*1d70*/  UMOV UR15, 0x40000040 ;  /* 0x40000040000f7882 */ /* 0x000fc40000000000 */
[----:B------:R-:W-:Y:S01]  /*1d80*/  IMAD.U32 R17, RZ, RZ, UR15 ;  /* 0x0000000fff117e24 */ /* 0x000fe2000f8e00ff */
[----:B------:R-:W-:Y:S02]  /*1d90*/  WARPGROUP.DEPBAR.LE gsb0, 0x0 ;  /* 0x00008000000079c5 */ /* 0x000fe40000010000 */
[----:B------:R-:W-:-:S06]  /*1da0*/  WARPGROUP.ARRIVE ;  /* 0x00000000000079c5 */ /* 0x000fcc0000000000 */
[----:B------:R-:W-:Y:S01]  /*1db0*/  HGMMA.64x96x16.F32 R24, gdesc[UR4], R24, gsb0 ;  /* 0x01600000041879f0 */ /* 0x000fe20008000818 */
        /* <DEDUP_REMOVED lines=8> */
[----:B------:R-:W-:Y:S01]  /*1e40*/  MOV R2, UR8 ;  /* 0x0000000800027c02 */ /* 0x000fe20008000f00 */
[----:B------:R-:W-:-:S02]  /*1e50*/  WARPGROUP.DEPBAR.LE gsb0, 0x0 ;  /* 0x00008000000079c5 */ /* 0x000fc40000010000 */
[----:B------:R-:W-:-:S06]  /*1e60*/  WARPGROUP.ARRIVE ;  /* 0x00000000000079c5 */ /* 0x000fcc0000000000 */
[----:B------:R-:W-:Y:S01]  /*1e70*/  HGMMA.64x96x16.F32 R24, gdesc[UR4], R24, gsb0 ;  /* 0x01600000041879f0 */ /* 0x000fe20008000818 */
[----:B------:R-:W-:Y:S02]  /*1e80*/  UIADD3 UR4, UR10, 0x6, URZ ;  /* 0x000000060a047890 */ /* 0x000fe4000fffe03f */
[----:B------:R-:W-:Y:S01]  /*1e90*/  UIADD3 UR6, UR39, 0x6, URZ ;  /* 0x0000000627067890 */ /* 0x000fe2000fffe03f */
[----:B------:R-:W-:Y:S01]  /*1ea0*/  UMOV UR5, UR9 ;  /* 0x0000000900057c82 */ /* 0x000fe20008000000 */
[----:B------:R-:W-:Y:S01]  /*1eb0*/  UMOV UR7, 0x40000040 ;  /* 0x4000004000077882 */ /* 0x000fe20000000000 */
[----:B------:R-:W-:Y:S02]  /*1ec0*/  UMOV UR9, 0x40000040 ;  /* 0x4000004000097882 */ /* 0x000fe40000000000 */
[----:B------:R-:W-:Y:S02]  /*1ed0*/  UMOV UR8, UR4 ;  /* 0x0000000400087c82 */ /* 0x000fe40008000000 */
[----:B------:R-:W-:Y:S01]  /*1ee0*/  UMOV UR4, UR8 ;  /* 0x0000000800047c82 */ /* 0x000fe20008000000 */
[----:B------:R-:W-:Y:S01]  /*1ef0*/  IMAD.U32 R18, RZ, RZ, UR8 ;  /* 0x00000008ff127e24 */ /* 0x000fe2000f8e00ff */
[----:B------:R-:W-:Y:S01]  /*1f00*/  UIADD3 UR8, UR10, 0x400, URZ ;  /* 0x000004000a087890 */ /* 0x000fe2000fffe03f */
[----:B------:R-:W-:-:S02]  /*1f10*/  WARPGROUP.DEPBAR.LE gsb0, 0x0 ;  /* 0x00008000000079c5 */ /* 0x000fc40000010000 */
        /* <DEDUP_REMOVED lines=88> */
[----:B------:R-:W-:Y:S03]  /*24a0*/  HGMMA.64x96x16.F32 R24, gdesc[UR4], R24, gsb0 ;  /* 0x01600000041879f0 */ /* 0x000fe60008000818 */
[----:B------:R-:W-:Y:S02]  /*24b0*/  WARPGROUP.DEPBAR.LE gsb0, 0x0 ;  /* 0x00008000000079c5 */ /* 0x000fe40000010000 */
[----:B------:R0:W-:Y:S06]  /*24c0*/  BAR.ARV R20, 0x100 ;  /* 0x000400140000751d */ /* 0x0001ec0000002000 */
[----:B------:R-:W-:Y:S05]  /*24d0*/  @!P0 BRA `(.L_x_4714) ;  /* 0x0000000000048947 */ /* 0x000fea0003800000 */
[----:B------:R-:W-:Y:S01]  /*24e0*/  BPT.TRAP 0x1 ;  /* 0x000000040000795c */ /* 0x000fe20000300000 */
.L_x_4714:
[----:B------:R-:W-:Y:S01]  /*24f0*/  LOP3.LUT R5, R72, 0xffffff80, RZ, 0xc0, !PT ;  /* 0xffffff8048057812 */ /* 0x000fe200078ec0ff */
[----:B------:R-:W-:Y:S01]  /*2500*/  ULDC UR5, c[0x0][0xad0] ;  /* 0x0002b40000057ab9 */ /* 0x000fe20000000800 */
[----:B------:R-:W-:Y:S01]  /*2510*/  LEA.HI R73, R73, R152, RZ, 0x2 ;  /* 0x0000009849497211 */ /* 0x000fe200078f10ff */
[----:B------:R-:W-:Y:S01]  /*2520*/  FMUL.FTZ R24, R24, UR5 ;  /* 0x0000000518187c20 */ /* 0x000fe20008410000 */
[----:B------:R-:W-:Y:S01]  /*2530*/  FMUL.FTZ R25, R25, UR5 ;  /* 0x0000000519197c20 */ /* 0x000fe20008410000 */
[----:B------:R-:W-:Y:S02]  /*2540*/  IMAD.IADD R5, R152, 0x1, -R5 ;  /* 0x0000000198057824 */ /* 0x000fe400078e0a05 */
[----:B------:R-:W-:Y:S01]  /*2550*/  FMUL.FTZ R26, R26, UR5 ;  /* 0x000000051a1a7c20 */ /* 0x000fe20008410000 */
[----:B------:R3:W4:Y:S01]  /*2560*/  MUFU.TANH R75, R24 ;  /* 0x00000018004b7308 */ /* 0x0007220000002400 */
[----:B------:R-:W-:Y:S01]  /*2570*/  LOP3.LUT R73, R73, 0xfffffffc, RZ, 0xc0, !PT ;  /* 0xfffffffc49497812 */ /* 0x000fe200078ec0ff */
[----:B------:R-:W-:Y:S01]  /*2580*/  FMUL.FTZ R27, R27, UR5 ;  /* 0x000000051b1b7c20 */ /* 0x000fe20008410000 */
[----:B-12---:R-:W-:Y:S01]  /*2590*/  SHF.R.S32.HI R0, RZ, 0x1f, R5 ;  /* 0x0000001fff007819 */ /* 0x006fe20000011405 */
[----:B------:R-:W-:Y:S01]  /*25a0*/  UISETP.NE.AND UP0, UPT, UR57, URZ, UPT ;  /* 0x0000003f3900728c */ /* 0x000fe2000bf05270 */
[----:B------:R-:W-:Y:S01]  /*25b0*/  FMUL.FTZ R28, R28, UR5 ;  /* 0x000000051c1c7c20 */ /* 0x000fe20008410000 */
[----:B------:R-:W-:Y:S01]  /*25c0*/  IMAD.IADD R73, R152, 0x1, -R73 ;  /* 0x0000000198497824 */ /* 0x000fe200078e0a49 */
[CC--:B------:R-:W-:Y:S01]  /*25d0*/  LEA.HI R4, R0.reuse, R5.reuse, RZ, 0x2 ;  /* 0x0000000500047211 */ /* 0x0c0fe200078f10ff */
[----:B------:R1:W2:Y:S01]  /*25e0*/  MUFU.TANH R76, R25 ;  /* 0x00000019004c7308 */ /* 0x0002a20000002400 */
[----:B---3--:R-:W-:Y:S01]  /*25f0*/  LEA.HI R24, R0, R5, RZ, 0x5 ;  /* 0x0000000500187211 */ /* 0x008fe200078f28ff */
[----:B------:R-:W-:Y:S01]  /*2600*/  ULDC UR11, c[0x0][0x288] ;  /* 0x0000a200000b7ab9 */ /* 0x000fe20000000800 */
[----:B------:R-:W-:Y:S01]  /*2610*/  SHF.R.S32.HI R0, RZ, 0x2, R4 ;  /* 0x00000002ff007819 */ /* 0x000fe20000011404 */
[----:B------:R-:W-:Y:S01]  /*2620*/  FMUL.FTZ R36, R36, UR5 ;  /* 0x0000000524247c20 */ /* 0x000fe20008410000 */
[----:B------:R-:W-:Y:S01]  /*2630*/  SHF.R.S32.HI R24, RZ, 0x5, R24 ;  /* 0x00000005ff187819 */ /* 0x000fe20000011418 */
[----:B------:R-:W-:Y:S01]  /*2640*/  FMUL.FTZ R37, R37, UR5 ;  /* 0x0000000525257c20 */ /* 0x000fe20008410000 */
[----:B------:R-:W-:Y:S01]  /*2650*/  PLOP3.LUT P1, PT, PT, PT, UP0, 0x80, 0x0 ;  /* 0x000000000000781c */ /* 0x000fe20003f2f008 */
[----:B------:R3:W-:Y:S01]  /*2660*/  MUFU.TANH R77, R26 ;  /* 0x0000001a004d7308 */ /* 0x0007e20000002400 */
[----:B-1----:R-:W-:Y:S01]  /*2670*/  SHF.R.S32.HI R25, RZ, 0x1f, R4 ;  /* 0x0000001fff197819 */ /* 0x002fe20000011404 */
[----:B------:R-:W-:Y:S01]  /*2680*/  @UP0 ULDC UR4, c[0x0][0x44c] ;  /* 0x0001130000040ab9 */ /* 0x000fe20000000800 */
[----:B------:R-:W-:Y:S01]  /*2690*/  PLOP3.LUT P2, PT, PT, PT, UP0, 0x80, 0x0 ;  /* 0x000000000000781c */ /* 0x000fe20003f4f008 */
[----:B------:R-:W-:Y:S01]  /*26a0*/  FMUL.FTZ R29, R29, UR5 ;  /* 0x000000051d1d7c20 */ /* 0x000fe20008410000 */
[----:B------:R-:W-:Y:S01]  /*26b0*/  LEA.HI R25, R25, R0, RZ, 0x3 ;  /* 0x0000000019197211 */ /* 0x000fe200078f18ff */
[----:B------:R-:W-:Y:S01]  /*26c0*/  FMUL.FTZ R32, R32, UR5 ;  /* 0x0000000520207c20 */ /* 0x000fe20008410000 */
[----:B------:R-:W-:Y:S01]  /*26d0*/  LOP3.LUT R222, R4, 0x7ffffffc, RZ, 0xc0, !PT ;  /* 0x7ffffffc04de7812 */ /* 0x000fe200078ec0ff */
[----:B------:R1:W-:Y:S01]  /*26e0*/  MUFU.TANH R78, R27 ;  /* 0x0000001b004e7308 */ /* 0x0003e20000002400 */
[----:B---3--:R-:W-:Y:S01]  /*26f0*/  LEA.HI R26, R74, R74, RZ, 0x1 ;  /* 0x0000004a4a1a7211 */ /* 0x008fe200078f08ff */
[----:B------:R-:W-:Y:S01]  /*2700*/  FMUL.FTZ R33, R33, UR5 ;  /* 0x0000000521217c20 */ /* 0x000fe20008410000 */
[----:B------:R-:W-:Y:S01]  /*2710*/  LOP3.LUT R25, R25, 0xfffffff8, RZ, 0xc0, !PT ;  /* 0xfffffff819197812 */ /* 0x000fe200078ec0ff */
[----:B------:R-:W-:-:S02]  /*2720*/  IMAD.IADD R222, R5, 0x1, -R222 ;  /* 0x0000000105de7824 */ /* 0x000fc400078e0ade */
[----:B------:R-:W-:Y:S01]  /*2730*/  FMUL.FTZ R40, R40, UR5 ;  /* 0x0000000528287c20 */ /* 0x000fe20008410000 */
[----:B------:R-:W-:Y:S01]  /*2740*/  FMUL.FTZ R48, R48, UR5 ;  /* 0x0000000530307c20 */ /* 0x000fe20008410000 */
[----:B------:R-:W-:Y:S01]  /*2750*/  FMUL.FTZ R49, R49, UR5 ;  /* 0x0000000531317c20 */ /* 0x000fe20008410000 */
[----:B------:R-:W3:Y:S01]  /*2760*/  MUFU.TANH R28, R28 ;  /* 0x0000001c001c7308 */ /* 0x000ee20000002400 */
[----:B-1----:R-:W-:Y:S01]  /*2770*/  LOP3.LUT R27, R26, 0x3fffffe, RZ, 0xc0, !PT ;  /* 0x03fffffe1a1b7812 */ /* 0x002fe200078ec0ff */
[----:B------:R-:W-:Y:S01]  /*2780*/  FMUL.FTZ R41, R41, UR5 ;  /* 0x0000000529297c20 */ /* 0x000fe20008410000 */
[----:B------:R-:W-:Y:S01]  /*2790*/  LEA R26, R24, UR38, 0x4 ;  /* 0x00000026181a7c11 */ /* 0x000fe2000f8e20ff */
[----:B------:R-:W-:Y:S01]  /*27a0*/  FMUL.FTZ R44, R44, UR5 ;  /* 0x000000052c2c7c20 */ /* 0x000fe20008410000 */
[----:B------:R-:W-:Y:S01]  /*27b0*/  LEA.HI R24, R73, R73, RZ, 0x1 ;  /* 0x0000004949187211 */ /* 0x000fe200078f08ff */
[----:B------:R-:W-:Y:S01]  /*27c0*/  FMUL.FTZ R45, R45, UR5 ;  /* 0x000000052d2d7c20 */ /* 0x000fe20008410000 */
[----:B------:R-:W-:Y:S01]  /*27d0*/  IADD3 R27, R74, -R27, RZ ;  /* 0x8000001b4a1b7210 */ /* 0x000fe20007ffe0ff */
[----:B------:R-:W1:Y:S01]  /*27e0*/  MUFU.TANH R36, R36 ;  /* 0x0000002400247308 */ /* 0x000e620000002400 */
[----:B------:R-:W-:Y:S01]  /*27f0*/  IADD3 R26, R26, R0, -R25 ;  /* 0x000000001a1a7210 */ /* 0x000fe20007ffe819 */
[----:B------:R-:W-:Y:S01]  /*2800*/  FMUL.FTZ R52, R52, UR5 ;  /* 0x0000000534347c20 */ /* 0x000fe20008410000 */
[----:B------:R-:W-:Y:S01]  /*2810*/  LOP3.LUT R24, R24, 0x1ffffffe, RZ, 0xc0, !PT ;  /* 0x1ffffffe18187812 */ /* 0x000fe200078ec0ff */
[----:B------:R-:W-:Y:S01]  /*2820*/  FMUL.FTZ R60, R60, UR5 ;  /* 0x000000053c3c7c20 */ /* 0x000fe20008410000 */
[----:B------:R-:W-:Y:S01]  /*2830*/  FMUL.FTZ R61, R61, UR5 ;  /* 0x000000053d3d7c20 */ /* 0x000fe20008410000 */
[----:B------:R-:W-:-:S02]  /*2840*/  IMAD R27, R27, 0x40, R26 ;  /* 0x000000401b1b7824 */ /* 0x000fc400078e021a */
[----:B------:R-:W-:Y:S01]  /*2850*/  FMUL.FTZ R53, R53, UR5 ;  /* 0x0000000535357c20 */ /* 0x000fe20008410000 */
[----:B------:R-:W-:Y:S01]  /*2860*/  IMAD.IADD R24, R73, 0x1, -R24 ;  /* 0x0000000149187824 */ /* 0x000fe200078e0a18 */
[----:B------:R-:W5:Y:S01]  /*2870*/  MUFU.TANH R37, R37 ;  /* 0x0000002500257308 */ /* 0x000f620000002400 */
[----:B------:R-:W-:Y:S01]  /*2880*/  FMUL.FTZ R56, R56, UR5 ;  /* 0x0000000538387c20 */ /* 0x000fe20008410000 */
[----:B------:R-:W-:Y:S01]  /*2890*/  FMUL.FTZ R57, R57, UR5 ;  /* 0x0000000539397c20 */ /* 0x000fe20008410000 */
[----:B------:R-:W-:Y:S02]  /*28a0*/  IMAD R200, R24, 0x8, R27 ;  /* 0x0000000818c87824 */ /* 0x000fe400078e021b */
[----:B------:R-:W-:Y:S01]  /*28b0*/  FMUL.FTZ R64, R64, UR5 ;  /* 0x0000000540407c20 */ /* 0x000fe20008410000 */
[----:B------:R-:W-:Y:S01]  /*28c0*/  FMUL.FTZ R65, R65, UR5 ;  /* 0x0000000541417c20 */ /* 0x000fe20008410000 */
[----:B------:R-:W-:Y:S01]  /*28d0*/  FMUL.FTZ R30, R30, UR5 ;  /* 0x000000051e1e7c20 */ /* 0x000fe20008410000 */
[----:B------:R-:W-:Y:S01]  /*28e0*/  @P1 IMAD.HI.U32 R24, R200, UR4, RZ ;  /* 0x00000004c8181c27 */ /* 0x000fe2000f8e00ff */
[----:B------:R-:W-:Y:S01]  /*28f0*/  @UP0 ULDC UR4, c[0x0][0x450] ;  /* 0x0001140000040ab9 */ /* 0x000fe20000000800 */
[----:B------:R-:W-:Y:S01]  /*2900*/  MOV R0, R200 ;  /* 0x000000c800007202 */ /* 0x000fe20000000f00 */
[----:B------:R-:W0:Y:S01]  /*2910*/  MUFU.TANH R29, R29 ;  /* 0x0000001d001d7308 */ /* 0x000e220000002400 */
[----:B------:R-:W-:Y:S01]  /*2920*/  FMUL.FTZ R31, R31, UR5 ;  /* 0x000000051f1f7c20 */ /* 0x000fe20008410000 */
[----:B------:R-:W-:Y:S01]  /*2930*/  @P2 SHF.R.U32.HI R0, RZ, UR4, R24 ;  /* 0x00000004ff002c19 */ /* 0x000fe20008011618 */
[----:B------:R-:W-:Y:S01]  /*2940*/  UIMAD UR4, UR43, -0x60, UR42 ;  /* 0xffffffa02b0478a4 */ /* 0x000fe2000f8e022a */
[----:B------:R-:W-:Y:S01]  /*2950*/  FMUL.FTZ R34, R34, UR5 ;  /* 0x0000000522227c20 */ /* 0x000fe20008410000 */
[----:B------:R-:W-:Y:S01]  /*2960*/  FMUL.FTZ R35, R35, UR5 ;  /* 0x0000000523237c20 */ /* 0x000fe20008410000 */
[----:B------:R-:W-:Y:S01]  /*2970*/  FMUL.FTZ R38, R38, UR5 ;  /* 0x0000000526267c20 */ /* 0x000fe20008410000 */
[----:B------:R-:W4:Y:S01]  /*2980*/  SHFL.IDX PT, R24, R0, RZ, 0x1c1f ;  /* 0x001c1fff00187589 */ /* 0x000f2200000e0000 */
[----:B------:R-:W-:Y:S01]  /*2990*/  UIADD3 UR4, UR4, 0x60, URZ ;  /* 0x0000006004047890 */ /* 0x000fe2000fffe03f */
[----:B------:R-:W0:Y:S01]  /*29a0*/  MUFU.TANH R32, R32 ;  /* 0x0000002000207308 */ /* 0x000e220000002400 */
[----:B------:R-:W-:Y:S01]  /*29b0*/  FMUL.FTZ R39, R39, UR5 ;  /* 0x0000000527277c20 */ /* 0x000fe20008410000 */
[----:B------:R-:W2:Y:S01]  /*29c0*/  SHFL.IDX PT, R25, R0, 0x1, 0x1c1f ;  /* 0x003c1f0000197f89 */ /* 0x000ea200000e0000 */
        /* <DEDUP_REMOVED lines=8> */
[----:B------:R-:W-:Y:S02]  /*2a50*/  IMAD.U32 R5, RZ, RZ, UR11 ;  /* 0x0000000bff057e24 */ /* 0x000fe4000f8e00ff */
[----:B------:R-:W-:Y:S01]  /*2a60*/  FMUL.FTZ R51, R51, UR5 ;  /* 0x0000000533337c20 */ /* 0x000fe20008410000 */
[----:B------:R-:W-:Y:S01]  /*2a70*/  FMUL.FTZ R54, R54, UR5 ;  /* 0x0000000536367c20 */ /* 0x000fe20008410000 */
[----:B------:R-:W-:Y:S01]  /*2a80*/  FMUL.FTZ R55, R55, UR5 ;  /* 0x0000000537377c20 */ /* 0x000fe20008410000 */
[----:B------:R-:W-:Y:S01]  /*2a90*/  FMUL.FTZ R58, R58, UR5 ;  /* 0x000000053a3a7c20 */ /* 0x000fe20008410000 */
[----:B------:R-:W-:Y:S01]  /*2aa0*/  IADD3 R5, R4, 0x1, -R5 ;  /* 0x0000000104057810 */ /* 0x000fe20007ffe805 */
[----:B------:R-:W0:Y:S01]  /*2ab0*/  MUFU.TANH R40, R40 ;  /* 0x0000002800287308 */ /* 0x000e220000002400 */
[----:B------:R-:W-:Y:S01]  /*2ac0*/  FMUL.FTZ R59, R59, UR5 ;  /* 0x000000053b3b7c20 */ /* 0x000fe20008410000 */
[----:B------:R-:W-:Y:S01]  /*2ad0*/  FMUL.FTZ R62, R62, UR5 ;  /* 0x000000053e3e7c20 */ /* 0x000fe20008410000 */
[----:B------:R-:W-:Y:S01]  /*2ae0*/  FMUL.FTZ R63, R63, UR5 ;  /* 0x000000053f3f7c20 */ /* 0x000fe20008410000 */
[----:B------:R-:W-:Y:S01]  /*2af0*/  FMUL.FTZ R69, R69, UR5 ;  /* 0x0000000545457c20 */ /* 0x000fe20008410000 */
[-CC-:B----4-:R-:W-:Y:S01]  /*2b00*/  VIADDMNMX R24, R24, R5.reuse, R4.reuse, PT ;  /* 0x0000000518187246 */ /* 0x190fe20003800104 */
[----:B------:R-:W-:Y:S01]  /*2b10*/  FMUL.FTZ R66, R66, UR5 ;  /* 0x0000000542427c20 */ /* 0x000fe20008410000 */
[----:B------:R-:W-:Y:S01]  /*2b20*/  FMUL.FTZ R68, R68, UR5 ;  /* 0x0000000544447c20 */ /* 0x000fe20008410000 */
[----:B------:R-:W4:Y:S01]  /*2b30*/  MUFU.TANH R48, R48 ;  /* 0x0000003000307308 */ /* 0x000f220000002400 */
[C---:B------:R-:W-:Y:S01]  /*2b40*/  ISETP.GT.AND P1, PT, R24.reuse, RZ, PT ;  /* 0x000000ff1800720c */ /* 0x040fe20003f24270 */
[----:B------:R-:W-:Y:S01]  /*2b50*/  FMUL.FTZ R67, R67, UR5 ;  /* 0x0000000543437c20 */ /* 0x000fe20008410000 */
[----:B------:R-:W-:Y:S01]  /*2b60*/  ISETP.GT.AND P6, PT, R24, 0x1, PT ;  /* 0x000000011800780c */ /* 0x000fe20003fc4270 */
[----:B------:R-:W-:Y:S01]  /*2b70*/  FMUL.FTZ R70, R70, UR5 ;  /* 0x0000000546467c20 */ /* 0x000fe20008410000 */
[----:B--2---:R-:W-:Y:S01]  /*2b80*/  VIADDMNMX R25, R25, R5, R4, PT ;  /* 0x0000000519197246 */ /* 0x004fe20003800104 */
[----:B------:R-:W-:Y:S01]  /*2b90*/  FMUL.FTZ R71, R71, UR5 ;  /* 0x0000000547477c20 */ /* 0x000fe20008410000 */
[----:B------:R-:W-:Y:S01]  /*2ba0*/  ISETP.GT.AND P5, PT, R24, 0x8, PT ;  /* 0x000000081800780c */ /* 0x000fe20003fa4270 */
[----:B------:R-:W2:Y:S01]  /*2bb0*/  MUFU.TANH R49, R49 ;  /* 0x0000003100317308 */ /* 0x000ea20000002400 */
[----:B------:R-:W-:Y:S01]  /*2bc0*/  FSEL R0, R75, -INF , P1 ;  /* 0xff8000004b007808 */ /* 0x000fe20000800000 */
[----:B------:R-:W0:Y:S01]  /*2bd0*/  S2UR UR6, SR_CgaCtaId ;  /* 0x00000000000679c3 */ /* 0x000e220000008800 */
[----:B------:R-:W-:Y:S01]  /*2be0*/  FSEL R4, R76, -INF , P6 ;  /* 0xff8000004c047808 */ /* 0x000fe20003000000 */
[----:B------:R-:W-:Y:S01]  /*2bf0*/  ULDC UR10, c[0x0][0xa80] ;  /* 0x0002a000000a7ab9 */ /* 0x000fe20000000800 */
[C---:B------:R-:W-:Y:S01]  /*2c00*/  ISETP.GT.AND P1, PT, R24.reuse, 0x18, PT ;  /* 0x000000181800780c */ /* 0x040fe20003f24270 */
[----:B------:R-:W-:Y:S01]  /*2c10*/  UIADD3 UR4, UR61, 0x32440, URZ ;  /* 0x000324403d047890 */ /* 0x000fe2000fffe03f */
[C---:B------:R-:W-:Y:S01]  /*2c20*/  ISETP.GT.AND P6, PT, R24.reuse, 0x19, PT ;  /* 0x000000191800780c */ /* 0x040fe20003fc4270 */
[----:B------:R-:W2:Y:S01]  /*2c30*/  MUFU.TANH R41, R41 ;  /* 0x0000002900297308 */ /* 0x000ea20000002400 */
[C---:B------:R-:W-:Y:S01]  /*2c40*/  ISETP.GT.AND P3, PT, R24.reuse, 0x9, PT ;  /* 0x000000091800780c */ /* 0x040fe20003f64270 */
[----:B------:R-:W-:Y:S01]  /*2c50*/  ULOP3.LUT UR60, UR60, 0x3000000, URZ, 0xfc, !UPT ;  /* 0x030000003c3c7892 */ /* 0x000fe2000f8efc3f */
[C---:B------:R-:W-:Y:S01]  /*2c60*/  ISETP.GT.AND P4, PT, R24.reuse, 0x10, PT ;  /* 0x000000101800780c */ /* 0x040fe20003f84270 */
[----:B------:R-:W-:Y:S01]  /*2c70*/  UMOV UR7, 0x40000040 ;  /* 0x4000004000077882 */ /* 0x000fe20000000000 */
[----:B------:R-:W-:-:S02]  /*2c80*/  ISETP.GT.AND P2, PT, R24, 0x11, PT ;  /* 0x000000111800780c */ /* 0x000fc40003f44270 */
[----:B---3--:R-:W-:Y:S01]  /*2c90*/  FSEL R26, R28, -INF , P5 ;  /* 0xff8000001c1a7808 */ /* 0x008fe20002800000 */
[----:B------:R-:W3:Y:S01]  /*2ca0*/  MUFU.TANH R44, R44 ;  /* 0x0000002c002c7308 */ /* 0x000ee20000002400 */
[----:B------:R-:W-:Y:S02]  /*2cb0*/  ISETP.GT.AND P5, PT, R24, 0x20, PT ;  /* 0x000000201800780c */ /* 0x000fe40003fa4270 */
[----:B-1----:R-:W-:Y:S02]  /*2cc0*/  FSEL R166, R36, -INF , P1 ;  /* 0xff80000024a67808 */ /* 0x002fe40000800000 */
[----:B-----5:R-:W-:Y:S02]  /*2cd0*/  FSEL R164, R37, -INF , P6 ;  /* 0xff80000025a47808 */ /* 0x020fe40003000000 */
[C---:B------:R-:W-:Y:S01]  /*2ce0*/  ISETP.GT.AND P1, PT, R24.reuse, 0x30, PT ;  /* 0x000000301800780c */ /* 0x040fe20003f24270 */
[----:B------:R-:W1:Y:S01]  /*2cf0*/  MUFU.TANH R45, R45 ;  /* 0x0000002d002d7308 */ /* 0x000e620000002400 */
[----:B------:R-:W-:Y:S01]  /*2d00*/  ISETP.GT.AND P6, PT, R24, 0x31, PT ;  /* 0x000000311800780c */ /* 0x000fe20003fc4270 */
[----:B0-----:R-:W-:Y:S01]  /*2d10*/  UPRMT UR4, UR6, 0x654, UR4 ;  /* 0x0000065406047896 */ /* 0x001fe20008000004 */
[----:B------:R-:W-:-:S02]  /*2d20*/  FMNMX.FTZ R5, R0, R4, !PT ;  /* 0x0000000400057209 */ /* 0x000fc40007810000 */
[----:B------:R-:W-:Y:S01]  /*2d30*/  FSEL R28, R29, -INF , P3 ;  /* 0xff8000001d1c7808 */ /* 0x000fe20001800000 */
[----:B------:R-:W-:Y:S01]  /*2d40*/  UMOV UR6, UR60 ;  /* 0x0000003c00067c82 */ /* 0x000fe20008000000 */
[----:B------:R-:W-:Y:S01]  /*2d50*/  FSEL R162, R32, -INF , P4 ;  /* 0xff80000020a27808 */ /* 0x000fe20002000000 */
[----:B------:R-:W0:Y:S01]  /*2d60*/  MUFU.TANH R52, R52 ;  /* 0x0000003400347308 */ /* 0x000e220000002400 */
[----:B------:R-:W-:Y:S02]  /*2d70*/  FSEL R168, R33, -INF , P2 ;  /* 0xff80000021a87808 */ /* 0x000fe40001000000 */
[C---:B------:R-:W-:Y:S01]  /*2d80*/  ISETP.GT.AND P3, PT, R24.reuse, 0x21, PT ;  /* 0x000000211800780c */ /* 0x040fe20003f64270 */
[----:B------:R-:W-:Y:S01]  /*2d90*/  SYNCS.ARRIVE.TRANS64.RED.A1T0 RZ, [UR4], RZ ;  /* 0x000000ffffff79a7 */ /* 0x000fe20008100404 */
[C---:B------:R-:W-:Y:S02]  /*2da0*/  ISETP.GT.AND P4, PT, R24.reuse, 0x28, PT ;  /* 0x000000281800780c */ /* 0x040fe40003f84270 */
[----:B------:R-:W-:Y:S01]  /*2db0*/  ISETP.GT.AND P2, PT, R24, 0x29, PT ;  /* 0x000000291800780c */ /* 0x000fe20003f44270 */
[----:B------:R-:W5:Y:S01]  /*2dc0*/  MUFU.TANH R60, R60 ;  /* 0x0000003c003c7308 */ /* 0x000f620000002400 */
[----:B------:R-:W-:-:S02]  /*2dd0*/  FSEL R179, R40, -INF , P5 ;  /* 0xff80000028b37808 */ /* 0x000fc40002800000 */
[----:B------:R-:W-:Y:S02]  /*2de0*/  ISETP.GT.AND P5, PT, R24, 0x38, PT ;  /* 0x000000381800780c */ /* 0x000fe40003fa4270 */
[----:B----4-:R-:W-:Y:S02]  /*2df0*/  FSEL R228, R48, -INF , P1 ;  /* 0xff80000030e47808 */ /* 0x010fe40000800000 */
[----:B--2---:R-:W-:Y:S01]  /*2e00*/  FSEL R226, R49, -INF , P6 ;  /* 0xff80000031e27808 */ /* 0x004fe20003000000 */
[----:B------:R-:W2:Y:S01]  /*2e10*/  MUFU.TANH R61, R61 ;  /* 0x0000003d003d7308 */ /* 0x000ea20000002400 */
[C---:B------:R-:W-:Y:S02]  /*2e20*/  ISETP.GT.AND P1, PT, R24.reuse, 0x48, PT ;  /* 0x000000481800780c */ /* 0x040fe40003f24270 */
[----:B------:R-:W-:Y:S02]  /*2e30*/  ISETP.GT.AND P6, PT, R24, 0x49, PT ;  /* 0x000000491800780c */ /* 0x000fe40003fc4270 */
[----:B------:R-:W-:-:S02]  /*2e40*/  FMNMX.FTZ R5, R26, R5, !PT ;  /* 0x000000051a057209 */ /* 0x000fc40007810000 */
[----:B------:R-:W-:Y:S01]  /*2e50*/  FSEL R184, R41, -INF , P3 ;  /* 0xff80000029b87808 */ /* 0x000fe20001800000 */
[----:B------:R-:W4:Y:S01]  /*2e60*/  MUFU.TANH R53, R53 ;  /* 0x0000003500357308 */ /* 0x000f220000002400 */
[----:B---3--:R-:W-:Y:S02]  /*2e70*/  FSEL R188, R44, -INF , P4 ;  /* 0xff8000002cbc7808 */ /* 0x008fe40002000000 */
[----:B-1----:R-:W-:Y:S02]  /*2e80*/  FSEL R186, R45, -INF , P2 ;  /* 0xff8000002dba7808 */ /* 0x002fe40001000000 */
[C---:B------:R-:W-:Y:S02]  /*2e90*/  ISETP.GT.AND P3, PT, R24.reuse, 0x39, PT ;  /* 0x000000391800780c */ /* 0x040fe40003f64270 */
[C---:B------:R-:W-:Y:S01]  /*2ea0*/  ISETP.GT.AND P4, PT, R24.reuse, 0x40, PT ;  /* 0x000000401800780c */ /* 0x040fe20003f84270 */
[----:B------:R-:W1:Y:S01]  /*2eb0*/  MUFU.TANH R56, R56 ;  /* 0x0000003800387308 */ /* 0x000e620000002400 */
[----:B------:R-:W-:-:S02]  /*2ec0*/  ISETP.GT.AND P2, PT, R24, 0x41, PT ;  /* 0x000000411800780c */ /* 0x000fc40003f44270 */
[----:B0-----:R-:W-:Y:S02]  /*2ed0*/  FSEL R220, R52, -INF , P5 ;  /* 0xff80000034dc7808 */ /* 0x001fe40002800000 */
[----:B------:R-:W-:Y:S02]  /*2ee0*/  ISETP.GT.AND P5, PT, R24, 0x50, PT ;  /* 0x000000501800780c */ /* 0x000fe40003fa4270 */
[----:B-----5:R-:W-:Y:S01]  /*2ef0*/  FSEL R196, R60, -INF , P1 ;  /* 0xff8000003cc47808 */ /* 0x020fe20000800000 */
[----:B------:R-:W0:Y:S01]  /*2f00*/  MUFU.TANH R57, R57 ;  /* 0x0000003900397308 */ /* 0x000e220000002400 */
[----:B--2---:R-:W-:Y:S02]  /*2f10*/  FSEL R202, R61, -INF , P6 ;  /* 0xff8000003dca7808 */ /* 0x004fe40003000000 */
[----:B------:R-:W-:Y:S02]  /*2f20*/  FMNMX.FTZ R5, R28, R5, !PT ;  /* 0x000000051c057209 */ /* 0x000fe40007810000 */
[----:B------:R-:W-:-:S02]  /*2f30*/  ISETP.GT.AND P1, PT, R25, RZ, PT ;  /* 0x000000ff1900720c */ /* 0x000fc40003f24270 */
[----:B------:R-:W-:Y:S01]  /*2f40*/  ISETP.GT.AND P6, PT, R25, 0x1, PT ;  /* 0x000000011900780c */ /* 0x000fe20003fc4270 */
[----:B------:R-:W2:Y:S01]  /*2f50*/  MUFU.TANH R64, R64 ;  /* 0x0000004000407308 */ /* 0x000ea20000002400 */
[----:B----4-:R-:W-:Y:S02]  /*2f60*/  FSEL R218, R53, -INF , P3 ;  /* 0xff80000035da7808 */ /* 0x010fe40001800000 */
[----:B-1----:R-:W-:Y:S02]  /*2f70*/  FSEL R208, R56, -INF , P4 ;  /* 0xff80000038d07808 */ /* 0x002fe40002000000 */
[C---:B------:R-:W-:Y:S02]  /*2f80*/  ISETP.GT.AND P3, PT, R24.reuse, 0x51, PT ;  /* 0x000000511800780c */ /* 0x040fe40003f64270 */
[----:B------:R-:W-:Y:S01]  /*2f90*/  ISETP.GT.AND P4, PT, R24, 0x58, PT ;  /* 0x000000581800780c */ /* 0x000fe20003f84270 */
[----:B------:R-:W1:Y:S01]  /*2fa0*/  MUFU.TANH R65, R65 ;  /* 0x0000004100417308 */ /* 0x000e620000002400 */
[----:B0-----:R-:W-:-:S02]  /*2fb0*/  FSEL R192, R57, -INF , P2 ;  /* 0xff80000039c07808 */ /* 0x001fc40001000000 */
[----:B------:R-:W-:Y:S02]  /*2fc0*/  ISETP.GT.AND P2, PT, R24, 0x59, PT ;  /* 0x000000591800780c */ /* 0x000fe40003f44270 */
[----:B------:R-:W-:Y:S02]  /*2fd0*/  FMNMX.FTZ R5, R162, R5, !PT ;  /* 0x00000005a2057209 */ /* 0x000fe40007810000 */
[----:B------:R-:W-:Y:S01]  /*2fe0*/  FSEL R24, R77, -INF , P1 ;  /* 0xff8000004d187808 */ /* 0x000fe20000800000 */
[----:B------:R0:W3:Y:S01]  /*2ff0*/  MUFU.TANH R79, R30 ;  /* 0x0000001e004f7308 */ /* 0x0000e20000002400 */
[----:B--2---:R-:W-:Y:S02]  /*3000*/  FSEL R182, R64, -INF , P5 ;  /* 0xff80000040b67808 */ /* 0x004fe40002800000 */
[----:B------:R-:W-:Y:S02]  /*3010*/  ISETP.GT.AND P5, PT, R25, 0x8, PT ;  /* 0x000000081900780c */ /* 0x000fe40003fa4270 */
[----:B------:R-:W-:-:S02]  /*3020*/  FMNMX.FTZ R27, R168, R5, !PT ;  /* 0x00000005a81b7209 */ /* 0x000fc40007810000 */
[----:B------:R-:W-:Y:S01]  /*3030*/  ISETP.GT.AND P1, PT, R25, 0x10, PT ;  /* 0x000000101900780c */ /* 0x000fe20003f24270 */
[----:B------:R-:W2:Y:S01]  /*3040*/  MUFU.TANH R31, R31 ;  /* 0x0000001f001f7308 */ /* 0x000ea20000002400 */
[----:B0-----:R-:W-:Y:S02]  /*3050*/  FSEL R30, R78, -INF , P6 ;  /* 0xff8000004e1e7808 */ /* 0x001fe40003000000 */
[----:B-1----:R-:W-:Y:S02]  /*3060*/  FSEL R170, R65, -INF , P3 ;  /* 0xff80000041aa7808 */ /* 0x002fe40001800000 */
[----:B------:R-:W-:Y:S02]  /*3070*/  ISETP.GT.AND P3, PT, R25, 0x9, PT ;  /* 0x000000091900780c */ /* 0x000fe40003f64270 */
[----:B------:R-:W-:Y:S01]  /*3080*/  FMNMX.FTZ R5, R24, R30, !PT ;  /* 0x0000001e18057209 */ /* 0x000fe20007810000 */
[----:B------:R2:W0:Y:S01]  /*3090*/  MUFU.TANH R167, R34 ;  /* 0x0000002200a77308 */ /* 0x0004220000002400 */
[----:B---3--:R-:W-:-:S02]  /*30a0*/  FSEL R32, R79, -INF , P5 ;  /* 0xff8000004f207808 */ /* 0x008fc40002800000 */
[----:B------:R-:W-:Y:S02]  /*30b0*/  FMNMX.FTZ R27, R166, R27, !PT ;  /* 0x0000001ba61b7209 */ /* 0x000fe40007810000 */
[----:B------:R-:W-:Y:S02]  /*30c0*/  FMNMX.FTZ R5, R32, R5, !PT ;  /* 0x0000000520057209 */ /* 0x000fe40007810000 */
[----:B------:R-:W-:Y:S01]  /*30d0*/  ISETP.GT.AND P6, PT, R25, 0x11, PT ;  /* 0x000000111900780c */ /* 0x000fe20003fc4270 */
[----:B------:R-:W1:Y:S01]  /*30e0*/  MUFU.TANH R35, R35 ;  /* 0x0000002300237308 */ /* 0x000e620000002400 */
[----:B--2---:R-:W-:Y:S02]  /*30f0*/  FSEL R34, R31, -INF , P3 ;  /* 0xff8000001f227808 */ /* 0x004fe40001800000 */
[----:B------:R-:W-:Y:S02]  /*3100*/  ISETP.GT.AND P5, PT, R25, 0x18, PT ;  /* 0x000000181900780c */ /* 0x000fe40003fa4270 */
[----:B------:R-:W-:-:S02]  /*3110*/  FMNMX.FTZ R36, R34, R5, !PT ;  /* 0x0000000522247209 */ /* 0x000fc40007810000 */
[----:B------:R-:W-:Y:S01]  /*3120*/  ISETP.GT.AND P3, PT, R25, 0x19, PT ;  /* 0x000000191900780c */ /* 0x000fe20003f64270 */
[----:B------:R2:W3:Y:S01]  /*3130*/  MUFU.TANH R183, R38 ;  /* 0x0000002600b77308 */ /* 0x0004e20000002400 */
[----:B0-----:R-:W-:Y:S02]  /*3140*/  FSEL R167, R167, -INF , P1 ;  /* 0xff800000a7a77808 */ /* 0x001fe40000800000 */
[----:B------:R-:W-:Y:S02]  /*3150*/  ISETP.GT.AND P1, PT, R25, 0x20, PT ;  /* 0x000000201900780c */ /* 0x000fe40003f24270 */
[----:B------:R-:W-:-:S03]  /*3160*/  FMNMX.FTZ R36, R167, R36, !PT ;  /* 0x00000024a7247209 */ /* 0x000fc60007810000 */
[----:B------:R-:W0:Y:S01]  /*3170*/  MUFU.TANH R39, R39 ;  /* 0x0000002700277308 */ /* 0x000e220000002400 */
[----:B--2---:R-:W-:Y:S02]  /*3180*/  FMNMX.FTZ R38, R164, R27, !PT ;  /* 0x0000001ba4267209 */ /* 0x004fe40007810000 */
[----:B-1----:R-:W-:Y:S02]  /*3190*/  FSEL R171, R35, -INF , P6 ;  /* 0xff80000023ab7808 */ /* 0x002fe40003000000 */
[----:B------:R-:W-:Y:S02]  /*31a0*/  FMNMX.FTZ R5, R179, R38, !PT ;  /* 0x00000026b3057209 */ /* 0x000fe40007810000 */
[----:B------:R-:W-:Y:S01]  /*31b0*/  FMNMX.FTZ R36, R171, R36, !PT ;  /* 0x00000024ab247209 */ /* 0x000fe20007810000 */
[----:B------:R-:W1:Y:S01]  /*31c0*/  MUFU.TANH R42, R42 ;  /* 0x0000002a002a7308 */ /* 0x000e620000002400 */
[----:B------:R-:W-:Y:S02]  /*31d0*/  FMNMX.FTZ R5, R184, R5, !PT ;  /* 0x00000005b8057209 */ /* 0x000fe40007810000 */
[----:B---3--:R-:W-:-:S02]  /*31e0*/  FSEL R183, R183, -INF , P5 ;  /* 0xff800000b7b77808 */ /* 0x008fc40002800000 */
[----:B------:R-:W-:Y:S02]  /*31f0*/  FMNMX.FTZ R5, R188, R5, !PT ;  /* 0x00000005bc057209 */ /* 0x000fe40007810000 */
[----:B------:R-:W-:Y:S01]  /*3200*/  FMNMX.FTZ R36, R183, R36, !PT ;  /* 0x00000024b7247209 */ /* 0x000fe20007810000 */
[----:B------:R-:W2:Y:S01]  /*3210*/  MUFU.TANH R43, R43 ;  /* 0x0000002b002b7308 */ /* 0x000ea20000002400 */
[----:B0-----:R-:W-:Y:S02]  /*3220*/  FSEL R189, R39, -INF , P3 ;  /* 0xff80000027bd7808 */ /* 0x001fe40001800000 */
[----:B------:R-:W-:Y:S02]  /*3230*/  FMNMX.FTZ R5, R186, R5, !PT ;  /* 0x00000005ba057209 */ /* 0x000fe40007810000 */
[----:B------:R-:W-:Y:S02]  /*3240*/  ISETP.GT.AND P6, PT, R25, 0x21, PT ;  /* 0x000000211900780c */ /* 0x000fe40003fc4270 */
[----:B------:R-:W-:Y:S01]  /*3250*/  FMNMX.FTZ R36, R189, R36, !PT ;  /* 0x00000024bd247209 */ /* 0x000fe20007810000 */
[----:B------:R-:W0:Y:S01]  /*3260*/  MUFU.TANH R46, R46 ;  /* 0x0000002e002e7308 */ /* 0x000e220000002400 */
[----:B-1----:R-:W-:-:S02]  /*3270*/  FSEL R181, R42, -INF , P1 ;  /* 0xff8000002ab57808 */ /* 0x002fc40000800000 */
[----:B------:R-:W-:Y:S02]  /*3280*/  FMNMX.FTZ R5, R228, R5, !PT ;  /* 0x00000005e4057209 */ /* 0x000fe40007810000 */
[----:B------:R-:W-:Y:S02]  /*3290*/  ISETP.GT.AND P5, PT, R25, 0x28, PT ;  /* 0x000000281900780c */ /* 0x000fe40003fa4270 */
[----:B------:R-:W-:Y:S01]  /*32a0*/  FMNMX.FTZ R36, R181, R36, !PT ;  /* 0x00000024b5247209 */ /* 0x000fe20007810000 */
[----:B------:R-:W1:Y:S01]  /*32b0*/  MUFU.TANH R47, R47 ;  /* 0x0000002f002f7308 */ /* 0x000e620000002400 */
[----:B--2---:R-:W-:Y:S02]  /*32c0*/  FSEL R187, R43, -INF , P6 ;  /* 0xff8000002bbb7808 */ /* 0x004fe40003000000 */
[----:B------:R-:W-:Y:S02]  /*32d0*/  FMNMX.FTZ R5, R226, R5, !PT ;  /* 0x00000005e2057209 */ /* 0x000fe40007810000 */
[----:B------:R-:W-:-:S02]  /*32e0*/  ISETP.GT.AND P3, PT, R25, 0x29, PT ;  /* 0x000000291900780c */ /* 0x000fc40003f64270 */
        /* <DEDUP_REMOVED lines=8> */
[C---:B------:R-:W-:Y:S02]  /*3370*/  ISETP.GT.AND P6, PT, R25.reuse, 0x31, PT ;  /* 0x000000311900780c */ /* 0x040fe40003fc4270 */
[----:B------:R-:W-:Y:S02]  /*3380*/  FMNMX.FTZ R5, R190, R5, !PT ;  /* 0x00000005be057209 */ /* 0x000fe40007810000 */
[C---:B------:R-:W-:Y:S01]  /*3390*/  ISETP.GT.AND P5, PT, R25.reuse, 0x38, PT ;  /* 0x000000381900780c */ /* 0x040fe20003fa4270 */
[----:B------:R-:W1:Y:S01]  /*33a0*/  MUFU.TANH R54, R54 ;  /* 0x0000003600367308 */ /* 0x000e620000002400 */
[----:B--2---:R-:W-:Y:S02]  /*33b0*/  FSEL R216, R50, -INF , P1 ;  /* 0xff80000032d87808 */ /* 0x004fe40000800000 */
[----:B------:R-:W-:Y:S02]  /*33c0*/  ISETP.GT.AND P3, PT, R25, 0x39, PT ;  /* 0x000000391900780c */ /* 0x000fe40003f64270 */
[----:B------:R-:W-:-:S02]  /*33d0*/  FMNMX.FTZ R5, R216, R5, !PT ;  /* 0x00000005d8057209 */ /* 0x000fc40007810000 */
[----:B------:R-:W-:Y:S01]  /*33e0*/  FMNMX.FTZ R27, R218, R27, !PT ;  /* 0x0000001bda1b7209 */ /* 0x000fe20007810000 */
[----:B------:R-:W2:Y:S01]  /*33f0*/  MUFU.TANH R55, R55 ;  /* 0x0000003700377308 */ /* 0x000ea20000002400 */
[----:B0-----:R-:W-:Y:S02]  /*3400*/  FSEL R214, R51, -INF , P6 ;  /* 0xff80000033d67808 */ /* 0x001fe40003000000 */
[----:B------:R-:W-:Y:S02]  /*3410*/  ISETP.GT.AND P1, PT, R25, 0x40, PT ;  /* 0x000000401900780c */ /* 0x000fe40003f24270 */
[----:B------:R-:W-:Y:S02]  /*3420*/  FMNMX.FTZ R5, R214, R5, !PT ;  /* 0x00000005d6057209 */ /* 0x000fe40007810000 */
[----:B------:R-:W-:Y:S01]  /*3430*/  FMNMX.FTZ R27, R208, R27, !PT ;  /* 0x0000001bd01b7209 */ /* 0x000fe20007810000 */
[----:B------:R-:W0:Y:S01]  /*3440*/  MUFU.TANH R58, R58 ;  /* 0x0000003a003a7308 */ /* 0x000e220000002400 */
[----:B-1----:R-:W-:-:S02]  /*3450*/  FSEL R212, R54, -INF , P5 ;  /* 0xff80000036d47808 */ /* 0x002fc40002800000 */
[----:B------:R-:W-:Y:S02]  /*3460*/  ISETP.GT.AND P6, PT, R25, 0x41, PT ;  /* 0x000000411900780c */ /* 0x000fe40003fc4270 */
[----:B------:R-:W-:Y:S02]  /*3470*/  FMNMX.FTZ R5, R212, R5, !PT ;  /* 0x00000005d4057209 */ /* 0x000fe40007810000 */
[----:B------:R-:W-:Y:S01]  /*3480*/  FMNMX.FTZ R27, R192, R27, !PT ;  /* 0x0000001bc01b7209 */ /* 0x000fe20007810000 */
        /* <DEDUP_REMOVED lines=17> */
[----:B------:R-:W-:Y:S02]  /*35a0*/  FMNMX.FTZ R36, R170, R27, !PT ;  /* 0x0000001baa247209 */ /* 0x000fe40007810000 */
[----:B------:R-:W-:-:S03]  /*35b0*/  FMNMX.FTZ R5, R198, R5, !PT ;  /* 0x00000005c6057209 */ /* 0x000fc60007810000 */
[----:B------:R-:W2:Y:S01]  /*35c0*/  MUFU.TANH R66, R66 ;  /* 0x0000004200427308 */ /* 0x000ea20000002400 */
[----:B0-----:R-:W-:-:S04]  /*35d0*/  FSEL R204, R63, -INF , P3 ;  /* 0xff8000003fcc7808 */ /* 0x001fc80001800000 */
[----:B------:R-:W-:-:S03]  /*35e0*/  FMNMX.FTZ R5, R204, R5, !PT ;  /* 0x00000005cc057209 */ /* 0x000fc60007810000 */
[----:B------:R-:W0:Y:S01]  /*35f0*/  MUFU.TANH R68, R68 ;  /* 0x0000004400447308 */ /* 0x000e220000002400 */
[----:B-1----:R-:W-:Y:S01]  /*3600*/  FSEL R180, R69, -INF , P2 ;  /* 0xff80000045b47808 */ /* 0x002fe20001000000 */
[----:B------:R1:W-:Y:S01]  /*3610*/  BAR.SYNC.DEFER_BLOCKING R224, 0x100 ;  /* 0x000400e00000751d */ /* 0x0003e20000010000 */
[----:B------:R-:W-:-:S05]  /*3620*/  ISETP.GT.AND P2, PT, R25, 0x51, PT ;  /* 0x000000511900780c */ /* 0x000fca0003f44270 */
[----:B------:R-:W3:Y:S01]  /*3630*/  MUFU.TANH R67, R67 ;  /* 0x0000004300437308 */ /* 0x000ee20000002400 */
[----:B--2---:R-:W-:Y:S02]  /*3640*/  FSEL R176, R66, -INF , P1 ;  /* 0xff80000042b07808 */ /* 0x004fe40000800000 */
[----:B------:R-:W-:Y:S02]  /*3650*/  ISETP.GT.AND P1, PT, R25, 0x58, PT ;  /* 0x000000581900780c */ /* 0x000fe40003f24270 */
[----:B------:R-:W-:-:S03]  /*3660*/  FMNMX.FTZ R5, R176, R5, !PT ;  /* 0x00000005b0057209 */ /* 0x000fc60007810000 */
[----:B------:R-:W2:Y:S01]  /*3670*/  MUFU.TANH R70, R70 ;  /* 0x0000004600467308 */ /* 0x000ea20000002400 */
[----:B0-----:R-:W-:-:S04]  /*3680*/  FSEL R173, R68, -INF , P4 ;  /* 0xff80000044ad7808 */ /* 0x001fc80002000000 */
[----:B------:R-:W-:-:S03]  /*3690*/  FMNMX.FTZ R27, R173, R36, !PT ;  /* 0x00000024ad1b7209 */ /* 0x000fc60007810000 */
[----:B------:R-:W0:Y:S01]  /*36a0*/  MUFU.TANH R71, R71 ;  /* 0x0000004700477308 */ /* 0x000e220000002400 */
[----:B---3--:R-:W-:Y:S02]  /*36b0*/  FSEL R172, R67, -INF , P2 ;  /* 0xff80000043ac7808 */ /* 0x008fe40001000000 */
[----:B------:R-:W-:Y:S02]  /*36c0*/  ISETP.GT.AND P2, PT, R25, 0x59, PT ;  /* 0x000000591900780c */ /* 0x000fe40003f44270 */
[----:B------:R-:W-:Y:S02]  /*36d0*/  FMNMX.FTZ R5, R172, R5, !PT ;  /* 0x00000005ac057209 */ /* 0x000fe40007810000 */
[----:B------:R-:W-:Y:S02]  /*36e0*/  FMNMX.FTZ R27, R180, R27, !PT ;  /* 0x0000001bb41b7209 */ /* 0x000fe40007810000 */
[----:B--2---:R-:W-:-:S03]  /*36f0*/  FSEL R174, R70, -INF , P1 ;  /* 0xff80000046ae7808 */ /* 0x004fc60000800000 */
[----:B------:R-:W2:Y:S01]  /*3700*/  SHFL.BFLY PT, R36, R27, 0x2, 0x1f ;  /* 0x0c401f001b247f89 */ /* 0x000ea200000e0000 */
[----:B------:R-:W-:Y:S02]  /*3710*/  FMNMX.FTZ R5, R174, R5, !PT ;  /* 0x00000005ae057209 */ /* 0x000fe40007810000 */
[----:B0-----:R-:W-:-:S04]  /*3720*/  FSEL R178, R71, -INF , P2 ;  /* 0xff80000047b27808 */ /* 0x001fc80001000000 */
[----:B------:R-:W-:-:S05]  /*3730*/  FMNMX.FTZ R5, R178, R5, !PT ;  /* 0x00000005b2057209 */ /* 0x000fca0007810000 */
[----:B------:R-:W0:Y:S01]  /*3740*/  SHFL.BFLY PT, R38, R5, 0x2, 0x1f ;  /* 0x0c401f0005267f89 */ /* 0x000e2200000e0000 */
[----:B--2---:R-:W-:-:S05]  /*3750*/  FMNMX.FTZ R36, R27, R36, !PT ;  /* 0x000000241b247209 */ /* 0x004fca0007810000 */
[----:B------:R-:W2:Y:S01]  /*3760*/  SHFL.BFLY PT, R25, R36, 0x1, 0x1f ;  /* 0x0c201f0024197f89 */ /* 0x000ea200000e0000 */
[----:B0-----:R-:W-:-:S05]  /*3770*/  FMNMX.FTZ R38, R5, R38, !PT ;  /* 0x0000002605267209 */ /* 0x001fca0007810000 */
[----:B------:R-:W0:Y:S01]  /*3780*/  SHFL.BFLY PT, R153, R38, 0x1, 0x1f ;  /* 0x0c201f0026997f89 */ /* 0x000e2200000e0000 */
[----:B--2---:R-:W-:-:S04]  /*3790*/  FMNMX.FTZ R152, R36, R25, !PT ;  /* 0x0000001924987209 */ /* 0x004fc80007810000 */
[C---:B------:R-:W-:Y:S01]  /*37a0*/  FSETP.NEU.FTZ.AND P1, PT, R152.reuse, -INF , PT ;  /* 0xff8000009800780b */ /* 0x040fe20003f3d000 */
[----:B------:R-:W-:-:S05]  /*37b0*/  FMUL.FTZ R175, R152, UR10 ;  /* 0x0000000a98af7c20 */ /* 0x000fca0008410000 */
[----:B------:R-:W-:Y:S02]  /*37c0*/  FSEL R175, R175, RZ, P1 ;  /* 0x000000ffafaf7208 */ /* 0x000fe40000800000 */
[----:B0-----:R-:W-:-:S03]  /*37d0*/  FMNMX.FTZ R153, R38, R153, !PT ;  /* 0x0000009926997209 */ /* 0x001fc60007810000 */
[--C-:B------:R-:W-:Y:S01]  /*37e0*/  FFMA.FTZ R5, R4, UR10, -R175.reuse ;  /* 0x0000000a04057c23 */ /* 0x100fe200080108af */
[--C-:B------:R-:W-:Y:S01]  /*37f0*/  FFMA.FTZ R0, R0, UR10, -R175.reuse ;  /* 0x0000000a00007c23 */ /* 0x100fe200080108af */
[--C-:B------:R-:W-:Y:S01]  /*3800*/  FFMA.FTZ R4, R26, UR10, -R175.reuse ;  /* 0x0000000a1a047c23 */ /* 0x100fe200080108af */
[C---:B------:R-:W-:Y:S01]  /*3810*/  FSETP.NEU.FTZ.AND P1, PT, R153.reuse, -INF , PT ;  /* 0xff8000009900780b */ /* 0x040fe20003f3d000 */
[----:B------:R-:W-:Y:S01]  /*3820*/  FMUL.FTZ R177, R153, UR10 ;  /* 0x0000000a99b17c20 */ /* 0x000fe20008410000 */
[--C-:B------:R-:W-:Y:S01]  /*3830*/  FFMA.FTZ R155, R28, UR10, -R175.reuse ;  /* 0x0000000a1c9b7c23 */ /* 0x100fe200080108af */
[----:B------:R-:W-:Y:S01]  /*3840*/  MUFU.EX2 R5, R5 ;  /* 0x0000000500057308 */ /* 0x000fe20000000800 */
[--C-:B------:R-:W-:Y:S01]  /*3850*/  FFMA.FTZ R169, R164, UR10, -R175.reuse ;  /* 0x0000000aa4a97c23 */ /* 0x100fe200080108af */
[--C-:B------:R-:W-:Y:S01]  /*3860*/  FFMA.FTZ R165, R168, UR10, -R175.reuse ;  /* 0x0000000aa8a57c23 */ /* 0x100fe200080108af */
[----:B------:R-:W-:Y:S01]  /*3870*/  FSEL R177, R177, RZ, P1 ;  /* 0x000000ffb1b17208 */ /* 0x000fe20000800000 */
[--C-:B------:R-:W-:Y:S01]  /*3880*/  FFMA.FTZ R162, R162, UR10, -R175.reuse ;  /* 0x0000000aa2a27c23 */ /* 0x100fe200080108af */
[--C-:B------:R-:W-:Y:S01]  /*3890*/  FFMA.FTZ R166, R166, UR10, -R175.reuse ;  /* 0x0000000aa6a67c23 */ /* 0x100fe200080108af */
[--C-:B------:R-:W-:Y:S01]  /*38a0*/  FFMA.FTZ R179, R179, UR10, -R175.reuse ;  /* 0x0000000ab3b37c23 */ /* 0x100fe200080108af */
[----:B------:R-:W-:Y:S01]  /*38b0*/  FFMA.FTZ R184, R184, UR10, -R175 ;  /* 0x0000000ab8b87c23 */ /* 0x000fe200080108af */
        /* <DEDUP_REMOVED lines=8> */
[----:B------:R-:W-:Y:S01]  /*3940*/  FFMA.FTZ R171, R189, UR10, -R177 ;  /* 0x0000000abdab7c23 */ /* 0x000fe200080108b1 */
[--C-:B------:R-:W-:Y:S01]  /*3950*/  FFMA.FTZ R183, R188, UR10, -R175.reuse ;  /* 0x0000000abcb77c23 */ /* 0x100fe200080108af */
[----:B------:R-:W-:Y:S01]  /*3960*/  FFMA.FTZ R188, R186, UR10, -R175 ;  /* 0x0000000ababc7c23 */ /* 0x000fe200080108af */
[--C-:B------:R-:W-:Y:S01]  /*3970*/  FFMA.FTZ R181, R181, UR10, -R177.reuse ;  /* 0x0000000ab5b57c23 */ /* 0x100fe200080108b1 */
[----:B------:R-:W-:Y:S01]  /*3980*/  MUFU.EX2 R4, R4 ;  /* 0x0000000400047308 */ /* 0x000fe20000000800 */
[--C-:B------:R-:W-:Y:S01]  /*3990*/  FFMA.FTZ R186, R187, UR10, -R177.reuse ;  /* 0x0000000abbba7c23 */ /* 0x100fe200080108b1 */
[--C-:B------:R-:W-:Y:S01]  /*39a0*/  FFMA.FTZ R185, R185, UR10, -R177.reuse ;  /* 0x0000000ab9b97c23 */ /* 0x100fe200080108b1 */
[----:B------:R-:W-:Y:S01]  /*39b0*/  FFMA.FTZ R190, R190, UR10, -R177 ;  /* 0x0000000abebe7c23 */ /* 0x000fe200080108b1 */
[--C-:B------:R-:W-:Y:S01]  /*39c0*/  FFMA.FTZ R187, R228, UR10, -R175.reuse ;  /* 0x0000000ae4bb7c23 */ /* 0x100fe200080108af */
[--C-:B------:R-:W-:Y:S01]  /*39d0*/  FFMA.FTZ R226, R226, UR10, -R175.reuse ;  /* 0x0000000ae2e27c23 */ /* 0x100fe200080108af */
[--C-:B------:R-:W-:Y:S01]  /*39e0*/  FFMA.FTZ R189, R220, UR10, -R175.reuse ;  /* 0x0000000adcbd7c23 */ /* 0x100fe200080108af */
[----:B------:R-:W-:Y:S01]  /*39f0*/  FFMA.FTZ R218, R218, UR10, -R175 ;  /* 0x0000000adada7c23 */ /* 0x000fe200080108af */
[----:B------:R-:W2:Y:S01]  /*3a00*/  MUFU.EX2 R155, R155 ;  /* 0x0000009b009b7308 */ /* 0x000ea20000000800 */
[----:B0-----:R-:W-:Y:S01]  /*3a10*/  F2FP.F16.F32.PACK_AB R156, R5, R0 ;  /* 0x00000000059c723e */ /* 0x001fe200000000ff */
        /* <DEDUP_REMOVED lines=14> */
[----:B------:R-:W0:Y:S01]  /*3b00*/  MUFU.EX2 R161, R161 ;  /* 0x000000a100a17308 */ /* 0x000e220000000800 */
[----:B--2---:R-:W-:Y:S01]  /*3b10*/  F2FP.F16.F32.PACK_AB R158, R155, R4 ;  /* 0x000000049b9e723e */ /* 0x004fe200000000ff */
        /* <DEDUP_REMOVED lines=8> */
[----:B------:R-:W-:-:S04]  /*3ba0*/  FADD.FTZ R5, R0, R5 ;  /* 0x0000000500057221 */ /* 0x000fc80000010000 */
[----:B------:R-:W-:Y:S02]  /*3bb0*/  FADD.FTZ R4, R4, R5 ;  /* 0x0000000504047221 */ /* 0x000fe40000010000 */
[----:B------:R-:W2:Y:S01]  /*3bc0*/  MUFU.EX2 R163, R163 ;  /* 0x000000a300a37308 */ /* 0x000ea20000000800 */
[----:B0-----:R-:W-:Y:S01]  /*3bd0*/  F2FP.F16.F32.PACK_AB R157, R161, R154 ;  /* 0x0000009aa19d723e */ /* 0x001fe200000000ff */
[----:B------:R-:W-:Y:S01]  /*3be0*/  FADD.FTZ R161, R154, R161 ;  /* 0x000000a19aa17221 */ /* 0x000fe20000010000 */
[----:B------:R-:W-:-:S05]  /*3bf0*/  FADD.FTZ R155, R155, R4 ;  /* 0x000000049b9b7221 */ /* 0x000fca0000010000 */
[----:B------:R-:W-:Y:S08]  /*3c00*/  MUFU.EX2 R162, R162 ;  /* 0x000000a200a27308 */ /* 0x000ff00000000800 */
[----:B------:R-:W0:Y:S01]  /*3c10*/  MUFU.EX2 R165, R165 ;  /* 0x000000a500a57308 */ /* 0x000e220000000800 */
[----:B--2---:R-:W-:Y:S01]  /*3c20*/  F2FP.F16.F32.PACK_AB R159, R163, R160 ;  /* 0x000000a0a39f723e */ /* 0x004fe200000000ff */
[----:B------:R-:W-:-:S03]  /*3c30*/  FADD.FTZ R160, R160, R161 ;  /* 0x000000a1a0a07221 */ /* 0x000fc60000010000 */
[----:B------:R-:W-:Y:S01]  /*3c40*/  WARPGROUP.ARRIVE ;  /* 0x00000000000079c5 */ /* 0x000fe20000000000 */
[----:B------:R-:W-:Y:S02]  /*3c50*/  FADD.FTZ R163, R163, R160 ;  /* 0x000000a0a3a37221 */ /* 0x000fe40000010000 */
[----:B------:R-:W-:Y:S03]  /*3c60*/  MUFU.EX2 R166, R166 ;  /* 0x000000a600a67308 */ /* 0x000fe60000000800 */
[----:B------:R-:W-:Y:S01]  /*3c70*/  HGMMA.64x256x16.F32 R24, R156, gdesc[UR4].tnspB, RZ, !UPT, gsb0 ;  /* 0x43e000049c187df0 */ /* 0x000fe2000c0008ff */
[----:B------:R-:W-:Y:S01]  /*3c80*/  UIADD3 UR6, UR60, 0x80, URZ ;  /* 0x000000803c067890 */ /* 0x000fe2000fffe03f */
[----:B------:R-:W-:-:S03]  /*3c90*/  UMOV UR7, 0x40000040 ;  /* 0x4000004000077882 */ /* 0x000fc60000000000 */
[----:B------:R-:W-:Y:S08]  /*3ca0*/  MUFU.EX2 R169, R169 ;  /* 0x000000a900a97308 */ /* 0x000ff00000000800 */
[----:B------:R-:W-:Y:S08]  /*3cb0*/  MUFU.EX2 R164, R164 ;  /* 0x000000a400a47308 */ /* 0x000ff00000000800 */
[----:B------:R-:W2:Y:S08]  /*3cc0*/  MUFU.EX2 R167, R167 ;  /* 0x000000a700a77308 */ /* 0x000eb00000000800 */
[----:B------:R-:W-:Y:S08]  /*3cd0*/  MUFU.EX2 R168, R168 ;  /* 0x000000a800a87308 */ /* 0x000ff00000000800 */
[----:B------:R-:W3:Y:S08]  /*3ce0*/  MUFU.EX2 R171, R171 ;  /* 0x000000ab00ab7308 */ /* 0x000ef00000000800 */
[----:B------:R-:W-:Y:S08]  /*3cf0*/  MUFU.EX2 R179, R179 ;  /* 0x000000b300b37308 */ /* 0x000ff00000000800 */
[----:B------:R-:W4:Y:S08]  /*3d00*/  MUFU.EX2 R184, R184 ;  /* 0x000000b800b87308 */ /* 0x000f300000000800 */
[----:B------:R-:W-:Y:S08]  /*3d10*/  MUFU.EX2 R183, R183 ;  /* 0x000000b700b77308 */ /* 0x000ff00000000800 */
[----:B------:R-:W-:Y:S08]  /*3d20*/  MUFU.EX2 R188, R188 ;  /* 0x000000bc00bc7308 */ /* 0x000ff00000000800 */
[----:B------:R-:W-:Y:S08]  /*3d30*/  MUFU.EX2 R181, R181 ;  /* 0x000000b500b57308 */ /* 0x000ff00000000800 */
[----:B------:R-:W5:Y:S08]  /*3d40*/  MUFU.EX2 R186, R186 ;  /* 0x000000ba00ba7308 */ /* 0x000f700000000800 */
        /* <DEDUP_REMOVED lines=24> */
[----:B0-----:R-:W-:Y:S01]  /*3ed0*/  F2FP.F16.F32.PACK_AB R156, R165, R162 ;  /* 0x000000a2a59c723e */ /* 0x001fe200000000ff */
[----:B------:R-:W-:Y:S01]  /*3ee0*/  FADD.FTZ R162, R162, R155 ;  /* 0x0000009ba2a27221 */ /* 0x000fe20000010000 */
[----:B--2---:R-:W-:Y:S01]  /*3ef0*/  F2FP.F16.F32.PACK_AB R157, R167, R164 ;  /* 0x000000a4a79d723e */ /* 0x004fe200000000ff */
[----:B------:R-:W-:Y:S01]  /*3f00*/  FADD.FTZ R164, R164, R163 ;  /* 0x000000a3a4a47221 */ /* 0x000fe20000010000 */
[----:B------:R-:W-:Y:S01]  /*3f10*/  F2FP.F16.F32.PACK_AB R158, R169, R166 ;  /* 0x000000a6a99e723e */ /* 0x000fe200000000ff */
[----:B------:R-:W0:Y:S01]  /*3f20*/  MUFU.EX2 R172, R172 ;  /* 0x000000ac00ac7308 */ /* 0x000e220000000800 */
[----:B---3--:R-:W-:Y:S01]  /*3f30*/  F2FP.F16.F32.PACK_AB R159, R171, R168 ;  /* 0x000000a8ab9f723e */ /* 0x008fe200000000ff */
        /* <DEDUP_REMOVED lines=11> */
[----:B------:R-:W2:Y:S01]  /*3ff0*/  MUFU.EX2 R177, R177 ;  /* 0x000000b100b17308 */ /* 0x000ea20000000800 */
[----:B------:R-:W-:Y:S02]  /*4000*/  WARPGROUP.DEPBAR.LE gsb0, 0x0 ;  /* 0x00008000000079c5 */ /* 0x000fe40000010000 */
[----:B----4-:R-:W-:Y:S01]  /*4010*/  F2FP.F16.F32.PACK_AB R156, R184, R179 ;  /* 0x000000b3b89c723e */ /* 0x010fe200000000ff */
[----:B------:R-:W-:Y:S01]  /*4020*/  FADD.FTZ R179, R179, R166 ;  /* 0x000000a6b3b37221 */ /* 0x000fe20000010000 */
[----:B-----5:R-:W-:Y:S01]  /*4030*/  F2FP.F16.F32.PACK_AB R157, R186, R181 ;  /* 0x000000b5ba9d723e */ /* 0x020fe200000000ff */
        /* <DEDUP_REMOVED lines=50> */
[C---:B0-----:R-:W-:Y:S01]  /*4360*/  F2FP.F16.F32.PACK_AB R157, R172.reuse, R175 ;  /* 0x000000afac9d723e */ /* 0x041fe200000000ff */
[----:B------:R-:W-:Y:S01]  /*4370*/  FADD.FTZ R175, R175, R198 ;  /* 0x000000c6afaf7221 */ /* 0x000fe20000010000 */
[----:B------:R-:W-:Y:S01]  /*4380*/  F2FP.F16.F32.PACK_AB R158, R173, R170 ;  /* 0x000000aaad9e723e */ /* 0x000fe200000000ff */
[----:B------:R-:W-:Y:S01]  /*4390*/  FADD.FTZ R203, R203, R182 ;  /* 0x000000b6cbcb7221 */ /* 0x000fe20000010000 */
[----:B--2---:R-:W-:Y:S01]  /*43a0*/  F2FP.F16.F32.PACK_AB R159, R177, R174 ;  /* 0x000000aeb19f723e */ /* 0x004fe200000000ff */
        /* <DEDUP_REMOVED lines=10> */
.L_x_4715:
[----:B------:R-:W-:Y:S01]  /*4450*/  UISETP.NE.AND UP0, UPT, UR57, URZ, UPT ;  /* 0x0000003f3900728c */ /* 0x000fe2000bf05270 */
[----:B------:R-:W-:Y:S01]  /*4460*/  R2UR UR7, R223 ;  /* 0x00000000df0772ca */ /* 0x000fe200000e0000 */
[----:B------:R-:W0:Y:S01]  /*4470*/  S2UR UR14, SR_CgaCtaId ;  /* 0x00000000000e79c3 */ /* 0x000e220000008800 */
[----:B------:R-:W-:-:S08]  /*4480*/  MOV R5, RZ ;  /* 0x000000ff00057202 */ /* 0x000fd00000000f00 */
[----:B------:R-:W-:Y:S01]  /*4490*/  @UP0 ULDC UR4, c[0x0][0x44c] ;  /* 0x0001130000040ab9 */ /* 0x000fe20000000800 */
[----:B------:R-:W-:Y:S01]  /*44a0*/  @UP0 ULDC UR6, c[0x0][0x450] ;  /* 0x0001140000060ab9 */ /* 0x000fe20000000800 */
[----:B------:R-:W-:-:S04]  /*44b0*/  UIMAD.WIDE.U32 UR4, UR38, UR4, URZ ;  /* 0x00000004260472a5 */ /* 0x000fc8000f8e003f */
[----:B------:R-:W-:Y:S02]  /*44c0*/  @UP0 USHF.R.U32.HI UR38, URZ, UR6, UR5 ;  /* 0x000000063f260299 */ /* 0x000fe40008011605 */
[----:B------:R-:W-:Y:S02]  /*44d0*/  UIADD3 UR6, UR61, 0x32460, URZ ;  /* 0x000324603d067890 */ /* 0x000fe4000fffe03f */
[----:B------:R-:W-:Y:S02]  /*44e0*/  UIADD3 UR4, UR38, -UR11, UR42 ;  /* 0x8000000b26047290 */ /* 0x000fe4000fffe02a */
[----:B------:R-:W-:Y:S02]  /*44f0*/  UIADD3 UR38, UR43, -0x2, URZ ;  /* 0xfffffffe2b267890 */ /* 0x000fe4000fffe03f */
[----:B------:R-:W-:Y:S02]  /*4500*/  UIMAD.WIDE UR4, UR4, 0x2aaaaaab, URZ ;  /* 0x2aaaaaab040478a5 */ /* 0x000fe4000f8e023f */
[----:B0-----:R-:W-:-:S02]  /*4510*/  UPRMT UR6, UR14, 0x654, UR6 ;  /* 0x000006540e067896 */ /* 0x001fc40008000006 */
[----:B------:R-:W-:-:S04]  /*4520*/  USHF.R.U32.HI UR4, URZ, 0x1f, UR5 ;  /* 0x0000001f3f047899 */ /* 0x000fc80008011605 */
[----:B------:R-:W-:-:S03]  /*4530*/  ULEA.HI.SX32 UR4, UR5, UR4, 0x1c ;  /* 0x0000000405047291 */ /* 0x000fc6000f8fe23f */
[----:B------:R-:W-:Y:S01]  /*4540*/  SYNCS.ARRIVE.TRANS64.RED.A1T0 RZ, [UR6], RZ ;  /* 0x000000ffffff79a7 */ /* 0x000fe20008100406 */
[----:B------:R-:W-:-:S04]  /*4550*/  UISETP.LT.AND UP0, UPT, UR7, UR4, UPT ;  /* 0x000000040700728c */ /* 0x000fc8000bf01270 */
[----:B------:R-:W-:-:S03]  /*4560*/  USEL UR56, UR7, UR4, !UP0 ;  /* 0x0000000407387287 */ /* 0x000fc6000c000000 */
[----:B------:R-:W-:Y:S01]  /*4570*/  UMOV UR4, URZ ;  /* 0x0000003f00047c82 */ /* 0x000fe20008000000 */
[----:B------:R-:W-:-:S06]  /*4580*/  UISETP.GE.AND UP0, UPT, UR38, UR56, UPT ;  /* 0x000000382600728c */ /* 0x000fcc000bf06270 */
[----:B------:R-:W-:-:S13]  /*4590*/  PLOP3.LUT P1, PT, PT, PT, UP0, 0x80, 0x0 ;  /* 0x000000000000781c */ /* 0x000fda0003f2f008 */
[----:B------:R-:W-:Y:S05]  /*45a0*/  @!P1 BRA `(.L_x_4716) ;  /* 0x0000003000e49947 */ /* 0x000fea0003800000 */
[----:B------:R-:W-:Y:S01]  /*45b0*/  IMAD.MOV.U32 R201, RZ, RZ, R153 ;  /* 0x000000ffffc97224 */ /* 0x000fe200078e0099 */
[----:B------:R-:W-:Y:S01]  /*45c0*/  UMOV UR7, UR38 ;  /* 0x0000002600077c82 */ /* 0x000fe20008000000 */
[----:B------:R-:W-:Y:S01]  /*45d0*/  IMAD.MOV.U32 R202, RZ, RZ, R152 ;  /* 0x000000ffffca7224 */ /* 0x000fe200078e0098 */
[----:B------:R-:W-:Y:S01]  /*45e0*/  UMOV UR4, URZ ;  /* 0x0000003f00047c82 */ /* 0x000fe20008000000 */
[----:B------:R-:W-:-:S07]  /*45f0*/  IMAD.MOV.U32 R5, RZ, RZ, RZ ;  /* 0x000000ffff057224 */ /* 0x000fce00078e00ff */
.L_x_4727:
[----:B------:R-:W-:-:S04]  /*4600*/  UIADD3 UR4, UR4, 0x1, URZ ;  /* 0x0000000104047890 */ /* 0x000fc8000fffe03f */
[----:B------:R-:W-:-:S04]  /*4610*/  UISETP.NE.AND UP0, UPT, UR4, 0x2, UPT ;  /* 0x000000020400788c */ /* 0x000fc8000bf05270 */
[----:B------:R-:W-:Y:S02]  /*4620*/  USEL UR5, URZ, 0x1, UP0 ;  /* 0x000000013f057887 */ /* 0x000fe40008000000 */
[----:B------:R-:W-:-:S04]  /*4630*/  USEL UR4, UR4, URZ, UP0 ;  /* 0x0000003f04047287 */ /* 0x000fc80008000000 */
[----:B------:R-:W-:Y:S01]  /*4640*/  LOP3.LUT R5, R5, UR5, RZ, 0x3c, !PT ;  /* 0x0000000505057c12 */ /* 0x000fe2000f8e3cff */
[----:B------:R-:W-:Y:S07]  /*4650*/  @!P0 BRA `(.L_x_4717) ;  /* 0x0000000000048947 */ /* 0x000fee0003800000 */
[----:B------:R-:W-:Y:S01]  /*4660*/  BPT.TRAP 0x1 ;  /* 0x000000040000795c */ /* 0x000fe20000300000 */
.L_x_4717:
[----:B------:R-:W-:Y:S01]  /*4670*/  ULEA UR5, UR4, UR61, 0x3 ;  /* 0x0000003d04057291 */ /* 0x000fe2000f8e183f */
[----:B------:R-:W-:-:S08]  /*4680*/  SHF.L.U32 R20, R5, 0x1f, RZ ;  /* 0x0000001f05147819 */ /* 0x000fd000000006ff */
[----:B------:R0:W1:Y:S01]  /*4690*/  SYNCS.PHASECHK.TRANS64.TRYWAIT P1, [UR5+0x32430], R20 ;  /* 0x03243014ff0075a7 */ /* 0x0000620008020145 */
[----:B------:R-:W-:Y:S05]  /*46a0*/  @!P0 BRA `(.L_x_4718) ;  /* 0x0000000000048947 */ /* 0x000fea0003800000 */
[----:B------:R-:W-:Y:S01]  /*46b0*/  BPT.TRAP 0x1 ;  /* 0x000000040000795c */ /* 0x000fe20000300000 */
.L_x_4718:
[----:B-1----:R-:W-:Y:S05]  /*46c0*/  @P1 BRA `(.L_x_4719) ;  /* 0x0000000000081947 */ /* 0x002fea0003800000 */
[----:B------:R-:W1:Y:S02]  /*46d0*/  SYNCS.PHASECHK.TRANS64.TRYWAIT P1, [UR5+0x32430], R20 ;  /* 0x03243014ff0075a7 */ /* 0x000e640008020145 */
[----:B-1----:R-:W-:Y:S05]  /*46e0*/  @!P1 BRA `(.L_x_4720) ;  /* 0x000000d000949947 */ /* 0x002fea0003800000 */
.L_x_4719:
        /* <DEDUP_REMOVED lines=51> */
.L_x_4721:
[----:B------:R1:W2:Y:S01]  /*4a20*/  SYNCS.PHASECHK.TRANS64.TRYWAIT P1, [UR5+0x32450], R20 ;  /* 0x03245014ff0075a7 */ /* 0x0002a20008020145 */
[----:B------:R-:W-:Y:S05]  /*4a30*/  @!P0 BRA `(.L_x_4722) ;  /* 0x0000000000048947 */ /* 0x000fea0003800000 */
[----:B------:R-:W-:Y:S01]  /*4a40*/  BPT.TRAP 0x1 ;  /* 0x000000040000795c */ /* 0x000fe20000300000 */
.L_x_4722:
[----:B--2---:R-:W-:Y:S05]  /*4a50*/  @P1 BRA `(.L_x_4723) ;  /* 0x0000000000081947 */ /* 0x004fea0003800000 */
[----:B------:R-:W2:Y:S02]  /*4a60*/  SYNCS.PHASECHK.TRANS64.TRYWAIT P1, [UR5+0x32450], R20 ;  /* 0x03245014ff0075a7 */ /* 0x000ea40008020145 */
[----:B--2---:R-:W-:Y:S05]  /*4a70*/  @!P1 BRA `(.L_x_4724) ;  /* 0x000000cc00c89947 */ /* 0x004fea0003800000 */
.L_x_4723:
[----:B012---:R-:W-:Y:S01]  /*4a80*/  MOV R20, UR45 ;  /* 0x0000002d00147c02 */ /* 0x007fe20008000f00 */
[----:B------:R-:W-:Y:S01]  /*4a90*/  UIMAD UR6, UR4, 0xc00, UR39 ;  /* 0x00000c00040678a4 */ /* 0x000fe2000f8e0227 */
[----:B------:R-:W-:Y:S01]  /*4aa0*/  MOV R203, UR44 ;  /* 0x0000002c00cb7c02 */ /* 0x000fe20008000f00 */
[----:B------:R-:W-:Y:S01]  /*4ab0*/  WARPGROUP.ARRIVE ;  /* 0x00000000000079c5 */ /* 0x000fe20000000000 */
[----:B------:R-:W-:Y:S01]  /*4ac0*/  R2UR UR44, R8 ;  /* 0x00000000082c72ca */ /* 0x000fe200000e0000 */
[----:B------:R-:W-:Y:S01]  /*4ad0*/  UMOV UR47, 0x40000040 ;  /* 0x40000040002f7882 */ /* 0x000fe20000000000 */
[----:B------:R-:W-:Y:S01]  /*4ae0*/  R2UR UR45, R9 ;  /* 0x00000000092d72ca */ /* 0x000fe200000e0000 */
[----:B------:R-:W-:Y:S01]  /*4af0*/  UIADD3 UR10, UR6, 0x2, URZ ;  /* 0x00000002060a7890 */ /* 0x000fe2000fffe03f */
[----:B------:R-:W-:Y:S01]  /*4b00*/  MOV R204, UR49 ;  /* 0x0000003100cc7c02 */ /* 0x000fe20008000f00 */
[----:B------:R-:W-:Y:S01]  /*4b10*/  UMOV UR46, UR6 ;  /* 0x00000006002e7c82 */ /* 0x000fe20008000000 */
[----:B------:R-:W-:Y:S01]  /*4b20*/  MOV R205, UR48 ;  /* 0x0000003000cd7c02 */ /* 0x000fe20008000f00 */
[----:B------:R-:W-:Y:S01]  /*4b30*/  UMOV UR51, 0x40000040 ;  /* 0x4000004000337882 */ /* 0x000fe20000000000 */
[----:B------:R-:W-:Y:S01]  /*4b40*/  R2UR UR48, R6 ;  /* 0x00000000063072ca */ /* 0x000fe200000e0000 */
[----:B------:R-:W-:Y:S01]  /*4b50*/  UMOV UR55, 0x40000040 ;  /* 0x4000004000377882 */ /* 0x000fe20000000000 */
[----:B------:R-:W-:Y:S01]  /*4b60*/  R2UR UR49, R7 ;  /* 0x00000000073172ca */ /* 0x000fe200000e0000 */
[----:B------:R-:W-:Y:S01]  /*4b70*/  UMOV UR50, UR10 ;  /* 0x0000000a00327c82 */ /* 0x000fe20008000000 */
[----:B------:R-:W-:Y:S01]  /*4b80*/  MOV R206, UR53 ;  /* 0x0000003500ce7c02 */ /* 0x000fe20008000f00 */
[----:B------:R-:W-:Y:S01]  /*4b90*/  UIADD3 UR10, UR6, 0x4, URZ ;  /* 0x00000004060a7890 */ /* 0x000fe2000fffe03f */
[----:B------:R-:W-:Y:S01]  /*4ba0*/  MOV R207, UR52 ;  /* 0x0000003400cf7c02 */ /* 0x000fe20008000f00 */
[----:B------:R-:W-:Y:S01]  /*4bb0*/  HGMMA.64x96x16.F32 R152, gdesc[UR44], R152, gsb0 ;  /* 0x016000002c9879f0 */ /* 0x000fe20008000898 */
[----:B------:R-:W-:Y:S01]  /*4bc0*/  R2UR UR52, R2 ;  /* 0x00000000023472ca */ /* 0x000fe200000e0000 */
[----:B------:R-:W-:Y:S01]  /*4bd0*/  UMOV UR59, 0x40000040 ;  /* 0x40000040003b7882 */ /* 0x000fe20000000000 */
[----:B------:R-:W-:Y:S01]  /*4be0*/  R2UR UR53, R3 ;  /* 0x00000000033572ca */ /* 0x000fe200000e0000 */
[----:B------:R-:W-:Y:S01]  /*4bf0*/  UMOV UR11, 0x40000040 ;  /* 0x40000040000b7882 */ /* 0x000fe20000000000 */
[----:B------:R-:W-:Y:S01]  /*4c00*/  UMOV UR54, UR10 ;  /* 0x0000000a00367c82 */ /* 0x000fe20008000000 */
[----:B------:R-:W-:Y:S01]  /*4c10*/  MOV R209, UR57 ;  /* 0x0000003900d17c02 */ /* 0x000fe20008000f00 */
[----:B------:R-:W-:Y:S01]  /*4c20*/  UIADD3 UR10, UR6, 0x6, URZ ;  /* 0x00000006060a7890 */ /* 0x000fe2000fffe03f */
[----:B------:R-:W-:Y:S01]  /*4c30*/  MOV R210, UR56 ;  /* 0x0000003800d27c02 */ /* 0x000fe20008000f00 */
[----:B------:R-:W-:Y:S01]  /*4c40*/  UIADD3 UR14, UR6, 0x302, URZ ;  /* 0x00000302060e7890 */ /* 0x000fe2000fffe03f */
[----:B------:R-:W-:Y:S01]  /*4c50*/  R2UR UR56, R18 ;  /* 0x00000000123872ca */ /* 0x000fe200000e0000 */
[----:B------:R-:W-:Y:S01]  /*4c60*/  UMOV UR15, 0x40000040 ;  /* 0x40000040000f7882 */ /* 0x000fe20000000000 */
[----:B------:R-:W-:Y:S01]  /*4c70*/  R2UR UR57, R19 ;  /* 0x00000000133972ca */ /* 0x000fe200000e0000 */
[----:B------:R-:W-:Y:S01]  /*4c80*/  UIADD3 UR18, UR6, 0x304, URZ ;  /* 0x0000030406127890 */ /* 0x000fe2000fffe03f */
[----:B------:R-:W-:Y:S01]  /*4c90*/  MOV R208, UR58 ;  /* 0x0000003a00d07c02 */ /* 0x000fe20008000f00 */
[----:B------:R-:W-:Y:S01]  /*4ca0*/  UMOV UR58, UR10 ;  /* 0x0000000a003a7c82 */ /* 0x000fe20008000000 */
[----:B------:R-:W-:Y:S01]  /*4cb0*/  UIADD3 UR10, UR6, 0x300, URZ ;  /* 0x00000300060a7890 */ /* 0x000fe2000fffe03f */
[----:B------:R-:W-:Y:S01]  /*4cc0*/  R2UR UR45, R20 ;  /* 0x00000000142d72ca */ /* 0x000fe200000e0000 */
[----:B------:R-:W-:Y:S01]  /*4cd0*/  UMOV UR19, 0x40000040 ;  /* 0x4000004000137882 */ /* 0x000fe20000000000 */
[----:B------:R-:W-:Y:S01]  /*4ce0*/  UIADD3 UR22, UR6, 0x306, URZ ;  /* 0x0000030606167890 */ /* 0x000fe2000fffe03f */
[----:B------:R-:W-:Y:S01]  /*4cf0*/  R2UR UR44, R203 ;  /* 0x00000000cb2c72ca */ /* 0x000fe200000e0000 */
[----:B------:R-:W-:Y:S01]  /*4d00*/  UMOV UR23, 0x40000040 ;  /* 0x4000004000177882 */ /* 0x000fe20000000000 */
[----:B------:R-:W-:Y:S01]  /*4d10*/  UIADD3 UR26, UR6, 0x600, URZ ;  /* 0x00000600061a7890 */ /* 0x000fe2000fffe03f */
[----:B------:R-:W0:Y:S01]  /*4d20*/  S2R R211, SR_TID.X ;  /* 0x0000000000d37919 */ /* 0x000e220000002100 */
        /* <DEDUP_REMOVED lines=25> */
[----:B------:R-:W-:Y:S01]  /*4ec0*/  UIADD3 UR6, UR6, 0x906, URZ ;  /* 0x0000090606067890 */ /* 0x000fe2000fffe03f */
[----:B------:R-:W-:Y:S02]  /*4ed0*/  WARPGROUP.DEPBAR.LE gsb0, 0x0 ;  /* 0x00008000000079c5 */ /* 0x000fe40000010000 */
[----:B------:R-:W-:-:S06]  /*4ee0*/  WARPGROUP.ARRIVE ;  /* 0x00000000000079c5 */ /* 0x000fcc0000000000 */
[----:B------:R-:W-:Y:S01]  /*4ef0*/  HGMMA.64x96x16.F32 R152, gdesc[UR56], R152, gsb0 ;  /* 0x01600000389879f0 */ /* 0x000fe20008000898 */
[----:B------:R-:W-:Y:S01]  /*4f00*/  R2UR UR56, R16 ;  /* 0x00000000103872ca */ /* 0x000fe200000e0000 */
[----:B------:R-:W-:Y:S01]  /*4f10*/  UMOV UR58, UR6 ;  /* 0x00000006003a7c82 */ /* 0x000fe20008000000 */
        /* <DEDUP_REMOVED lines=37> */
[----:B------:R-:W-:Y:S01]  /*5170*/  HGMMA.64x96x16.F32 R152, gdesc[UR56], R152, gsb0 ;  /* 0x01600000389879f0 */ /* 0x000fe20008000898 */
[----:B------:R-:W-:Y:S02]  /*5180*/  R2UR UR58, R208 ;  /* 0x00000000d03a72ca */ /* 0x000fe400000e0000 */
[----:B------:R-:W-:Y:S02]  /*5190*/  R2UR UR57, R209 ;  /* 0x00000000d13972ca */ /* 0x000fe400000e0000 */
[----:B------:R-:W-:Y:S01]  /*51a0*/  R2UR UR56, R210 ;  /* 0x00000000d23872ca */ /* 0x000fe200000e0000 */
[----:B------:R-:W-:Y:S02]  /*51b0*/  WARPGROUP.DEPBAR.LE gsb0, 0x0 ;  /* 0x00008000000079c5 */ /* 0x000fe40000010000 */
[----:B------:R0:W-:Y:S06]  /*51c0*/  BAR.ARV R20, 0x100 ;  /* 0x000400140000751d */ /* 0x0001ec0000002000 */
[----:B------:R-:W-:Y:S06]  /*51d0*/  @!P0 BRA `(.L_x_4725) ;  /* 0x0000000000048947 */ /* 0x000fec0003800000 */
[----:B------:R-:W-:Y:S01]  /*51e0*/  BPT.TRAP 0x1 ;  /* 0x000000040000795c */ /* 0x000fe20000300000 */
.L_x_4725:
[----:B------:R-:W-:Y:S01]  /*51f0*/  UISETP.NE.AND UP0, UPT, UR57, URZ, UPT ;  /* 0x0000003f3900728c */ /* 0x000fe2000bf05270 */
[----:B------:R-:W1:Y:S01]  /*5200*/  S2UR UR14, SR_CgaCtaId ;  /* 0x00000000000e79c3 */ /* 0x000e620000008800 */
[----:B------:R-:W-:Y:S01]  /*5210*/  ULDC UR6, c[0x0][0xad0] ;  /* 0x0002b40000067ab9 */ /* 0x000fe20000000800 */
[----:B------:R-:W-:Y:S01]  /*5220*/  ULDC UR11, c[0x0][0x2f0] ;  /* 0x0000bc00000b7ab9 */ /* 0x000fe20000000800 */
[----:B------:R-:W-:Y:S01]  /*5230*/  FMUL.FTZ R218, R158, UR6 ;  /* 0x000000069eda7c20 */ /* 0x000fe20008410000 */
[----:B------:R-:W-:Y:S01]  /*5240*/  FMUL.FTZ R221, R155, UR6 ;  /* 0x000000069bdd7c20 */ /* 0x000fe20008410000 */
[----:B------:R-:W-:Y:S01]  /*5250*/  PLOP3.LUT P1, PT, PT, PT, UP0, 0x80, 0x0 ;  /* 0x000000000000781c */ /* 0x000fe20003f2f008 */
[----:B------:R-:W-:Y:S01]  /*5260*/  FMUL.FTZ R155, R156, UR6 ;  /* 0x000000069c9b7c20 */ /* 0x000fe20008410000 */
[----:B------:R-:W-:Y:S01]  /*5270*/  PLOP3.LUT P2, PT, PT, PT, UP0, 0x80, 0x0 ;  /* 0x000000000000781c */ /* 0x000fe20003f4f008 */
[----:B------:R-:W-:Y:S01]  /*5280*/  FMUL.FTZ R156, R157, UR6 ;  /* 0x000000069d9c7c20 */ /* 0x000fe20008410000 */
[----:B------:R-:W-:Y:S01]  /*5290*/  MOV R157, R200 ;  /* 0x000000c8009d7202 */ /* 0x000fe20000000f00 */
[----:B------:R-:W-:Y:S01]  /*52a0*/  @UP0 ULDC UR10, c[0x0][0x44c] ;  /* 0x00011300000a0ab9 */ /* 0x000fe20000000800 */
[----:B------:R-:W-:Y:S01]  /*52b0*/  FMUL.FTZ R219, R159, UR6 ;  /* 0x000000069fdb7c20 */ /* 0x000fe20008410000 */
[----:B------:R-:W-:Y:S01]  /*52c0*/  FMUL.FTZ R206, R152, UR6 ;  /* 0x0000000698ce7c20 */ /* 0x000fe20008410000 */
[----:B------:R-:W-:Y:S01]  /*52d0*/  FMUL.FTZ R211, R180, UR6 ;  /* 0x00000006b4d37c20 */ /* 0x000fe20008410000 */
[----:B------:R-:W-:Y:S01]  /*52e0*/  FMUL.FTZ R161, R161, UR6 ;  /* 0x00000006a1a17c20 */ /* 0x000fe20008410000 */
[----:B------:R-:W-:Y:S01]  /*52f0*/  FMUL.FTZ R204, R175, UR6 ;  /* 0x00000006afcc7c20 */ /* 0x000fe20008410000 */
[----:B------:R-:W-:Y:S01]  /*5300*/  FMUL.FTZ R180, R187, UR6 ;  /* 0x00000006bbb47c20 */ /* 0x000fe20008410000 */
[----:B------:R-:W-:Y:S01]  /*5310*/  FMUL.FTZ R208, R165, UR6 ;  /* 0x00000006a5d07c20 */ /* 0x000fe20008410000 */
[----:B------:R-:W-:Y:S01]  /*5320*/  @P1 IMAD.HI.U32 R158, R200, UR10, RZ ;  /* 0x0000000ac89e1c27 */ /* 0x000fe2000f8e00ff */
[----:B------:R-:W-:-:S03]  /*5330*/  @UP0 ULDC UR10, c[0x0][0x450] ;  /* 0x00011400000a0ab9 */ /* 0x000fc60000000800 */
[----:B------:R-:W-:Y:S01]  /*5340*/  FMUL.FTZ R165, R183, UR6 ;  /* 0x00000006b7a57c20 */ /* 0x000fe20008410000 */
[----:B------:R-:W-:Y:S01]  /*5350*/  FMUL.FTZ R205, R153, UR6 ;  /* 0x0000000699cd7c20 */ /* 0x000fe20008410000 */
[----:B------:R-:W-:Y:S01]  /*5360*/  IMAD.MOV.U32 R175, RZ, RZ, -0x2 ;  /* 0xfffffffeffaf7424 */ /* 0x000fe200078e00ff */
[----:B------:R-:W-:Y:S01]  /*5370*/  @P2 SHF.R.U32.HI R157, RZ, UR10, R158 ;  /* 0x0000000aff9d2c19 */ /* 0x000fe2000801169e */
[----:B------:R-:W-:Y:S01]  /*5380*/  UMOV UR10, 0x1 ;  /* 0x00000001000a7882 */ /* 0x000fe20000000000 */
[----:B------:R-:W-:Y:S01]  /*5390*/  FMUL.FTZ R183, R185, UR6 ;  /* 0x00000006b9b77c20 */ /* 0x000fe20008410000 */
[----:B------:R-:W-:Y:S01]  /*53a0*/  UIMAD UR10, UR7, -0x60, UR10 ;  /* 0xffffffa0070a78a4 */ /* 0x000fe2000f8e020a */
[----:B------:R-:W-:Y:S01]  /*53b0*/  FMUL.FTZ R207, R164, UR6 ;  /* 0x00000006a4cf7c20 */ /* 0x000fe20008410000 */
[----:B------:R-:W2:Y:S01]  /*53c0*/  SHFL.IDX PT, R159, R157, RZ, 0x1c1f ;  /* 0x001c1fff9d9f7589 */ /* 0x000ea200000e0000 */
[----:B------:R-:W-:Y:S01]  /*53d0*/  FMUL.FTZ R185, R189, UR6 ;  /* 0x00000006bdb97c20 */ /* 0x000fe20008410000 */
[----:B------:R-:W3:Y:S01]  /*53e0*/  MUFU.TANH R206, R206 ;  /* 0x000000ce00ce7308 */ /* 0x000ee20000002400 */
[----:B------:R-:W-:Y:S01]  /*53f0*/  FMUL.FTZ R209, R173, UR6 ;  /* 0x00000006add17c20 */ /* 0x000fe20008410000 */
[----:B------:R-:W4:Y:S01]  /*5400*/  SHFL.IDX PT, R187, R157, 0x1, 0x1c1f ;  /* 0x003c1f009dbb7f89 */ /* 0x000f2200000e0000 */
[----:B------:R-:W-:-:S02]  /*5410*/  IMAD.U32 R189, RZ, RZ, UR11 ;  /* 0x0000000bffbd7e24 */ /* 0x000fc4000f8e00ff */
[----:B------:R-:W-:Y:S01]  /*5420*/  FMUL.FTZ R216, R163, UR6 ;  /* 0x00000006a3d87c20 */ /* 0x000fe20008410000 */
[----:B------:R-:W-:Y:S02]  /*5430*/  IMAD R158, R222, R175, UR10 ;  /* 0x0000000ade9e7e24 */ /* 0x000fe4000f8e02af */
[----:B------:R-:W-:Y:S01]  /*5440*/  FMUL.FTZ R163, R168, UR6 ;  /* 0x00000006a8a37c20 */ /* 0x000fe20008410000 */
[----:B------:R-:W-:Y:S01]  /*5450*/  FMUL.FTZ R176, R176, UR6 ;  /* 0x00000006b0b07c20 */ /* 0x000fe20008410000 */
[----:B------:R-:W5:Y:S01]  /*5460*/  MUFU.TANH R161, R161 ;  /* 0x000000a100a17308 */ /* 0x000f620000002400 */
[----:B------:R-:W-:Y:S02]  /*5470*/  IMAD R158, R189, UR58, R158 ;  /* 0x0000003abd9e7c24 */ /* 0x000fe4000f8e029e */
[----:B------:R-:W-:Y:S01]  /*5480*/  FMUL.FTZ R220, R154, UR6 ;  /* 0x000000069adc7c20 */ /* 0x000fe20008410000 */
[----:B------:R-:W-:Y:S01]  /*5490*/  ULDC UR10, c[0x0][0x288] ;  /* 0x0000a200000a7ab9 */ /* 0x000fe20000000800 */
        /* <DEDUP_REMOVED lines=10> */
[--C-:B--2---:R-:W-:Y:S01]  /*5540*/  IADD3 R166, R159, -UR10, R158.reuse ;  /* 0x8000000a9fa67c10 */ /* 0x104fe2000fffe09e */
[----:B------:R-:W-:Y:S01]  /*5550*/  FMUL.FTZ R217, R162, UR6 ;  /* 0x00000006a2d97c20 */ /* 0x000fe20008410000 */
[----:B------:R-:W2:Y:S01]  /*5560*/  MUFU.TANH R155, R155 ;  /* 0x0000009b009b7308 */ /* 0x000ea20000002400 */
[----:B------:R-:W-:Y:S01]  /*5570*/  FMUL.FTZ R175, R197, UR6 ;  /* 0x00000006c5af7c20 */ /* 0x000fe20008410000 */
[----:B------:R-:W-:Y:S01]  /*5580*/  ISETP.GT.AND P1, PT, R166, RZ, PT ;  /* 0x000000ffa600720c */ /* 0x000fe20003f24270 */
[----:B------:R-:W-:Y:S01]  /*5590*/  FMUL.FTZ R210, R184, UR6 ;  /* 0x00000006b8d27c20 */ /* 0x000fe20008410000 */
[----:B------:R-:W-:Y:S01]  /*55a0*/  ISETP.GT.AND P4, PT, R166, 0x11, PT ;  /* 0x00000011a600780c */ /* 0x000fe20003f84270 */
[----:B------:R-:W-:Y:S01]  /*55b0*/  FMUL.FTZ R203, R174, UR6 ;  /* 0x00000006aecb7c20 */ /* 0x000fe20008410000 */
[----:B------:R-:W-:Y:S01]  /*55c0*/  ISETP.GT.AND P6, PT, R166, 0x1, PT ;  /* 0x00000001a600780c */ /* 0x000fe20003fc4270 */
[----:B------:R-:W-:Y:S01]  /*55d0*/  FMUL.FTZ R184, R188, UR6 ;  /* 0x00000006bcb87c20 */ /* 0x000fe20008410000 */
[----:B------:R-:W1:Y:S01]  /*55e0*/  MUFU.TANH R207, R207 ;  /* 0x000000cf00cf7308 */ /* 0x000e620000002400 */
[----:B---3--:R-:W-:Y:S01]  /*55f0*/  FSEL R159, R206, -INF , P1 ;  /* 0xff800000ce9f7808 */ /* 0x008fe20000800000 */
[----:B------:R-:W-:Y:S01]  /*5600*/  FMUL.FTZ R174, R196, UR6 ;  /* 0x00000006c4ae7c20 */ /* 0x000fe20008410000 */
[C---:B------:R-:W-:Y:S01]  /*5610*/  ISETP.GT.AND P5, PT, R166.reuse, 0x8, PT ;  /* 0x00000008a600780c */ /* 0x040fe20003fa4270 */
[----:B------:R-:W-:Y:S01]  /*5620*/  FMUL.FTZ R162, R179, UR6 ;  /* 0x00000006b3a27c20 */ /* 0x000fe20008410000 */
[----:B------:R-:W-:Y:S01]  /*5630*/  ISETP.GT.AND P1, PT, R166, 0x18, PT ;  /* 0x00000018a600780c */ /* 0x000fe20003f24270 */
[----:B------:R-:W-:Y:S01]  /*5640*/  FMUL.FTZ R179, R186, UR6 ;  /* 0x00000006bab37c20 */ /* 0x000fe20008410000 */
[----:B-----5:R-:W-:Y:S01]  /*5650*/  FSEL R206, R161, -INF , P4 ;  /* 0xff800000a1ce7808 */ /* 0x020fe20002000000 */
[----:B------:R-:W3:Y:S01]  /*5660*/  MUFU.TANH R209, R209 ;  /* 0x000000d100d17308 */ /* 0x000ee20000002400 */
[----:B------:R-:W-:Y:S01]  /*5670*/  ISETP.GT.AND P4, PT, R166, 0x29, PT ;  /* 0x00000029a600780c */ /* 0x000fe20003f84270 */
[----:B------:R-:W-:Y:S01]  /*5680*/  FMUL.FTZ R168, R194, UR6 ;  /* 0x00000006c2a87c20 */ /* 0x000fe20008410000 */
[----:B----4-:R-:W-:Y:S01]  /*5690*/  IADD3 R214, R187, -UR10, R158 ;  /* 0x8000000abbd67c10 */ /* 0x010fe2000fffe09e */
[----:B------:R-:W-:Y:S01]  /*56a0*/  FMUL.FTZ R152, R170, UR6 ;  /* 0x00000006aa987c20 */ /* 0x000fe20008410000 */
[----:B0-----:R-:W-:Y:S01]  /*56b0*/  FSEL R158, R205, -INF , P6 ;  /* 0xff800000cd9e7808 */ /* 0x001fe20003000000 */
[----:B------:R-:W-:Y:S01]  /*56c0*/  FMUL.FTZ R169, R195, UR6 ;  /* 0x00000006c3a97c20 */ /* 0x000fe20008410000 */
[----:B------:R-:W-:Y:S01]  /*56d0*/  ISETP.GT.AND P6, PT, R166, 0x19, PT ;  /* 0x00000019a600780c */ /* 0x000fe20003fc4270 */
[----:B------:R-:W0:Y:S01]  /*56e0*/  MUFU.TANH R208, R208 ;  /* 0x000000d000d07308 */ /* 0x000e220000002400 */
[----:B--2---:R-:W-:Y:S01]  /*56f0*/  FSEL R157, R155, -INF , P5 ;  /* 0xff8000009b9d7808 */ /* 0x004fe20002800000 */
[----:B------:R-:W-:Y:S01]  /*5700*/  FMUL.FTZ R181, R190, UR6 ;  /* 0x00000006beb57c20 */ /* 0x000fe20008410000 */
[----:B-1----:R-:W-:Y:S01]  /*5710*/  FSEL R207, R207, -INF , P1 ;  /* 0xff800000cfcf7808 */ /* 0x002fe20000800000 */
[----:B------:R-:W-:Y:S01]  /*5720*/  FMUL.FTZ R170, R198, UR6 ;  /* 0x00000006c6aa7c20 */ /* 0x000fe20008410000 */
[----:B------:R-:W-:Y:S01]  /*5730*/  ISETP.GT.AND P5, PT, R166, 0x20, PT ;  /* 0x00000020a600780c */ /* 0x000fe20003fa4270 */
[----:B------:R-:W-:Y:S01]  /*5740*/  FMUL.FTZ R164, R182, UR6 ;  /* 0x00000006b6a47c20 */ /* 0x000fe20008410000 */
[----:B------:R-:W-:Y:S01]  /*5750*/  ISETP.GT.AND P1, PT, R166, 0x30, PT ;  /* 0x00000030a600780c */ /* 0x000fe20003f24270 */
[----:B------:R-:W1:Y:S01]  /*5760*/  MUFU.TANH R163, R163 ;  /* 0x000000a300a37308 */ /* 0x000e620000002400 */
[----:B---3--:R-:W-:Y:S01]  /*5770*/  FSEL R197, R209, -INF , P4 ;  /* 0xff800000d1c57808 */ /* 0x008fe20002000000 */
[----:B------:R-:W-:Y:S01]  /*5780*/  FMUL.FTZ R213, R199, UR6 ;  /* 0x00000006c7d57c20 */ /* 0x000fe20008410000 */
[----:B------:R-:W-:Y:S01]  /*5790*/  ISETP.GT.AND P4, PT, R214, RZ, PT ;  /* 0x000000ffd600720c */ /* 0x000fe20003f84270 */
[----:B------:R-:W-:Y:S01]  /*57a0*/  FMUL.FTZ R182, R191, UR6 ;  /* 0x00000006bfb67c20 */ /* 0x000fe20008410000 */
[----:B------:R-:W-:Y:S01]  /*57b0*/  ISETP.GT.AND P2, PT, R166, 0x9, PT ;  /* 0x00000009a600780c */ /* 0x000fe20003f44270 */
[----:B------:R-:W-:Y:S01]  /*57c0*/  FMUL.FTZ R172, R192, UR6 ;  /* 0x00000006c0ac7c20 */ /* 0x000fe20008410000 */
[----:B------:R-:W-:Y:S01]  /*57d0*/  ISETP.GT.AND P3, PT, R166, 0x10, PT ;  /* 0x00000010a600780c */ /* 0x000fe20003f64270 */
[----:B------:R-:W2:Y:S01]  /*57e0*/  MUFU.TANH R176, R176 ;  /* 0x000000b000b07308 */ /* 0x000ea20000002400 */
[----:B0-----:R-:W-:Y:S01]  /*57f0*/  FSEL R208, R208, -INF , P6 ;  /* 0xff800000d0d07808 */ /* 0x001fe20003000000 */
[----:B------:R-:W-:Y:S01]  /*5800*/  FMUL.FTZ R173, R193, UR6 ;  /* 0x00000006c1ad7c20 */ /* 0x000fe20008410000 */
[----:B------:R-:W-:Y:S01]  /*5810*/  ISETP.GT.AND P6, PT, R166, 0x31, PT ;  /* 0x00000031a600780c */ /* 0x000fe20003fc4270 */
[----:B------:R-:W-:Y:S01]  /*5820*/  ULDC UR10, c[0x0][0xa80] ;  /* 0x0002a000000a7ab9 */ /* 0x000fe20000000800 */
[----:B------:R-:W-:-:S02]  /*5830*/  UIADD3 UR11, UR5, 0x32440, URZ ;  /* 0x00032440050b7890 */ /* 0x000fc4000fffe03f */
[----:B------:R-:W-:Y:S01]  /*5840*/  UIMAD UR6, UR4, 0xc00, UR60 ;  /* 0x00000c00040678a4 */ /* 0x000fe2000f8e023c */
[----:B------:R-:W0:Y:S01]  /*5850*/  MUFU.TANH R220, R220 ;  /* 0x000000dc00dc7308 */ /* 0x000e220000002400 */
[----:B-1----:R-:W-:Y:S01]  /*5860*/  FSEL R196, R163, -INF , P5 ;  /* 0xff800000a3c47808 */ /* 0x002fe20002800000 */
[----:B------:R-:W-:Y:S01]  /*5870*/  UPRMT UR11, UR14, 0x654, UR11 ;  /* 0x000006540e0b7896 */ /* 0x000fe2000800000b */
[----:B------:R-:W-:Y:S01]  /*5880*/  ISETP.GT.AND P5, PT, R166, 0x38, PT ;  /* 0x00000038a600780c */ /* 0x000fe20003fa4270 */
[----:B------:R-:W-:Y:S02]  /*5890*/  UMOV UR15, 0x40000040 ;  /* 0x40000040000f7882 */ /* 0x000fe40000000000 */
[----:B------:R-:W-:Y:S02]  /*58a0*/  UMOV UR14, UR6 ;  /* 0x00000006000e7c82 */ /* 0x000fe40008000000 */
[----:B------:R-:W1:Y:S01]  /*58b0*/  MUFU.TANH R156, R156 ;  /* 0x0000009c009c7308 */ /* 0x000e620000002400 */
[----:B--2---:R-:W-:-:S02]  /*58c0*/  FSEL R188, R176, -INF , P1 ;  /* 0xff800000b0bc7808 */ /* 0x004fc40000800000 */
[----:B------:R-:W-:Y:S01]  /*58d0*/  ISETP.GT.AND P1, PT, R214, 0x1, PT ;  /* 0x00000001d600780c */ /* 0x000fe20003f24270 */
[----:B------:R-:W-:Y:S04]  /*58e0*/  SYNCS.ARRIVE.TRANS64.RED.A1T0 RZ, [UR11], RZ ;  /* 0x000000ffffff79a7 */ /* 0x000fe8000810040b */
[----:B------:R-:W2:Y:S01]  /*58f0*/  MUFU.TANH R177, R177 ;  /* 0x000000b100b17308 */ /* 0x000ea20000002400 */
[----:B0-----:R-:W-:Y:S02]  /*5900*/  FSEL R163, R220, -INF , P4 ;  /* 0xff800000dca37808 */ /* 0x001fe40002000000 */
[----:B------:R-:W-:Y:S02]  /*5910*/  ISETP.GT.AND P4, PT, R214, 0x10, PT ;  /* 0x00000010d600780c */ /* 0x000fe40003f84270 */
[----:B------:R-:W-:-:S03]  /*5920*/  FMNMX.FTZ R176, R163, R201, !PT ;  /* 0x000000c9a3b07209 */ /* 0x000fc60007810000 */
[----:B------:R-:W0:Y:S01]  /*5930*/  MUFU.TANH R221, R221 ;  /* 0x000000dd00dd7308 */ /* 0x000e220000002400 */
[----:B-1----:R-:W-:Y:S02]  /*5940*/  FSEL R156, R156, -INF , P2 ;  /* 0xff8000009c9c7808 */ /* 0x002fe40001000000 */
[----:B------:R-:W-:-:S05]  /*5950*/  ISETP.GT.AND P2, PT, R166, 0x21, PT ;  /* 0x00000021a600780c */ /* 0x000fca0003f44270 */
[----:B------:R-:W1:Y:S01]  /*5960*/  MUFU.TANH R160, R160 ;  /* 0x000000a000a07308 */ /* 0x000e620000002400 */
[----:B--2---:R-:W-:Y:S02]  /*5970*/  FSEL R186, R177, -INF , P6 ;  /* 0xff800000b1ba7808 */ /* 0x004fe40003000000 */
[----:B------:R-:W-:-:S05]  /*5980*/  ISETP.GT.AND P6, PT, R214, 0x8, PT ;  /* 0x00000008d600780c */ /* 0x000fca0003fc4270 */
[----:B------:R-:W2:Y:S01]  /*5990*/  MUFU.TANH R167, R167 ;  /* 0x000000a700a77308 */ /* 0x000ea20000002400 */
[----:B0-----:R-:W-:Y:S02]  /*59a0*/  FSEL R155, R221, -INF , P1 ;  /* 0xff800000dd9b7808 */ /* 0x001fe40000800000 */
[----:B------:R-:W-:-:S05]  /*59b0*/  ISETP.GT.AND P1, PT, R214, 0x18, PT ;  /* 0x00000018d600780c */ /* 0x000fca0003f24270 */
[----:B------:R-:W0:Y:S01]  /*59c0*/  MUFU.TANH R211, R211 ;  /* 0x000000d300d37308 */ /* 0x000e220000002400 */
[----:B-1----:R-:W-:Y:S02]  /*59d0*/  FSEL R205, R160, -INF , P3 ;  /* 0xff800000a0cd7808 */ /* 0x002fe40001800000 */
[----:B------:R-:W-:-:S05]  /*59e0*/  ISETP.GT.AND P3, PT, R166, 0x28, PT ;  /* 0x00000028a600780c */ /* 0x000fca0003f64270 */
[----:B------:R-:W1:Y:S01]  /*59f0*/  MUFU.TANH R218, R218 ;  /* 0x000000da00da7308 */ /* 0x000e620000002400 */
[----:B--2---:R-:W-:Y:S02]  /*5a00*/  FSEL R194, R167, -INF , P2 ;  /* 0xff800000a7c27808 */ /* 0x004fe40001000000 */
[----:B------:R-:W-:Y:S02]  /*5a10*/  FMNMX.FTZ R167, R155, R176, !PT ;  /* 0x000000b09ba77209 */ /* 0x000fe40007810000 */
[----:B------:R-:W-:-:S03]  /*5a20*/  ISETP.GT.AND P2, PT, R166, 0x39, PT ;  /* 0x00000039a600780c */ /* 0x000fc60003f44270 */
[----:B------:R-:W2:Y:S01]  /*5a30*/  MUFU.TANH R219, R219 ;  /* 0x000000db00db7308 */ /* 0x000ea20000002400 */
[----:B0-----:R-:W-:Y:S02]  /*5a40*/  FSEL R187, R211, -INF , P5 ;  /* 0xff800000d3bb7808 */ /* 0x001fe40002800000 */
[----:B------:R-:W-:-:S05]  /*5a50*/  ISETP.GT.AND P5, PT, R214, 0x9, PT ;  /* 0x00000009d600780c */ /* 0x000fca0003fa4270 */
[----:B------:R-:W0:Y:S01]  /*5a60*/  MUFU.TANH R171, R171 ;  /* 0x000000ab00ab7308 */ /* 0x000e220000002400 */
[----:B-1----:R-:W-:Y:S02]  /*5a70*/  FSEL R160, R218, -INF , P6 ;  /* 0xff800000daa07808 */ /* 0x002fe40003000000 */
[----:B------:R-:W-:Y:S02]  /*5a80*/  ISETP.GT.AND P6, PT, R214, 0x21, PT ;  /* 0x00000021d600780c */ /* 0x000fe40003fc4270 */
[----:B------:R-:W-:Y:S02]  /*5a90*/  FMNMX.FTZ R176, R160, R167, !PT ;  /* 0x000000a7a0b07209 */ /* 0x000fe40007810000 */
[----:B------:R-:W-:Y:S01]  /*5aa0*/  FMNMX.FTZ R167, R159, R202, !PT ;  /* 0x000000ca9fa77209 */ /* 0x000fe20007810000 */
[----:B------:R-:W1:Y:S01]  /*5ab0*/  MUFU.TANH R178, R178 ;  /* 0x000000b200b27308 */ /* 0x000e620000002400 */
[----:B--2---:R-:W-:Y:S02]  /*5ac0*/  FSEL R161, R219, -INF , P5 ;  /* 0xff800000dba17808 */ /* 0x004fe40002800000 */
[----:B------:R-:W-:-:S02]  /*5ad0*/  ISETP.GT.AND P5, PT, R214, 0x20, PT ;  /* 0x00000020d600780c */ /* 0x000fc40003fa4270 */
[----:B------:R-:W-:-:S03]  /*5ae0*/  FMNMX.FTZ R176, R161, R176, !PT ;  /* 0x000000b0a1b07209 */ /* 0x000fc60007810000 */
        /* <DEDUP_REMOVED lines=8> */
[----:B------:R-:W-:Y:S02]  /*5b70*/  ISETP.GT.AND P4, PT, R214, 0x28, PT ;  /* 0x00000028d600780c */ /* 0x000fe40003f84270 */
[----:B------:R-:W-:Y:S02]  /*5b80*/  FMNMX.FTZ R171, R209, R176, !PT ;  /* 0x000000b0d1ab7209 */ /* 0x000fe40007810000 */
[----:B------:R-:W-:Y:S01]  /*5b90*/  FMNMX.FTZ R176, R158, R167, !PT ;  /* 0x000000a79eb07209 */ /* 0x000fe20007810000 */
[----:B------:R-:W2:Y:S01]  /*5ba0*/  MUFU.TANH R215, R215 ;  /* 0x000000d700d77308 */ /* 0x000ea20000002400 */
[----:B0-----:R-:W-:Y:S02]  /*5bb0*/  FSEL R178, R210, -INF , P3 ;  /* 0xff800000d2b27808 */ /* 0x001fe40001800000 */
[----:B------:R-:W-:-:S02]  /*5bc0*/  ISETP.GT.AND P3, PT, R214, 0x19, PT ;  /* 0x00000019d600780c */ /* 0x000fc40003f64270 */
[----:B------:R-:W-:-:S03]  /*5bd0*/  FMNMX.FTZ R167, R157, R176, !PT ;  /* 0x000000b09da77209 */ /* 0x000fc60007810000 */
[----:B------:R-:W0:Y:S01]  /*5be0*/  MUFU.TANH R212, R212 ;  /* 0x000000d400d47308 */ /* 0x000e220000002400 */
[----:B-1----:R-:W-:Y:S02]  /*5bf0*/  FSEL R210, R216, -INF , P2 ;  /* 0xff800000d8d27808 */ /* 0x002fe40001000000 */
[----:B------:R-:W-:Y:S02]  /*5c00*/  ISETP.GT.AND P2, PT, R214, 0x29, PT ;  /* 0x00000029d600780c */ /* 0x000fe40003f44270 */
[----:B------:R-:W-:-:S03]  /*5c10*/  FMNMX.FTZ R190, R210, R171, !PT ;  /* 0x000000abd2be7209 */ /* 0x000fc60007810000 */
[----:B------:R-:W1:Y:S01]  /*5c20*/  MUFU.TANH R152, R152 ;  /* 0x0000009800987308 */ /* 0x000e620000002400 */
[----:B--2---:R-:W-:Y:S02]  /*5c30*/  FSEL R211, R215, -INF , P1 ;  /* 0xff800000d7d37808 */ /* 0x004fe40000800000 */
[----:B------:R-:W-:Y:S02]  /*5c40*/  ISETP.GT.AND P1, PT, R214, 0x30, PT ;  /* 0x00000030d600780c */ /* 0x000fe40003f24270 */
[----:B------:R-:W-:-:S03]  /*5c50*/  FMNMX.FTZ R171, R211, R190, !PT ;  /* 0x000000bed3ab7209 */ /* 0x000fc60007810000 */
[----:B------:R-:W2:Y:S01]  /*5c60*/  MUFU.TANH R153, R153 ;  /* 0x0000009900997308 */ /* 0x000ea20000002400 */
[----:B0-----:R-:W-:Y:S02]  /*5c70*/  FSEL R212, R212, -INF , P3 ;  /* 0xff800000d4d47808 */ /* 0x001fe40001800000 */
[----:B------:R-:W-:Y:S02]  /*5c80*/  ISETP.GT.AND P3, PT, R214, 0x31, PT ;  /* 0x00000031d600780c */ /* 0x000fe40003f64270 */
[----:B------:R-:W-:-:S03]  /*5c90*/  FMNMX.FTZ R171, R212, R171, !PT ;  /* 0x000000abd4ab7209 */ /* 0x000fc60007810000 */
[----:B------:R-:W0:Y:S01]  /*5ca0*/  MUFU.TANH R203, R203 ;  /* 0x000000cb00cb7308 */ /* 0x000e220000002400 */
[----:B-1----:R-:W-:Y:S02]  /*5cb0*/  FSEL R198, R152, -INF , P5 ;  /* 0xff80000098c67808 */ /* 0x002fe40002800000 */
[----:B------:R-:W-:Y:S02]  /*5cc0*/  FMNMX.FTZ R152, R156, R167, !PT ;  /* 0x000000a79c987209 */ /* 0x000fe40007810000 */
[----:B------:R-:W-:Y:S02]  /*5cd0*/  FMNMX.FTZ R176, R198, R171, !PT ;  /* 0x000000abc6b07209 */ /* 0x000fe40007810000 */
[----:B------:R-:W-:Y:S01]  /*5ce0*/  ISETP.GT.AND P5, PT, R214, 0x38, PT ;  /* 0x00000038d600780c */ /* 0x000fe20003fa4270 */
[----:B------:R-:W1:Y:S01]  /*5cf0*/  MUFU.TANH R204, R204 ;  /* 0x000000cc00cc7308 */ /* 0x000e620000002400 */
[----:B--2---:R-:W-:Y:S02]  /*5d00*/  FSEL R199, R153, -INF , P6 ;  /* 0xff80000099c77808 */ /* 0x004fe40003000000 */
[----:B------:R-:W-:-:S02]  /*5d10*/  FMNMX.FTZ R153, R205, R152, !PT ;  /* 0x00000098cd997209 */ /* 0x000fc40007810000 */
[----:B------:R-:W-:Y:S02]  /*5d20*/  FMNMX.FTZ R176, R199, R176, !PT ;  /* 0x000000b0c7b07209 */ /* 0x000fe40007810000 */
[----:B------:R-:W-:Y:S01]  /*5d30*/  FMNMX.FTZ R152, R206, R153, !PT ;  /* 0x00000099ce987209 */ /* 0x000fe20007810000 */
[----:B------:R-:W2:Y:S01]  /*5d40*/  MUFU.TANH R154, R154 ;  /* 0x0000009a009a7308 */ /* 0x000ea20000002400 */
[----:B0-----:R-:W-:Y:S02]  /*5d50*/  FSEL R203, R203, -INF , P4 ;  /* 0xff800000cbcb7808 */ /* 0x001fe40002000000 */
[----:B------:R-:W-:Y:S02]  /*5d60*/  FMNMX.FTZ R153, R207, R152, !PT ;  /* 0x00000098cf997209 */ /* 0x000fe40007810000 */
[----:B------:R-:W-:Y:S02]  /*5d70*/  FMNMX.FTZ R167, R203, R176, !PT ;  /* 0x000000b0cba77209 */ /* 0x000fe40007810000 */
[----:B------:R-:W-:Y:S01]  /*5d80*/  FMNMX.FTZ R153, R208, R153, !PT ;  /* 0x00000099d0997209 */ /* 0x000fe20007810000 */
[----:B------:R-:W0:Y:S01]  /*5d90*/  MUFU.TANH R162, R162 ;  /* 0x000000a200a27308 */ /* 0x000e220000002400 */
[----:B-1----:R-:W-:-:S02]  /*5da0*/  FSEL R204, R204, -INF , P2 ;  /* 0xff800000cccc7808 */ /* 0x002fc40001000000 */
        /* <DEDUP_REMOVED lines=8> */
[----:B------:R-:W2:Y:S01]  /*5e30*/  MUFU.TANH R165, R165 ;  /* 0x000000a500a57308 */ /* 0x000ea20000002400 */
[----:B0-----:R-:W-:Y:S02]  /*5e40*/  FSEL R191, R162, -INF , P3 ;  /* 0xff800000a2bf7808 */ /* 0x001fe40001800000 */
[----:B------:R-:W-:Y:S02]  /*5e50*/  ISETP.GT.AND P1, PT, R214, 0x48, PT ;  /* 0x00000048d600780c */ /* 0x000fe40003f24270 */
[----:B------:R-:W-:Y:S02]  /*5e60*/  FMNMX.FTZ R167, R191, R152, !PT ;  /* 0x00000098bfa77209 */ /* 0x000fe40007810000 */
[----:B------:R-:W-:Y:S01]  /*5e70*/  FMNMX.FTZ R152, R194, R153, !PT ;  /* 0x00000099c2987209 */ /* 0x000fe20007810000 */
[----:B------:R-:W0:Y:S01]  /*5e80*/  MUFU.TANH R179, R179 ;  /* 0x000000b300b37308 */ /* 0x000e220000002400 */
[----:B-1----:R-:W-:-:S02]  /*5e90*/  FSEL R192, R164, -INF , P5 ;  /* 0xff800000a4c07808 */ /* 0x002fc40002800000 */
[----:B------:R-:W-:Y:S02]  /*5ea0*/  FMNMX.FTZ R152, R195, R152, !PT ;  /* 0x00000098c3987209 */ /* 0x000fe40007810000 */
[----:B------:R-:W-:Y:S02]  /*5eb0*/  FMNMX.FTZ R154, R192, R167, !PT ;  /* 0x000000a7c09a7209 */ /* 0x000fe40007810000 */
[----:B------:R-:W-:Y:S01]  /*5ec0*/  FMNMX.FTZ R153, R197, R152, !PT ;  /* 0x00000098c5997209 */ /* 0x000fe20007810000 */
[----:B------:R-:W1:Y:S01]  /*5ed0*/  MUFU.TANH R180, R180 ;  /* 0x000000b400b47308 */ /* 0x000e620000002400 */
[----:B--2---:R-:W-:Y:S02]  /*5ee0*/  FSEL R193, R165, -INF , P6 ;  /* 0xff800000a5c17808 */ /* 0x004fe40003000000 */
[----:B------:R-:W-:Y:S02]  /*5ef0*/  FMNMX.FTZ R153, R188, R153, !PT ;  /* 0x00000099bc997209 */ /* 0x000fe40007810000 */
[----:B------:R-:W-:-:S02]  /*5f00*/  FMNMX.FTZ R154, R193, R154, !PT ;  /* 0x0000009ac19a7209 */ /* 0x000fc40007810000 */
[----:B------:R-:W-:Y:S01]  /*5f10*/  ISETP.GT.AND P3, PT, R214, 0x49, PT ;  /* 0x00000049d600780c */ /* 0x000fe20003f64270 */
[----:B------:R-:W2:Y:S01]  /*5f20*/  MUFU.TANH R181, R181 ;  /* 0x000000b500b57308 */ /* 0x000ea20000002400 */
[----:B0-----:R-:W-:Y:S02]  /*5f30*/  FSEL R179, R179, -INF , P4 ;  /* 0xff800000b3b37808 */ /* 0x001fe40002000000 */
[----:B------:R-:W-:Y:S02]  /*5f40*/  FMNMX.FTZ R152, R186, R153, !PT ;  /* 0x00000099ba987209 */ /* 0x000fe40007810000 */
[----:B------:R-:W-:Y:S02]  /*5f50*/  FMNMX.FTZ R165, R179, R154, !PT ;  /* 0x0000009ab3a57209 */ /* 0x000fe40007810000 */
[----:B------:R-:W-:Y:S01]  /*5f60*/  FMNMX.FTZ R152, R187, R152, !PT ;  /* 0x00000098bb987209 */ /* 0x000fe20007810000 */
[----:B------:R-:W0:Y:S01]  /*5f70*/  MUFU.TANH R182, R182 ;  /* 0x000000b600b67308 */ /* 0x000e220000002400 */
[----:B-1----:R-:W-:-:S02]  /*5f80*/  FSEL R180, R180, -INF , P2 ;  /* 0xff800000b4b47808 */ /* 0x002fc40001000000 */
[----:B------:R-:W-:Y:S02]  /*5f90*/  ISETP.GT.AND P5, PT, R214, 0x50, PT ;  /* 0x00000050d600780c */ /* 0x000fe40003fa4270 */
        /* <DEDUP_REMOVED lines=19> */
[----:B------:R-:W-:Y:S02]  /*60d0*/  ISETP.GT.AND P5, PT, R166, 0x49, PT ;  /* 0x00000049a600780c */ /* 0x000fe40003fa4270 */
[----:B------:R-:W-:-:S02]  /*60e0*/  ISETP.GT.AND P4, PT, R214, 0x58, PT ;  /* 0x00000058d600780c */ /* 0x000fc40003f84270 */
[----:B------:R-:W-:Y:S01]  /*60f0*/  FMNMX.FTZ R154, R168, R165, !PT ;  /* 0x000000a5a89a7209 */ /* 0x000fe20007810000 */
[----:B------:R-:W2:Y:S01]  /*6100*/  MUFU.TANH R171, R213 ;  /* 0x000000d500ab7308 */ /* 0x000ea20000002400 */
[----:B0-----:R-:W-:-:S04]  /*6110*/  FSEL R184, R184, -INF , P3 ;  /* 0xff800000b8b87808 */ /* 0x001fc80001800000 */
[----:B------:R-:W-:-:S03]  /*6120*/  FMNMX.FTZ R152, R184, R153, !PT ;  /* 0x00000099b8987209 */ /* 0x000fc60007810000 */
[----:B------:R-:W0:Y:S01]  /*6130*/  MUFU.TANH R172, R172 ;  /* 0x000000ac00ac7308 */ /* 0x000e220000002400 */
[----:B-1----:R-:W-:-:S04]  /*6140*/  FSEL R185, R185, -INF , P5 ;  /* 0xff800000b9b97808 */ /* 0x002fc80002800000 */
[----:B------:R-:W-:-:S03]  /*6150*/  FMNMX.FTZ R153, R185, R152, !PT ;  /* 0x00000098b9997209 */ /* 0x000fc60007810000 */
[----:B------:R-:W1:Y:S01]  /*6160*/  MUFU.TANH R173, R173 ;  /* 0x000000ad00ad7308 */ /* 0x000e620000002400 */
[----:B--2---:R-:W-:Y:S01]  /*6170*/  FSEL R171, R171, -INF , P2 ;  /* 0xff800000abab7808 */ /* 0x004fe20001000000 */
[----:B------:R2:W-:Y:S01]  /*6180*/  BAR.SYNC.DEFER_BLOCKING R224, 0x100 ;  /* 0x000400e00000751d */ /* 0x0005e20000010000 */
[----:B------:R-:W-:-:S05]  /*6190*/  ISETP.GT.AND P2, PT, R166, 0x51, PT ;  /* 0x00000051a600780c */ /* 0x000fca0003f44270 */
[----:B------:R-:W3:Y:S01]  /*61a0*/  MUFU.TANH R169, R169 ;  /* 0x000000a900a97308 */ /* 0x000ee20000002400 */
[----:B0-----:R-:W-:Y:S02]  /*61b0*/  FSEL R172, R172, -INF , P1 ;  /* 0xff800000acac7808 */ /* 0x001fe40000800000 */
[----:B------:R-:W-:Y:S02]  /*61c0*/  ISETP.GT.AND P1, PT, R166, 0x58, PT ;  /* 0x00000058a600780c */ /* 0x000fe40003f24270 */
[----:B------:R-:W-:-:S03]  /*61d0*/  FMNMX.FTZ R152, R172, R153, !PT ;  /* 0x00000099ac987209 */ /* 0x000fc60007810000 */
[----:B------:R-:W0:Y:S01]  /*61e0*/  MUFU.TANH R174, R174 ;  /* 0x000000ae00ae7308 */ /* 0x000e220000002400 */
[----:B-1----:R-:W-:Y:S02]  /*61f0*/  FSEL R173, R173, -INF , P2 ;  /* 0xff800000adad7808 */ /* 0x002fe40001000000 */
[----:B------:R-:W-:Y:S02]  /*6200*/  ISETP.GT.AND P2, PT, R166, 0x59, PT ;  /* 0x00000059a600780c */ /* 0x000fe40003f44270 */
[----:B------:R-:W-:-:S03]  /*6210*/  FMNMX.FTZ R153, R173, R152, !PT ;  /* 0x00000098ad997209 */ /* 0x000fc60007810000 */
[----:B------:R-:W1:Y:S01]  /*6220*/  MUFU.TANH R175, R175 ;  /* 0x000000af00af7308 */ /* 0x000e620000002400 */
[----:B---3--:R-:W-:-:S04]  /*6230*/  FSEL R169, R169, -INF , P6 ;  /* 0xff800000a9a97808 */ /* 0x008fc80003000000 */
[----:B------:R-:W-:-:S03]  /*6240*/  FMNMX.FTZ R165, R169, R154, !PT ;  /* 0x0000009aa9a57209 */ /* 0x000fc60007810000 */
[----:B------:R-:W3:Y:S01]  /*6250*/  MUFU.TANH R170, R170 ;  /* 0x000000aa00aa7308 */ /* 0x000ee20000002400 */
[----:B0-----:R-:W-:-:S04]  /*6260*/  FSEL R174, R174, -INF , P1 ;  /* 0xff800000aeae7808 */ /* 0x001fc80000800000 */
[----:B------:R-:W-:Y:S02]  /*6270*/  FMNMX.FTZ R152, R174, R153, !PT ;  /* 0x00000099ae987209 */ /* 0x000fe40007810000 */
[----:B-1----:R-:W-:-:S04]  /*6280*/  FSEL R175, R175, -INF , P2 ;  /* 0xff800000afaf7808 */ /* 0x002fc80001000000 */
[----:B------:R-:W-:Y:S02]  /*6290*/  FMNMX.FTZ R152, R175, R152, !PT ;  /* 0x00000098af987209 */ /* 0x000fe40007810000 */
[----:B---3--:R-:W-:-:S03]  /*62a0*/  FSEL R170, R170, -INF , P4 ;  /* 0xff800000aaaa7808 */ /* 0x008fc60002000000 */
[----:B------:R-:W0:Y:S01]  /*62b0*/  SHFL.BFLY PT, R153, R152, 0x2, 0x1f ;  /* 0x0c401f0098997f89 */ /* 0x000e2200000e0000 */
[----:B------:R-:W-:-:S04]  /*62c0*/  FMNMX.FTZ R154, R170, R165, !PT ;  /* 0x000000a5aa9a7209 */ /* 0x000fc80007810000 */
[----:B------:R-:W-:-:S05]  /*62d0*/  FMNMX.FTZ R154, R171, R154, !PT ;  /* 0x0000009aab9a7209 */ /* 0x000fca0007810000 */
[----:B------:R-:W1:Y:S01]  /*62e0*/  SHFL.BFLY PT, R165, R154, 0x2, 0x1f ;  /* 0x0c401f009aa57f89 */ /* 0x000e6200000e0000 */
[----:B0-----:R-:W-:Y:S02]  /*62f0*/  FMNMX.FTZ R162, R152, R153, !PT ;  /* 0x0000009998a27209 */ /* 0x001fe40007810000 */
[----:B-1----:R-:W-:-:S03]  /*6300*/  FMNMX.FTZ R164, R154, R165, !PT ;  /* 0x000000a59aa47209 */ /* 0x002fc60007810000 */
[----:B------:R-:W0:Y:S04]  /*6310*/  SHFL.BFLY PT, R165, R162, 0x1, 0x1f ;  /* 0x0c201f00a2a57f89 */ /* 0x000e2800000e0000 */
[----:B------:R-:W1:Y:S01]  /*6320*/  SHFL.BFLY PT, R167, R164, 0x1, 0x1f ;  /* 0x0c201f00a4a77f89 */ /* 0x000e6200000e0000 */
[----:B0-----:R-:W-:-:S04]  /*6330*/  FMNMX.FTZ R152, R162, R165, !PT ;  /* 0x000000a5a2987209 */ /* 0x001fc80007810000 */
[C---:B------:R-:W-:Y:S01]  /*6340*/  FSETP.NEU.FTZ.AND P1, PT, R152.reuse, -INF , PT ;  /* 0xff8000009800780b */ /* 0x040fe20003f3d000 */
[----:B------:R-:W-:Y:S01]  /*6350*/  FMUL.FTZ R177, R152, UR10 ;  /* 0x0000000a98b17c20 */ /* 0x000fe20008410000 */
[----:B-1----:R-:W-:-:S04]  /*6360*/  FMNMX.FTZ R153, R164, R167, !PT ;  /* 0x000000a7a4997209 */ /* 0x002fc80007810000 */
[----:B------:R-:W-:Y:S01]  /*6370*/  FSEL R177, R177, RZ, P1 ;  /* 0x000000ffb1b17208 */ /* 0x000fe20000800000 */
[C---:B------:R-:W-:Y:S01]  /*6380*/  FMUL.FTZ R176, R153.reuse, UR10 ;  /* 0x0000000a99b07c20 */ /* 0x040fe20008410000 */
[----:B------:R-:W-:-:S03]  /*6390*/  FSETP.NEU.FTZ.AND P2, PT, R153, -INF , PT ;  /* 0xff8000009900780b */ /* 0x000fc60003f5d000 */
[--C-:B------:R-:W-:Y:S01]  /*63a0*/  FFMA.FTZ R164, R157, UR10, -R177.reuse ;  /* 0x0000000a9da47c23 */ /* 0x100fe200080108b1 */
[--C-:B------:R-:W-:Y:S01]  /*63b0*/  FFMA.FTZ R165, R156, UR10, -R177.reuse ;  /* 0x0000000a9ca57c23 */ /* 0x100fe200080108b1 */
[----:B------:R-:W-:Y:S01]  /*63c0*/  FSEL R157, R152, RZ, P1 ;  /* 0x000000ff989d7208 */ /* 0x000fe20000800000 */
[--C-:B------:R-:W-:Y:S01]  /*63d0*/  FFMA.FTZ R162, R159, UR10, -R177.reuse ;  /* 0x0000000a9fa27c23 */ /* 0x100fe200080108b1 */
[----:B------:R-:W-:Y:S01]  /*63e0*/  FSEL R156, R153, RZ, P2 ;  /* 0x000000ff999c7208 */ /* 0x000fe20001000000 */
[----:B------:R-:W-:Y:S01]  /*63f0*/  FFMA.FTZ R205, R205, UR10, -R177 ;  /* 0x0000000acdcd7c23 */ /* 0x000fe200080108b1 */
[----:B------:R-:W-:Y:S01]  /*6400*/  FSEL R176, R176, RZ, P2 ;  /* 0x000000ffb0b07208 */ /* 0x000fe20001000000 */
[----:B------:R-:W-:Y:S01]  /*6410*/  FADD.FTZ R157, -R157, R202 ;  /* 0x000000ca9d9d7221 */ /* 0x000fe20000010100 */
[----:B------:R-:W-:Y:S01]  /*6420*/  MUFU.EX2 R164, R164 ;  /* 0x000000a400a47308 */ /* 0x000fe20000000800 */
[----:B------:R-:W-:Y:S01]  /*6430*/  FADD.FTZ R156, -R156, R201 ;  /* 0x000000c99c9c7221 */ /* 0x000fe20000010100 */
[--C-:B------:R-:W-:Y:S01]  /*6440*/  FFMA.FTZ R206, R206, UR10, -R177.reuse ;  /* 0x0000000acece7c23 */ /* 0x100fe200080108b1 */
[----:B------:R-:W-:Y:S01]  /*6450*/  FMUL.FTZ R166, R157, UR10 ;  /* 0x0000000a9da67c20 */ /* 0x000fe20008410000 */
[--C-:B------:R-:W-:Y:S01]  /*6460*/  FFMA.FTZ R154, R163, UR10, -R176.reuse ;  /* 0x0000000aa39a7c23 */ /* 0x100fe200080108b0 */
[----:B------:R-:W-:Y:S01]  /*6470*/  FMUL.FTZ R167, R156, UR10 ;  /* 0x0000000a9ca77c20 */ /* 0x000fe20008410000 */
        /* <DEDUP_REMOVED lines=21> */
[-C--:B0-----:R-:W-:Y:S01]  /*65d0*/  FMUL.FTZ R24, R24, R166.reuse ;  /* 0x000000a618187220 */ /* 0x081fe20000410000 */
[-C--:B------:R-:W-:Y:S01]  /*65e0*/  FMUL.FTZ R25, R25, R166.reuse ;  /* 0x000000a619197220 */ /* 0x080fe20000410000 */
        /* <DEDUP_REMOVED lines=132> */
[----:B0-----:R-:W-:Y:S01]  /*6e30*/  F2FP.F16.F32.PACK_AB R157, R155, R154 ;  /* 0x0000009a9b9d723e */ /* 0x001fe200000000ff */
[----:B------:R-:W-:Y:S01]  /*6e40*/  MUFU.EX2 R201, R201 ;  /* 0x000000c900c97308 */ /* 0x000fe20000000800 */
[----:B---3--:R-:W-:Y:S01]  /*6e50*/  F2FP.F16.F32.PACK_AB R159, R161, R160 ;  /* 0x000000a0a19f723e */ /* 0x008fe200000000ff */
[--C-:B------:R-:W-:Y:S01]  /*6e60*/  FFMA.FTZ R197, R186, UR10, -R177.reuse ;  /* 0x0000000abac57c23 */ /* 0x100fe200080108b1 */
[----:B----4-:R-:W-:Y:S01]  /*6e70*/  F2FP.F16.F32.PACK_AB R156, R163, R162 ;  /* 0x000000a2a39c723e */ /* 0x010fe200000000ff */
[--C-:B------:R-:W-:Y:S01]  /*6e80*/  FFMA.FTZ R186, R187, UR10, -R177.reuse ;  /* 0x0000000abbba7c23 */ /* 0x100fe200080108b1 */
[----:B-----5:R-:W-:Y:S01]  /*6e90*/  F2FP.F16.F32.PACK_AB R158, R165, R164 ;  /* 0x000000a4a59e723e */ /* 0x020fe200000000ff */
[--C-:B------:R-:W-:Y:S01]  /*6ea0*/  FFMA.FTZ R187, R189, UR10, -R177.reuse ;  /* 0x0000000abdbb7c23 */ /* 0x100fe200080108b1 */
[--C-:B------:R-:W-:Y:S01]  /*6eb0*/  FFMA.FTZ R190, R190, UR10, -R176.reuse ;  /* 0x0000000abebe7c23 */ /* 0x100fe200080108b0 */
[----:B------:R-:W-:Y:S01]  /*6ec0*/  MUFU.EX2 R202, R202 ;  /* 0x000000ca00ca7308 */ /* 0x000fe20000000800 */
[----:B------:R-:W-:Y:S01]  /*6ed0*/  WARPGROUP.ARRIVE ;  /* 0x00000000000079c5 */ /* 0x000fe20000000000 */
[--C-:B------:R-:W-:Y:S01]  /*6ee0*/  FFMA.FTZ R191, R191, UR10, -R176.reuse ;  /* 0x0000000abfbf7c23 */ /* 0x100fe200080108b0 */
[--C-:B------:R-:W-:Y:S01]  /*6ef0*/  FFMA.FTZ R192, R192, UR10, -R176.reuse ;  /* 0x0000000ac0c07c23 */ /* 0x100fe200080108b0 */
[--C-:B------:R-:W-:Y:S01]  /*6f00*/  FFMA.FTZ R188, R188, UR10, -R177.reuse ;  /* 0x0000000abcbc7c23 */ /* 0x100fe200080108b1 */
[--C-:B------:R-:W-:Y:S01]  /*6f10*/  FFMA.FTZ R189, R193, UR10, -R176.reuse ;  /* 0x0000000ac1bd7c23 */ /* 0x100fe200080108b0 */
[--C-:B------:R-:W-:Y:S01]  /*6f20*/  FFMA.FTZ R179, R179, UR10, -R176.reuse ;  /* 0x0000000ab3b37c23 */ /* 0x100fe200080108b0 */
[----:B------:R-:W-:Y:S01]  /*6f30*/  HGMMA.64x256x16.F32 R24, R156, gdesc[UR12].tnspB, R24, gsb0 ;  /* 0x43e0000c9c187df0 */ /* 0x000fe20008000818 */
[----:B------:R-:W-:Y:S01]  /*6f40*/  MUFU.EX2 R209, R209 ;  /* 0x000000d100d17308 */ /* 0x000fe20000000800 */
[----:B------:R-:W-:Y:S01]  /*6f50*/  UIADD3 UR14, UR6, 0x80, URZ ;  /* 0x00000080060e7890 */ /* 0x000fe2000fffe03f */
[--C-:B------:R-:W-:Y:S01]  /*6f60*/  FFMA.FTZ R180, R180, UR10, -R176.reuse ;  /* 0x0000000ab4b47c23 */ /* 0x100fe200080108b0 */
[----:B------:R-:W-:Y:S01]  /*6f70*/  UMOV UR15, 0x40000040 ;  /* 0x40000040000f7882 */ /* 0x000fe20000000000 */
        /* <DEDUP_REMOVED lines=14> */
[----:B------:R-:W-:Y:S01]  /*7060*/  FFMA.FTZ R175, R175, UR10, -R177 ;  /* 0x0000000aafaf7c23 */ /* 0x000fe200080108b1 */
[----:B------:R-:W-:Y:S01]  /*7070*/  FFMA.FTZ R171, R171, UR10, -R176 ;  /* 0x0000000aabab7c23 */ /* 0x000fe200080108b0 */
[----:B------:R-:W-:Y:S01]  /*7080*/  FFMA.FTZ R4, R167, R4, R154 ;  /* 0x00000004a7047223 */ /* 0x000fe2000001009a */
[----:B------:R-:W-:-:S03]  /*7090*/  FFMA.FTZ R0, R166, R0, R162 ;  /* 0x00000000a6007223 */ /* 0x000fc600000100a2 */
[----:B------:R-:W-:Y:S01]  /*70a0*/  MUFU.EX2 R207, R207 ;  /* 0x000000cf00cf7308 */ /* 0x000fe20000000800 */
[----:B------:R-:W-:Y:S01]  /*70b0*/  FADD.FTZ R155, R155, R4 ;  /* 0x000000049b9b7221 */ /* 0x000fe20000010000 */
[----:B------:R-:W-:-:S03]  /*70c0*/  FADD.FTZ R163, R163, R0 ;  /* 0x00000000a3a37221 */ /* 0x000fc60000010000 */
[----:B------:R-:W-:Y:S01]  /*70d0*/  FADD.FTZ R160, R160, R155 ;  /* 0x0000009ba0a07221 */ /* 0x000fe20000010000 */
[----:B------:R-:W-:Y:S02]  /*70e0*/  FADD.FTZ R164, R164, R163 ;  /* 0x000000a3a4a47221 */ /* 0x000fe40000010000 */
[----:B------:R-:W1:Y:S01]  /*70f0*/  MUFU.EX2 R208, R208 ;  /* 0x000000d000d07308 */ /* 0x000e620000000800 */
[----:B------:R-:W-:Y:S01]  /*7100*/  FADD.FTZ R160, R161, R160 ;  /* 0x000000a0a1a07221 */ /* 0x000fe20000010000 */
[----:B------:R-:W-:-:S06]  /*7110*/  FADD.FTZ R164, R165, R164 ;  /* 0x000000a4a5a47221 */ /* 0x000fcc0000010000 */
[----:B------:R-:W3:Y:S08]  /*7120*/  MUFU.EX2 R210, R210 ;  /* 0x000000d200d27308 */ /* 0x000ef00000000800 */
[----:B------:R-:W-:Y:S08]  /*7130*/  MUFU.EX2 R198, R198 ;  /* 0x000000c600c67308 */ /* 0x000ff00000000800 */
[----:B------:R-:W-:Y:S08]  /*7140*/  MUFU.EX2 R199, R199 ;  /* 0x000000c700c77308 */ /* 0x000ff00000000800 */
[----:B------:R-:W-:Y:S08]  /*7150*/  MUFU.EX2 R203, R203 ;  /* 0x000000cb00cb7308 */ /* 0x000ff00000000800 */
[----:B------:R-:W-:Y:S08]  /*7160*/  MUFU.EX2 R196, R196 ;  /* 0x000000c400c47308 */ /* 0x000ff00000000800 */
[----:B------:R-:W4:Y:S08]  /*7170*/  MUFU.EX2 R211, R211 ;  /* 0x000000d300d37308 */ /* 0x000f300000000800 */
[----:B------:R-:W-:Y:S08]  /*7180*/  MUFU.EX2 R194, R194 ;  /* 0x000000c200c27308 */ /* 0x000ff00000000800 */
[----:B------:R-:W5:Y:S08]  /*7190*/  MUFU.EX2 R195, R195 ;  /* 0x000000c300c37308 */ /* 0x000f700000000800 */
[----:B------:R-:W2:Y:S08]  /*71a0*/  MUFU.EX2 R204, R204 ;  /* 0x000000cc00cc7308 */ /* 0x000eb00000000800 */
[----:B------:R-:W-:Y:S08]  /*71b0*/  MUFU.EX2 R190, R190 ;  /* 0x000000be00be7308 */ /* 0x000ff00000000800 */
[----:B------:R-:W-:Y:S08]  /*71c0*/  MUFU.EX2 R191, R191 ;  /* 0x000000bf00bf7308 */ /* 0x000ff00000000800 */
[----:B------:R-:W-:Y:S08]  /*71d0*/  MUFU.EX2 R192, R192 ;  /* 0x000000c000c07308 */ /* 0x000ff00000000800 */
[----:B------:R-:W-:Y:S08]  /*71e0*/  MUFU.EX2 R188, R188 ;  /* 0x000000bc00bc7308 */ /* 0x000ff00000000800 */
[----:B------:R-:W2:Y:S08]  /*71f0*/  MUFU.EX2 R197, R197 ;  /* 0x000000c500c57308 */ /* 0x000eb00000000800 */
[----:B------:R-:W-:Y:S08]  /*7200*/  MUFU.EX2 R186, R186 ;  /* 0x000000ba00ba7308 */ /* 0x000ff00000000800 */
[----:B------:R-:W2:Y:S08]  /*7210*/  MUFU.EX2 R187, R187 ;  /* 0x000000bb00bb7308 */ /* 0x000eb00000000800 */
        /* <DEDUP_REMOVED lines=12> */
[----:B------:R-:W-:Y:S01]  /*72e0*/  MUFU.EX2 R172, R172 ;  /* 0x000000ac00ac7308 */ /* 0x000fe20000000800 */
[----:B------:R-:W-:-:S02]  /*72f0*/  WARPGROUP.DEPBAR.LE gsb0, 0x0 ;  /* 0x00008000000079c5 */ /* 0x000fc40000010000 */
[----:B0-----:R-:W-:-:S05]  /*7300*/  F2FP.F16.F32.PACK_AB R156, R206, R205 ;  /* 0x000000cdce9c723e */ /* 0x001fca00000000ff */
[----:B------:R-:W0:Y:S01]  /*7310*/  MUFU.EX2 R173, R173 ;  /* 0x000000ad00ad7308 */ /* 0x000e220000000800 */
[----:B------:R-:W-:Y:S01]  /*7320*/  F2FP.F16.F32.PACK_AB R157, R202, R201 ;  /* 0x000000c9ca9d723e */ /* 0x000fe200000000ff */
[----:B------:R-:W-:Y:S01]  /*7330*/  FADD.FTZ R201, R201, R160 ;  /* 0x000000a0c9c97221 */ /* 0x000fe20000010000 */
[----:B-1----:R-:W-:Y:S01]  /*7340*/  F2FP.F16.F32.PACK_AB R158, R208, R207 ;  /* 0x000000cfd09e723e */ /* 0x002fe200000000ff */
[----:B------:R-:W-:Y:S01]  /*7350*/  FADD.FTZ R205, R205, R164 ;  /* 0x000000a4cdcd7221 */ /* 0x000fe20000010000 */
[----:B---3--:R-:W-:Y:S01]  /*7360*/  F2FP.F16.F32.PACK_AB R159, R210, R209 ;  /* 0x000000d1d29f723e */ /* 0x008fe200000000ff */
        /* <DEDUP_REMOVED lines=8> */
[----:B------:R-:W1:Y:S01]  /*73f0*/  MUFU.EX2 R175, R175 ;  /* 0x000000af00af7308 */ /* 0x000e620000000800 */
[----:B------:R-:W-:Y:S01]  /*7400*/  UMOV UR15, 0x40000040 ;  /* 0x40000040000f7882 */ /* 0x000fe20000000000 */
[----:B------:R-:W-:Y:S01]  /*7410*/  FADD.FTZ R209, R210, R209 ;  /* 0x000000d1d2d17221 */ /* 0x000fe20000010000 */
[----:B------:R-:W-:-:S05]  /*7420*/  FADD.FTZ R207, R208, R207 ;  /* 0x000000cfd0cf7221 */ /* 0x000fca0000010000 */
[----:B------:R-:W3:Y:S01]  /*7430*/  MUFU.EX2 R171, R171 ;  /* 0x000000ab00ab7308 */ /* 0x000ee20000000800 */
[----:B------:R-:W-:Y:S02]  /*7440*/  WARPGROUP.DEPBAR.LE gsb0, 0x0 ;  /* 0x00008000000079c5 */ /* 0x000fe40000010000 */
[----:B----4-:R-:W-:Y:S01]  /*7450*/  F2FP.F16.F32.PACK_AB R156, R211, R196 ;  /* 0x000000c4d39c723e */ /* 0x010fe200000000ff */
[----:B------:R-:W-:Y:S01]  /*7460*/  FADD.FTZ R196, R196, R207 ;  /* 0x000000cfc4c47221 */ /* 0x000fe20000010000 */
[----:B------:R-:W-:Y:S01]  /*7470*/  F2FP.F16.F32.PACK_AB R157, R199, R198 ;  /* 0x000000c6c79d723e */ /* 0x000fe200000000ff */
[----:B------:R-:W-:Y:S01]  /*7480*/  FADD.FTZ R198, R198, R209 ;  /* 0x000000d1c6c67221 */ /* 0x000fe20000010000 */
[----:B-----5:R-:W-:Y:S01]  /*7490*/  F2FP.F16.F32.PACK_AB R158, R195, R194 ;  /* 0x000000c2c39e723e */ /* 0x020fe200000000ff */
[----:B------:R-:W-:Y:S01]  /*74a0*/  FADD.FTZ R211, R211, R196 ;  /* 0x000000c4d3d37221 */ /* 0x000fe20000010000 */
[----:B--2---:R-:W-:Y:S01]  /*74b0*/  F2FP.F16.F32.PACK_AB R159, R204, R203 ;  /* 0x000000cbcc9f723e */ /* 0x004fe200000000ff */
[----:B------:R-:W-:-:S02]  /*74c0*/  FADD.FTZ R198, R199, R198 ;  /* 0x000000c6c7c67221 */ /* 0x000fc40000010000 */
[----:B------:R-:W-:Y:S01]  /*74d0*/  FADD.FTZ R194, R194, R211 ;  /* 0x000000d3c2c27221 */ /* 0x000fe20000010000 */
[----:B------:R-:W-:Y:S01]  /*74e0*/  WARPGROUP.ARRIVE ;  /* 0x00000000000079c5 */ /* 0x000fe20000000000 */
[----:B------:R-:W-:Y:S02]  /*74f0*/  FADD.FTZ R203, R203, R198 ;  /* 0x000000c6cbcb7221 */ /* 0x000fe40000010000 */
[----:B------:R-:W-:Y:S02]  /*7500*/  FADD.FTZ R195, R195, R194 ;  /* 0x000000c2c3c37221 */ /* 0x000fe40000010000 */
[----:B------:R-:W-:Y:S01]  /*7510*/  FADD.FTZ R203, R204, R203 ;  /* 0x000000cbcccb7221 */ /* 0x000fe20000010000 */
[----:B------:R-:W-:Y:S01]  /*7520*/  HGMMA.64x256x16.F32 R24, R156, gdesc[UR12].tnspB, R24, gsb0 ;  /* 0x43e0000c9c187df0 */ /* 0x000fe20008000818 */
[----:B------:R-:W-:Y:S01]  /*7530*/  UIADD3 UR14, UR6, 0x180, URZ ;  /* 0x00000180060e7890 */ /* 0x000fe2000fffe03f */
[----:B------:R-:W-:Y:S01]  /*7540*/  UMOV UR15, 0x40000040 ;  /* 0x40000040000f7882 */ /* 0x000fe20000000000 */
[----:B------:R-:W-:-:S02]  /*7550*/  WARPGROUP.DEPBAR.LE gsb0, 0x0 ;  /* 0x00008000000079c5 */ /* 0x000fc40000010000 */
[----:B------:R-:W-:Y:S01]  /*7560*/  F2FP.F16.F32.PACK_AB R156, R197, R188 ;  /* 0x000000bcc59c723e */ /* 0x000fe200000000ff */
[----:B------:R-:W-:Y:S01]  /*7570*/  FADD.FTZ R188, R188, R195 ;  /* 0x000000c3bcbc7221 */ /* 0x000fe20000010000 */
[----:B------:R-:W-:Y:S01]  /*7580*/  F2FP.F16.F32.PACK_AB R157, R191, R190 ;  /* 0x000000bebf9d723e */ /* 0x000fe200000000ff */
[----:B------:R-:W-:Y:S01]  /*7590*/  FADD.FTZ R190, R190, R203 ;  /* 0x000000cbbebe7221 */ /* 0x000fe20000010000 */
[----:B------:R-:W-:Y:S01]  /*75a0*/  F2FP.F16.F32.PACK_AB R158, R187, R186 ;  /* 0x000000babb9e723e */ /* 0x000fe200000000ff */
[----:B------:R-:W-:Y:S01]  /*75b0*/  FADD.FTZ R197, R197, R188 ;  /* 0x000000bcc5c57221 */ /* 0x000fe20000010000 */
[----:B------:R-:W-:Y:S01]  /*75c0*/  F2FP.F16.F32.PACK_AB R159, R189, R192 ;  /* 0x000000c0bd9f723e */ /* 0x000fe200000000ff */
[----:B------:R-:W-:Y:S02]  /*75d0*/  FADD.FTZ R191, R191, R190 ;  /* 0x000000bebfbf7221 */ /* 0x000fe40000010000 */
[----:B------:R-:W-:Y:S01]  /*75e0*/  FADD.FTZ R186, R186, R197 ;  /* 0x000000c5baba7221 */ /* 0x000fe20000010000 */
[----:B------:R-:W-:Y:S01]  /*75f0*/  WARPGROUP.ARRIVE ;  /* 0x00000000000079c5 */ /* 0x000fe20000000000 */
[----:B------:R-:W-:-:S02]  /*7600*/  FADD.FTZ R192, R192, R191 ;  /* 0x000000bfc0c07221 */ /* 0x000fc40000010000 */
        /* <DEDUP_REMOVED lines=23> */
[----:B0-----:R-:W-:Y:S01]  /*7780*/  F2FP.F16.F32.PACK_AB R156, R173, R172 ;  /* 0x000000acad9c723e */ /* 0x001fe200000000ff */
[----:B------:R-:W-:Y:S01]  /*7790*/  FADD.FTZ R172, R172, R185 ;  /* 0x000000b9acac7221 */ /* 0x000fe20000010000 */
[----:B------:R-:W-:Y:S01]  /*77a0*/  F2FP.F16.F32.PACK_AB R157, R169, R168 ;  /* 0x000000a8a99d723e */ /* 0x000fe200000000ff */
[----:B------:R-:W-:Y:S01]  /*77b0*/  FADD.FTZ R168, R168, R181 ;  /* 0x000000b5a8a87221 */ /* 0x000fe20000010000 */
[----:B-1----:R-:W-:Y:S01]  /*77c0*/  F2FP.F16.F32.PACK_AB R158, R175, R174 ;  /* 0x000000aeaf9e723e */ /* 0x002fe200000000ff */
        /* <DEDUP_REMOVED lines=12> */
.L_x_4726:
[----:B------:R-:W0:Y:S01]  /*7890*/  S2UR UR6, SR_CgaCtaId ;  /* 0x00000000000679c3 */ /* 0x000e220000008800 */
[----:B------:R-:W-:Y:S01]  /*78a0*/  UISETP.GT.AND UP0, UPT, UR7, UR56, UPT ;  /* 0x000000380700728c */ /* 0x000fe2000bf04270 */
[----:B------:R-:W-:Y:S01]  /*78b0*/  IMAD.MOV.U32 R201, RZ, RZ, R153 ;  /* 0x000000ffffc97224 */ /* 0x000fe200078e0099 */
[----:B------:R-:W-:Y:S01]  /*78c0*/  UIADD3 UR5, UR5, 0x32460, URZ ;  /* 0x0003246005057890 */ /* 0x000fe2000fffe03f */
[----:B------:R-:W-:Y:S01]  /*78d0*/  MOV R202, R152 ;  /* 0x0000009800ca7202 */ /* 0x000fe20000000f00 */
[----:B------:R-:W-:Y:S02]  /*78e0*/  UIADD3 UR7, UR7, -0x1, URZ ;  /* 0xffffffff07077890 */ /* 0x000fe4000fffe03f */
[----:B------:R-:W-:Y:S01]  /*78f0*/  PLOP3.LUT P1, PT, PT, PT, UP0, 0x80, 0x0 ;  /* 0x000000000000781c */ /* 0x000fe20003f2f008 */
[----:B0-----:R-:W-:-:S09]  /*7900*/  UPRMT UR5, UR6, 0x654, UR5 ;  /* 0x0000065406057896 */ /* 0x001fd20008000005 */
[----:B------:R-:W-:Y:S03]  /*7910*/  SYNCS.ARRIVE.TRANS64.RED.A1T0 RZ, [UR5], RZ ;  /* 0x000000ffffff79a7 */ /* 0x000fe60008100405 */
[----:B------:R-:W-:Y:S05]  /*7920*/  @P1 BRA `(.L_x_4727) ;  /* 0xffffffcc00341947 */ /* 0x000fea000383ffff */
[----:B------:R-:W-:-:S05]  /*7930*/  UMOV UR38, UR7 ;  /* 0x0000000700267c82 */ /* 0x000fca0008000000 */
.L_x_4716:
[----:B------:R-:W-:-:S13]  /*7940*/  R2UR UR5, R223 ;  /* 0x00000000df0572ca */ /* 0x000fda00000e0000 */
[----:B------:R-:W-:-:S06]  /*7950*/  UISETP.GE.AND UP0, UPT, UR38, UR5, UPT ;  /* 0x000000052600728c */ /* 0x000fcc000bf06270 */
[----:B------:R-:W-:-:S13]  /*7960*/  PLOP3.LUT P1, PT, PT, PT, UP0, 0x80, 0x0 ;  /* 0x000000000000781c */ /* 0x000fda0003f2f008 */
[----:B------:R-:W-:Y:S05]  /*7970*/  @!P1 BRA `(.L_x_4728) ;  /* 0x0000002800409947 */ /* 0x000fea0003800000 */
[----:B------:R-:W-:Y:S01]  /*7980*/  IMAD.MOV.U32 R201, RZ, RZ, R153 ;  /* 0x000000ffffc97224 */ /* 0x000fe200078e0099 */
[----:B------:R-:W-:Y:S01]  /*7990*/  ULDC UR6, c[0x0][0xad0] ;  /* 0x0002b40000067ab9 */ /* 0x000fe20000000800 */
[----:B------:R-:W-:-:S07]  /*79a0*/  IMAD.MOV.U32 R200, RZ, RZ, R152 ;  /* 0x000000ffffc87224 */ /* 0x000fce00078e0098 */
.L_x_4739:
[----:B------:R-:W-:-:S04]  /*79b0*/  UIADD3 UR4, UR4, 0x1, URZ ;  /* 0x0000000104047890 */ /* 0x000fc8000fffe03f */
[----:B------:R-:W-:-:S04]  /*79c0*/  UISETP.NE.AND UP0, UPT, UR4, 0x2, UPT ;  /* 0x000000020400788c */ /* 0x000fc8000bf05270 */
[----:B------:R-:W-:Y:S02]  /*79d0*/  USEL UR5, URZ, 0x1, UP0 ;  /* 0x000000013f057887 */ /* 0x000fe40008000000 */
[----:B------:R-:W-:-:S04]  /*79e0*/  USEL UR4, UR4, URZ, UP0 ;  /* 0x0000003f04047287 */ /* 0x000fc80008000000 */
[----:B------:R-:W-:Y:S01]  /*79f0*/  LOP3.LUT R5, R5, UR5, RZ, 0x3c, !PT ;  /* 0x0000000505057c12 */ /* 0x000fe2000f8e3cff */
[----:B------:R-:W-:Y:S07]  /*7a00*/  @!P0 BRA `(.L_x_4729) ;  /* 0x0000000000048947 */ /* 0x000fee0003800000 */
[----:B------:R-:W-:Y:S01]  /*7a10*/  BPT.TRAP 0x1 ;  /* 0x000000040000795c */ /* 0x000fe20000300000 */
.L_x_4729:
[----:B------:R-:W-:Y:S01]  /*7a20*/  ULEA UR7, UR4, UR61, 0x3 ;  /* 0x0000003d04077291 */ /* 0x000fe2000f8e183f */
[----:B------:R-:W-:-:S08]  /*7a30*/  SHF.L.U32 R202, R5, 0x1f, RZ ;  /* 0x0000001f05ca7819 */ /* 0x000fd000000006ff */
[----:B------:R0:W1:Y:S01]  /*7a40*/  SYNCS.PHASECHK.TRANS64.TRYWAIT P1, [UR7+0x32430], R202 ;  /* 0x032430caff0075a7 */ /* 0x0000620008020147 */
[----:B------:R-:W-:Y:S05]  /*7a50*/  @!P0 BRA `(.L_x_4730) ;  /* 0x0000000000048947 */ /* 0x000fea0003800000 */
[----:B------:R-:W-:Y:S01]  /*7a60*/  BPT.TRAP 0x1 ;  /* 0x000000040000795c */ /* 0x000fe20000300000 */
.L_x_4730:
[----:B-1----:R-:W-:Y:S05]  /*7a70*/  @P1 BRA `(.L_x_4731) ;  /* 0x0000000000081947 */ /* 0x002fea0003800000 */
[----:B------:R-:W1:Y:S02]  /*7a80*/  SYNCS.PHASECHK.TRANS64.TRYWAIT P1, [UR7+0x32430], R202 ;  /* 0x032430caff0075a7 */ /* 0x000e640008020147 */
[----:B-1----:R-:W-:Y:S05]  /*7a90*/  @!P1 BRA `(.L_x_4732) ;  /* 0x0000009c00d89947 */ /* 0x002fea0003800000 */
.L_x_4731:
[----:B------:R-:W-:Y:S01]  /*7aa0*/  R2UR UR5, R21 ;  /* 0x00000000150572ca */ /* 0x000fe200000e0000 */
[----:B-1----:R-:W-:Y:S01]  /*7ab0*/  WARPGROUP.ARRIVE ;  /* 0x00000000000079c5 */ /* 0x002fe20000000000 */
[----:B------:R-:W-:Y:S01]  /*7ac0*/  R2UR UR56, R22 ;  /* 0x00000000163872ca */ /* 0x000fe200000e0000 */
[----:B------:R-:W-:Y:S01]  /*7ad0*/  UMOV UR59, 0x40000040 ;  /* 0x40000040003b7882 */ /* 0x000fe20000000000 */
[----:B------:R-:W-:-:S09]  /*7ae0*/  R2UR UR57, R23 ;  /* 0x00000000173972ca */ /* 0x000fd200000e0000 */
[----:B------:R-:W-:-:S07]  /*7af0*/  UIMAD UR5, UR4, 0x300, UR5 ;  /* 0x00000300040578a4 */ /* 0x000fce000f8e0205 */
[----:B------:R-:W-:Y:S02]  /*7b00*/  UMOV UR58, UR5 ;  /* 0x00000005003a7c82 */ /* 0x000fe40008000000 */
        /* <DEDUP_REMOVED lines=25> */
.L_x_4733:
[----:B------:R1:W2:Y:S01]  /*7ca0*/  SYNCS.PHASECHK.TRANS64.TRYWAIT P1, [UR7+0x32450], R202 ;  /* 0x032450caff0075a7 */ /* 0x0002a20008020147 */
[----:B------:R-:W-:Y:S05]  /*7cb0*/  @!P0 BRA `(.L_x_4734) ;  /* 0x0000000000048947 */ /* 0x000fea0003800000 */
[----:B------:R-:W-:Y:S01]  /*7cc0*/  BPT.TRAP 0x1 ;  /* 0x000000040000795c */ /* 0x000fe20000300000 */
.L_x_4734:
[----:B--2---:R-:W-:Y:S05]  /*7cd0*/  @P1 BRA `(.L_x_4735) ;  /* 0x0000000000081947 */ /* 0x004fea0003800000 */
[----:B------:R-:W2:Y:S02]  /*7ce0*/  SYNCS.PHASECHK.TRANS64.TRYWAIT P1, [UR7+0x32450], R202 ;  /* 0x032450caff0075a7 */ /* 0x000ea40008020147 */
[----:B--2---:R-:W-:Y:S05]  /*7cf0*/  @!P1 BRA `(.L_x_4736) ;  /* 0x0000009c00589947 */ /* 0x004fea0003800000 */
.L_x_4735:
[----:B------:R-:W-:Y:S01]  /*7d00*/  R2UR UR56, R8 ;  /* 0x00000000083872ca */ /* 0x000fe200000e0000 */
[----:B------:R-:W-:Y:S01]  /*7d10*/  UIMAD UR5, UR4, 0xc00, UR39 ;  /* 0x00000c00040578a4 */ /* 0x000fe2000f8e0227 */
[----:B------:R-:W-:Y:S01]  /*7d20*/  R2UR UR57, R9 ;  /* 0x00000000093972ca */ /* 0x000fe200000e0000 */
[----:B------:R-:W-:Y:S01]  /*7d30*/  WARPGROUP.ARRIVE ;  /* 0x00000000000079c5 */ /* 0x000fe20000000000 */
[----:B------:R-:W-:Y:S01]  /*7d40*/  UMOV UR59, 0x40000040 ;  /* 0x40000040003b7882 */ /* 0x000fe20000000000 */
[----:B------:R-:W-:Y:S01]  /*7d50*/  UIADD3 UR10, UR5, 0x300, URZ ;  /* 0x00000300050a7890 */ /* 0x000fe2000fffe03f */
[----:B------:R-:W-:Y:S02]  /*7d60*/  UMOV UR11, 0x40000040 ;  /* 0x40000040000b7882 */ /* 0x000fe40000000000 */
[----:B------:R-:W-:Y:S01]  /*7d70*/  UMOV UR58, UR5 ;  /* 0x00000005003a7c82 */ /* 0x000fe20008000000 */
[----:B------:R-:W-:Y:S01]  /*7d80*/  UIADD3 UR14, UR5, 0x302, URZ ;  /* 0x00000302050e7890 */ /* 0x000fe2000fffe03f */
[----:B------:R-:W-:Y:S01]  /*7d90*/  UMOV UR15, 0x40000040 ;  /* 0x40000040000f7882 */ /* 0x000fe20000000000 */
[----:B------:R-:W-:Y:S01]  /*7da0*/  UIADD3 UR18, UR5, 0x304, URZ ;  /* 0x0000030405127890 */ /* 0x000fe2000fffe03f */
[----:B------:R-:W-:-:S03]  /*7db0*/  UMOV UR19, 0x40000040 ;  /* 0x4000004000137882 */ /* 0x000fc60000000000 */
        /* <DEDUP_REMOVED lines=21> */
[----:B------:R-:W-:-:S02]  /*7f10*/  WARPGROUP.DEPBAR.LE gsb0, 0x0 ;  /* 0x00008000000079c5 */ /* 0x000fc40000010000 */
        /* <DEDUP_REMOVED lines=60> */
.L_x_4737:
[----:B012---:R-:W-:Y:S01]  /*82e0*/  FMUL.FTZ R202, R152, UR6 ;  /* 0x0000000698ca7c20 */ /* 0x007fe20008410000 */
        /* <DEDUP_REMOVED lines=22> */
[----:B0-----:R-:W-:Y:S01]  /*8450*/  FMNMX.FTZ R152, R202, R200, !PT ;  /* 0x000000c8ca987209 */ /* 0x001fe20007810000 */
[----:B------:R-:W-:Y:S01]  /*8460*/  FMUL.FTZ R166, R169, UR6 ;  /* 0x00000006a9a67c20 */ /* 0x000fe20008410000 */
[----:B------:R-:W-:Y:S01]  /*8470*/  FMUL.FTZ R162, R162, UR6 ;  /* 0x00000006a2a27c20 */ /* 0x000fe20008410000 */
[----:B------:R-:W-:Y:S01]  /*8480*/  FMUL.FTZ R205, R167, UR6 ;  /* 0x00000006a7cd7c20 */ /* 0x000fe20008410000 */
[----:B------:R-:W-:Y:S01]  /*8490*/  FMUL.FTZ R169, R172, UR6 ;  /* 0x00000006aca97c20 */ /* 0x000fe20008410000 */
[----:B------:R-:W-:Y:S01]  /*84a0*/  FMUL.FTZ R163, R163, UR6 ;  /* 0x00000006a3a37c20 */ /* 0x000fe20008410000 */
[----:B------:R-:W-:Y:S01]  /*84b0*/  FMUL.FTZ R167, R170, UR6 ;  /* 0x00000006aaa77c20 */ /* 0x000fe20008410000 */
[----:B------:R-:W0:Y:S01]  /*84c0*/  MUFU.TANH R157, R157 ;  /* 0x0000009d009d7308 */ /* 0x000e220000002400 */
        /* <DEDUP_REMOVED lines=25> */
[----:B------:R-:W1:Y:S01]  /*8660*/  S2UR UR11, SR_CgaCtaId ;  /* 0x00000000000b79c3 */ /* 0x000e620000008800 */
[----:B------:R-:W-:Y:S01]  /*8670*/  ULDC UR10, c[0x0][0xa80] ;  /* 0x0002a000000a7ab9 */ /* 0x000fe20000000800 */
[----:B------:R-:W-:Y:S01]  /*8680*/  UIADD3 UR5, UR7, 0x32440, URZ ;  /* 0x0003244007057890 */ /* 0x000fe2000fffe03f */
[----:B------:R-:W-:-:S03]  /*8690*/  UMOV UR15, 0x40000040 ;  /* 0x40000040000f7882 */ /* 0x000fc60000000000 */
[----:B------:R-:W4:Y:S01]  /*86a0*/  MUFU.TANH R164, R164 ;  /* 0x000000a400a47308 */ /* 0x000f220000002400 */
[----:B--2---:R-:W-:-:S07]  /*86b0*/  FMNMX.FTZ R207, R161, R152, !PT ;  /* 0x00000098a1cf7209 */ /* 0x004fce0007810000 */
[----:B------:R-:W2:Y:S01]  /*86c0*/  MUFU.TANH R155, R155 ;  /* 0x0000009b009b7308 */ /* 0x000ea20000002400 */
[----:B0-----:R-:W-:-:S07]  /*86d0*/  FMNMX.FTZ R152, R154, R201, !PT ;  /* 0x000000c99a987209 */ /* 0x001fce0007810000 */
[----:B------:R-:W0:Y:S01]  /*86e0*/  MUFU.TANH R203, R203 ;  /* 0x000000cb00cb7308 */ /* 0x000e220000002400 */
[----:B----4-:R-:W-:Y:S01]  /*86f0*/  FMNMX.FTZ R186, R164, R207, !PT ;  /* 0x000000cfa4ba7209 */ /* 0x010fe20007810000 */
[----:B-1----:R-:W-:Y:S02]  /*8700*/  UPRMT UR11, UR11, 0x654, UR5 ;  /* 0x000006540b0b7896 */ /* 0x002fe40008000005 */
[----:B------:R-:W-:-:S04]  /*8710*/  UIMAD UR5, UR4, 0xc00, UR60 ;  /* 0x00000c00040578a4 */ /* 0x000fc8000f8e023c */
[----:B------:R-:W1:Y:S01]  /*8720*/  MUFU.TANH R158, R158 ;  /* 0x0000009e009e7308 */ /* 0x000e620000002400 */
[----:B--2---:R-:W-:Y:S02]  /*8730*/  FMNMX.FTZ R207, R155, R152, !PT ;  /* 0x000000989bcf7209 */ /* 0x004fe40007810000 */
[----:B------:R-:W-:Y:S01]  /*8740*/  SYNCS.ARRIVE.TRANS64.RED.A1T0 RZ, [UR11], RZ ;  /* 0x000000ffffff79a7 */ /* 0x000fe2000810040b */
[----:B------:R-:W-:-:S04]  /*8750*/  UMOV UR14, UR5 ;  /* 0x00000005000e7c82 */ /* 0x000fc80008000000 */
[----:B------:R-:W2:Y:S01]  /*8760*/  MUFU.TANH R165, R165 ;  /* 0x000000a500a57308 */ /* 0x000ea20000002400 */
[----:B0-----:R-:W-:-:S07]  /*8770*/  FMNMX.FTZ R186, R203, R186, !PT ;  /* 0x000000bacbba7209 */ /* 0x001fce0007810000 */
[----:B------:R-:W0:Y:S01]  /*8780*/  MUFU.TANH R159, R159 ;  /* 0x0000009f009f7308 */ /* 0x000e220000002400 */
[----:B-1----:R-:W-:-:S07]  /*8790*/  FMNMX.FTZ R152, R158, R207, !PT ;  /* 0x000000cf9e987209 */ /* 0x002fce0007810000 */
[----:B------:R-:W1:Y:S01]  /*87a0*/  MUFU.TANH R166, R166 ;  /* 0x000000a600a67308 */ /* 0x000e620000002400 */
[----:B--2---:R-:W-:Y:S01]  /*87b0*/  FMNMX.FTZ R209, R165, R186, !PT ;  /* 0x000000baa5d17209 */ /* 0x004fe20007810000 */
[----:B------:R-:W-:-:S06]  /*87c0*/  FMUL.FTZ R186, R192, UR6 ;  /* 0x00000006c0ba7c20 */ /* 0x000fcc0008410000 */
        /* <DEDUP_REMOVED lines=28> */
[----:B-1----:R-:W-:Y:S01]  /*8990*/  FMNMX.FTZ R193, R179, R192, !PT ;  /* 0x000000c0b3c17209 */ /* 0x002fe20007810000 */
[----:B------:R-:W-:-:S06]  /*89a0*/  FMUL.FTZ R192, R196, UR6 ;  /* 0x00000006c4c07c20 */ /* 0x000fcc0008410000 */
        /* <DEDUP_REMOVED lines=38> */
[----:B--2---:R-:W-:-:S05]  /*8c10*/  FMNMX.FTZ R194, R193, R194, !PT ;  /* 0x000000c2c1c27209 */ /* 0x004fca0007810000 */
[----:B------:R-:W2:Y:S02]  /*8c20*/  SHFL.BFLY PT, R199, R194, 0x2, 0x1f ;  /* 0x0c401f00c2c77f89 */ /* 0x000ea400000e0000 */
[----:B------:R-:W4:Y:S01]  /*8c30*/  MUFU.TANH R206, R206 ;  /* 0x000000ce00ce7308 */ /* 0x000f220000002400 */
[----:B0-----:R-:W-:-:S04]  /*8c40*/  FMNMX.FTZ R197, R195, R152, !PT ;  /* 0x00000098c3c57209 */ /* 0x001fc80007810000 */
[----:B-1----:R-:W-:-:S04]  /*8c50*/  FMNMX.FTZ R197, R198, R197, !PT ;  /* 0x000000c5c6c57209 */ /* 0x002fc80007810000 */
[----:B----4-:R-:W-:-:S05]  /*8c60*/  FMNMX.FTZ R197, R206, R197, !PT ;  /* 0x000000c5cec57209 */ /* 0x010fca0007810000 */
[----:B------:R-:W0:Y:S01]  /*8c70*/  SHFL.BFLY PT, R196, R197, 0x2, 0x1f ;  /* 0x0c401f00c5c47f89 */ /* 0x000e2200000e0000 */
[----:B--2---:R-:W-:-:S05]  /*8c80*/  FMNMX.FTZ R199, R194, R199, !PT ;  /* 0x000000c7c2c77209 */ /* 0x004fca0007810000 */
[----:B------:R-:W1:Y:S01]  /*8c90*/  SHFL.BFLY PT, R152, R199, 0x1, 0x1f ;  /* 0x0c201f00c7987f89 */ /* 0x000e6200000e0000 */
[----:B0-----:R-:W-:-:S05]  /*8ca0*/  FMNMX.FTZ R207, R197, R196, !PT ;  /* 0x000000c4c5cf7209 */ /* 0x001fca0007810000 */
[----:B------:R-:W0:Y:S01]  /*8cb0*/  SHFL.BFLY PT, R208, R207, 0x1, 0x1f ;  /* 0x0c201f00cfd07f89 */ /* 0x000e2200000e0000 */
[----:B-1----:R-:W-:-:S05]  /*8cc0*/  FMNMX.FTZ R152, R199, R152, !PT ;  /* 0x00000098c7987209 */ /* 0x002fca0007810000 */
        /* <DEDUP_REMOVED lines=16> */
[----:B0-----:R-:W-:Y:S01]  /*8dd0*/  FMNMX.FTZ R153, R207, R208, !PT ;  /* 0x000000d0cf997209 */ /* 0x001fe20007810000 */
[----:B------:R-:W-:Y:S01]  /*8de0*/  MUFU.EX2 R196, R196 ;  /* 0x000000c400c47308 */ /* 0x000fe20000000800 */
[--C-:B------:R-:W-:Y:S01]  /*8df0*/  FFMA.FTZ R170, R170, UR10, -R200.reuse ;  /* 0x0000000aaaaa7c23 */ /* 0x100fe200080108c8 */
[--C-:B------:R-:W-:Y:S01]  /*8e00*/  FFMA.FTZ R178, R178, UR10, -R200.reuse ;  /* 0x0000000ab2b27c23 */ /* 0x100fe200080108c8 */
[----:B------:R-:W-:Y:S01]  /*8e10*/  FFMA.FTZ R186, R186, UR10, -R200 ;  /* 0x0000000ababa7c23 */ /* 0x000fe200080108c8 */
[C---:B------:R-:W-:Y:S01]  /*8e20*/  FADD.FTZ R156, -R153.reuse, R201 ;  /* 0x000000c9999c7221 */ /* 0x040fe20000010100 */
[----:B------:R-:W-:-:S03]  /*8e30*/  FMUL.FTZ R208, R153, UR10 ;  /* 0x0000000a99d07c20 */ /* 0x000fc60008410000 */
[----:B------:R-:W-:Y:S01]  /*8e40*/  FMUL.FTZ R156, R156, UR10 ;  /* 0x0000000a9c9c7c20 */ /* 0x000fe20008410000 */
[--C-:B------:R-:W-:Y:S01]  /*8e50*/  FFMA.FTZ R154, R154, UR10, -R208.reuse ;  /* 0x0000000a9a9a7c23 */ /* 0x100fe200080108d0 */
[--C-:B------:R-:W-:Y:S01]  /*8e60*/  FFMA.FTZ R155, R155, UR10, -R208.reuse ;  /* 0x0000000a9b9b7c23 */ /* 0x100fe200080108d0 */
[--C-:B------:R-:W-:Y:S01]  /*8e70*/  FFMA.FTZ R207, R158, UR10, -R208.reuse ;  /* 0x0000000a9ecf7c23 */ /* 0x100fe200080108d0 */
[--C-:B------:R-:W-:Y:S01]  /*8e80*/  FFMA.FTZ R209, R159, UR10, -R208.reuse ;  /* 0x0000000a9fd17c23 */ /* 0x100fe200080108d0 */
[----:B------:R-:W0:Y:S01]  /*8e90*/  MUFU.EX2 R201, R156 ;  /* 0x0000009c00c97308 */ /* 0x000e220000000800 */
        /* <DEDUP_REMOVED lines=136> */
[--C-:B------:R-:W-:Y:S01]  /*9720*/  FFMA.FTZ R162, R162, UR10, -R208.reuse ;  /* 0x0000000aa2a27c23 */ /* 0x100fe200080108d0 */
[----:B--2---:R-:W-:Y:S01]  /*9730*/  F2FP.F16.F32.PACK_AB R158, R202, R199 ;  /* 0x000000c7ca9e723e */ /* 0x004fe200000000ff */
        /* <DEDUP_REMOVED lines=9> */
[----:B------:R-:W-:Y:S01]  /*97d0*/  FFMA.FTZ R212, R175, UR10, -R208 ;  /* 0x0000000aafd47c23 */ /* 0x000fe200080108d0 */
        /* <DEDUP_REMOVED lines=8> */
[----:B------:R-:W1:Y:S01]  /*9860*/  MUFU.EX2 R161, R161 ;  /* 0x000000a100a17308 */ /* 0x000e620000000800 */
[--C-:B------:R-:W-:Y:S01]  /*9870*/  FFMA.FTZ R181, R180, UR10, -R200.reuse ;  /* 0x0000000ab4b57c23 */ /* 0x100fe200080108c8 */
[--C-:B------:R-:W-:Y:S01]  /*9880*/  FFMA.FTZ R180, R185, UR10, -R200.reuse ;  /* 0x0000000ab9b47c23 */ /* 0x100fe200080108c8 */
[----:B------:R-:W-:Y:S01]  /*9890*/  FFMA.FTZ R183, R187, UR10, -R200 ;  /* 0x0000000abbb77c23 */ /* 0x000fe200080108c8 */
[--C-:B------:R-:W-:Y:S01]  /*98a0*/  FFMA.FTZ R185, R184, UR10, -R208.reuse ;  /* 0x0000000ab8b97c23 */ /* 0x100fe200080108d0 */
[--C-:B------:R-:W-:Y:S01]  /*98b0*/  FFMA.FTZ R182, R182, UR10, -R208.reuse ;  /* 0x0000000ab6b67c23 */ /* 0x100fe200080108d0 */
[--C-:B------:R-:W-:Y:S01]  /*98c0*/  FFMA.FTZ R184, R189, UR10, -R208.reuse ;  /* 0x0000000abdb87c23 */ /* 0x100fe200080108d0 */
[----:B------:R-:W-:Y:S01]  /*98d0*/  FFMA.FTZ R187, R191, UR10, -R208 ;  /* 0x0000000abfbb7c23 */ /* 0x000fe200080108d0 */
[----:B------:R-:W-:Y:S01]  /*98e0*/  MUFU.EX2 R164, R164 ;  /* 0x000000a400a47308 */ /* 0x000fe20000000800 */
[--C-:B------:R-:W-:Y:S01]  /*98f0*/  FFMA.FTZ R189, R188, UR10, -R200.reuse ;  /* 0x0000000abcbd7c23 */ /* 0x100fe200080108c8 */
[----:B------:R-:W-:Y:S01]  /*9900*/  WARPGROUP.ARRIVE ;  /* 0x00000000000079c5 */ /* 0x000fe20000000000 */
[--C-:B------:R-:W-:Y:S01]  /*9910*/  FFMA.FTZ R191, R193, UR10, -R200.reuse ;  /* 0x0000000ac1bf7c23 */ /* 0x100fe200080108c8 */
[----:B------:R-:W-:Y:S01]  /*9920*/  FFMA.FTZ R188, R192, UR10, -R200 ;  /* 0x0000000ac0bc7c23 */ /* 0x000fe200080108c8 */
[--C-:B------:R-:W-:Y:S01]  /*9930*/  FFMA.FTZ R193, R195, UR10, -R208.reuse ;  /* 0x0000000ac3c17c23 */ /* 0x100fe200080108d0 */
[--C-:B------:R-:W-:Y:S01]  /*9940*/  FFMA.FTZ R190, R190, UR10, -R208.reuse ;  /* 0x0000000abebe7c23 */ /* 0x100fe200080108d0 */
[--C-:B------:R-:W-:Y:S01]  /*9950*/  FFMA.FTZ R192, R198, UR10, -R208.reuse ;  /* 0x0000000ac6c07c23 */ /* 0x100fe200080108d0 */
[----:B------:R-:W-:Y:S01]  /*9960*/  HGMMA.64x256x16.F32 R24, R156, gdesc[UR12].tnspB, R24, gsb0 ;  /* 0x43e0000c9c187df0 */ /* 0x000fe20008000818 */
[----:B------:R-:W-:Y:S01]  /*9970*/  MUFU.EX2 R203, R203 ;  /* 0x000000cb00cb7308 */ /* 0x000fe20000000800 */
[----:B------:R-:W-:Y:S01]  /*9980*/  UIADD3 UR14, UR5, 0x80, URZ ;  /* 0x00000080050e7890 */ /* 0x000fe2000fffe03f */
[----:B------:R-:W-:Y:S01]  /*9990*/  FFMA.FTZ R195, R206, UR10, -R208 ;  /* 0x0000000acec37c23 */ /* 0x000fe200080108d0 */
[----:B------:R-:W-:Y:S01]  /*99a0*/  UMOV UR15, 0x40000040 ;  /* 0x40000040000f7882 */ /* 0x000fe20000000000 */
[----:B------:R-:W-:Y:S01]  /*99b0*/  FFMA.FTZ R0, R194, R0, R196 ;  /* 0x00000000c2007223 */ /* 0x000fe200000100c4 */
[----:B------:R-:W-:-:S03]  /*99c0*/  FFMA.FTZ R4, R201, R4, R154 ;  /* 0x00000004c9047223 */ /* 0x000fc6000001009a */
[----:B------:R-:W-:Y:S01]  /*99d0*/  MUFU.EX2 R162, R162 ;  /* 0x000000a200a27308 */ /* 0x000fe20000000800 */
[----:B------:R-:W-:Y:S01]  /*99e0*/  FADD.FTZ R0, R197, R0 ;  /* 0x00000000c5007221 */ /* 0x000fe20000010000 */
[----:B------:R-:W-:-:S03]  /*99f0*/  FADD.FTZ R4, R155, R4 ;  /* 0x000000049b047221 */ /* 0x000fc60000010000 */
[----:B------:R-:W-:Y:S01]  /*9a00*/  FADD.FTZ R199, R199, R0 ;  /* 0x00000000c7c77221 */ /* 0x000fe20000010000 */
[----:B------:R-:W-:Y:S02]  /*9a10*/  FADD.FTZ R4, R207, R4 ;  /* 0x00000004cf047221 */ /* 0x000fe40000010000 */
[----:B------:R-:W2:Y:S01]  /*9a20*/  MUFU.EX2 R163, R163 ;  /* 0x000000a300a37308 */ /* 0x000ea20000000800 */
[----:B------:R-:W-:Y:S01]  /*9a30*/  FADD.FTZ R199, R202, R199 ;  /* 0x000000c7cac77221 */ /* 0x000fe20000010000 */
[----:B------:R-:W-:-:S06]  /*9a40*/  FADD.FTZ R209, R209, R4 ;  /* 0x00000004d1d17221 */ /* 0x000fcc0000010000 */
[----:B------:R-:W-:Y:S08]  /*9a50*/  MUFU.EX2 R204, R204 ;  /* 0x000000cc00cc7308 */ /* 0x000ff00000000800 */
[----:B------:R-:W4:Y:S08]  /*9a60*/  MUFU.EX2 R205, R205 ;  /* 0x000000cd00cd7308 */ /* 0x000f300000000800 */
[----:B------:R-:W-:Y:S08]  /*9a70*/  MUFU.EX2 R165, R165 ;  /* 0x000000a500a57308 */ /* 0x000ff00000000800 */
[----:B------:R-:W5:Y:S08]  /*9a80*/  MUFU.EX2 R166, R166 ;  /* 0x000000a600a67308 */ /* 0x000f700000000800 */
[----:B------:R-:W-:Y:S08]  /*9a90*/  MUFU.EX2 R169, R169 ;  /* 0x000000a900a97308 */ /* 0x000ff00000000800 */
[----:B------:R-:W-:Y:S08]  /*9aa0*/  MUFU.EX2 R210, R210 ;  /* 0x000000d200d27308 */ /* 0x000ff00000000800 */
[----:B------:R-:W-:Y:S08]  /*9ab0*/  MUFU.EX2 R167, R167 ;  /* 0x000000a700a77308 */ /* 0x000ff00000000800 */
[----:B------:R-:W3:Y:S08]  /*9ac0*/  MUFU.EX2 R168, R168 ;  /* 0x000000a800a87308 */ /* 0x000ef00000000800 */
[----:B------:R-:W-:Y:S08]  /*9ad0*/  MUFU.EX2 R171, R171 ;  /* 0x000000ab00ab7308 */ /* 0x000ff00000000800 */
[----:B------:R-:W0:Y:S08]  /*9ae0*/  MUFU.EX2 R212, R212 ;  /* 0x000000d400d47308 */ /* 0x000e300000000800 */
[----:B------:R-:W-:Y:S08]  /*9af0*/  MUFU.EX2 R170, R170 ;  /* 0x000000aa00aa7308 */ /* 0x000ff00000000800 */
[----:B------:R-:W0:Y:S08]  /*9b00*/  MUFU.EX2 R173, R173 ;  /* 0x000000ad00ad7308 */ /* 0x000e300000000800 */
[----:B------:R-:W-:Y:S08]  /*9b10*/  MUFU.EX2 R172, R172 ;  /* 0x000000ac00ac7308 */ /* 0x000ff00000000800 */
[----:B------:R-:W-:Y:S08]  /*9b20*/  MUFU.EX2 R175, R175 ;  /* 0x000000af00af7308 */ /* 0x000ff00000000800 */
[----:B------:R-:W-:Y:S08]  /*9b30*/  MUFU.EX2 R174, R174 ;  /* 0x000000ae00ae7308 */ /* 0x000ff00000000800 */
[----:B------:R-:W0:Y:S08]  /*9b40*/  MUFU.EX2 R177, R177 ;  /* 0x000000b100b17308 */ /* 0x000e300000000800 */
        /* <DEDUP_REMOVED lines=14> */
[----:B------:R-:W-:Y:S01]  /*9c30*/  MUFU.EX2 R190, R190 ;  /* 0x000000be00be7308 */ /* 0x000fe20000000800 */
[----:B------:R-:W-:-:S02]  /*9c40*/  WARPGROUP.DEPBAR.LE gsb0, 0x0 ;  /* 0x00008000000079c5 */ /* 0x000fc40000010000 */
[----:B-1----:R-:W-:-:S05]  /*9c50*/  F2FP.F16.F32.PACK_AB R156, R161, R160 ;  /* 0x000000a0a19c723e */ /* 0x002fca00000000ff */
[----:B------:R-:W1:Y:S01]  /*9c60*/  MUFU.EX2 R193, R193 ;  /* 0x000000c100c17308 */ /* 0x000e620000000800 */
[----:B--2---:R-:W-:Y:S01]  /*9c70*/  F2FP.F16.F32.PACK_AB R157, R163, R162 ;  /* 0x000000a2a39d723e */ /* 0x004fe200000000ff */
        /* <DEDUP_REMOVED lines=12> */
[----:B------:R-:W2:Y:S01]  /*9d40*/  MUFU.EX2 R195, R195 ;  /* 0x000000c300c37308 */ /* 0x000ea20000000800 */
[----:B------:R-:W-:Y:S01]  /*9d50*/  UMOV UR15, 0x40000040 ;  /* 0x40000040000f7882 */ /* 0x000fe20000000000 */
[----:B------:R-:W-:Y:S01]  /*9d60*/  FADD.FTZ R164, R203, R164 ;  /* 0x000000a4cba47221 */ /* 0x000fe20000010000 */
[----:B------:R-:W-:Y:S01]  /*9d70*/  FADD.FTZ R204, R205, R204 ;  /* 0x000000cccdcc7221 */ /* 0x000fe20000010000 */
[----:B------:R-:W-:Y:S02]  /*9d80*/  WARPGROUP.DEPBAR.LE gsb0, 0x0 ;  /* 0x00008000000079c5 */ /* 0x000fe40000010000 */
[----:B-----5:R-:W-:Y:S01]  /*9d90*/  F2FP.F16.F32.PACK_AB R156, R166, R165 ;  /* 0x000000a5a69c723e */ /* 0x020fe200000000ff */
[----:B------:R-:W-:Y:S01]  /*9da0*/  FADD.FTZ R165, R165, R164 ;  /* 0x000000a4a5a57221 */ /* 0x000fe20000010000 */
[----:B---3--:R-:W-:Y:S01]  /*9db0*/  F2FP.F16.F32.PACK_AB R157, R168, R167 ;  /* 0x000000a7a89d723e */ /* 0x008fe200000000ff */
[----:B------:R-:W-:Y:S01]  /*9dc0*/  FADD.FTZ R167, R167, R204 ;  /* 0x000000cca7a77221 */ /* 0x000fe20000010000 */
[----:B------:R-:W-:Y:S01]  /*9dd0*/  F2FP.F16.F32.PACK_AB R158, R210, R169 ;  /* 0x000000a9d29e723e */ /* 0x000fe200000000ff */
[----:B------:R-:W-:Y:S01]  /*9de0*/  FADD.FTZ R166, R166, R165 ;  /* 0x000000a5a6a67221 */ /* 0x000fe20000010000 */
[----:B0-----:R-:W-:Y:S01]  /*9df0*/  F2FP.F16.F32.PACK_AB R159, R212, R171 ;  /* 0x000000abd49f723e */ /* 0x001fe200000000ff */
        /* <DEDUP_REMOVED lines=46> */
[----:B-1----:R-:W-:Y:S01]  /*a0e0*/  F2FP.F16.F32.PACK_AB R157, R193, R190 ;  /* 0x000000bec19d723e */ /* 0x002fe200000000ff */
        /* <DEDUP_REMOVED lines=14> */
.L_x_4738:
[----:B------:R-:W0:Y:S01]  /*a1d0*/  S2UR UR11, SR_CgaCtaId ;  /* 0x00000000000b79c3 */ /* 0x000e220000008800 */
[----:B------:R-:W-:Y:S01]  /*a1e0*/  R2UR UR5, R223 ;  /* 0x00000000df0572ca */ /* 0x000fe200000e0000 */
[----:B------:R-:W-:Y:S01]  /*a1f0*/  UIADD3 UR7, UR7, 0x32460, URZ ;  /* 0x0003246007077890 */ /* 0x000fe2000fffe03f */
[----:B------:R-:W-:Y:S01]  /*a200*/  IMAD.MOV.U32 R201, RZ, RZ, R153 ;  /* 0x000000ffffc97224 */ /* 0x000fe200078e0099 */
[----:B------:R-:W-:-:S10]  /*a210*/  MOV R200, R152 ;  /* 0x0000009800c87202 */ /* 0x000fd40000000f00 */
[----:B------:R-:W-:Y:S02]  /*a220*/  UISETP.GT.AND UP0, UPT, UR38, UR5, UPT ;  /* 0x000000052600728c */ /* 0x000fe4000bf04270 */
[----:B------:R-:W-:-:S04]  /*a230*/  UIADD3 UR38, UR38, -0x1, URZ ;  /* 0xffffffff26267890 */ /* 0x000fc8000fffe03f */
[----:B------:R-:W-:Y:S01]  /*a240*/  PLOP3.LUT P1, PT, PT, PT, UP0, 0x80, 0x0 ;  /* 0x000000000000781c */ /* 0x000fe20003f2f008 */
[----:B0-----:R-:W-:-:S09]  /*a250*/  UPRMT UR7, UR11, 0x654, UR7 ;  /* 0x000006540b077896 */ /* 0x001fd20008000007 */
[----:B------:R-:W-:Y:S03]  /*a260*/  SYNCS.ARRIVE.TRANS64.RED.A1T0 RZ, [UR7], RZ ;  /* 0x000000ffffff79a7 */ /* 0x000fe60008100407 */
[----:B------:R-:W-:Y:S05]  /*a270*/  @P1 BRA `(.L_x_4739) ;  /* 0xffffffd400cc1947 */ /* 0x000fea000383ffff */
.L_x_4728:
[----:B------:R-:W0:Y:S01]  /*a280*/  SHFL.BFLY PT, R3, R0, 0x2, 0x1f ;  /* 0x0c401f0000037f89 */ /* 0x000e2200000e0000 */
[----:B------:R-:W-:Y:S01]  /*a290*/  IMAD.U32 R9, RZ, RZ, UR10 ;  /* 0x0000000aff097e24 */ /* 0x000fe2000f8e00ff */
[----:B------:R-:W-:Y:S02]  /*a2a0*/  PLOP3.LUT P0, PT, PT, PT, PT, 0x8, 0x0 ;  /* 0x000000000000781c */ /* 0x000fe40003f0e170 */
[----:B------:R-:W1:Y:S01]  /*a2b0*/  SHFL.BFLY PT, R5, R4, 0x2, 0x1f ;  /* 0x0c401f0004057f89 */ /* 0x000e6200000e0000 */
[----:B------:R-:W2:Y:S01]  /*a2c0*/  S2R R154, SR_TID.X ;  /* 0x00000000009a7919 */ /* 0x000ea20000002100 */
[----:B0-----:R-:W-:Y:S01]  /*a2d0*/  FADD.FTZ R3, R3, R0 ;  /* 0x0000000003037221 */ /* 0x001fe20000010000 */
[----:B------:R-:W-:Y:S02]  /*a2e0*/  IMAD.MOV.U32 R0, RZ, RZ, RZ ;  /* 0x000000ffff007224 */ /* 0x000fe400078e00ff */
[----:B-1----:R-:W-:Y:S02]  /*a2f0*/  FADD.FTZ R5, R5, R4 ;  /* 0x0000000405057221 */ /* 0x002fe40000010000 */
[----:B------:R-:W0:Y:S04]  /*a300*/  SHFL.BFLY PT, R2, R3, 0x1, 0x1f ;  /* 0x0c201f0003027f89 */ /* 0x000e2800000e0000 */
[----:B------:R-:W1:Y:S01]  /*a310*/  SHFL.BFLY PT, R6, R5, 0x1, 0x1f ;  /* 0x0c201f0005067f89 */ /* 0x000e6200000e0000 */
[----:B--2---:R-:W-:-:S04]  /*a320*/  SHF.R.U32.HI R154, RZ, 0x7, R154 ;  /* 0x00000007ff9a7819 */ /* 0x004fc8000001169a */
[----:B------:R-:W-:-:S05]  /*a330*/  IADD3 R4, -R154, 0xb, RZ ;  /* 0x0000000b9a047810 */ /* 0x000fca0007ffe1ff */
[----:B------:R2:W-:Y:S06]  /*a340*/  BAR.ARV R4, 0x100 ;  /* 0x000400040000751d */ /* 0x0005ec0000002000 */
[----:B0-----:R-:W-:Y:S01]  /*a350*/  FADD.FTZ R7, R3, R2 ;  /* 0x0000000203077221 */ /* 0x001fe20000010000 */
[----:B------:R-:W-:Y:S02]  /*a360*/  IMAD.MOV.U32 R2, RZ, RZ, RZ ;  /* 0x000000ffff027224 */ /* 0x000fe400078e00ff */
[----:B-1----:R-:W-:Y:S01]  /*a370*/  FADD.FTZ R8, R5, R6 ;  /* 0x0000000605087221 */ /* 0x002fe20000010000 */
[----:B------:R-:W-:Y:S06]  /*a380*/  BAR.ARV 0x8, 0x180 ;  /* 0x0206000000007b1d */ /* 0x000fec0000002000 */
[----:B------:R-:W-:Y:S01]  /*a390*/  FSETP.NE.FTZ.AND P1, PT, R7, RZ, PT ;  /* 0x000000ff0700720b */ /* 0x000fe20003f35000 */
[----:B--2---:R-:W-:Y:S01]  /*a3a0*/  IMAD.MOV.U32 R4, RZ, RZ, -0x800000 ;  /* 0xff800000ff047424 */ /* 0x004fe200078e00ff */
[----:B------:R-:W-:-:S02]  /*a3b0*/  FSETP.NE.FTZ.AND P2, PT, R8, RZ, PT ;  /* 0x000000ff0800720b */ /* 0x000fc40003f55000 */
[----:B------:R-:W-:-:S09]  /*a3c0*/  MOV R5, 0xff800000 ;  /* 0xff80000000057802 */ /* 0x000fd20000000f00 */
[----:B------:R-:W0:Y:S02]  /*a3d0*/  @P1 MUFU.LG2 R6, R7 ;  /* 0x0000000700061308 */ /* 0x000e240000000c00 */
[----:B------:R-:W-:-:S06]  /*a3e0*/  @P2 FMUL.FTZ R9, R9, 0.69314718246459960938 ;  /* 0x3f31721809092820 */ /* 0x000fcc0000410000 */
[----:B------:R-:W1:Y:S08]  /*a3f0*/  @P2 MUFU.LG2 R3, R8 ;  /* 0x0000000800032308 */ /* 0x000e700000000c00 */
[----:B------:R2:W3:Y:S01]  /*a400*/  @P1 MUFU.RCP R2, R7 ;  /* 0x0000000700021308 */ /* 0x0004e20000001000 */
[----:B0-----:R-:W-:-:S07]  /*a410*/  @P1 FMUL.FTZ R6, R6, 0.69314718246459960938 ;  /* 0x3f31721806061820 */ /* 0x001fce0000410000 */
[----:B------:R1:W0:Y:S01]  /*a420*/  @P2 MUFU.RCP R0, R8 ;  /* 0x0000000800002308 */ /* 0x0002220000001000 */
[----:B--2---:R-:W-:-:S04]  /*a430*/  IMAD.U32 R7, RZ, RZ, UR10 ;  /* 0x0000000aff077e24 */ /* 0x004fc8000f8e00ff */
[----:B------:R-:W-:Y:S01]  /*a440*/  @P1 FMUL.FTZ R7, R7, 0.69314718246459960938 ;  /* 0x3f31721807071820 */ /* 0x000fe20000410000 */
[----:B-1----:R-:W-:Y:S01]  /*a450*/  @P2 FMUL.FTZ R8, R3, 0.69314718246459960938 ;  /* 0x3f31721803082820 */ /* 0x002fe20000410000 */
        /* <DEDUP_REMOVED lines=130> */
.L_x_4702:
[----:B------:R-:W-:Y:S05]  /*ac80*/  @P0 BRA `(.L_x_4740) ;  /* 0x0000002000540947 */ /* 0x000fea0003800000 */
[----:B------:R-:W2:Y:S01]  /*ac90*/  LDL R0, [R1] ;  /* 0x0000000001007983 */ /* 0x000ea20000100800 */
[----:B------:R-:W0:Y:S01]  /*aca0*/  LDC R10, c[0x0][0xce8] ;  /* 0x00033a00ff0a7b82 */ /* 0x000e220000000800 */
[----:B------:R-:W-:Y:S01]  /*acb0*/  ULDC.64 UR8, c[0x0][0xcd0] ;  /* 0x0003340000087ab9 */ /* 0x000fe20000000a00 */
[----:B------:R-:W-:Y:S06]  /*acc0*/  BSSY B0, `(.L_x_4741) ;  /* 0x000014d000007945 */ /* 0x000fec0003800000 */
[----:B------:R-:W1:Y:S08]  /*acd0*/  S2UR UR12, SR_CTAID.Z ;  /* 0x00000000000c79c3 */ /* 0x000e700000002700 */
[----:B------:R-:W3:Y:S08]  /*ace0*/  LDC.64 R20, c[0x0][0xcd8] ;  /* 0x00033600ff147b82 */ /* 0x000ef00000000a00 */
[----:B------:R-:W-:Y:S01]  /*acf0*/  BAR.SYNC.DEFER_BLOCKING 0x1, 0x100 ;  /* 0x0044000000007b1d */ /* 0x000fe20000010000 */
[----:B0-----:R-:W-:-:S07]  /*ad00*/  ISETP.NE.AND P0, PT, R10, 0x1, PT ;  /* 0x000000010a00780c */ /* 0x001fce0003f05270 */
[----:B------:R-:W0:Y:S01]  /*ad10*/  S2UR UR11, SR_CTAID.Y ;  /* 0x00000000000b79c3 */ /* 0x000e220000002600 */
[----:B-1----:R-:W-:-:S07]  /*ad20*/  USHF.R.S32.HI UR10, URZ, 0x1f, UR12 ;  /* 0x0000001f3f0a7899 */ /* 0x002fce000801140c */
[----:B------:R-:W0:Y:S08]  /*ad30*/  LDC R35, c[0x0][0xd50] ;  /* 0x00035400ff237b82 */ /* 0x000e300000000800 */
[----:B------:R-:W1:Y:S08]  /*ad40*/  @P0 LDC R16, c[0x0][0xcec] ;  /* 0x00033b00ff100b82 */ /* 0x000e700000000800 */
[----:B------:R-:W4:Y:S08]  /*ad50*/  LDC.64 R22, c[0x0][0xc40] ;  /* 0x00031000ff167b82 */ /* 0x000f300000000a00 */
[----:B------:R-:W5:Y:S08]  /*ad60*/  @P0 LDC R19, c[0x0][0xcf0] ;  /* 0x00033c00ff130b82 */ /* 0x000f700000000800 */
[----:B------:R-:W5:Y:S08]  /*ad70*/  @P0 LDC R34, c[0x0][0xcec] ;  /* 0x00033b00ff220b82 */ /* 0x000f700000000800 */
[----:B------:R-:W5:Y:S01]  /*ad80*/  @P0 LDC R153, c[0x0][0xcf0] ;  /* 0x00033c00ff990b82 */ /* 0x000f620000000800 */
        /* <DEDUP_REMOVED lines=9> */
[----:B--2---:R-:W-:-:S05]  /*ae20*/  VIADD R7, R0, 0xffffff80 ;  /* 0xffffff8000077836 */ /* 0x004fca0000000000 */
[----:B------:R-:W-:-:S04]  /*ae30*/  SHF.R.S32.HI R6, RZ, 0x1f, R7 ;  /* 0x0000001fff067819 */ /* 0x000fc80000011407 */
[CC--:B------:R-:W-:Y:S02]  /*ae40*/  LEA.HI R8, R6.reuse, R7.reuse, RZ, 0x7 ;  /* 0x0000000706087211 */ /* 0x0c0fe400078f38ff */
[----:B------:R-:W-:Y:S02]  /*ae50*/  LEA.HI R15, R6, R7, RZ, 0x2 ;  /* 0x00000007060f7211 */ /* 0x000fe400078f10ff */
[C---:B------:R-:W-:Y:S02]  /*ae60*/  LOP3.LUT R0, R8.reuse, 0xffffff80, RZ, 0xc0, !PT ;  /* 0xffffff8008007812 */ /* 0x040fe400078ec0ff */
[----:B------:R-:W-:Y:S02]  /*ae70*/  SHF.R.S32.HI R9, RZ, 0x7, R8 ;  /* 0x00000007ff097819 */ /* 0x000fe40000011408 */
[----:B------:R-:W-:Y:S02]  /*ae80*/  IADD3 R0, R7, -R0, RZ ;  /* 0x8000000007007210 */ /* 0x000fe40007ffe0ff */
[----:B------:R-:W-:-:S02]  /*ae90*/  LEA.HI R6, R8, R9, RZ, 0x1 ;  /* 0x0000000908067211 */ /* 0x000fc400078f08ff */
[----:B------:R-:W-:Y:S02]  /*aea0*/  SHF.R.S32.HI R13, RZ, 0x1f, R0 ;  /* 0x0000001fff0d7819 */ /* 0x000fe40000011400 */
[----:B------:R-:W-:Y:S02]  /*aeb0*/  LOP3.LUT R8, R15, 0xfffffffc, RZ, 0xc0, !PT ;  /* 0xfffffffc0f087812 */ /* 0x000fe400078ec0ff */
[----:B------:R-:W-:Y:S02]  /*aec0*/  LEA.HI R12, R13, R0, RZ, 0x2 ;  /* 0x000000000d0c7211 */ /* 0x000fe400078f10ff */
[----:B------:R-:W-:Y:S01]  /*aed0*/  LOP3.LUT R6, R6, 0x3fffffe, RZ, 0xc0, !PT ;  /* 0x03fffffe06067812 */ /* 0x000fe200078ec0ff */
[----:B------:R-:W-:Y:S01]  /*aee0*/  IMAD.IADD R7, R7, 0x1, -R8 ;  /* 0x0000000107077824 */ /* 0x000fe200078e0a08 */
[--C-:B------:R-:W-:Y:S02]  /*aef0*/  SHF.R.S32.HI R11, RZ, 0x2, R12.reuse ;  /* 0x00000002ff0b7819 */ /* 0x100fe4000001140c */
[----:B------:R-:W-:Y:S01]  /*af00*/  SHF.R.S32.HI R14, RZ, 0x1f, R12 ;  /* 0x0000001fff0e7819 */ /* 0x000fe2000001140c */
[----:B------:R-:W-:Y:S01]  /*af10*/  IMAD.IADD R8, R9, 0x1, -R6 ;  /* 0x0000000109087824 */ /* 0x000fe200078e0a06 */
[----:B------:R-:W-:-:S02]  /*af20*/  LEA.HI R9, R7, R7, RZ, 0x1 ;  /* 0x0000000707097211 */ /* 0x000fc400078f08ff */
[----:B------:R-:W-:Y:S02]  /*af30*/  LEA.HI R14, R14, R11, RZ, 0x3 ;  /* 0x0000000b0e0e7211 */ /* 0x000fe400078f18ff */
[----:B------:R-:W-:Y:S02]  /*af40*/  LEA.HI R13, R13, R0, RZ, 0x5 ;  /* 0x000000000d0d7211 */ /* 0x000fe400078f28ff */
[----:B------:R-:W-:-:S05]  /*af50*/  LOP3.LUT R14, R14, 0xfffffff8, RZ, 0xc0, !PT ;  /* 0xfffffff80e0e7812 */ /* 0x000fca00078ec0ff */
[----:B------:R-:W-:Y:S01]  /*af60*/  IMAD.IADD R6, R11, 0x1, -R14 ;  /* 0x000000010b067824 */ /* 0x000fe200078e0a0e */
[----:B------:R-:W-:Y:S01]  /*af70*/  LOP3.LUT R14, R9, 0x1ffffffe, RZ, 0xc0, !PT ;  /* 0x1ffffffe090e7812 */ /* 0x000fe200078ec0ff */
[----:B------:R-:W2:Y:S01]  /*af80*/  S2R R11, SR_CTAID.X ;  /* 0x00000000000b7919 */ /* 0x000ea20000002500 */
[----:B------:R-:W-:Y:S02]  /*af90*/  SHF.R.S32.HI R9, RZ, 0x5, R13 ;  /* 0x00000005ff097819 */ /* 0x000fe4000001140d */
[----:B------:R-:W-:Y:S01]  /*afa0*/  IADD3 R13, R7, -R14, RZ ;  /* 0x8000000e070d7210 */ /* 0x000fe20007ffe0ff */
[----:B------:R-:W-:Y:S01]  /*afb0*/  IMAD.U32 R7, RZ, RZ, UR5 ;  /* 0x00000005ff077e24 */ /* 0x000fe2000f8e00ff */
[----:B------:R-:W-:Y:S01]  /*afc0*/  MOV R7, UR6 ;  /* 0x0000000600077c02 */ /* 0x000fe20008000f00 */
[----:B------:R-:W-:Y:S01]  /*afd0*/  IMAD R9, R9, 0x10, R6 ;  /* 0x0000001009097824 */ /* 0x000fe200078e0206 */
[----:B------:R-:W-:Y:S01]  /*afe0*/  UIMAD UR6, UR13, UR9, UR7 ;  /* 0x000000090d0672a4 */ /* 0x000fe2000f8e0207 */
[----:B------:R-:W-:Y:S01]  /*aff0*/  IMAD.U32 R6, RZ, RZ, UR4 ;  /* 0x00000004ff067e24 */ /* 0x000fe2000f8e00ff */
[----:B------:R-:W-:Y:S01]  /*b000*/  UIMAD.WIDE.U32 UR4, UR13, UR8, URZ ;  /* 0x000000080d0472a5 */ /* 0x000fe2000f8e003f */
[----:B------:R-:W-:-:S02]  /*b010*/  IMAD R18, R8, 0x40, R9 ;  /* 0x0000004008127824 */ /* 0x000fc400078e0209 */
[C---:B---3--:R-:W-:Y:S01]  /*b020*/  IMAD R14, R20.reuse, UR10, RZ ;  /* 0x0000000a140e7c24 */ /* 0x048fe2000f8e02ff */
[----:B------:R-:W-:Y:S01]  /*b030*/  UIADD3 UR6, UR5, UR6, URZ ;  /* 0x0000000605067290 */ /* 0x000fe2000fffe03f */
[----:B------:R-:W-:Y:S01]  /*b040*/  IMAD R8, R13, 0x8, R18 ;  /* 0x000000080d087824 */ /* 0x000fe200078e0212 */
[----:B------:R-:W-:Y:S01]  /*b050*/  ULDC.64 UR8, c[0x0][0xc28] ;  /* 0x00030a0000087ab9 */ /* 0x000fe20000000a00 */
[----:B------:R-:W-:-:S04]  /*b060*/  IMAD.WIDE.U32 R6, R20, UR12, R6 ;  /* 0x0000000c14067c25 */ /* 0x000fc8000f8e0006 */
[----:B------:R-:W-:Y:S02]  /*b070*/  IMAD R20, RZ, RZ, -UR13 ;  /* 0x8000000dff147e24 */ /* 0x000fe4000f8e02ff */
[----:B------:R-:W-:Y:S02]  /*b080*/  IMAD R17, R21, UR12, R14 ;  /* 0x0000000c15117c24 */ /* 0x000fe4000f8e020e */
[----:B------:R-:W-:Y:S02]  /*b090*/  IMAD.U32 R9, RZ, RZ, UR5 ;  /* 0x00000005ff097e24 */ /* 0x000fe4000f8e00ff */
[----:B0-----:R-:W-:Y:S02]  /*b0a0*/  IMAD R35, R35, R20, UR11 ;  /* 0x0000000b23237e24 */ /* 0x001fe4000f8e0214 */
[----:B------:R-:W-:Y:S01]  /*b0b0*/  IMAD.U32 R9, RZ, RZ, UR6 ;  /* 0x00000006ff097e24 */ /* 0x000fe2000f8e00ff */
[----:B------:R-:W-:Y:S01]  /*b0c0*/  ULDC.64 UR6, c[0x0][0xc48] ;  /* 0x0003120000067ab9 */ /* 0x000fe20000000a00 */
[----:B------:R-:W-:-:S02]  /*b0d0*/  IMAD.IADD R7, R7, 0x1, R17 ;  /* 0x0000000107077824 */ /* 0x000fc400078e0211 */
[----:B--2---:R-:W-:Y:S01]  /*b0e0*/  IMAD R13, R11, 0x80, R8 ;  /* 0x000000800b0d7824 */ /* 0x004fe200078e0208 */
[----:B------:R-:W-:Y:S01]  /*b0f0*/  MOV R8, UR4 ;  /* 0x0000000400087c02 */ /* 0x000fe20008000f00 */
[----:B------:R-:W-:Y:S02]  /*b100*/  ULDC.64 UR4, c[0x0][0xce0] ;  /* 0x0003380000047ab9 */ /* 0x000fe40000000a00 */
[----:B-1----:R-:W-:Y:S01]  /*b110*/  @P0 IMAD.HI.U32 R14, R13, R16, RZ ;  /* 0x000000100d0e0227 */ /* 0x002fe200078e00ff */
[----:B------:R-:W-:-:S03]  /*b120*/  MOV R15, R13 ;  /* 0x0000000d000f7202 */ /* 0x000fc60000000f00 */
[C---:B----4-:R-:W-:Y:S01]  /*b130*/  IMAD R16, R22.reuse, UR10, RZ ;  /* 0x0000000a16107c24 */ /* 0x050fe2000f8e02ff */
[----:B-----5:R-:W-:Y:S01]  /*b140*/  @P0 SHF.R.U32.HI R15, RZ, R19, R14 ;  /* 0x00000013ff0f0219 */ /* 0x020fe2000001160e */
[----:B------:R-:W-:-:S04]  /*b150*/  IMAD.WIDE.U32 R8, R22, UR12, R8 ;  /* 0x0000000c16087c25 */ /* 0x000fc8000f8e0008 */
[----:B------:R-:W-:Y:S01]  /*b160*/  IMAD R19, R23, UR12, R16 ;  /* 0x0000000c17137c24 */ /* 0x000fe2000f8e0210 */
[----:B------:R-:W-:Y:S01]  /*b170*/  SHF.R.S32.HI R16, RZ, 0x1f, R35 ;  /* 0x0000001fff107819 */ /* 0x000fe20000011423 */
[----:B------:R-:W-:-:S04]  /*b180*/  @P0 IMAD.HI.U32 R34, R13, R34, RZ ;  /* 0x000000220d220227 */ /* 0x000fc800078e00ff */
[----:B------:R-:W-:Y:S02]  /*b190*/  IMAD.IADD R9, R9, 0x1, R19 ;  /* 0x0000000109097824 */ /* 0x000fe400078e0213 */
[----:B------:R-:W-:Y:S02]  /*b1a0*/  IMAD R19, R16, UR6, RZ ;  /* 0x0000000610137c24 */ /* 0x000fe4000f8e02ff */
[----:B------:R-:W-:-:S04]  /*b1b0*/  IMAD.WIDE.U32 R6, R35, UR4, R6 ;  /* 0x0000000423067c25 */ /* 0x000fc8000f8e0006 */
[----:B------:R-:W-:Y:S01]  /*b1c0*/  IMAD.MOV.U32 R17, RZ, RZ, R13 ;  /* 0x000000ffff117224 */ /* 0x000fe200078e000d */
[----:B------:R-:W-:Y:S01]  /*b1d0*/  @P0 SHF.R.U32.HI R17, RZ, R153, R34 ;  /* 0x00000099ff110219 */ /* 0x000fe20000011622 */
[----:B------:R-:W-:Y:S01]  /*b1e0*/  IMAD R14, R16, UR4, RZ ;  /* 0x00000004100e7c24 */ /* 0x000fe2000f8e02ff */
[----:B------:R-:W-:Y:S01]  /*b1f0*/  IADD3 R6, P0, R15, R6, RZ ;  /* 0x000000060f067210 */ /* 0x000fe20007f1e0ff */
[C---:B------:R-:W-:Y:S01]  /*b200*/  IMAD R21, R35.reuse, UR7, R19 ;  /* 0x0000000723157c24 */ /* 0x040fe2000f8e0213 */
[----:B------:R-:W-:Y:S01]  /*b210*/  SHF.R.S32.HI R19, RZ, 0x1f, R15 ;  /* 0x0000001fff137819 */ /* 0x000fe2000001140f */
[----:B------:R-:W-:Y:S01]  /*b220*/  IMAD R16, R35, UR5, R14 ;  /* 0x0000000523107c24 */ /* 0x000fe2000f8e020e */
[--C-:B------:R-:W-:Y:S01]  /*b230*/  SHF.R.S32.HI R14, RZ, 0x1f, R17.reuse ;  /* 0x0000001fff0e7819 */ /* 0x100fe20000011411 */
[----:B------:R-:W-:Y:S01]  /*b240*/  ULDC.64 UR4, c[0x0][0xc30] ;  /* 0x00030c0000047ab9 */ /* 0x000fe20000000a00 */
[----:B------:R-:W-:Y:S01]  /*b250*/  IADD3 R15, -R15, RZ, RZ ;  /* 0x000000ff0f0f7210 */ /* 0x000fe20007ffe1ff */
[----:B------:R-:W-:Y:S01]  /*b260*/  IMAD.MOV R20, RZ, RZ, -R17 ;  /* 0x000000ffff147224 */ /* 0x000fe200078e0a11 */
[----:B------:R-:W-:Y:S01]  /*b270*/  IADD3.X R7, R19, R7, R16, P0, !PT ;  /* 0x0000000713077210 */ /* 0x000fe200007fe410 */
[----:B------:R-:W-:-:S02]  /*b280*/  IMAD R14, R14, UR4, RZ ;  /* 0x000000040e0e7c24 */ /* 0x000fc4000f8e02ff */
[----:B------:R-:W-:Y:S02]  /*b290*/  IMAD R15, R10, R15, R13 ;  /* 0x0000000f0a0f7224 */ /* 0x000fe400078e020d */
        /* <DEDUP_REMOVED lines=32> */
[C---:B------:R-:W-:Y:S01]  /*b4a0*/  VIADD R11, R13.reuse, 0x8 ;  /* 0x000000080d0b7836 */ /* 0x040fe20000000000 */
[----:B------:R-:W0:Y:S01]  /*b4b0*/  SHFL.IDX PT, R15, R19, RZ, 0x1c1f ;  /* 0x001c1fff130f7589 */ /* 0x000e2200000e0000 */
[----:B------:R-:W-:Y:S01]  /*b4c0*/  UIADD3 UR4, UR4, 0x32420, URZ ;  /* 0x0003242004047890 */ /* 0x000fe2000fffe03f */
[----:B------:R-:W-:-:S02]  /*b4d0*/  ISETP.GE.OR P1, PT, R13, R10, P0 ;  /* 0x0000000a0d00720c */ /* 0x000fc40000726670 */
        /* <DEDUP_REMOVED lines=8> */
[----:B------:R-:W-:-:S05]  /*b560*/  IADD3 R0, R0, -R19, RZ ;  /* 0x8000001300007210 */ /* 0x000fca0007ffe0ff */
        /* <DEDUP_REMOVED lines=18> */
[----:B------:R-:W-:Y:S01]  /*b690*/  VIADD R34, R0, 0x50 ;  /* 0x0000005000227836 */ /* 0x000fe20000000000 */
[----:B------:R-:W-:-:S02]  /*b6a0*/  ISETP.GE.AND P1, PT, R19, UR4, PT ;  /* 0x0000000413007c0c */ /* 0x000fc4000bf26270 */
[----:B------:R-:W-:Y:S02]  /*b6b0*/  IADD3 R21, R0, 0x38, RZ ;  /* 0x0000003800157810 */ /* 0x000fe40007ffe0ff */
[----:B------:R-:W-:Y:S02]  /*b6c0*/  @!P3 LEA.HI R4, R4, R4, RZ, 0x1 ;  /* 0x000000040404b211 */ /* 0x000fe400078f08ff */
        /* <DEDUP_REMOVED lines=21> */
[----:B------:R-:W-:Y:S01]  /*b820*/  @!P0 LOP3.LUT R5, R18, 0xfffffffe, RZ, 0xc0, !PT ;  /* 0xfffffffe12058812 */ /* 0x000fe200078ec0ff */
[----:B-1----:R-:W-:Y:S01]  /*b830*/  VIADD R28, R0, 0x88 ;  /* 0x00000088001c7836 */ /* 0x002fe20000000000 */
[----:B------:R-:W-:Y:S02]  /*b840*/  @!P1 LOP3.LUT R13, R19, 0xfffffffe, RZ, 0xc0, !PT ;  /* 0xfffffffe130d9812 */ /* 0x000fe400078ec0ff */
        /* <DEDUP_REMOVED lines=12> */
[----:B---3--:R-:W-:-:S02]  /*b910*/  @!P4 LOP3.LUT R17, R22, 0xfffffffe, RZ, 0xc0, !PT ;  /* 0xfffffffe1611c812 */ /* 0x008fc400078ec0ff */
[----:B------:R-:W-:Y:S02]  /*b920*/  @!P5 LOP3.LUT R23, R23, 0xfffffffe, RZ, 0xc0, !PT ;  /* 0xfffffffe1717d812 */ /* 0x000fe400078ec0ff */
[----:B------:R-:W-:Y:S02]  /*b930*/  IADD3 R24, R0, 0x58, RZ ;  /* 0x0000005800187810 */ /* 0x000fe40007ffe0ff */
[----:B------:R-:W-:Y:S01]  /*b940*/  @!P6 LOP3.LUT R19, R34, 0xfffffffe, RZ, 0xc0, !PT ;  /* 0xfffffffe2213e812 */ /* 0x000fe200078ec0ff */
[--C-:B0-----:R-:W-:Y:S01]  /*b950*/  @!P2 IMAD.WIDE R4, R15, 0x4, R6.reuse ;  /* 0x000000040f04a825 */ /* 0x101fe200078e0206 */
[----:B------:R-:W-:Y:S02]  /*b960*/  ISETP.GE.AND P1, PT, R24, UR4, PT ;  /* 0x0000000418007c0c */ /* 0x000fe4000bf26270 */
[----:B------:R-:W-:Y:S01]  /*b970*/  ISETP.GE.AND P0, PT, R25, UR4, PT ;  /* 0x0000000419007c0c */ /* 0x000fe2000bf06270 */
[----:B-1----:R-:W-:Y:S01]  /*b980*/  @!P3 IMAD.WIDE R12, R21, 0x4, R6 ;  /* 0x00000004150cb825 */ /* 0x002fe200078e0206 */
[----:B------:R0:W-:Y:S01]  /*b990*/  @!P2 ST.E.64 desc[UR36][R4.64], R48 ;  /* 0x000000300400a985 */ /* 0x0001e2000c101b24 */
[----:B------:R-:W-:-:S02]  /*b9a0*/  IADD3 R22, R0, 0x78, RZ ;  /* 0x0000007800167810 */ /* 0x000fc40007ffe0ff */
        /* <DEDUP_REMOVED lines=9> */
[C---:B------:R-:W-:Y:S01]  /*ba40*/  VIADD R21, R0.reuse, 0x70 ;  /* 0x0000007000157836 */ /* 0x040fe20000000000 */
[----:B------:R4:W-:Y:S01]  /*ba50*/  @!P6 ST.E.64 desc[UR36][R18.64], R64 ;  /* 0x000000401200e985 */ /* 0x0009e2000c101b24 */
[----:B------:R-:W-:Y:S01]  /*ba60*/  VIADD R23, R0, 0x80 ;  /* 0x0000008000177836 */ /* 0x000fe20000000000 */
[----:B------:R-:W-:Y:S02]  /*ba70*/  @!P1 LEA.HI R24, R24, R24, RZ, 0x1 ;  /* 0x0000001818189211 */ /* 0x000fe400078f08ff */
[----:B------:R-:W-:Y:S02]  /*ba80*/  ISETP.GE.AND P6, PT, R21, UR4, PT ;  /* 0x0000000415007c0c */ /* 0x000fe4000bfc6270 */
[----:B------:R-:W-:Y:S02]  /*ba90*/  ISETP.GE.AND P4, PT, R23, UR4, PT ;  /* 0x0000000417007c0c */ /* 0x000fe4000bf86270 */
[----:B------:R-:W-:Y:S02]  /*baa0*/  @!P0 LEA.HI R25, R25, R25, RZ, 0x1 ;  /* 0x0000001919198211 */ /* 0x000fe400078f08ff */
[----:B0-----:R-:W-:Y:S01]  /*bab0*/  @!P1 LOP3.LUT R5, R24, 0xfffffffe, RZ, 0xc0, !PT ;  /* 0xfffffffe18059812 */ /* 0x001fe200078ec0ff */
[----:B------:R-:W-:Y:S01]  /*bac0*/  VIADD R24, R0, 0x90 ;  /* 0x0000009000187836 */ /* 0x000fe20000000000 */
[----:B-1----:R-:W-:-:S02]  /*bad0*/  @!P0 LOP3.LUT R13, R25, 0xfffffffe, RZ, 0xc0, !PT ;  /* 0xfffffffe190d8812 */ /* 0x002fc400078ec0ff */
[----:B------:R-:W-:Y:S01]  /*bae0*/  @!P2 LEA.HI R20, R20, R20, RZ, 0x1 ;  /* 0x000000141414a211 */ /* 0x000fe200078f08ff */
[--C-:B------:R-:W-:Y:S01]  /*baf0*/  @!P1 IMAD.WIDE R4, R5, 0x4, R6.reuse ;  /* 0x0000000405049825 */ /* 0x100fe200078e0206 */
[----:B------:R-:W-:Y:S02]  /*bb00*/  @!P5 LEA.HI R22, R22, R22, RZ, 0x1 ;  /* 0x000000161616d211 */ /* 0x000fe400078f08ff */
        /* <DEDUP_REMOVED lines=12> */
[----:B----4-:R-:W-:Y:S01]  /*bbd0*/  @!P3 LOP3.LUT R19, R28, 0xfffffffe, RZ, 0xc0, !PT ;  /* 0xfffffffe1c13b812 */ /* 0x010fe200078ec0ff */
[C---:B------:R-:W-:Y:S01]  /*bbe0*/  VIADD R28, R0.reuse, 0xc0 ;  /* 0x000000c0001c7836 */ /* 0x040fe20000000000 */
[----:B------:R-:W-:Y:S01]  /*bbf0*/  IADD3 R25, R0, 0x98, RZ ;  /* 0x0000009800197810 */ /* 0x000fe20007ffe0ff */
[--C-:B0-----:R-:W-:Y:S01]  /*bc00*/  @!P2 IMAD.WIDE R4, R15, 0x4, R6.reuse ;  /* 0x000000040f04a825 */ /* 0x101fe200078e0206 */
[----:B------:R-:W-:Y:S02]  /*bc10*/  ISETP.GE.AND P0, PT, R24, UR4, PT ;  /* 0x0000000418007c0c */ /* 0x000fe4000bf06270 */
[----:B------:R-:W-:Y:S01]  /*bc20*/  ISETP.GE.AND P1, PT, R25, UR4, PT ;  /* 0x0000000419007c0c */ /* 0x000fe2000bf26270 */
[--C-:B-1----:R-:W-:Y:S01]  /*bc30*/  @!P6 IMAD.WIDE R12, R21, 0x4, R6.reuse ;  /* 0x00000004150ce825 */ /* 0x102fe200078e0206 */
[----:B------:R0:W-:Y:S01]  /*bc40*/  @!P2 ST.E.64 desc[UR36][R4.64], R76 ;  /* 0x0000004c0400a985 */ /* 0x0001e2000c101b24 */
[----:B------:R-:W-:Y:S02]  /*bc50*/  ISETP.GE.AND P2, PT, R20, UR4, PT ;  /* 0x0000000414007c0c */ /* 0x000fe4000bf46270 */
[----:B------:R-:W-:Y:S01]  /*bc60*/  @!P5 IMAD.WIDE R14, R17, 0x4, R6 ;  /* 0x00000004110ed825 */ /* 0x000fe200078e0206 */
[----:B------:R1:W-:Y:S01]  /*bc70*/  @!P6 ST.E.64 desc[UR36][R12.64], R80 ;  /* 0x000000500c00e985 */ /* 0x0003e2000c101b24 */
[----:B------:R-:W-:-:S02]  /*bc80*/  ISETP.GE.AND P6, PT, R28, UR4, PT ;  /* 0x000000041c007c0c */ /* 0x000fc4000bfc6270 */
[--C-:B------:R-:W-:Y:S01]  /*bc90*/  @!P4 IMAD.WIDE R16, R23, 0x4, R6.reuse ;  /* 0x000000041710c825 */ /* 0x100fe200078e0206 */
[----:B------:R2:W-:Y:S01]  /*bca0*/  @!P5 ST.E.64 desc[UR36][R14.64], R84 ;  /* 0x000000540e00d985 */ /* 0x0005e2000c101b24 */
[----:B------:R-:W-:Y:S02]  /*bcb0*/  IADD3 R23, R0, 0xb8, RZ ;  /* 0x000000b800177810 */ /* 0x000fe40007ffe0ff */
[----:B------:R-:W-:Y:S01]  /*bcc0*/  @!P3 IMAD.WIDE R18, R19, 0x4, R6 ;  /* 0x000000041312b825 */ /* 0x000fe200078e0206 */
[----:B------:R3:W-:Y:S01]  /*bcd0*/  @!P4 ST.E.64 desc[UR36][R16.64], R88 ;  /* 0x000000581000c985 */ /* 0x0007e2000c101b24 */
[----:B------:R-:W-:Y:S02]  /*bce0*/  ISETP.GE.AND P4, PT, R22, UR4, PT ;  /* 0x0000000416007c0c */ /* 0x000fe4000bf86270 */
[----:B------:R-:W-:Y:S01]  /*bcf0*/  VIADD R21, R0, 0xa8 ;  /* 0x000000a800157836 */ /* 0x000fe20000000000 */
[----:B------:R4:W-:Y:S01]  /*bd00*/  @!P3 ST.E.64 desc[UR36][R18.64], R92 ;  /* 0x0000005c1200b985 */ /* 0x0009e2000c101b24 */
[----:B------:R-:W-:-:S02]  /*bd10*/  ISETP.GE.AND P5, PT, R23, UR4, PT ;  /* 0x0000000417007c0c */ /* 0x000fc4000bfa6270 */
[----:B------:R-:W-:Y:S02]  /*bd20*/  @!P0 LEA.HI R24, R24, R24, RZ, 0x1 ;  /* 0x0000001818188211 */ /* 0x000fe400078f08ff */
[----:B------:R-:W-:Y:S02]  /*bd30*/  ISETP.GE.AND P3, PT, R21, UR4, PT ;  /* 0x0000000415007c0c */ /* 0x000fe4000bf66270 */
[----:B------:R-:W-:Y:S02]  /*bd40*/  @!P1 LEA.HI R25, R25, R25, RZ, 0x1 ;  /* 0x0000001919199211 */ /* 0x000fe400078f08ff */
[----:B0-----:R-:W-:Y:S02]  /*bd50*/  @!P0 LOP3.LUT R5, R24, 0xfffffffe, RZ, 0xc0, !PT ;  /* 0xfffffffe18058812 */ /* 0x001fe400078ec0ff */
[----:B------:R-:W-:Y:S02]  /*bd60*/  @!P2 LEA.HI R20, R20, R20, RZ, 0x1 ;  /* 0x000000141414a211 */ /* 0x000fe400078f08ff */
[----:B-1----:R-:W-:Y:S01]  /*bd70*/  @!P1 LOP3.LUT R13, R25, 0xfffffffe, RZ, 0xc0, !PT ;  /* 0xfffffffe190d9812 */ /* 0x002fe200078ec0ff */
[----:B------:R-:W-:Y:S01]  /*bd80*/  @!P0 IMAD.WIDE R4, R5, 0x4, R6 ;  /* 0x0000000405048825 */ /* 0x000fe200078e0206 */
[----:B------:R-:W-:-:S02]  /*bd90*/  @!P4 LEA.HI R22, R22, R22, RZ, 0x1 ;  /* 0x000000161616c211 */ /* 0x000fc400078f08ff */
        /* <DEDUP_REMOVED lines=8> */
[----:B------:R-:W-:Y:S01]  /*be20*/  @!P6 LEA.HI R28, R28, R28, RZ, 0x1 ;  /* 0x0000001c1c1ce211 */ /* 0x000fe200078f08ff */
[----:B------:R-:W-:Y:S01]  /*be30*/  VIADD R20, R0, 0xc8 ;  /* 0x000000c800147836 */ /* 0x000fe20000000000 */
[----:B---3--:R-:W-:Y:S01]  /*be40*/  @!P4 LOP3.LUT R17, R22, 0xfffffffe, RZ, 0xc0, !PT ;  /* 0xfffffffe1611c812 */ /* 0x008fe200078ec0ff */
[----:B------:R-:W-:Y:S01]  /*be50*/  @!P2 ST.E.64 desc[UR36][R14.64], R104 ;  /* 0x000000680e00a985 */ /* 0x000fe2000c101b24 */
[----:B------:R-:W-:-:S02]  /*be60*/  @!P5 LOP3.LUT R23, R23, 0xfffffffe, RZ, 0xc0, !PT ;  /* 0xfffffffe1717d812 */ /* 0x000fc400078ec0ff */
        /* <DEDUP_REMOVED lines=15> */
[C---:B0-----:R-:W-:Y:S01]  /*bf60*/  IADD3 R5, R0.reuse, 0xf8, RZ ;  /* 0x000000f800057810 */ /* 0x041fe20007ffe0ff */
[C---:B------:R-:W-:Y:S01]  /*bf70*/  VIADD R14, R0.reuse, 0xe8 ;  /* 0x000000e8000e7836 */ /* 0x040fe20000000000 */
[----:B------:R0:W-:Y:S01]  /*bf80*/  @!P6 ST.E.64 desc[UR36][R18.64], R120 ;  /* 0x000000781200e985 */ /* 0x0001e2000c101b24 */
[----:B------:R-:W-:Y:S01]  /*bf90*/  VIADD R15, R0, 0xf0 ;  /* 0x000000f0000f7836 */ /* 0x000fe20000000000 */
[----:B------:R-:W-:Y:S02]  /*bfa0*/  ISETP.GE.AND P3, PT, R23, UR4, PT ;  /* 0x0000000417007c0c */ /* 0x000fe4000bf66270 */
[----:B------:R-:W-:Y:S02]  /*bfb0*/  ISETP.GE.AND P6, PT, R5, UR4, PT ;  /* 0x0000000405007c0c */ /* 0x000fe4000bfc6270 */
[----:B------:R-:W-:-:S02]  /*bfc0*/  ISETP.GE.AND P4, PT, R14, UR4, PT ;  /* 0x000000040e007c0c */ /* 0x000fc4000bf86270 */
[----:B------:R-:W-:Y:S02]  /*bfd0*/  ISETP.GE.AND P5, PT, R15, UR4, PT ;  /* 0x000000040f007c0c */ /* 0x000fe4000bfa6270 */
[----:B------:R-:W-:Y:S02]  /*bfe0*/  @!P1 LEA.HI R21, R21, R21, RZ, 0x1 ;  /* 0x0000001515159211 */ /* 0x000fe400078f08ff */
[----:B------:R-:W-:Y:S02]  /*bff0*/  @!P2 LEA.HI R22, R22, R22, RZ, 0x1 ;  /* 0x000000161616a211 */ /* 0x000fe400078f08ff */
[----:B-1----:R-:W-:Y:S02]  /*c000*/  @!P1 LOP3.LUT R13, R21, 0xfffffffe, RZ, 0xc0, !PT ;  /* 0xfffffffe150d9812 */ /* 0x002fe400078ec0ff */
[----:B------:R-:W-:Y:S02]  /*c010*/  @!P3 LEA.HI R23, R23, R23, RZ, 0x1 ;  /* 0x000000171717b211 */ /* 0x000fe400078f08ff */
[----:B------:R-:W-:-:S02]  /*c020*/  @!P6 LEA.HI R12, R5, R5, RZ, 0x1 ;  /* 0x00000005050ce211 */ /* 0x000fc400078f08ff */
[----:B------:R-:W-:Y:S02]  /*c030*/  @!P4 LEA.HI R14, R14, R14, RZ, 0x1 ;  /* 0x0000000e0e0ec211 */ /* 0x000fe400078f08ff */
[----:B------:R-:W-:Y:S02]  /*c040*/  @!P5 LEA.HI R4, R15, R15, RZ, 0x1 ;  /* 0x0000000f0f04d211 */ /* 0x000fe400078f08ff */
[----:B------:R-:W-:Y:S02]  /*c050*/  @!P0 LOP3.LUT R5, R20, 0xfffffffe, RZ, 0xc0, !PT ;  /* 0xfffffffe14058812 */ /* 0x000fe400078ec0ff */
[----:B------:R-:W-:Y:S02]  /*c060*/  @!P2 LOP3.LUT R15, R22, 0xfffffffe, RZ, 0xc0, !PT ;  /* 0xfffffffe160fa812 */ /* 0x000fe400078ec0ff */
[----:B--2---:R-:W-:Y:S02]  /*c070*/  @!P3 LOP3.LUT R17, R23, 0xfffffffe, RZ, 0xc0, !PT ;  /* 0xfffffffe1711b812 */ /* 0x004fe400078ec0ff */
[----:B0-----:R-:W-:Y:S01]  /*c080*/  @!P4 LOP3.LUT R19, R14, 0xfffffffe, RZ, 0xc0, !PT ;  /* 0xfffffffe0e13c812 */ /* 0x001fe200078ec0ff */
[----:B------:R-:W-:Y:S01]  /*c090*/  @!P2 IMAD.WIDE R14, R15, 0x4, R6 ;  /* 0x000000040f0ea825 */ /* 0x000fe200078e0206 */
[----:B------:R-:W-:-:S02]  /*c0a0*/  @!P5 LOP3.LUT R21, R4, 0xfffffffe, RZ, 0xc0, !PT ;  /* 0xfffffffe0415d812 */ /* 0x000fc400078ec0ff */
        /* <DEDUP_REMOVED lines=14> */
.L_x_4742:
[----:B------:R-:W-:Y:S05]  /*c190*/  BSYNC B0 ;  /* 0x0000000000007941 */ /* 0x000fea0003800000 */
.L_x_4741:
[----:B------:R-:W-:Y:S01]  /*c1a0*/  ISETP.GE.AND P0, PT, R11, R10, PT ;  /* 0x0000000a0b00720c */ /* 0x000fe20003f06270 */
[----:B0--3--:R2:W3:Y:S04]  /*c1b0*/  SHFL.IDX PT, R5, R9, 0x1, 0x1c1f ;  /* 0x003c1f0009057f89 */ /* 0x0094e800000e0000 */
[----:B------:R2:W0:Y:S08]  /*c1c0*/  SHFL.IDX PT, R4, R8, 0x1, 0x1c1f ;  /* 0x003c1f0008047f89 */ /* 0x00043000000e0000 */
[----:B--2---:R-:W-:Y:S05]  /*c1d0*/  @P0 BRA `(.L_x_4700) ;  /* 0x0000005400700947 */ /* 0x004fea0003800000 */
        /* <DEDUP_REMOVED lines=16> */
[----:B------:R-:W-:Y:S01]  /*c2e0*/  VIADD R20, R0, 0x58 ;  /* 0x0000005800147836 */ /* 0x000fe20000000000 */
[----:B------:R-:W-:-:S02]  /*c2f0*/  ISETP.GE.AND P4, PT, R18, UR4, PT ;  /* 0x0000000412007c0c */ /* 0x000fc4000bf86270 */
[----:B------:R-:W-:Y:S02]  /*c300*/  @!P1 LEA.HI R6, R6, R6, RZ, 0x1 ;  /* 0x0000000606069211 */ /* 0x000fe400078f08ff */
[----:B------:R-:W-:Y:S02]  /*c310*/  @!P2 LEA.HI R7, R7, R7, RZ, 0x1 ;  /* 0x000000070707a211 */ /* 0x000fe400078f08ff */
[----:B------:R-:W-:Y:S02]  /*c320*/  @!P1 LOP3.LUT R9, R6, 0xfffffffe, RZ, 0xc0, !PT ;  /* 0xfffffffe06099812 */ /* 0x000fe400078ec0ff */
[----:B------:R-:W-:Y:S01]  /*c330*/  @!P2 LOP3.LUT R11, R7, 0xfffffffe, RZ, 0xc0, !PT ;  /* 0xfffffffe070ba812 */ /* 0x000fe200078ec0ff */
[--C-:B0--3--:R-:W-:Y:S01]  /*c340*/  @!P0 IMAD.WIDE R6, R0, 0x4, R4.reuse ;  /* 0x0000000400068825 */ /* 0x109fe200078e0204 */
[----:B------:R-:W-:Y:S02]  /*c350*/  ISETP.GE.AND P3, PT, R17, UR4, PT ;  /* 0x0000000411007c0c */ /* 0x000fe4000bf66270 */
[----:B------:R-:W-:Y:S01]  /*c360*/  @!P5 LEA.HI R12, R12, R12, RZ, 0x1 ;  /* 0x0000000c0c0cd211 */ /* 0x000fe200078f08ff */
[----:B------:R-:W-:Y:S01]  /*c370*/  @!P1 IMAD.WIDE R8, R9, 0x4, R4 ;  /* 0x0000000409089825 */ /* 0x000fe200078e0204 */
[----:B------:R0:W-:Y:S01]  /*c380*/  @!P0 ST.E.64 desc[UR36][R6.64], R26 ;  /* 0x0000001a06008985 */ /* 0x0001e2000c101b24 */
[----:B------:R-:W-:-:S02]  /*c390*/  ISETP.GE.AND P0, PT, R14, UR4, PT ;  /* 0x000000040e007c0c */ /* 0x000fc4000bf06270 */
[----:B------:R-:W-:Y:S01]  /*c3a0*/  @!P2 IMAD.WIDE R10, R11, 0x4, R4 ;  /* 0x000000040b0aa825 */ /* 0x000fe200078e0204 */
[----:B------:R-:W-:Y:S01]  /*c3b0*/  @!P1 ST.E.64 desc[UR36][R8.64], R30 ;  /* 0x0000001e08009985 */ /* 0x000fe2000c101b24 */
[----:B------:R-:W-:Y:S02]  /*c3c0*/  ISETP.GE.AND P1, PT, R15, UR4, PT ;  /* 0x000000040f007c0c */ /* 0x000fe4000bf26270 */
[----:B------:R-:W-:Y:S01]  /*c3d0*/  @!P6 LEA.HI R13, R13, R13, RZ, 0x1 ;  /* 0x0000000d0d0de211 */ /* 0x000fe200078f08ff */
[----:B------:R1:W-:Y:S01]  /*c3e0*/  @!P2 ST.E.64 desc[UR36][R10.64], R2 ;  /* 0x000000020a00a985 */ /* 0x0003e2000c101b24 */
[----:B------:R-:W-:Y:S02]  /*c3f0*/  ISETP.GE.AND P2, PT, R16, UR4, PT ;  /* 0x0000000410007c0c */ /* 0x000fe4000bf46270 */
[----:B------:R-:W-:Y:S02]  /*c400*/  @!P6 LOP3.LUT R13, R13, 0xfffffffe, RZ, 0xc0, !PT ;  /* 0xfffffffe0d0de812 */ /* 0x000fe400078ec0ff */
[----:B------:R-:W-:-:S02]  /*c410*/  @!P3 LEA.HI R17, R17, R17, RZ, 0x1 ;  /* 0x000000111111b211 */ /* 0x000fc400078f08ff */
[----:B0-----:R-:W-:Y:S02]  /*c420*/  @!P5 LOP3.LUT R7, R12, 0xfffffffe, RZ, 0xc0, !PT ;  /* 0xfffffffe0c07d812 */ /* 0x001fe400078ec0ff */
[----:B------:R-:W-:Y:S02]  /*c430*/  @!P0 LEA.HI R14, R14, R14, RZ, 0x1 ;  /* 0x0000000e0e0e8211 */ /* 0x000fe400078f08ff */
[----:B------:R-:W-:Y:S02]  /*c440*/  @!P1 LEA.HI R15, R15, R15, RZ, 0x1 ;  /* 0x0000000f0f0f9211 */ /* 0x000fe400078f08ff */
[----:B------:R-:W-:Y:S01]  /*c450*/  @!P4 LEA.HI R18, R18, R18, RZ, 0x1 ;  /* 0x000000121212c211 */ /* 0x000fe200078f08ff */
[--C-:B-1----:R-:W-:Y:S01]  /*c460*/  @!P5 IMAD.WIDE R2, R7, 0x4, R4.reuse ;  /* 0x000000040702d825 */ /* 0x102fe200078e0204 */
[----:B------:R-:W-:Y:S02]  /*c470*/  @!P2 LEA.HI R16, R16, R16, RZ, 0x1 ;  /* 0x000000101010a211 */ /* 0x000fe400078f08ff */
[----:B------:R-:W-:Y:S01]  /*c480*/  @!P0 LOP3.LUT R9, R14, 0xfffffffe, RZ, 0xc0, !PT ;  /* 0xfffffffe0e098812 */ /* 0x000fe200078ec0ff */
[----:B------:R-:W-:Y:S01]  /*c490*/  @!P6 IMAD.WIDE R6, R13, 0x4, R4 ;  /* 0x000000040d06e825 */ /* 0x000fe200078e0204 */
[----:B------:R-:W-:Y:S01]  /*c4a0*/  @!P1 LOP3.LUT R15, R15, 0xfffffffe, RZ, 0xc0, !PT ;  /* 0xfffffffe0f0f9812 */ /* 0x000fe200078ec0ff */
[----:B------:R0:W-:Y:S01]  /*c4b0*/  @!P5 ST.E.64 desc[UR36][R2.64], R38 ;  /* 0x000000260200d985 */ /* 0x0001e2000c101b24 */
[----:B------:R-:W-:Y:S01]  /*c4c0*/  @!P2 LOP3.LUT R11, R16, 0xfffffffe, RZ, 0xc0, !PT ;  /* 0xfffffffe100ba812 */ /* 0x000fe200078ec0ff */
[----:B------:R-:W-:Y:S01]  /*c4d0*/  VIADD R16, R0, 0x70 ;  /* 0x0000007000107836 */ /* 0x000fe20000000000 */
[----:B------:R-:W-:Y:S01]  /*c4e0*/  @!P3 LOP3.LUT R17, R17, 0xfffffffe, RZ, 0xc0, !PT ;  /* 0xfffffffe1111b812 */ /* 0x000fe200078ec0ff */
[----:B------:R1:W-:Y:S01]  /*c4f0*/  @!P6 ST.E.64 desc[UR36][R6.64], R42 ;  /* 0x0000002a0600e985 */ /* 0x0003e2000c101b24 */
[----:B------:R-:W-:-:S02]  /*c500*/  @!P4 LOP3.LUT R13, R18, 0xfffffffe, RZ, 0xc0, !PT ;  /* 0xfffffffe120dc812 */ /* 0x000fc400078ec0ff */
[----:B------:R-:W-:Y:S02]  /*c510*/  ISETP.GE.AND P5, PT, R19, UR4, PT ;  /* 0x0000000413007c0c */ /* 0x000fe4000bfa6270 */
[----:B------:R-:W-:Y:S01]  /*c520*/  ISETP.GE.AND P6, PT, R20, UR4, PT ;  /* 0x0000000414007c0c */ /* 0x000fe2000bfc6270 */
[--C-:B------:R-:W-:Y:S01]  /*c530*/  @!P4 IMAD.WIDE R12, R13, 0x4, R4.reuse ;  /* 0x000000040d0cc825 */ /* 0x100fe200078e0204 */
[C---:B------:R-:W-:Y:S02]  /*c540*/  IADD3 R14, R0.reuse, 0x60, RZ ;  /* 0x00000060000e7810 */ /* 0x040fe40007ffe0ff */
        /* <DEDUP_REMOVED lines=11> */
[C---:B------:R-:W-:Y:S01]  /*c600*/  VIADD R15, R0.reuse, 0x68 ;  /* 0x00000068000f7836 */ /* 0x040fe20000000000 */
[----:B------:R3:W-:Y:S01]  /*c610*/  @!P3 ST.E.64 desc[UR36][R10.64], R58 ;  /* 0x0000003a0a00b985 */ /* 0x0007e2000c101b24 */
[----:B------:R-:W-:Y:S01]  /*c620*/  VIADD R17, R0, 0x78 ;  /* 0x0000007800117836 */ /* 0x000fe20000000000 */
[----:B------:R-:W-:Y:S02]  /*c630*/  @!P6 LEA.HI R20, R20, R20, RZ, 0x1 ;  /* 0x000000141414e211 */ /* 0x000fe400078f08ff */
[----:B------:R4:W-:Y:S01]  /*c640*/  @!P4 ST.E.64 desc[UR36][R12.64], R62 ;  /* 0x0000003e0c00c985 */ /* 0x0009e2000c101b24 */
[----:B------:R-:W-:Y:S02]  /*c650*/  ISETP.GE.AND P4, PT, R14, UR4, PT ;  /* 0x000000040e007c0c */ /* 0x000fe4000bf86270 */
[----:B------:R-:W-:Y:S02]  /*c660*/  ISETP.GE.AND P3, PT, R15, UR4, PT ;  /* 0x000000040f007c0c */ /* 0x000fe4000bf66270 */
[----:B------:R-:W-:-:S02]  /*c670*/  ISETP.GE.AND P1, PT, R17, UR4, PT ;  /* 0x0000000411007c0c */ /* 0x000fc4000bf26270 */
        /* <DEDUP_REMOVED lines=79> */
[----:B------:R-:W-:Y:S01]  /*cb70*/  @!P6 LEA.HI R20, R20, R20, RZ, 0x1 ;  /* 0x000000141414e211 */ /* 0x000fe200078f08ff */
[C---:B------:R-:W-:Y:S01]  /*cb80*/  VIADD R18, R0.reuse, 0xf0 ;  /* 0x000000f000127836 */ /* 0x040fe20000000000 */
[----:B------:R-:W-:Y:S01]  /*cb90*/  ISETP.GE.AND P1, PT, R15, UR4, PT ;  /* 0x000000040f007c0c */ /* 0x000fe2000bf26270 */
[----:B------:R-:W-:Y:S01]  /*cba0*/  VIADD R0, R0, 0xf8 ;  /* 0x000000f800007836 */ /* 0x000fe20000000000 */
[----:B------:R-:W-:-:S02]  /*cbb0*/  ISETP.GE.AND P3, PT, R17, UR4, PT ;  /* 0x0000000411007c0c */ /* 0x000fc4000bf66270 */
[----:B------:R-:W-:Y:S02]  /*cbc0*/  ISETP.GE.AND P4, PT, R18, UR4, PT ;  /* 0x0000000412007c0c */ /* 0x000fe4000bf86270 */
        /* <DEDUP_REMOVED lines=33> */
.L_x_4740:
[----:B------:R-:W0:Y:S02]  /*cde0*/  S2R R0, SR_TID.X ;  /* 0x0000000000007919 */ /* 0x000e240000002100 */
[----:B0-----:R-:W-:-:S04]  /*cdf0*/  IADD3 R2, R0, -0x80, RZ ;  /* 0xffffff8000027810 */ /* 0x001fc80007ffe0ff */
        /* <DEDUP_REMOVED lines=10> */
[----:B------:R-:W2:Y:S01]  /*cea0*/  LDL R4, [R1] ;  /* 0x0000000001047983 */ /* 0x000ea20000100800 */
        /* <DEDUP_REMOVED lines=18> */
[----:B------:R-:W-:Y:S01]  /*cfd0*/  IADD3 R7, -R5, RZ, RZ ;  /* 0x000000ff05077210 */ /* 0x000fe20007ffe1ff */
[----:B------:R-:W-:Y:S01]  /*cfe0*/  UIMAD UR6, UR11, UR9, UR6 ;  /* 0x000000090b0672a4 */ /* 0x000fe2000f8e0206 */
[----:B------:R-:W-:Y:S01]  /*cff0*/  MOV R2, UR4 ;  /* 0x0000000400027c02 */ /* 0x000fe20008000f00 */
[----:B------:R-:W-:Y:S01]  /*d000*/  IMAD.U32 R3, RZ, RZ, UR5 ;  /* 0x00000005ff037e24 */ /* 0x000fe2000f8e00ff */
[----:B------:R-:W-:Y:S01]  /*d010*/  SHF.R.S32.HI R4, RZ, 0x1f, R9 ;  /* 0x0000001fff047819 */ /* 0x000fe20000011409 */
[----:B------:R-:W-:Y:S01]  /*d020*/  UIADD3 UR6, UR5, UR6, URZ ;  /* 0x0000000605067290 */ /* 0x000fe2000fffe03f */
[----:B0-----:R-:W-:-:S02]  /*d030*/  IMAD R12, R10, UR8, RZ ;  /* 0x000000080a0c7c24 */ /* 0x001fc4000f8e02ff */
[----:B------:R-:W-:Y:S01]  /*d040*/  ULDC.64 UR4, c[0x0][0xce0] ;  /* 0x0003380000047ab9 */ /* 0x000fe20000000a00 */
[----:B------:R-:W-:Y:S02]  /*d050*/  IMAD R7, R6, R7, R0 ;  /* 0x0000000706077224 */ /* 0x000fe400078e0200 */
[----:B------:R-:W-:Y:S02]  /*d060*/  IMAD.U32 R3, RZ, RZ, UR6 ;  /* 0x00000006ff037e24 */ /* 0x000fe4000f8e00ff */
[----:B------:R-:W-:Y:S01]  /*d070*/  IMAD R11, R11, UR7, R12 ;  /* 0x000000070b0b7c24 */ /* 0x000fe2000f8e020c */
[----:B------:R-:W-:Y:S01]  /*d080*/  SHF.R.S32.HI R0, RZ, 0x1f, R7 ;  /* 0x0000001fff007819 */ /* 0x000fe20000011407 */
[----:B------:R-:W-:-:S04]  /*d090*/  IMAD.WIDE.U32 R2, R10, UR7, R2 ;  /* 0x000000070a027c25 */ /* 0x000fc8000f8e0002 */
[----:B------:R-:W-:Y:S02]  /*d0a0*/  IMAD.IADD R3, R11, 0x1, R3 ;  /* 0x000000010b037824 */ /* 0x000fe400078e0203 */
[----:B------:R-:W-:Y:S02]  /*d0b0*/  IMAD R4, R4, UR4, RZ ;  /* 0x0000000404047c24 */ /* 0x000fe4000f8e02ff */
[----:B------:R-:W-:-:S04]  /*d0c0*/  IMAD.WIDE.U32 R2, R9, UR4, R2 ;  /* 0x0000000409027c25 */ /* 0x000fc8000f8e0002 */
[----:B------:R-:W-:Y:S01]  /*d0d0*/  IMAD R4, R9, UR5, R4 ;  /* 0x0000000509047c24 */ /* 0x000fe2000f8e0204 */
[----:B------:R-:W-:Y:S01]  /*d0e0*/  SHF.R.S32.HI R9, RZ, 0x1f, R5 ;  /* 0x0000001fff097819 */ /* 0x000fe20000011405 */
[----:B------:R-:W-:Y:S01]  /*d0f0*/  ULDC.64 UR4, c[0x0][0xcc8] ;  /* 0x0003320000047ab9 */ /* 0x000fe20000000a00 */
[----:B------:R-:W-:Y:S01]  /*d100*/  IADD3 R2, P0, R5, R2, RZ ;  /* 0x0000000205027210 */ /* 0x000fe20007f1e0ff */
[----:B------:R-:W-:-:S03]  /*d110*/  IMAD R0, R0, UR4, RZ ;  /* 0x0000000400007c24 */ /* 0x000fc6000f8e02ff */
[----:B------:R-:W-:Y:S01]  /*d120*/  IADD3.X R3, R9, R3, R4, P0, !PT ;  /* 0x0000000309037210 */ /* 0x000fe200007fe404 */
        /* <DEDUP_REMOVED lines=9> */
.L_x_4698:
[----:B------:R-:W-:-:S08]  /*d1c0*/  NOP ;  /* 0x0000000000007918 */ /* 0x000fd00000000000 */
[----:B------:R-:W0:-:S00]  /*d1d0*/  USETMAXREG.DEALLOC.CTAPOOL 0x28 ;  /* 0x00000028000079c8 */ /* 0x000e0000080e0500 */
        /* <DEDUP_REMOVED lines=16> */
.L_x_4743:
[----:B------:R-:W-:Y:S01]  /*d2e0*/  ULDC UR40, c[0x0][0xd50] ;  /* 0x0003540000287ab9 */ /* 0x000fe20000000800 */
[----:B------:R-:W-:Y:S01]  /*d2f0*/  UMOV UR39, UR6 ;  /* 0x0000000600277c82 */ /* 0x000fe20008000000 */
[----:B------:R-:W-:-:S11]  /*d300*/  UISETP.NE.AND UP0, UPT, UR40, 0x1, UPT ;  /* 0x000000012800788c */ /* 0x000fd6000bf05270 */
[----:B------:R-:W-:Y:S01]  /*d310*/  @UP0 ULDC UR4, c[0x0][0xd54] ;  /* 0x0003550000040ab9 */ /* 0x000fe20000000800 */
[----:B------:R-:W-:Y:S01]  /*d320*/  @UP0 ULDC UR7, c[0x0][0xd58] ;  /* 0x0003560000070ab9 */ /* 0x000fe20000000800 */
[----:B------:R-:W-:-:S04]  /*d330*/  UIMAD.WIDE.U32 UR4, UR6, UR4, URZ ;  /* 0x00000004060472a5 */ /* 0x000fc8000f8e003f */
[----:B------:R-:W-:-:S12]  /*d340*/  @UP0 USHF.R.U32.HI UR39, URZ, UR7, UR5 ;  /* 0x000000073f270299 */ /* 0x000fd80008011605 */
.L_x_4744:
[----:B------:R-:W-:Y:S01]  /*d350*/  ISETP.LE.AND P0, PT, RZ, UR45, PT ;  /* 0x0000002dff007c0c */ /* 0x000fe2000bf03270 */
[----:B------:R-:W-:Y:S01]  /*d360*/  UIADD3 UR4, -UR39, URZ, URZ ;  /* 0x0000003f27047290 */ /* 0x000fe2000fffe13f */
[----:B------:R-:W-:Y:S01]  /*d370*/  MOV R26, 0x1 ;  /* 0x00000001001a7802 */ /* 0x000fe20000000f00 */
[----:B------:R-:W-:Y:S02]  /*d380*/  IMAD.MOV.U32 R17, RZ, RZ, RZ ;  /* 0x000000ffff117224 */ /* 0x000fe400078e00ff */
[----:B------:R-:W-:Y:S01]  /*d390*/  UIMAD UR40, UR40, UR4, UR6 ;  /* 0x00000004282872a4 */ /* 0x000fe2000f8e0206 */
[----:B------:R-:W-:-:S07]  /*d3a0*/  IMAD.MOV.U32 R9, RZ, RZ, 0x1 ;  /* 0x00000001ff097424 */ /* 0x000fce00078e00ff */
[----:B------:R-:W-:Y:S05]  /*d3b0*/  @!P0 BRA `(.L_x_4745) ;  /* 0x0000004000348947 */ /* 0x000fea0003800000 */
[----:B------:R-:W-:Y:S01]  /*d3c0*/  ULDC.64 UR4, c[0x0][0xb20] ;  /* 0x0002c80000047ab9 */ /* 0x000fe20000000a00 */
[----:B------:R-:W0:Y:S01]  /*d3d0*/  S2UR UR46, SR_CTAID.X ;  /* 0x00000000002e79c3 */ /* 0x000e220000002500 */
[----:B------:R-:W-:Y:S01]  /*d3e0*/  UISETP.NE.U32.AND UP0, UPT, UR4, URZ, UPT ;  /* 0x0000003f0400728c */ /* 0x000fe2000bf05070 */
[----:B------:R-:W-:Y:S01]  /*d3f0*/  IMAD.MOV.U32 R27, RZ, RZ, RZ ;  /* 0x000000ffff1b7224 */ /* 0x000fe200078e00ff */
[----:B------:R-:W-:Y:S01]  /*d400*/  ULDC UR6, c[0x0][0x448] ;  /* 0x0001120000067ab9 */ /* 0x000fe20000000800 */
[----:B------:R-:W-:Y:S01]  /*d410*/  ULDC UR7, c[0x0][0x2f0] ;  /* 0x0000bc0000077ab9 */ /* 0x000fe20000000800 */
[----:B------:R-:W-:Y:S02]  /*d420*/  UISETP.NE.AND.EX UP0, UPT, UR5, URZ, UPT, UP0 ;  /* 0x0000003f0500728c */ /* 0x000fe4000bf05300 */
[----:B------:R-:W-:-:S04]  /*d430*/  UISETP.NE.AND UP1, UPT, UR6, 0x1, UPT ;  /* 0x000000010600788c */ /* 0x000fc8000bf25270 */
[----:B------:R-:W-:-:S05]  /*d440*/  PLOP3.LUT P0, PT, PT, PT, UP0, 0x80, 0x0 ;  /* 0x000000000000781c */ /* 0x000fca0003f0f008 */
[----:B------:R-:W-:Y:S02]  /*d450*/  @UP0 ULDC.64 UR4, c[0x0][0xb20] ;  /* 0x0002c80000040ab9 */ /* 0x000fe40000000a00 */
[----:B------:R-:W-:Y:S01]  /*d460*/  @UP0 UIMAD.WIDE UR4, UR45, 0x4, UR4 ;  /* 0x000000042d0408a5 */ /* 0x000fe2000f8e0204 */
[----:B------:R-:W-:-:S05]  /*d470*/  @UP1 ULDC UR8, c[0x0][0x450] ;  /* 0x0001140000081ab9 */ /* 0x000fca0000000800 */
[----:B------:R-:W-:Y:S01]  /*d480*/  MOV R2, UR4 ;  /* 0x0000000400027c02 */ /* 0x000fe20008000f00 */
[----:B------:R-:W-:Y:S01]  /*d490*/  IMAD.U32 R3, RZ, RZ, UR5 ;  /* 0x00000005ff037e24 */ /* 0x000fe2000f8e00ff */
[----:B------:R-:W-:Y:S02]  /*d4a0*/  ULDC.64 UR4, c[0x0][0x418] ;  /* 0x0001060000047ab9 */ /* 0x000fe40000000a00 */
[----:B------:R-:W-:Y:S02]  /*d4b0*/  UISETP.NE.U32.AND UP0, UPT, UR4, URZ, UPT ;  /* 0x0000003f0400728c */ /* 0x000fe4000bf05070 */
[----:B0-----:R-:W-:Y:S01]  /*d4c0*/  ULEA UR6, UR46, 0x7f, 0x7 ;  /* 0x0000007f2e067891 */ /* 0x001fe2000f8e383f */
[----:B------:R0:W5:Y:S01]  /*d4d0*/  @P0 LDG.E R27, desc[UR36][R2.64] ;  /* 0x00000024021b0981 */ /* 0x000162000c1e1900 */
[----:B------:R-:W-:Y:S01]  /*d4e0*/  UISETP.NE.AND.EX UP0, UPT, UR5, URZ, UPT, UP0 ;  /* 0x0000003f0500728c */ /* 0x000fe2000bf05300 */
[----:B------:R-:W-:Y:S01]  /*d4f0*/  ULDC UR4, c[0x0][0x424] ;  /* 0x0001090000047ab9 */ /* 0x000fe20000000800 */
[----:B------:R-:W-:-:S02]  /*d500*/  UP2UR UR47, UPR, URZ, 0x2 ;  /* 0x000000023f2f7883 */ /* 0x000fc40008000000 */
[----:B------:R-:W-:Y:S02]  /*d510*/  USEL UR43, UR4, 0x1, UP0 ;  /* 0x00000001042b7887 */ /* 0x000fe40008000000 */
[----:B------:R-:W-:Y:S01]  /*d520*/  USHF.R.U32.HI UR9, URZ, 0x10, UR40 ;  /* 0x000000103f097899 */ /* 0x000fe20008011628 */
[----:B------:R-:W-:Y:S01]  /*d530*/  @UP1 ULDC UR4, c[0x0][0x44c] ;  /* 0x0001130000041ab9 */ /* 0x000fe20000000800 */
[----:B------:R-:W-:Y:S02]  /*d540*/  UIMAD UR43, UR43, UR7, URZ ;  /* 0x000000072b2b72a4 */ /* 0x000fe4000f8e023f */
[----:B------:R-:W-:Y:S01]  /*d550*/  UIMAD.WIDE.U32 UR4, UR6, UR4, URZ ;  /* 0x00000004060472a5 */ /* 0x000fe2000f8e003f */
[----:B------:R-:W-:Y:S01]  /*d560*/  ULDC UR7, c[0x0][0x288] ;  /* 0x0000a20000077ab9 */ /* 0x000fe20000000800 */
[----:B------:R-:W-:Y:S02]  /*d570*/  UIADD3 UR4, UR43, 0x5f, URZ ;  /* 0x0000005f2b047890 */ /* 0x000fe4000fffe03f */
[----:B------:R-:W-:-:S02]  /*d580*/  UIADD3 UR7, UR43, 0x60, -UR7 ;  /* 0x000000602b077890 */ /* 0x000fc4000fffe807 */
[----:B------:R-:W-:Y:S02]  /*d590*/  @UP1 USHF.R.U32.HI UR6, URZ, UR8, UR5 ;  /* 0x000000083f061299 */ /* 0x000fe40008011605 */
[----:B------:R-:W-:Y:S02]  /*d5a0*/  UIMAD.WIDE UR4, UR4, 0x2aaaaaab, URZ ;  /* 0x2aaaaaab040478a5 */ /* 0x000fe4000f8e023f */
[----:B------:R-:W-:Y:S02]  /*d5b0*/  UIADD3 UR6, UR7, UR6, URZ ;  /* 0x0000000607067290 */ /* 0x000fe4000fffe03f */
[----:B------:R-:W-:Y:S02]  /*d5c0*/  USHF.R.U32.HI UR42, URZ, 0x1f, UR5 ;  /* 0x0000001f3f2a7899 */ /* 0x000fe40008011605 */
[----:B------:R-:W-:Y:S02]  /*d5d0*/  UIMAD.WIDE UR6, UR6, 0x2aaaaaab, URZ ;  /* 0x2aaaaaab060678a5 */ /* 0x000fe4000f8e023f */
[----:B------:R-:W-:-:S02]  /*d5e0*/  ULEA.HI.SX32 UR42, UR5, UR42, 0x1c ;  /* 0x0000002a052a7291 */ /* 0x000fc4000f8fe23f */
[----:B------:R-:W-:Y:S02]  /*d5f0*/  USHF.R.U32.HI UR41, URZ, 0x1f, UR7 ;  /* 0x0000001f3f297899 */ /* 0x000fe40008011607 */
[----:B------:R-:W-:Y:S02]  /*d600*/  ULOP3.LUT UR40, UR40, 0xffff, URZ, 0xc0, !UPT ;  /* 0x0000ffff28287892 */ /* 0x000fe4000f8ec03f */
[----:B------:R-:W-:Y:S01]  /*d610*/  ULEA.HI.SX32 UR41, UR7, UR41, 0x1c ;  /* 0x0000002907297291 */ /* 0x000fe2000f8fe23f */
[----:B------:R-:W-:-:S03]  /*d620*/  UMOV UR38, URZ ;  /* 0x0000003f00267c82 */ /* 0x000fc60008000000 */
[----:B------:R-:W-:-:S04]  /*d630*/  UISETP.LT.AND UP0, UPT, UR42, UR41, UPT ;  /* 0x000000292a00728c */ /* 0x000fc8000bf01270 */
[----:B------:R-:W-:Y:S02]  /*d640*/  USEL UR11, UR42, UR41, UP0 ;  /* 0x000000292a0b7287 */ /* 0x000fe40008000000 */
[----:B------:R-:W-:Y:S02]  /*d650*/  UISETP.NE.AND UP0, UPT, UR9, URZ, UPT ;  /* 0x0000003f0900728c */ /* 0x000fe4000bf05270 */
[----:B------:R-:W-:-:S06]  /*d660*/  UISETP.GE.AND UP1, UPT, UR11, 0x1, UPT ;  /* 0x000000010b00788c */ /* 0x000fcc000bf26270 */
[----:B------:R-:W-:-:S03]  /*d670*/  PLOP3.LUT P0, PT, PT, PT, UP1, 0x80, 0x0 ;  /* 0x000000000000781c */ /* 0x000fc60003f0f018 */
[----:B------:R-:W-:-:S10]  /*d680*/  @!UP0 ULDC UR9, c[0x0][0xae8] ;  /* 0x0002ba0000098ab9 */ /* 0x000fd40000000800 */
        /* <DEDUP_REMOVED lines=31> */
.L_x_4746:
[----:B------:R-:W-:Y:S02]  /*d880*/  UIMAD UR48, UR40, UR38, URZ ;  /* 0x00000026283072a4 */ /* 0x000fe4000f8e023f */
[----:B------:R-:W-:Y:S01]  /*d890*/  MOV R0, UR38 ;  /* 0x0000002600007c02 */ /* 0x000fe20008000f00 */
[----:B------:R-:W-:Y:S02]  /*d8a0*/  IMAD.MOV.U32 R17, RZ, RZ, RZ ;  /* 0x000000ffff117224 */ /* 0x000fe400078e00ff */
[----:B------:R-:W-:Y:S02]  /*d8b0*/  IMAD.MOV.U32 R9, RZ, RZ, 0x1 ;  /* 0x00000001ff097424 */ /* 0x000fe400078e00ff */
[----:B------:R-:W-:-:S05]  /*d8c0*/  IMAD.U32 R25, RZ, RZ, UR48 ;  /* 0x00000030ff197e24 */ /* 0x000fca000f8e00ff */
        /* <DEDUP_REMOVED lines=25> */
[----:B0----5:R-:W-:Y:S05]  /*da60*/  CALL.ABS.NOINC R2 ;  /* 0x0000000002007343 */ /* 0x021fea0003c00000 */
.L_x_4747:
        /* <DEDUP_REMOVED lines=20> */
.L_x_4749:
[----:B------:R0:W1:Y:S01]  /*dbb0*/  LDC.64 R2, c[0x4][R16] ;  /* 0x0100000010027b82 */ /* 0x0000620000000a00 */
[----:B------:R-:W-:Y:S01]  /*dbc0*/  ULDC.64 UR4, c[0x4][0x98] ;  /* 0x0100260000047ab9 */ /* 0x000fe20000000a00 */
[----:B------:R-:W-:Y:S01]  /*dbd0*/  ULDC.64 UR6, c[0x4][0xa0] ;  /* 0x0100280000067ab9 */ /* 0x000fe20000000a00 */
[----:B------:R-:W-:Y:S01]  /*dbe0*/  IMAD.U32 R4, RZ, RZ, UR4 ;  /* 0x00000004ff047e24 */ /* 0x000fe2000f8e00ff */
[----:B------:R-:W-:Y:S01]  /*dbf0*/  MOV R6, UR6 ;  /* 0x0000000600067c02 */ /* 0x000fe20008000f00 */
[----:B------:R-:W-:Y:S01]  /*dc00*/  IMAD.U32 R5, RZ, RZ, UR5 ;  /* 0x00000005ff057e24 */ /* 0x000fe2000f8e00ff */
[----:B------:R-:W-:Y:S01]  /*dc10*/  ULDC.64 UR4, c[0x4][0x18] ;  /* 0x0100060000047ab9 */ /* 0x000fe20000000a00 */
[----:B------:R-:W-:Y:S01]  /*dc20*/  IMAD.U32 R7, RZ, RZ, UR7 ;  /* 0x00000007ff077e24 */ /* 0x000fe2000f8e00ff */
[----:B------:R-:W-:Y:S01]  /*dc30*/  MOV R8, 0x70 ;  /* 0x0000007000087802 */ /* 0x000fe20000000f00 */
[----:B------:R-:W-:Y:S02]  /*dc40*/  IMAD.U32 R10, RZ, RZ, UR4 ;  /* 0x00000004ff0a7e24 */ /* 0x000fe4000f8e00ff */
[----:B------:R-:W-:-:S02]  /*dc50*/  IMAD.U32 R11, RZ, RZ, UR5 ;  /* 0x00000005ff0b7e24 */ /* 0x000fc4000f8e00ff */
[----:B------:R-:W-:Y:S02]  /*dc60*/  IMAD.MOV.U32 R12, RZ, RZ, 0x1 ;  /* 0x00000001ff0c7424 */ /* 0x000fe400078e00ff */
[----:B0-----:R-:W-:-:S07]  /*dc70*/  IMAD.MOV.U32 R13, RZ, RZ, RZ ;  /* 0x000000ffff0d7224 */ /* 0x001fce00078e00ff */
[----:B------:R-:W-:-:S07]  /*dc80*/  LEPC R20, `(.L_x_4748) ;  /* 0x000000001014794e */ /* 0x000fce0000000000 */
[----:B-1----:R-:W-:Y:S05]  /*dc90*/  CALL.ABS.NOINC R2 ;  /* 0x0000000002007343 */ /* 0x002fea0003c00000 */
.L_x_4748:
        /* <DEDUP_REMOVED lines=8> */
[----:B------:R-:W-:Y:S01]  /*dd20*/  MOV R2, UR4 ;  /* 0x0000000400027c02 */ /* 0x000fe20008000f00 */
[----:B------:R-:W-:Y:S01]  /*dd30*/  IMAD.U32 R3, RZ, RZ, UR5 ;  /* 0x00000005ff037e24 */ /* 0x000fe2000f8e00ff */
[C---:B------:R-:W-:Y:S01]  /*dd40*/  LOP3.LUT R7, R24.reuse, 0x7f, RZ, 0xc0, !PT ;  /* 0x0000007f18077812 */ /* 0x040fe200078ec0ff */
[----:B------:R-:W-:Y:S01]  /*dd50*/  IMAD.SHL.U32 R0, R24, 0x10, RZ ;  /* 0x0000001018007824 */ /* 0x000fe200078e00ff */
[----:B0-----:R-:W-:Y:S02]  /*dd60*/  ISETP.NE.AND P1, PT, R12, 0x1, PT ;  /* 0x000000010c00780c */ /* 0x001fe40003f25270 */
[----:B------:R-:W-:Y:S01]  /*dd70*/  LOP3.LUT R16, R16, 0xffffbfff, RZ, 0xc0, !PT ;  /* 0xffffbfff10107812 */ /* 0x000fe200078ec0ff */
[----:B------:R0:W2:Y:S01]  /*dd80*/  @P0 LDG.E R30, desc[UR36][R2.64] ;  /* 0x00000024021e0981 */ /* 0x0000a2000c1e1900 */
[----:B------:R-:W-:Y:S01]  /*dd90*/  LOP3.LUT R4, R0, 0x70, RZ, 0xc0, !PT ;  /* 0x0000007000047812 */ /* 0x000fe200078ec0ff */
[----:B------:R-:W-:Y:S01]  /*dda0*/  VIADD R0, R25, 0xffffffff ;  /* 0xffffffff19007836 */ /* 0x000fe20000000000 */
[----:B------:R-:W-:Y:S01]  /*ddb0*/  SHF.R.U32.HI R5, RZ, 0x3, R7 ;  /* 0x00000003ff057819 */ /* 0x000fe20000011607 */
[----:B------:R-:W-:Y:S01]  /*ddc0*/  IMAD.SHL.U32 R6, R24, 0x8, RZ ;  /* 0x0000000818067824 */ /* 0x000fe200078e00ff */
[----:B------:R-:W-:Y:S01]  /*ddd0*/  LOP3.LUT R37, R34, 0x2, RZ, 0xfc, !PT ;  /* 0x0000000222257812 */ /* 0x000fe200078efcff */
[----:B------:R-:W-:Y:S01]  /*dde0*/  ULDC UR4, c[0x0][0x320] ;  /* 0x0000c80000047ab9 */ /* 0x000fe20000000800 */
[----:B------:R-:W-:-:S03]  /*ddf0*/  LOP3.LUT R32, R4, R5, RZ, 0xfc, !PT ;  /* 0x0000000504207212 */ /* 0x000fc600078efcff */
[----:B0-----:R-:W0:Y:S01]  /*de00*/  @P1 LDC R2, c[0x0][0x434] ;  /* 0x00010d00ff021b82 */ /* 0x001e220000000800 */
[----:B------:R-:W-:Y:S01]  /*de10*/  @P1 LOP3.LUT R16, R16, 0x4000, RZ, 0xfc, !PT ;  /* 0x0000400010101812 */ /* 0x000fe200078efcff */
[----:B------:R-:W-:-:S05]  /*de20*/  IMAD R4, R0, 0x60, R32 ;  /* 0x0000006000047824 */ /* 0x000fca00078e0220 */
[C---:B------:R-:W-:Y:S01]  /*de30*/  ISETP.GE.AND P0, PT, R4.reuse, UR43, PT ;  /* 0x0000002b04007c0c */ /* 0x040fe2000bf06270 */
[----:B------:R-:W1:Y:S01]  /*de40*/  @P1 LDC R3, c[0x0][0x438] ;  /* 0x00010e00ff031b82 */ /* 0x000e620000000800 */
[----:B-----5:R-:W-:Y:S02]  /*de50*/  IADD3 R10, R4, R27, RZ ;  /* 0x0000001b040a7210 */ /* 0x020fe40007ffe0ff */
[----:B------:R-:W-:-:S03]  /*de60*/  ISETP.GT.U32.OR P0, PT, R32, 0x5f, P0 ;  /* 0x0000005f2000780c */ /* 0x000fc60000704470 */
[----:B------:R-:W-:-:S10]  /*de70*/  IMAD.MOV.U32 R11, RZ, RZ, R10 ;  /* 0x000000ffff0b7224 */ /* 0x000fd400078e000a */
        /* <DEDUP_REMOVED lines=12> */
[----:B------:R-:W-:-:S06]  /*df40*/  @!P0 LEA.HI.X R5, R2, R5, R3, 0x2, P1 ;  /* 0x0000000502058211 */ /* 0x000fcc00008f1403 */
[----:B------:R-:W2:Y:S01]  /*df50*/  @!P0 LDG.E R5, desc[UR36][R4.64] ;  /* 0x0000002404058981 */ /* 0x000ea2000c1e1900 */
[----:B------:R-:W-:Y:S02]  /*df60*/  ISETP.NE.AND P2, PT, R37, 0x3, PT ;  /* 0x000000032500780c */ /* 0x000fe40003f45270 */
[----:B------:R-:W-:Y:S02]  /*df70*/  CS2R R18, SRZ ;  /* 0x0000000000127805 */ /* 0x000fe4000001ff00 */
[----:B------:R-:W-:Y:S01]  /*df80*/  LOP3.LUT R22, R6, 0x38, RZ, 0xc0, !PT ;  /* 0x0000003806167812 */ /* 0x000fe200078ec0ff */
[----:B------:R-:W-:Y:S01]  /*df90*/  UMOV UR5, 0xffffffff ;  /* 0xffffffff00057882 */ /* 0x000fe20000000000 */
[----:B------:R-:W-:Y:S01]  /*dfa0*/  ISETP.GT.U32.AND P1, PT, R32, 0x5f, PT ;  /* 0x0000005f2000780c */ /* 0x000fe20003f24070 */
[----:B------:R-:W-:Y:S01]  /*dfb0*/  IMAD.U32 R29, RZ, RZ, UR39 ;  /* 0x00000027ff1d7e24 */ /* 0x000fe2000f8e00ff */
[----:B------:R-:W-:Y:S02]  /*dfc0*/  LOP3.LUT R16, R16, 0xffffffdf, RZ, 0xc0, !PT ;  /* 0xffffffdf10107812 */ /* 0x000fe400078ec0ff */
[----:B------:R-:W-:-:S02]  /*dfd0*/  LOP3.LUT R36, R22, 0x40, RZ, 0xfc, !PT ;  /* 0x0000004016247812 */ /* 0x000fc400078efcff */
[----:B------:R-:W-:Y:S02]  /*dfe0*/  LOP3.LUT R35, R22, 0x80, RZ, 0xfc, !PT ;  /* 0x0000008016237812 */ /* 0x000fe400078efcff */
[----:B------:R-:W-:Y:S02]  /*dff0*/  ISETP.GE.AND P4, PT, R36, UR4, PT ;  /* 0x0000000424007c0c */ /* 0x000fe4000bf86270 */
[----:B------:R-:W-:Y:S02]  /*e000*/  @P2 LOP3.LUT R16, R16, 0x20, RZ, 0xfc, !PT ;  /* 0x0000002010102812 */ /* 0x000fe400078efcff */
[----:B------:R-:W-:Y:S02]  /*e010*/  ISETP.GE.AND P3, PT, R35, UR4, PT ;  /* 0x0000000423007c0c */ /* 0x000fe4000bf66270 */
[----:B------:R-:W-:Y:S02]  /*e020*/  LOP3.LUT R16, R16, 0xffff7fff, RZ, 0xc0, !PT ;  /* 0xffff7fff10107812 */ /* 0x000fe400078ec0ff */
[----:B------:R-:W-:-:S02]  /*e030*/  LOP3.LUT R31, R22, 0xc0, RZ, 0xfc, !PT ;  /* 0x000000c0161f7812 */ /* 0x000fc400078efcff */
[----:B------:R-:W-:Y:S02]  /*e040*/  @P1 LOP3.LUT R16, R16, 0x8000, RZ, 0xfc, !PT ;  /* 0x0000800010101812 */ /* 0x000fe400078efcff */
[----:B------:R-:W-:Y:S02]  /*e050*/  ISETP.GE.AND P1, PT, R31, UR4, PT ;  /* 0x000000041f007c0c */ /* 0x000fe4000bf26270 */
[----:B------:R-:W-:Y:S02]  /*e060*/  LOP3.LUT R16, R16, 0xffffffef, RZ, 0xc0, !PT ;  /* 0xffffffef10107812 */ /* 0x000fe400078ec0ff */
[----:B------:R-:W-:Y:S02]  /*e070*/  IADD3 R23, -R11, RZ, RZ ;  /* 0x000000ff0b177210 */ /* 0x000fe40007ffe1ff */
[----:B------:R-:W-:-:S03]  /*e080*/  @P4 LOP3.LUT R16, R16, 0x10, RZ, 0xfc, !PT ;  /* 0x0000001010104812 */ /* 0x000fc600078efcff */
[----:B------:R-:W-:Y:S01]  /*e090*/  IMAD R23, R12, R23, R10 ;  /* 0x000000170c177224 */ /* 0x000fe200078e020a */
[----:B------:R-:W-:-:S04]  /*e0a0*/  LOP3.LUT R16, R16, 0xfffffffe, RZ, 0xc0, !PT ;  /* 0xfffffffe10107812 */ /* 0x000fc800078ec0ff */
[----:B------:R-:W-:-:S04]  /*e0b0*/  LOP3.LUT R16, R16, 0xfffffff7, RZ, 0xc0, !PT ;  /* 0xfffffff710107812 */ /* 0x000fc800078ec0ff */
[----:B------:R-:W-:Y:S02]  /*e0c0*/  @P3 LOP3.LUT R16, R16, 0x8, RZ, 0xfc, !PT ;  /* 0x0000000810103812 */ /* 0x000fe400078efcff */
[--C-:B--2---:R-:W-:Y:S01]  /*e0d0*/  @!P0 SHF.R.S32.HI R19, RZ, 0x1f, R5.reuse ;  /* 0x0000001fff138819 */ /* 0x104fe20000011405 */
[----:B------:R-:W-:Y:S01]  /*e0e0*/  @!P0 IMAD.MOV.U32 R18, RZ, RZ, R5 ;  /* 0x000000ffff128224 */ /* 0x000fe200078e0005 */
[----:B------:R-:W-:-:S13]  /*e0f0*/  ISETP.GE.AND P0, PT, R22, UR4, PT ;  /* 0x0000000416007c0c */ /* 0x000fda000bf06270 */
[----:B------:R-:W-:-:S04]  /*e100*/  @P0 LOP3.LUT R16, R16, 0x1, RZ, 0xfc, !PT ;  /* 0x0000000110100812 */ /* 0x000fc800078efcff */
[----:B------:R-:W-:-:S04]  /*e110*/  LOP3.LUT R16, R16, 0xfffffffb, RZ, 0xc0, !PT ;  /* 0xfffffffb10107812 */ /* 0x000fc800078ec0ff */
[----:B------:R-:W-:Y:S01]  /*e120*/  @P1 LOP3.LUT R16, R16, 0x4, RZ, 0xfc, !PT ;  /* 0x0000000410101812 */ /* 0x000fe200078efcff */
[----:B------:R-:W-:Y:S06]  /*e130*/  BRA.DIV UR5, `(.L_x_4750) ;  /* 0x0000003a05607947 */ /* 0x000fec000b800000 */
.L_x_4796:
[----:B------:R-:W-:Y:S02]  /*e140*/  SEL R2, RZ, 0x1, P0 ;  /* 0x00000001ff027807 */ /* 0x000fe40000000000 */
[----:B------:R-:W-:-:S03]  /*e150*/  SHF.R.S32.HI R29, RZ, 0x1f, R29 ;  /* 0x0000001fff1d7819 */ /* 0x000fc6000001141d */
[----:B------:R0:W-:Y:S01]  /*e160*/  STL [R1], R2 ;  /* 0x0000000201007387 */ /* 0x0001e20000100800 */
[----:B------:R-:W-:Y:S05]  /*e170*/  @!P2 BRA `(.L_x_4751) ;  /* 0x000000000004a947 */ /* 0x000fea0003800000 */
[----:B------:R-:W-:Y:S01]  /*e180*/  BPT.TRAP 0x1 ;  /* 0x000000040000795c */ /* 0x000fe20000300000 */
.L_x_4751:
[----:B0-----:R-:W-:-:S04]  /*e190*/  MOV R2, 0x1 ;  /* 0x0000000100027802 */ /* 0x001fc80000000f00 */
[----:B------:R-:W-:-:S04]  /*e1a0*/  SHF.L.U32 R2, R2, 0x1f, RZ ;  /* 0x0000001f02027819 */ /* 0x000fc800000006ff */
[----:B------:R-:W0:Y:S02]  /*e1b0*/  SYNCS.PHASECHK.TRANS64.TRYWAIT P0, [UR44+0x32440], R2 ;  /* 0x03244002ff0075a7 */ /* 0x000e24000800016c */
[----:B0-----:R-:W-:Y:S05]  /*e1c0*/  @!P0 BRA `(.L_x_4752) ;  /* 0x00000038005c8947 */ /* 0x001fea0003800000 */
.L_x_4797:
        /* <DEDUP_REMOVED lines=16> */
[----:B------:R-:W-:Y:S02]  /*e2d0*/  IMAD.SHL.U32 R28, R7, 0x8, RZ ;  /* 0x00000008071c7824 */ /* 0x000fe400078e00ff */
[----:B------:R-:W-:Y:S02]  /*e2e0*/  IMAD.IADD R3, R3, 0x1, R5 ;  /* 0x0000000103037824 */ /* 0x000fe400078e0205 */
[----:B------:R-:W-:Y:S01]  /*e2f0*/  IMAD.U32 R5, RZ, RZ, UR4 ;  /* 0x00000004ff057e24 */ /* 0x000fe2000f8e00ff */
[----:B------:R-:W-:Y:S01]  /*e300*/  UIMAD UR4, UR6, UR4, URZ ;  /* 0x00000004060472a4 */ /* 0x000fe2000f8e023f */
[----:B------:R-:W-:Y:S02]  /*e310*/  IMAD.IADD R17, R17, 0x1, -R8 ;  /* 0x0000000111117824 */ /* 0x000fe400078e0a08 */
[----:B------:R-:W-:Y:S01]  /*e320*/  IMAD.WIDE.U32 R2, R5, UR39, R2 ;  /* 0x0000002705027c25 */ /* 0x000fe2000f8e0002 */
[----:B------:R-:W-:Y:S01]  /*e330*/  UIMAD UR4, UR39, UR5, UR4 ;  /* 0x00000005270472a4 */ /* 0x000fe2000f8e0204 */
[----:B------:R-:W-:-:S02]  /*e340*/  ULDC.64 UR6, c[0x0][0x2e8] ;  /* 0x0000ba0000067ab9 */ /* 0x000fc40000000a00 */
[----:B------:R-:W-:Y:S01]  /*e350*/  UMOV UR5, 0xffffffff ;  /* 0xffffffff00057882 */ /* 0x000fe20000000000 */
[----:B------:R-:W-:Y:S02]  /*e360*/  LEA R4, P0, R2, UR6, 0x1 ;  /* 0x0000000602047c11 */ /* 0x000fe4000f8008ff */
[----:B------:R-:W-:Y:S01]  /*e370*/  IADD3 R5, R3, UR4, RZ ;  /* 0x0000000403057c10 */ /* 0x000fe2000fffe0ff */
[----:B------:R-:W-:Y:S01]  /*e380*/  ULDC UR4, c[0x0][0x2f4] ;  /* 0x0000bd0000047ab9 */ /* 0x000fe20000000800 */
[----:B------:R-:W-:Y:S02]  /*e390*/  LOP3.LUT R3, R6, 0x1c0, RZ, 0xc0, !PT ;  /* 0x000001c006037812 */ /* 0x000fe400078ec0ff */
[----:B------:R-:W-:Y:S02]  /*e3a0*/  ISETP.GE.AND P2, PT, R22, UR4, PT ;  /* 0x0000000416007c0c */ /* 0x000fe4000bf46270 */
[----:B------:R-:W-:Y:S02]  /*e3b0*/  LOP3.LUT R3, R3, 0x38, R6, 0xf8, !PT ;  /* 0x0000003803037812 */ /* 0x000fe400078ef806 */
[----:B------:R-:W-:-:S02]  /*e3c0*/  LEA.HI.X R5, R2, UR7, R5, 0x1, P0 ;  /* 0x0000000702057c11 */ /* 0x000fc400080f0c05 */
[----:B------:R-:W-:Y:S02]  /*e3d0*/  LOP3.LUT R3, R3, 0x38, R24, 0x78, !PT ;  /* 0x0000003803037812 */ /* 0x000fe400078e7818 */
[----:B------:R-:W-:Y:S02]  /*e3e0*/  ISETP.GE.AND P0, PT, R17, 0x1, PT ;  /* 0x000000011100780c */ /* 0x000fe40003f06270 */
[----:B------:R-:W-:-:S03]  /*e3f0*/  LOP3.LUT R28, R3, 0x200, R28, 0xf8, !PT ;  /* 0x00000200031c7812 */ /* 0x000fc600078ef81c */
[----:B------:R-:W-:Y:S01]  /*e400*/  @P2 LOP3.LUT R16, R16, 0x2, RZ, 0xfc, !PT ;  /* 0x0000000210102812 */ /* 0x000fe200078efcff */
[----:B------:R-:W-:Y:S07]  /*e410*/  BRA.DIV UR5, `(.L_x_4753) ;  /* 0x0000003605e07947 */ /* 0x000fee000b800000 */
[----:B------:R-:W0:Y:S01]  /*e420*/  SHFL.IDX PT, R14, R4, RZ, 0x181f ;  /* 0x00181fff040e7589 */ /* 0x000e2200000e0000 */
[----:B------:R-:W-:-:S03]  /*e430*/  @P0 LEA R7, R28, UR44, 0x1 ;  /* 0x0000002c1c070c11 */ /* 0x000fc6000f8e08ff */
[----:B------:R-:W1:Y:S01]  /*e440*/  SHFL.IDX PT, R0, R5, RZ, 0x181f ;  /* 0x00181fff05007589 */ /* 0x000e6200000e0000 */
[----:B0-----:R-:W-:-:S03]  /*e450*/  @P0 LEA R2, P1, R22, R14, 0x1 ;  /* 0x0000000e16020211 */ /* 0x001fc600078208ff */
[----:B------:R-:W0:Y:S01]  /*e460*/  SHFL.IDX PT, R14, R4, 0x1, 0x181f ;  /* 0x00381f00040e7f89 */ /* 0x000e2200000e0000 */
[----:B-1----:R-:W-:-:S03]  /*e470*/  @P0 IADD3.X R3, RZ, R0, RZ, P1, !PT ;  /* 0x00000000ff030210 */ /* 0x002fc60000ffe4ff */
        /* <DEDUP_REMOVED lines=30> */
.L_x_4811:
        /* <DEDUP_REMOVED lines=15> */
.L_x_4754:
        /* <DEDUP_REMOVED lines=24> */
.L_x_4755:
[----:B------:R-:W-:Y:S01]  /*e8d0*/  UISETP.NE.AND UP0, UPT, UR47, URZ, UPT ;  /* 0x0000003f2f00728c */ /* 0x000fe2000bf05270 */
[----:B------:R-:W-:Y:S01]  /*e8e0*/  IMAD.U32 R3, RZ, RZ, UR46 ;  /* 0x0000002eff037e24 */ /* 0x000fe2000f8e00ff */
[----:B------:R-:W-:Y:S01]  /*e8f0*/  R2UR UR6, R29 ;  /* 0x000000001d0672ca */ /* 0x000fe200000e0000 */
[----:B------:R-:W-:Y:S01]  /*e900*/  ULDC.64 UR8, c[0x0][0x2d8] ;  /* 0x0000b60000087ab9 */ /* 0x000fe20000000a00 */
[----:B------:R-:W0:Y:S01]  /*e910*/  LDC R7, c[0x0][0x448] ;  /* 0x00011200ff077b82 */ /* 0x000e220000000800 */
[----:B------:R-:W1:Y:S01]  /*e920*/  S2R R20, SR_TID.X ;  /* 0x0000000000147919 */ /* 0x000e620000002100 */
[----:B------:R-:W-:Y:S02]  /*e930*/  PLOP3.LUT P0, PT, PT, PT, UP0, 0x80, 0x0 ;  /* 0x000000000000781c */ /* 0x000fe40003f0f008 */
[----:B------:R-:W-:-:S03]  /*e940*/  LEA R24, R3, R32, 0x7 ;  /* 0x0000002003187211 */ /* 0x000fc600078e38ff */
[----:B------:R-:W-:Y:S02]  /*e950*/  @UP0 ULDC UR4, c[0x0][0x44c] ;  /* 0x0001130000040ab9 */ /* 0x000fe40000000800 */
[----:B------:R-:W-:Y:S02]  /*e960*/  IMAD.MOV.U32 R9, RZ, RZ, R24 ;  /* 0x000000ffff097224 */ /* 0x000fe400078e0018 */
[----:B------:R-:W-:-:S04]  /*e970*/  UIMAD UR6, UR6, UR8, URZ ;  /* 0x00000008060672a4 */ /* 0x000fc8000f8e023f */
[----:B------:R-:W-:Y:S01]  /*e980*/  @P0 IMAD.HI.U32 R0, R24, UR4, RZ ;  /* 0x0000000418000c27 */ /* 0x000fe2000f8e00ff */
[----:B------:R-:W-:Y:S01]  /*e990*/  PLOP3.LUT P0, PT, PT, PT, UP0, 0x80, 0x0 ;  /* 0x000000000000781c */ /* 0x000fe20003f0f008 */
[----:B------:R-:W-:Y:S01]  /*e9a0*/  @UP0 ULDC UR4, c[0x0][0x450] ;  /* 0x0001140000040ab9 */ /* 0x000fe20000000800 */
[----:B------:R-:W-:-:S11]  /*e9b0*/  UIMAD UR6, UR39, UR9, UR6 ;  /* 0x00000009270672a4 */ /* 0x000fd6000f8e0206 */
[----:B------:R-:W-:Y:S01]  /*e9c0*/  @P0 SHF.R.U32.HI R9, RZ, UR4, R0 ;  /* 0x00000004ff090c19 */ /* 0x000fe20008011600 */
[----:B------:R-:W-:-:S03]  /*e9d0*/  UIMAD.WIDE.U32 UR4, UR39, UR8, URZ ;  /* 0x00000008270472a5 */ /* 0x000fc6000f8e003f */
[----:B------:R-:W-:Y:S01]  /*e9e0*/  ULDC.64 UR8, c[0x0][0x2e0] ;  /* 0x0000b80000087ab9 */ /* 0x000fe20000000a00 */
[----:B------:R-:W-:Y:S01]  /*e9f0*/  UIADD3 UR5, UR5, UR6, URZ ;  /* 0x0000000605057290 */ /* 0x000fe2000fffe03f */
[----:B------:R-:W-:Y:S01]  /*ea00*/  SHF.R.S32.HI R0, RZ, 0x1f, R9 ;  /* 0x0000001fff007819 */ /* 0x000fe20000011409 */
[----:B------:R-:W-:Y:S01]  /*ea10*/  UIMAD UR6, UR49, UR8, URZ ;  /* 0x00000008310672a4 */ /* 0x000fe2000f8e023f */
[----:B-1----:R-:W-:Y:S01]  /*ea20*/  LOP3.LUT R20, R20, 0x7f, RZ, 0xc0, !PT ;  /* 0x0000007f14147812 */ /* 0x002fe200078ec0ff */
[----:B------:R-:W-:Y:S02]  /*ea30*/  UIMAD.WIDE.U32 UR4, UR45, UR8, UR4 ;  /* 0x000000082d0472a5 */ /* 0x000fe4000f8e0004 */
[----:B------:R-:W-:Y:S01]  /*ea40*/  UIMAD UR6, UR45, UR9, UR6 ;  /* 0x000000092d0672a4 */ /* 0x000fe2000f8e0206 */
[----:B------:R-:W-:-:S03]  /*ea50*/  SHF.R.U32.HI R20, RZ, 0x3, R20 ;  /* 0x00000003ff147819 */ /* 0x000fc60000011614 */
[----:B------:R-:W-:Y:S01]  /*ea60*/  MOV R5, UR5 ;  /* 0x0000000500057c02 */ /* 0x000fe20008000f00 */
[----:B------:R-:W-:Y:S01]  /*ea70*/  UIADD3 UR6, UR5, UR6, URZ ;  /* 0x0000000605067290 */ /* 0x000fe2000fffe03f */
[----:B------:R-:W-:Y:S02]  /*ea80*/  IMAD.MOV R5, RZ, RZ, -R9 ;  /* 0x000000ffff057224 */ /* 0x000fe400078e0a09 */
[----:B------:R-:W-:Y:S01]  /*ea90*/  IMAD.U32 R4, RZ, RZ, UR4 ;  /* 0x00000004ff047e24 */ /* 0x000fe2000f8e00ff */
[----:B------:R-:W-:Y:S01]  /*eaa0*/  ULDC.64 UR4, c[0x0][0x2d0] ;  /* 0x0000b40000047ab9 */ /* 0x000fe20000000a00 */
[----:B0-----:R-:W-:Y:S02]  /*eab0*/  IMAD R5, R7, R5, R24 ;  /* 0x0000000507057224 */ /* 0x001fe400078e0218 */
[----:B------:R-:W-:Y:S02]  /*eac0*/  IMAD R0, R0, UR4, RZ ;  /* 0x0000000400007c24 */ /* 0x000fe4000f8e02ff */
[----:B------:R-:W-:-:S02]  /*ead0*/  IMAD.U32 R3, RZ, RZ, UR6 ;  /* 0x00000006ff037e24 */ /* 0x000fc4000f8e00ff */
[----:B------:R-:W-:Y:S02]  /*eae0*/  IMAD.MOV.U32 R2, RZ, RZ, R4 ;  /* 0x000000ffff027224 */ /* 0x000fe400078e0004 */
[C---:B------:R-:W-:Y:S01]  /*eaf0*/  IMAD R11, R9.reuse, UR5, R0 ;  /* 0x00000005090b7c24 */ /* 0x040fe2000f8e0200 */
[----:B------:R-:W-:Y:S01]  /*eb00*/  SHF.R.S32.HI R0, RZ, 0x1f, R5 ;  /* 0x0000001fff007819 */ /* 0x000fe20000011405 */
[----:B------:R-:W-:Y:S01]  /*eb10*/  IMAD.WIDE.U32 R2, R9, UR4, R2 ;  /* 0x0000000409027c25 */ /* 0x000fe2000f8e0002 */
[----:B------:R-:W-:-:S03]  /*eb20*/  ULDC.64 UR4, c[0x0][0x2c8] ;  /* 0x0000b20000047ab9 */ /* 0x000fc60000000a00 */
[----:B------:R-:W-:Y:S02]  /*eb30*/  IMAD.IADD R3, R3, 0x1, R11 ;  /* 0x0000000103037824 */ /* 0x000fe400078e020b */
        /* <DEDUP_REMOVED lines=11> */
[----:B------:R-:W0:Y:S01]  /*ebf0*/  SHFL.IDX PT, R14, R0, RZ, 0x181f ;  /* 0x00181fff000e7589 */ /* 0x000e2200000e0000 */
[----:B------:R-:W-:Y:S01]  /*ec00*/  IMAD.U32 R4, RZ, RZ, UR46 ;  /* 0x0000002eff047e24 */ /* 0x000fe2000f8e00ff */
[----:B------:R-:W-:Y:S01]  /*ec10*/  ULDC UR4, c[0x0][0x288] ;  /* 0x0000a20000047ab9 */ /* 0x000fe20000000800 */
[----:B------:R-:W-:Y:S01]  /*ec20*/  LOP3.LUT R16, R16, 0xffffefff, RZ, 0xc0, !PT ;  /* 0xffffefff10107812 */ /* 0x000fe200078ec0ff */
[----:B------:R-:W-:Y:S01]  /*ec30*/  IMAD R5, R7, UR4, RZ ;  /* 0x0000000407057c24 */ /* 0x000fe2000f8e02ff */
[----:B------:R-:W1:Y:S01]  /*ec40*/  SHFL.IDX PT, R3, R6, RZ, 0x181f ;  /* 0x00181fff06037589 */ /* 0x000e6200000e0000 */
[----:B------:R-:W-:-:S03]  /*ec50*/  IMAD R4, R4, 0x80, R20 ;  /* 0x0000008004047824 */ /* 0x000fc600078e0214 */
[----:B------:R-:W-:Y:S02]  /*ec60*/  SHFL.IDX PT, R2, R6, 0x1, 0x181f ;  /* 0x00381f0006027f89 */ /* 0x000fe400000e0000 */
[CC--:B------:R-:W-:Y:S02]  /*ec70*/  ISETP.GE.AND P4, PT, R4.reuse, R5.reuse, PT ;  /* 0x000000050400720c */ /* 0x0c0fe40003f86270 */
[----:B------:R-:W-:Y:S01]  /*ec80*/  IADD3 R8, R4, 0x10, RZ ;  /* 0x0000001004087810 */ /* 0x000fe20007ffe0ff */
[----:B------:R-:W-:Y:S03]  /*ec90*/  SHFL.IDX PT, R7, R0, 0x3, 0x181f ;  /* 0x00781f0000077f89 */ /* 0x000fe600000e0000 */
[----:B------:R-:W-:Y:S01]  /*eca0*/  ISETP.GE.AND P3, PT, R8, R5, PT ;  /* 0x000000050800720c */ /* 0x000fe20003f66270 */
[----:B------:R-:W-:-:S05]  /*ecb0*/  VIADD R8, R4, 0x20 ;  /* 0x0000002004087836 */ /* 0x000fca0000000000 */
[----:B------:R-:W-:Y:S02]  /*ecc0*/  ISETP.GE.AND P2, PT, R8, R5, PT ;  /* 0x000000050800720c */ /* 0x000fe40003f46270 */
[----:B0-----:R-:W-:Y:S01]  /*ecd0*/  @!P4 LEA R10, P1, R22, R14, 0x1 ;  /* 0x0000000e160ac211 */ /* 0x001fe200078208ff */
[----:B------:R-:W-:Y:S01]  /*ece0*/  SHFL.IDX PT, R8, R6, 0x3, 0x181f ;  /* 0x00781f0006087f89 */ /* 0x000fe200000e0000 */
[----:B------:R-:W-:Y:S02]  /*ecf0*/  @!P4 LEA R9, R28, UR44, 0x1 ;  /* 0x0000002c1c09cc11 */ /* 0x000fe4000f8e08ff */
[----:B------:R-:W-:Y:S01]  /*ed00*/  @P4 LOP3.LUT R16, R16, 0x1000, RZ, 0xfc, !PT ;  /* 0x0000100010104812 */ /* 0x000fe200078efcff */
[----:B------:R-:W0:Y:S01]  /*ed10*/  SHFL.IDX PT, R14, R0, 0x1, 0x181f ;  /* 0x00381f00000e7f89 */ /* 0x000e2200000e0000 */
[----:B-1----:R-:W-:Y:S01]  /*ed20*/  @!P4 IMAD.X R3, RZ, RZ, R3, P1 ;  /* 0x000000ffff03c224 */ /* 0x002fe200008e0603 */
[----:B------:R-:W-:Y:S02]  /*ed30*/  @!P3 LEA R15, R28, UR44, 0x1 ;  /* 0x0000002c1c0fbc11 */ /* 0x000fe4000f8e08ff */
[----:B------:R-:W-:-:S04]  /*ed40*/  LOP3.LUT R16, R16, 0xfffff7ff, RZ, 0xc0, !PT ;  /* 0xfffff7ff10107812 */ /* 0x000fc800078ec0ff */
[----:B------:R-:W-:-:S04]  /*ed50*/  @P3 LOP3.LUT R16, R16, 0x800, RZ, 0xfc, !PT ;  /* 0x0000080010103812 */ /* 0x000fc800078efcff */
[----:B------:R-:W-:-:S04]  /*ed60*/  LOP3.LUT R16, R16, 0xfffffbff, RZ, 0xc0, !PT ;  /* 0xfffffbff10107812 */ /* 0x000fc800078ec0ff */
[----:B------:R-:W-:-:S04]  /*ed70*/  @P2 LOP3.LUT R16, R16, 0x400, RZ, 0xfc, !PT ;  /* 0x0000040010102812 */ /* 0x000fc800078efcff */
[----:B------:R-:W-:Y:S02]  /*ed80*/  LOP3.LUT R16, R16, 0xfffffdff, RZ, 0xc0, !PT ;  /* 0xfffffdff10107812 */ /* 0x000fe400078ec0ff */
[C---:B0-----:R-:W-:Y:S02]  /*ed90*/  @!P3 LEA R12, P1, R22.reuse, R14, 0x1 ;  /* 0x0000000e160cb211 */ /* 0x041fe400078208ff */
[----:B------:R-:W0:Y:S03]  /*eda0*/  SHFL.IDX PT, R14, R0, 0x2, 0x181f ;  /* 0x00581f00000e7f89 */ /* 0x000e2600000e0000 */
[----:B------:R-:W-:Y:S02]  /*edb0*/  @!P3 IMAD.X R11, RZ, RZ, R2, P1 ;  /* 0x000000ffff0bb224 */ /* 0x000fe400008e0602 */
[----:B------:R-:W1:Y:S01]  /*edc0*/  SHFL.IDX PT, R2, R6, 0x2, 0x181f ;  /* 0x00581f0006027f89 */ /* 0x000e6200000e0000 */
[----:B0-----:R-:W-:-:S05]  /*edd0*/  @!P2 LEA R13, P1, R22, R14, 0x1 ;  /* 0x0000000e160da211 */ /* 0x001fca00078208ff */
[----:B-1----:R-:W-:Y:S01]  /*ede0*/  @!P2 IMAD.X R14, RZ, RZ, R2, P1 ;  /* 0x000000ffff0ea224 */ /* 0x002fe200008e0602 */
[----:B------:R-:W-:-:S04]  /*edf0*/  IADD3 R2, R4, 0x30, RZ ;  /* 0x0000003004027810 */ /* 0x000fc80007ffe0ff */
[----:B------:R-:W-:Y:S01]  /*ee00*/  ISETP.GE.AND P5, PT, R2, R5, PT ;  /* 0x000000050200720c */ /* 0x000fe20003fa6270 */
[----:B------:R-:W-:Y:S02]  /*ee10*/  @!P4 IMAD.MOV.U32 R2, RZ, RZ, R10 ;  /* 0x000000ffff02c224 */ /* 0x000fe400078e000a */
[----:B------:R-:W-:Y:S04]  /*ee20*/  SHFL.IDX PT, R10, R6, 0x4, 0x181f ;  /* 0x00981f00060a7f89 */ /* 0x000fe800000e0000 */
[----:B------:R0:W-:Y:S06]  /*ee30*/  @!P4 LDGSTS.E.BYPASS.LTC128B.128 [R9+0x18400], desc[UR36][R2.64], !P0 ;  /* 0x184000000209cfae */ /* 0x0001ec000c101d64 */
[----:B------:R-:W-:-:S02]  /*ee40*/  @!P5 LEA R7, P1, R22, R7, 0x1 ;  /* 0x000000071607d211 */ /* 0x000fc400078208ff */
[----:B------:R-:W-:-:S03]  /*ee50*/  @P5 LOP3.LUT R16, R16, 0x200, RZ, 0xfc, !PT ;  /* 0x0000020010105812 */ /* 0x000fc600078efcff */
[----:B------:R-:W-:Y:S01]  /*ee60*/  @!P5 IMAD.X R8, RZ, RZ, R8, P1 ;  /* 0x000000ffff08d224 */ /* 0x000fe200008e0608 */
[----:B0-----:R-:W0:Y:S01]  /*ee70*/  SHFL.IDX PT, R9, R0, 0x4, 0x181f ;  /* 0x00981f0000097f89 */ /* 0x001e2200000e0000 */
[----:B------:R-:W-:Y:S01]  /*ee80*/  VIADD R2, R4, 0x40 ;  /* 0x0000004004027836 */ /* 0x000fe20000000000 */
[----:B------:R-:W-:Y:S01]  /*ee90*/  LOP3.LUT R16, R16, 0xfffffeff, RZ, 0xc0, !PT ;  /* 0xfffffeff10107812 */ /* 0x000fe200078ec0ff */
[----:B------:R-:W-:Y:S02]  /*eea0*/  @!P3 IMAD.MOV.U32 R3, RZ, RZ, R11 ;  /* 0x000000ffff03b224 */ /* 0x000fe400078e000b */
[----:B------:R-:W1:Y:S01]  /*eeb0*/  SHFL.IDX PT, R11, R0, 0x5, 0x181f ;  /* 0x00b81f00000b7f89 */ /* 0x000e6200000e0000 */
[----:B------:R-:W-:Y:S01]  /*eec0*/  ISETP.GE.AND P4, PT, R2, R5, PT ;  /* 0x000000050200720c */ /* 0x000fe20003f86270 */
[----:B------:R-:W-:-:S05]  /*eed0*/  @!P3 IMAD.MOV.U32 R2, RZ, RZ, R12 ;  /* 0x000000ffff02b224 */ /* 0x000fca00078e000c */
[----:B------:R2:W-:Y:S07]  /*eee0*/  @!P3 LDGSTS.E.BYPASS.LTC128B.128 [R15+0x18c00], desc[UR36][R2.64], !P0 ;  /* 0x18c00000020fbfae */ /* 0x0005ee000c101d64 */
[----:B------:R-:W-:-:S04]  /*eef0*/  @P4 LOP3.LUT R16, R16, 0x100, RZ, 0xfc, !PT ;  /* 0x0000010010104812 */ /* 0x000fc800078efcff */
[----:B------:R-:W-:Y:S01]  /*ef00*/  LOP3.LUT R16, R16, 0xffffff7f, RZ, 0xc0, !PT ;  /* 0xffffff7f10107812 */ /* 0x000fe200078ec0ff */
[----:B--2---:R-:W2:Y:S01]  /*ef10*/  SHFL.IDX PT, R2, R6, 0x5, 0x181f ;  /* 0x00b81f0006027f89 */ /* 0x004ea200000e0000 */
[----:B------:R-:W-:Y:S01]  /*ef20*/  VIADD R3, R4, 0x50 ;  /* 0x0000005004037836 */ /* 0x000fe20000000000 */
[----:B0-----:R-:W-:Y:S02]  /*ef30*/  @!P4 LEA R9, P1, R22, R9, 0x1 ;  /* 0x000000091609c211 */ /* 0x001fe400078208ff */
[----:B------:R-:W-:Y:S02]  /*ef40*/  @!P2 LEA R15, R28, UR44, 0x1 ;  /* 0x0000002c1c0fac11 */ /* 0x000fe4000f8e08ff */
[----:B------:R-:W-:Y:S01]  /*ef50*/  ISETP.GE.AND P3, PT, R3, R5, PT ;  /* 0x000000050300720c */ /* 0x000fe20003f66270 */
[----:B------:R-:W-:Y:S01]  /*ef60*/  @!P2 IMAD.MOV.U32 R3, RZ, RZ, R14 ;  /* 0x000000ffff03a224 */ /* 0x000fe200078e000e */
[----:B------:R-:W-:-:S11]  /*ef70*/  @!P4 IADD3.X R10, RZ, R10, RZ, P1, !PT ;  /* 0x0000000aff0ac210 */ /* 0x000fd60000ffe4ff */
[----:B-1----:R-:W-:Y:S02]  /*ef80*/  @!P3 LEA R11, P1, R22, R11, 0x1 ;  /* 0x0000000b160bb211 */ /* 0x002fe400078208ff */
[----:B------:R-:W-:Y:S02]  /*ef90*/  @P3 LOP3.LUT R16, R16, 0x80, RZ, 0xfc, !PT ;  /* 0x0000008010103812 */ /* 0x000fe400078efcff */
[----:B--2---:R-:W-:Y:S01]  /*efa0*/  @!P3 IADD3.X R12, RZ, R2, RZ, P1, !PT ;  /* 0x00000002ff0cb210 */ /* 0x004fe20000ffe4ff */
[----:B------:R-:W-:Y:S01]  /*efb0*/  @!P2 IMAD.MOV.U32 R2, RZ, RZ, R13 ;  /* 0x000000ffff02a224 */ /* 0x000fe200078e000d */
[----:B------:R-:W-:Y:S01]  /*efc0*/  LOP3.LUT R16, R16, 0xffffffbf, RZ, 0xc0, !PT ;  /* 0xffffffbf10107812 */ /* 0x000fe200078ec0ff */
[----:B------:R-:W0:Y:S04]  /*efd0*/  SHFL.IDX PT, R13, R0, 0x6, 0x181f ;  /* 0x00d81f00000d7f89 */ /* 0x000e2800000e0000 */
[----:B------:R1:W-:Y:S04]  /*efe0*/  @!P2 LDGSTS.E.BYPASS.LTC128B.128 [R15+0x19400], desc[UR36][R2.64], !P0 ;  /* 0x19400000020fafae */ /* 0x0003e8000c101d64 */
[----:B-1----:R-:W1:Y:S01]  /*eff0*/  SHFL.IDX PT, R2, R6, 0x6, 0x181f ;  /* 0x00d81f0006027f89 */ /* 0x002e6200000e0000 */
[----:B------:R-:W-:Y:S01]  /*f000*/  VIADD R3, R4, 0x60 ;  /* 0x0000006004037836 */ /* 0x000fe20000000000 */
[----:B------:R-:W-:-:S02]  /*f010*/  @!P5 LEA R15, R28, UR44, 0x1 ;  /* 0x0000002c1c0fdc11 */ /* 0x000fc4000f8e08ff */
[----:B------:R-:W2:Y:S02]  /*f020*/  SHFL.IDX PT, R6, R6, 0x7, 0x181f ;  /* 0x00f81f0006067f89 */ /* 0x000ea400000e0000 */
[----:B------:R-:W-:Y:S01]  /*f030*/  ISETP.GE.AND P2, PT, R3, R5, PT ;  /* 0x000000050300720c */ /* 0x000fe20003f46270 */
[----:B------:R-:W-:-:S12]  /*f040*/  @!P5 IMAD.MOV.U32 R3, RZ, RZ, R8 ;  /* 0x000000ffff03d224 */ /* 0x000fd800078e0008 */
[----:B0-----:R-:W-:Y:S02]  /*f050*/  @!P2 LEA R13, P1, R22, R13, 0x1 ;  /* 0x0000000d160da211 */ /* 0x001fe400078208ff */
[----:B------:R-:W-:Y:S02]  /*f060*/  @!P2 LEA R21, R28, UR44, 0x1 ;  /* 0x0000002c1c15ac11 */ /* 0x000fe4000f8e08ff */
[----:B------:R-:W-:Y:S02]  /*f070*/  @P2 LOP3.LUT R16, R16, 0x40, RZ, 0xfc, !PT ;  /* 0x0000004010102812 */ /* 0x000fe400078efcff */
[----:B-1----:R-:W-:Y:S01]  /*f080*/  @!P2 IADD3.X R14, RZ, R2, RZ, P1, !PT ;  /* 0x00000002ff0ea210 */ /* 0x002fe20000ffe4ff */
[----:B------:R-:W-:Y:S01]  /*f090*/  @!P5 IMAD.MOV.U32 R2, RZ, RZ, R7 ;  /* 0x000000ffff02d224 */ /* 0x000fe200078e0007 */
[----:B------:R-:W-:-:S04]  /*f0a0*/  @!P4 LEA R7, R28, UR44, 0x1 ;  /* 0x0000002c1c07cc11 */ /* 0x000fc8000f8e08ff */
[----:B------:R0:W-:Y:S02]  /*f0b0*/  @!P5 LDGSTS.E.BYPASS.LTC128B.128 [R15+0x19c00], desc[UR36][R2.64], !P0 ;  /* 0x19c00000020fdfae */ /* 0x0001e4000c101d64 */
[----:B0-----:R-:W-:Y:S01]  /*f0c0*/  @!P4 IMAD.MOV.U32 R2, RZ, RZ, R9 ;  /* 0x000000ffff02c224 */ /* 0x001fe200078e0009 */
[----:B------:R-:W-:Y:S02]  /*f0d0*/  @!P4 MOV R3, R10 ;  /* 0x0000000a0003c202 */ /* 0x000fe40000000f00 */
[----:B------:R-:W-:-:S03]  /*f0e0*/  @!P3 LEA R9, R28, UR44, 0x1 ;  /* 0x0000002c1c09bc11 */ /* 0x000fc6000f8e08ff */
[----:B------:R0:W-:Y:S02]  /*f0f0*/  @!P4 LDGSTS.E.BYPASS.LTC128B.128 [R7+0x1a400], desc[UR36][R2.64], !P0 ;  /* 0x1a4000000207cfae */ /* 0x0001e4000c101d64 */
[----:B0-----:R-:W-:Y:S02]  /*f100*/  @!P3 IMAD.MOV.U32 R2, RZ, RZ, R11 ;  /* 0x000000ffff02b224 */ /* 0x001fe400078e000b */
[----:B------:R-:W-:-:S05]  /*f110*/  @!P3 IMAD.MOV.U32 R3, RZ, RZ, R12 ;  /* 0x000000ffff03b224 */ /* 0x000fca00078e000c */
[----:B------:R0:W-:Y:S02]  /*f120*/  @!P3 LDGSTS.E.BYPASS.LTC128B.128 [R9+0x1ac00], desc[UR36][R2.64], !P0 ;  /* 0x1ac000000209bfae */ /* 0x0001e4000c101d64 */
[----:B0-----:R-:W-:Y:S01]  /*f130*/  @!P2 IMAD.MOV.U32 R2, RZ, RZ, R13 ;  /* 0x000000ffff02a224 */ /* 0x001fe200078e000d */
[----:B------:R-:W-:Y:S02]  /*f140*/  @!P2 MOV R3, R14 ;  /* 0x0000000e0003a202 */ /* 0x000fe40000000f00 */
[----:B------:R0:W1:Y:S04]  /*f150*/  SHFL.IDX PT, R14, R0, 0x7, 0x181f ;  /* 0x00f81f00000e7f89 */ /* 0x00006800000e0000 */
[----:B--2---:R0:W-:Y:S02]  /*f160*/  @!P2 LDGSTS.E.BYPASS.LTC128B.128 [R21+0x1b400], desc[UR36][R2.64], !P0 ;  /* 0x1b4000000215afae */ /* 0x0041e4000c101d64 */
.L_x_4828:
[----:B------:R-:W-:Y:S01]  /*f170*/  VIADD R4, R4, 0x70 ;  /* 0x0000007004047836 */ /* 0x000fe20000000000 */
[----:B------:R-:W-:-:S04]  /*f180*/  LOP3.LUT R16, R16, 0xffffdfff, RZ, 0xc0, !PT ;  /* 0xffffdfff10107812 */ /* 0x000fc800078ec0ff */
[----:B------:R-:W-:-:S13]  /*f190*/  ISETP.GE.AND P2, PT, R4, R5, PT ;  /* 0x000000050400720c */ /* 0x000fda0003f46270 */
[----:B01----:R-:W-:Y:S02]  /*f1a0*/  @!P2 LEA R2, P1, R22, R14, 0x1 ;  /* 0x0000000e1602a211 */ /* 0x003fe400078208ff */
        /* <DEDUP_REMOVED lines=32> */
.L_x_4757:
[----:B------:R-:W-:Y:S01]  /*f3b0*/  UISETP.NE.AND UP0, UPT, UR47, URZ, UPT ;  /* 0x0000003f2f00728c */ /* 0x000fe2000bf05270 */
[----:B------:R-:W-:Y:S01]  /*f3c0*/  R2UR UR6, R29 ;  /* 0x000000001d0672ca */ /* 0x000fe200000e0000 */
[----:B------:R-:W-:Y:S01]  /*f3d0*/  ULDC.64 UR8, c[0x0][0x3d8] ;  /* 0x0000f60000087ab9 */ /* 0x000fe20000000a00 */
[----:B------:R-:W-:Y:S01]  /*f3e0*/  MOV R2, R24 ;  /* 0x0000001800027202 */ /* 0x000fe20000000f00 */
[----:B------:R-:W-:Y:S02]  /*f3f0*/  ULDC UR7, c[0x0][0x448] ;  /* 0x0001120000077ab9 */ /* 0x000fe40000000800 */
[----:B------:R-:W-:-:S05]  /*f400*/  PLOP3.LUT P0, PT, PT, PT, UP0, 0x80, 0x0 ;  /* 0x000000000000781c */ /* 0x000fca0003f0f008 */
[----:B------:R-:W-:-:S03]  /*f410*/  @UP0 ULDC UR4, c[0x0][0x44c] ;  /* 0x0001130000040ab9 */ /* 0x000fc60000000800 */
[----:B------:R-:W-:-:S04]  /*f420*/  UIMAD UR6, UR6, UR8, URZ ;  /* 0x00000008060672a4 */ /* 0x000fc8000f8e023f */
[----:B------:R-:W-:Y:S01]  /*f430*/  UIMAD UR6, UR39, UR9, UR6 ;  /* 0x00000009270672a4 */ /* 0x000fe2000f8e0206 */
[----:B------:R-:W-:Y:S01]  /*f440*/  @P0 IMAD.HI.U32 R0, R24, UR4, RZ ;  /* 0x0000000418000c27 */ /* 0x000fe2000f8e00ff */
[----:B------:R-:W-:Y:S01]  /*f450*/  PLOP3.LUT P0, PT, PT, PT, UP0, 0x80, 0x0 ;  /* 0x000000000000781c */ /* 0x000fe20003f0f008 */
[----:B------:R-:W-:-:S12]  /*f460*/  @UP0 ULDC UR4, c[0x0][0x450] ;  /* 0x0001140000040ab9 */ /* 0x000fd80000000800 */
[----:B------:R-:W-:Y:S01]  /*f470*/  @P0 SHF.R.U32.HI R2, RZ, UR4, R0 ;  /* 0x00000004ff020c19 */ /* 0x000fe20008011600 */
[----:B------:R-:W-:-:S03]  /*f480*/  UIMAD.WIDE.U32 UR4, UR39, UR8, URZ ;  /* 0x00000008270472a5 */ /* 0x000fc6000f8e003f */
[----:B------:R-:W-:Y:S01]  /*f490*/  ULDC.64 UR8, c[0x0][0x3e0] ;  /* 0x0000f80000087ab9 */ /* 0x000fe20000000a00 */
[----:B------:R-:W-:Y:S01]  /*f4a0*/  UIADD3 UR5, UR5, UR6, URZ ;  /* 0x0000000605057290 */ /* 0x000fe2000fffe03f */
[--C-:B------:R-:W-:Y:S01]  /*f4b0*/  IMAD.MOV R5, RZ, RZ, -R2.reuse ;  /* 0x000000ffff057224 */ /* 0x100fe200078e0a02 */
[----:B------:R-:W-:Y:S01]  /*f4c0*/  UIMAD UR6, UR49, UR8, URZ ;  /* 0x00000008310672a4 */ /* 0x000fe2000f8e023f */
[----:B------:R-:W-:Y:S01]  /*f4d0*/  SHF.R.S32.HI R0, RZ, 0x1f, R2 ;  /* 0x0000001fff007819 */ /* 0x000fe20000011402 */
[----:B------:R-:W-:Y:S01]  /*f4e0*/  UIMAD.WIDE.U32 UR4, UR45, UR8, UR4 ;  /* 0x000000082d0472a5 */ /* 0x000fe2000f8e0004 */
[----:B------:R-:W-:Y:S01]  /*f4f0*/  IMAD R5, R5, UR7, R24 ;  /* 0x0000000705057c24 */ /* 0x000fe2000f8e0218 */
[----:B------:R-:W-:-:S03]  /*f500*/  UIMAD UR6, UR45, UR9, UR6 ;  /* 0x000000092d0672a4 */ /* 0x000fc6000f8e0206 */
[----:B------:R-:W-:Y:S01]  /*f510*/  ULDC.64 UR8, c[0x0][0x3d0] ;  /* 0x0000f40000087ab9 */ /* 0x000fe20000000a00 */
[----:B------:R-:W-:Y:S01]  /*f520*/  UIADD3 UR5, UR5, UR6, URZ ;  /* 0x0000000605057290 */ /* 0x000fe2000fffe03f */
[----:B------:R-:W-:Y:S01]  /*f530*/  IMAD R3, R0, UR8, RZ ;  /* 0x0000000800037c24 */ /* 0x000fe2000f8e02ff */
[----:B------:R-:W-:Y:S01]  /*f540*/  SHF.R.S32.HI R0, RZ, 0x1f, R5 ;  /* 0x0000001fff007819 */ /* 0x000fe20000011405 */
[----:B------:R-:W-:Y:S02]  /*f550*/  IMAD.U32 R9, RZ, RZ, UR8 ;  /* 0x00000008ff097e24 */ /* 0x000fe4000f8e00ff */
        /* <DEDUP_REMOVED lines=10> */
[----:B------:R-:W-:Y:S02]  /*f600*/  IADD3 R3, R3, R7, RZ ;  /* 0x0000000703037210 */ /* 0x000fe40007ffe0ff */
        /* <DEDUP_REMOVED lines=25> */
[----:B0-----:R-:W-:-:S04]  /*f7a0*/  @!P6 LEA R14, P0, R22, R14, 0x1 ;  /* 0x0000000e160ee211 */ /* 0x001fc800078008ff */
[----:B-1----:R-:W-:Y:S02]  /*f7b0*/  @!P6 MOV R2, R14 ;  /* 0x0000000e0002e202 */ /* 0x002fe40000000f00 */
[----:B------:R-:W0:Y:S03]  /*f7c0*/  SHFL.IDX PT, R14, R0, 0x2, 0x181f ;  /* 0x00581f00000e7f89 */ /* 0x000e2600000e0000 */
[----:B------:R-:W-:Y:S01]  /*f7d0*/  @!P5 LEA R7, R28, UR44, 0x1 ;  /* 0x0000002c1c07dc11 */ /* 0x000fe2000f8e08ff */
[----:B--2---:R-:W-:-:S04]  /*f7e0*/  @!P6 IMAD.X R5, RZ, RZ, R5, P0 ;  /* 0x000000ffff05e224 */ /* 0x004fc800000e0605 */
[----:B------:R-:W-:Y:S02]  /*f7f0*/  @!P6 IMAD.MOV.U32 R3, RZ, RZ, R5 ;  /* 0x000000ffff03e224 */ /* 0x000fe400078e0005 */
[----:B------:R-:W1:Y:S01]  /*f800*/  SHFL.IDX PT, R5, R4, 0x2, 0x181f ;  /* 0x00581f0004057f89 */ /* 0x000e6200000e0000 */
[----:B0-----:R-:W-:-:S03]  /*f810*/  @!P5 LEA R14, P0, R22, R14, 0x1 ;  /* 0x0000000e160ed211 */ /* 0x001fc600078008ff */
[----:B------:R-:W-:Y:S04]  /*f820*/  @!P6 LDGSTS.E.BYPASS.LTC128B.128 [R9+0x22c00], desc[UR36][R2.64], !P4 ;  /* 0x22c000000209efae */ /* 0x000fe8000e101d64 */
[----:B------:R-:W-:Y:S04]  /*f830*/  @!P6 LDGSTS.E.BYPASS.LTC128B.128 [R9+0x26c00], desc[UR36][R2.64+0x80], !P3 ;  /* 0x26c000800209efae */ /* 0x000fe8000d901d64 */
[----:B------:R-:W-:Y:S04]  /*f840*/  @!P6 LDGSTS.E.BYPASS.LTC128B.128 [R9+0x2ac00], desc[UR36][R2.64+0x100], !P2 ;  /* 0x2ac001000209efae */ /* 0x000fe8000d101d64 */
[----:B------:R0:W-:Y:S01]  /*f850*/  @!P6 LDGSTS.E.BYPASS.LTC128B.128 [R9+0x2ec00], desc[UR36][R2.64+0x180], !P1 ;  /* 0x2ec001800209efae */ /* 0x0001e2000c901d64 */
[----:B------:R-:W-:-:S04]  /*f860*/  LOP3.LUT P6, RZ, R16, 0x80, RZ, 0xc0, !PT ;  /* 0x0000008010ff7812 */ /* 0x000fc800078cc0ff */
[----:B------:R-:W-:Y:S01]  /*f870*/  P2R R6, PR, RZ, 0x40 ;  /* 0x00000040ff067803 */ /* 0x000fe20000000000 */
[----:B-1----:R-:W-:Y:S01]  /*f880*/  @!P5 IMAD.X R5, RZ, RZ, R5, P0 ;  /* 0x000000ffff05d224 */ /* 0x002fe200000e0605 */
[----:B------:R-:W-:Y:S01]  /*f890*/  LOP3.LUT P6, RZ, R16, 0x200, RZ, 0xc0, !PT ;  /* 0x0000020010ff7812 */ /* 0x000fe200078cc0ff */
[----:B0-----:R-:W-:-:S03]  /*f8a0*/  @!P5 IMAD.MOV.U32 R2, RZ, RZ, R14 ;  /* 0x000000ffff02d224 */ /* 0x001fc600078e000e */
[----:B------:R-:W-:Y:S01]  /*f8b0*/  @!P5 MOV R3, R5 ;  /* 0x000000050003d202 */ /* 0x000fe20000000f00 */
[----:B------:R-:W0:Y:S04]  /*f8c0*/  SHFL.IDX PT, R14, R0, 0x3, 0x181f ;  /* 0x00781f00000e7f89 */ /* 0x000e2800000e0000 */
        /* <DEDUP_REMOVED lines=21> */
[----:B0-----:R-:W-:-:S04]  /*fa20*/  @!P5 LEA R14, P0, R22, R14, 0x1 ;  /* 0x0000000e160ed211 */ /* 0x001fc800078008ff */
[----:B-1----:R-:W-:Y:S01]  /*fa30*/  @!P5 IADD3.X R5, RZ, R5, RZ, P0, !PT ;  /* 0x00000005ff05d210 */ /* 0x002fe200007fe4ff */
[----:B--2---:R-:W-:Y:S02]  /*fa40*/  @!P5 IMAD.MOV.U32 R2, RZ, RZ, R14 ;  /* 0x000000ffff02d224 */ /* 0x004fe400078e000e */
[----:B------:R-:W0:Y:S02]  /*fa50*/  SHFL.IDX PT, R14, R0, 0x5, 0x181f ;  /* 0x00b81f00000e7f89 */ /* 0x000e2400000e0000 */
[----:B------:R-:W-:Y:S02]  /*fa60*/  @!P5 IMAD.MOV.U32 R3, RZ, RZ, R5 ;  /* 0x000000ffff03d224 */ /* 0x000fe400078e0005 */
        /* <DEDUP_REMOVED lines=8> */
[----:B-1----:R-:W-:Y:S01]  /*faf0*/  @!P6 IMAD.X R5, RZ, RZ, R5, P0 ;  /* 0x000000ffff05e224 */ /* 0x002fe200000e0605 */
[----:B--2---:R-:W-:Y:S02]  /*fb00*/  @!P6 MOV R2, R14 ;  /* 0x0000000e0002e202 */ /* 0x004fe40000000f00 */
        /* <DEDUP_REMOVED lines=10> */
[----:B--2---:R-:W-:-:S03]  /*fbb0*/  @!P5 IMAD.MOV.U32 R2, RZ, RZ, R14 ;  /* 0x000000ffff02d224 */ /* 0x004fc600078e000e */
[----:B------:R-:W-:Y:S01]  /*fbc0*/  @!P5 MOV R3, R5 ;  /* 0x000000050003d202 */ /* 0x000fe20000000f00 */
[----:B------:R0:W1:Y:S04]  /*fbd0*/  SHFL.IDX PT, R14, R0, 0x7, 0x181f ;  /* 0x00f81f00000e7f89 */ /* 0x00006800000e0000 */
[----:B------:R0:W-:Y:S04]  /*fbe0*/  @!P5 LDGSTS.E.BYPASS.LTC128B.128 [R9+0x25400], desc[UR36][R2.64], !P4 ;  /* 0x254000000209dfae */ /* 0x0001e8000e101d64 */
[----:B------:R0:W-:Y:S04]  /*fbf0*/  @!P5 LDGSTS.E.BYPASS.LTC128B.128 [R9+0x29400], desc[UR36][R2.64+0x80], !P3 ;  /* 0x294000800209dfae */ /* 0x0001e8000d901d64 */
[----:B------:R0:W-:Y:S04]  /*fc00*/  @!P5 LDGSTS.E.BYPASS.LTC128B.128 [R9+0x2d400], desc[UR36][R2.64+0x100], !P2 ;  /* 0x2d4001000209dfae */ /* 0x0001e8000d101d64 */
[----:B------:R0:W-:Y:S04]  /*fc10*/  @!P5 LDGSTS.E.BYPASS.LTC128B.128 [R9+0x31400], desc[UR36][R2.64+0x180], !P1 ;  /* 0x314001800209dfae */ /* 0x0001e8000c901d64 */
[----:B------:R0:W2:Y:S02]  /*fc20*/  SHFL.IDX PT, R5, R4, 0x7, 0x181f ;  /* 0x00f81f0004057f89 */ /* 0x0000a400000e0000 */
.L_x_4846:
        /* <DEDUP_REMOVED lines=13> */
.L_x_4760:
[----:B------:R-:W-:Y:S05]  /*fd00*/  BSYNC B0 ;  /* 0x0000000000007941 */ /* 0x000fea0003800000 */
.L_x_4759:
        /* <DEDUP_REMOVED lines=9> */
.L_x_4847:
[----:B------:R-:W-:-:S13]  /*fda0*/  ISETP.NE.AND P0, PT, R37, 0x3, PT ;  /* 0x000000032500780c */ /* 0x000fda0003f05270 */
[----:B------:R-:W-:Y:S05]  /*fdb0*/  @!P0 BRA `(.L_x_4762) ;  /* 0x0000000000048947 */ /* 0x000fea0003800000 */
[----:B------:R-:W-:Y:S01]  /*fdc0*/  BPT.TRAP 0x1 ;  /* 0x000000040000795c */ /* 0x000fe20000300000 */
.L_x_4762:
[----:B------:R-:W4:Y:S02]  /*fdd0*/  SYNCS.PHASECHK.TRANS64.TRYWAIT P0, [UR44+0x32460], R0 ;  /* 0x03246000ff0075a7 */ /* 0x000f24000800016c */
[----:B----4-:R-:W-:Y:S05]  /*fde0*/  @!P0 BRA `(.L_x_4763) ;  /* 0x0000003800dc8947 */ /* 0x010fea0003800000 */
.L_x_4848:
[----:B------:R-:W4:Y:S01]  /*fdf0*/  LDL.LU R4, [R1] ;  /* 0x0000000001047983 */ /* 0x000f220000300800 */
        /* <DEDUP_REMOVED lines=16> */
[----:B------:R-:W-:Y:S02]  /*ff00*/  UIMAD UR4, UR4, UR6, URZ ;  /* 0x00000006040472a4 */ /* 0x000fe4000f8e023f */
[----:B------:R-:W-:Y:S01]  /*ff10*/  IADD3 R3, R3, R5, RZ ;  /* 0x0000000503037210 */ /* 0x000fe20007ffe0ff */
        /* <DEDUP_REMOVED lines=10> */
[----:B----4-:R-:W-:-:S05]  /*ffc0*/  IADD3 R0, R3, R0, R4 ;  /* 0x0000000003007210 */ /* 0x010fca0007ffe004 */
[----:B------:R-:W-:Y:S01]  /*ffd0*/  IMAD.IADD R5, R0, 0x1, R5 ;  /* 0x0000000100057824 */ /* 0x000fe200078e0205 */
[----:B------:R-:W-:Y:S06]  /*ffe0*/  BRA.DIV UR4, `(.L_x_4764) ;  /* 0x0000003a04747947 */ /* 0x000fec000b800000 */
[----:B-1----:R-:W0:Y:S01]  /*fff0*/  SHFL.IDX PT, R14, R7, RZ, 0x181f ;  /* 0x00181fff070e7589 */ /* 0x002e2200000e0000 */
[----:B------:R-:W-:Y:S02]  /*10000*/  SHF.L.U32 R0, R22, 0x1, RZ ;  /* 0x0000000116007819 */ /* 0x000fe400000006ff */
[----:B------:R-:W-:Y:S01]  /*10010*/  LEA R6, R28, UR44, 0x1 ;  /* 0x0000002c1c067c11 */ /* 0x000fe2000f8e08ff */
        /* <DEDUP_REMOVED lines=10> */
[----:B------:R-:W0:Y:S03]  /*100c0*/  SHFL.IDX PT, R14, R7, 0x2, 0x181f ;  /* 0x00581f00070e7f89 */ /* 0x000e2600000e0000 */
[----:B------:R-:W-:Y:S01]  /*100d0*/  IMAD.X R11, RZ, RZ, R4, P0 ;  /* 0x000000ffff0b7224 */ /* 0x000fe200000e0604 */
[----:B------:R-:W-:Y:S01]  /*100e0*/  ISETP.LT.OR P0, PT, R17, 0x1, P4 ;  /* 0x000000011100780c */ /* 0x000fe20002701670 */
[----:B------:R-:W1:-:S12]  /*100f0*/  SHFL.IDX PT, R4, R8, 0x2, 0x181f ;  /* 0x00581f0008047f89 */ /* 0x000e5800000e0000 */
[----:B------:R-:W-:Y:S01]  /*10100*/  LDGSTS.E.BYPASS.LTC128B.128 [R6+0x400], desc[UR36][R2.64], !P0 ;  /* 0x0040000002067fae */ /* 0x000fe2000c101d64 */
[----:B------:R-:W-:-:S13]  /*10110*/  ISETP.LT.OR P0, PT, R17, 0x1, !P2 ;  /* 0x000000011100780c */ /* 0x000fda0005701670 */
[----:B------:R-:W-:Y:S01]  /*10120*/  LDGSTS.E.BYPASS.LTC128B.128 [R6+0x3400], desc[UR36][R2.64+0x80], !P0 ;  /* 0x0340008002067fae */ /* 0x000fe2000c101d64 */
[----:B------:R-:W-:-:S13]  /*10130*/  ISETP.LT.OR P0, PT, R17, 0x1, !P1 ;  /* 0x000000011100780c */ /* 0x000fda0004f01670 */
[----:B------:R-:W-:Y:S01]  /*10140*/  LDGSTS.E.BYPASS.LTC128B.128 [R6+0x6400], desc[UR36][R2.64+0x100], !P0 ;  /* 0x0640010002067fae */ /* 0x000fe2000c101d64 */
[----:B------:R-:W-:-:S03]  /*10150*/  LOP3.LUT P0, RZ, R5, 0x8, RZ, 0xc0, !PT ;  /* 0x0000000805ff7812 */ /* 0x000fc6000780c0ff */
[----:B------:R-:W-:Y:S01]  /*10160*/  SHFL.IDX PT, R5, R8, 0x3, 0x181f ;  /* 0x00781f0008057f89 */ /* 0x000fe200000e0000 */
[----:B------:R-:W-:-:S03]  /*10170*/  ISETP.LT.OR P3, PT, R17, 0x1, !P0 ;  /* 0x000000011100780c */ /* 0x000fc60004761670 */
[----:B------:R-:W-:Y:S10]  /*10180*/  SHFL.IDX PT, R8, R8, 0x5, 0x181f ;  /* 0x00b81f0008087f89 */ /* 0x000ff400000e0000 */
[----:B------:R0:W-:Y:S02]  /*10190*/  LDGSTS.E.BYPASS.LTC128B.128 [R6+0x9400], desc[UR36][R2.64+0x180], !P3 ;  /* 0x0940018002067fae */ /* 0x0001e4000d901d64 */
[----:B0-----:R-:W-:-:S02]  /*101a0*/  IADD3 R2, P3, R14, R0, RZ ;  /* 0x000000000e027210 */ /* 0x001fc40007f7e0ff */
[----:B------:R-:W0:Y:S03]  /*101b0*/  SHFL.IDX PT, R14, R7, 0x3, 0x181f ;  /* 0x00781f00070e7f89 */ /* 0x000e2600000e0000 */
        /* <DEDUP_REMOVED lines=8> */
[----:B------:R-:W-:Y:S01]  /*10240*/  LDGSTS.E.BYPASS.LTC128B.128 [R6+0x9c00], desc[UR36][R10.64+0x180], !P3 ;  /* 0x09c001800a067fae */ /* 0x000fe2000d901d64 */
[----:B0-----:R-:W-:-:S03]  /*10250*/  IADD3 R4, P3, R14, R0, RZ ;  /* 0x000000000e047210 */ /* 0x001fc60007f7e0ff */
[----:B------:R-:W0:Y:S01]  /*10260*/  SHFL.IDX PT, R14, R7, 0x4, 0x181f ;  /* 0x00981f00070e7f89 */ /* 0x000e2200000e0000 */
[----:B------:R-:W-:Y:S02]  /*10270*/  IADD3.X R5, RZ, R5, RZ, P3, !PT ;  /* 0x00000005ff057210 */ /* 0x000fe40001ffe4ff */
[----:B------:R-:W-:-:S13]  /*10280*/  ISETP.LT.OR P3, PT, R17, 0x21, P4 ;  /* 0x000000211100780c */ /* 0x000fda0002761670 */
        /* <DEDUP_REMOVED lines=8> */
[----:B------:R0:W1:Y:S03]  /*10310*/  SHFL.IDX PT, R14, R7, 0x5, 0x181f ;  /* 0x00b81f00070e7f89 */ /* 0x00006600000e0000 */
[----:B------:R-:W-:Y:S01]  /*10320*/  IMAD.X R3, RZ, RZ, R9, P3 ;  /* 0x000000ffff037224 */ /* 0x000fe200018e0609 */
        /* <DEDUP_REMOVED lines=16> */
[----:B-1----:R0:W-:Y:S02]  /*10430*/  LDGSTS.E.BYPASS.LTC128B.128 [R6+0xb400], desc[UR36][R2.64+0x180], !P3 ;  /* 0x0b40018002067fae */ /* 0x0021e4000d901d64 */
.L_x_4862:
[----:B01----:R-:W-:Y:S02]  /*10440*/  IADD3 R2, P3, R14, R0, RZ ;  /* 0x000000000e027210 */ /* 0x003fe40007f7e0ff */
[C---:B------:R-:W-:Y:S02]  /*10450*/  ISETP.LT.OR P2, PT, R17.reuse, 0x51, !P2 ;  /* 0x000000511100780c */ /* 0x040fe40005741670 */
[----:B------:R-:W-:Y:S02]  /*10460*/  IADD3.X R3, RZ, R8, RZ, P3, !PT ;  /* 0x00000008ff037210 */ /* 0x000fe40001ffe4ff */
[C---:B------:R-:W-:Y:S02]  /*10470*/  ISETP.LT.OR P3, PT, R17.reuse, 0x51, P4 ;  /* 0x000000511100780c */ /* 0x040fe40002761670 */
[C---:B------:R-:W-:Y:S02]  /*10480*/  ISETP.LT.OR P1, PT, R17.reuse, 0x51, !P1 ;  /* 0x000000511100780c */ /* 0x040fe40004f21670 */
[----:B------:R-:W-:-:S09]  /*10490*/  ISETP.LT.OR P0, PT, R17, 0x51, !P0 ;  /* 0x000000511100780c */ /* 0x000fd20004701670 */
        /* <DEDUP_REMOVED lines=14> */
.L_x_4765:
        /* <DEDUP_REMOVED lines=9> */
[----:B------:R-:W-:Y:S01]  /*10610*/  IMAD.MOV.U32 R17, RZ, RZ, 0x1 ;  /* 0x00000001ff117424 */ /* 0x000fe200078e00ff */
[----:B------:R-:W-:Y:S01]  /*10620*/  ULOP3.LUT UR5, URZ, UR41, URZ, 0x33, !UPT ;  /* 0x000000293f057292 */ /* 0x000fe2000f8e333f */
[----:B------:R-:W1:Y:S01]  /*10630*/  S2R R3, SR_TID.X ;  /* 0x0000000000037919 */ /* 0x000e620000002100 */
[----:B------:R-:W-:Y:S01]  /*10640*/  UIMAD UR4, UR4, UR38, URZ ;  /* 0x00000026040472a4 */ /* 0x000fe2000f8e023f */
[----:B------:R-:W-:Y:S01]  /*10650*/  IMAD.MOV.U32 R26, RZ, RZ, 0x1 ;  /* 0x00000001ff1a7424 */ /* 0x000fe200078e00ff */
[----:B0-----:R-:W-:Y:S02]  /*10660*/  SHF.L.U32 R2, R2, 0x4, RZ ;  /* 0x0000000402027819 */ /* 0x001fe400000006ff */
[----:B-1----:R-:W-:Y:S02]  /*10670*/  LOP3.LUT R3, R3, 0x7f, RZ, 0xc0, !PT ;  /* 0x0000007f03037812 */ /* 0x002fe400078ec0ff */
[----:B------:R-:W-:-:S02]  /*10680*/  LOP3.LUT R2, R2, 0x70, RZ, 0xc0, !PT ;  /* 0x0000007002027812 */ /* 0x000fc400078ec0ff */
[----:B------:R-:W-:-:S04]  /*10690*/  SHF.R.U32.HI R3, RZ, 0x3, R3 ;  /* 0x00000003ff037819 */ /* 0x000fc80000011603 */
[----:B------:R-:W-:Y:S02]  /*106a0*/  IADD3 R27, R2, R27, R3 ;  /* 0x0000001b021b7210 */ /* 0x000fe40007ffe003 */
[----:B------:R-:W-:Y:S02]  /*106b0*/  LOP3.LUT R2, RZ, UR42, RZ, 0x33, !PT ;  /* 0x0000002aff027c12 */ /* 0x000fe4000f8e33ff */
[----:B------:R-:W-:Y:S01]  /*106c0*/  LOP3.LUT R3, RZ, UR4, RZ, 0x33, !PT ;  /* 0x00000004ff037c12 */ /* 0x000fe2000f8e33ff */
[----:B------:R-:W-:-:S03]  /*106d0*/  VIADD R27, R27, 0xfffffee0 ;  /* 0xfffffee01b1b7836 */ /* 0x000fc60000000000 */
[----:B------:R-:W-:-:S05]  /*106e0*/  VIMNMX3 R2, R2, UR5, R3, !PT ;  /* 0x0000000502027c0f */ /* 0x000fca000f800103 */
[C---:B------:R-:W-:Y:S01]  /*106f0*/  IMAD R18, R2.reuse, -0x60, R27 ;  /* 0xffffffa002127824 */ /* 0x040fe200078e021b */
[----:B------:R-:W-:-:S07]  /*10700*/  IADD3 R27, -R2, -0x2, RZ ;  /* 0xfffffffe021b7810 */ /* 0x000fce0007ffe1ff */
.L_x_4781:
[----:B------:R-:W0:Y:S01]  /*10710*/  LDC R2, c[0x0][0x430] ;  /* 0x00010c00ff027b82 */ /* 0x000e220000000800 */
[----:B------:R-:W-:Y:S01]  /*10720*/  ISETP.GT.U32.AND P0, PT, R32, 0x5f, PT ;  /* 0x0000005f2000780c */ /* 0x000fe20003f04070 */
[----:B------:R-:W-:Y:S01]  /*10730*/  BSSY B1, `(.L_x_4767) ;  /* 0x0000014000017945 */ /* 0x000fe20003800000 */
[----:B------:R-:W-:Y:S01]  /*10740*/  MOV R7, R18 ;  /* 0x0000001200077202 */ /* 0x000fe20000000f00 */
[----:B------:R-:W-:Y:S01]  /*10750*/  IMAD.MOV.U32 R4, RZ, RZ, RZ ;  /* 0x000000ffff047224 */ /* 0x000fe200078e00ff */
[----:B0-----:R-:W-:-:S13]  /*10760*/  ISETP.NE.AND P1, PT, R2, 0x1, PT ;  /* 0x000000010200780c */ /* 0x001fda0003f25270 */
[----:B------:R-:W0:Y:S08]  /*10770*/  @P1 LDC R3, c[0x0][0x434] ;  /* 0x00010d00ff031b82 */ /* 0x000e300000000800 */
[----:B-1----:R-:W1:Y:S01]  /*10780*/  @P1 LDC R5, c[0x0][0x438] ;  /* 0x00010e00ff051b82 */ /* 0x002e620000000800 */
[----:B0-----:R-:W-:-:S05]  /*10790*/  @P1 IMAD.HI.U32 R2, R18, R3, RZ ;  /* 0x0000000312021227 */ /* 0x001fca00078e00ff */
[----:B-1----:R-:W-:Y:S01]  /*107a0*/  @P1 SHF.R.U32.HI R7, RZ, R5, R2 ;  /* 0x00000005ff071219 */ /* 0x002fe20000011602 */
[----:B--23--:R-:W-:Y:S06]  /*107b0*/  @P0 BRA `(.L_x_4768) ;  /* 0x00000000002c0947 */ /* 0x00cfec0003800000 */
        /* <DEDUP_REMOVED lines=11> */
.L_x_4768:
[----:B------:R-:W-:Y:S05]  /*10870*/  BSYNC B1 ;  /* 0x0000000000017941 */ /* 0x000fea0003800000 */
.L_x_4767:
[----:B------:R-:W-:-:S13]  /*10880*/  ISETP.NE.AND P0, PT, R37, 0x3, PT ;  /* 0x000000032500780c */ /* 0x000fda0003f05270 */
[----:B------:R-:W-:Y:S05]  /*10890*/  @!P0 BRA `(.L_x_4769) ;  /* 0x0000000000048947 */ /* 0x000fea0003800000 */
[----:B------:R-:W-:Y:S01]  /*108a0*/  BPT.TRAP 0x1 ;  /* 0x000000040000795c */ /* 0x000fe20000300000 */
.L_x_4769:
[----:B------:R-:W-:Y:S01]  /*108b0*/  LEA R19, R17, UR44, 0x3 ;  /* 0x0000002c11137c11 */ /* 0x000fe2000f8e18ff */
[----:B------:R-:W-:Y:S01]  /*108c0*/  BSSY B1, `(.L_x_4770) ;  /* 0x0000004000017945 */ /* 0x000fe20003800000 */
[----:B------:R-:W-:-:S04]  /*108d0*/  SHF.L.U32 R25, R26, 0x1f, RZ ;  /* 0x0000001f1a197819 */ /* 0x000fc800000006ff */
[----:B------:R-:W1:Y:S02]  /*108e0*/  SYNCS.PHASECHK.TRANS64.TRYWAIT P0, [R19+URZ+0x32440], R25 ;  /* 0x03244019130075a7 */ /* 0x000e64000800017f */
[----:B-1----:R-:W-:Y:S05]  /*108f0*/  @!P0 BRA `(.L_x_4771) ;  /* 0x00000038009c8947 */ /* 0x002fea0003800000 */
.L_x_4863:
[----:B------:R-:W-:Y:S05]  /*10900*/  BSYNC B1 ;  /* 0x0000000000017941 */ /* 0x000fea0003800000 */
.L_x_4770:
[----:B------:R-:W-:Y:S01]  /*10910*/  ULDC UR4, c[0x0][0x430] ;  /* 0x00010c0000047ab9 */ /* 0x000fe20000000800 */
[----:B-----5:R-:W-:Y:S01]  /*10920*/  SHF.R.S32.HI R20, RZ, 0x1f, R4 ;  /* 0x0000001fff147819 */ /* 0x020fe20000011404 */
[----:B------:R-:W-:Y:S01]  /*10930*/  UIADD3 UR4, -UR4, URZ, URZ ;  /* 0x0000003f04047290 */ /* 0x000fe2000fffe13f */
[----:B------:R-:W-:Y:S01]  /*10940*/  R2UR UR6, R29 ;  /* 0x000000001d0672ca */ /* 0x000fe200000e0000 */
[----:B------:R-:W-:Y:S01]  /*10950*/  IMAD R22, R17, 0x1800, R28 ;  /* 0x0000180011167824 */ /* 0x000fe200078e021c */
[----:B------:R-:W-:-:S03]  /*10960*/  LOP3.LUT P1, RZ, R16, 0x2, RZ, 0xc0, !PT ;  /* 0x0000000210ff7812 */ /* 0x000fc6000782c0ff */
[----:B0-----:R-:W-:Y:S01]  /*10970*/  IMAD R5, R7, UR4, R18 ;  /* 0x0000000407057c24 */ /* 0x001fe2000f8e0212 */
[----:B------:R-:W-:-:S04]  /*10980*/  ULDC.64 UR4, c[0x0][0x300] ;  /* 0x0000c00000047ab9 */ /* 0x000fc80000000a00 */
[----:B------:R-:W-:-:S05]  /*10990*/  SHF.R.S32.HI R23, RZ, 0x1f, R5 ;  /* 0x0000001fff177819 */ /* 0x000fca0000011405 */
[----:B------:R-:W-:-:S04]  /*109a0*/  IMAD R2, R23, UR4, RZ ;  /* 0x0000000417027c24 */ /* 0x000fc8000f8e02ff */
[C---:B------:R-:W-:Y:S02]  /*109b0*/  IMAD R7, R5.reuse, UR5, R2 ;  /* 0x0000000505077c24 */ /* 0x040fe4000f8e0202 */
[----:B------:R-:W-:Y:S01]  /*109c0*/  IMAD.WIDE.U32 R2, R5, UR4, RZ ;  /* 0x0000000405027c25 */ /* 0x000fe2000f8e00ff */
        /* <DEDUP_REMOVED lines=12> */
[----:B------:R-:W-:-:S03]  /*10a90*/  LEA R21, P0, R2, UR6, 0x1 ;  /* 0x0000000602157c11 */ /* 0x000fc6000f8008ff */
[----:B------:R-:W-:Y:S01]  /*10aa0*/  VIADD R3, R3, UR4 ;  /* 0x0000000403037c36 */ /* 0x000fe20008000000 */
[----:B------:R-:W-:-:S04]  /*10ab0*/  UMOV UR4, 0xffffffff ;  /* 0xffffffff00047882 */ /* 0x000fc80000000000 */
[----:B------:R-:W-:Y:S01]  /*10ac0*/  LEA.HI.X R24, R2, UR7, R3, 0x1, P0 ;  /* 0x0000000702187c11 */ /* 0x000fe200080f0c03 */
[----:B------:R-:W-:Y:S06]  /*10ad0*/  BRA.DIV UR4, `(.L_x_4772) ;  /* 0x0000003a04387947 */ /* 0x000fec000b800000 */
[----:B------:R-:W0:Y:S01]  /*10ae0*/  SHFL.IDX PT, R14, R21, RZ, 0x181f ;  /* 0x00181fff150e7589 */ /* 0x000e2200000e0000 */
[----:B------:R-:W-:-:S03]  /*10af0*/  LEA R22, R22, UR44, 0x1 ;  /* 0x0000002c16167c11 */ /* 0x000fc6000f8e08ff */
[----:B------:R-:W2:Y:S04]  /*10b00*/  SHFL.IDX PT, R3, R24, RZ, 0x181f ;  /* 0x00181fff18037589 */ /* 0x000ea800000e0000 */
[----:B------:R-:W-:Y:S01]  /*10b10*/  SHFL.IDX PT, R35, R24, 0x5, 0x181f ;  /* 0x00b81f0018237f89 */ /* 0x000fe200000e0000 */
[----:B0-----:R-:W-:-:S03]  /*10b20*/  IADD3 R12, P0, R14, R0, RZ ;  /* 0x000000000e0c7210 */ /* 0x001fc60007f1e0ff */
[----:B------:R-:W0:Y:S01]  /*10b30*/  SHFL.IDX PT, R14, R21, 0x1, 0x181f ;  /* 0x00381f00150e7f89 */ /* 0x000e2200000e0000 */
[----:B--2---:R-:W-:-:S03]  /*10b40*/  IADD3.X R13, RZ, R3, RZ, P0, !PT ;  /* 0x00000003ff0d7210 */ /* 0x004fc600007fe4ff */
[----:B------:R-:W2:Y:S04]  /*10b50*/  SHFL.IDX PT, R3, R24, 0x1, 0x181f ;  /* 0x00381f0018037f89 */ /* 0x000ea800000e0000 */
[----:B------:R3:W-:Y:S01]  /*10b60*/  LDGSTS.E.BYPASS.LTC128B.128 [R22+0x1c400], desc[UR36][R12.64], !P1 ;  /* 0x1c4000000c167fae */ /* 0x0007e2000c901d64 */
[----:B0-----:R-:W-:-:S03]  /*10b70*/  IADD3 R10, P0, R14, R0, RZ ;  /* 0x000000000e0a7210 */ /* 0x001fc60007f1e0ff */
[----:B------:R-:W0:Y:S02]  /*10b80*/  SHFL.IDX PT, R14, R21, 0x2, 0x181f ;  /* 0x00581f00150e7f89 */ /* 0x000e2400000e0000 */
[----:B--2---:R-:W-:Y:S02]  /*10b90*/  IMAD.X R11, RZ, RZ, R3, P0 ;  /* 0x000000ffff0b7224 */ /* 0x004fe400000e0603 */
        /* <DEDUP_REMOVED lines=13> */
[----:B------:R3:W0:Y:S01]  /*10c70*/  SHFL.IDX PT, R14, R21, 0x5, 0x181f ;  /* 0x00b81f00150e7f89 */ /* 0x00062200000e0000 */
[----:B--2---:R-:W-:-:S05]  /*10c80*/  IADD3.X R3, RZ, R3, RZ, P0, !PT ;  /* 0x00000003ff037210 */ /* 0x004fca00007fe4ff */
[----:B------:R3:W-:Y:S04]  /*10c90*/  LDGSTS.E.BYPASS.LTC128B.128 [R22+0x1e400], desc[UR36][R2.64], !P1 ;  /* 0x1e40000002167fae */ /* 0x0007e8000c901d64 */
.L_x_4877:
[----:B0--3--:R-:W-:-:S05]  /*10ca0*/  IADD3 R2, P0, R14, R0, RZ ;  /* 0x000000000e027210 */ /* 0x009fca0007f1e0ff */
[----:B------:R-:W-:Y:S01]  /*10cb0*/  IMAD.X R3, RZ, RZ, R35, P0 ;  /* 0x000000ffff037224 */ /* 0x000fe200000e0623 */
[----:B------:R-:W-:-:S04]  /*10cc0*/  PLOP3.LUT P0, PT, PT, PT, PT, 0x80, 0x0 ;  /* 0x000000000000781c */ /* 0x000fc80003f0f070 */
[----:B------:R-:W-:Y:S01]  /*10cd0*/  @!PT LDS RZ, [RZ] ;  /* 0x00000000fffff984 */ /* 0x000fe20000000800 */
[----:B------:R-:W-:Y:S01]  /*10ce0*/  @!PT LDS RZ, [RZ] ;  /* 0x00000000fffff984 */ /* 0x000fe20000000800 */
[----:B------:R-:W-:Y:S01]  /*10cf0*/  @!PT LDS RZ, [RZ] ;  /* 0x00000000fffff984 */ /* 0x000fe20000000800 */
[----:B------:R0:W-:Y:S01]  /*10d00*/  LDGSTS.E.BYPASS.LTC128B.128 [R22+0x1ec00], desc[UR36][R2.64], !P1 ;  /* 0x1ec0000002167fae */ /* 0x0001e2000c901d64 */
[----:B------:R-:W-:-:S08]  /*10d10*/  NOP ;  /* 0x0000000000007918 */ /* 0x000fd00000000000 */
.L_x_4773:
        /* <DEDUP_REMOVED lines=10> */
.L_x_4774:
[----:B------:R2:W-:Y:S01]  /*10dc0*/  SYNCS.ARRIVE.TRANS64.A1T0 RZ, [R19+URZ+0x32430], RZ ;  /* 0x032430ff13ff79a7 */ /* 0x0005e2000810003f */
[----:B------:R-:W-:Y:S05]  /*10dd0*/  @!P2 BRA `(.L_x_4775) ;  /* 0x000000000004a947 */ /* 0x000fea0003800000 */
[----:B------:R-:W-:Y:S01]  /*10de0*/  BPT.TRAP 0x1 ;  /* 0x000000040000795c */ /* 0x000fe20000300000 */
.L_x_4775:
[----:B------:R-:W3:Y:S01]  /*10df0*/  SYNCS.PHASECHK.TRANS64.TRYWAIT P0, [R19+URZ+0x32460], R25 ;  /* 0x03246019130075a7 */ /* 0x000ee2000800017f */
[----:B------:R-:W-:Y:S04]  /*10e00*/  BSSY B1, `(.L_x_4776) ;  /* 0x0000002000017945 */ /* 0x000fe80003800000 */
[----:B---3--:R-:W-:Y:S05]  /*10e10*/  @!P0 BRA `(.L_x_4777) ;  /* 0x0000003800f48947 */ /* 0x008fea0003800000 */
.L_x_4878:
[----:B------:R-:W-:Y:S05]  /*10e20*/  BSYNC B1 ;  /* 0x0000000000017941 */ /* 0x000fea0003800000 */
.L_x_4776:
        /* <DEDUP_REMOVED lines=16> */
[----:B------:R-:W-:Y:S01]  /*10f30*/  MOV R5, UR6 ;  /* 0x0000000600057c02 */ /* 0x000fe20008000f00 */
[----:B------:R-:W-:Y:S01]  /*10f40*/  IMAD.IADD R3, R3, 0x1, R7 ;  /* 0x0000000103037824 */ /* 0x000fe200078e0207 */
        /* <DEDUP_REMOVED lines=12> */
[----:B------:R-:W-:Y:S01]  /*11010*/  SHFL.IDX PT, R5, R22, 0x3, 0x181f ;  /* 0x00781f0016057f89 */ /* 0x000fe200000e0000 */
[----:B0-----:R-:W-:-:S03]  /*11020*/  IADD3 R10, P0, R14, R0, RZ ;  /* 0x000000000e0a7210 */ /* 0x001fc60007f1e0ff */
[----:B------:R-:W0:Y:S02]  /*11030*/  SHFL.IDX PT, R14, R20, 0x1, 0x181f ;  /* 0x00381f00140e7f89 */ /* 0x000e2400000e0000 */
[----:B----4-:R-:W-:Y:S02]  /*11040*/  IMAD.X R11, RZ, RZ, R3, P0 ;  /* 0x000000ffff0b7224 */ /* 0x010fe400000e0603 */
[----:B------:R-:W-:Y:S04]  /*11050*/  SHFL.IDX PT, R3, R22, 0x4, 0x181f ;  /* 0x00981f0016037f89 */ /* 0x000fe800000e0000 */
        /* <DEDUP_REMOVED lines=11> */
[----:B------:R5:W-:Y:S01]  /*11110*/  LDGSTS.E.BYPASS.LTC128B.128 [R21+0x9800], desc[UR36][R8.64+0x180], !P1 ;  /* 0x0980018008157fae */ /* 0x000be2000c901d64 */
[----:B0-----:R-:W-:-:S03]  /*11120*/  IADD3 R6, P0, R14, R0, RZ ;  /* 0x000000000e067210 */ /* 0x001fc60007f1e0ff */
[----:B------:R-:W-:Y:S04]  /*11130*/  SHFL.IDX PT, R22, R22, 0x5, 0x181f ;  /* 0x00b81f0016167f89 */ /* 0x000fe800000e0000 */
[----:B------:R-:W0:Y:S01]  /*11140*/  SHFL.IDX PT, R14, R20, 0x3, 0x181f ;  /* 0x00781f00140e7f89 */ /* 0x000e2200000e0000 */
[----:B----4-:R-:W-:Y:S01]  /*11150*/  IADD3.X R7, RZ, R4, RZ, P0, !PT ;  /* 0x00000004ff077210 */ /* 0x010fe200007fe4ff */
[----:B-----5:R-:W-:-:S04]  /*11160*/  IMAD.MOV.U32 R9, RZ, RZ, RZ ;  /* 0x000000ffff097224 */ /* 0x020fc800078e00ff */
        /* <DEDUP_REMOVED lines=18> */
.L_x_4892:
[----:B0---4-:R-:W-:-:S04]  /*11290*/  IADD3 R2, P0, R14, R0, RZ ;  /* 0x000000000e027210 */ /* 0x011fc80007f1e0ff */
        /* <DEDUP_REMOVED lines=10> */
.L_x_4779:
        /* <DEDUP_REMOVED lines=10> */
.L_x_4780:
        /* <DEDUP_REMOVED lines=9> */
[----:B----4-:R-:W-:Y:S05]  /*11470*/  @P0 BRA `(.L_x_4781) ;  /* 0xfffffff000a40947 */ /* 0x010fea000383ffff */
.L_x_4766:
[----:B------:R-:W-:Y:S05]  /*11480*/  BSYNC B0 ;  /* 0x0000000000007941 */ /* 0x000fea0003800000 */
.L_x_4745:
[----:B------:R-:W0:Y:S01]  /*11490*/  S2R R3, SR_CgaCtaId ;  /* 0x0000000000037919 */ /* 0x000e220000008800 */
[----:B------:R-:W-:Y:S01]  /*114a0*/  MOV R0, 0x400 ;  /* 0x0000040000007802 */ /* 0x000fe20000000f00 */
[----:B------:R-:W-:Y:S01]  /*114b0*/  BSSY B0, `(.L_x_4782) ;  /* 0x0000005000007945 */ /* 0x000fe20003800000 */
[----:B------:R-:W-:Y:S02]  /*114c0*/  SHF.L.U32 R9, R9, 0x1f, RZ ;  /* 0x0000001f09097819 */ /* 0x000fe400000006ff */
[----:B0-----:R-:W-:-:S04]  /*114d0*/  LEA R4, R3, R0, 0x18 ;  /* 0x0000000003047211 */ /* 0x001fc800078ec0ff */
[----:B------:R-:W0:Y:S02]  /*114e0*/  SYNCS.PHASECHK.TRANS64.TRYWAIT P0, [R4+URZ+0x32420], R9 ;  /* 0x03242009040075a7 */ /* 0x000e24000800017f */
[----:B0-----:R-:W-:Y:S05]  /*114f0*/  @!P0 BRA `(.L_x_4783) ;  /* 0x0000003c001c8947 */ /* 0x001fea0003800000 */
.L_x_4893:
[----:B------:R-:W-:Y:S05]  /*11500*/  BSYNC B0 ;  /* 0x0000000000007941 */ /* 0x000fea0003800000 */
.L_x_4782:
[----:B------:R-:W-:-:S03]  /*11510*/  UMOV UR4, 0xffffffff ;  /* 0xffffffff00047882 */ /* 0x000fc60000000000 */
[----:B------:R-:W-:Y:S05]  /*11520*/  BRA.DIV UR4, `(.L_x_4784) ;  /* 0x0000003e04247947 */ /* 0x000fea000b800000 */
[----:B------:R-:W4:Y:S02]  /*11530*/  S2R R0, SR_TID.X ;  /* 0x0000000000007919 */ /* 0x000f240000002100 */
[----:B----4-:R-:W-:-:S04]  /*11540*/  SHF.R.U32.HI R0, RZ, 0x5, R0 ;  /* 0x00000005ff007819 */ /* 0x010fc80000011600 */
[----:B------:R-:W-:-:S05]  /*11550*/  LOP3.LUT R0, R0, 0x3, RZ, 0xc0, !PT ;  /* 0x0000000300007812 */ /* 0x000fca00078ec0ff */
[----:B------:R4:W0:Y:S02]  /*11560*/  SHFL.IDX PT, R14, R0, RZ, 0x1f ;  /* 0x00001fff000e7589 */ /* 0x00082400000e0000 */
.L_x_4896:
[----:B0-----:R-:W-:-:S13]  /*11570*/  ISETP.NE.AND P0, PT, R14, RZ, PT ;  /* 0x000000ff0e00720c */ /* 0x001fda0003f05270 */
[----:B------:R-:W-:Y:S05]  /*11580*/  @P0 BRA `(.L_x_4700) ;  /* 0x0000000000840947 */ /* 0x000fea0003800000 */
[----:B------:R-:W-:-:S03]  /*11590*/  UMOV UR4, 0xffffffff ;  /* 0xffffffff00047882 */ /* 0x000fc60000000000 */
[----:B------:R-:W-:Y:S05]  /*115a0*/  BRA.DIV UR4, `(.L_x_4785) ;  /* 0x0000003e04387947 */ /* 0x000fea000b800000 */
[----:B------:R-:W-:-:S13]  /*115b0*/  ELECT P6, URZ, PT ;  /* 0x00000000003f782f */ /* 0x000fda00038c0000 */
.L_x_4899:
[----:B------:R-:W-:Y:S05]  /*115c0*/  @!P6 BRA `(.L_x_4700) ;  /* 0x000000000074e947 */ /* 0x000fea0003800000 */
[----:B------:R-:W-:-:S04]  /*115d0*/  LOP3.LUT R34, R34, 0x2, RZ, 0xfc, !PT ;  /* 0x0000000222227812 */ /* 0x000fc800078efcff */
[----:B------:R-:W-:-:S13]  /*115e0*/  ISETP.NE.AND P0, PT, R34, 0x3, PT ;  /* 0x000000032200780c */ /* 0x000fda0003f05270 */
[----:B------:R-:W-:Y:S05]  /*115f0*/  @!P0 BRA `(.L_x_4786) ;  /* 0x0000000000048947 */ /* 0x000fea0003800000 */
[----:B------:R-:W-:Y:S01]  /*11600*/  BPT.TRAP 0x1 ;  /* 0x000000040000795c */ /* 0x000fe20000300000 */
.L_x_4786:
[C---:B------:R-:W-:Y:S01]  /*11610*/  LEA R5, R17.reuse, R4, 0x3 ;  /* 0x0000000411057211 */ /* 0x040fe200078e18ff */
[----:B------:R-:W-:Y:S01]  /*11620*/  VIADD R17, R17, 0x1 ;  /* 0x0000000111117836 */ /* 0x000fe20000000000 */
[----:B----4-:R-:W-:-:S04]  /*11630*/  SHF.L.U32 R0, R26, 0x1f, RZ ;  /* 0x0000001f1a007819 */ /* 0x010fc800000006ff */
[----:B------:R-:W0:Y:S01]  /*11640*/  SYNCS.PHASECHK.TRANS64.TRYWAIT P1, [R5+URZ+0x32440], R0 ;  /* 0x03244000050075a7 */ /* 0x000e22000802017f */
[----:B------:R-:W-:-:S04]  /*11650*/  ISETP.NE.AND P2, PT, R17, 0x2, PT ;  /* 0x000000021100780c */ /* 0x000fc80003f45270 */
[----:B------:R-:W-:Y:S01]  /*11660*/  SEL R3, RZ, 0x1, P2 ;  /* 0x00000001ff037807 */ /* 0x000fe20001000000 */
[----:B0-----:R-:W-:Y:S08]  /*11670*/  @!P1 BRA `(.L_x_4787) ;  /* 0x0000003c00249947 */ /* 0x001ff00003800000 */
.L_x_4900:
[----:B------:R-:W-:Y:S02]  /*11680*/  SEL R17, R17, RZ, P2 ;  /* 0x000000ff11117207 */ /* 0x000fe40001000000 */
[----:B------:R-:W-:Y:S01]  /*11690*/  LOP3.LUT R2, R26, R3, RZ, 0x3c, !PT ;  /* 0x000000031a027212 */ /* 0x000fe200078e3cff */
[----:B------:R-:W-:Y:S06]  /*116a0*/  @!P0 BRA `(.L_x_4788) ;  /* 0x0000000000048947 */ /* 0x000fec0003800000 */
[----:B------:R-:W-:Y:S01]  /*116b0*/  BPT.TRAP 0x1 ;  /* 0x000000040000795c */ /* 0x000fe20000300000 */
.L_x_4788:
[----:B------:R-:W-:Y:S01]  /*116c0*/  IMAD R17, R17, 0x8, R4 ;  /* 0x0000000811117824 */ /* 0x000fe200078e0204 */
[----:B------:R-:W-:-:S04]  /*116d0*/  SHF.L.U32 R2, R2, 0x1f, RZ ;  /* 0x0000001f02027819 */ /* 0x000fc800000006ff */
[----:B------:R-:W4:Y:S02]  /*116e0*/  SYNCS.PHASECHK.TRANS64.TRYWAIT P1, [R17+URZ+0x32440], R2 ;  /* 0x03244002110075a7 */ /* 0x000f24000802017f */
[----:B----4-:R-:W-:Y:S05]  /*116f0*/  @!P1 BRA `(.L_x_4789) ;  /* 0x0000003c00189947 */ /* 0x010fea0003800000 */
.L_x_4901:
[----:B------:R-:W-:Y:S05]  /*11700*/  @!P0 BRA `(.L_x_4790) ;  /* 0x0000000000048947 */ /* 0x000fea0003800000 */
[----:B------:R-:W-:Y:S01]  /*11710*/  BPT.TRAP 0x1 ;  /* 0x000000040000795c */ /* 0x000fe20000300000 */
.L_x_4790:
[----:B------:R-:W0:Y:S02]  /*11720*/  SYNCS.PHASECHK.TRANS64.TRYWAIT P1, [R5+URZ+0x32460], R0 ;  /* 0x03246000050075a7 */ /* 0x000e24000802017f */
[----:B0-----:R-:W-:Y:S05]  /*11730*/  @!P1 BRA `(.L_x_4791) ;  /* 0x0000003c001c9947 */ /* 0x001fea0003800000 */
.L_x_4902:
[----:B------:R-:W-:Y:S05]  /*11740*/  @!P0 BRA `(.L_x_4792) ;  /* 0x0000000000048947 */ /* 0x000fea0003800000 */
[----:B------:R-:W-:Y:S01]  /*11750*/  BPT.TRAP 0x1 ;  /* 0x000000040000795c */ /* 0x000fe20000300000 */
.L_x_4792:
[----:B------:R0:W0:Y:S02]  /*11760*/  SYNCS.PHASECHK.TRANS64.TRYWAIT P0, [R17+URZ+0x32460], R2 ;  /* 0x03246002110075a7 */ /* 0x000024000800017f */
[----:B0-----:R-:W-:Y:S05]  /*11770*/  @!P0 NANOSLEEP.SYNCS 0x989680 ;  /* 0x009896800000895d */ /* 0x001fea0003900000 */
[----:B------:R-:W0:Y:S02]  /*11780*/  @!P0 SYNCS.PHASECHK.TRANS64 P0, [R17+URZ+0x32460], R2 ;  /* 0x03246002110085a7 */ /* 0x000e24000800007f */
[----:B0-----:R-:W-:Y:S05]  /*11790*/  @!P0 BRA `(.L_x_4792) ;  /* 0xfffffffc00f08947 */ /* 0x001fea000383ffff */
.L_x_4700:
[----:B------:R-:W-:Y:S05]  /*117a0*/  BSYNC B6 ;  /* 0x0000000000067941 */ /* 0x000fea0003800000 */
.L_x_4697:
[----:B------:R-:W-:Y:S05]  /*117b0*/  EXIT ;  /* 0x000000000000794d */ /* 0x000fea0003800000 */
.L_x_4704:
[----:B0-----:R-:W-:-:S04]  /*117c0*/  IMAD.U32 R3, RZ, RZ, UR61 ;  /* 0x0000003dff037e24 */ /* 0x001fc8000f8e00ff */
[----:B------:R0:W1:Y:S03]  /*117d0*/  SYNCS.PHASECHK.TRANS64.TRYWAIT P0, [R3+URZ+0x32400], R0 ;  /* 0x03240000030075a7 */ /* 0x000066000800017f */
[----:B-1----:R-:W-:Y:S05]  /*117e0*/  @!P0 NANOSLEEP.SYNCS 0x989680 ;  /* 0x009896800000895d */ /* 0x002fea0003900000 */
[----:B------:R-:W1:Y:S02]  /*117f0*/  @!P0 SYNCS.PHASECHK.TRANS64 P0, [R3+URZ+0x32400], R0 ;  /* 0x03240000030085a7 */ /* 0x000e64000800007f */
[----:B-1----:R-:W-:Y:S05]  /*11800*/  @!P0 BRA `(.L_x_4704) ;  /* 0xfffffffc00ec8947 */ /* 0x002fea000383ffff */
[----:B------:R-:W-:Y:S05]  /*11810*/  BRA `(.L_x_4793) ;  /* 0xfffffefc00847947 */ /* 0x000fea000383ffff */
.L_x_4708:
[----:B0-----:R-:W-:-:S04]  /*11820*/  MOV R3, UR61 ;  /* 0x0000003d00037c02 */ /* 0x001fc80008000f00 */
[----:B------:R0:W2:Y:S03]  /*11830*/  SYNCS.PHASECHK.TRANS64.TRYWAIT P1, [R3+URZ+0x32430], R0 ;  /* 0x03243000030075a7 */ /* 0x0000a6000802017f */
[----:B--2---:R-:W-:Y:S05]  /*11840*/  @!P1 NANOSLEEP.SYNCS 0x989680 ;  /* 0x009896800000995d */ /* 0x004fea0003900000 */
[----:B------:R-:W2:Y:S02]  /*11850*/  @!P1 SYNCS.PHASECHK.TRANS64 P1, [R3+URZ+0x32430], R0 ;  /* 0x03243000030095a7 */ /* 0x000ea4000802007f */
[----:B--2---:R-:W-:Y:S05]  /*11860*/  @!P1 BRA `(.L_x_4708) ;  /* 0xfffffffc00ec9947 */ /* 0x004fea000383ffff */
[----:B------:R-:W-:Y:S05]  /*11870*/  BRA `(.L_x_4707) ;  /* 0xfffffefc009c7947 */ /* 0x000fea000383ffff */
.L_x_4709:
[----:B0-----:R-:W-:-:S04]  /*11880*/  IMAD.U32 R3, RZ, RZ, UR61 ;  /* 0x0000003dff037e24 */ /* 0x001fc8000f8e00ff */
[----:B------:R0:W2:Y:S03]  /*11890*/  SYNCS.PHASECHK.TRANS64.TRYWAIT P1, [R3+URZ+0x32410], R0 ;  /* 0x03241000030075a7 */ /* 0x0000a6000802017f */
[----:B--2---:R-:W-:Y:S05]  /*118a0*/  @!P1 NANOSLEEP.SYNCS 0x989680 ;  /* 0x009896800000995d */ /* 0x004fea0003900000 */
[----:B------:R-:W2:Y:S02]  /*118b0*/  @!P1 SYNCS.PHASECHK.TRANS64 P1, [R3+URZ+0x32410], R0 ;  /* 0x03241000030095a7 */ /* 0x000ea4000802007f */
[----:B--2---:R-:W-:Y:S05]  /*118c0*/  @!P1 BRA `(.L_x_4709) ;  /* 0xfffffffc00ec9947 */ /* 0x004fea000383ffff */
[----:B------:R-:W-:Y:S05]  /*118d0*/  BRA `(.L_x_4794) ;  /* 0xffffff0000447947 */ /* 0x000fea000383ffff */
.L_x_4713:
[----:B0-----:R-:W-:-:S04]  /*118e0*/  IMAD.U32 R3, RZ, RZ, UR61 ;  /* 0x0000003dff037e24 */ /* 0x001fc8000f8e00ff */
[----:B------:R0:W3:Y:S03]  /*118f0*/  SYNCS.PHASECHK.TRANS64.TRYWAIT P1, [R3+URZ+0x32450], R0 ;  /* 0x03245000030075a7 */ /* 0x0000e6000802017f */
[----:B---3--:R-:W-:Y:S05]  /*11900*/  @!P1 NANOSLEEP.SYNCS 0x989680 ;  /* 0x009896800000995d */ /* 0x008fea0003900000 */
[----:B------:R-:W3:Y:S02]  /*11910*/  @!P1 SYNCS.PHASECHK.TRANS64 P1, [R3+URZ+0x32450], R0 ;  /* 0x03245000030095a7 */ /* 0x000ee4000802007f */
[----:B---3--:R-:W-:Y:S05]  /*11920*/  @!P1 BRA `(.L_x_4713) ;  /* 0xfffffffc00ec9947 */ /* 0x008fea000383ffff */
[----:B------:R-:W-:Y:S05]  /*11930*/  BRA `(.L_x_4712) ;  /* 0xffffff00004c7947 */ /* 0x000fea000383ffff */
.L_x_4720:
[----:B-1----:R-:W-:-:S04]  /*11940*/  IMAD.U32 R153, RZ, RZ, UR5 ;  /* 0x00000005ff997e24 */ /* 0x002fc8000f8e00ff */
[----:B------:R1:W2:Y:S03]  /*11950*/  SYNCS.PHASECHK.TRANS64.TRYWAIT P1, [R153+URZ+0x32430], R20 ;  /* 0x03243014990075a7 */ /* 0x0002a6000802017f */
[----:B--2---:R-:W-:Y:S05]  /*11960*/  @!P1 NANOSLEEP.SYNCS 0x989680 ;  /* 0x009896800000995d */ /* 0x004fea0003900000 */
[----:B------:R-:W2:Y:S02]  /*11970*/  @!P1 SYNCS.PHASECHK.TRANS64 P1, [R153+URZ+0x32430], R20 ;  /* 0x03243014990095a7 */ /* 0x000ea4000802007f */
[----:B--2---:R-:W-:Y:S05]  /*11980*/  @!P1 BRA `(.L_x_4720) ;  /* 0xfffffffc00ec9947 */ /* 0x004fea000383ffff */
[----:B------:R-:W-:Y:S05]  /*11990*/  BRA `(.L_x_4719) ;  /* 0xffffff2c00547947 */ /* 0x000fea000383ffff */
.L_x_4724:
[----:B--2---:R-:W-:-:S04]  /*119a0*/  MOV R203, UR5 ;  /* 0x0000000500cb7c02 */ /* 0x004fc80008000f00 */
[----:B------:R2:W3:Y:S03]  /*119b0*/  SYNCS.PHASECHK.TRANS64.TRYWAIT P1, [R203+URZ+0x32450], R20 ;  /* 0x03245014cb0075a7 */ /* 0x0004e6000802017f */
[----:B---3--:R-:W-:Y:S05]  /*119c0*/  @!P1 NANOSLEEP.SYNCS 0x989680 ;  /* 0x009896800000995d */ /* 0x008fea0003900000 */
[----:B------:R-:W3:Y:S02]  /*119d0*/  @!P1 SYNCS.PHASECHK.TRANS64 P1, [R203+URZ+0x32450], R20 ;  /* 0x03245014cb0095a7 */ /* 0x000ee4000802007f */
[----:B---3--:R-:W-:Y:S05]  /*119e0*/  @!P1 BRA `(.L_x_4724) ;  /* 0xfffffffc00ec9947 */ /* 0x008fea000383ffff */
[----:B------:R-:W-:Y:S05]  /*119f0*/  BRA `(.L_x_4723) ;  /* 0xffffff3000207947 */ /* 0x000fea000383ffff */
.L_x_4732:
[----:B-1----:R-:W-:-:S04]  /*11a00*/  IMAD.U32 R153, RZ, RZ, UR7 ;  /* 0x00000007ff997e24 */ /* 0x002fc8000f8e00ff */
[----:B------:R1:W2:Y:S03]  /*11a10*/  SYNCS.PHASECHK.TRANS64.TRYWAIT P1, [R153+URZ+0x32430], R202 ;  /* 0x032430ca990075a7 */ /* 0x0002a6000802017f */
[----:B--2---:R-:W-:Y:S05]  /*11a20*/  @!P1 NANOSLEEP.SYNCS 0x989680 ;  /* 0x009896800000995d */ /* 0x004fea0003900000 */
[----:B------:R-:W2:Y:S02]  /*11a30*/  @!P1 SYNCS.PHASECHK.TRANS64 P1, [R153+URZ+0x32430], R202 ;  /* 0x032430ca990095a7 */ /* 0x000ea4000802007f */
[----:B--2---:R-:W-:Y:S05]  /*11a40*/  @!P1 BRA `(.L_x_4732) ;  /* 0xfffffffc00ec9947 */ /* 0x004fea000383ffff */
[----:B------:R-:W-:Y:S05]  /*11a50*/  BRA `(.L_x_4731) ;  /* 0xffffff6000107947 */ /* 0x000fea000383ffff */
.L_x_4736:
[----:B--2---:R-:W-:-:S04]  /*11a60*/  IMAD.U32 R203, RZ, RZ, UR7 ;  /* 0x00000007ffcb7e24 */ /* 0x004fc8000f8e00ff */
[----:B------:R2:W3:Y:S03]  /*11a70*/  SYNCS.PHASECHK.TRANS64.TRYWAIT P1, [R203+URZ+0x32450], R202 ;  /* 0x032450cacb0075a7 */ /* 0x0004e6000802017f */
[----:B---3--:R-:W-:Y:S05]  /*11a80*/  @!P1 NANOSLEEP.SYNCS 0x989680 ;  /* 0x009896800000995d */ /* 0x008fea0003900000 */
[----:B------:R-:W3:Y:S02]  /*11a90*/  @!P1 SYNCS.PHASECHK.TRANS64 P1, [R203+URZ+0x32450], R202 ;  /* 0x032450cacb0095a7 */ /* 0x000ee4000802007f */
[----:B---3--:R-:W-:Y:S05]  /*11aa0*/  @!P1 BRA `(.L_x_4736) ;  /* 0xfffffffc00ec9947 */ /* 0x008fea000383ffff */
[----:B------:R-:W-:Y:S05]  /*11ab0*/  BRA `(.L_x_4735) ;  /* 0xffffff6000907947 */ /* 0x000fea000383ffff */
.L_x_4750:
[----:B------:R-:W-:Y:S01]  /*11ac0*/  IMAD.MOV.U32 R13, RZ, RZ, R28 ;  /* 0x000000ffff0d7224 */ /* 0x000fe200078e001c */
[----:B------:R-:W-:Y:S01]  /*11ad0*/  MOV R12, RZ ;  /* 0x000000ff000c7202 */ /* 0x000fe20000000f00 */
[----:B------:R-:W-:Y:S02]  /*11ae0*/  IMAD.MOV.U32 R11, RZ, RZ, 0x1f ;  /* 0x0000001fff0b7424 */ /* 0x000fe400078e00ff */
[----:B------:R-:W-:-:S07]  /*11af0*/  IMAD.MOV.U32 R15, RZ, RZ, -0x1 ;  /* 0xffffffffff0f7424 */ /* 0x000fce00078e00ff */
[----:B------:R-:W-:Y:S05]  /*11b00*/  WARPSYNC.COLLECTIVE R15, `(.L_x_4795) ;  /* 0x000000000f087348 */ /* 0x000fea0003c00000 */
[----:B------:R0:W1:Y:S02]  /*11b10*/  SHFL.IDX P6, R14, R13, R12, R11 ;  /* 0x0000000c0d0e7389 */ /* 0x00006400000c000b */
[----:B01----:R-:W-:Y:S01]  /*11b20*/  ENDCOLLECTIVE ;  /* 0x000000000000791b */ /* 0x003fe20003800000 */
.L_x_4795:
[----:B------:R-:W-:Y:S05]  /*11b30*/  BRA `(.L_x_4796) ;  /* 0xffffffc400807947 */ /* 0x000fea000383ffff */
.L_x_4752:
[----:B0-----:R-:W-:-:S04]  /*11b40*/  IMAD.U32 R3, RZ, RZ, UR44 ;  /* 0x0000002cff037e24 */ /* 0x001fc8000f8e00ff */
[----:B------:R0:W1:Y:S03]  /*11b50*/  SYNCS.PHASECHK.TRANS64.TRYWAIT P0, [R3+URZ+0x32440], R2 ;  /* 0x03244002030075a7 */ /* 0x000066000800017f */
[----:B-1----:R-:W-:Y:S05]  /*11b60*/  @!P0 NANOSLEEP.SYNCS 0x989680 ;  /* 0x009896800000895d */ /* 0x002fea0003900000 */
[----:B------:R-:W1:Y:S02]  /*11b70*/  @!P0 SYNCS.PHASECHK.TRANS64 P0, [R3+URZ+0x32440], R2 ;  /* 0x03244002030085a7 */ /* 0x000e64000800007f */
[----:B-1----:R-:W-:Y:S05]  /*11b80*/  @!P0 BRA `(.L_x_4752) ;  /* 0xfffffffc00ec8947 */ /* 0x002fea000383ffff */
[----:B------:R-:W-:Y:S05]  /*11b90*/  BRA `(.L_x_4797) ;  /* 0xffffffc4008c7947 */ /* 0x000fea000383ffff */
.L_x_4753:
        /* <DEDUP_REMOVED lines=8> */
.L_x_4799:
[----:B------:R-:W-:Y:S05]  /*11c20*/  BSYNC B0 ;  /* 0x0000000000007941 */ /* 0x000fea0003800000 */
.L_x_4798:
        /* <DEDUP_REMOVED lines=9> */
.L_x_4800:
[----:B------:R-:W-:Y:S02]  /*11cc0*/  IMAD.MOV.U32 R13, RZ, RZ, R5 ;  /* 0x000000ffff0d7224 */ /* 0x000fe400078e0005 */
[----:B------:R-:W-:Y:S01]  /*11cd0*/  IMAD.MOV.U32 R12, RZ, RZ, 0x1 ;  /* 0x00000001ff0c7424 */ /* 0x000fe200078e00ff */
[----:B------:R-:W-:-:S13]  /*11ce0*/  @P0 LEA R2, P1, R22, R14, 0x1 ;  /* 0x0000000e16020211 */ /* 0x000fda00078208ff */
[----:B------:R-:W-:Y:S05]  /*11cf0*/  WARPSYNC.COLLECTIVE R15, `(.L_x_4801) ;  /* 0x000000000f087348 */ /* 0x000fea0003c00000 */
[----:B------:R0:W1:Y:S02]  /*11d00*/  SHFL.IDX P6, R14, R13, R12, R11 ;  /* 0x0000000c0d0e7389 */ /* 0x00006400000c000b */
[----:B01----:R-:W-:Y:S01]  /*11d10*/  ENDCOLLECTIVE ;  /* 0x000000000000791b */ /* 0x003fe20003800000 */
.L_x_4801:
        /* <DEDUP_REMOVED lines=12> */
.L_x_4802:
[----:B------:R-:W-:Y:S01]  /*11de0*/  IMAD.MOV.U32 R13, RZ, RZ, R5 ;  /* 0x000000ffff0d7224 */ /* 0x000fe200078e0005 */
[----:B------:R-:W-:Y:S02]  /*11df0*/  MOV R12, 0x2 ;  /* 0x00000002000c7802 */ /* 0x000fe40000000f00 */
[----:B------:R-:W-:-:S13]  /*11e00*/  @P0 LEA R2, P1, R22, R14, 0x1 ;  /* 0x0000000e16020211 */ /* 0x000fda00078208ff */
[----:B------:R-:W-:Y:S05]  /*11e10*/  WARPSYNC.COLLECTIVE R15, `(.L_x_4803) ;  /* 0x000000000f087348 */ /* 0x000fea0003c00000 */
[----:B------:R0:W1:Y:S02]  /*11e20*/  SHFL.IDX P6, R14, R13, R12, R11 ;  /* 0x0000000c0d0e7389 */ /* 0x00006400000c000b */
[----:B01----:R-:W-:Y:S01]  /*11e30*/  ENDCOLLECTIVE ;  /* 0x000000000000791b */ /* 0x003fe20003800000 */
.L_x_4803:
        /* <DEDUP_REMOVED lines=12> */
.L_x_4804:
[----:B------:R-:W-:Y:S01]  /*11f00*/  MOV R13, R5 ;  /* 0x00000005000d7202 */ /* 0x000fe20000000f00 */
[----:B------:R-:W-:Y:S01]  /*11f10*/  IMAD.MOV.U32 R12, RZ, RZ, 0x3 ;  /* 0x00000003ff0c7424 */ /* 0x000fe200078e00ff */
[----:B------:R-:W-:-:S13]  /*11f20*/  @P0 LEA R2, P1, R22, R14, 0x1 ;  /* 0x0000000e16020211 */ /* 0x000fda00078208ff */
[----:B------:R-:W-:Y:S05]  /*11f30*/  WARPSYNC.COLLECTIVE R15, `(.L_x_4805) ;  /* 0x000000000f087348 */ /* 0x000fea0003c00000 */
[----:B------:R0:W1:Y:S02]  /*11f40*/  SHFL.IDX P6, R14, R13, R12, R11 ;  /* 0x0000000c0d0e7389 */ /* 0x00006400000c000b */
[----:B01----:R-:W-:Y:S01]  /*11f50*/  ENDCOLLECTIVE ;  /* 0x000000000000791b */ /* 0x003fe20003800000 */
.L_x_4805:
        /* <DEDUP_REMOVED lines=12> */
.L_x_4806:
[----:B------:R-:W-:Y:S02]  /*12020*/  IMAD.MOV.U32 R13, RZ, RZ, R5 ;  /* 0x000000ffff0d7224 */ /* 0x000fe400078e0005 */
[----:B------:R-:W-:Y:S01]  /*12030*/  IMAD.MOV.U32 R12, RZ, RZ, 0x4 ;  /* 0x00000004ff0c7424 */ /* 0x000fe200078e00ff */
[----:B------:R-:W-:-:S13]  /*12040*/  @P0 LEA R2, P1, R22, R14, 0x1 ;  /* 0x0000000e16020211 */ /* 0x000fda00078208ff */
[----:B------:R-:W-:Y:S05]  /*12050*/  WARPSYNC.COLLECTIVE R15, `(.L_x_4807) ;  /* 0x000000000f087348 */ /* 0x000fea0003c00000 */
[----:B------:R0:W1:Y:S02]  /*12060*/  SHFL.IDX P6, R14, R13, R12, R11 ;  /* 0x0000000c0d0e7389 */ /* 0x00006400000c000b */
[----:B01----:R-:W-:Y:S01]  /*12070*/  ENDCOLLECTIVE ;  /* 0x000000000000791b */ /* 0x003fe20003800000 */
.L_x_4807:
        /* <DEDUP_REMOVED lines=12> */
.L_x_4808:
[----:B------:R-:W-:Y:S02]  /*12140*/  IMAD.MOV.U32 R13, RZ, RZ, R5 ;  /* 0x000000ffff0d7224 */ /* 0x000fe400078e0005 */
[----:B------:R-:W-:Y:S01]  /*12150*/  IMAD.MOV.U32 R12, RZ, RZ, 0x5 ;  /* 0x00000005ff0c7424 */ /* 0x000fe200078e00ff */
[----:B------:R-:W-:-:S13]  /*12160*/  @P0 LEA R2, P1, R22, R14, 0x1 ;  /* 0x0000000e16020211 */ /* 0x000fda00078208ff */
[----:B------:R-:W-:Y:S05]  /*12170*/  WARPSYNC.COLLECTIVE R15, `(.L_x_4809) ;  /* 0x000000000f087348 */ /* 0x000fea0003c00000 */
[----:B------:R0:W1:Y:S02]  /*12180*/  SHFL.IDX P6, R14, R13, R12, R11 ;  /* 0x0000000c0d0e7389 */ /* 0x00006400000c000b */
[----:B01----:R-:W-:Y:S01]  /*12190*/  ENDCOLLECTIVE ;  /* 0x000000000000791b */ /* 0x003fe20003800000 */
.L_x_4809:
        /* <DEDUP_REMOVED lines=10> */
.L_x_4810:
[----:B------:R-:W-:Y:S05]  /*12240*/  BRA `(.L_x_4811) ;  /* 0xffffffc400047947 */ /* 0x000fea000383ffff */
.L_x_4756:
[----:B------:R-:W-:Y:S01]  /*12250*/  IMAD.MOV.U32 R13, RZ, RZ, R6 ;  /* 0x000000ffff0d7224 */ /* 0x000fe200078e0006 */
[----:B------:R-:W-:Y:S01]  /*12260*/  MOV R11, 0x181f ;  /* 0x0000181f000b7802 */ /* 0x000fe20000000f00 */
[----:B------:R-:W-:Y:S01]  /*12270*/  IMAD.MOV.U32 R12, RZ, RZ, RZ ;  /* 0x000000ffff0c7224 */ /* 0x000fe200078e00ff */
[----:B------:R-:W-:Y:S01]  /*12280*/  MOV R4, UR46 ;  /* 0x0000002e00047c02 */ /* 0x000fe20008000f00 */
[----:B------:R-:W-:Y:S01]  /*12290*/  IMAD.MOV.U32 R15, RZ, RZ, -0x1 ;  /* 0xffffffffff0f7424 */ /* 0x000fe200078e00ff */
[----:B------:R-:W-:-:S03]  /*122a0*/  LOP3.LUT R16, R16, 0xffffefff, RZ, 0xc0, !PT ;  /* 0xffffefff10107812 */ /* 0x000fc600078ec0ff */
[----:B------:R-:W-:-:S07]  /*122b0*/  IMAD R4, R4, 0x80, R20 ;  /* 0x0000008004047824 */ /* 0x000fce00078e0214 */
[----:B------:R-:W-:Y:S05]  /*122c0*/  WARPSYNC.COLLECTIVE R15, `(.L_x_4812) ;  /* 0x000000000f087348 */ /* 0x000fea0003c00000 */
[----:B------:R0:W1:Y:S02]  /*122d0*/  SHFL.IDX P6, R14, R13, R12, R11 ;  /* 0x0000000c0d0e7389 */ /* 0x00006400000c000b */
[----:B01----:R-:W-:Y:S01]  /*122e0*/  ENDCOLLECTIVE ;  /* 0x000000000000791b */ /* 0x003fe20003800000 */
.L_x_4812:
[----:B------:R-:W-:Y:S01]  /*122f0*/  IADD3 R8, R4, 0x10, RZ ;  /* 0x0000001004087810 */ /* 0x000fe20007ffe0ff */
[----:B------:R-:W-:Y:S02]  /*12300*/  IMAD.MOV.U32 R13, RZ, RZ, R0 ;  /* 0x000000ffff0d7224 */ /* 0x000fe400078e0000 */
[----:B------:R-:W-:-:S07]  /*12310*/  IMAD.MOV.U32 R3, RZ, RZ, R14 ;  /* 0x000000ffff037224 */ /* 0x000fce00078e000e */
[----:B------:R-:W-:Y:S05]  /*12320*/  WARPSYNC.COLLECTIVE R15, `(.L_x_4813) ;  /* 0x000000000f087348 */ /* 0x000fea0003c00000 */
[----:B------:R0:W1:Y:S02]  /*12330*/  SHFL.IDX P6, R14, R13, R12, R11 ;  /* 0x0000000c0d0e7389 */ /* 0x00006400000c000b */
[----:B01----:R-:W-:Y:S01]  /*12340*/  ENDCOLLECTIVE ;  /* 0x000000000000791b */ /* 0x003fe20003800000 */
.L_x_4813:
        /* <DEDUP_REMOVED lines=11> */
.L_x_4814:
[----:B------:R-:W-:Y:S01]  /*12400*/  LOP3.LUT R16, R16, 0xfffff7ff, RZ, 0xc0, !PT ;  /* 0xfffff7ff10107812 */ /* 0x000fe200078ec0ff */
[----:B------:R-:W-:Y:S02]  /*12410*/  @!P2 IMAD.X R3, RZ, RZ, R3, P1 ;  /* 0x000000ffff03a224 */ /* 0x000fe400008e0603 */
[----:B------:R-:W-:-:S05]  /*12420*/  @!P2 IMAD.MOV.U32 R2, RZ, RZ, R10 ;  /* 0x000000ffff02a224 */ /* 0x000fca00078e000a */
[----:B------:R-:W-:Y:S01]  /*12430*/  @!PT LDS RZ, [RZ] ;  /* 0x00000000fffff984 */ /* 0x000fe20000000800 */
[----:B------:R-:W-:Y:S01]  /*12440*/  @!PT LDS RZ, [RZ] ;  /* 0x00000000fffff984 */ /* 0x000fe20000000800 */
[----:B------:R-:W-:Y:S01]  /*12450*/  @!PT LDS RZ, [RZ] ;  /* 0x00000000fffff984 */ /* 0x000fe20000000800 */
[----:B------:R0:W-:Y:S01]  /*12460*/  @!P2 LDGSTS.E.BYPASS.LTC128B.128 [R9+0x18400], desc[UR36][R2.64], !P0 ;  /* 0x184000000209afae */ /* 0x0001e2000c101d64 */
[----:B------:R-:W-:Y:S02]  /*12470*/  ISETP.GE.AND P2, PT, R8, R5, PT ;  /* 0x000000050800720c */ /* 0x000fe40003f46270 */
[----:B------:R-:W-:Y:S02]  /*12480*/  IADD3 R8, R4, 0x20, RZ ;  /* 0x0000002004087810 */ /* 0x000fe40007ffe0ff */
[----:B------:R-:W-:Y:S01]  /*12490*/  MOV R13, R0 ;  /* 0x00000000000d7202 */ /* 0x000fe20000000f00 */
[----:B0-----:R-:W-:-:S08]  /*124a0*/  IMAD.MOV.U32 R2, RZ, RZ, R14 ;  /* 0x000000ffff027224 */ /* 0x001fd000078e000e */
[----:B------:R-:W-:-:S07]  /*124b0*/  @P2 LOP3.LUT R16, R16, 0x800, RZ, 0xfc, !PT ;  /* 0x0000080010102812 */ /* 0x000fce00078efcff */
[----:B------:R-:W-:Y:S05]  /*124c0*/  WARPSYNC.COLLECTIVE R15, `(.L_x_4815) ;  /* 0x000000000f087348 */ /* 0x000fea0003c00000 */
[----:B------:R0:W1:Y:S02]  /*124d0*/  SHFL.IDX P6, R14, R13, R12, R11 ;  /* 0x0000000c0d0e7389 */ /* 0x00006400000c000b */
[----:B01----:R-:W-:Y:S01]  /*124e0*/  ENDCOLLECTIVE ;  /* 0x000000000000791b */ /* 0x003fe20003800000 */
.L_x_4815:
[----:B------:R-:W-:Y:S02]  /*124f0*/  LOP3.LUT R16, R16, 0xfffffbff, RZ, 0xc0, !PT ;  /* 0xfffffbff10107812 */ /* 0x000fe400078ec0ff */
[----:B------:R-:W-:Y:S01]  /*12500*/  @!P2 LEA R15, R28, UR44, 0x1 ;  /* 0x0000002c1c0fac11 */ /* 0x000fe2000f8e08ff */
[----:B------:R-:W-:Y:S01]  /*12510*/  IMAD.MOV.U32 R13, RZ, RZ, R6 ;  /* 0x000000ffff0d7224 */ /* 0x000fe200078e0006 */
        /* <DEDUP_REMOVED lines=9> */
[----:B------:R0:W-:Y:S01]  /*125b0*/  @!P2 LDGSTS.E.BYPASS.LTC128B.128 [R15+0x18c00], desc[UR36][R2.64], !P0 ;  /* 0x18c00000020fafae */ /* 0x0001e2000c101d64 */
[----:B------:R-:W-:Y:S01]  /*125c0*/  ISETP.GE.AND P2, PT, R8, R5, PT ;  /* 0x000000050800720c */ /* 0x000fe20003f46270 */
[----:B------:R-:W-:Y:S01]  /*125d0*/  VIADD R8, R4, 0x30 ;  /* 0x0000003004087836 */ /* 0x000fe20000000000 */
[----:B0-----:R-:W-:-:S11]  /*125e0*/  MOV R15, 0xffffffff ;  /* 0xffffffff000f7802 */ /* 0x001fd60000000f00 */
[----:B------:R-:W-:-:S07]  /*125f0*/  @P2 LOP3.LUT R16, R16, 0x400, RZ, 0xfc, !PT ;  /* 0x0000040010102812 */ /* 0x000fce00078efcff */
[----:B------:R-:W-:Y:S05]  /*12600*/  WARPSYNC.COLLECTIVE R15, `(.L_x_4816) ;  /* 0x000000000f087348 */ /* 0x000fea0003c00000 */
[----:B------:R0:W1:Y:S02]  /*12610*/  SHFL.IDX P6, R14, R13, R12, R11 ;  /* 0x0000000c0d0e7389 */ /* 0x00006400000c000b */
[----:B01----:R-:W-:Y:S01]  /*12620*/  ENDCOLLECTIVE ;  /* 0x000000000000791b */ /* 0x003fe20003800000 */
.L_x_4816:
[----:B------:R-:W-:Y:S01]  /*12630*/  LOP3.LUT R16, R16, 0xfffffdff, RZ, 0xc0, !PT ;  /* 0xfffffdff10107812 */ /* 0x000fe200078ec0ff */
[----:B------:R-:W-:Y:S02]  /*12640*/  IMAD.MOV.U32 R13, RZ, RZ, R0 ;  /* 0x000000ffff0d7224 */ /* 0x000fe400078e0000 */
[----:B------:R-:W-:-:S07]  /*12650*/  IMAD.MOV.U32 R2, RZ, RZ, R14 ;  /* 0x000000ffff027224 */ /* 0x000fce00078e000e */
[----:B------:R-:W-:Y:S05]  /*12660*/  WARPSYNC.COLLECTIVE R15, `(.L_x_4817) ;  /* 0x000000000f087348 */ /* 0x000fea0003c00000 */
[----:B------:R0:W1:Y:S02]  /*12670*/  SHFL.IDX P6, R14, R13, R12, R11 ;  /* 0x0000000c0d0e7389 */ /* 0x00006400000c000b */
[----:B01----:R-:W-:Y:S01]  /*12680*/  ENDCOLLECTIVE ;  /* 0x000000000000791b */ /* 0x003fe20003800000 */
.L_x_4817:
[----:B------:R-:W-:Y:S02]  /*12690*/  @!P2 LEA R15, R28, UR44, 0x1 ;  /* 0x0000002c1c0fac11 */ /* 0x000fe4000f8e08ff */
[----:B------:R-:W-:Y:S02]  /*126a0*/  MOV R12, 0x3 ;  /* 0x00000003000c7802 */ /* 0x000fe40000000f00 */
[----:B------:R-:W-:-:S05]  /*126b0*/  @!P2 LEA R13, P1, R22, R14, 0x1 ;  /* 0x0000000e160da211 */ /* 0x000fca00078208ff */
[----:B------:R-:W-:Y:S01]  /*126c0*/  @!P2 IMAD.X R14, RZ, RZ, R2, P1 ;  /* 0x000000ffff0ea224 */ /* 0x000fe200008e0602 */
[----:B------:R-:W-:Y:S01]  /*126d0*/  @!P2 MOV R2, R13 ;  /* 0x0000000d0002a202 */ /* 0x000fe20000000f00 */
[----:B------:R-:W-:Y:S02]  /*126e0*/  IMAD.MOV.U32 R13, RZ, RZ, R6 ;  /* 0x000000ffff0d7224 */ /* 0x000fe400078e0006 */
[----:B------:R-:W-:-:S05]  /*126f0*/  @!P2 IMAD.MOV.U32 R3, RZ, RZ, R14 ;  /* 0x000000ffff03a224 */ /* 0x000fca00078e000e */
[----:B------:R-:W-:Y:S01]  /*12700*/  @!PT LDS RZ, [RZ] ;  /* 0x00000000fffff984 */ /* 0x000fe20000000800 */
[----:B------:R-:W-:Y:S01]  /*12710*/  @!PT LDS RZ, [RZ] ;  /* 0x00000000fffff984 */ /* 0x000fe20000000800 */
[----:B------:R-:W-:Y:S01]  /*12720*/  @!PT LDS RZ, [RZ] ;  /* 0x00000000fffff984 */ /* 0x000fe20000000800 */
[----:B------:R0:W-:Y:S01]  /*12730*/  @!P2 LDGSTS.E.BYPASS.LTC128B.128 [R15+0x19400], desc[UR36][R2.64], !P0 ;  /* 0x19400000020fafae */ /* 0x0001e2000c101d64 */
[----:B------:R-:W-:Y:S01]  /*12740*/  ISETP.GE.AND P2, PT, R8, R5, PT ;  /* 0x000000050800720c */ /* 0x000fe20003f46270 */
[----:B0-----:R-:W-:-:S12]  /*12750*/  IMAD.MOV.U32 R15, RZ, RZ, -0x1 ;  /* 0xffffffffff0f7424 */ /* 0x001fd800078e00ff */
[----:B------:R-:W-:-:S07]  /*12760*/  @P2 LOP3.LUT R16, R16, 0x200, RZ, 0xfc, !PT ;  /* 0x0000020010102812 */ /* 0x000fce00078efcff */
[----:B------:R-:W-:Y:S05]  /*12770*/  WARPSYNC.COLLECTIVE R15, `(.L_x_4818) ;  /* 0x000000000f087348 */ /* 0x000fea0003c00000 */
[----:B------:R0:W1:Y:S02]  /*12780*/  SHFL.IDX P6, R14, R13, R12, R11 ;  /* 0x0000000c0d0e7389 */ /* 0x00006400000c000b */
[----:B01----:R-:W-:Y:S01]  /*12790*/  ENDCOLLECTIVE ;  /* 0x000000000000791b */ /* 0x003fe20003800000 */
.L_x_4818:
[----:B------:R-:W-:Y:S01]  /*127a0*/  LOP3.LUT R16, R16, 0xfffffeff, RZ, 0xc0, !PT ;  /* 0xfffffeff10107812 */ /* 0x000fe200078ec0ff */
[----:B------:R-:W-:Y:S02]  /*127b0*/  IMAD.MOV.U32 R13, RZ, RZ, R0 ;  /* 0x000000ffff0d7224 */ /* 0x000fe400078e0000 */
[----:B------:R-:W-:-:S07]  /*127c0*/  IMAD.MOV.U32 R8, RZ, RZ, R14 ;  /* 0x000000ffff087224 */ /* 0x000fce00078e000e */
[----:B------:R-:W-:Y:S05]  /*127d0*/  WARPSYNC.COLLECTIVE R15, `(.L_x_4819) ;  /* 0x000000000f087348 */ /* 0x000fea0003c00000 */
[----:B------:R0:W1:Y:S02]  /*127e0*/  SHFL.IDX P6, R14, R13, R12, R11 ;  /* 0x0000000c0d0e7389 */ /* 0x00006400000c000b */
[----:B01----:R-:W-:Y:S01]  /*127f0*/  ENDCOLLECTIVE ;  /* 0x000000000000791b */ /* 0x003fe20003800000 */
.L_x_4819:
[----:B------:R-:W-:Y:S01]  /*12800*/  @!P2 LEA R15, R28, UR44, 0x1 ;  /* 0x0000002c1c0fac11 */ /* 0x000fe2000f8e08ff */
[----:B------:R-:W-:Y:S02]  /*12810*/  IMAD.MOV.U32 R13, RZ, RZ, R6 ;  /* 0x000000ffff0d7224 */ /* 0x000fe400078e0006 */
[----:B------:R-:W-:Y:S01]  /*12820*/  IMAD.MOV.U32 R12, RZ, RZ, 0x4 ;  /* 0x00000004ff0c7424 */ /* 0x000fe200078e00ff */
[----:B------:R-:W-:-:S04]  /*12830*/  MOV R7, R14 ;  /* 0x0000000e00077202 */ /* 0x000fc80000000f00 */
[----:B------:R-:W-:-:S05]  /*12840*/  @!P2 LEA R7, P1, R22, R7, 0x1 ;  /* 0x000000071607a211 */ /* 0x000fca00078208ff */
[----:B------:R-:W-:Y:S02]  /*12850*/  @!P2 IMAD.X R8, RZ, RZ, R8, P1 ;  /* 0x000000ffff08a224 */ /* 0x000fe400008e0608 */
[----:B------:R-:W-:Y:S02]  /*12860*/  @!P2 IMAD.MOV.U32 R2, RZ, RZ, R7 ;  /* 0x000000ffff02a224 */ /* 0x000fe400078e0007 */
[----:B------:R-:W-:Y:S01]  /*12870*/  @!P2 IMAD.MOV.U32 R3, RZ, RZ, R8 ;  /* 0x000000ffff03a224 */ /* 0x000fe200078e0008 */
[----:B------:R-:W-:-:S04]  /*12880*/  IADD3 R8, R4, 0x40, RZ ;  /* 0x0000004004087810 */ /* 0x000fc80007ffe0ff */
[----:B------:R-:W-:Y:S01]  /*12890*/  @!PT LDS RZ, [RZ] ;  /* 0x00000000fffff984 */ /* 0x000fe20000000800 */
[----:B------:R-:W-:Y:S01]  /*128a0*/  @!PT LDS RZ, [RZ] ;  /* 0x00000000fffff984 */ /* 0x000fe20000000800 */
[----:B------:R-:W-:Y:S01]  /*128b0*/  @!PT LDS RZ, [RZ] ;  /* 0x00000000fffff984 */ /* 0x000fe20000000800 */
[----:B------:R0:W-:Y:S01]  /*128c0*/  @!P2 LDGSTS.E.BYPASS.LTC128B.128 [R15+0x19c00], desc[UR36][R2.64], !P0 ;  /* 0x19c00000020fafae */ /* 0x0001e2000c101d64 */
[----:B------:R-:W-:Y:S01]  /*128d0*/  ISETP.GE.AND P2, PT, R8, R5, PT ;  /* 0x000000050800720c */ /* 0x000fe20003f46270 */
[----:B------:R-:W-:Y:S02]  /*128e0*/  VIADD R8, R4, 0x50 ;  /* 0x0000005004087836 */ /* 0x000fe40000000000 */
[----:B0-----:R-:W-:-:S10]  /*128f0*/  IMAD.MOV.U32 R15, RZ, RZ, -0x1 ;  /* 0xffffffffff0f7424 */ /* 0x001fd400078e00ff */
[----:B------:R-:W-:Y:S02]  /*12900*/  @!P2 LEA R7, R28, UR44, 0x1 ;  /* 0x0000002c1c07ac11 */ /* 0x000fe4000f8e08ff */
[----:B------:R-:W-:-:S07]  /*12910*/  @P2 LOP3.LUT R16, R16, 0x100, RZ, 0xfc, !PT ;  /* 0x0000010010102812 */ /* 0x000fce00078efcff */
[----:B------:R-:W-:Y:S05]  /*12920*/  WARPSYNC.COLLECTIVE R15, `(.L_x_4820) ;  /* 0x000000000f087348 */ /* 0x000fea0003c00000 */
[----:B------:R0:W1:Y:S02]  /*12930*/  SHFL.IDX P6, R14, R13, R12, R11 ;  /* 0x0000000c0d0e7389 */ /* 0x00006400000c000b */
[----:B01----:R-:W-:Y:S01]  /*12940*/  ENDCOLLECTIVE ;  /* 0x000000000000791b */ /* 0x003fe20003800000 */
.L_x_4820:
[----:B------:R-:W-:Y:S01]  /*12950*/  LOP3.LUT R16, R16, 0xffffff7f, RZ, 0xc0, !PT ;  /* 0xffffff7f10107812 */ /* 0x000fe200078ec0ff */
[----:B------:R-:W-:Y:S01]  /*12960*/  IMAD.MOV.U32 R13, RZ, RZ, R0 ;  /* 0x000000ffff0d7224 */ /* 0x000fe200078e0000 */
[----:B------:R-:W-:-:S07]  /*12970*/  MOV R10, R14 ;  /* 0x0000000e000a7202 */ /* 0x000fce0000000f00 */
[----:B------:R-:W-:Y:S05]  /*12980*/  WARPSYNC.COLLECTIVE R15, `(.L_x_4821) ;  /* 0x000000000f087348 */ /* 0x000fea0003c00000 */
[----:B------:R0:W1:Y:S02]  /*12990*/  SHFL.IDX P6, R14, R13, R12, R11 ;  /* 0x0000000c0d0e7389 */ /* 0x00006400000c000b */
[----:B01----:R-:W-:Y:S01]  /*129a0*/  ENDCOLLECTIVE ;  /* 0x000000000000791b */ /* 0x003fe20003800000 */
.L_x_4821:
[----:B------:R-:W-:Y:S01]  /*129b0*/  IMAD.MOV.U32 R13, RZ, RZ, R6 ;  /* 0x000000ffff0d7224 */ /* 0x000fe200078e0006 */
[----:B------:R-:W-:Y:S01]  /*129c0*/  MOV R12, 0x5 ;  /* 0x00000005000c7802 */ /* 0x000fe20000000f00 */
[----:B------:R-:W-:-:S07]  /*129d0*/  IMAD.MOV.U32 R9, RZ, RZ, R14 ;  /* 0x000000ffff097224 */ /* 0x000fce00078e000e */
[----:B------:R-:W-:Y:S05]  /*129e0*/  WARPSYNC.COLLECTIVE R15, `(.L_x_4822) ;  /* 0x000000000f087348 */ /* 0x000fea0003c00000 */
[----:B------:R0:W1:Y:S02]  /*129f0*/  SHFL.IDX P6, R14, R13, R12, R11 ;  /* 0x0000000c0d0e7389 */ /* 0x00006400000c000b */
[----:B01----:R-:W-:Y:S01]  /*12a00*/  ENDCOLLECTIVE ;  /* 0x000000000000791b */ /* 0x003fe20003800000 */
.L_x_4822:
[----:B------:R-:W-:-:S04]  /*12a10*/  @!P2 LEA R9, P1, R22, R9, 0x1 ;  /* 0x000000091609a211 */ /* 0x000fc800078208ff */
[----:B------:R-:W-:Y:S01]  /*12a20*/  @!P2 MOV R2, R9 ;  /* 0x000000090002a202 */ /* 0x000fe20000000f00 */
[----:B------:R-:W-:-:S04]  /*12a30*/  @!P2 IMAD.X R10, RZ, RZ, R10, P1 ;  /* 0x000000ffff0aa224 */ /* 0x000fc800008e060a */
[----:B------:R-:W-:Y:S02]  /*12a40*/  @!P2 IMAD.MOV.U32 R3, RZ, RZ, R10 ;  /* 0x000000ffff03a224 */ /* 0x000fe400078e000a */
[----:B------:R-:W-:-:S03]  /*12a50*/  IMAD.MOV.U32 R13, RZ, RZ, R0 ;  /* 0x000000ffff0d7224 */ /* 0x000fc600078e0000 */
[----:B------:R-:W-:Y:S01]  /*12a60*/  @!PT LDS RZ, [RZ] ;  /* 0x00000000fffff984 */ /* 0x000fe20000000800 */
[----:B------:R-:W-:Y:S01]  /*12a70*/  @!PT LDS RZ, [RZ] ;  /* 0x00000000fffff984 */ /* 0x000fe20000000800 */
[----:B------:R-:W-:Y:S01]  /*12a80*/  @!PT LDS RZ, [RZ] ;  /* 0x00000000fffff984 */ /* 0x000fe20000000800 */
[----:B------:R0:W-:Y:S01]  /*12a90*/  @!P2 LDGSTS.E.BYPASS.LTC128B.128 [R7+0x1a400], desc[UR36][R2.64], !P0 ;  /* 0x1a4000000207afae */ /* 0x0001e2000c101d64 */
[----:B------:R-:W-:Y:S01]  /*12aa0*/  ISETP.GE.AND P2, PT, R8, R5, PT ;  /* 0x000000050800720c */ /* 0x000fe20003f46270 */
[----:B------:R-:W-:Y:S02]  /*12ab0*/  VIADD R8, R4, 0x60 ;  /* 0x0000006004087836 */ /* 0x000fe40000000000 */
[----:B0-----:R-:W-:-:S10]  /*12ac0*/  IMAD.MOV.U32 R2, RZ, RZ, R14 ;  /* 0x000000ffff027224 */ /* 0x001fd400078e000e */
[----:B------:R-:W-:Y:S05]  /*12ad0*/  WARPSYNC.COLLECTIVE R15, `(.L_x_4823) ;  /* 0x000000000f087348 */ /* 0x000fea0003c00000 */
[----:B------:R0:W1:Y:S02]  /*12ae0*/  SHFL.IDX P6, R14, R13, R12, R11 ;  /* 0x0000000c0d0e7389 */ /* 0x00006400000c000b */
[----:B01----:R-:W-:Y:S01]  /*12af0*/  ENDCOLLECTIVE ;  /* 0x000000000000791b */ /* 0x003fe20003800000 */
.L_x_4823:
[----:B------:R-:W-:Y:S02]  /*12b00*/  @!P2 LEA R9, R28, UR44, 0x1 ;  /* 0x0000002c1c09ac11 */ /* 0x000fe4000f8e08ff */
[----:B------:R-:W-:-:S04]  /*12b10*/  @P2 LOP3.LUT R16, R16, 0x80, RZ, 0xfc, !PT ;  /* 0x0000008010102812 */ /* 0x000fc800078efcff */
[----:B------:R-:W-:Y:S01]  /*12b20*/  LOP3.LUT R16, R16, 0xffffffbf, RZ, 0xc0, !PT ;  /* 0xffffffbf10107812 */ /* 0x000fe200078ec0ff */
[----:B------:R-:W-:Y:S02]  /*12b30*/  IMAD.MOV.U32 R13, RZ, RZ, R6 ;  /* 0x000000ffff0d7224 */ /* 0x000fe400078e0006 */
[----:B------:R-:W-:-:S05]  /*12b40*/  IMAD.MOV.U32 R11, RZ, RZ, R14 ;  /* 0x000000ffff0b7224 */ /* 0x000fca00078e000e */
[----:B------:R-:W-:-:S04]  /*12b50*/  @!P2 LEA R11, P1, R22, R11, 0x1 ;  /* 0x0000000b160ba211 */ /* 0x000fc800078208ff */
[----:B------:R-:W-:Y:S01]  /*12b60*/  @!P2 IADD3.X R12, RZ, R2, RZ, P1, !PT ;  /* 0x00000002ff0ca210 */ /* 0x000fe20000ffe4ff */
[----:B------:R-:W-:Y:S02]  /*12b70*/  @!P2 IMAD.MOV.U32 R2, RZ, RZ, R11 ;  /* 0x000000ffff02a224 */ /* 0x000fe400078e000b */
[----:B------:R-:W-:Y:S02]  /*12b80*/  IMAD.MOV.U32 R11, RZ, RZ, 0x181f ;  /* 0x0000181fff0b7424 */ /* 0x000fe400078e00ff */
[----:B------:R-:W-:Y:S01]  /*12b90*/  @!P2 IMAD.MOV.U32 R3, RZ, RZ, R12 ;  /* 0x000000ffff03a224 */ /* 0x000fe200078e000c */
[----:B------:R-:W-:-:S04]  /*12ba0*/  MOV R12, 0x6 ;  /* 0x00000006000c7802 */ /* 0x000fc80000000f00 */
        /* <DEDUP_REMOVED lines=8> */
.L_x_4824:
[----:B------:R-:W-:Y:S02]  /*12c30*/  @!P2 LEA R21, R28, UR44, 0x1 ;  /* 0x0000002c1c15ac11 */ /* 0x000fe4000f8e08ff */
[----:B------:R-:W-:Y:S01]  /*12c40*/  @P2 LOP3.LUT R16, R16, 0x40, RZ, 0xfc, !PT ;  /* 0x0000004010102812 */ /* 0x000fe200078efcff */
[----:B------:R-:W-:Y:S02]  /*12c50*/  IMAD.MOV.U32 R13, RZ, RZ, R0 ;  /* 0x000000ffff0d7224 */ /* 0x000fe400078e0000 */
[----:B------:R-:W-:-:S07]  /*12c60*/  IMAD.MOV.U32 R2, RZ, RZ, R14 ;  /* 0x000000ffff027224 */ /* 0x000fce00078e000e */
[----:B------:R-:W-:Y:S05]  /*12c70*/  WARPSYNC.COLLECTIVE R15, `(.L_x_4825) ;  /* 0x000000000f087348 */ /* 0x000fea0003c00000 */
[----:B------:R0:W1:Y:S02]  /*12c80*/  SHFL.IDX P6, R14, R13, R12, R11 ;  /* 0x0000000c0d0e7389 */ /* 0x00006400000c000b */
[----:B01----:R-:W-:Y:S01]  /*12c90*/  ENDCOLLECTIVE ;  /* 0x000000000000791b */ /* 0x003fe20003800000 */
.L_x_4825:
[----:B------:R-:W-:Y:S01]  /*12ca0*/  IMAD.MOV.U32 R12, RZ, RZ, 0x7 ;  /* 0x00000007ff0c7424 */ /* 0x000fe200078e00ff */
[----:B------:R-:W-:-:S04]  /*12cb0*/  MOV R13, R14 ;  /* 0x0000000e000d7202 */ /* 0x000fc80000000f00 */
[----:B------:R-:W-:-:S05]  /*12cc0*/  @!P2 LEA R13, P1, R22, R13, 0x1 ;  /* 0x0000000d160da211 */ /* 0x000fca00078208ff */
[----:B------:R-:W-:Y:S02]  /*12cd0*/  @!P2 IMAD.X R14, RZ, RZ, R2, P1 ;  /* 0x000000ffff0ea224 */ /* 0x000fe400008e0602 */
[----:B------:R-:W-:Y:S02]  /*12ce0*/  @!P2 IMAD.MOV.U32 R2, RZ, RZ, R13 ;  /* 0x000000ffff02a224 */ /* 0x000fe400078e000d */
[----:B------:R-:W-:Y:S01]  /*12cf0*/  IMAD.MOV.U32 R13, RZ, RZ, R6 ;  /* 0x000000ffff0d7224 */ /* 0x000fe200078e0006 */
[----:B------:R-:W-:-:S07]  /*12d00*/  @!P2 MOV R3, R14 ;  /* 0x0000000e0003a202 */ /* 0x000fce0000000f00 */
[----:B------:R-:W-:Y:S05]  /*12d10*/  WARPSYNC.COLLECTIVE R15, `(.L_x_4826) ;  /* 0x000000000f087348 */ /* 0x000fea0003c00000 */
[----:B------:R0:W1:Y:S02]  /*12d20*/  SHFL.IDX P6, R14, R13, R12, R11 ;  /* 0x0000000c0d0e7389 */ /* 0x00006400000c000b */
[----:B01----:R-:W-:Y:S01]  /*12d30*/  ENDCOLLECTIVE ;  /* 0x000000000000791b */ /* 0x003fe20003800000 */
.L_x_4826:
[----:B------:R-:W-:Y:S01]  /*12d40*/  @!PT LDS RZ, [RZ] ;  /* 0x00000000fffff984 */ /* 0x000fe20000000800 */
[----:B------:R-:W-:Y:S01]  /*12d50*/  @!PT LDS RZ, [RZ] ;  /* 0x00000000fffff984 */ /* 0x000fe20000000800 */
[----:B------:R-:W-:Y:S01]  /*12d60*/  @!PT LDS RZ, [RZ] ;  /* 0x00000000fffff984 */ /* 0x000fe20000000800 */
[----:B------:R0:W-:Y:S01]  /*12d70*/  @!P2 LDGSTS.E.BYPASS.LTC128B.128 [R21+0x1b400], desc[UR36][R2.64], !P0 ;  /* 0x1b4000000215afae */ /* 0x0001e2000c101d64 */
[----:B------:R-:W-:Y:S01]  /*12d80*/  MOV R13, R0 ;  /* 0x00000000000d7202 */ /* 0x000fe20000000f00 */
[----:B------:R-:W-:-:S07]  /*12d90*/  IMAD.MOV.U32 R6, RZ, RZ, R14 ;  /* 0x000000ffff067224 */ /* 0x000fce00078e000e */
[----:B0-----:R-:W-:Y:S05]  /*12da0*/  WARPSYNC.COLLECTIVE R15, `(.L_x_4827) ;  /* 0x000000000f087348 */ /* 0x001fea0003c00000 */
[----:B------:R1:W2:Y:S02]  /*12db0*/  SHFL.IDX P6, R14, R13, R12, R11 ;  /* 0x0000000c0d0e7389 */ /* 0x0002a400000c000b */
[----:B012---:R-:W-:Y:S01]  /*12dc0*/  ENDCOLLECTIVE ;  /* 0x000000000000791b */ /* 0x007fe20003800000 */
.L_x_4827:
[----:B------:R-:W-:Y:S05]  /*12dd0*/  BRA `(.L_x_4828) ;  /* 0xffffffc000e47947 */ /* 0x000fea000383ffff */
.L_x_4758:
        /* <DEDUP_REMOVED lines=8> */
.L_x_4830:
[----:B------:R-:W-:Y:S05]  /*12e60*/  BSYNC B0 ;  /* 0x0000000000007941 */ /* 0x000fea0003800000 */
.L_x_4829:
        /* <DEDUP_REMOVED lines=9> */
.L_x_4831:
        /* <DEDUP_REMOVED lines=9> */
.L_x_4832:
        /* <DEDUP_REMOVED lines=13> */
.L_x_4833:
        /* <DEDUP_REMOVED lines=19> */
.L_x_4834:
[----:B------:R-:W-:Y:S02]  /*13190*/  IMAD.MOV.U32 R13, RZ, RZ, R0 ;  /* 0x000000ffff0d7224 */ /* 0x000fe400078e0000 */
[----:B------:R-:W-:-:S07]  /*131a0*/  IMAD.MOV.U32 R5, RZ, RZ, R14 ;  /* 0x000000ffff057224 */ /* 0x000fce00078e000e */
[----:B------:R-:W-:Y:S05]  /*131b0*/  WARPSYNC.COLLECTIVE R15, `(.L_x_4835) ;  /* 0x000000000f087348 */ /* 0x000fea0003c00000 */
[----:B------:R0:W1:Y:S02]  /*131c0*/  SHFL.IDX P6, R14, R13, R12, R11 ;  /* 0x0000000c0d0e7389 */ /* 0x00006400000c000b */
[----:B01----:R-:W-:Y:S01]  /*131d0*/  ENDCOLLECTIVE ;  /* 0x000000000000791b */ /* 0x003fe20003800000 */
.L_x_4835:
        /* <DEDUP_REMOVED lines=8> */
.L_x_4836:
        /* <DEDUP_REMOVED lines=14> */
.L_x_4837:
        /* <DEDUP_REMOVED lines=19> */
.L_x_4838:
[----:B------:R-:W-:Y:S01]  /*13470*/  MOV R13, R0 ;  /* 0x00000000000d7202 */ /* 0x000fe20000000f00 */
[----:B------:R-:W-:-:S07]  /*13480*/  IMAD.MOV.U32 R5, RZ, RZ, R14 ;  /* 0x000000ffff057224 */ /* 0x000fce00078e000e */
[----:B------:R-:W-:Y:S05]  /*13490*/  WARPSYNC.COLLECTIVE R15, `(.L_x_4839) ;  /* 0x000000000f087348 */ /* 0x000fea0003c00000 */
[----:B------:R0:W1:Y:S02]  /*134a0*/  SHFL.IDX P6, R14, R13, R12, R11 ;  /* 0x0000000c0d0e7389 */ /* 0x00006400000c000b */
[----:B01----:R-:W-:Y:S01]  /*134b0*/  ENDCOLLECTIVE ;  /* 0x000000000000791b */ /* 0x003fe20003800000 */
.L_x_4839:
[----:B------:R-:W-:Y:S01]  /*134c0*/  MOV R13, R4 ;  /* 0x00000004000d7202 */ /* 0x000fe20000000f00 */
[----:B------:R-:W-:Y:S01]  /*134d0*/  IMAD.MOV.U32 R12, RZ, RZ, 0x5 ;  /* 0x00000005ff0c7424 */ /* 0x000fe200078e00ff */
[----:B------:R-:W-:-:S05]  /*134e0*/  @!P5 LEA R14, P0, R22, R14, 0x1 ;  /* 0x0000000e160ed211 */ /* 0x000fca00078008ff */
[----:B------:R-:W-:-:S08]  /*134f0*/  @!P5 IMAD.MOV.U32 R2, RZ, RZ, R14 ;  /* 0x000000ffff02d224 */ /* 0x000fd000078e000e */
[----:B------:R-:W-:Y:S05]  /*13500*/  WARPSYNC.COLLECTIVE R15, `(.L_x_4840) ;  /* 0x000000000f087348 */ /* 0x000fea0003c00000 */
[----:B------:R0:W1:Y:S02]  /*13510*/  SHFL.IDX P6, R14, R13, R12, R11 ;  /* 0x0000000c0d0e7389 */ /* 0x00006400000c000b */
[----:B01----:R-:W-:Y:S01]  /*13520*/  ENDCOLLECTIVE ;  /* 0x000000000000791b */ /* 0x003fe20003800000 */
.L_x_4840:
[----:B------:R-:W-:-:S04]  /*13530*/  @!P5 IMAD.X R5, RZ, RZ, R5, P0 ;  /* 0x000000ffff05d224 */ /* 0x000fc800000e0605 */
[----:B------:R-:W-:-:S05]  /*13540*/  @!P5 IMAD.MOV.U32 R3, RZ, RZ, R5 ;  /* 0x000000ffff03d224 */ /* 0x000fca00078e0005 */
[----:B------:R-:W-:Y:S01]  /*13550*/  @!PT LDS RZ, [RZ] ;  /* 0x00000000fffff984 */ /* 0x000fe20000000800 */
[----:B------:R-:W-:Y:S01]  /*13560*/  @!PT LDS RZ, [RZ] ;  /* 0x00000000fffff984 */ /* 0x000fe20000000800 */
[----:B------:R-:W-:Y:S01]  /*13570*/  @!PT LDS RZ, [RZ] ;  /* 0x00000000fffff984 */ /* 0x000fe20000000800 */
[----:B------:R0:W-:Y:S01]  /*13580*/  @!P5 LDGSTS.E.BYPASS.LTC128B.128 [R21+0x24400], desc[UR36][R2.64], !P4 ;  /* 0x244000000215dfae */ /* 0x0001e2000e101d64 */
[----:B------:R-:W-:-:S03]  /*13590*/  MOV R13, R0 ;  /* 0x00000000000d7202 */ /* 0x000fc60000000f00 */
        /* <DEDUP_REMOVED lines=8> */
.L_x_4841:
        /* <DEDUP_REMOVED lines=19> */
.L_x_4842:
[----:B------:R-:W-:Y:S01]  /*13750*/  IMAD.MOV.U32 R13, RZ, RZ, R0 ;  /* 0x000000ffff0d7224 */ /* 0x000fe200078e0000 */
[----:B------:R-:W-:-:S07]  /*13760*/  MOV R5, R14 ;  /* 0x0000000e00057202 */ /* 0x000fce0000000f00 */
[----:B------:R-:W-:Y:S05]  /*13770*/  WARPSYNC.COLLECTIVE R15, `(.L_x_4843) ;  /* 0x000000000f087348 */ /* 0x000fea0003c00000 */
[----:B------:R0:W1:Y:S02]  /*13780*/  SHFL.IDX P6, R14, R13, R12, R11 ;  /* 0x0000000c0d0e7389 */ /* 0x00006400000c000b */
[----:B01----:R-:W-:Y:S01]  /*13790*/  ENDCOLLECTIVE ;  /* 0x000000000000791b */ /* 0x003fe20003800000 */
.L_x_4843:
[----:B------:R-:W-:Y:S01]  /*137a0*/  IMAD.MOV.U32 R13, RZ, RZ, R4 ;  /* 0x000000ffff0d7224 */ /* 0x000fe200078e0004 */
[----:B------:R-:W-:Y:S02]  /*137b0*/  MOV R12, 0x7 ;  /* 0x00000007000c7802 */ /* 0x000fe40000000f00 */
[----:B------:R-:W-:-:S04]  /*137c0*/  @!P5 LEA R14, P0, R22, R14, 0x1 ;  /* 0x0000000e160ed211 */ /* 0x000fc800078008ff */
[----:B------:R-:W-:Y:S01]  /*137d0*/  @!P5 MOV R2, R14 ;  /* 0x0000000e0002d202 */ /* 0x000fe20000000f00 */
[----:B------:R-:W-:-:S08]  /*137e0*/  @!P5 IMAD.X R5, RZ, RZ, R5, P0 ;  /* 0x000000ffff05d224 */ /* 0x000fd000000e0605 */
[----:B------:R-:W-:Y:S05]  /*137f0*/  WARPSYNC.COLLECTIVE R15, `(.L_x_4844) ;  /* 0x000000000f087348 */ /* 0x000fea0003c00000 */
[----:B------:R0:W1:Y:S02]  /*13800*/  SHFL.IDX P6, R14, R13, R12, R11 ;  /* 0x0000000c0d0e7389 */ /* 0x00006400000c000b */
[----:B01----:R-:W-:Y:S01]  /*13810*/  ENDCOLLECTIVE ;  /* 0x000000000000791b */ /* 0x003fe20003800000 */
.L_x_4844:
        /* <DEDUP_REMOVED lines=9> */
[----:B------:R-:W-:-:S07]  /*138b0*/  IMAD.MOV.U32 R5, RZ, RZ, R14 ;  /* 0x000000ffff057224 */ /* 0x000fce00078e000e */
[----:B0-----:R-:W-:Y:S05]  /*138c0*/  WARPSYNC.COLLECTIVE R15, `(.L_x_4845) ;  /* 0x000000000f087348 */ /* 0x001fea0003c00000 */
[----:B------:R1:W2:Y:S02]  /*138d0*/  SHFL.IDX P6, R14, R13, R12, R11 ;  /* 0x0000000c0d0e7389 */ /* 0x0002a400000c000b */
[----:B012---:R-:W-:Y:S01]  /*138e0*/  ENDCOLLECTIVE ;  /* 0x000000000000791b */ /* 0x007fe20003800000 */
.L_x_4845:
[----:B------:R-:W-:Y:S05]  /*138f0*/  BRA `(.L_x_4846) ;  /* 0xffffffc000cc7947 */ /* 0x000fea000383ffff */
.L_x_4761:
[----:B0--3--:R-:W-:-:S04]  /*13900*/  MOV R3, UR44 ;  /* 0x0000002c00037c02 */ /* 0x009fc80008000f00 */
[----:B------:R0:W3:Y:S03]  /*13910*/  SYNCS.PHASECHK.TRANS64.TRYWAIT P0, [R3+URZ+0x32420], R0 ;  /* 0x03242000030075a7 */ /* 0x0000e6000800017f */
[----:B---3--:R-:W-:Y:S05]  /*13920*/  @!P0 NANOSLEEP.SYNCS 0x989680 ;  /* 0x009896800000895d */ /* 0x008fea0003900000 */
[----:B------:R-:W3:Y:S02]  /*13930*/  @!P0 SYNCS.PHASECHK.TRANS64 P0, [R3+URZ+0x32420], R0 ;  /* 0x03242000030085a7 */ /* 0x000ee4000800007f */
[----:B---3--:R-:W-:Y:S05]  /*13940*/  @!P0 BRA `(.L_x_4761) ;  /* 0xfffffffc00ec8947 */ /* 0x008fea000383ffff */
[----:B------:R-:W-:Y:S05]  /*13950*/  BRA `(.L_x_4847) ;  /* 0xffffffc400107947 */ /* 0x000fea000383ffff */
.L_x_4763:
[----:B0--3--:R-:W-:-:S04]  /*13960*/  IMAD.U32 R3, RZ, RZ, UR44 ;  /* 0x0000002cff037e24 */ /* 0x009fc8000f8e00ff */
[----:B------:R0:W3:Y:S03]  /*13970*/  SYNCS.PHASECHK.TRANS64.TRYWAIT P0, [R3+URZ+0x32460], R0 ;  /* 0x03246000030075a7 */ /* 0x0000e6000800017f */
[----:B---3--:R-:W-:Y:S05]  /*13980*/  @!P0 NANOSLEEP.SYNCS 0x989680 ;  /* 0x009896800000895d */ /* 0x008fea0003900000 */
[----:B------:R-:W3:Y:S02]  /*13990*/  @!P0 SYNCS.PHASECHK.TRANS64 P0, [R3+URZ+0x32460], R0 ;  /* 0x03246000030085a7 */ /* 0x000ee4000800007f */
[----:B---3--:R-:W-:Y:S05]  /*139a0*/  @!P0 BRA `(.L_x_4763) ;  /* 0xfffffffc00ec8947 */ /* 0x008fea000383ffff */
[----:B------:R-:W-:Y:S05]  /*139b0*/  BRA `(.L_x_4848) ;  /* 0xffffffc4000c7947 */ /* 0x000fea000383ffff */
.L_x_4764:
[----:B------:R-:W-:Y:S01]  /*139c0*/  BSSY B0, `(.L_x_4849) ;  /* 0x0000008000007945 */ /* 0x000fe20003800000 */
[----:B------:R-:W-:Y:S01]  /*139d0*/  IMAD.MOV.U32 R13, RZ, RZ, R8 ;  /* 0x000000ffff0d7224 */ /* 0x000fe200078e0008 */
[----:B------:R-:W-:Y:S01]  /*139e0*/  MOV R12, RZ ;  /* 0x000000ff000c7202 */ /* 0x000fe20000000f00 */
[----:B------:R-:W-:Y:S02]  /*139f0*/  IMAD.MOV.U32 R11, RZ, RZ, 0x181f ;  /* 0x0000181fff0b7424 */ /* 0x000fe400078e00ff */
[----:B------:R-:W-:-:S07]  /*13a00*/  IMAD.MOV.U32 R15, RZ, RZ, -0x1 ;  /* 0xffffffffff0f7424 */ /* 0x000fce00078e00ff */
[----:B-1----:R-:W-:Y:S05]  /*13a10*/  WARPSYNC.COLLECTIVE R15, `(.L_x_4850) ;  /* 0x000000000f087348 */ /* 0x002fea0003c00000 */
[----:B-1----:R0:W1:Y:S02]  /*13a20*/  SHFL.IDX P6, R14, R13, R12, R11 ;  /* 0x0000000c0d0e7389 */ /* 0x00206400000c000b */
[----:B01----:R-:W-:Y:S01]  /*13a30*/  ENDCOLLECTIVE ;  /* 0x000000000000791b */ /* 0x003fe20003800000 */
.L_x_4850:
[----:B------:R-:W-:Y:S05]  /*13a40*/  BSYNC B0 ;  /* 0x0000000000007941 */ /* 0x000fea0003800000 */
.L_x_4849:
[----:B------:R-:W-:Y:S01]  /*13a50*/  IMAD.MOV.U32 R13, RZ, RZ, R7 ;  /* 0x000000ffff0d7224 */ /* 0x000fe200078e0007 */
[----:B------:R-:W-:Y:S01]  /*13a60*/  MOV R11, 0x181f ;  /* 0x0000181f000b7802 */ /* 0x000fe20000000f00 */
[----:B------:R-:W-:Y:S01]  /*13a70*/  IMAD.MOV.U32 R12, RZ, RZ, RZ ;  /* 0x000000ffff0c7224 */ /* 0x000fe200078e00ff */
[----:B------:R-:W-:Y:S01]  /*13a80*/  MOV R3, R14 ;  /* 0x0000000e00037202 */ /* 0x000fe20000000f00 */
[----:B------:R-:W-:Y:S01]  /*13a90*/  IMAD.MOV.U32 R15, RZ, RZ, -0x1 ;  /* 0xffffffffff0f7424 */ /* 0x000fe200078e00ff */
[----:B------:R-:W-:Y:S01]  /*13aa0*/  LEA R6, R28, UR44, 0x1 ;  /* 0x0000002c1c067c11 */ /* 0x000fe2000f8e08ff */
[----:B------:R-:W-:Y:S01]  /*13ab0*/  IMAD.SHL.U32 R0, R22, 0x2, RZ ;  /* 0x0000000216007824 */ /* 0x000fe200078e00ff */
[----:B------:R-:W-:-:S13]  /*13ac0*/  LOP3.LUT P2, RZ, R5, 0x2, RZ, 0xc0, !PT ;  /* 0x0000000205ff7812 */ /* 0x000fda000784c0ff */
[----:B------:R-:W-:Y:S05]  /*13ad0*/  WARPSYNC.COLLECTIVE R15, `(.L_x_4851) ;  /* 0x000000000f087348 */ /* 0x000fea0003c00000 */
[----:B------:R0:W1:Y:S02]  /*13ae0*/  SHFL.IDX P6, R14, R13, R12, R11 ;  /* 0x0000000c0d0e7389 */ /* 0x00006400000c000b */
[----:B01----:R-:W-:Y:S01]  /*13af0*/  ENDCOLLECTIVE ;  /* 0x000000000000791b */ /* 0x003fe20003800000 */
.L_x_4851:
[----:B------:R-:W-:Y:S01]  /*13b00*/  LOP3.LUT P1, RZ, R5, 0x4, RZ, 0xc0, !PT ;  /* 0x0000000405ff7812 */ /* 0x000fe2000782c0ff */
[----:B------:R-:W-:-:S03]  /*13b10*/  VIADD R31, R6, 0x400 ;  /* 0x00000400061f7836 */ /* 0x000fc60000000000 */
[----:B------:R-:W-:Y:S01]  /*13b20*/  ISETP.LT.OR P3, PT, R17, 0x1, !P1 ;  /* 0x000000011100780c */ /* 0x000fe20004f61670 */
[----:B------:R-:W-:Y:S02]  /*13b30*/  IMAD.MOV.U32 R13, RZ, RZ, R8 ;  /* 0x000000ffff0d7224 */ /* 0x000fe400078e0008 */
[----:B------:R-:W-:Y:S01]  /*13b40*/  IMAD.MOV.U32 R12, RZ, RZ, 0x1 ;  /* 0x00000001ff0c7424 */ /* 0x000fe200078e00ff */
[----:B------:R-:W-:-:S13]  /*13b50*/  IADD3 R2, P0, R14, R0, RZ ;  /* 0x000000000e027210 */ /* 0x000fda0007f1e0ff */
[----:B------:R-:W-:Y:S05]  /*13b60*/  WARPSYNC.COLLECTIVE R15, `(.L_x_4852) ;  /* 0x000000000f087348 */ /* 0x000fea0003c00000 */
[----:B------:R0:W1:Y:S02]  /*13b70*/  SHFL.IDX P6, R14, R13, R12, R11 ;  /* 0x0000000c0d0e7389 */ /* 0x00006400000c000b */
[----:B01----:R-:W-:Y:S01]  /*13b80*/  ENDCOLLECTIVE ;  /* 0x000000000000791b */ /* 0x003fe20003800000 */
.L_x_4852:
        /* <DEDUP_REMOVED lines=12> */
.L_x_4853:
        /* <DEDUP_REMOVED lines=14> */
.L_x_4854:
        /* <DEDUP_REMOVED lines=12> */
.L_x_4855:
        /* <DEDUP_REMOVED lines=14> */
.L_x_4856:
        /* <DEDUP_REMOVED lines=12> */
.L_x_4857:
        /* <DEDUP_REMOVED lines=14> */
.L_x_4858:
        /* <DEDUP_REMOVED lines=12> */
.L_x_4859:
        /* <DEDUP_REMOVED lines=14> */
.L_x_4860:
[----:B------:R-:W-:Y:S01]  /*14210*/  IMAD.X R3, RZ, RZ, R9, P3 ;  /* 0x000000ffff037224 */ /* 0x000fe200018e0609 */
[----:B------:R-:W-:Y:S01]  /*14220*/  ISETP.LT.OR P3, PT, R17, 0x41, P4 ;  /* 0x000000411100780c */ /* 0x000fe20002761670 */
[----:B------:R-:W-:Y:S01]  /*14230*/  IMAD.MOV.U32 R9, RZ, RZ, RZ ;  /* 0x000000ffff097224 */ /* 0x000fe200078e00ff */
        /* <DEDUP_REMOVED lines=10> */
.L_x_4861:
        /* <DEDUP_REMOVED lines=9> */
.L_x_4771:
[----:B-1----:R1:W2:Y:S02]  /*14370*/  SYNCS.PHASECHK.TRANS64.TRYWAIT P0, [R19+URZ+0x32440], R25 ;  /* 0x03244019130075a7 */ /* 0x0022a4000800017f */
[----:B--2---:R-:W-:Y:S05]  /*14380*/  @!P0 NANOSLEEP.SYNCS 0x989680 ;  /* 0x009896800000895d */ /* 0x004fea0003900000 */
[----:B------:R-:W2:Y:S02]  /*14390*/  @!P0 SYNCS.PHASECHK.TRANS64 P0, [R19+URZ+0x32440], R25 ;  /* 0x03244019130085a7 */ /* 0x000ea4000800007f */
[----:B--2---:R-:W-:Y:S05]  /*143a0*/  @!P0 BRA `(.L_x_4771) ;  /* 0xfffffffc00f08947 */ /* 0x004fea000383ffff */
[----:B------:R-:W-:Y:S05]  /*143b0*/  BRA `(.L_x_4863) ;  /* 0xffffffc400507947 */ /* 0x000fea000383ffff */
.L_x_4772:
        /* <DEDUP_REMOVED lines=8> */
.L_x_4865:
[----:B------:R-:W-:Y:S05]  /*14440*/  BSYNC B1 ;  /* 0x0000000000017941 */ /* 0x000fea0003800000 */
.L_x_4864:
        /* <DEDUP_REMOVED lines=9> */
.L_x_4866:
[----:B------:R-:W-:Y:S02]  /*144e0*/  IMAD.MOV.U32 R13, RZ, RZ, R24 ;  /* 0x000000ffff0d7224 */ /* 0x000fe400078e0018 */
[----:B------:R-:W-:Y:S01]  /*144f0*/  IMAD.MOV.U32 R12, RZ, RZ, 0x1 ;  /* 0x00000001ff0c7424 */ /* 0x000fe200078e00ff */
[----:B------:R-:W-:-:S13]  /*14500*/  IADD3 R2, P0, R14, R0, RZ ;  /* 0x000000000e027210 */ /* 0x000fda0007f1e0ff */
[----:B------:R-:W-:Y:S05]  /*14510*/  WARPSYNC.COLLECTIVE R15, `(.L_x_4867) ;  /* 0x000000000f087348 */ /* 0x000fea0003c00000 */
[----:B------:R0:W1:Y:S02]  /*14520*/  SHFL.IDX P6, R14, R13, R12, R11 ;  /* 0x0000000c0d0e7389 */ /* 0x00006400000c000b */
[----:B01----:R-:W-:Y:S01]  /*14530*/  ENDCOLLECTIVE ;  /* 0x000000000000791b */ /* 0x003fe20003800000 */
.L_x_4867:
[----:B------:R-:W-:-:S05]  /*14540*/  IADD3.X R3, RZ, R3, RZ, P0, !PT ;  /* 0x00000003ff037210 */ /* 0x000fca00007fe4ff */
        /* <DEDUP_REMOVED lines=9> */
.L_x_4868:
[----:B------:R-:W-:Y:S01]  /*145e0*/  MOV R13, R24 ;  /* 0x00000018000d7202 */ /* 0x000fe20000000f00 */
[----:B------:R-:W-:Y:S01]  /*145f0*/  IMAD.MOV.U32 R12, RZ, RZ, 0x2 ;  /* 0x00000002ff0c7424 */ /* 0x000fe200078e00ff */
[----:B------:R-:W-:-:S13]  /*14600*/  IADD3 R2, P0, R14, R0, RZ ;  /* 0x000000000e027210 */ /* 0x000fda0007f1e0ff */
[----:B------:R-:W-:Y:S05]  /*14610*/  WARPSYNC.COLLECTIVE R15, `(.L_x_4869) ;  /* 0x000000000f087348 */ /* 0x000fea0003c00000 */
[----:B------:R0:W1:Y:S02]  /*14620*/  SHFL.IDX P6, R14, R13, R12, R11 ;  /* 0x0000000c0d0e7389 */ /* 0x00006400000c000b */
[----:B01----:R-:W-:Y:S01]  /*14630*/  ENDCOLLECTIVE ;  /* 0x000000000000791b */ /* 0x003fe20003800000 */
.L_x_4869:
        /* <DEDUP_REMOVED lines=10> */
.L_x_4870:
[----:B------:R-:W-:Y:S01]  /*146e0*/  IMAD.MOV.U32 R13, RZ, RZ, R24 ;  /* 0x000000ffff0d7224 */ /* 0x000fe200078e0018 */
[----:B------:R-:W-:Y:S02]  /*146f0*/  MOV R12, 0x3 ;  /* 0x00000003000c7802 */ /* 0x000fe40000000f00 */
[----:B------:R-:W-:-:S13]  /*14700*/  IADD3 R2, P0, R14, R0, RZ ;  /* 0x000000000e027210 */ /* 0x000fda0007f1e0ff */
[----:B------:R-:W-:Y:S05]  /*14710*/  WARPSYNC.COLLECTIVE R15, `(.L_x_4871) ;  /* 0x000000000f087348 */ /* 0x000fea0003c00000 */
[----:B------:R0:W1:Y:S02]  /*14720*/  SHFL.IDX P6, R14, R13, R12, R11 ;  /* 0x0000000c0d0e7389 */ /* 0x00006400000c000b */
[----:B01----:R-:W-:Y:S01]  /*14730*/  ENDCOLLECTIVE ;  /* 0x000000000000791b */ /* 0x003fe20003800000 */
.L_x_4871:
        /* <DEDUP_REMOVED lines=10> */
.L_x_4872:
[----:B------:R-:W-:Y:S02]  /*147e0*/  IMAD.MOV.U32 R13, RZ, RZ, R24 ;  /* 0x000000ffff0d7224 */ /* 0x000fe400078e0018 */
[----:B------:R-:W-:Y:S01]  /*147f0*/  IMAD.MOV.U32 R12, RZ, RZ, 0x4 ;  /* 0x00000004ff0c7424 */ /* 0x000fe200078e00ff */
[----:B------:R-:W-:-:S13]  /*14800*/  IADD3 R2, P0, R14, R0, RZ ;  /* 0x000000000e027210 */ /* 0x000fda0007f1e0ff */
[----:B------:R-:W-:Y:S05]  /*14810*/  WARPSYNC.COLLECTIVE R15, `(.L_x_4873) ;  /* 0x000000000f087348 */ /* 0x000fea0003c00000 */
[----:B------:R0:W1:Y:S02]  /*14820*/  SHFL.IDX P6, R14, R13, R12, R11 ;  /* 0x0000000c0d0e7389 */ /* 0x00006400000c000b */
[----:B01----:R-:W-:Y:S01]  /*14830*/  ENDCOLLECTIVE ;  /* 0x000000000000791b */ /* 0x003fe20003800000 */
.L_x_4873:
        /* <DEDUP_REMOVED lines=10> */
.L_x_4874:
[----:B------:R-:W-:Y:S01]  /*148e0*/  MOV R13, R24 ;  /* 0x00000018000d7202 */ /* 0x000fe20000000f00 */
[----:B------:R-:W-:Y:S01]  /*148f0*/  IMAD.MOV.U32 R12, RZ, RZ, 0x5 ;  /* 0x00000005ff0c7424 */ /* 0x000fe200078e00ff */
[----:B------:R-:W-:-:S13]  /*14900*/  IADD3 R2, P0, R14, R0, RZ ;  /* 0x000000000e027210 */ /* 0x000fda0007f1e0ff */
[----:B------:R-:W-:Y:S05]  /*14910*/  WARPSYNC.COLLECTIVE R15, `(.L_x_4875) ;  /* 0x000000000f087348 */ /* 0x000fea0003c00000 */
[----:B------:R0:W1:Y:S02]  /*14920*/  SHFL.IDX P6, R14, R13, R12, R11 ;  /* 0x0000000c0d0e7389 */ /* 0x00006400000c000b */
[----:B01----:R-:W-:Y:S01]  /*14930*/  ENDCOLLECTIVE ;  /* 0x000000000000791b */ /* 0x003fe20003800000 */
.L_x_4875:
        /* <DEDUP_REMOVED lines=10> */
.L_x_4876:
[----:B------:R-:W-:Y:S05]  /*149e0*/  BRA `(.L_x_4877) ;  /* 0xffffffc000ac7947 */ /* 0x000fea000383ffff */
.L_x_4777:
[----:B---3--:R3:W4:Y:S02]  /*149f0*/  SYNCS.PHASECHK.TRANS64.TRYWAIT P0, [R19+URZ+0x32460], R25 ;  /* 0x03246019130075a7 */ /* 0x008724000800017f */
[----:B----4-:R-:W-:Y:S05]  /*14a00*/  @!P0 NANOSLEEP.SYNCS 0x989680 ;  /* 0x009896800000895d */ /* 0x010fea0003900000 */
[----:B------:R-:W4:Y:S02]  /*14a10*/  @!P0 SYNCS.PHASECHK.TRANS64 P0, [R19+URZ+0x32460], R25 ;  /* 0x03246019130085a7 */ /* 0x000f24000800007f */
[----:B----4-:R-:W-:Y:S05]  /*14a20*/  @!P0 BRA `(.L_x_4777) ;  /* 0xfffffffc00f08947 */ /* 0x010fea000383ffff */
[----:B------:R-:W-:Y:S05]  /*14a30*/  BRA `(.L_x_4878) ;  /* 0xffffffc000f87947 */ /* 0x000fea000383ffff */
.L_x_4778:
[----:B------:R-:W-:Y:S01]  /*14a40*/  BSSY B1, `(.L_x_4879) ;  /* 0x0000008000017945 */ /* 0x000fe20003800000 */
[----:B------:R-:W-:Y:S01]  /*14a50*/  IMAD.MOV.U32 R13, RZ, RZ, R22 ;  /* 0x000000ffff0d7224 */ /* 0x000fe200078e0016 */
[----:B------:R-:W-:Y:S01]  /*14a60*/  MOV R11, 0x181f ;  /* 0x0000181f000b7802 */ /* 0x000fe20000000f00 */
[----:B------:R-:W-:Y:S02]  /*14a70*/  IMAD.MOV.U32 R12, RZ, RZ, RZ ;  /* 0x000000ffff0c7224 */ /* 0x000fe400078e00ff */
[----:B------:R-:W-:-:S07]  /*14a80*/  IMAD.MOV.U32 R15, RZ, RZ, -0x1 ;  /* 0xffffffffff0f7424 */ /* 0x000fce00078e00ff */
[----:B-123--:R-:W-:Y:S05]  /*14a90*/  WARPSYNC.COLLECTIVE R15, `(.L_x_4880) ;  /* 0x000000000f087348 */ /* 0x00efea0003c00000 */
[----:B------:R0:W4:Y:S02]  /*14aa0*/  SHFL.IDX P6, R14, R13, R12, R11 ;  /* 0x0000000c0d0e7389 */ /* 0x00012400000c000b */
[----:B01234-:R-:W-:Y:S01]  /*14ab0*/  ENDCOLLECTIVE ;  /* 0x000000000000791b */ /* 0x01ffe20003800000 */
.L_x_4880:
[----:B------:R-:W-:Y:S05]  /*14ac0*/  BSYNC B1 ;  /* 0x0000000000017941 */ /* 0x000fea0003800000 */
.L_x_4879:
[----:B------:R-:W-:Y:S01]  /*14ad0*/  MOV R13, R20 ;  /* 0x00000014000d7202 */ /* 0x000fe20000000f00 */
[----:B------:R-:W-:Y:S01]  /*14ae0*/  IMAD.MOV.U32 R12, RZ, RZ, RZ ;  /* 0x000000ffff0c7224 */ /* 0x000fe200078e00ff */
[----:B------:R-:W-:Y:S01]  /*14af0*/  MOV R15, 0xffffffff ;  /* 0xffffffff000f7802 */ /* 0x000fe20000000f00 */
[----:B------:R-:W-:Y:S02]  /*14b00*/  IMAD.MOV.U32 R11, RZ, RZ, 0x181f ;  /* 0x0000181fff0b7424 */ /* 0x000fe400078e00ff */
[----:B------:R-:W-:Y:S02]  /*14b10*/  IMAD.MOV.U32 R3, RZ, RZ, R14 ;  /* 0x000000ffff037224 */ /* 0x000fe400078e000e */
[----:B------:R-:W-:-:S07]  /*14b20*/  IMAD R21, R17, 0xc000, R31 ;  /* 0x0000c00011157824 */ /* 0x000fce00078e021f */
[----:B------:R-:W-:Y:S05]  /*14b30*/  WARPSYNC.COLLECTIVE R15, `(.L_x_4881) ;  /* 0x000000000f087348 */ /* 0x000fea0003c00000 */
[----:B------:R0:W1:Y:S02]  /*14b40*/  SHFL.IDX P6, R14, R13, R12, R11 ;  /* 0x0000000c0d0e7389 */ /* 0x00006400000c000b */
[----:B01----:R-:W-:Y:S01]  /*14b50*/  ENDCOLLECTIVE ;  /* 0x000000000000791b */ /* 0x003fe20003800000 */
.L_x_4881:
[----:B------:R-:W-:Y:S02]  /*14b60*/  IMAD.MOV.U32 R9, RZ, RZ, RZ ;  /* 0x000000ffff097224 */ /* 0x000fe400078e00ff */
[----:B------:R-:W-:Y:S01]  /*14b70*/  IMAD.MOV.U32 R13, RZ, RZ, R22 ;  /* 0x000000ffff0d7224 */ /* 0x000fe200078e0016 */
[----:B------:R-:W-:Y:S02]  /*14b80*/  MOV R12, 0x1 ;  /* 0x00000001000c7802 */ /* 0x000fe40000000f00 */
[----:B------:R-:W-:-:S13]  /*14b90*/  IADD3 R2, P0, R14, R0, RZ ;  /* 0x000000000e027210 */ /* 0x000fda0007f1e0ff */
[----:B------:R-:W-:Y:S05]  /*14ba0*/  WARPSYNC.COLLECTIVE R15, `(.L_x_4882) ;  /* 0x000000000f087348 */ /* 0x000fea0003c00000 */
[----:B------:R0:W1:Y:S02]  /*14bb0*/  SHFL.IDX P6, R14, R13, R12, R11 ;  /* 0x0000000c0d0e7389 */ /* 0x00006400000c000b */
[----:B01----:R-:W-:Y:S01]  /*14bc0*/  ENDCOLLECTIVE ;  /* 0x000000000000791b */ /* 0x003fe20003800000 */
.L_x_4882:
        /* <DEDUP_REMOVED lines=13> */
.L_x_4883:
[----:B------:R-:W-:Y:S02]  /*14ca0*/  IMAD.MOV.U32 R13, RZ, RZ, R22 ;  /* 0x000000ffff0d7224 */ /* 0x000fe400078e0016 */
[----:B------:R-:W-:Y:S01]  /*14cb0*/  IMAD.MOV.U32 R12, RZ, RZ, 0x2 ;  /* 0x00000002ff0c7424 */ /* 0x000fe200078e00ff */
[----:B------:R-:W-:-:S13]  /*14cc0*/  IADD3 R2, P0, R14, R0, RZ ;  /* 0x000000000e027210 */ /* 0x000fda0007f1e0ff */
[----:B------:R-:W-:Y:S05]  /*14cd0*/  WARPSYNC.COLLECTIVE R15, `(.L_x_4884) ;  /* 0x000000000f087348 */ /* 0x000fea0003c00000 */
[----:B------:R0:W1:Y:S02]  /*14ce0*/  SHFL.IDX P6, R14, R13, R12, R11 ;  /* 0x0000000c0d0e7389 */ /* 0x00006400000c000b */
[----:B01----:R-:W-:Y:S01]  /*14cf0*/  ENDCOLLECTIVE ;  /* 0x000000000000791b */ /* 0x003fe20003800000 */
.L_x_4884:
        /* <DEDUP_REMOVED lines=13> */
.L_x_4885:
[----:B------:R-:W-:Y:S01]  /*14dd0*/  MOV R13, R22 ;  /* 0x00000016000d7202 */ /* 0x000fe20000000f00 */
[----:B------:R-:W-:Y:S01]  /*14de0*/  IMAD.MOV.U32 R12, RZ, RZ, 0x3 ;  /* 0x00000003ff0c7424 */ /* 0x000fe200078e00ff */
[----:B------:R-:W-:-:S13]  /*14df0*/  IADD3 R2, P0, R14, R0, RZ ;  /* 0x000000000e027210 */ /* 0x000fda0007f1e0ff */
[----:B------:R-:W-:Y:S05]  /*14e00*/  WARPSYNC.COLLECTIVE R15, `(.L_x_4886) ;  /* 0x000000000f087348 */ /* 0x000fea0003c00000 */
[----:B------:R0:W1:Y:S02]  /*14e10*/  SHFL.IDX P6, R14, R13, R12, R11 ;  /* 0x0000000c0d0e7389 */ /* 0x00006400000c000b */
[----:B01----:R-:W-:Y:S01]  /*14e20*/  ENDCOLLECTIVE ;  /* 0x000000000000791b */ /* 0x003fe20003800000 */
.L_x_4886:
        /* <DEDUP_REMOVED lines=13> */
.L_x_4887:
[----:B------:R-:W-:Y:S01]  /*14f00*/  IMAD.MOV.U32 R13, RZ, RZ, R22 ;  /* 0x000000ffff0d7224 */ /* 0x000fe200078e0016 */
[----:B------:R-:W-:Y:S02]  /*14f10*/  MOV R12, 0x4 ;  /* 0x00000004000c7802 */ /* 0x000fe40000000f00 */
[----:B------:R-:W-:-:S13]  /*14f20*/  IADD3 R2, P0, R14, R0, RZ ;  /* 0x000000000e027210 */ /* 0x000fda0007f1e0ff */
[----:B------:R-:W-:Y:S05]  /*14f30*/  WARPSYNC.COLLECTIVE R15, `(.L_x_4888) ;  /* 0x000000000f087348 */ /* 0x000fea0003c00000 */
[----:B------:R0:W1:Y:S02]  /*14f40*/  SHFL.IDX P6, R14, R13, R12, R11 ;  /* 0x0000000c0d0e7389 */ /* 0x00006400000c000b */
[----:B01----:R-:W-:Y:S01]  /*14f50*/  ENDCOLLECTIVE ;  /* 0x000000000000791b */ /* 0x003fe20003800000 */
.L_x_4888:
        /* <DEDUP_REMOVED lines=13> */
.L_x_4889:
[----:B------:R-:W-:Y:S02]  /*15030*/  IMAD.MOV.U32 R13, RZ, RZ, R22 ;  /* 0x000000ffff0d7224 */ /* 0x000fe400078e0016 */
[----:B------:R-:W-:Y:S01]  /*15040*/  IMAD.MOV.U32 R12, RZ, RZ, 0x5 ;  /* 0x00000005ff0c7424 */ /* 0x000fe200078e00ff */
[----:B------:R-:W-:-:S13]  /*15050*/  IADD3 R2, P0, R14, R0, RZ ;  /* 0x000000000e027210 */ /* 0x000fda0007f1e0ff */
[----:B------:R-:W-:Y:S05]  /*15060*/  WARPSYNC.COLLECTIVE R15, `(.L_x_4890) ;  /* 0x000000000f087348 */ /* 0x000fea0003c00000 */
[----:B------:R0:W1:Y:S02]  /*15070*/  SHFL.IDX P6, R14, R13, R12, R11 ;  /* 0x0000000c0d0e7389 */ /* 0x00006400000c000b */
[----:B01----:R-:W-:Y:S01]  /*15080*/  ENDCOLLECTIVE ;  /* 0x000000000000791b */ /* 0x003fe20003800000 */
.L_x_4890:
        /* <DEDUP_REMOVED lines=13> */
.L_x_4891:
[----:B------:R-:W-:Y:S05]  /*15160*/  BRA `(.L_x_4892) ;  /* 0xffffffc000487947 */ /* 0x000fea000383ffff */
.L_x_4783:
[----:B0-----:R0:W4:Y:S02]  /*15170*/  SYNCS.PHASECHK.TRANS64.TRYWAIT P0, [R4+URZ+0x32420], R9 ;  /* 0x03242009040075a7 */ /* 0x001124000800017f */
[----:B----4-:R-:W-:Y:S05]  /*15180*/  @!P0 NANOSLEEP.SYNCS 0x989680 ;  /* 0x009896800000895d */ /* 0x010fea0003900000 */
[----:B------:R-:W4:Y:S02]  /*15190*/  @!P0 SYNCS.PHASECHK.TRANS64 P0, [R4+URZ+0x32420], R9 ;  /* 0x03242009040085a7 */ /* 0x000f24000800007f */
[----:B----4-:R-:W-:Y:S05]  /*151a0*/  @!P0 BRA `(.L_x_4783) ;  /* 0xfffffffc00f08947 */ /* 0x010fea000383ffff */
[----:B------:R-:W-:Y:S05]  /*151b0*/  BRA `(.L_x_4893) ;  /* 0xffffffc000d07947 */ /* 0x000fea000383ffff */
.L_x_4784:
[----:B------:R-:W4:Y:S01]  /*151c0*/  S2R R0, SR_TID.X ;  /* 0x0000000000007919 */ /* 0x000f220000002100 */
[----:B------:R-:W-:Y:S01]  /*151d0*/  BSSY B0, `(.L_x_4894) ;  /* 0x000000a000007945 */ /* 0x000fe20003800000 */
[----:B------:R-:W-:Y:S01]  /*151e0*/  IMAD.MOV.U32 R12, RZ, RZ, RZ ;  /* 0x000000ffff0c7224 */ /* 0x000fe200078e00ff */
[----:B------:R-:W-:Y:S01]  /*151f0*/  MOV R15, 0xffffffff ;  /* 0xffffffff000f7802 */ /* 0x000fe20000000f00 */
[----:B------:R-:W-:Y:S01]  /*15200*/  IMAD.MOV.U32 R11, RZ, RZ, 0x1f ;  /* 0x0000001fff0b7424 */ /* 0x000fe200078e00ff */
[----:B----4-:R-:W-:-:S04]  /*15210*/  SHF.R.U32.HI R0, RZ, 0x5, R0 ;  /* 0x00000005ff007819 */ /* 0x010fc80000011600 */
[----:B------:R-:W-:-:S04]  /*15220*/  LOP3.LUT R0, R0, 0x3, RZ, 0xc0, !PT ;  /* 0x0000000300007812 */ /* 0x000fc800078ec0ff */
[----:B------:R-:W-:-:S07]  /*15230*/  MOV R13, R0 ;  /* 0x00000000000d7202 */ /* 0x000fce0000000f00 */
[----:B0123-5:R-:W-:Y:S05]  /*15240*/  WARPSYNC.COLLECTIVE R15, `(.L_x_4895) ;  /* 0x000000000f087348 */ /* 0x02ffea0003c00000 */
[----:B------:R4:W0:Y:S02]  /*15250*/  SHFL.IDX P6, R14, R13, R12, R11 ;  /* 0x0000000c0d0e7389 */ /* 0x00082400000c000b */
[----:B012345:R-:W-:Y:S01]  /*15260*/  ENDCOLLECTIVE ;  /* 0x000000000000791b */ /* 0x03ffe20003800000 */
.L_x_4895:
[----:B------:R-:W-:Y:S05]  /*15270*/  BSYNC B0 ;  /* 0x0000000000007941 */ /* 0x000fea0003800000 */
.L_x_4894:
[----:B------:R-:W-:Y:S05]  /*15280*/  BRA `(.L_x_4896) ;  /* 0xffffffc000b87947 */ /* 0x000fea000383ffff */
.L_x_4785:
[----:B------:R-:W-:Y:S01]  /*15290*/  BSSY B0, `(.L_x_4897) ;  /* 0x0000006000007945 */ /* 0x000fe20003800000 */
[----:B------:R-:W-:-:S07]  /*152a0*/  IMAD.MOV.U32 R15, RZ, RZ, -0x1 ;  /* 0xffffffffff0f7424 */ /* 0x000fce00078e00ff */
[----:B-12345:R-:W-:Y:S05]  /*152b0*/  WARPSYNC.COLLECTIVE R15, `(.L_x_4898) ;  /* 0x000000000f0c7348 */ /* 0x03efea0003c00000 */
[----:B------:R-:W-:Y:S02]  /*152c0*/  ELECT P6, UR62, PT ;  /* 0x00000000003e782f */ /* 0x000fe400038c0000 */
[----:B------:R-:W-:Y:S01]  /*152d0*/  MOV R14, UR62 ;  /* 0x0000003e000e7c02 */ /* 0x000fe20008000f00 */
[----:B-12345:R-:W-:Y:S10]  /*152e0*/  ENDCOLLECTIVE ;  /* 0x000000000000791b */ /* 0x03eff40003800000 */
.L_x_4898:
[----:B------:R-:W-:Y:S05]  /*152f0*/  BSYNC B0 ;  /* 0x0000000000007941 */ /* 0x000fea0003800000 */
.L_x_4897:
[----:B------:R-:W-:Y:S05]  /*15300*/  BRA `(.L_x_4899) ;  /* 0xffffffc000ac7947 */ /* 0x000fea000383ffff */
.L_x_4787:
[----:B0-----:R0:W4:Y:S02]  /*15310*/  SYNCS.PHASECHK.TRANS64.TRYWAIT P1, [R5+URZ+0x32440], R0 ;  /* 0x03244000050075a7 */ /* 0x001124000802017f */
[----:B----4-:R-:W-:Y:S05]  /*15320*/  @!P1 NANOSLEEP.SYNCS 0x989680 ;  /* 0x009896800000995d */ /* 0x010fea0003900000 */
[----:B------:R-:W4:Y:S02]  /*15330*/  @!P1 SYNCS.PHASECHK.TRANS64 P1, [R5+URZ+0x32440], R0 ;  /* 0x03244000050095a7 */ /* 0x000f24000802007f */
[----:B----4-:R-:W-:Y:S05]  /*15340*/  @!P1 BRA `(.L_x_4787) ;  /* 0xfffffffc00f09947 */ /* 0x010fea000383ffff */
[----:B------:R-:W-:Y:S05]  /*15350*/  BRA `(.L_x_4900) ;  /* 0xffffffc000c87947 */ /* 0x000fea000383ffff */
.L_x_4789:
[----:B----4-:R4:W0:Y:S02]  /*15360*/  SYNCS.PHASECHK.TRANS64.TRYWAIT P1, [R17+URZ+0x32440], R2 ;  /* 0x03244002110075a7 */ /* 0x010824000802017f */
[----:B0-----:R-:W-:Y:S05]  /*15370*/  @!P1 NANOSLEEP.SYNCS 0x989680 ;  /* 0x009896800000995d */ /* 0x001fea0003900000 */
[----:B------:R-:W0:Y:S02]  /*15380*/  @!P1 SYNCS.PHASECHK.TRANS64 P1, [R17+URZ+0x32440], R2 ;  /* 0x03244002110095a7 */ /* 0x000e24000802007f */
[----:B0-----:R-:W-:Y:S05]  /*15390*/  @!P1 BRA `(.L_x_4789) ;  /* 0xfffffffc00f09947 */ /* 0x001fea000383ffff */
[----:B------:R-:W-:Y:S05]  /*153a0*/  BRA `(.L_x_4901) ;  /* 0xffffffc000d47947 */ /* 0x000fea000383ffff */
.L_x_4791:
[----:B------:R0:W0:Y:S02]  /*153b0*/  SYNCS.PHASECHK.TRANS64.TRYWAIT P1, [R5+URZ+0x32460], R0 ;  /* 0x03246000050075a7 */ /* 0x000024000802017f */
[----:B0-----:R-:W-:Y:S05]  /*153c0*/  @!P1 NANOSLEEP.SYNCS 0x989680 ;  /* 0x009896800000995d */ /* 0x001fea0003900000 */
[----:B------:R-:W0:Y:S02]  /*153d0*/  @!P1 SYNCS.PHASECHK.TRANS64 P1, [R5+URZ+0x32460], R0 ;  /* 0x03246000050095a7 */ /* 0x000e24000802007f */
[----:B0-----:R-:W-:Y:S05]  /*153e0*/  @!P1 BRA `(.L_x_4791) ;  /* 0xfffffffc00f09947 */ /* 0x001fea000383ffff */
[----:B------:R-:W-:Y:S05]  /*153f0*/  BRA `(.L_x_4902) ;  /* 0xffffffc000d07947 */ /* 0x000fea000383ffff */
.L_x_4903:
        /* <DEDUP_REMOVED lines=16> */
.L_x_6572:


//--------------------- .text._ZN7cutlass13device_kernelIN5flash11enable_sm90INS1_16FlashAttnFwdSm90INS1_25CollectiveMainloopFwdSm90ILi2EN4cute5tupleIJNS5_1CILi1EEES8_S8_EEENS6_IJNS7_ILi128EEENS7_ILi96EEENS7_ILi64EEEEEELi256ENS_6half_tEfNS_4arch4Sm90ELb1ELb0ELb1ELb1ELb1ELb0ELb0ELb1ELb0ELb1ELb1ELb0EEENS1_21CollectiveEpilogueFwdINS6_IJSA_NS7_ILi256EEESB_EEES9_SE_SG_Li256ELb1ELb1ELb1ELb0EEENS1_36VarlenDynamicPersistentTileSchedulerILi128ELi96ELi256ELi128ELb1ELb1ELb1ELb1ELb1ELb1EEEEEEEEEvNT_6ParamsE --------------------------
	.section	.text._ZN7cutlass13device_kernelIN5flash11enable_sm90INS1_16FlashAttnFwdSm90INS1_25CollectiveMainloopFwdSm90ILi2EN4cute5tupleIJNS5_1CILi1EEES8_S8_EEENS6_IJNS7_ILi128EEENS7_ILi96EEENS7_ILi64EEEEEELi256ENS_6half_tEfNS_4arch4Sm90ELb1ELb0ELb1ELb1ELb1ELb0ELb0ELb1ELb0ELb1ELb1ELb0EEENS1_21CollectiveEpilogueFwdINS6_IJSA_NS7_ILi256EEESB_EEES9_SE_SG_Li256ELb1ELb1ELb1ELb0EEENS1_36VarlenDynamicPersistentTileSchedulerILi128ELi96ELi256ELi128ELb1ELb1ELb1ELb1ELb1ELb1EEEEEEEEEvNT_6ParamsE,"ax",@progbits
	.align	128
.text._ZN7cutlass13device_kernelIN5flash11enable_sm90INS1_16FlashAttnFwdSm90INS1_25CollectiveMainloopFwdSm90ILi2EN4cute5tupleIJNS5_1CILi1EEES8_S8_EEENS6_IJNS7_ILi128EEENS7_ILi96EEENS7_ILi64EEEEEELi256ENS_6half_tEfNS_4arch4Sm90ELb1ELb0ELb1ELb1ELb1ELb0ELb0ELb1ELb0ELb1ELb1ELb0EEENS1_21CollectiveEpilogueFwdINS6_IJSA_NS7_ILi256EEESB_EEES9_SE_SG_Li256ELb1ELb1ELb1ELb0EEENS1_36VarlenDynamicPersistentTileSchedulerILi128ELi96ELi256ELi128ELb1ELb1ELb1ELb1ELb1ELb1EEEEEEEEEvNT_6ParamsE:
        .type           _ZN7cutlass13device_kernelIN5flash11enable_sm90INS1_16FlashAttnFwdSm90INS1_25CollectiveMainloopFwdSm90ILi2EN4cute5tupleIJNS5_1CILi1EEES8_S8_EEENS6_IJNS7_ILi128EEENS7_ILi96EEENS7_ILi64EEEEEELi256ENS_6half_tEfNS_4arch4Sm90ELb1ELb0ELb1ELb1ELb1ELb0ELb0ELb1ELb0ELb1ELb1ELb0EEENS1_21CollectiveEpilogueFwdINS6_IJSA_NS7_ILi256EEESB_EEES9_SE_SG_Li256ELb1ELb1ELb1ELb0EEENS1_36VarlenDynamicPersistentTileSchedulerILi128ELi96ELi256ELi128ELb1ELb1ELb1ELb1ELb1ELb1EEEEEEEEEvNT_6ParamsE,@function
        .size           _ZN7cutlass13device_kernelIN5flash11enable_sm90INS1_16FlashAttnFwdSm90INS1_25CollectiveMainloopFwdSm90ILi2EN4cute5tupleIJNS5_1CILi1EEES8_S8_EEENS6_IJNS7_ILi128EEENS7_ILi96EEENS7_ILi64EEEEEELi256ENS_6half_tEfNS_4arch4Sm90ELb1ELb0ELb1ELb1ELb1ELb0ELb0ELb1ELb0ELb1ELb1ELb0EEENS1_21CollectiveEpilogueFwdINS6_IJSA_NS7_ILi256EEESB_EEES9_SE_SG_Li256ELb1ELb1ELb1ELb0EEENS1_36VarlenDynamicPersistentTileSchedulerILi128ELi96ELi256ELi128ELb1ELb1ELb1ELb1ELb1ELb1EEEEEEEEEvNT_6ParamsE,(.L_x_6573 - _ZN7cutlass13device_kernelIN5flash11enable_sm90INS1_16FlashAttnFwdSm90INS1_25CollectiveMainloopFwdSm90ILi2EN4cute5tupleIJNS5_1CILi1EEES8_S8_EEENS6_IJNS7_ILi128EEENS7_ILi96EEENS7_ILi64EEEEEELi256ENS_6half_tEfNS_4arch4Sm90ELb1ELb0ELb1ELb1ELb1ELb0ELb0ELb1ELb0ELb1ELb1ELb0EEENS1_21CollectiveEpilogueFwdINS6_IJSA_NS7_ILi256EEESB_EEES9_SE_SG_Li256ELb1ELb1ELb1ELb0EEENS1_36VarlenDynamicPersistentTileSchedulerILi128ELi96ELi256ELi128ELb1ELb1ELb1ELb1ELb1ELb1EEEEEEEEEvNT_6ParamsE)
        .other          _ZN7cutlass13device_kernelIN5flash11enable_sm90INS1_16FlashAttnFwdSm90INS1_25CollectiveMainloopFwdSm90ILi2EN4cute5tupleIJNS5_1CILi1EEES8_S8_EEENS6_IJNS7_ILi128EEENS7_ILi96EEENS7_ILi64EEEEEELi256ENS_6half_tEfNS_4arch4Sm90ELb1ELb0ELb1ELb1ELb1ELb0ELb0ELb1ELb0ELb1ELb1ELb0EEENS1_21CollectiveEpilogueFwdINS6_IJSA_NS7_ILi256EEESB_EEES9_SE_SG_Li256ELb1ELb1ELb1ELb0EEENS1_36VarlenDynamicPersistentTileSchedulerILi128ELi96ELi256ELi128ELb1ELb1ELb1ELb1ELb1ELb1EEEEEEEEEvNT_6ParamsE,@"STO_CUDA_ENTRY STV_DEFAULT"
_ZN7cutlass13device_kernelIN5flash11enable_sm90INS1_16FlashAttnFwdSm90INS1_25CollectiveMainloopFwdSm90ILi2EN4cute5tupleIJNS5_1CILi1EEES8_S8_EEENS6_IJNS7_ILi128EEENS7_ILi96EEENS7_ILi64EEEEEELi256ENS_6half_tEfNS_4arch4Sm90ELb1ELb0ELb1ELb1ELb1ELb0ELb0ELb1ELb0ELb1ELb1ELb0EEENS1_21CollectiveEpilogueFwdINS6_IJSA_NS7_ILi256EEESB_EEES9_SE_SG_Li256ELb1ELb1ELb1ELb0EEENS1_36VarlenDynamicPersistentTileSchedulerILi128ELi96ELi256ELi128ELb1ELb1ELb1ELb1ELb1ELb1EEEEEEEEEvNT_6ParamsE:
        /* <DEDUP_REMOVED lines=45> */
.L_x_4904:
        /* <DEDUP_REMOVED lines=22> */
.L_x_4905:
        /* <DEDUP_REMOVED lines=18> */
.L_x_4906:
        /* <DEDUP_REMOVED lines=22> */
.L_x_4907:
        /* <DEDUP_REMOVED lines=23> */
.L_x_4908:
        /* <DEDUP_REMOVED lines=8> */
.L_x_4910:
        /* <DEDUP_REMOVED lines=35> */
[----:B------:R-:W-:-:S02]  /*0ad0*/  LEA.HI R8, R9, R222, RZ, 0x2 ;  /* 0x000000de09087211 */ /* 0x000fc400078f10ff */
[C---:B------:R-:W-:Y:S01]  /*0ae0*/  LOP3.LUT R5, R3.reuse, 0x3fffff0, RZ, 0xc0, !PT ;  /* 0x03fffff003057812 */ /* 0x040fe200078ec0ff */
[C---:B------:R-:W-:Y:S01]  /*0af0*/  IMAD.IADD R12, R0.reuse, 0x1, -R11 ;  /* 0x00000001000c7824 */ /* 0x040fe200078e0a0b */
[----:B------:R-:W-:Y:S02]  /*0b00*/  SHF.R.S32.HI R4, RZ, 0x4, R3 ;  /* 0x00000004ff047819 */ /* 0x000fe40000011403 */
[--C-:B------:R-:W-:Y:S01]  /*0b10*/  SHF.R.S32.HI R10, RZ, 0x2, R8.reuse ;  /* 0x00000002ff0a7819 */ /* 0x100fe20000011408 */
[----:B------:R-:W-:Y:S01]  /*0b20*/  IMAD.IADD R5, R0, 0x1, -R5 ;  /* 0x0000000100057824 */ /* 0x000fe200078e0a05 */
[----:B------:R-:W-:Y:S02]  /*0b30*/  SHF.R.S32.HI R7, RZ, 0x1f, R8 ;  /* 0x0000001fff077819 */ /* 0x000fe40000011408 */
[----:B------:R-:W-:Y:S02]  /*0b40*/  LEA.HI R0, R3, R4, RZ, 0x1 ;  /* 0x0000000403007211 */ /* 0x000fe400078f08ff */
[----:B------:R-:W-:-:S02]  /*0b50*/  LEA.HI R11, R7, R10, RZ, 0x3 ;  /* 0x0000000a070b7211 */ /* 0x000fc400078f18ff */
[----:B------:R-:W-:Y:S02]  /*0b60*/  SHF.R.S32.HI R3, RZ, 0x7, R2 ;  /* 0x00000007ff037819 */ /* 0x000fe40000011402 */
[----:B------:R-:W-:Y:S02]  /*0b70*/  LOP3.LUT R6, R6, 0xfffffc00, RZ, 0xc0, !PT ;  /* 0xfffffc0006067812 */ /* 0x000fe400078ec0ff */
[----:B------:R-:W-:Y:S02]  /*0b80*/  LOP3.LUT R7, R0, 0x1ffffffe, RZ, 0xc0, !PT ;  /* 0x1ffffffe00077812 */ /* 0x000fe400078ec0ff */
[----:B------:R-:W-:Y:S01]  /*0b90*/  LOP3.LUT R11, R11, 0xfffffff8, RZ, 0xc0, !PT ;  /* 0xfffffff80b0b7812 */ /* 0x000fe200078ec0ff */
[----:B------:R-:W-:Y:S01]  /*0ba0*/  IMAD R6, R5, 0x40, R6 ;  /* 0x0000004005067824 */ /* 0x000fe200078e0206 */
[----:B------:R-:W-:Y:S01]  /*0bb0*/  LEA.HI R2, R2, R3, RZ, 0x1 ;  /* 0x0000000302027211 */ /* 0x000fe200078f08ff */
[----:B------:R-:W-:Y:S01]  /*0bc0*/  IMAD.IADD R7, R4, 0x1, -R7 ;  /* 0x0000000104077824 */ /* 0x000fe200078e0a07 */
[----:B------:R-:W-:Y:S01]  /*0bd0*/  LEA.HI R9, R9, R222, RZ, 0x5 ;  /* 0x000000de09097211 */ /* 0x000fe200078f28ff */
[----:B------:R-:W-:Y:S01]  /*0be0*/  IMAD.IADD R10, R10, 0x1, -R11 ;  /* 0x000000010a0a7824 */ /* 0x000fe200078e0a0b */
[----:B------:R-:W-:-:S02]  /*0bf0*/  LEA.HI R0, R12, R12, RZ, 0x1 ;  /* 0x0000000c0c007211 */ /* 0x000fc400078f08ff */
[----:B------:R-:W-:Y:S02]  /*0c00*/  LOP3.LUT R2, R2, 0x3fffffe, RZ, 0xc0, !PT ;  /* 0x03fffffe02027812 */ /* 0x000fe400078ec0ff */
[----:B------:R-:W-:Y:S02]  /*0c10*/  SHF.R.S32.HI R9, RZ, 0x5, R9 ;  /* 0x00000005ff097819 */ /* 0x000fe40000011409 */
[----:B------:R-:W-:Y:S01]  /*0c20*/  LOP3.LUT R5, R0, 0x1ffffffe, RZ, 0xc0, !PT ;  /* 0x1ffffffe00057812 */ /* 0x000fe200078ec0ff */
[----:B------:R-:W-:Y:S01]  /*0c30*/  IMAD R0, R7, 0x8, R6 ;  /* 0x0000000807007824 */ /* 0x000fe200078e0206 */
[----:B------:R-:W-:Y:S01]  /*0c40*/  LOP3.LUT R11, R8, 0x7ffffffc, RZ, 0xc0, !PT ;  /* 0x7ffffffc080b7812 */ /* 0x000fe200078ec0ff */
[----:B------:R-:W-:Y:S02]  /*0c50*/  IMAD.IADD R3, R3, 0x1, -R2 ;  /* 0x0000000103037824 */ /* 0x000fe400078e0a02 */
[----:B------:R-:W-:Y:S01]  /*0c60*/  IMAD R10, R9, 0x10, R10 ;  /* 0x00000010090a7824 */ /* 0x000fe200078e020a */
[----:B------:R0:W-:Y:S01]  /*0c70*/  STL [R1+0x2c], R0 ;  /* 0x00002c0001007387 */ /* 0x0001e20000100800 */
[----:B------:R-:W-:-:S02]  /*0c80*/  IMAD.IADD R2, R222, 0x1, -R11 ;  /* 0x00000001de027824 */ /* 0x000fc400078e0a0b */
[----:B------:R-:W-:Y:S02]  /*0c90*/  IMAD.IADD R5, R12, 0x1, -R5 ;  /* 0x000000010c057824 */ /* 0x000fe400078e0a05 */
        /* <DEDUP_REMOVED lines=57> */
.L_x_4974:
[----:B------:R-:W-:Y:S01]  /*1030*/  ULDC.64 UR8, c[0x0][0xc88] ;  /* 0x0003220000087ab9 */ /* 0x000fe20000000a00 */
[----:B------:R-:W-:Y:S01]  /*1040*/  ULDC.64 UR10, c[0x0][0xa18] ;  /* 0x00028600000a7ab9 */ /* 0x000fe20000000a00 */
[----:B------:R-:W-:Y:S02]  /*1050*/  UIMAD.WIDE UR8, UR7, 0x4, UR8 ;  /* 0x00000004070878a5 */ /* 0x000fe4000f8e0208 */
[----:B------:R-:W-:Y:S01]  /*1060*/  UISETP.NE.U32.AND UP1, UPT, UR10, URZ, UPT ;  /* 0x0000003f0a00728c */ /* 0x000fe2000bf25070 */
[----:B------:R-:W-:Y:S01]  /*1070*/  ULDC UR4, c[0x0][0x424] ;  /* 0x0001090000047ab9 */ /* 0x000fe20000000800 */
[----:B------:R-:W-:Y:S02]  /*1080*/  ULDC UR7, c[0x0][0x2f0] ;  /* 0x0000bc0000077ab9 */ /* 0x000fe40000000800 */
[----:B01-34-:R-:W-:Y:S02]  /*1090*/  IMAD.U32 R4, RZ, RZ, UR8 ;  /* 0x00000008ff047e24 */ /* 0x01bfe4000f8e00ff */
[----:B------:R-:W-:Y:S01]  /*10a0*/  IMAD.U32 R5, RZ, RZ, UR9 ;  /* 0x00000009ff057e24 */ /* 0x000fe2000f8e00ff */
[----:B------:R-:W-:-:S04]  /*10b0*/  ULDC.64 UR8, c[0x0][0xa28] ;  /* 0x00028a0000087ab9 */ /* 0x000fc80000000a00 */
[----:B--2---:R-:W2:Y:S01]  /*10c0*/  LDG.E R4, desc[UR52][R4.64] ;  /* 0x0000003404047981 */ /* 0x004ea2000c1e1900 */
        /* <DEDUP_REMOVED lines=16> */
[----:B------:R-:W2:Y:S01]  /*11d0*/  @P0 LDG.E R4, desc[UR52][R4.64] ;  /* 0x0000003404040981 */ /* 0x000ea2000c1e1900 */
[----:B------:R-:W-:Y:S01]  /*11e0*/  UISETP.NE.U32.AND UP0, UPT, UR8, URZ, UPT ;  /* 0x0000003f0800728c */ /* 0x000fe2000bf05070 */
[----:B------:R-:W-:Y:S02]  /*11f0*/  ULDC.64 UR10, c[0x0][0xa20] ;  /* 0x00028800000a7ab9 */ /* 0x000fe40000000a00 */
[----:B------:R-:W3:Y:S01]  /*1200*/  @P2 LDG.E R6, desc[UR52][R6.64] ;  /* 0x0000003406062981 */ /* 0x000ee2000c1e1900 */
[----:B------:R-:W-:Y:S01]  /*1210*/  UISETP.NE.AND.EX UP0, UPT, UR9, URZ, UPT, UP0 ;  /* 0x0000003f0900728c */ /* 0x000fe2000bf05300 */
[----:B------:R-:W-:Y:S01]  /*1220*/  ISETP.NE.U32.AND P1, PT, RZ, UR10, PT ;  /* 0x0000000aff007c0c */ /* 0x000fe2000bf25070 */
[----:B------:R-:W-:Y:S01]  /*1230*/  UMOV UR48, URZ ;  /* 0x0000003f00307c82 */ /* 0x000fe20008000000 */
[----:B------:R-:W-:Y:S02]  /*1240*/  ULOP3.LUT UR41, UR5, 0xffff, URZ, 0xc0, !UPT ;  /* 0x0000ffff05297892 */ /* 0x000fe4000f8ec03f */
[----:B------:R-:W-:Y:S01]  /*1250*/  USEL UR4, UR4, 0x1, UP0 ;  /* 0x0000000104047887 */ /* 0x000fe20008000000 */
[----:B------:R-:W-:-:S03]  /*1260*/  ISETP.NE.AND.EX P1, PT, RZ, UR11, PT, P1 ;  /* 0x0000000bff007c0c */ /* 0x000fc6000bf25310 */
[----:B------:R-:W-:Y:S01]  /*1270*/  UIMAD UR4, UR4, UR7, URZ ;  /* 0x00000007040472a4 */ /* 0x000fe2000f8e023f */
[----:B--2---:R-:W-:Y:S02]  /*1280*/  @P0 R2UR UR48, R4 ;  /* 0x00000000043002ca */ /* 0x004fe400000e0000 */
[----:B---3--:R-:W-:Y:S01]  /*1290*/  @P2 R2UR UR49, R6 ;  /* 0x00000000063122ca */ /* 0x008fe200000e0000 */
[----:B-----5:R-:W-:-:S14]  /*12a0*/  @P2 BRA `(.L_x_4911) ;  /* 0x0000000000382947 */ /* 0x020fdc0003800000 */
[----:B------:R-:W-:Y:S01]  /*12b0*/  ULDC.64 UR8, c[0x0][0xa00] ;  /* 0x0002800000087ab9 */ /* 0x000fe20000000a00 */
[----:B------:R-:W-:Y:S01]  /*12c0*/  ULDC UR49, c[0x0][0x288] ;  /* 0x0000a20000317ab9 */ /* 0x000fe20000000800 */
        /* <DEDUP_REMOVED lines=12> */
.L_x_4911:
[----:B------:R-:W-:Y:S05]  /*1390*/  @!P1 BRA `(.L_x_4912) ;  /* 0x00000000001c9947 */ /* 0x000fea0003800000 */
[----:B------:R-:W-:-:S04]  /*13a0*/  ULEA UR4, UP0, UR39, UR10, 0x2 ;  /* 0x0000000a27047291 */ /* 0x000fc8000f80103f */
[----:B------:R-:W-:Y:S02]  /*13b0*/  ULEA.HI.X UR7, UR39, UR11, UR40, 0x2, UP0 ;  /* 0x0000000b27077291 */ /* 0x000fe400080f1428 */
[----:B------:R-:W-:-:S04]  /*13c0*/  IMAD.U32 R4, RZ, RZ, UR4 ;  /* 0x00000004ff047e24 */ /* 0x000fc8000f8e00ff */
[----:B------:R-:W-:-:S05]  /*13d0*/  IMAD.U32 R5, RZ, RZ, UR7 ;  /* 0x00000007ff057e24 */ /* 0x000fca000f8e00ff */
[----:B------:R-:W2:Y:S02]  /*13e0*/  LDG.E R4, desc[UR52][R4.64] ;  /* 0x0000003404047981 */ /* 0x000ea4000c1e1900 */
[----:B--2---:R-:W-:Y:S01]  /*13f0*/  R2UR UR4, R4 ;  /* 0x00000000040472ca */ /* 0x004fe200000e0000 */
[----:B------:R-:W-:-:S14]  /*1400*/  BRA `(.L_x_4913) ;  /* 0x0000000000347947 */ /* 0x000fdc0003800000 */
.L_x_4912:
        /* <DEDUP_REMOVED lines=13> */
.L_x_4913:
[----:B------:R-:W-:Y:S01]  /*14e0*/  ULDC UR7, c[0x0][0x448] ;  /* 0x0001120000077ab9 */ /* 0x000fe20000000800 */
[----:B------:R-:W-:Y:S02]  /*14f0*/  USHF.L.U32 UR42, UR6, 0x7, URZ ;  /* 0x00000007062a7899 */ /* 0x000fe4000800063f */
[----:B------:R-:W-:Y:S02]  /*1500*/  UISETP.NE.AND UP0, UPT, UR7, 0x1, UPT ;  /* 0x000000010700788c */ /* 0x000fe4000bf05270 */
[----:B------:R-:W-:Y:S02]  /*1510*/  UIADD3 UR8, UR42, 0x7f, URZ ;  /* 0x0000007f2a087890 */ /* 0x000fe4000fffe03f */
[----:B------:R-:W-:Y:S02]  /*1520*/  UIADD3 UR48, -UR48, UR4, URZ ;  /* 0x0000000430307290 */ /* 0x000fe4000fffe13f */
[----:B------:R-:W-:Y:S02]  /*1530*/  UP2UR UR50, UPR, URZ, 0x1 ;  /* 0x000000013f327883 */ /* 0x000fe40008000000 */
[----:B------:R-:W-:-:S03]  /*1540*/  UIADD3 UR4, UR48, 0x60, -UR49 ;  /* 0x0000006030047890 */ /* 0x000fc6000fffe831 */
[----:B------:R-:W-:Y:S01]  /*1550*/  @UP0 ULDC UR6, c[0x0][0x44c] ;  /* 0x0001130000060ab9 */ /* 0x000fe20000000800 */
[----:B------:R-:W-:Y:S01]  /*1560*/  @UP0 ULDC UR9, c[0x0][0x450] ;  /* 0x0001140000090ab9 */ /* 0x000fe20000000800 */
[----:B------:R-:W-:Y:S02]  /*1570*/  UIMAD.WIDE.U32 UR6, UR8, UR6, URZ ;  /* 0x00000006080672a5 */ /* 0x000fe4000f8e003f */
[----:B------:R-:W-:Y:S02]  /*1580*/  UIADD3 UR6, UR48, 0x5f, URZ ;  /* 0x0000005f30067890 */ /* 0x000fe4000fffe03f */
[----:B------:R-:W-:Y:S02]  /*1590*/  @UP0 USHF.R.U32.HI UR8, URZ, UR9, UR7 ;  /* 0x000000093f080299 */ /* 0x000fe40008011607 */
[----:B------:R-:W-:Y:S02]  /*15a0*/  UIMAD.WIDE UR6, UR6, 0x2aaaaaab, URZ ;  /* 0x2aaaaaab060678a5 */ /* 0x000fe4000f8e023f */
[----:B------:R-:W-:-:S02]  /*15b0*/  UIADD3 UR8, UR4, UR8, URZ ;  /* 0x0000000804087290 */ /* 0x000fc4000fffe03f */
[----:B------:R-:W-:Y:S02]  /*15c0*/  USHF.R.U32.HI UR4, URZ, 0x1f, UR7 ;  /* 0x0000001f3f047899 */ /* 0x000fe40008011607 */
[----:B------:R-:W-:Y:S02]  /*15d0*/  UIMAD.WIDE UR8, UR8, 0x2aaaaaab, URZ ;  /* 0x2aaaaaab080878a5 */ /* 0x000fe4000f8e023f */
[----:B------:R-:W-:Y:S02]  /*15e0*/  ULEA.HI.SX32 UR7, UR7, UR4, 0x1c ;  /* 0x0000000407077291 */ /* 0x000fe4000f8fe23f */
[----:B------:R-:W-:Y:S02]  /*15f0*/  USHF.R.U32.HI UR6, URZ, 0x1f, UR9 ;  /* 0x0000001f3f067899 */ /* 0x000fe40008011609 */
[----:B------:R-:W-:Y:S02]  /*1600*/  ULOP3.LUT UR4, UR5, 0xff000000, URZ, 0xc0, !UPT ;  /* 0xff00000005047892 */ /* 0x000fe4000f8ec03f */
[----:B------:R-:W-:-:S02]  /*1610*/  ULEA.HI.SX32 UR6, UR9, UR6, 0x1c ;  /* 0x0000000609067291 */ /* 0x000fc4000f8fe23f */
[----:B------:R-:W-:Y:S02]  /*1620*/  ULOP3.LUT UR5, UR5, 0xff0000, URZ, 0xc0, !UPT ;  /* 0x00ff000005057892 */ /* 0x000fe4000f8ec03f */
[----:B------:R-:W-:Y:S02]  /*1630*/  UISETP.LT.AND UP0, UPT, UR7, UR6, UPT ;  /* 0x000000060700728c */ /* 0x000fe4000bf01270 */
[----:B------:R-:W-:Y:S02]  /*1640*/  USHF.R.U32.HI UR4, URZ, 0x8, UR4 ;  /* 0x000000083f047899 */ /* 0x000fe40008011604 */
[----:B------:R-:W-:Y:S02]  /*1650*/  USEL UR9, UR7, UR6, UP0 ;  /* 0x0000000607097287 */ /* 0x000fe40008000000 */
[----:B------:R-:W-:Y:S02]  /*1660*/  ULEA.HI UR5, UR5, UR4, URZ, 0x10 ;  /* 0x0000000405057291 */ /* 0x000fe4000f8f803f */
[----:B------:R-:W-:-:S02]  /*1670*/  UISETP.GE.AND UP0, UPT, UR9, 0x1, UPT ;  /* 0x000000010900788c */ /* 0x000fc4000bf06270 */
[----:B------:R-:W-:Y:S01]  /*1680*/  ULOP3.LUT UR43, UR5, 0xff, URZ, 0xc0, !UPT ;  /* 0x000000ff052b7892 */ /* 0x000fe2000f8ec03f */
[----:B------:R-:W-:Y:S01]  /*1690*/  UMOV UR4, URZ ;  /* 0x0000003f00047c82 */ /* 0x000fe20008000000 */
[----:B------:R-:W-:Y:S02]  /*16a0*/  USHF.R.U32.HI UR44, URZ, 0x10, UR5 ;  /* 0x000000103f2c7899 */ /* 0x000fe40008011605 */
[----:B------:R-:W-:-:S13]  /*16b0*/  PLOP3.LUT P0, PT, PT, PT, UP0, 0x80, 0x0 ;  /* 0x000000000000781c */ /* 0x000fda0003f0f008 */
[----:B------:R-:W-:Y:S05]  /*16c0*/  @!P0 BRA `(.L_x_4914) ;  /* 0x0000000000908947 */ /* 0x000fea0003800000 */
        /* <DEDUP_REMOVED lines=36> */
.L_x_4914:
        /* <DEDUP_REMOVED lines=111> */
.L_x_4916:
        /* <DEDUP_REMOVED lines=13> */
.L_x_5061:
[----:B0-----:R-:W-:Y:S01]  /*20d0*/  IMAD.U32 R0, RZ, RZ, UR47 ;  /* 0x0000002fff007e24 */ /* 0x001fe2000f8e00ff */
[----:B------:R-:W-:Y:S05]  /*20e0*/  WARPSYNC.ALL ;  /* 0x0000000000007948 */ /* 0x000fea0003800000 */
[----:B------:R0:W-:Y:S01]  /*20f0*/  BAR.SYNC.DEFER_BLOCKING R8, 0x100 ;  /* 0x000400080000751d */ /* 0x0001e20000010000 */
[----:B------:R-:W-:-:S13]  /*2100*/  ISETP.NE.AND P0, PT, R0, 0x3, PT ;  /* 0x000000030000780c */ /* 0x000fda0003f05270 */
[----:B0-----:R-:W-:Y:S05]  /*2110*/  @!P0 BRA `(.L_x_4918) ;  /* 0x0000000000048947 */ /* 0x001fea0003800000 */
[----:B------:R-:W-:Y:S01]  /*2120*/  BPT.TRAP 0x1 ;  /* 0x000000040000795c */ /* 0x000fe20000300000 */
.L_x_4918:
[----:B------:R-:W-:Y:S01]  /*2130*/  R2UR UR22, R7 ;  /* 0x00000000071672ca */ /* 0x000fe200000e0000 */
[----:B------:R-:W-:-:S05]  /*2140*/  IMAD.U32 R9, RZ, RZ, UR36 ;  /* 0x00000024ff097e24 */ /* 0x000fca000f8e00ff */
[----:B------:R-:W-:-:S07]  /*2150*/  SHF.L.U32 R9, R9, 0x1f, RZ ;  /* 0x0000001f09097819 */ /* 0x000fce00000006ff */
[----:B------:R-:W-:-:S09]  /*2160*/  ULEA UR22, UR37, UR22, 0x3 ;  /* 0x0000001625167291 */ /* 0x000fd2000f8e183f */
[----:B------:R0:W1:Y:S01]  /*2170*/  SYNCS.PHASECHK.TRANS64.TRYWAIT P1, [UR22+0x22830], R9 ;  /* 0x02283009ff0075a7 */ /* 0x0000620008020156 */
[----:B------:R-:W-:Y:S05]  /*2180*/  @!P0 BRA `(.L_x_4919) ;  /* 0x0000000000048947 */ /* 0x000fea0003800000 */
[----:B------:R-:W-:Y:S01]  /*2190*/  BPT.TRAP 0x1 ;  /* 0x000000040000795c */ /* 0x000fe20000300000 */
.L_x_4919:
[----:B-1----:R-:W-:Y:S05]  /*21a0*/  @P1 BRA `(.L_x_4920) ;  /* 0x0000000000081947 */ /* 0x002fea0003800000 */
[----:B------:R-:W1:Y:S02]  /*21b0*/  SYNCS.PHASECHK.TRANS64.TRYWAIT P1, [UR22+0x22830], R9 ;  /* 0x02283009ff0075a7 */ /* 0x000e640008020156 */
[----:B-1----:R-:W-:Y:S05]  /*21c0*/  @!P1 BRA `(.L_x_4921) ;  /* 0x0000012400609947 */ /* 0x002fea0003800000 */
.L_x_4920:
        /* <DEDUP_REMOVED lines=39> */
.L_x_4922:
[----:B------:R-:W-:Y:S01]  /*2440*/  UISETP.NE.AND UP0, UPT, UR50, URZ, UPT ;  /* 0x0000003f3200728c */ /* 0x000fe2000bf05270 */
[----:B------:R-:W-:Y:S01]  /*2450*/  ULDC UR7, c[0x0][0x9d8] ;  /* 0x0002760000077ab9 */ /* 0x000fe20000000800 */
[----:B------:R-:W-:Y:S01]  /*2460*/  ULDC UR10, c[0x0][0x988] ;  /* 0x00026200000a7ab9 */ /* 0x000fe20000000800 */
[----:B------:R-:W-:Y:S01]  /*2470*/  FMUL.FTZ R3, R27, UR7 ;  /* 0x000000071b037c20 */ /* 0x000fe20008410000 */
[----:B------:R-:W-:Y:S02]  /*2480*/  FMUL.FTZ R4, R30, UR7 ;  /* 0x000000071e047c20 */ /* 0x000fe40008410000 */
[----:B------:R-:W-:Y:S01]  /*2490*/  PLOP3.LUT P1, PT, PT, PT, UP0, 0x80, 0x0 ;  /* 0x000000000000781c */ /* 0x000fe20003f2f008 */
[----:B------:R-:W-:Y:S01]  /*24a0*/  FMUL.FTZ R39, R39, UR7 ;  /* 0x0000000727277c20 */ /* 0x000fe20008410000 */
[----:B------:R2:W-:Y:S01]  /*24b0*/  MUFU.TANH R10, R3 ;  /* 0x00000003000a7308 */ /* 0x0005e20000002400 */
[----:B------:R-:W-:Y:S01]  /*24c0*/  PLOP3.LUT P2, PT, PT, PT, UP0, 0x80, 0x0 ;  /* 0x000000000000781c */ /* 0x000fe20003f4f008 */
[----:B------:R-:W-:Y:S01]  /*24d0*/  FMUL.FTZ R26, R26, UR7 ;  /* 0x000000071a1a7c20 */ /* 0x000fe20008410000 */
[----:B------:R-:W-:Y:S01]  /*24e0*/  @UP0 ULDC UR6, c[0x0][0x44c] ;  /* 0x0001130000060ab9 */ /* 0x000fe20000000800 */
[----:B------:R-:W-:Y:S01]  /*24f0*/  FMUL.FTZ R5, R31, UR7 ;  /* 0x000000071f057c20 */ /* 0x000fe20008410000 */
[----:B------:R-:W-:Y:S01]  /*2500*/  FMUL.FTZ R35, R35, UR7 ;  /* 0x0000000723237c20 */ /* 0x000fe20008410000 */
[----:B------:R-:W-:Y:S01]  /*2510*/  FMUL.FTZ R38, R38, UR7 ;  /* 0x0000000726267c20 */ /* 0x000fe20008410000 */
[----:B------:R-:W-:Y:S01]  /*2520*/  FMUL.FTZ R50, R50, UR7 ;  /* 0x0000000732327c20 */ /* 0x000fe20008410000 */
[----:B------:R-:W-:Y:S01]  /*2530*/  MUFU.TANH R11, R4 ;  /* 0x00000004000b7308 */ /* 0x000fe20000002400 */
[----:B--2---:R-:W-:Y:S01]  /*2540*/  FMUL.FTZ R3, R34, UR7 ;  /* 0x0000000722037c20 */ /* 0x004fe20008410000 */
[----:B------:R-:W-:Y:S01]  /*2550*/  FMUL.FTZ R46, R46, UR7 ;  /* 0x000000072e2e7c20 */ /* 0x000fe20008410000 */
[----:B------:R-:W-:Y:S01]  /*2560*/  FMUL.FTZ R42, R42, UR7 ;  /* 0x000000072a2a7c20 */ /* 0x000fe20008410000 */
[----:B------:R-:W-:Y:S01]  /*2570*/  FMUL.FTZ R31, R32, UR7 ;  /* 0x00000007201f7c20 */ /* 0x000fe20008410000 */
[----:B------:R-:W-:Y:S01]  /*2580*/  FMUL.FTZ R43, R43, UR7 ;  /* 0x000000072b2b7c20 */ /* 0x000fe20008410000 */
[----:B------:R-:W-:Y:S01]  /*2590*/  FMUL.FTZ R27, R28, UR7 ;  /* 0x000000071c1b7c20 */ /* 0x000fe20008410000 */
[----:B------:R-:W-:Y:S01]  /*25a0*/  FMUL.FTZ R30, R33, UR7 ;  /* 0x00000007211e7c20 */ /* 0x000fe20008410000 */
[----:B------:R2:W-:Y:S01]  /*25b0*/  MUFU.TANH R13, R3 ;  /* 0x00000003000d7308 */ /* 0x0005e20000002400 */
[----:B------:R-:W-:Y:S01]  /*25c0*/  FMUL.FTZ R28, R29, UR7 ;  /* 0x000000071d1c7c20 */ /* 0x000fe20008410000 */
[----:B------:R-:W-:Y:S01]  /*25d0*/  FMUL.FTZ R33, R37, UR7 ;  /* 0x0000000725217c20 */ /* 0x000fe20008410000 */
[----:B------:R-:W-:Y:S01]  /*25e0*/  FMUL.FTZ R37, R40, UR7 ;  /* 0x0000000728257c20 */ /* 0x000fe20008410000 */
[----:B------:R-:W-:Y:S01]  /*25f0*/  FMUL.FTZ R47, R47, UR7 ;  /* 0x000000072f2f7c20 */ /* 0x000fe20008410000 */
[----:B------:R-:W-:Y:S01]  /*2600*/  FMUL.FTZ R51, R51, UR7 ;  /* 0x0000000733337c20 */ /* 0x000fe20008410000 */
[----:B------:R-:W-:Y:S01]  /*2610*/  FMUL.FTZ R55, R55, UR7 ;  /* 0x0000000737377c20 */ /* 0x000fe20008410000 */
[----:B------:R-:W-:Y:S01]  /*2620*/  FMUL.FTZ R58, R58, UR7 ;  /* 0x000000073a3a7c20 */ /* 0x000fe20008410000 */
[----:B------:R3:W-:Y:S01]  /*2630*/  MUFU.TANH R14, R39 ;  /* 0x00000027000e7308 */ /* 0x0007e20000002400 */
[----:B--2---:R-:W-:-:S02]  /*2640*/  VIADD R3, R16, UR42 ;  /* 0x0000002a10037c36 */ /* 0x004fc40008000000 */
[----:B------:R-:W-:Y:S01]  /*2650*/  FMUL.FTZ R59, R59, UR7 ;  /* 0x000000073b3b7c20 */ /* 0x000fe20008410000 */
[----:B------:R-:W-:Y:S01]  /*2660*/  FMUL.FTZ R62, R62, UR7 ;  /* 0x000000073e3e7c20 */ /* 0x000fe20008410000 */
[----:B------:R-:W-:Y:S01]  /*2670*/  FMUL.FTZ R63, R63, UR7 ;  /* 0x000000073f3f7c20 */ /* 0x000fe20008410000 */
[----:B------:R-:W-:Y:S01]  /*2680*/  @P1 IMAD.HI.U32 R4, R3, UR6, RZ ;  /* 0x0000000603041c27 */ /* 0x000fe2000f8e00ff */
[----:B------:R-:W-:-:S03]  /*2690*/  @UP0 ULDC UR6, c[0x0][0x450] ;  /* 0x0001140000060ab9 */ /* 0x000fc60000000800 */
[----:B------:R-:W-:Y:S01]  /*26a0*/  FMUL.FTZ R66, R66, UR7 ;  /* 0x0000000742427c20 */ /* 0x000fe20008410000 */
[----:B------:R2:W4:Y:S01]  /*26b0*/  MUFU.TANH R76, R26 ;  /* 0x0000001a004c7308 */ /* 0x0005220000002400 */
[----:B------:R-:W-:Y:S01]  /*26c0*/  IMAD.MOV.U32 R6, RZ, RZ, R3 ;  /* 0x000000ffff067224 */ /* 0x000fe200078e0003 */
[----:B------:R-:W-:Y:S01]  /*26d0*/  @P2 SHF.R.U32.HI R6, RZ, UR6, R4 ;  /* 0x00000006ff062c19 */ /* 0x000fe20008011604 */
[----:B------:R-:W-:Y:S01]  /*26e0*/  UIMAD UR6, UR51, -0x60, UR48 ;  /* 0xffffffa0330678a4 */ /* 0x000fe2000f8e0230 */
[----:B------:R-:W-:Y:S01]  /*26f0*/  FMUL.FTZ R73, R25, UR7 ;  /* 0x0000000719497c20 */ /* 0x000fe20008410000 */
[----:B------:R-:W-:Y:S01]  /*2700*/  FMUL.FTZ R67, R67, UR7 ;  /* 0x0000000743437c20 */ /* 0x000fe20008410000 */
[----:B------:R-:W-:Y:S01]  /*2710*/  FMUL.FTZ R70, R70, UR7 ;  /* 0x0000000746467c20 */ /* 0x000fe20008410000 */
[----:B------:R-:W2:Y:S01]  /*2720*/  SHFL.IDX PT, R4, R6, 0x1, 0x1c1f ;  /* 0x003c1f0006047f89 */ /* 0x000ea200000e0000 */
[----:B------:R-:W5:Y:S01]  /*2730*/  MUFU.TANH R12, R5 ;  /* 0x00000005000c7308 */ /* 0x000f620000002400 */
[----:B---3--:R-:W-:-:S02]  /*2740*/  IMAD.U32 R39, RZ, RZ, UR6 ;  /* 0x00000006ff277e24 */ /* 0x008fc4000f8e00ff */
[----:B------:R-:W-:Y:S01]  /*2750*/  FMUL.FTZ R72, R24, UR7 ;  /* 0x0000000718487c20 */ /* 0x000fe20008410000 */
[----:B------:R-:W-:Y:S01]  /*2760*/  FMUL.FTZ R71, R71, UR7 ;  /* 0x0000000747477c20 */ /* 0x000fe20008410000 */
[----:B------:R-:W-:Y:S01]  /*2770*/  FMUL.FTZ R34, R36, UR7 ;  /* 0x0000000724227c20 */ /* 0x000fe20008410000 */
[----:B------:R-:W-:Y:S01]  /*2780*/  FMUL.FTZ R36, R41, UR7 ;  /* 0x0000000729247c20 */ /* 0x000fe20008410000 */
[C-C-:B------:R-:W-:Y:S01]  /*2790*/  IADD3 R3, -R2.reuse, 0x61, R39.reuse ;  /* 0x0000006102037810 */ /* 0x140fe20007ffe127 */
[----:B------:R-:W3:Y:S01]  /*27a0*/  SHFL.IDX PT, R6, R6, RZ, 0x1c1f ;  /* 0x001c1fff06067589 */ /* 0x000ee200000e0000 */
[----:B------:R-:W-:Y:S01]  /*27b0*/  IADD3 R39, -R2, 0x60, R39 ;  /* 0x0000006002277810 */ /* 0x000fe20007ffe127 */
[----:B------:R-:W0:Y:S01]  /*27c0*/  MUFU.TANH R35, R35 ;  /* 0x0000002300237308 */ /* 0x000e220000002400 */
[----:B------:R-:W-:Y:S01]  /*27d0*/  FMUL.FTZ R44, R44, UR7 ;  /* 0x000000072c2c7c20 */ /* 0x000fe20008410000 */
[----:B------:R-:W-:Y:S02]  /*27e0*/  VIADD R74, R3, -UR49 ;  /* 0x80000031034a7c36 */ /* 0x000fe40008000000 */
        /* <DEDUP_REMOVED lines=11> */
[----:B--2---:R-:W-:Y:S01]  /*28a0*/  VIADDMNMX R26, R4, R74, R39, PT ;  /* 0x0000004a041a7246 */ /* 0x004fe20003800127 */
[----:B------:R-:W-:Y:S01]  /*28b0*/  FMUL.FTZ R64, R64, UR7 ;  /* 0x0000000740407c20 */ /* 0x000fe20008410000 */
[----:B------:R2:W-:Y:S01]  /*28c0*/  MUFU.TANH R20, R50 ;  /* 0x0000003200147308 */ /* 0x0005e20000002400 */
[----:B------:R-:W-:Y:S01]  /*28d0*/  FMUL.FTZ R65, R65, UR7 ;  /* 0x0000000741417c20 */ /* 0x000fe20008410000 */
[----:B------:R-:W-:Y:S01]  /*28e0*/  ISETP.GT.AND P1, PT, R26, RZ, PT ;  /* 0x000000ff1a00720c */ /* 0x000fe20003f24270 */
[----:B------:R-:W-:Y:S01]  /*28f0*/  FMUL.FTZ R68, R68, UR7 ;  /* 0x0000000744447c20 */ /* 0x000fe20008410000 */
[C---:B------:R-:W-:Y:S01]  /*2900*/  ISETP.GT.AND P2, PT, R26.reuse, 0x1, PT ;  /* 0x000000011a00780c */ /* 0x040fe20003f44270 */
[----:B------:R-:W-:Y:S01]  /*2910*/  FMUL.FTZ R69, R69, UR7 ;  /* 0x0000000745457c20 */ /* 0x000fe20008410000 */
[----:B------:R-:W-:Y:S01]  /*2920*/  ISETP.GT.AND P3, PT, R26, 0x8, PT ;  /* 0x000000081a00780c */ /* 0x000fe20003f64270 */
[----:B------:R-:W0:Y:S01]  /*2930*/  S2UR UR7, SR_CgaCtaId ;  /* 0x00000000000779c3 */ /* 0x000e220000008800 */
[----:B----4-:R-:W-:Y:S01]  /*2940*/  FSEL R76, R76, -INF , P1 ;  /* 0xff8000004c4c7808 */ /* 0x010fe20000800000 */
[----:B------:R5:W-:Y:S01]  /*2950*/  MUFU.TANH R15, R46 ;  /* 0x0000002e000f7308 */ /* 0x000be20000002400 */
[----:B------:R-:W-:Y:S01]  /*2960*/  FSEL R54, R10, -INF , P2 ;  /* 0xff8000000a367808 */ /* 0x000fe20001000000 */
[----:B------:R-:W-:Y:S01]  /*2970*/  UIADD3 UR6, UR22, 0x22840, URZ ;  /* 0x0002284016067890 */ /* 0x000fe2000fffe03f */
[----:B------:R-:W-:-:S02]  /*2980*/  ISETP.GT.AND P1, PT, R26, 0x9, PT ;  /* 0x000000091a00780c */ /* 0x000fc40003f24270 */
[----:B--2---:R-:W-:Y:S02]  /*2990*/  FSEL R50, R11, -INF , P3 ;  /* 0xff8000000b327808 */ /* 0x004fe40001800000 */
[----:B------:R-:W-:Y:S01]  /*29a0*/  FMNMX.FTZ R5, R76, R54, !PT ;  /* 0x000000364c057209 */ /* 0x000fe20007810000 */
[----:B------:R2:W4:Y:S01]  /*29b0*/  MUFU.TANH R32, R42 ;  /* 0x0000002a00207308 */ /* 0x0005220000002400 */
[----:B------:R-:W-:Y:S02]  /*29c0*/  ISETP.GT.AND P2, PT, R26, 0x10, PT ;  /* 0x000000101a00780c */ /* 0x000fe40003f44270 */
[----:B-----5:R-:W-:Y:S02]  /*29d0*/  FSEL R46, R12, -INF , P1 ;  /* 0xff8000000c2e7808 */ /* 0x020fe40000800000 */
[----:B------:R-:W-:Y:S02]  /*29e0*/  FMNMX.FTZ R5, R50, R5, !PT ;  /* 0x0000000532057209 */ /* 0x000fe40007810000 */
[----:B------:R-:W-:Y:S01]  /*29f0*/  ISETP.GT.AND P1, PT, R26, 0x11, PT ;  /* 0x000000111a00780c */ /* 0x000fe20003f24270 */
[----:B------:R-:W5:Y:S01]  /*2a00*/  MUFU.TANH R29, R43 ;  /* 0x0000002b001d7308 */ /* 0x000f620000002400 */
[----:B--2---:R-:W-:-:S02]  /*2a10*/  FSEL R42, R13, -INF , P2 ;  /* 0xff8000000d2a7808 */ /* 0x004fc40001000000 */
[----:B------:R-:W-:Y:S02]  /*2a20*/  FMNMX.FTZ R5, R46, R5, !PT ;  /* 0x000000052e057209 */ /* 0x000fe40007810000 */
[----:B------:R-:W-:Y:S01]  /*2a30*/  ISETP.GT.AND P2, PT, R26, 0x18, PT ;  /* 0x000000181a00780c */ /* 0x000fe20003f44270 */
[----:B0-----:R-:W-:Y:S01]  /*2a40*/  UPRMT UR6, UR7, 0x654, UR6 ;  /* 0x0000065407067896 */ /* 0x001fe20008000006 */
[----:B------:R-:W-:Y:S01]  /*2a50*/  FSEL R40, R35, -INF , P1 ;  /* 0xff80000023287808 */ /* 0x000fe20000800000 */
[----:B------:R-:W0:Y:S01]  /*2a60*/  MUFU.TANH R47, R47 ;  /* 0x0000002f002f7308 */ /* 0x000e220000002400 */
[----:B------:R-:W-:Y:S02]  /*2a70*/  FMNMX.FTZ R5, R42, R5, !PT ;  /* 0x000000052a057209 */ /* 0x000fe40007810000 */
[----:B------:R-:W-:Y:S02]  /*2a80*/  ISETP.GT.AND P1, PT, R26, 0x19, PT ;  /* 0x000000191a00780c */ /* 0x000fe40003f24270 */
[----:B-1----:R-:W-:-:S02]  /*2a90*/  FSEL R38, R38, -INF , P2 ;  /* 0xff80000026267808 */ /* 0x002fc40001000000 */
[----:B------:R-:W-:Y:S01]  /*2aa0*/  FMNMX.FTZ R5, R40, R5, !PT ;  /* 0x0000000528057209 */ /* 0x000fe20007810000 */
[----:B------:R1:W-:Y:S01]  /*2ab0*/  MUFU.TANH R21, R3 ;  /* 0x0000000300157308 */ /* 0x0003e20000002400 */
[----:B------:R-:W-:Y:S01]  /*2ac0*/  ISETP.GT.AND P2, PT, R26, 0x20, PT ;  /* 0x000000201a00780c */ /* 0x000fe20003f44270 */
[----:B------:R-:W-:Y:S01]  /*2ad0*/  SYNCS.ARRIVE.TRANS64.RED.A1T0 RZ, [UR6], RZ ;  /* 0x000000ffffff79a7 */ /* 0x000fe20008100406 */
[----:B------:R-:W-:Y:S02]  /*2ae0*/  FSEL R35, R14, -INF , P1 ;  /* 0xff8000000e237808 */ /* 0x000fe40000800000 */
[----:B------:R-:W-:Y:S02]  /*2af0*/  FMNMX.FTZ R4, R38, R5, !PT ;  /* 0x0000000526047209 */ /* 0x000fe40007810000 */
[----:B------:R-:W-:Y:S01]  /*2b00*/  ISETP.GT.AND P1, PT, R26, 0x21, PT ;  /* 0x000000211a00780c */ /* 0x000fe20003f24270 */
[----:B------:R-:W2:Y:S01]  /*2b10*/  MUFU.TANH R51, R51 ;  /* 0x0000003300337308 */ /* 0x000ea20000002400 */
[----:B----4-:R-:W-:-:S02]  /*2b20*/  FSEL R32, R32, -INF , P2 ;  /* 0xff80000020207808 */ /* 0x010fc40001000000 */
[----:B-1----:R-:W-:Y:S02]  /*2b30*/  FMNMX.FTZ R3, R35, R4, !PT ;  /* 0x0000000423037209 */ /* 0x002fe40007810000 */
[----:B------:R-:W-:Y:S02]  /*2b40*/  ISETP.GT.AND P2, PT, R26, 0x28, PT ;  /* 0x000000281a00780c */ /* 0x000fe40003f44270 */
[----:B-----5:R-:W-:Y:S01]  /*2b50*/  FSEL R29, R29, -INF , P1 ;  /* 0xff8000001d1d7808 */ /* 0x020fe20000800000 */
[----:B------:R-:W1:Y:S01]  /*2b60*/  MUFU.TANH R55, R55 ;  /* 0x0000003700377308 */ /* 0x000e620000002400 */
[----:B------:R-:W-:Y:S02]  /*2b70*/  FMNMX.FTZ R10, R32, R3, !PT ;  /* 0x00000003200a7209 */ /* 0x000fe40007810000 */
[----:B------:R-:W-:Y:S02]  /*2b80*/  ISETP.GT.AND P1, PT, R26, 0x29, PT ;  /* 0x000000291a00780c */ /* 0x000fe40003f24270 */
[----:B------:R-:W-:-:S02]  /*2b90*/  FSEL R4, R15, -INF , P2 ;  /* 0xff8000000f047808 */ /* 0x000fc40001000000 */
[----:B------:R-:W-:Y:S01]  /*2ba0*/  FMNMX.FTZ R3, R29, R10, !PT ;  /* 0x0000000a1d037209 */ /* 0x000fe20007810000 */
[----:B------:R-:W4:Y:S01]  /*2bb0*/  MUFU.TANH R13, R58 ;  /* 0x0000003a000d7308 */ /* 0x000f220000002400 */
[----:B------:R-:W-:Y:S02]  /*2bc0*/  ISETP.GT.AND P2, PT, R26, 0x30, PT ;  /* 0x000000301a00780c */ /* 0x000fe40003f44270 */
[----:B0-----:R-:W-:Y:S02]  /*2bd0*/  FSEL R5, R47, -INF , P1 ;  /* 0xff8000002f057808 */ /* 0x001fe40000800000 */
[----:B------:R-:W-:Y:S02]  /*2be0*/  FMNMX.FTZ R12, R4, R3, !PT ;  /* 0x00000003040c7209 */ /* 0x000fe40007810000 */
[----:B------:R-:W-:Y:S01]  /*2bf0*/  ISETP.GT.AND P1, PT, R26, 0x31, PT ;  /* 0x000000311a00780c */ /* 0x000fe20003f24270 */
[----:B------:R-:W0:Y:S01]  /*2c00*/  MUFU.TANH R59, R59 ;  /* 0x0000003b003b7308 */ /* 0x000e220000002400 */
[----:B------:R-:W-:-:S02]  /*2c10*/  FSEL R10, R20, -INF , P2 ;  /* 0xff800000140a7808 */ /* 0x000fc40001000000 */
[----:B------:R-:W-:Y:S02]  /*2c20*/  FMNMX.FTZ R3, R5, R12, !PT ;  /* 0x0000000c05037209 */ /* 0x000fe40007810000 */
[----:B------:R-:W-:Y:S02]  /*2c30*/  ISETP.GT.AND P2, PT, R26, 0x38, PT ;  /* 0x000000381a00780c */ /* 0x000fe40003f44270 */
[----:B--2---:R-:W-:Y:S01]  /*2c40*/  FSEL R11, R51, -INF , P1 ;  /* 0xff800000330b7808 */ /* 0x004fe20000800000 */
[----:B------:R-:W2:Y:S01]  /*2c50*/  MUFU.TANH R62, R62 ;  /* 0x0000003e003e7308 */ /* 0x000ea20000002400 */
[----:B------:R-:W-:Y:S02]  /*2c60*/  FMNMX.FTZ R14, R10, R3, !PT ;  /* 0x000000030a0e7209 */ /* 0x000fe40007810000 */
[----:B------:R-:W-:Y:S02]  /*2c70*/  ISETP.GT.AND P1, PT, R26, 0x39, PT ;  /* 0x000000391a00780c */ /* 0x000fe40003f24270 */
[----:B------:R-:W-:-:S02]  /*2c80*/  FSEL R12, R21, -INF , P2 ;  /* 0xff800000150c7808 */ /* 0x000fc40001000000 */
[----:B------:R-:W-:Y:S01]  /*2c90*/  FMNMX.FTZ R3, R11, R14, !PT ;  /* 0x0000000e0b037209 */ /* 0x000fe20007810000 */
[----:B------:R-:W5:Y:S01]  /*2ca0*/  MUFU.TANH R25, R63 ;  /* 0x0000003f00197308 */ /* 0x000f620000002400 */
[----:B------:R-:W-:Y:S02]  /*2cb0*/  ISETP.GT.AND P2, PT, R26, 0x40, PT ;  /* 0x000000401a00780c */ /* 0x000fe40003f44270 */
[----:B-1----:R-:W-:Y:S02]  /*2cc0*/  FSEL R14, R55, -INF , P1 ;  /* 0xff800000370e7808 */ /* 0x002fe40000800000 */
[----:B------:R-:W-:Y:S02]  /*2cd0*/  FMNMX.FTZ R3, R12, R3, !PT ;  /* 0x000000030c037209 */ /* 0x000fe40007810000 */
[----:B------:R-:W-:Y:S01]  /*2ce0*/  ISETP.GT.AND P1, PT, R26, 0x41, PT ;  /* 0x000000411a00780c */ /* 0x000fe20003f24270 */
[----:B------:R-:W1:Y:S01]  /*2cf0*/  MUFU.TANH R66, R66 ;  /* 0x0000004200427308 */ /* 0x000e620000002400 */
[----:B----4-:R-:W-:-:S02]  /*2d00*/  FSEL R13, R13, -INF , P2 ;  /* 0xff8000000d0d7808 */ /* 0x010fc40001000000 */
[----:B------:R-:W-:Y:S02]  /*2d10*/  FMNMX.FTZ R20, R14, R3, !PT ;  /* 0x000000030e147209 */ /* 0x000fe40007810000 */
[C---:B------:R-:W-:Y:S02]  /*2d20*/  ISETP.GT.AND P2, PT, R26.reuse, 0x48, PT ;  /* 0x000000481a00780c */ /* 0x040fe40003f44270 */
[----:B0-----:R-:W-:Y:S01]  /*2d30*/  FSEL R15, R59, -INF , P1 ;  /* 0xff8000003b0f7808 */ /* 0x001fe20000800000 */
[----:B------:R-:W0:Y:S01]  /*2d40*/  MUFU.TANH R67, R67 ;  /* 0x0000004300437308 */ /* 0x000e220000002400 */
[----:B------:R-:W-:Y:S02]  /*2d50*/  FMNMX.FTZ R24, R13, R20, !PT ;  /* 0x000000140d187209 */ /* 0x000fe40007810000 */
[----:B------:R-:W-:Y:S02]  /*2d60*/  ISETP.GT.AND P1, PT, R26, 0x49, PT ;  /* 0x000000491a00780c */ /* 0x000fe40003f24270 */
[----:B--2---:R-:W-:-:S02]  /*2d70*/  FSEL R20, R62, -INF , P2 ;  /* 0xff8000003e147808 */ /* 0x004fc40001000000 */
[----:B------:R-:W-:Y:S01]  /*2d80*/  FMNMX.FTZ R3, R15, R24, !PT ;  /* 0x000000180f037209 */ /* 0x000fe20007810000 */
[----:B------:R-:W2:Y:S01]  /*2d90*/  MUFU.TANH R70, R70 ;  /* 0x0000004600467308 */ /* 0x000ea20000002400 */
[----:B------:R-:W-:Y:S02]  /*2da0*/  ISETP.GT.AND P2, PT, R26, 0x50, PT ;  /* 0x000000501a00780c */ /* 0x000fe40003f44270 */
[----:B-----5:R-:W-:Y:S02]  /*2db0*/  FSEL R25, R25, -INF , P1 ;  /* 0xff80000019197808 */ /* 0x020fe40000800000 */
[----:B------:R-:W-:Y:S02]  /*2dc0*/  FMNMX.FTZ R24, R20, R3, !PT ;  /* 0x0000000314187209 */ /* 0x000fe40007810000 */
[----:B------:R-:W-:Y:S01]  /*2dd0*/  ISETP.GT.AND P1, PT, R26, 0x51, PT ;  /* 0x000000511a00780c */ /* 0x000fe20003f24270 */
[----:B------:R-:W4:Y:S01]  /*2de0*/  MUFU.TANH R71, R71 ;  /* 0x0000004700477308 */ /* 0x000f220000002400 */
[----:B-1----:R-:W-:-:S02]  /*2df0*/  FSEL R21, R66, -INF , P2 ;  /* 0xff80000042157808 */ /* 0x002fc40001000000 */
[----:B------:R-:W-:Y:S02]  /*2e00*/  FMNMX.FTZ R58, R25, R24, !PT ;  /* 0x00000018193a7209 */ /* 0x000fe40007810000 */
[C---:B------:R-:W-:Y:S02]  /*2e10*/  ISETP.GT.AND P2, PT, R26.reuse, 0x58, PT ;  /* 0x000000581a00780c */ /* 0x040fe40003f44270 */
[----:B0-----:R-:W-:Y:S01]  /*2e20*/  FSEL R24, R67, -INF , P1 ;  /* 0xff80000043187808 */ /* 0x001fe20000800000 */
[----:B------:R-:W-:Y:S01]  /*2e30*/  MUFU.TANH R51, R44 ;  /* 0x0000002c00337308 */ /* 0x000fe20000002400 */
[----:B------:R-:W-:Y:S02]  /*2e40*/  FMNMX.FTZ R3, R21, R58, !PT ;  /* 0x0000003a15037209 */ /* 0x000fe40007810000 */
[----:B------:R-:W-:Y:S02]  /*2e50*/  ISETP.GT.AND P1, PT, R26, 0x59, PT ;  /* 0x000000591a00780c */ /* 0x000fe40003f24270 */
[----:B--2---:R-:W-:-:S02]  /*2e60*/  FSEL R26, R70, -INF , P2 ;  /* 0xff800000461a7808 */ /* 0x004fc40001000000 */
[----:B------:R-:W-:Y:S01]  /*2e70*/  FMNMX.FTZ R41, R24, R3, !PT ;  /* 0x0000000318297209 */ /* 0x000fe20007810000 */
[----:B------:R-:W0:Y:S01]  /*2e80*/  MUFU.TANH R72, R72 ;  /* 0x0000004800487308 */ /* 0x000e220000002400 */
[----:B----4-:R-:W-:Y:S02]  /*2e90*/  FSEL R3, R71, -INF , P1 ;  /* 0xff80000047037808 */ /* 0x010fe40000800000 */
[----:B------:R-:W-:Y:S02]  /*2ea0*/  FMNMX.FTZ R58, R26, R41, !PT ;  /* 0x000000291a3a7209 */ /* 0x000fe40007810000 */
[----:B---3--:R-:W-:Y:S02]  /*2eb0*/  VIADDMNMX R39, R6, R74, R39, PT ;  /* 0x0000004a06277246 */ /* 0x008fe40003800127 */
[----:B------:R-:W-:Y:S01]  /*2ec0*/  FMNMX.FTZ R58, R3, R58, !PT ;  /* 0x0000003a033a7209 */ /* 0x000fe20007810000 */
[----:B------:R-:W1:Y:S01]  /*2ed0*/  MUFU.TANH R73, R73 ;  /* 0x0000004900497308 */ /* 0x000e620000002400 */
[----:B------:R-:W-:-:S02]  /*2ee0*/  ISETP.GT.AND P1, PT, R39, RZ, PT ;  /* 0x000000ff2700720c */ /* 0x000fc40003f24270 */
[C---:B------:R-:W-:Y:S01]  /*2ef0*/  ISETP.GT.AND P2, PT, R39.reuse, 0x1, PT ;  /* 0x000000012700780c */ /* 0x040fe20003f44270 */
[----:B------:R-:W2:Y:S01]  /*2f00*/  SHFL.BFLY PT, R41, R58, 0x2, 0x1f ;  /* 0x0c401f003a297f89 */ /* 0x000ea200000e0000 */
[----:B------:R-:W-:-:S03]  /*2f10*/  ISETP.GT.AND P3, PT, R39, 0x8, PT ;  /* 0x000000082700780c */ /* 0x000fc60003f64270 */
[----:B------:R-:W-:Y:S01]  /*2f20*/  MUFU.TANH R27, R27 ;  /* 0x0000001b001b7308 */ /* 0x000fe20000002400 */
[----:B0-----:R-:W-:Y:S02]  /*2f30*/  FSEL R72, R72, -INF , P1 ;  /* 0xff80000048487808 */ /* 0x001fe40000800000 */
[----:B------:R-:W-:-:S05]  /*2f40*/  ISETP.GT.AND P1, PT, R39, 0x9, PT ;  /* 0x000000092700780c */ /* 0x000fca0003f24270 */
[----:B------:R-:W0:Y:S01]  /*2f50*/  MUFU.TANH R28, R28 ;  /* 0x0000001c001c7308 */ /* 0x000e220000002400 */
[----:B-1----:R-:W-:Y:S02]  /*2f60*/  FSEL R73, R73, -INF , P2 ;  /* 0xff80000049497808 */ /* 0x002fe40001000000 */
[----:B------:R-:W-:-:S05]  /*2f70*/  ISETP.GT.AND P2, PT, R39, 0x10, PT ;  /* 0x000000102700780c */ /* 0x000fca0003f44270 */
[----:B------:R-:W1:Y:S01]  /*2f80*/  MUFU.TANH R31, R31 ;  /* 0x0000001f001f7308 */ /* 0x000e620000002400 */
[----:B--2---:R-:W-:-:S07]  /*2f90*/  FMNMX.FTZ R41, R58, R41, !PT ;  /* 0x000000293a297209 */ /* 0x004fce0007810000 */
[----:B------:R-:W2:Y:S01]  /*2fa0*/  MUFU.TANH R30, R30 ;  /* 0x0000001e001e7308 */ /* 0x000ea20000002400 */
[----:B------:R-:W3:Y:S01]  /*2fb0*/  SHFL.BFLY PT, R44, R41, 0x1, 0x1f ;  /* 0x0c201f00292c7f89 */ /* 0x000ee200000e0000 */
[----:B0-----:R-:W-:Y:S02]  /*2fc0*/  FSEL R43, R28, -INF , P1 ;  /* 0xff8000001c2b7808 */ /* 0x001fe40000800000 */
[----:B------:R-:W-:-:S04]  /*2fd0*/  ISETP.GT.AND P1, PT, R39, 0x11, PT ;  /* 0x000000112700780c */ /* 0x000fc80003f24270 */
[----:B------:R-:W0:Y:S01]  /*2fe0*/  MUFU.TANH R34, R34 ;  /* 0x0000002200227308 */ /* 0x000e220000002400 */
[----:B-1----:R-:W-:-:S07]  /*2ff0*/  FSEL R31, R31, -INF , P2 ;  /* 0xff8000001f1f7808 */ /* 0x002fce0001000000 */
[----:B------:R-:W1:Y:S08]  /*3000*/  MUFU.TANH R33, R33 ;  /* 0x0000002100217308 */ /* 0x000e700000002400 */
[----:B------:R-:W4:Y:S01]  /*3010*/  MUFU.TANH R37, R37 ;  /* 0x0000002500257308 */ /* 0x000f220000002400 */
[----:B---3--:R-:W-:Y:S02]  /*3020*/  FMNMX.FTZ R6, R41, R44, !PT ;  /* 0x0000002c29067209 */ /* 0x008fe40007810000 */
[----:B------:R-:W-:-:S02]  /*3030*/  FSEL R41, R27, -INF , P3 ;  /* 0xff8000001b297808 */ /* 0x000fc40001800000 */
[----:B------:R-:W-:Y:S01]  /*3040*/  FMNMX.FTZ R44, R72, R73, !PT ;  /* 0x00000049482c7209 */ /* 0x000fe20007810000 */
[C---:B------:R-:W-:Y:S01]  /*3050*/  FMUL.FTZ R27, R6.reuse, UR10 ;  /* 0x0000000a061b7c20 */ /* 0x040fe20008410000 */
[----:B------:R-:W-:Y:S01]  /*3060*/  ISETP.GT.AND P3, PT, R39, 0x18, PT ;  /* 0x000000182700780c */ /* 0x000fe20003f64270 */
[----:B------:R-:W3:Y:S01]  /*3070*/  MUFU.TANH R36, R36 ;  /* 0x0000002400247308 */ /* 0x000ee20000002400 */
[----:B------:R-:W-:Y:S02]  /*3080*/  FMNMX.FTZ R44, R41, R44, !PT ;  /* 0x0000002c292c7209 */ /* 0x000fe40007810000 */
[----:B------:R-:W-:Y:S02]  /*3090*/  FSETP.NEU.FTZ.AND P2, PT, R6, -INF , PT ;  /* 0xff8000000600780b */ /* 0x000fe40003f5d000 */
[----:B------:R-:W-:Y:S02]  /*30a0*/  FMNMX.FTZ R28, R43, R44, !PT ;  /* 0x0000002c2b1c7209 */ /* 0x000fe40007810000 */
[----:B--2---:R-:W-:Y:S01]  /*30b0*/  FSEL R44, R30, -INF , P1 ;  /* 0xff8000001e2c7808 */ /* 0x004fe20000800000 */
[----:B------:R2:W5:Y:S01]  /*30c0*/  MUFU.TANH R55, R45 ;  /* 0x0000002d00377308 */ /* 0x0005620000002400 */
[----:B------:R-:W-:-:S02]  /*30d0*/  ISETP.GT.AND P1, PT, R39, 0x19, PT ;  /* 0x000000192700780c */ /* 0x000fc40003f24270 */
[----:B0-----:R-:W-:Y:S02]  /*30e0*/  FSEL R34, R34, -INF , P3 ;  /* 0xff80000022227808 */ /* 0x001fe40001800000 */
[----:B------:R-:W-:Y:S02]  /*30f0*/  FSEL R27, R27, RZ, P2 ;  /* 0x000000ff1b1b7208 */ /* 0x000fe40001000000 */
[----:B------:R-:W-:Y:S01]  /*3100*/  ISETP.GT.AND P2, PT, R39, 0x20, PT ;  /* 0x000000202700780c */ /* 0x000fe20003f44270 */
[----:B------:R-:W0:Y:S01]  /*3110*/  MUFU.TANH R48, R48 ;  /* 0x0000003000307308 */ /* 0x000e220000002400 */
[----:B--2---:R-:W-:Y:S01]  /*3120*/  FMNMX.FTZ R45, R31, R28, !PT ;  /* 0x0000001c1f2d7209 */ /* 0x004fe20007810000 */
[--C-:B------:R-:W-:Y:S01]  /*3130*/  FFMA.FTZ R155, R50, UR10, -R27.reuse ;  /* 0x0000000a329b7c23 */ /* 0x100fe2000801081b */
[----:B-1----:R-:W-:Y:S01]  /*3140*/  FSEL R33, R33, -INF , P1 ;  /* 0xff80000021217808 */ /* 0x002fe20000800000 */
[--C-:B------:R-:W-:Y:S01]  /*3150*/  FFMA.FTZ R157, R42, UR10, -R27.reuse ;  /* 0x0000000a2a9d7c23 */ /* 0x100fe2000801081b */
[----:B------:R-:W-:Y:S01]  /*3160*/  FMNMX.FTZ R45, R44, R45, !PT ;  /* 0x0000002d2c2d7209 */ /* 0x000fe20007810000 */
[--C-:B------:R-:W-:Y:S01]  /*3170*/  FFMA.FTZ R54, R54, UR10, -R27.reuse ;  /* 0x0000000a36367c23 */ /* 0x100fe2000801081b */
[----:B------:R-:W-:Y:S01]  /*3180*/  ISETP.GT.AND P1, PT, R39, 0x21, PT ;  /* 0x000000212700780c */ /* 0x000fe20003f24270 */
[----:B------:R-:W1:Y:S01]  /*3190*/  MUFU.TANH R49, R49 ;  /* 0x0000003100317308 */ /* 0x000e620000002400 */
[----:B------:R-:W-:Y:S01]  /*31a0*/  FMNMX.FTZ R28, R34, R45, !PT ;  /* 0x0000002d221c7209 */ /* 0x000fe20007810000 */
[--C-:B------:R-:W-:Y:S01]  /*31b0*/  FFMA.FTZ R58, R35, UR10, -R27.reuse ;  /* 0x0000000a233a7c23 */ /* 0x100fe2000801081b */
[----:B----4-:R-:W-:Y:S01]  /*31c0*/  FSEL R37, R37, -INF , P2 ;  /* 0xff80000025257808 */ /* 0x010fe20001000000 */
[--C-:B------:R-:W-:Y:S01]  /*31d0*/  FFMA.FTZ R32, R32, UR10, -R27.reuse ;  /* 0x0000000a20207c23 */ /* 0x100fe2000801081b */
[----:B------:R-:W-:Y:S01]  /*31e0*/  FMNMX.FTZ R28, R33, R28, !PT ;  /* 0x0000001c211c7209 */ /* 0x000fe20007810000 */
[--C-:B------:R-:W-:Y:S01]  /*31f0*/  FFMA.FTZ R5, R5, UR10, -R27.reuse ;  /* 0x0000000a05057c23 */ /* 0x100fe2000801081b */
[----:B------:R-:W-:Y:S01]  /*3200*/  ISETP.GT.AND P2, PT, R39, 0x28, PT ;  /* 0x000000282700780c */ /* 0x000fe20003f44270 */
[----:B------:R-:W2:Y:S01]  /*3210*/  MUFU.TANH R52, R52 ;  /* 0x0000003400347308 */ /* 0x000ea20000002400 */
[----:B---3--:R-:W-:Y:S01]  /*3220*/  FSEL R36, R36, -INF , P1 ;  /* 0xff80000024247808 */ /* 0x008fe20000800000 */
[--C-:B------:R-:W-:Y:S01]  /*3230*/  FFMA.FTZ R59, R4, UR10, -R27.reuse ;  /* 0x0000000a043b7c23 */ /* 0x100fe2000801081b */
[----:B------:R-:W-:Y:S01]  /*3240*/  FMNMX.FTZ R47, R37, R28, !PT ;  /* 0x0000001c252f7209 */ /* 0x000fe20007810000 */
[--C-:B------:R-:W-:Y:S01]  /*3250*/  FFMA.FTZ R4, R11, UR10, -R27.reuse ;  /* 0x0000000a0b047c23 */ /* 0x100fe2000801081b */
[----:B------:R-:W-:Y:S01]  /*3260*/  ISETP.GT.AND P1, PT, R39, 0x29, PT ;  /* 0x000000292700780c */ /* 0x000fe20003f24270 */
[--C-:B------:R-:W-:Y:S01]  /*3270*/  FFMA.FTZ R171, R20, UR10, -R27.reuse ;  /* 0x0000000a14ab7c23 */ /* 0x100fe2000801081b */
[----:B------:R-:W-:Y:S01]  /*3280*/  FSEL R45, R51, -INF , P2 ;  /* 0xff800000332d7808 */ /* 0x000fe20001000000 */
[----:B------:R-:W3:Y:S01]  /*3290*/  MUFU.TANH R53, R53 ;  /* 0x0000003500357308 */ /* 0x000ee20000002400 */
[----:B------:R-:W-:Y:S01]  /*32a0*/  FMNMX.FTZ R30, R36, R47, !PT ;  /* 0x0000002f241e7209 */ /* 0x000fe20007810000 */
[--C-:B------:R-:W-:Y:S01]  /*32b0*/  FFMA.FTZ R20, R24, UR10, -R27.reuse ;  /* 0x0000000a18147c23 */ /* 0x100fe2000801081b */
[----:B------:R-:W-:Y:S01]  /*32c0*/  ISETP.GT.AND P2, PT, R39, 0x30, PT ;  /* 0x000000302700780c */ /* 0x000fe20003f44270 */
[--C-:B------:R-:W-:Y:S01]  /*32d0*/  FFMA.FTZ R153, R76, UR10, -R27.reuse ;  /* 0x0000000a4c997c23 */ /* 0x100fe2000801081b */
[----:B-----5:R-:W-:Y:S01]  /*32e0*/  FSEL R47, R55, -INF , P1 ;  /* 0xff800000372f7808 */ /* 0x020fe20000800000 */
[--C-:B------:R-:W-:Y:S01]  /*32f0*/  FFMA.FTZ R175, R26, UR10, -R27.reuse ;  /* 0x0000000a1aaf7c23 */ /* 0x100fe2000801081b */
[----:B------:R-:W-:Y:S01]  /*3300*/  FMNMX.FTZ R30, R45, R30, !PT ;  /* 0x0000001e2d1e7209 */ /* 0x000fe20007810000 */
[----:B------:R-:W4:Y:S01]  /*3310*/  MUFU.TANH R56, R56 ;  /* 0x0000003800387308 */ /* 0x000f220000002400 */
[----:B------:R-:W-:Y:S01]  /*3320*/  ISETP.GT.AND P1, PT, R39, 0x31, PT ;  /* 0x000000312700780c */ /* 0x000fe20003f24270 */
[--C-:B------:R-:W-:Y:S01]  /*3330*/  FFMA.FTZ R165, R10, UR10, -R27.reuse ;  /* 0x0000000a0aa57c23 */ /* 0x100fe2000801081b */
[----:B0-----:R-:W-:Y:S01]  /*3340*/  FSEL R48, R48, -INF , P2 ;  /* 0xff80000030307808 */ /* 0x001fe20001000000 */
[--C-:B------:R-:W-:Y:S01]  /*3350*/  FFMA.FTZ R167, R12, UR10, -R27.reuse ;  /* 0x0000000a0ca77c23 */ /* 0x100fe2000801081b */
[----:B------:R-:W-:Y:S01]  /*3360*/  FMNMX.FTZ R51, R47, R30, !PT ;  /* 0x0000001e2f337209 */ /* 0x000fe20007810000 */
[--C-:B------:R-:W-:Y:S01]  /*3370*/  FFMA.FTZ R30, R46, UR10, -R27.reuse ;  /* 0x0000000a2e1e7c23 */ /* 0x100fe2000801081b */
[----:B------:R-:W-:Y:S01]  /*3380*/  ISETP.GT.AND P2, PT, R39, 0x38, PT ;  /* 0x000000382700780c */ /* 0x000fe20003f44270 */
[----:B------:R-:W0:Y:S01]  /*3390*/  MUFU.TANH R57, R57 ;  /* 0x0000003900397308 */ /* 0x000e220000002400 */
[----:B-1----:R-:W-:Y:S01]  /*33a0*/  FSEL R49, R49, -INF , P1 ;  /* 0xff80000031317808 */ /* 0x002fe20000800000 */
[--C-:B------:R-:W-:Y:S01]  /*33b0*/  FFMA.FTZ R10, R14, UR10, -R27.reuse ;  /* 0x0000000a0e0a7c23 */ /* 0x100fe2000801081b */
[----:B------:R-:W-:Y:S01]  /*33c0*/  FMNMX.FTZ R50, R48, R51, !PT ;  /* 0x0000003330327209 */ /* 0x000fe20007810000 */
[--C-:B------:R-:W-:Y:S01]  /*33d0*/  FFMA.FTZ R169, R13, UR10, -R27.reuse ;  /* 0x0000000a0da97c23 */ /* 0x100fe2000801081b */
[----:B------:R-:W-:Y:S01]  /*33e0*/  ISETP.GT.AND P1, PT, R39, 0x39, PT ;  /* 0x000000392700780c */ /* 0x000fe20003f24270 */
[--C-:B------:R-:W-:Y:S01]  /*33f0*/  FFMA.FTZ R12, R15, UR10, -R27.reuse ;  /* 0x0000000a0f0c7c23 */ /* 0x100fe2000801081b */
[----:B--2---:R-:W-:Y:S01]  /*3400*/  FSEL R46, R52, -INF , P2 ;  /* 0xff800000342e7808 */ /* 0x004fe20001000000 */
[----:B------:R-:W-:Y:S01]  /*3410*/  MUFU.TANH R60, R60 ;  /* 0x0000003c003c7308 */ /* 0x000fe20000002400 */
[----:B------:R-:W-:Y:S01]  /*3420*/  FMNMX.FTZ R51, R49, R50, !PT ;  /* 0x0000003231337209 */ /* 0x000fe20007810000 */
[--C-:B------:R-:W-:Y:S01]  /*3430*/  FFMA.FTZ R14, R25, UR10, -R27.reuse ;  /* 0x0000000a190e7c23 */ /* 0x100fe2000801081b */
[----:B------:R-:W-:Y:S01]  /*3440*/  ISETP.GT.AND P2, PT, R39, 0x40, PT ;  /* 0x000000402700780c */ /* 0x000fe20003f44270 */
[----:B------:R-:W-:Y:S01]  /*3450*/  FFMA.FTZ R173, R21, UR10, -R27 ;  /* 0x0000000a15ad7c23 */ /* 0x000fe2000801081b */
[----:B---3--:R-:W-:-:S02]  /*3460*/  FSEL R50, R53, -INF , P1 ;  /* 0xff80000035327808 */ /* 0x008fc40000800000 */
[----:B------:R-:W-:Y:S01]  /*3470*/  FMNMX.FTZ R51, R46, R51, !PT ;  /* 0x000000332e337209 */ /* 0x000fe20007810000 */
[----:B------:R-:W1:Y:S01]  /*3480*/  MUFU.TANH R61, R61 ;  /* 0x0000003d003d7308 */ /* 0x000e620000002400 */
[C---:B------:R-:W-:Y:S02]  /*3490*/  ISETP.GT.AND P1, PT, R39.reuse, 0x41, PT ;  /* 0x000000412700780c */ /* 0x040fe40003f24270 */
[----:B----4-:R-:W-:Y:S02]  /*34a0*/  FSEL R42, R56, -INF , P2 ;  /* 0xff800000382a7808 */ /* 0x010fe40001000000 */
[----:B------:R-:W-:Y:S02]  /*34b0*/  FMNMX.FTZ R53, R50, R51, !PT ;  /* 0x0000003332357209 */ /* 0x000fe40007810000 */
[----:B------:R-:W-:Y:S01]  /*34c0*/  ISETP.GT.AND P2, PT, R39, 0x48, PT ;  /* 0x000000482700780c */ /* 0x000fe20003f44270 */
[----:B------:R-:W2:Y:S01]  /*34d0*/  MUFU.TANH R64, R64 ;  /* 0x0000004000407308 */ /* 0x000ea20000002400 */
[----:B0-----:R-:W-:Y:S01]  /*34e0*/  FSEL R51, R57, -INF , P1 ;  /* 0xff80000039337808 */ /* 0x001fe20000800000 */
[----:B------:R-:W-:Y:S01]  /*34f0*/  FFMA.FTZ R57, R38, UR10, -R27 ;  /* 0x0000000a26397c23 */ /* 0x000fe2000801081b */
[----:B------:R-:W-:-:S02]  /*3500*/  FMNMX.FTZ R52, R42, R53, !PT ;  /* 0x000000352a347209 */ /* 0x000fc40007810000 */
[----:B------:R-:W-:Y:S02]  /*3510*/  ISETP.GT.AND P1, PT, R39, 0x49, PT ;  /* 0x000000492700780c */ /* 0x000fe40003f24270 */
[----:B------:R-:W-:Y:S01]  /*3520*/  FMNMX.FTZ R53, R51, R52, !PT ;  /* 0x0000003433357209 */ /* 0x000fe20007810000 */
[----:B------:R-:W0:Y:S01]  /*3530*/  MUFU.TANH R65, R65 ;  /* 0x0000004100417308 */ /* 0x000e220000002400 */
[----:B-1----:R-:W-:Y:S02]  /*3540*/  FSEL R52, R61, -INF , P1 ;  /* 0xff8000003d347808 */ /* 0x002fe40000800000 */
[----:B------:R-:W-:-:S05]  /*3550*/  ISETP.GT.AND P1, PT, R39, 0x51, PT ;  /* 0x000000512700780c */ /* 0x000fca0003f24270 */
[----:B------:R1:W-:Y:S08]  /*3560*/  MUFU.EX2 R28, R54 ;  /* 0x00000036001c7308 */ /* 0x0003f00000000800 */
[----:B------:R-:W3:Y:S01]  /*3570*/  MUFU.TANH R68, R68 ;  /* 0x0000004400447308 */ /* 0x000ee20000002400 */
[----:B-1----:R-:W-:Y:S01]  /*3580*/  FFMA.FTZ R54, R40, UR10, -R27 ;  /* 0x0000000a28367c23 */ /* 0x002fe2000801081b */
[----:B------:R-:W-:-:S02]  /*3590*/  FSEL R40, R60, -INF , P2 ;  /* 0xff8000003c287808 */ /* 0x000fc40001000000 */
[C---:B------:R-:W-:Y:S02]  /*35a0*/  ISETP.GT.AND P2, PT, R39.reuse, 0x50, PT ;  /* 0x000000502700780c */ /* 0x040fe40003f44270 */
[----:B------:R-:W-:Y:S02]  /*35b0*/  FMNMX.FTZ R53, R40, R53, !PT ;  /* 0x0000003528357209 */ /* 0x000fe40007810000 */
[----:B------:R-:W1:Y:S01]  /*35c0*/  MUFU.TANH R69, R69 ;  /* 0x0000004500457308 */ /* 0x000e620000002400 */
[----:B--2---:R-:W-:Y:S02]  /*35d0*/  FSEL R38, R64, -INF , P2 ;  /* 0xff80000040267808 */ /* 0x004fe40001000000 */
[----:B------:R-:W-:Y:S02]  /*35e0*/  FMNMX.FTZ R55, R52, R53, !PT ;  /* 0x0000003534377209 */ /* 0x000fe40007810000 */
[----:B------:R-:W-:Y:S02]  /*35f0*/  ISETP.GT.AND P2, PT, R39, 0x58, PT ;  /* 0x000000582700780c */ /* 0x000fe40003f44270 */
[----:B0-----:R-:W-:Y:S01]  /*3600*/  FSEL R53, R65, -INF , P1 ;  /* 0xff80000041357808 */ /* 0x001fe20000800000 */
[----:B------:R0:W-:Y:S01]  /*3610*/  MUFU.EX2 R56, R54 ;  /* 0x0000003600387308 */ /* 0x0001e20000000800 */
[----:B------:R-:W-:-:S02]  /*3620*/  ISETP.GT.AND P1, PT, R39, 0x59, PT ;  /* 0x000000592700780c */ /* 0x000fc40003f24270 */
[----:B---3--:R-:W-:-:S05]  /*3630*/  FSEL R35, R68, -INF , P2 ;  /* 0xff80000044237808 */ /* 0x008fca0001000000 */
[----:B------:R2:W-:Y:S01]  /*3640*/  MUFU.EX2 R161, R32 ;  /* 0x0000002000a17308 */ /* 0x0005e20000000800 */
[----:B0-----:R-:W-:Y:S01]  /*3650*/  FMNMX.FTZ R54, R38, R55, !PT ;  /* 0x0000003726367209 */ /* 0x001fe20007810000 */
[--C-:B------:R-:W-:Y:S01]  /*3660*/  FFMA.FTZ R55, R29, UR10, -R27.reuse ;  /* 0x0000000a1d377c23 */ /* 0x100fe2000801081b */
[----:B-1----:R-:W-:Y:S01]  /*3670*/  FSEL R39, R69, -INF , P1 ;  /* 0xff80000045277808 */ /* 0x002fe20000800000 */
[----:B------:R-:W-:Y:S01]  /*3680*/  FFMA.FTZ R27, R3, UR10, -R27 ;  /* 0x0000000a031b7c23 */ /* 0x000fe2000801081b */
[----:B------:R-:W-:-:S03]  /*3690*/  FMNMX.FTZ R54, R53, R54, !PT ;  /* 0x0000003635367209 */ /* 0x000fc60007810000 */
[----:B------:R0:W-:Y:S01]  /*36a0*/  MUFU.EX2 R62, R5 ;  /* 0x00000005003e7308 */ /* 0x0001e20000000800 */
[----:B------:R-:W-:-:S04]  /*36b0*/  FMNMX.FTZ R54, R35, R54, !PT ;  /* 0x0000003623367209 */ /* 0x000fc80007810000 */
[----:B------:R-:W-:-:S03]  /*36c0*/  FMNMX.FTZ R54, R39, R54, !PT ;  /* 0x0000003627367209 */ /* 0x000fc60007810000 */
[----:B------:R-:W1:Y:S02]  /*36d0*/  MUFU.EX2 R153, R153 ;  /* 0x0000009900997308 */ /* 0x000e640000000800 */
[----:B------:R-:W3:Y:S06]  /*36e0*/  SHFL.BFLY PT, R29, R54, 0x2, 0x1f ;  /* 0x0c401f00361d7f89 */ /* 0x000eec00000e0000 */
[----:B------:R-:W4:Y:S08]  /*36f0*/  MUFU.EX2 R155, R155 ;  /* 0x0000009b009b7308 */ /* 0x000f300000000800 */
[----:B------:R-:W5:Y:S08]  /*3700*/  MUFU.EX2 R30, R30 ;  /* 0x0000001e001e7308 */ /* 0x000f700000000800 */
[----:B------:R-:W-:Y:S01]  /*3710*/  MUFU.EX2 R157, R157 ;  /* 0x0000009d009d7308 */ /* 0x000fe20000000800 */
[----:B---3--:R-:W-:-:S05]  /*3720*/  FMNMX.FTZ R29, R54, R29, !PT ;  /* 0x0000001d361d7209 */ /* 0x008fca0007810000 */
[----:B--2---:R-:W0:Y:S02]  /*3730*/  SHFL.BFLY PT, R32, R29, 0x1, 0x1f ;  /* 0x0c201f001d207f89 */ /* 0x004e2400000e0000 */
[----:B------:R-:W-:Y:S08]  /*3740*/  MUFU.EX2 R57, R57 ;  /* 0x0000003900397308 */ /* 0x000ff00000000800 */
[----:B------:R-:W2:Y:S08]  /*3750*/  MUFU.EX2 R58, R58 ;  /* 0x0000003a003a7308 */ /* 0x000eb00000000800 */
[----:B------:R-:W-:Y:S01]  /*3760*/  MUFU.EX2 R60, R55 ;  /* 0x00000037003c7308 */ /* 0x000fe20000000800 */
[----:B0-----:R-:W-:Y:S01]  /*3770*/  FMNMX.FTZ R5, R29, R32, !PT ;  /* 0x000000201d057209 */ /* 0x001fe20007810000 */
[----:B-1----:R-:W-:-:S06]  /*3780*/  FADD.FTZ R32, R153, R28 ;  /* 0x0000001c99207221 */ /* 0x002fcc0000010000 */
[----:B------:R-:W-:Y:S01]  /*3790*/  MUFU.EX2 R59, R59 ;  /* 0x0000003b003b7308 */ /* 0x000fe20000000800 */
[----:B------:R-:W-:Y:S01]  /*37a0*/  F2FP.F16.F32.PACK_AB R153, R28, R153 ;  /* 0x000000991c99723e */ /* 0x000fe200000000ff */
[C---:B------:R-:W-:Y:S01]  /*37b0*/  FMUL.FTZ R11, R5.reuse, UR10 ;  /* 0x0000000a050b7c20 */ /* 0x040fe20008410000 */
[----:B------:R-:W-:Y:S01]  /*37c0*/  FSETP.NEU.FTZ.AND P1, PT, R5, -INF , PT ;  /* 0xff8000000500780b */ /* 0x000fe20003f3d000 */
[----:B----4-:R-:W-:Y:S01]  /*37d0*/  FADD.FTZ R13, R155, R32 ;  /* 0x000000209b0d7221 */ /* 0x010fe20000010000 */
[C---:B-----5:R-:W-:Y:S02]  /*37e0*/  F2FP.F16.F32.PACK_AB R155, R30.reuse, R155 ;  /* 0x0000009b1e9b723e */ /* 0x060fe400000000ff */
[----:B------:R-:W-:Y:S01]  /*37f0*/  FSEL R24, R11, RZ, P1 ;  /* 0x000000ff0b187208 */ /* 0x000fe20000800000 */
[----:B------:R-:W-:Y:S01]  /*3800*/  FADD.FTZ R32, R30, R13 ;  /* 0x0000000d1e207221 */ /* 0x000fe20000010000 */
[----:B------:R-:W-:Y:S01]  /*3810*/  MUFU.EX2 R165, R165 ;  /* 0x000000a500a57308 */ /* 0x000fe20000000800 */
[----:B--2---:R-:W-:-:S02]  /*3820*/  F2FP.F16.F32.PACK_AB R159, R58, R57 ;  /* 0x000000393a9f723e */ /* 0x004fc400000000ff */
        /* <DEDUP_REMOVED lines=11> */
[----:B------:R-:W-:Y:S01]  /*38e0*/  FFMA.FTZ R45, R45, UR10, -R24 ;  /* 0x0000000a2d2d7c23 */ /* 0x000fe20008010818 */
[----:B------:R-:W-:Y:S01]  /*38f0*/  FADD.FTZ R13, R157, R32 ;  /* 0x000000209d0d7221 */ /* 0x000fe20000010000 */
        /* <DEDUP_REMOVED lines=14> */
[----:B------:R-:W-:Y:S01]  /*39e0*/  FFMA.FTZ R24, R39, UR10, -R24 ;  /* 0x0000000a27187c23 */ /* 0x000fe20008010818 */
[----:B------:R-:W-:-:S02]  /*39f0*/  F2FP.F16.F32.PACK_AB R157, R56, R157 ;  /* 0x0000009d389d723e */ /* 0x000fc400000000ff */
[----:B------:R-:W2:Y:S01]  /*3a00*/  MUFU.EX2 R154, R43 ;  /* 0x0000002b009a7308 */ /* 0x000ea20000000800 */
[----:B0-----:R-:W-:Y:S01]  /*3a10*/  FADD.FTZ R26, R72, R73 ;  /* 0x00000049481a7221 */ /* 0x001fe20000010000 */
[----:B------:R-:W-:Y:S02]  /*3a20*/  F2FP.F16.F32.PACK_AB R163, R62, R59 ;  /* 0x0000003b3ea3723e */ /* 0x000fe400000000ff */
[----:B------:R-:W-:-:S04]  /*3a30*/  F2FP.F16.F32.PACK_AB R152, R73, R72 ;  /* 0x000000484998723e */ /* 0x000fc800000000ff */
[----:B------:R-:W0:Y:S01]  /*3a40*/  MUFU.EX2 R31, R31 ;  /* 0x0000001f001f7308 */ /* 0x000e220000000800 */
[----:B-1----:R-:W-:-:S07]  /*3a50*/  FADD.FTZ R3, R41, R26 ;  /* 0x0000001a29037221 */ /* 0x002fce0000010000 */
[----:B------:R-:W1:Y:S01]  /*3a60*/  MUFU.EX2 R44, R44 ;  /* 0x0000002c002c7308 */ /* 0x000e620000000800 */
[C---:B--2---:R-:W-:Y:S01]  /*3a70*/  FADD.FTZ R26, R154.reuse, R3 ;  /* 0x000000039a1a7221 */ /* 0x044fe20000010000 */
        /* <DEDUP_REMOVED lines=8> */
[----:B--2---:R-:W-:Y:S01]  /*3b00*/  FADD.FTZ R32, R34, R3 ;  /* 0x0000000322207221 */ /* 0x004fe20000010000 */
[----:B------:R-:W-:-:S04]  /*3b10*/  FADD.FTZ R3, R57, R26 ;  /* 0x0000001a39037221 */ /* 0x000fc80000010000 */
[----:B------:R-:W-:Y:S02]  /*3b20*/  FADD.FTZ R26, R58, R3 ;  /* 0x000000033a1a7221 */ /* 0x000fe40000010000 */
[----:B------:R-:W2:Y:S01]  /*3b30*/  MUFU.EX2 R36, R36 ;  /* 0x0000002400247308 */ /* 0x000ea20000000800 */
[----:B0-----:R-:W-:Y:S01]  /*3b40*/  FADD.FTZ R32, R33, R32 ;  /* 0x0000002021207221 */ /* 0x001fe20000010000 */
[----:B------:R-:W-:Y:S01]  /*3b50*/  FADD.FTZ R15, R161, R26 ;  /* 0x0000001aa10f7221 */ /* 0x000fe20000010000 */
[C---:B------:R-:W-:Y:S02]  /*3b60*/  F2FP.F16.F32.PACK_AB R161, R60.reuse, R161 ;  /* 0x000000a13ca1723e */ /* 0x040fe400000000ff */
[----:B------:R-:W-:Y:S01]  /*3b70*/  F2FP.F16.F32.PACK_AB R158, R33, R34 ;  /* 0x00000022219e723e */ /* 0x000fe200000000ff */
[----:B------:R-:W-:Y:S02]  /*3b80*/  FADD.FTZ R28, R60, R15 ;  /* 0x0000000f3c1c7221 */ /* 0x000fe40000010000 */
[----:B------:R-:W0:Y:S01]  /*3b90*/  MUFU.EX2 R45, R45 ;  /* 0x0000002d002d7308 */ /* 0x000e220000000800 */
[----:B-1----:R-:W-:Y:S01]  /*3ba0*/  FADD.FTZ R13, R37, R32 ;  /* 0x00000020250d7221 */ /* 0x002fe20000010000 */
[----:B------:R-:W-:-:S06]  /*3bb0*/  FADD.FTZ R15, R59, R28 ;  /* 0x0000001c3b0f7221 */ /* 0x000fcc0000010000 */
        /* <DEDUP_REMOVED lines=11> */
[----:B------:R-:W-:-:S06]  /*3c70*/  FADD.FTZ R13, R165, R26 ;  /* 0x0000001aa50d7221 */ /* 0x000fcc0000010000 */
        /* <DEDUP_REMOVED lines=49> */
[----:B-1----:R-:W-:-:S04]  /*3f90*/  FADD.FTZ R3, R35, R10 ;  /* 0x0000000a23037221 */ /* 0x002fc80000010000 */
[C---:B--2---:R-:W-:Y:S01]  /*3fa0*/  FADD.FTZ R3, R24.reuse, R3 ;  /* 0x0000000318037221 */ /* 0x044fe20000010000 */
[----:B------:R-:W-:Y:S01]  /*3fb0*/  F2FP.F16.F32.PACK_AB R174, R24, R35 ;  /* 0x0000002318ae723e */ /* 0x000fe200000000ff */
[C---:B0-----:R-:W-:Y:S01]  /*3fc0*/  FADD.FTZ R4, R26.reuse, R11 ;  /* 0x0000000b1a047221 */ /* 0x041fe20000010000 */
[----:B------:R-:W-:Y:S01]  /*3fd0*/  F2FP.F16.F32.PACK_AB R175, R26, R175 ;  /* 0x000000af1aaf723e */ /* 0x000fe200000000ff */
[----:B------:R-:W-:Y:S06]  /*3fe0*/  @!P0 BRA `(.L_x_4923) ;  /* 0x0000000000048947 */ /* 0x000fec0003800000 */
[----:B------:R-:W-:Y:S01]  /*3ff0*/  BPT.TRAP 0x1 ;  /* 0x000000040000795c */ /* 0x000fe20000300000 */
.L_x_4923:
[----:B------:R0:W1:Y:S01]  /*4000*/  SYNCS.PHASECHK.TRANS64.TRYWAIT P1, [UR22+0x22850], R9 ;  /* 0x02285009ff0075a7 */ /* 0x0000620008020156 */
[----:B------:R-:W-:Y:S05]  /*4010*/  @!P0 BRA `(.L_x_4924) ;  /* 0x0000000000048947 */ /* 0x000fea0003800000 */
[----:B------:R-:W-:Y:S01]  /*4020*/  BPT.TRAP 0x1 ;  /* 0x000000040000795c */ /* 0x000fe20000300000 */
.L_x_4924:
[----:B-1----:R-:W-:Y:S05]  /*4030*/  @P1 BRA `(.L_x_4925) ;  /* 0x0000000000081947 */ /* 0x002fea0003800000 */
[----:B------:R-:W1:Y:S02]  /*4040*/  SYNCS.PHASECHK.TRANS64.TRYWAIT P1, [UR22+0x22850], R9 ;  /* 0x02285009ff0075a7 */ /* 0x000e640008020156 */
[----:B-1----:R-:W-:Y:S05]  /*4050*/  @!P1 BRA `(.L_x_4926) ;  /* 0x0000010400d49947 */ /* 0x002fea0003800000 */
.L_x_4925:
        /* <DEDUP_REMOVED lines=44> */
.L_x_4927:
[----:B------:R-:W-:Y:S01]  /*4320*/  UISETP.NE.AND UP0, UPT, UR50, URZ, UPT ;  /* 0x0000003f3200728c */ /* 0x000fe2000bf05270 */
[----:B------:R-:W2:Y:S01]  /*4330*/  S2UR UR14, SR_CgaCtaId ;  /* 0x00000000000e79c3 */ /* 0x000ea20000008800 */
[----:B------:R-:W-:Y:S01]  /*4340*/  UMOV UR11, UR42 ;  /* 0x0000002a000b7c82 */ /* 0x000fe20008000000 */
[----:B------:R-:W-:Y:S02]  /*4350*/  UIADD3 UR26, UR51, -0x2, URZ ;  /* 0xfffffffe331a7890 */ /* 0x000fe4000fffe03f */
[----:B------:R-:W-:-:S06]  /*4360*/  UIADD3 UR22, UR22, 0x22860, URZ ;  /* 0x0002286016167890 */ /* 0x000fcc000fffe03f */
[----:B------:R-:W-:Y:S01]  /*4370*/  @UP0 ULDC UR6, c[0x0][0x44c] ;  /* 0x0001130000060ab9 */ /* 0x000fe20000000800 */
[----:B------:R-:W-:Y:S01]  /*4380*/  @UP0 ULDC UR15, c[0x0][0x450] ;  /* 0x00011400000f0ab9 */ /* 0x000fe20000000800 */
[----:B------:R-:W-:-:S04]  /*4390*/  UIMAD.WIDE.U32 UR6, UR42, UR6, URZ ;  /* 0x000000062a0672a5 */ /* 0x000fc8000f8e003f */
[----:B------:R-:W-:-:S04]  /*43a0*/  @UP0 USHF.R.U32.HI UR11, URZ, UR15, UR7 ;  /* 0x0000000f3f0b0299 */ /* 0x000fc80008011607 */
[----:B------:R-:W-:-:S04]  /*43b0*/  UIADD3 UR6, UR11, UR48, -UR49 ;  /* 0x000000300b067290 */ /* 0x000fc8000fffe831 */
[----:B------:R-:W-:Y:S02]  /*43c0*/  UIMAD.WIDE UR6, UR6, 0x2aaaaaab, URZ ;  /* 0x2aaaaaab060678a5 */ /* 0x000fe4000f8e023f */
[----:B--2---:R-:W-:Y:S02]  /*43d0*/  UPRMT UR22, UR14, 0x654, UR22 ;  /* 0x000006540e167896 */ /* 0x004fe40008000016 */
[----:B------:R-:W-:-:S04]  /*43e0*/  USHF.R.U32.HI UR6, URZ, 0x1f, UR7 ;  /* 0x0000001f3f067899 */ /* 0x000fc80008011607 */
[----:B------:R-:W-:-:S03]  /*43f0*/  ULEA.HI.SX32 UR6, UR7, UR6, 0x1c ;  /* 0x0000000607067291 */ /* 0x000fc6000f8fe23f */
[----:B------:R-:W-:Y:S01]  /*4400*/  SYNCS.ARRIVE.TRANS64.RED.A1T0 RZ, [UR22], RZ ;  /* 0x000000ffffff79a7 */ /* 0x000fe20008100416 */
[----:B------:R-:W-:-:S04]  /*4410*/  UISETP.LT.AND UP0, UPT, UR45, UR6, UPT ;  /* 0x000000062d00728c */ /* 0x000fc8000bf01270 */
[----:B------:R-:W-:-:S04]  /*4420*/  USEL UR25, UR45, UR6, !UP0 ;  /* 0x000000062d197287 */ /* 0x000fc8000c000000 */
[----:B------:R-:W-:-:S06]  /*4430*/  UISETP.GE.AND UP0, UPT, UR26, UR25, UPT ;  /* 0x000000191a00728c */ /* 0x000fcc000bf06270 */
[----:B------:R-:W-:-:S13]  /*4440*/  PLOP3.LUT P1, PT, PT, PT, UP0, 0x80, 0x0 ;  /* 0x000000000000781c */ /* 0x000fda0003f2f008 */
[----:B------:R-:W-:Y:S05]  /*4450*/  @!P1 BRA `(.L_x_4928) ;  /* 0x0000002800bc9947 */ /* 0x000fea0003800000 */
[----:B01----:R-:W-:Y:S01]  /*4460*/  IMAD.MOV.U32 R9, RZ, RZ, R6 ;  /* 0x000000ffff097224 */ /* 0x003fe200078e0006 */
[----:B------:R-:W-:Y:S01]  /*4470*/  ULDC UR22, c[0x0][0x9d8] ;  /* 0x0002760000167ab9 */ /* 0x000fe20000000800 */
[----:B------:R-:W-:Y:S01]  /*4480*/  IMAD.MOV.U32 R8, RZ, RZ, R5 ;  /* 0x000000ffff087224 */ /* 0x000fe200078e0005 */
[----:B------:R-:W-:-:S06]  /*4490*/  ULDC UR27, c[0x0][0x988] ;  /* 0x00026200001b7ab9 */ /* 0x000fcc0000000800 */
.L_x_4939:
[----:B------:R-:W-:-:S04]  /*44a0*/  UIADD3 UR37, UR37, 0x1, URZ ;  /* 0x0000000125257890 */ /* 0x000fc8000fffe03f */
[----:B------:R-:W-:-:S04]  /*44b0*/  UISETP.NE.AND UP0, UPT, UR37, 0x2, UPT ;  /* 0x000000022500788c */ /* 0x000fc8000bf05270 */
[----:B------:R-:W-:Y:S02]  /*44c0*/  USEL UR6, URZ, 0x1, UP0 ;  /* 0x000000013f067887 */ /* 0x000fe40008000000 */
[----:B------:R-:W-:Y:S02]  /*44d0*/  USEL UR37, UR37, URZ, UP0 ;  /* 0x0000003f25257287 */ /* 0x000fe40008000000 */
[----:B------:R-:W-:Y:S01]  /*44e0*/  ULOP3.LUT UR36, UR36, UR6, URZ, 0x3c, !UPT ;  /* 0x0000000624247292 */ /* 0x000fe2000f8e3c3f */
[----:B------:R-:W-:Y:S11]  /*44f0*/  @!P0 BRA `(.L_x_4929) ;  /* 0x0000000000048947 */ /* 0x000ff60003800000 */
[----:B------:R-:W-:Y:S01]  /*4500*/  BPT.TRAP 0x1 ;  /* 0x000000040000795c */ /* 0x000fe20000300000 */
.L_x_4929:
        /* <DEDUP_REMOVED lines=9> */
.L_x_4930:
[----:B-1----:R-:W-:Y:S05]  /*45a0*/  @P1 BRA `(.L_x_4931) ;  /* 0x0000000000081947 */ /* 0x002fea0003800000 */
[----:B------:R-:W1:Y:S02]  /*45b0*/  SYNCS.PHASECHK.TRANS64.TRYWAIT P1, [UR23+0x22830], R7 ;  /* 0x02283007ff0075a7 */ /* 0x000e640008020157 */
[----:B-1----:R-:W-:Y:S05]  /*45c0*/  @!P1 BRA `(.L_x_4932) ;  /* 0x0000010000909947 */ /* 0x002fea0003800000 */
.L_x_4931:
        /* <DEDUP_REMOVED lines=26> */
.L_x_4933:
[----:B------:R-:W-:Y:S01]  /*4770*/  UISETP.NE.AND UP0, UPT, UR50, URZ, UPT ;  /* 0x0000003f3200728c */ /* 0x000fe2000bf05270 */
[----:B------:R-:W-:Y:S01]  /*4780*/  FMUL.FTZ R14, R161, UR22 ;  /* 0x00000016a10e7c20 */ /* 0x000fe20008410000 */
[----:B------:R-:W-:Y:S02]  /*4790*/  VIADD R161, R16, UR42 ;  /* 0x0000002a10a17c36 */ /* 0x000fe40008000000 */
[----:B------:R-:W-:Y:S01]  /*47a0*/  FMUL.FTZ R6, R153, UR22 ;  /* 0x0000001699067c20 */ /* 0x000fe20008410000 */
[----:B------:R-:W-:Y:S01]  /*47b0*/  FMUL.FTZ R15, R164, UR22 ;  /* 0x00000016a40f7c20 */ /* 0x000fe20008410000 */
[----:B------:R-:W-:Y:S01]  /*47c0*/  UIMAD UR6, UR26, -0x60, URZ ;  /* 0xffffffa01a0678a4 */ /* 0x000fe2000f8e023f */
[----:B------:R-:W-:Y:S01]  /*47d0*/  PLOP3.LUT P1, PT, PT, PT, UP0, 0x80, 0x0 ;  /* 0x000000000000781c */ /* 0x000fe20003f2f008 */
[----:B------:R-:W-:Y:S01]  /*47e0*/  FMUL.FTZ R11, R156, UR22 ;  /* 0x000000169c0b7c20 */ /* 0x000fe20008410000 */
[----:B------:R-:W-:Y:S01]  /*47f0*/  PLOP3.LUT P2, PT, PT, PT, UP0, 0x80, 0x0 ;  /* 0x000000000000781c */ /* 0x000fe20003f4f008 */
[----:B------:R-:W-:Y:S01]  /*4800*/  FMUL.FTZ R5, R152, UR22 ;  /* 0x0000001698057c20 */ /* 0x000fe20008410000 */
[----:B------:R-:W-:Y:S01]  /*4810*/  FMUL.FTZ R13, R160, UR22 ;  /* 0x00000016a00d7c20 */ /* 0x000fe20008410000 */
[----:B------:R-:W-:Y:S01]  /*4820*/  @UP0 ULDC UR7, c[0x0][0x44c] ;  /* 0x0001130000070ab9 */ /* 0x000fe20000000800 */
[----:B------:R-:W-:-:S02]  /*4830*/  IMAD.U32 R156, RZ, RZ, UR6 ;  /* 0x00000006ff9c7e24 */ /* 0x000fc4000f8e00ff */
[----:B------:R-:W-:Y:S01]  /*4840*/  FMUL.FTZ R12, R157, UR22 ;  /* 0x000000169d0c7c20 */ /* 0x000fe20008410000 */
[----:B------:R-:W-:Y:S01]  /*4850*/  IMAD.U32 R157, RZ, RZ, UR49 ;  /* 0x00000031ff9d7e24 */ /* 0x000fe2000f8e00ff */
[----:B------:R-:W2:Y:S01]  /*4860*/  MUFU.TANH R5, R5 ;  /* 0x0000000500057308 */ /* 0x000ea20000002400 */
[----:B------:R-:W-:Y:S01]  /*4870*/  FMUL.FTZ R10, R154, UR22 ;  /* 0x000000169a0a7c20 */ /* 0x000fe20008410000 */
[----:B------:R-:W-:Y:S01]  /*4880*/  IADD3 R156, -R2, 0x1, R156 ;  /* 0x00000001029c7810 */ /* 0x000fe20007ffe19c */
[----:B------:R-:W-:Y:S01]  /*4890*/  FMUL.FTZ R154, R173, UR22 ;  /* 0x00000016ad9a7c20 */ /* 0x000fe20008410000 */
[----:B------:R-:W-:Y:S01]  /*48a0*/  @P1 IMAD.HI.U32 R153, R161, UR7, RZ ;  /* 0x00000007a1991c27 */ /* 0x000fe2000f8e00ff */
[----:B------:R-:W-:Y:S01]  /*48b0*/  @UP0 ULDC UR7, c[0x0][0x450] ;  /* 0x0001140000070ab9 */ /* 0x000fe20000000800 */
[----:B------:R-:W-:Y:S02]  /*48c0*/  IADD3 R156, -R157, UR48, R156 ;  /* 0x000000309d9c7c10 */ /* 0x000fe4000fffe19c */
[----:B------:R-:W-:Y:S01]  /*48d0*/  FMUL.FTZ R155, R155, UR22 ;  /* 0x000000169b9b7c20 */ /* 0x000fe20008410000 */
[----:B------:R-:W3:Y:S01]  /*48e0*/  MUFU.TANH R13, R13 ;  /* 0x0000000d000d7308 */ /* 0x000ee20000002400 */
[----:B------:R-:W-:Y:S01]  /*48f0*/  @P2 SHF.R.U32.HI R161, RZ, UR7, R153 ;  /* 0x00000007ffa12c19 */ /* 0x000fe20008011699 */
[----:B------:R-:W-:Y:S01]  /*4900*/  FMUL.FTZ R153, R172, UR22 ;  /* 0x00000016ac997c20 */ /* 0x000fe20008410000 */
[----:B------:R-:W-:Y:S01]  /*4910*/  FMUL.FTZ R158, R158, UR22 ;  /* 0x000000169e9e7c20 */ /* 0x000fe20008410000 */
[----:B------:R-:W-:Y:S01]  /*4920*/  FMUL.FTZ R157, R176, UR22 ;  /* 0x00000016b09d7c20 */ /* 0x000fe20008410000 */
[----:B------:R-:W-:Y:S01]  /*4930*/  FMUL.FTZ R159, R159, UR22 ;  /* 0x000000169f9f7c20 */ /* 0x000fe20008410000 */
[----:B------:R-:W4:Y:S01]  /*4940*/  SHFL.IDX PT, R164, R161, RZ, 0x1c1f ;  /* 0x001c1fffa1a47589 */ /* 0x000f2200000e0000 */
[----:B------:R-:W-:Y:S01]  /*4950*/  FMUL.FTZ R162, R162, UR22 ;  /* 0x00000016a2a27c20 */ /* 0x000fe20008410000 */
[----:B------:R-:W5:Y:S01]  /*4960*/  MUFU.TANH R14, R14 ;  /* 0x0000000e000e7308 */ /* 0x000f620000002400 */
[----:B------:R-:W-:Y:S01]  /*4970*/  FMUL.FTZ R163, R163, UR22 ;  /* 0x00000016a3a37c20 */ /* 0x000fe20008410000 */
[----:B------:R-:W0:Y:S01]  /*4980*/  SHFL.IDX PT, R172, R161, 0x1, 0x1c1f ;  /* 0x003c1f00a1ac7f89 */ /* 0x000e2200000e0000 */
        /* <DEDUP_REMOVED lines=19> */
[----:B----4-:R-:W-:-:S02]  /*4ac0*/  IMAD.IADD R164, R156, 0x1, R164 ;  /* 0x000000019ca47824 */ /* 0x010fc400078e02a4 */
[----:B------:R-:W-:Y:S01]  /*4ad0*/  FMUL.FTZ R191, R191, UR22 ;  /* 0x00000016bfbf7c20 */ /* 0x000fe20008410000 */
[----:B------:R-:W4:Y:S01]  /*4ae0*/  MUFU.TANH R10, R10 ;  /* 0x0000000a000a7308 */ /* 0x000f220000002400 */
[----:B------:R-:W-:Y:S01]  /*4af0*/  FMUL.FTZ R152, R169, UR22 ;  /* 0x00000016a9987c20 */ /* 0x000fe20008410000 */
[----:B0-----:R-:W-:Y:S01]  /*4b00*/  IMAD.IADD R172, R156, 0x1, R172 ;  /* 0x000000019cac7824 */ /* 0x001fe200078e02ac */
[C---:B------:R-:W-:Y:S01]  /*4b10*/  ISETP.GT.AND P5, PT, R164.reuse, RZ, PT ;  /* 0x000000ffa400720c */ /* 0x040fe20003fa4270 */
[----:B------:R-:W-:Y:S01]  /*4b20*/  FMUL.FTZ R169, R181, UR22 ;  /* 0x00000016b5a97c20 */ /* 0x000fe20008410000 */
[----:B------:R-:W-:Y:S01]  /*4b30*/  ISETP.GT.AND P1, PT, R164, 0x10, PT ;  /* 0x00000010a400780c */ /* 0x000fe20003f24270 */
[----:B------:R-:W-:Y:S01]  /*4b40*/  FMUL.FTZ R194, R194, UR22 ;  /* 0x00000016c2c27c20 */ /* 0x000fe20008410000 */
[----:B------:R-:W-:Y:S01]  /*4b50*/  ISETP.GT.AND P6, PT, R164, 0x11, PT ;  /* 0x00000011a400780c */ /* 0x000fe20003fc4270 */
[----:B------:R-:W-:Y:S01]  /*4b60*/  MUFU.TANH R156, R162 ;  /* 0x000000a2009c7308 */ /* 0x000fe20000002400 */
[----:B--2---:R-:W-:Y:S01]  /*4b70*/  FSEL R161, R5, -INF , P5 ;  /* 0xff80000005a17808 */ /* 0x004fe20002800000 */
[----:B------:R-:W-:Y:S01]  /*4b80*/  FMUL.FTZ R195, R195, UR22 ;  /* 0x00000016c3c37c20 */ /* 0x000fe20008410000 */
[----:B---3--:R-:W-:Y:S01]  /*4b90*/  FSEL R13, R13, -INF , P1 ;  /* 0xff8000000d0d7808 */ /* 0x008fe20000800000 */
[----:B------:R-:W-:Y:S01]  /*4ba0*/  FMUL.FTZ R198, R198, UR22 ;  /* 0x00000016c6c67c20 */ /* 0x000fe20008410000 */
[----:B------:R-:W-:Y:S01]  /*4bb0*/  ISETP.GT.AND P1, PT, R164, 0x28, PT ;  /* 0x00000028a400780c */ /* 0x000fe20003f24270 */
[----:B------:R-:W-:Y:S01]  /*4bc0*/  FMUL.FTZ R173, R184, UR22 ;  /* 0x00000016b8ad7c20 */ /* 0x000fe20008410000 */
[----:B-----5:R-:W-:Y:S01]  /*4bd0*/  FSEL R14, R14, -INF , P6 ;  /* 0xff8000000e0e7808 */ /* 0x020fe20003000000 */
[----:B------:R-:W0:Y:S01]  /*4be0*/  MUFU.TANH R5, R155 ;  /* 0x0000009b00057308 */ /* 0x000e220000002400 */
[----:B------:R-:W-:Y:S01]  /*4bf0*/  ISETP.GT.AND P6, PT, R164, 0x29, PT ;  /* 0x00000029a400780c */ /* 0x000fe20003fc4270 */
[----:B------:R-:W-:Y:S01]  /*4c00*/  FMUL.FTZ R199, R199, UR22 ;  /* 0x00000016c7c77c20 */ /* 0x000fe20008410000 */
[----:B-1----:R-:W-:Y:S01]  /*4c10*/  FSEL R176, R153, -INF , P1 ;  /* 0xff80000099b07808 */ /* 0x002fe20000800000 */
[----:B------:R-:W-:Y:S01]  /*4c20*/  UMOV UR10, UR27 ;  /* 0x0000001b000a7c82 */ /* 0x000fe20008000000 */
[----:B------:R-:W-:Y:S01]  /*4c30*/  FSEL R154, R154, -INF , P6 ;  /* 0xff8000009a9a7808 */ /* 0x000fe20003000000 */
[----:B------:R-:W-:Y:S01]  /*4c40*/  FMUL.FTZ R185, R185, UR22 ;  /* 0x00000016b9b97c20 */ /* 0x000fe20008410000 */
[----:B------:R-:W-:Y:S01]  /*4c50*/  ISETP.GT.AND P6, PT, R172, RZ, PT ;  /* 0x000000ffac00720c */ /* 0x000fe20003fc4270 */
[----:B------:R-:W1:Y:S01]  /*4c60*/  MUFU.TANH R153, R158 ;  /* 0x0000009e00997308 */ /* 0x000e620000002400 */
[----:B------:R-:W-:Y:S01]  /*4c70*/  ISETP.GT.AND P4, PT, R164, 0x1, PT ;  /* 0x00000001a400780c */ /* 0x000fe20003f84270 */
[----:B------:R-:W-:Y:S01]  /*4c80*/  FMUL.FTZ R188, R188, UR22 ;  /* 0x00000016bcbc7c20 */ /* 0x000fe20008410000 */
[----:B----4-:R-:W-:Y:S01]  /*4c90*/  FSEL R10, R10, -INF , P6 ;  /* 0xff8000000a0a7808 */ /* 0x010fe20003000000 */
        /* <DEDUP_REMOVED lines=8> */
[----:B------:R-:W-:Y:S01]  /*4d20*/  UIADD3 UR6, UR23, 0x22840, URZ ;  /* 0x0002284017067890 */ /* 0x000fe2000fffe03f */
[----:B------:R-:W-:-:S02]  /*4d30*/  ISETP.GT.AND P2, PT, R164, 0x9, PT ;  /* 0x00000009a400780c */ /* 0x000fc40003f44270 */
[----:B------:R-:W-:Y:S01]  /*4d40*/  ISETP.GT.AND P5, PT, R164, 0x18, PT ;  /* 0x00000018a400780c */ /* 0x000fe20003fa4270 */
[----:B------:R-:W0:Y:S01]  /*4d50*/  MUFU.TANH R158, R163 ;  /* 0x000000a3009e7308 */ /* 0x000e220000002400 */
[----:B-1----:R-:W-:Y:S01]  /*4d60*/  FSEL R153, R153, -INF , P6 ;  /* 0xff80000099997808 */ /* 0x002fe20003000000 */
[----:B------:R-:W-:Y:S01]  /*4d70*/  UPRMT UR6, UR24, 0x654, UR6 ;  /* 0x0000065418067896 */ /* 0x000fe20008000006 */
[----:B------:R-:W-:Y:S02]  /*4d80*/  ISETP.GT.AND P6, PT, R172, 0x9, PT ;  /* 0x00000009ac00780c */ /* 0x000fe40003fc4270 */
[----:B------:R-:W-:-:S03]  /*4d90*/  ISETP.GT.AND P1, PT, R164, 0x40, PT ;  /* 0x00000040a400780c */ /* 0x000fc60003f24270 */
[----:B------:R-:W1:Y:S01]  /*4da0*/  MUFU.TANH R6, R6 ;  /* 0x0000000600067308 */ /* 0x000e620000002400 */
[----:B--2---:R-:W-:Y:S02]  /*4db0*/  FSEL R155, R155, -INF , P6 ;  /* 0xff8000009b9b7808 */ /* 0x004fe40003000000 */
[----:B------:R-:W-:Y:S01]  /*4dc0*/  ISETP.GT.AND P6, PT, R172, 0x10, PT ;  /* 0x00000010ac00780c */ /* 0x000fe20003fc4270 */
[----:B------:R-:W-:Y:S03]  /*4dd0*/  SYNCS.ARRIVE.TRANS64.RED.A1T0 RZ, [UR6], RZ ;  /* 0x000000ffffff79a7 */ /* 0x000fe60008100406 */
[----:B------:R-:W-:Y:S01]  /*4de0*/  FSEL R156, R156, -INF , P6 ;  /* 0xff8000009c9c7808 */ /* 0x000fe20003000000 */
[----:B------:R-:W2:Y:S01]  /*4df0*/  MUFU.TANH R159, R166 ;  /* 0x000000a6009f7308 */ /* 0x000ea20000002400 */
[----:B------:R-:W-:-:S04]  /*4e00*/  ISETP.GT.AND P6, PT, R172, 0x11, PT ;  /* 0x00000011ac00780c */ /* 0x000fc80003fc4270 */
[----:B0-----:R-:W-:Y:S02]  /*4e10*/  FSEL R158, R158, -INF , P6 ;  /* 0xff8000009e9e7808 */ /* 0x001fe40003000000 */
[----:B------:R-:W-:Y:S01]  /*4e20*/  ISETP.GT.AND P6, PT, R172, 0x18, PT ;  /* 0x00000018ac00780c */ /* 0x000fe20003fc4270 */
[----:B------:R-:W0:Y:S01]  /*4e30*/  MUFU.TANH R162, R167 ;  /* 0x000000a700a27308 */ /* 0x000e220000002400 */
[----:B-1----:R-:W-:Y:S02]  /*4e40*/  FSEL R165, R6, -INF , P4 ;  /* 0xff80000006a57808 */ /* 0x002fe40002000000 */
[----:B------:R-:W-:Y:S02]  /*4e50*/  FMNMX.FTZ R6, R10, R9, !PT ;  /* 0x000000090a067209 */ /* 0x000fe40007810000 */
[----:B------:R-:W-:Y:S02]  /*4e60*/  ISETP.GT.AND P4, PT, R164, 0x19, PT ;  /* 0x00000019a400780c */ /* 0x000fe40003f84270 */
[----:B------:R-:W-:Y:S01]  /*4e70*/  FMNMX.FTZ R6, R5, R6, !PT ;  /* 0x0000000605067209 */ /* 0x000fe20007810000 */
[----:B------:R-:W1:Y:S01]  /*4e80*/  MUFU.TANH R163, R170 ;  /* 0x000000aa00a37308 */ /* 0x000e620000002400 */
[----:B--2---:R-:W-:-:S02]  /*4e90*/  FSEL R159, R159, -INF , P6 ;  /* 0xff8000009f9f7808 */ /* 0x004fc40003000000 */
        /* <DEDUP_REMOVED lines=21> */
[C---:B------:R-:W-:Y:S02]  /*4ff0*/  ISETP.GT.AND P6, PT, R172.reuse, 0x30, PT ;  /* 0x00000030ac00780c */ /* 0x040fe40003fc4270 */
[----:B------:R-:W-:Y:S01]  /*5000*/  FMNMX.FTZ R6, R163, R6, !PT ;  /* 0x00000006a3067209 */ /* 0x000fe20007810000 */
[----:B------:R-:W1:Y:S01]  /*5010*/  MUFU.TANH R175, R182 ;  /* 0x000000b600af7308 */ /* 0x000e620000002400 */
[----:B--2---:R-:W-:Y:S02]  /*5020*/  FSEL R171, R171, -INF , P6 ;  /* 0xff800000abab7808 */ /* 0x004fe40003000000 */
[----:B------:R-:W-:-:S02]  /*5030*/  ISETP.GT.AND P6, PT, R172, 0x31, PT ;  /* 0x00000031ac00780c */ /* 0x000fc40003fc4270 */
        /* <DEDUP_REMOVED lines=11> */
[----:B------:R-:W-:Y:S02]  /*50f0*/  FMNMX.FTZ R6, R171, R6, !PT ;  /* 0x00000006ab067209 */ /* 0x000fe40007810000 */
[----:B------:R-:W-:Y:S02]  /*5100*/  ISETP.GT.AND P6, PT, R172, 0x40, PT ;  /* 0x00000040ac00780c */ /* 0x000fe40003fc4270 */
        /* <DEDUP_REMOVED lines=15> */
[----:B------:R-:W-:Y:S02]  /*5200*/  FMNMX.FTZ R6, R179, R6, !PT ;  /* 0x00000006b3067209 */ /* 0x000fe40007810000 */
[----:B------:R-:W-:Y:S02]  /*5210*/  ISETP.GT.AND P6, PT, R172, 0x50, PT ;  /* 0x00000050ac00780c */ /* 0x000fe40003fc4270 */
[----:B------:R-:W-:Y:S01]  /*5220*/  FMNMX.FTZ R6, R180, R6, !PT ;  /* 0x00000006b4067209 */ /* 0x000fe20007810000 */
[----:B------:R-:W0:Y:S01]  /*5230*/  MUFU.TANH R184, R198 ;  /* 0x000000c600b87308 */ /* 0x000e220000002400 */
[----:B-1----:R-:W-:Y:S02]  /*5240*/  FSEL R182, R182, -INF , P6 ;  /* 0xff800000b6b67808 */ /* 0x002fe40003000000 */
[----:B------:R-:W-:-:S02]  /*5250*/  ISETP.GT.AND P6, PT, R172, 0x51, PT ;  /* 0x00000051ac00780c */ /* 0x000fc40003fc4270 */
        /* <DEDUP_REMOVED lines=11> */
[----:B------:R-:W-:-:S04]  /*5310*/  FMNMX.FTZ R6, R184, R6, !PT ;  /* 0x00000006b8067209 */ /* 0x000fc80007810000 */
[----:B------:R-:W-:Y:S01]  /*5320*/  FMNMX.FTZ R6, R172, R6, !PT ;  /* 0x00000006ac067209 */ /* 0x000fe20007810000 */
[----:B------:R-:W1:Y:S01]  /*5330*/  MUFU.TANH R15, R15 ;  /* 0x0000000f000f7308 */ /* 0x000e620000002400 */
[----:B--2---:R-:W-:Y:S02]  /*5340*/  FSEL R11, R11, -INF , P3 ;  /* 0xff8000000b0b7808 */ /* 0x004fe40001800000 */
[----:B------:R-:W-:Y:S01]  /*5350*/  ISETP.GT.AND P3, PT, R164, 0x20, PT ;  /* 0x00000020a400780c */ /* 0x000fe20003f64270 */
[----:B------:R-:W2:Y:S04]  /*5360*/  SHFL.BFLY PT, R186, R6, 0x2, 0x1f ;  /* 0x0c401f0006ba7f89 */ /* 0x000ea800000e0000 */
[----:B------:R-:W3:Y:S01]  /*5370*/  MUFU.TANH R20, R20 ;  /* 0x0000001400147308 */ /* 0x000ee20000002400 */
[----:B0-----:R-:W-:-:S02]  /*5380*/  FSEL R12, R12, -INF , P2 ;  /* 0xff8000000c0c7808 */ /* 0x001fc40001000000 */
[----:B------:R-:W-:-:S05]  /*5390*/  ISETP.GT.AND P2, PT, R164, 0x21, PT ;  /* 0x00000021a400780c */ /* 0x000fca0003f44270 */
[----:B------:R-:W0:Y:S01]  /*53a0*/  MUFU.TANH R21, R21 ;  /* 0x0000001500157308 */ /* 0x000e220000002400 */
[----:B-1----:R-:W-:Y:S02]  /*53b0*/  FSEL R15, R15, -INF , P5 ;  /* 0xff8000000f0f7808 */ /* 0x002fe40002800000 */
[----:B------:R-:W-:-:S05]  /*53c0*/  ISETP.GT.AND P5, PT, R164, 0x30, PT ;  /* 0x00000030a400780c */ /* 0x000fca0003fa4270 */
[----:B------:R-:W1:Y:S01]  /*53d0*/  MUFU.TANH R152, R152 ;  /* 0x0000009800987308 */ /* 0x000e620000002400 */
[----:B---3--:R-:W-:Y:S02]  /*53e0*/  FSEL R20, R20, -INF , P4 ;  /* 0xff80000014147808 */ /* 0x008fe40002000000 */
[----:B------:R-:W-:Y:S02]  /*53f0*/  ISETP.GT.AND P4, PT, R164, 0x31, PT ;  /* 0x00000031a400780c */ /* 0x000fe40003f84270 */
[----:B--2---:R-:W-:-:S03]  /*5400*/  FMNMX.FTZ R6, R6, R186, !PT ;  /* 0x000000ba06067209 */ /* 0x004fc60007810000 */
[----:B------:R-:W2:Y:S01]  /*5410*/  MUFU.TANH R157, R157 ;  /* 0x0000009d009d7308 */ /* 0x000ea20000002400 */
[----:B0-----:R-:W-:Y:S01]  /*5420*/  FSEL R21, R21, -INF , P3 ;  /* 0xff80000015157808 */ /* 0x001fe20001800000 */
[----:B------:R-:W0:Y:S01]  /*5430*/  SHFL.BFLY PT, R186, R6, 0x1, 0x1f ;  /* 0x0c201f0006ba7f89 */ /* 0x000e2200000e0000 */
[----:B------:R-:W-:-:S05]  /*5440*/  ISETP.GT.AND P3, PT, R164, 0x38, PT ;  /* 0x00000038a400780c */ /* 0x000fca0003f64270 */
[----:B------:R-:W3:Y:S01]  /*5450*/  MUFU.TANH R160, R160 ;  /* 0x000000a000a07308 */ /* 0x000ee20000002400 */
[----:B-1----:R-:W-:Y:S02]  /*5460*/  FSEL R152, R152, -INF , P2 ;  /* 0xff80000098987808 */ /* 0x002fe40001000000 */
[----:B------:R-:W-:-:S05]  /*5470*/  ISETP.GT.AND P2, PT, R164, 0x39, PT ;  /* 0x00000039a400780c */ /* 0x000fca0003f44270 */
[----:B------:R-:W1:Y:S01]  /*5480*/  MUFU.TANH R168, R168 ;  /* 0x000000a800a87308 */ /* 0x000e620000002400 */
[----:B--2---:R-:W-:Y:S02]  /*5490*/  FSEL R157, R157, -INF , P5 ;  /* 0xff8000009d9d7808 */ /* 0x004fe40002800000 */
[----:B------:R-:W-:-:S05]  /*54a0*/  ISETP.GT.AND P5, PT, R164, 0x49, PT ;  /* 0x00000049a400780c */ /* 0x000fca0003fa4270 */
[----:B------:R-:W2:Y:S01]  /*54b0*/  MUFU.TANH R169, R169 ;  /* 0x000000a900a97308 */ /* 0x000ea20000002400 */
[----:B---3--:R-:W-:Y:S02]  /*54c0*/  FSEL R160, R160, -INF , P4 ;  /* 0xff800000a0a07808 */ /* 0x008fe40002000000 */
[----:B0-----:R-:W-:Y:S02]  /*54d0*/  FMNMX.FTZ R6, R6, R186, !PT ;  /* 0x000000ba06067209 */ /* 0x001fe40007810000 */
[----:B------:R-:W-:Y:S02]  /*54e0*/  ISETP.GT.AND P4, PT, R164, 0x50, PT ;  /* 0x00000050a400780c */ /* 0x000fe40003f84270 */
[C---:B------:R-:W-:Y:S01]  /*54f0*/  FSETP.NEU.FTZ.AND P6, PT, R6.reuse, -INF , PT ;  /* 0xff8000000600780b */ /* 0x040fe20003fdd000 */
[----:B------:R-:W-:Y:S01]  /*5500*/  FMUL.FTZ R187, R6, UR10 ;  /* 0x0000000a06bb7c20 */ /* 0x000fe20008410000 */
[----:B------:R-:W0:Y:S01]  /*5510*/  MUFU.TANH R173, R173 ;  /* 0x000000ad00ad7308 */ /* 0x000e220000002400 */
[----:B-1----:R-:W-:-:S02]  /*5520*/  FSEL R168, R168, -INF , P3 ;  /* 0xff800000a8a87808 */ /* 0x002fc40001800000 */
[----:B------:R-:W-:Y:S02]  /*5530*/  FSEL R186, R6, RZ, P6 ;  /* 0x000000ff06ba7208 */ /* 0x000fe40003000000 */
[----:B------:R-:W-:Y:S02]  /*5540*/  FSEL R187, R187, RZ, P6 ;  /* 0x000000ffbbbb7208 */ /* 0x000fe40003000000 */
[----:B------:R-:W-:Y:S01]  /*5550*/  ISETP.GT.AND P6, PT, R164, 0x41, PT ;  /* 0x00000041a400780c */ /* 0x000fe20003fc4270 */
[----:B------:R-:W-:Y:S01]  /*5560*/  FADD.FTZ R186, -R186, R9 ;  /* 0x00000009baba7221 */ /* 0x000fe20000010100 */
[----:B--2---:R-:W-:Y:S01]  /*5570*/  FSEL R169, R169, -INF , P2 ;  /* 0xff800000a9a97808 */ /* 0x004fe20001000000 */
[--C-:B------:R-:W-:Y:S01]  /*5580*/  FFMA.FTZ R10, R10, UR10, -R187.reuse ;  /* 0x0000000a0a0a7c23 */ /* 0x100fe200080108bb */
[----:B------:R1:W2:Y:S01]  /*5590*/  MUFU.TANH R9, R185 ;  /* 0x000000b900097308 */ /* 0x0002a20000002400 */
        /* <DEDUP_REMOVED lines=8> */
[--C-:B-1----:R-:W-:Y:S01]  /*5620*/  FFMA.FTZ R185, R153, UR10, -R187.reuse ;  /* 0x0000000a99b97c23 */ /* 0x102fe200080108bb */
        /* <DEDUP_REMOVED lines=15> */
[----:B-1----:R-:W-:Y:S01]  /*5720*/  FMUL.FTZ R10, R186, UR10 ;  /* 0x0000000aba0a7c20 */ /* 0x002fe20008410000 */
[--C-:B------:R-:W-:Y:S01]  /*5730*/  FFMA.FTZ R184, R184, UR10, -R187.reuse ;  /* 0x0000000ab8b87c23 */ /* 0x100fe200080108bb */
[----:B------:R-:W-:Y:S01]  /*5740*/  FFMA.FTZ R172, R172, UR10, -R187 ;  /* 0x0000000aacac7c23 */ /* 0x000fe200080108bb */
[----:B------:R-:W-:Y:S01]  /*5750*/  FMUL.FTZ R187, R193, UR22 ;  /* 0x00000016c1bb7c20 */ /* 0x000fe20008410000 */
[----:B0-----:R-:W-:-:S02]  /*5760*/  FSEL R173, R173, -INF , P1 ;  /* 0xff800000adad7808 */ /* 0x001fc40000800000 */
[----:B--2---:R-:W-:Y:S01]  /*5770*/  FSEL R9, R9, -INF , P6 ;  /* 0xff80000009097808 */ /* 0x004fe20003000000 */
[----:B------:R-:W0:Y:S01]  /*5780*/  MUFU.EX2 R10, R10 ;  /* 0x0000000a000a7308 */ /* 0x000e220000000800 */
[C---:B------:R-:W-:Y:S02]  /*5790*/  ISETP.GT.AND P6, PT, R164.reuse, 0x48, PT ;  /* 0x00000048a400780c */ /* 0x040fe40003fc4270 */
[C---:B------:R-:W-:Y:S02]  /*57a0*/  ISETP.GT.AND P3, PT, R164.reuse, 0x51, PT ;  /* 0x00000051a400780c */ /* 0x040fe40003f64270 */
[C---:B------:R-:W-:Y:S02]  /*57b0*/  ISETP.GT.AND P2, PT, R164.reuse, 0x58, PT ;  /* 0x00000058a400780c */ /* 0x040fe40003f44270 */
[----:B------:R-:W-:Y:S01]  /*57c0*/  ISETP.GT.AND P1, PT, R164, 0x59, PT ;  /* 0x00000059a400780c */ /* 0x000fe20003f24270 */
[----:B------:R-:W1:Y:S08]  /*57d0*/  MUFU.EX2 R155, R155 ;  /* 0x0000009b009b7308 */ /* 0x000e700000000800 */
[----:B------:R-:W2:Y:S01]  /*57e0*/  MUFU.TANH R187, R187 ;  /* 0x000000bb00bb7308 */ /* 0x000ea20000002400 */
[----:B0-----:R-:W-:Y:S01]  /*57f0*/  FFMA.FTZ R4, R10, R4, R153 ;  /* 0x000000040a047223 */ /* 0x001fe20000010099 */
[----:B------:R-:W-:Y:S01]  /*5800*/  F2FP.F16.F32.PACK_AB R153, R5, R153 ;  /* 0x000000990599723e */ /* 0x000fe200000000ff */
[-C--:B------:R-:W-:Y:S01]  /*5810*/  FMUL.FTZ R26, R26, R10.reuse ;  /* 0x0000000a1a1a7220 */ /* 0x080fe20000410000 */
[----:B------:R-:W-:Y:S01]  /*5820*/  FMUL.FTZ R27, R27, R10 ;  /* 0x0000000a1b1b7220 */ /* 0x000fe20000410000 */
[----:B------:R-:W-:Y:S01]  /*5830*/  FADD.FTZ R4, R5, R4 ;  /* 0x0000000405047221 */ /* 0x000fe20000010000 */
[----:B------:R-:W-:Y:S01]  /*5840*/  FMNMX.FTZ R5, R161, R8, !PT ;  /* 0x00000008a1057209 */ /* 0x000fe20007810000 */
[-C--:B------:R-:W-:Y:S01]  /*5850*/  FMUL.FTZ R30, R30, R10.reuse ;  /* 0x0000000a1e1e7220 */ /* 0x080fe20000410000 */
[----:B------:R-:W0:Y:S01]  /*5860*/  MUFU.EX2 R156, R156 ;  /* 0x0000009c009c7308 */ /* 0x000e220000000800 */
[----:B------:R-:W-:Y:S01]  /*5870*/  FADD.FTZ R4, R185, R4 ;  /* 0x00000004b9047221 */ /* 0x000fe20000010000 */
[----:B------:R-:W-:Y:S01]  /*5880*/  FMNMX.FTZ R5, R165, R5, !PT ;  /* 0x00000005a5057209 */ /* 0x000fe20007810000 */
[-C--:B------:R-:W-:Y:S01]  /*5890*/  FMUL.FTZ R31, R31, R10.reuse ;  /* 0x0000000a1f1f7220 */ /* 0x080fe20000410000 */
[-C--:B------:R-:W-:Y:S01]  /*58a0*/  FMUL.FTZ R34, R34, R10.reuse ;  /* 0x0000000a22227220 */ /* 0x080fe20000410000 */
[----:B-1----:R-:W-:Y:S01]  /*58b0*/  FADD.FTZ R4, R155, R4 ;  /* 0x000000049b047221 */ /* 0x002fe20000010000 */
[----:B------:R-:W-:Y:S01]  /*58c0*/  FMNMX.FTZ R5, R11, R5, !PT ;  /* 0x000000050b057209 */ /* 0x000fe20007810000 */
[-C--:B------:R-:W-:Y:S01]  /*58d0*/  FMUL.FTZ R35, R35, R10.reuse ;  /* 0x0000000a23237220 */ /* 0x080fe20000410000 */
[----:B------:R-:W-:Y:S01]  /*58e0*/  F2FP.F16.F32.PACK_AB R155, R155, R185 ;  /* 0x000000b99b9b723e */ /* 0x000fe200000000ff */
[----:B------:R-:W1:Y:S01]  /*58f0*/  MUFU.EX2 R158, R158 ;  /* 0x0000009e009e7308 */ /* 0x000e620000000800 */
[----:B------:R-:W-:Y:S01]  /*5900*/  FMNMX.FTZ R5, R12, R5, !PT ;  /* 0x000000050c057209 */ /* 0x000fe20007810000 */
[-C--:B------:R-:W-:Y:S01]  /*5910*/  FMUL.FTZ R38, R38, R10.reuse ;  /* 0x0000000a26267220 */ /* 0x080fe20000410000 */
[----:B--2---:R-:W-:Y:S01]  /*5920*/  FSEL R187, R187, -INF , P3 ;  /* 0xff800000bbbb7808 */ /* 0x004fe20001800000 */
[-C--:B------:R-:W-:Y:S01]  /*5930*/  FMUL.FTZ R39, R39, R10.reuse ;  /* 0x0000000a27277220 */ /* 0x080fe20000410000 */
[----:B------:R-:W-:Y:S01]  /*5940*/  FMNMX.FTZ R5, R13, R5, !PT ;  /* 0x000000050d057209 */ /* 0x000fe20007810000 */
[-C--:B------:R-:W-:Y:S01]  /*5950*/  FMUL.FTZ R42, R42, R10.reuse ;  /* 0x0000000a2a2a7220 */ /* 0x080fe20000410000 */
[-C--:B------:R-:W-:Y:S01]  /*5960*/  FMUL.FTZ R43, R43, R10.reuse ;  /* 0x0000000a2b2b7220 */ /* 0x080fe20000410000 */
[----:B0-----:R-:W-:Y:S01]  /*5970*/  FADD.FTZ R4, R156, R4 ;  /* 0x000000049c047221 */ /* 0x001fe20000010000 */
[----:B------:R-:W-:Y:S01]  /*5980*/  FMNMX.FTZ R5, R14, R5, !PT ;  /* 0x000000050e057209 */ /* 0x000fe20007810000 */
[----:B------:R-:W-:Y:S01]  /*5990*/  MUFU.EX2 R159, R159 ;  /* 0x0000009f009f7308 */ /* 0x000fe20000000800 */
[-C--:B------:R-:W-:Y:S01]  /*59a0*/  FMUL.FTZ R46, R46, R10.reuse ;  /* 0x0000000a2e2e7220 */ /* 0x080fe20000410000 */
[-C--:B------:R-:W-:Y:S01]  /*59b0*/  FMUL.FTZ R47, R47, R10.reuse ;  /* 0x0000000a2f2f7220 */ /* 0x080fe20000410000 */
[----:B------:R-:W-:Y:S01]  /*59c0*/  FMNMX.FTZ R5, R15, R5, !PT ;  /* 0x000000050f057209 */ /* 0x000fe20007810000 */
[-C--:B------:R-:W-:Y:S01]  /*59d0*/  FMUL.FTZ R50, R50, R10.reuse ;  /* 0x0000000a32327220 */ /* 0x080fe20000410000 */
[-C--:B------:R-:W-:Y:S01]  /*59e0*/  FMUL.FTZ R51, R51, R10.reuse ;  /* 0x0000000a33337220 */ /* 0x080fe20000410000 */
[-C--:B------:R-:W-:Y:S01]  /*59f0*/  FMUL.FTZ R54, R54, R10.reuse ;  /* 0x0000000a36367220 */ /* 0x080fe20000410000 */
[----:B------:R-:W-:Y:S01]  /*5a00*/  FMNMX.FTZ R185, R20, R5, !PT ;  /* 0x0000000514b97209 */ /* 0x000fe20007810000 */
[----:B------:R-:W-:Y:S01]  /*5a10*/  MUFU.EX2 R162, R162 ;  /* 0x000000a200a27308 */ /* 0x000fe20000000800 */
[----:B-1----:R-:W-:Y:S01]  /*5a20*/  FADD.FTZ R4, R158, R4 ;  /* 0x000000049e047221 */ /* 0x002fe20000010000 */
[-C--:B------:R-:W-:Y:S01]  /*5a30*/  FMUL.FTZ R55, R55, R10.reuse ;  /* 0x0000000a37377220 */ /* 0x080fe20000410000 */
[----:B------:R-:W-:Y:S01]  /*5a40*/  FMNMX.FTZ R185, R21, R185, !PT ;  /* 0x000000b915b97209 */ /* 0x000fe20007810000 */
[-C--:B------:R-:W-:Y:S01]  /*5a50*/  FMUL.FTZ R58, R58, R10.reuse ;  /* 0x0000000a3a3a7220 */ /* 0x080fe20000410000 */
[-C--:B------:R-:W-:Y:S01]  /*5a60*/  FMUL.FTZ R59, R59, R10.reuse ;  /* 0x0000000a3b3b7220 */ /* 0x080fe20000410000 */
[-C--:B------:R-:W-:Y:S01]  /*5a70*/  FMUL.FTZ R62, R62, R10.reuse ;  /* 0x0000000a3e3e7220 */ /* 0x080fe20000410000 */
[----:B------:R-:W-:Y:S01]  /*5a80*/  FMNMX.FTZ R185, R152, R185, !PT ;  /* 0x000000b998b97209 */ /* 0x000fe20007810000 */
[----:B------:R0:W1:Y:S01]  /*5a90*/  MUFU.TANH R5, R188 ;  /* 0x000000bc00057308 */ /* 0x0000620000002400 */
        /* <DEDUP_REMOVED lines=8> */
[----:B0-----:R-:W-:Y:S01]  /*5b20*/  FMUL.FTZ R188, R189, UR22 ;  /* 0x00000016bdbc7c20 */ /* 0x001fe20008410000 */
[----:B------:R-:W-:Y:S01]  /*5b30*/  FMUL.FTZ R74, R74, R10 ;  /* 0x0000000a4a4a7220 */ /* 0x000fe20000410000 */
[----:B------:R-:W-:Y:S01]  /*5b40*/  FMNMX.FTZ R186, R157, R186, !PT ;  /* 0x000000ba9dba7209 */ /* 0x000fe20007810000 */
[-C--:B------:R-:W-:Y:S01]  /*5b50*/  FMUL.FTZ R75, R75, R10.reuse ;  /* 0x0000000a4b4b7220 */ /* 0x080fe20000410000 */
[-C--:B------:R-:W-:Y:S01]  /*5b60*/  FMUL.FTZ R78, R78, R10.reuse ;  /* 0x0000000a4e4e7220 */ /* 0x080fe20000410000 */
[----:B------:R-:W-:Y:S01]  /*5b70*/  FMUL.FTZ R79, R79, R10 ;  /* 0x0000000a4f4f7220 */ /* 0x000fe20000410000 */
[----:B------:R-:W-:Y:S01]  /*5b80*/  FMNMX.FTZ R186, R160, R186, !PT ;  /* 0x000000baa0ba7209 */ /* 0x000fe20007810000 */
[----:B------:R-:W0:Y:S01]  /*5b90*/  MUFU.TANH R188, R188 ;  /* 0x000000bc00bc7308 */ /* 0x000e220000002400 */
[----:B-1----:R-:W-:Y:S01]  /*5ba0*/  FSEL R164, R5, -INF , P6 ;  /* 0xff80000005a47808 */ /* 0x002fe20003000000 */
        /* <DEDUP_REMOVED lines=15> */
[----:B0-----:R-:W-:Y:S01]  /*5ca0*/  FSEL R188, R188, -INF , P5 ;  /* 0xff800000bcbc7808 */ /* 0x001fe20002800000 */
[-C--:B------:R-:W-:Y:S01]  /*5cb0*/  FMUL.FTZ R99, R99, R10.reuse ;  /* 0x0000000a63637220 */ /* 0x080fe20000410000 */
[----:B------:R-:W-:Y:S01]  /*5cc0*/  FMNMX.FTZ R5, R164, R5, !PT ;  /* 0x00000005a4057209 */ /* 0x000fe20007810000 */
[-C--:B------:R-:W-:Y:S01]  /*5cd0*/  FMUL.FTZ R102, R102, R10.reuse ;  /* 0x0000000a66667220 */ /* 0x080fe20000410000 */
[-C--:B------:R-:W-:Y:S01]  /*5ce0*/  FMUL.FTZ R103, R103, R10.reuse ;  /* 0x0000000a67677220 */ /* 0x080fe20000410000 */
[-C--:B------:R-:W-:Y:S01]  /*5cf0*/  FMUL.FTZ R106, R106, R10.reuse ;  /* 0x0000000a6a6a7220 */ /* 0x080fe20000410000 */
[----:B------:R-:W-:Y:S01]  /*5d00*/  FMNMX.FTZ R5, R188, R5, !PT ;  /* 0x00000005bc057209 */ /* 0x000fe20007810000 */
[----:B------:R-:W0:Y:S01]  /*5d10*/  MUFU.TANH R189, R197 ;  /* 0x000000c500bd7308 */ /* 0x000e220000002400 */
[----:B-1----:R-:W-:Y:S01]  /*5d20*/  FSEL R185, R185, -INF , P4 ;  /* 0xff800000b9b97808 */ /* 0x002fe20002000000 */
[-C--:B------:R-:W-:Y:S01]  /*5d30*/  FMUL.FTZ R107, R107, R10.reuse ;  /* 0x0000000a6b6b7220 */ /* 0x080fe20000410000 */
[-C--:B------:R-:W-:Y:S01]  /*5d40*/  FMUL.FTZ R110, R110, R10.reuse ;  /* 0x0000000a6e6e7220 */ /* 0x080fe20000410000 */
[-C--:B------:R-:W-:Y:S01]  /*5d50*/  FMUL.FTZ R111, R111, R10.reuse ;  /* 0x0000000a6f6f7220 */ /* 0x080fe20000410000 */
[----:B------:R-:W-:Y:S01]  /*5d60*/  FMNMX.FTZ R5, R185, R5, !PT ;  /* 0x00000005b9057209 */ /* 0x000fe20007810000 */
[-C--:B------:R-:W-:Y:S01]  /*5d70*/  FMUL.FTZ R114, R114, R10.reuse ;  /* 0x0000000a72727220 */ /* 0x080fe20000410000 */
[-C--:B------:R-:W-:Y:S01]  /*5d80*/  FMUL.FTZ R115, R115, R10.reuse ;  /* 0x0000000a73737220 */ /* 0x080fe20000410000 */
[----:B------:R-:W-:Y:S01]  /*5d90*/  MUFU.EX2 R166, R166 ;  /* 0x000000a600a67308 */ /* 0x000fe20000000800 */
[----:B--2---:R-:W-:Y:S01]  /*5da0*/  FSEL R186, R186, -INF , P2 ;  /* 0xff800000baba7808 */ /* 0x004fe20001000000 */
[-C--:B------:R-:W-:Y:S01]  /*5db0*/  FMUL.FTZ R118, R118, R10.reuse ;  /* 0x0000000a76767220 */ /* 0x080fe20000410000 */
[----:B------:R-:W-:Y:S01]  /*5dc0*/  FMNMX.FTZ R5, R187, R5, !PT ;  /* 0x00000005bb057209 */ /* 0x000fe20007810000 */
[-C--:B------:R-:W-:Y:S01]  /*5dd0*/  FMUL.FTZ R119, R119, R10.reuse ;  /* 0x0000000a77777220 */ /* 0x080fe20000410000 */
[-C--:B------:R-:W-:Y:S01]  /*5de0*/  FMUL.FTZ R122, R122, R10.reuse ;  /* 0x0000000a7a7a7220 */ /* 0x080fe20000410000 */
[-C--:B------:R-:W-:Y:S01]  /*5df0*/  FMUL.FTZ R123, R123, R10.reuse ;  /* 0x0000000a7b7b7220 */ /* 0x080fe20000410000 */
[----:B------:R-:W-:Y:S01]  /*5e00*/  FMNMX.FTZ R5, R186, R5, !PT ;  /* 0x00000005ba057209 */ /* 0x000fe20007810000 */
[----:B------:R-:W-:Y:S01]  /*5e10*/  MUFU.EX2 R167, R167 ;  /* 0x000000a700a77308 */ /* 0x000fe20000000800 */
[----:B0-----:R-:W-:Y:S01]  /*5e20*/  FSEL R189, R189, -INF , P1 ;  /* 0xff800000bdbd7808 */ /* 0x001fe20000800000 */
[-C--:B------:R-:W-:Y:S01]  /*5e30*/  FMUL.FTZ R126, R126, R10.reuse ;  /* 0x0000000a7e7e7220 */ /* 0x080fe20000410000 */
[-C--:B------:R-:W-:Y:S01]  /*5e40*/  FMUL.FTZ R127, R127, R10.reuse ;  /* 0x0000000a7f7f7220 */ /* 0x080fe20000410000 */
[-C--:B------:R-:W-:Y:S01]  /*5e50*/  FMUL.FTZ R130, R130, R10.reuse ;  /* 0x0000000a82827220 */ /* 0x080fe20000410000 */
[----:B------:R-:W-:Y:S01]  /*5e60*/  FMNMX.FTZ R5, R189, R5, !PT ;  /* 0x00000005bd057209 */ /* 0x000fe20007810000 */
[-C--:B------:R-:W-:Y:S01]  /*5e70*/  FMUL.FTZ R131, R131, R10.reuse ;  /* 0x0000000a83837220 */ /* 0x080fe20000410000 */
[-C--:B------:R-:W-:Y:S01]  /*5e80*/  FMUL.FTZ R134, R134, R10.reuse ;  /* 0x0000000a86867220 */ /* 0x080fe20000410000 */
[----:B------:R-:W-:Y:S01]  /*5e90*/  MUFU.EX2 R170, R170 ;  /* 0x000000aa00aa7308 */ /* 0x000fe20000000800 */
[-C--:B------:R-:W-:Y:S01]  /*5ea0*/  FMUL.FTZ R135, R135, R10.reuse ;  /* 0x0000000a87877220 */ /* 0x080fe20000410000 */
[----:B------:R-:W0:Y:S01]  /*5eb0*/  SHFL.BFLY PT, R190, R5, 0x2, 0x1f ;  /* 0x0c401f0005be7f89 */ /* 0x000e2200000e0000 */
        /* <DEDUP_REMOVED lines=8> */
[----:B------:R-:W-:-:S05]  /*5f40*/  FMUL.FTZ R151, R151, R10 ;  /* 0x0000000a97977220 */ /* 0x000fca0000410000 */
[----:B------:R-:W-:Y:S08]  /*5f50*/  MUFU.EX2 R174, R174 ;  /* 0x000000ae00ae7308 */ /* 0x000ff00000000800 */
        /* <DEDUP_REMOVED lines=8> */
[----:B------:R-:W-:-:S04]  /*5fe0*/  FSETP.NEU.FTZ.AND P1, PT, R5, -INF , PT ;  /* 0xff8000000500780b */ /* 0x000fc80003f3d000 */
[----:B------:R-:W-:-:S03]  /*5ff0*/  FSEL R190, R5, RZ, P1 ;  /* 0x000000ff05be7208 */ /* 0x000fc60000800000 */
[----:B------:R-:W-:Y:S02]  /*6000*/  MUFU.EX2 R181, R181 ;  /* 0x000000b500b57308 */ /* 0x000fe40000000800 */
[----:B------:R-:W-:Y:S01]  /*6010*/  FADD.FTZ R8, -R190, R8 ;  /* 0x00000008be087221 */ /* 0x000fe20000010100 */
[----:B------:R-:W-:-:S03]  /*6020*/  FMUL.FTZ R190, R5, UR10 ;  /* 0x0000000a05be7c20 */ /* 0x000fc60008410000 */
[----:B------:R-:W-:Y:S02]  /*6030*/  FMUL.FTZ R8, R8, UR10 ;  /* 0x0000000a08087c20 */ /* 0x000fe40008410000 */
[----:B------:R-:W-:Y:S01]  /*6040*/  MUFU.EX2 R182, R182 ;  /* 0x000000b600b67308 */ /* 0x000fe20000000800 */
[----:B------:R-:W-:-:S05]  /*6050*/  FSEL R190, R190, RZ, P1 ;  /* 0x000000ffbebe7208 */ /* 0x000fca0000800000 */
        /* <DEDUP_REMOVED lines=14> */
[----:B------:R-:W-:Y:S01]  /*6140*/  F2FP.F16.F32.PACK_AB R157, R158, R156 ;  /* 0x0000009c9e9d723e */ /* 0x000fe200000000ff */
        /* <DEDUP_REMOVED lines=12> */
[----:B0-----:R-:W-:Y:S01]  /*6210*/  FFMA.FTZ R154, R8, R3, R161 ;  /* 0x00000003089a7223 */ /* 0x001fe200000100a1 */
[--C-:B------:R-:W-:Y:S01]  /*6220*/  FFMA.FTZ R186, R186, UR10, -R190.reuse ;  /* 0x0000000ababa7c23 */ /* 0x100fe200080108be */
[----:B------:R-:W-:Y:S01]  /*6230*/  FFMA.FTZ R189, R189, UR10, -R190 ;  /* 0x0000000abdbd7c23 */ /* 0x000fe200080108be */
        /* <DEDUP_REMOVED lines=23> */
[----:B------:R-:W-:Y:S01]  /*63b0*/  FADD.FTZ R12, R159, R4 ;  /* 0x000000049f0c7221 */ /* 0x000fe20000010000 */
[----:B------:R-:W-:Y:S01]  /*63c0*/  F2FP.F16.F32.PACK_AB R159, R162, R159 ;  /* 0x0000009fa29f723e */ /* 0x000fe200000000ff */
        /* <DEDUP_REMOVED lines=37> */
[----:B0-----:R-:W-:Y:S01]  /*6620*/  F2FP.F16.F32.PACK_AB R152, R165, R161 ;  /* 0x000000a1a598723e */ /* 0x001fe200000000ff */
[-C--:B------:R-:W-:Y:S01]  /*6630*/  FMUL.FTZ R104, R104, R8.reuse ;  /* 0x0000000868687220 */ /* 0x080fe20000410000 */
[----:B------:R-:W-:Y:S01]  /*6640*/  F2FP.F16.F32.PACK_AB R161, R166, R163 ;  /* 0x000000a3a6a1723e */ /* 0x000fe200000000ff */
[-C--:B------:R-:W-:Y:S01]  /*6650*/  FMUL.FTZ R105, R105, R8.reuse ;  /* 0x0000000869697220 */ /* 0x080fe20000410000 */
[----:B------:R-:W-:Y:S01]  /*6660*/  F2FP.F16.F32.PACK_AB R165, R174, R171 ;  /* 0x000000abaea5723e */ /* 0x000fe200000000ff */
        /* <DEDUP_REMOVED lines=16> */
[----:B------:R-:W-:Y:S01]  /*6770*/  FMUL.FTZ R132, R132, R8 ;  /* 0x0000000884847220 */ /* 0x000fe20000410000 */
[----:B------:R1:W3:Y:S01]  /*6780*/  MUFU.EX2 R4, R160 ;  /* 0x000000a000047308 */ /* 0x0002e20000000800 */
[C---:B0-----:R-:W-:Y:S01]  /*6790*/  FADD.FTZ R11, R176.reuse, R11 ;  /* 0x0000000bb00b7221 */ /* 0x041fe20000010000 */
[----:B------:R-:W-:Y:S01]  /*67a0*/  F2FP.F16.F32.PACK_AB R162, R176, R192 ;  /* 0x000000c0b0a2723e */ /* 0x000fe200000000ff */
[-C--:B------:R-:W-:Y:S01]  /*67b0*/  FMUL.FTZ R133, R133, R8.reuse ;  /* 0x0000000885857220 */ /* 0x080fe20000410000 */
[-C--:B------:R-:W-:Y:S01]  /*67c0*/  FMUL.FTZ R136, R136, R8.reuse ;  /* 0x0000000888887220 */ /* 0x080fe20000410000 */
[-C--:B------:R-:W-:Y:S01]  /*67d0*/  FMUL.FTZ R137, R137, R8.reuse ;  /* 0x0000000889897220 */ /* 0x080fe20000410000 */
[-C--:B------:R-:W-:Y:S01]  /*67e0*/  FMUL.FTZ R140, R140, R8.reuse ;  /* 0x000000088c8c7220 */ /* 0x080fe20000410000 */
[-C--:B------:R-:W-:Y:S01]  /*67f0*/  FMUL.FTZ R141, R141, R8.reuse ;  /* 0x000000088d8d7220 */ /* 0x080fe20000410000 */
[----:B------:R-:W-:Y:S01]  /*6800*/  MUFU.EX2 R168, R168 ;  /* 0x000000a800a87308 */ /* 0x000fe20000000800 */
[----:B-1----:R-:W-:Y:S01]  /*6810*/  F2FP.F16.F32.PACK_AB R160, R3, R21 ;  /* 0x0000001503a0723e */ /* 0x002fe200000000ff */
[----:B------:R-:W-:Y:S01]  /*6820*/  FADD.FTZ R3, R163, R12 ;  /* 0x0000000ca3037221 */ /* 0x000fe20000010000 */
[----:B--2---:R-:W-:Y:S01]  /*6830*/  FADD.FTZ R11, R191, R11 ;  /* 0x0000000bbf0b7221 */ /* 0x004fe20000010000 */
[----:B------:R-:W-:Y:S01]  /*6840*/  F2FP.F16.F32.PACK_AB R163, R170, R167 ;  /* 0x000000a7aaa3723e */ /* 0x000fe200000000ff */
[-C--:B------:R-:W-:Y:S01]  /*6850*/  FMUL.FTZ R144, R144, R8.reuse ;  /* 0x0000000890907220 */ /* 0x080fe20000410000 */
[----:B------:R-:W-:Y:S01]  /*6860*/  FADD.FTZ R3, R166, R3 ;  /* 0x00000003a6037221 */ /* 0x000fe20000010000 */
[-C--:B------:R-:W-:Y:S01]  /*6870*/  FMUL.FTZ R145, R145, R8.reuse ;  /* 0x0000000891917220 */ /* 0x080fe20000410000 */
[----:B------:R-:W0:Y:S01]  /*6880*/  MUFU.EX2 R169, R169 ;  /* 0x000000a900a97308 */ /* 0x000e220000000800 */
[----:B---3--:R-:W-:Y:S01]  /*6890*/  FADD.FTZ R11, R4, R11 ;  /* 0x0000000b040b7221 */ /* 0x008fe20000010000 */
[----:B------:R-:W-:Y:S01]  /*68a0*/  FADD.FTZ R3, R167, R3 ;  /* 0x00000003a7037221 */ /* 0x000fe20000010000 */
[----:B------:R-:W-:Y:S01]  /*68b0*/  F2FP.F16.F32.PACK_AB R167, R177, R175 ;  /* 0x000000afb1a7723e */ /* 0x000fe200000000ff */
[-C--:B------:R-:W-:Y:S01]  /*68c0*/  FMUL.FTZ R148, R148, R8.reuse ;  /* 0x0000000894947220 */ /* 0x080fe20000410000 */
[----:B------:R-:W-:Y:S01]  /*68d0*/  FMUL.FTZ R149, R149, R8 ;  /* 0x0000000895957220 */ /* 0x000fe20000410000 */
[----:B------:R-:W-:-:S02]  /*68e0*/  FADD.FTZ R3, R170, R3 ;  /* 0x00000003aa037221 */ /* 0x000fc40000010000 */
[----:B------:R-:W-:Y:S02]  /*68f0*/  MUFU.EX2 R173, R173 ;  /* 0x000000ad00ad7308 */ /* 0x000fe40000000800 */
[----:B------:R-:W-:Y:S01]  /*6900*/  FADD.FTZ R3, R171, R3 ;  /* 0x00000003ab037221 */ /* 0x000fe20000010000 */
[----:B------:R-:W-:-:S03]  /*6910*/  F2FP.F16.F32.PACK_AB R171, R181, R180 ;  /* 0x000000b4b5ab723e */ /* 0x000fc600000000ff */
[----:B------:R-:W-:Y:S02]  /*6920*/  FADD.FTZ R3, R174, R3 ;  /* 0x00000003ae037221 */ /* 0x000fe40000010000 */
[----:B------:R-:W1:Y:S01]  /*6930*/  MUFU.EX2 R9, R9 ;  /* 0x0000000900097308 */ /* 0x000e620000000800 */
[----:B0-----:R-:W-:Y:S01]  /*6940*/  F2FP.F16.F32.PACK_AB R166, R169, R168 ;  /* 0x000000a8a9a6723e */ /* 0x001fe200000000ff */
[----:B------:R-:W-:-:S04]  /*6950*/  FADD.FTZ R12, R175, R3 ;  /* 0x00000003af0c7221 */ /* 0x000fc80000010000 */
[----:B------:R-:W-:Y:S02]  /*6960*/  FADD.FTZ R3, R177, R12 ;  /* 0x0000000cb1037221 */ /* 0x000fe40000010000 */
[----:B------:R0:W2:Y:S02]  /*6970*/  MUFU.EX2 R170, R164 ;  /* 0x000000a400aa7308 */ /* 0x0000a40000000800 */
[----:B------:R-:W-:-:S04]  /*6980*/  FADD.FTZ R12, R178, R3 ;  /* 0x00000003b20c7221 */ /* 0x000fc80000010000 */
[----:B------:R-:W-:Y:S02]  /*6990*/  FADD.FTZ R3, R179, R12 ;  /* 0x0000000cb3037221 */ /* 0x000fe40000010000 */
[----:B------:R-:W3:Y:S01]  /*69a0*/  MUFU.EX2 R188, R188 ;  /* 0x000000bc00bc7308 */ /* 0x000ee20000000800 */
[----:B0-----:R-:W-:Y:S01]  /*69b0*/  F2FP.F16.F32.PACK_AB R164, R4, R191 ;  /* 0x000000bf04a4723e */ /* 0x001fe200000000ff */
[----:B------:R-:W-:Y:S01]  /*69c0*/  FADD.FTZ R4, R168, R11 ;  /* 0x0000000ba8047221 */ /* 0x000fe20000010000 */
[----:B-1----:R-:W-:-:S03]  /*69d0*/  F2FP.F16.F32.PACK_AB R168, R9, R173 ;  /* 0x000000ad09a8723e */ /* 0x002fc600000000ff */
[----:B------:R-:W-:Y:S01]  /*69e0*/  FADD.FTZ R4, R169, R4 ;  /* 0x00000004a9047221 */ /* 0x000fe20000010000 */
[----:B------:R-:W-:Y:S01]  /*69f0*/  F2FP.F16.F32.PACK_AB R169, R179, R178 ;  /* 0x000000b2b3a9723e */ /* 0x000fe200000000ff */
[----:B------:R-:W0:Y:S02]  /*6a00*/  MUFU.EX2 R185, R185 ;  /* 0x000000b900b97308 */ /* 0x000e240000000800 */
[----:B------:R-:W-:-:S04]  /*6a10*/  FADD.FTZ R4, R173, R4 ;  /* 0x00000004ad047221 */ /* 0x000fc80000010000 */
[----:B------:R-:W-:Y:S02]  /*6a20*/  FADD.FTZ R4, R9, R4 ;  /* 0x0000000409047221 */ /* 0x000fe40000010000 */
[----:B------:R-:W1:Y:S02]  /*6a30*/  MUFU.EX2 R187, R187 ;  /* 0x000000bb00bb7308 */ /* 0x000e640000000800 */
[----:B--2---:R-:W-:Y:S01]  /*6a40*/  FADD.FTZ R9, R170, R4 ;  /* 0x00000004aa097221 */ /* 0x004fe20000010000 */
[----:B------:R-:W-:Y:S01]  /*6a50*/  FADD.FTZ R4, R180, R3 ;  /* 0x00000003b4047221 */ /* 0x000fe20000010000 */
[C---:B---3--:R-:W-:Y:S02]  /*6a60*/  F2FP.F16.F32.PACK_AB R170, R188.reuse, R170 ;  /* 0x000000aabcaa723e */ /* 0x048fe400000000ff */
[----:B------:R-:W-:Y:S01]  /*6a70*/  FADD.FTZ R12, R188, R9 ;  /* 0x00000009bc0c7221 */ /* 0x000fe20000010000 */
[----:B------:R-:W-:Y:S01]  /*6a80*/  FADD.FTZ R3, R181, R4 ;  /* 0x00000004b5037221 */ /* 0x000fe20000010000 */
[----:B------:R-:W2:Y:S02]  /*6a90*/  MUFU.EX2 R183, R183 ;  /* 0x000000b700b77308 */ /* 0x000ea40000000800 */
[----:B0-----:R-:W-:Y:S01]  /*6aa0*/  FADD.FTZ R12, R185, R12 ;  /* 0x0000000cb90c7221 */ /* 0x001fe20000010000 */
[----:B------:R-:W-:-:S05]  /*6ab0*/  FADD.FTZ R4, R182, R3 ;  /* 0x00000003b6047221 */ /* 0x000fca0000010000 */
[----:B------:R-:W0:Y:S01]  /*6ac0*/  MUFU.EX2 R174, R186 ;  /* 0x000000ba00ae7308 */ /* 0x000e220000000800 */
[----:B-1----:R-:W-:-:S07]  /*6ad0*/  FADD.FTZ R3, R187, R12 ;  /* 0x0000000cbb037221 */ /* 0x002fce0000010000 */
[----:B------:R-:W1:Y:S01]  /*6ae0*/  MUFU.EX2 R184, R184 ;  /* 0x000000b800b87308 */ /* 0x000e620000000800 */
[C---:B--2---:R-:W-:Y:S01]  /*6af0*/  FADD.FTZ R9, R183.reuse, R4 ;  /* 0x00000004b7097221 */ /* 0x044fe20000010000 */
[----:B------:R-:W-:-:S06]  /*6b00*/  F2FP.F16.F32.PACK_AB R173, R183, R182 ;  /* 0x000000b6b7ad723e */ /* 0x000fcc00000000ff */
[----:B------:R-:W2:Y:S01]  /*6b10*/  MUFU.EX2 R189, R189 ;  /* 0x000000bd00bd7308 */ /* 0x000ea20000000800 */
[----:B0-----:R-:W-:-:S07]  /*6b20*/  FADD.FTZ R4, R174, R3 ;  /* 0x00000003ae047221 */ /* 0x001fce0000010000 */
[----:B------:R0:W3:Y:S01]  /*6b30*/  MUFU.EX2 R175, R172 ;  /* 0x000000ac00af7308 */ /* 0x0000e20000000800 */
[----:B-1----:R-:W-:Y:S01]  /*6b40*/  FADD.FTZ R12, R184, R9 ;  /* 0x00000009b80c7221 */ /* 0x002fe20000010000 */
[----:B--2---:R-:W-:Y:S01]  /*6b50*/  FADD.FTZ R3, R189, R4 ;  /* 0x00000004bd037221 */ /* 0x004fe20000010000 */
[----:B0-----:R-:W-:Y:S02]  /*6b60*/  F2FP.F16.F32.PACK_AB R172, R187, R185 ;  /* 0x000000b9bbac723e */ /* 0x001fe400000000ff */
[----:B------:R-:W-:Y:S01]  /*6b70*/  F2FP.F16.F32.PACK_AB R174, R189, R174 ;  /* 0x000000aebdae723e */ /* 0x000fe200000000ff */
[C---:B---3--:R-:W-:Y:S01]  /*6b80*/  FADD.FTZ R4, R175.reuse, R12 ;  /* 0x0000000caf047221 */ /* 0x048fe20000010000 */
[----:B------:R-:W-:Y:S01]  /*6b90*/  F2FP.F16.F32.PACK_AB R175, R175, R184 ;  /* 0x000000b8afaf723e */ /* 0x000fe200000000ff */
[----:B------:R-:W-:Y:S06]  /*6ba0*/  @!P0 BRA `(.L_x_4934) ;  /* 0x0000000000048947 */ /* 0x000fec0003800000 */
[----:B------:R-:W-:Y:S01]  /*6bb0*/  BPT.TRAP 0x1 ;  /* 0x000000040000795c */ /* 0x000fe20000300000 */
.L_x_4934:
[----:B------:R0:W1:Y:S01]  /*6bc0*/  SYNCS.PHASECHK.TRANS64.TRYWAIT P1, [UR23+0x22850], R7 ;  /* 0x02285007ff0075a7 */ /* 0x0000620008020157 */
[----:B------:R-:W-:Y:S05]  /*6bd0*/  @!P0 BRA `(.L_x_4935) ;  /* 0x0000000000048947 */ /* 0x000fea0003800000 */
[----:B------:R-:W-:Y:S01]  /*6be0*/  BPT.TRAP 0x1 ;  /* 0x000000040000795c */ /* 0x000fe20000300000 */
.L_x_4935:
[----:B-1----:R-:W-:Y:S05]  /*6bf0*/  @P1 BRA `(.L_x_4936) ;  /* 0x0000000000081947 */ /* 0x002fea0003800000 */
[----:B------:R-:W1:Y:S02]  /*6c00*/  SYNCS.PHASECHK.TRANS64.TRYWAIT P1, [UR23+0x22850], R7 ;  /* 0x02285007ff0075a7 */ /* 0x000e640008020157 */
[----:B-1----:R-:W-:Y:S05]  /*6c10*/  @!P1 BRA `(.L_x_4937) ;  /* 0x000000dc00149947 */ /* 0x002fea0003800000 */
.L_x_4936:
        /* <DEDUP_REMOVED lines=42> */
.L_x_4938:
[----:B------:R-:W-:Y:S01]  /*6ec0*/  UISETP.GT.AND UP0, UPT, UR26, UR25, UPT ;  /* 0x000000191a00728c */ /* 0x000fe2000bf04270 */
[----:B------:R-:W-:Y:S01]  /*6ed0*/  IMAD.MOV.U32 R9, RZ, RZ, R6 ;  /* 0x000000ffff097224 */ /* 0x000fe200078e0006 */
[----:B------:R-:W-:Y:S01]  /*6ee0*/  UIADD3 UR23, UR23, 0x22860, URZ ;  /* 0x0002286017177890 */ /* 0x000fe2000fffe03f */
[----:B------:R-:W-:Y:S01]  /*6ef0*/  IMAD.MOV.U32 R8, RZ, RZ, R5 ;  /* 0x000000ffff087224 */ /* 0x000fe200078e0005 */
[----:B------:R-:W-:Y:S02]  /*6f00*/  UIADD3 UR26, UR26, -0x1, URZ ;  /* 0xffffffff1a1a7890 */ /* 0x000fe4000fffe03f */
[----:B------:R-:W-:Y:S01]  /*6f10*/  PLOP3.LUT P1, PT, PT, PT, UP0, 0x80, 0x0 ;  /* 0x000000000000781c */ /* 0x000fe20003f2f008 */
[----:B------:R-:W-:-:S09]  /*6f20*/  UPRMT UR23, UR24, 0x654, UR23 ;  /* 0x0000065418177896 */ /* 0x000fd20008000017 */
[----:B------:R-:W-:Y:S03]  /*6f30*/  SYNCS.ARRIVE.TRANS64.RED.A1T0 RZ, [UR23], RZ ;  /* 0x000000ffffff79a7 */ /* 0x000fe60008100417 */
[----:B------:R-:W-:Y:S05]  /*6f40*/  @P1 BRA `(.L_x_4939) ;  /* 0xffffffd400541947 */ /* 0x000fea000383ffff */
.L_x_4928:
[----:B------:R-:W-:-:S06]  /*6f50*/  UISETP.GE.AND UP0, UPT, UR26, UR45, UPT ;  /* 0x0000002d1a00728c */ /* 0x000fcc000bf06270 */
[----:B------:R-:W-:-:S13]  /*6f60*/  PLOP3.LUT P1, PT, PT, PT, UP0, 0x80, 0x0 ;  /* 0x000000000000781c */ /* 0x000fda0003f2f008 */
[----:B------:R-:W-:Y:S05]  /*6f70*/  @!P1 BRA `(.L_x_4940) ;  /* 0x0000002000e09947 */ /* 0x000fea0003800000 */
[----:B------:R-:W-:Y:S01]  /*6f80*/  IMAD.MOV.U32 R8, RZ, RZ, R6 ;  /* 0x000000ffff087224 */ /* 0x000fe200078e0006 */
[----:B------:R-:W-:Y:S01]  /*6f90*/  ULDC UR25, c[0x0][0x9d8] ;  /* 0x0002760000197ab9 */ /* 0x000fe20000000800 */
[----:B01----:R-:W-:Y:S01]  /*6fa0*/  IMAD.MOV.U32 R9, RZ, RZ, R5 ;  /* 0x000000ffff097224 */ /* 0x003fe200078e0005 */
[----:B------:R-:W-:-:S06]  /*6fb0*/  ULDC UR24, c[0x0][0x988] ;  /* 0x0002620000187ab9 */ /* 0x000fcc0000000800 */
.L_x_4951:
[----:B------:R-:W-:-:S04]  /*6fc0*/  UIADD3 UR37, UR37, 0x1, URZ ;  /* 0x0000000125257890 */ /* 0x000fc8000fffe03f */
[----:B------:R-:W-:-:S04]  /*6fd0*/  UISETP.NE.AND UP0, UPT, UR37, 0x2, UPT ;  /* 0x000000022500788c */ /* 0x000fc8000bf05270 */
[----:B------:R-:W-:Y:S02]  /*6fe0*/  USEL UR6, URZ, 0x1, UP0 ;  /* 0x000000013f067887 */ /* 0x000fe40008000000 */
[----:B------:R-:W-:Y:S02]  /*6ff0*/  USEL UR37, UR37, URZ, UP0 ;  /* 0x0000003f25257287 */ /* 0x000fe40008000000 */
[----:B------:R-:W-:Y:S01]  /*7000*/  ULOP3.LUT UR36, UR36, UR6, URZ, 0x3c, !UPT ;  /* 0x0000000624247292 */ /* 0x000fe2000f8e3c3f */
[----:B------:R-:W-:Y:S11]  /*7010*/  @!P0 BRA `(.L_x_4941) ;  /* 0x0000000000048947 */ /* 0x000ff60003800000 */
[----:B------:R-:W-:Y:S01]  /*7020*/  BPT.TRAP 0x1 ;  /* 0x000000040000795c */ /* 0x000fe20000300000 */
.L_x_4941:
        /* <DEDUP_REMOVED lines=9> */
.L_x_4942:
[----:B-1----:R-:W-:Y:S05]  /*70c0*/  @P1 BRA `(.L_x_4943) ;  /* 0x0000000000081947 */ /* 0x002fea0003800000 */
[----:B------:R-:W1:Y:S02]  /*70d0*/  SYNCS.PHASECHK.TRANS64.TRYWAIT P1, [UR23+0x22830], R7 ;  /* 0x02283007ff0075a7 */ /* 0x000e640008020157 */
[----:B-1----:R-:W-:Y:S05]  /*70e0*/  @!P1 BRA `(.L_x_4944) ;  /* 0x000000d400f89947 */ /* 0x002fea0003800000 */
.L_x_4943:
        /* <DEDUP_REMOVED lines=26> */
.L_x_4945:
        /* <DEDUP_REMOVED lines=462> */
.L_x_4946:
[----:B------:R0:W1:Y:S01]  /*8f70*/  SYNCS.PHASECHK.TRANS64.TRYWAIT P1, [UR23+0x22850], R7 ;  /* 0x02285007ff0075a7 */ /* 0x0000620008020157 */
[----:B------:R-:W-:Y:S05]  /*8f80*/  @!P0 BRA `(.L_x_4947) ;  /* 0x0000000000048947 */ /* 0x000fea0003800000 */
[----:B------:R-:W-:Y:S01]  /*8f90*/  BPT.TRAP 0x1 ;  /* 0x000000040000795c */ /* 0x000fe20000300000 */
.L_x_4947:
[----:B-1----:R-:W-:Y:S05]  /*8fa0*/  @P1 BRA `(.L_x_4948) ;  /* 0x0000000000081947 */ /* 0x002fea0003800000 */
[----:B------:R-:W1:Y:S02]  /*8fb0*/  SYNCS.PHASECHK.TRANS64.TRYWAIT P1, [UR23+0x22850], R7 ;  /* 0x02285007ff0075a7 */ /* 0x000e640008020157 */
[----:B-1----:R-:W-:Y:S05]  /*8fc0*/  @!P1 BRA `(.L_x_4949) ;  /* 0x000000b800589947 */ /* 0x002fea0003800000 */
.L_x_4948:
        /* <DEDUP_REMOVED lines=42> */
.L_x_4950:
        /* <DEDUP_REMOVED lines=9> */
.L_x_4940:
[----:B------:R-:W0:Y:S01]  /*9300*/  SHFL.BFLY PT, R8, R3, 0x2, 0x1f ;  /* 0x0c401f0003087f89 */ /* 0x000e2200000e0000 */
[----:B------:R-:W-:Y:S01]  /*9310*/  UIADD3 UR37, UR37, 0x1, URZ ;  /* 0x0000000125257890 */ /* 0x000fe2000fffe03f */
[----:B------:R2:W-:Y:S06]  /*9320*/  BAR.ARV R0, 0x100 ;  /* 0x000400000000751d */ /* 0x0005ec0000002000 */
[----:B------:R-:W-:Y:S02]  /*9330*/  UISETP.NE.AND UP0, UPT, UR37, 0x2, UPT ;  /* 0x000000022500788c */ /* 0x000fe4000bf05270 */
[----:B------:R-:W-:Y:S06]  /*9340*/  BAR.ARV 0x8, 0x180 ;  /* 0x0206000000007b1d */ /* 0x000fec0000002000 */
[----:B--2---:R-:W-:Y:S01]  /*9350*/  IMAD.MOV.U32 R0, RZ, RZ, -0x800000 ;  /* 0xff800000ff007424 */ /* 0x004fe200078e00ff */
[----:B------:R-:W-:Y:S01]  /*9360*/  USEL UR4, URZ, 0x1, UP0 ;  /* 0x000000013f047887 */ /* 0x000fe20008000000 */
[----:B------:R-:W2:Y:S01]  /*9370*/  SHFL.BFLY PT, R7, R4, 0x2, 0x1f ;  /* 0x0c401f0004077f89 */ /* 0x000ea200000e0000 */
[----:B------:R-:W-:Y:S01]  /*9380*/  PLOP3.LUT P0, PT, PT, PT, PT, 0x8, 0x0 ;  /* 0x000000000000781c */ /* 0x000fe20003f0e170 */
[----:B------:R-:W-:Y:S01]  /*9390*/  UIADD3 UR46, UR46, 0x1, URZ ;  /* 0x000000012e2e7890 */ /* 0x000fe2000fffe03f */
[----:B01----:R-:W-:Y:S01]  /*93a0*/  FADD.FTZ R9, R8, R3 ;  /* 0x0000000308097221 */ /* 0x003fe20000010000 */
[----:B------:R-:W-:Y:S01]  /*93b0*/  IMAD.MOV.U32 R3, RZ, RZ, RZ ;  /* 0x000000ffff037224 */ /* 0x000fe200078e00ff */
[----:B------:R-:W-:-:S02]  /*93c0*/  USEL UR37, UR37, URZ, UP0 ;  /* 0x0000003f25257287 */ /* 0x000fc40008000000 */
[----:B------:R-:W-:Y:S01]  /*93d0*/  ULOP3.LUT UR36, UR36, UR4, URZ, 0x3c, !UPT ;  /* 0x0000000424247292 */ /* 0x000fe2000f8e3c3f */
[----:B------:R-:W0:Y:S01]  /*93e0*/  SHFL.BFLY PT, R8, R9, 0x1, 0x1f ;  /* 0x0c201f0009087f89 */ /* 0x000e2200000e0000 */
[----:B--2---:R-:W-:-:S05]  /*93f0*/  FADD.FTZ R10, R7, R4 ;  /* 0x00000004070a7221 */ /* 0x004fca0000010000 */
[----:B------:R-:W1:Y:S01]  /*9400*/  SHFL.BFLY PT, R7, R10, 0x1, 0x1f ;  /* 0x0c201f000a077f89 */ /* 0x000e6200000e0000 */
[----:B0-----:R-:W-:Y:S01]  /*9410*/  FADD.FTZ R11, R9, R8 ;  /* 0x00000008090b7221 */ /* 0x001fe20000010000 */
[----:B------:R-:W-:-:S04]  /*9420*/  IMAD.MOV.U32 R8, RZ, RZ, RZ ;  /* 0x000000ffff087224 */ /* 0x000fc800078e00ff */
[----:B------:R-:W-:-:S13]  /*9430*/  FSETP.NE.FTZ.AND P1, PT, R11, RZ, PT ;  /* 0x000000ff0b00720b */ /* 0x000fda0003f35000 */
[----:B------:R-:W0:Y:S01]  /*9440*/  @P1 MUFU.RCP R8, R11 ;  /* 0x0000000b00081308 */ /* 0x000e220000001000 */
[----:B-1----:R-:W-:Y:S01]  /*9450*/  FADD.FTZ R4, R10, R7 ;  /* 0x000000070a047221 */ /* 0x002fe20000010000 */
[----:B------:R-:W-:-:S04]  /*9460*/  IMAD.U32 R10, RZ, RZ, UR10 ;  /* 0x0000000aff0a7e24 */ /* 0x000fc8000f8e00ff */
[----:B------:R-:W-:Y:S02]  /*9470*/  FSETP.NE.FTZ.AND P2, PT, R4, RZ, PT ;  /* 0x000000ff0400720b */ /* 0x000fe40003f55000 */
[----:B------:R-:W1:Y:S01]  /*9480*/  @P1 MUFU.LG2 R7, R11 ;  /* 0x0000000b00071308 */ /* 0x000e620000000c00 */
[----:B------:R-:W-:Y:S01]  /*9490*/  @P1 FMUL.FTZ R10, R10, 0.69314718246459960938 ;  /* 0x3f3172180a0a1820 */ /* 0x000fe20000410000 */
[-C--:B0-----:R-:W-:Y:S01]  /*94a0*/  FMUL.FTZ R24, R24, R8.reuse ;  /* 0x0000000818187220 */ /* 0x081fe20000410000 */
[-C--:B------:R-:W-:Y:S01]  /*94b0*/  FMUL.FTZ R25, R25, R8.reuse ;  /* 0x0000000819197220 */ /* 0x080fe20000410000 */
[----:B------:R-:W-:-:S07]  /*94c0*/  FMUL.FTZ R28, R28, R8 ;  /* 0x000000081c1c7220 */ /* 0x000fce0000410000 */
        /* <DEDUP_REMOVED lines=134> */
.L_x_4915:
        /* <DEDUP_REMOVED lines=16> */
[----:B------:R-:W-:Y:S01]  /*9e30*/  F2FP.F16.F32.PACK_AB R11, R31, R30 ;  /* 0x0000001e1f0b723e */ /* 0x000fe200000000ff */
[----:B------:R-:W-:Y:S01]  /*9e40*/  USHF.L.U64.HI UR16, UR39, 0x2, UR40 ;  /* 0x0000000227107899 */ /* 0x000fe20008010228 */
[----:B------:R-:W-:Y:S02]  /*9e50*/  F2FP.F16.F32.PACK_AB R14, R37, R36 ;  /* 0x00000024250e723e */ /* 0x000fe400000000ff */
[----:B------:R-:W-:Y:S01]  /*9e60*/  F2FP.F16.F32.PACK_AB R15, R39, R38 ;  /* 0x00000026270f723e */ /* 0x000fe200000000ff */
[----:B------:R-:W-:Y:S01]  /*9e70*/  UMOV UR10, UR8 ;  /* 0x00000008000a7c82 */ /* 0x000fe20008000000 */
[----:B0-----:R-:W-:Y:S01]  /*9e80*/  UMOV UR11, UR4 ;  /* 0x00000004000b7c82 */ /* 0x001fe20008000000 */
[----:B------:R-:W-:-:S04]  /*9e90*/  USHF.L.U32 UR4, UR39, 0x2, URZ ;  /* 0x0000000227047899 */ /* 0x000fc8000800063f */
        /* <DEDUP_REMOVED lines=46> */
[----:B------:R-:W-:Y:S01]  /*a180*/  MOV R3, R12 ;  /* 0x0000000c00037202 */ /* 0x000fe20000000f00 */
[----:B------:R0:W-:Y:S01]  /*a190*/  STSM.16.M88.4 [R5], R8 ;  /* 0x0000000805007844 */ /* 0x0001e20000000200 */
[----:B------:R-:W-:-:S02]  /*a1a0*/  SHF.R.U64 R154, R154, 0x3, RZ ;  /* 0x000000039a9a7819 */ /* 0x000fc400000012ff */
[----:B------:R-:W-:Y:S01]  /*a1b0*/  LOP3.LUT R164, R164, R165, RZ, 0x3c, !PT ;  /* 0x000000a5a4a47212 */ /* 0x000fe200078e3cff */
[--C-:B------:R-:W-:Y:S01]  /*a1c0*/  IMAD.X R165, RZ, RZ, R7.reuse, P4 ;  /* 0x000000ffffa57224 */ /* 0x100fe200020e0607 */
[----:B------:R-:W-:Y:S02]  /*a1d0*/  F2FP.F16.F32.PACK_AB R12, R33, R32 ;  /* 0x00000020210c723e */ /* 0x000fe400000000ff */
[----:B------:R-:W-:Y:S02]  /*a1e0*/  F2FP.F16.F32.PACK_AB R13, R35, R34 ;  /* 0x00000022230d723e */ /* 0x000fe400000000ff */
[----:B------:R-:W-:Y:S02]  /*a1f0*/  IADD3 R21, P5, R6, 0xc020, RZ ;  /* 0x0000c02006157810 */ /* 0x000fe40007fbe0ff */
[----:B------:R-:W-:Y:S01]  /*a200*/  LOP3.LUT R168, R168, R169, RZ, 0x3c, !PT ;  /* 0x000000a9a8a87212 */ /* 0x000fe200078e3cff */
[----:B------:R-:W-:Y:S01]  /*a210*/  IMAD.X R169, RZ, RZ, R7, P6 ;  /* 0x000000ffffa97224 */ /* 0x000fe200030e0607 */
[C---:B------:R-:W-:Y:S01]  /*a220*/  IADD3 R159, P3, R6.reuse, 0x8060, RZ ;  /* 0x00008060069f7810 */ /* 0x040fe20007f7e0ff */
[----:B------:R1:W-:Y:S01]  /*a230*/  STSM.16.M88.4 [R3], R12 ;  /* 0x0000000c03007844 */ /* 0x0003e20000000200 */
[----:B------:R-:W-:-:S02]  /*a240*/  IADD3 R157, P2, R6, 0xc040, RZ ;  /* 0x0000c040069d7810 */ /* 0x000fc40007f5e0ff */
[----:B------:R-:W-:Y:S02]  /*a250*/  SHF.R.U64 R172, R172, 0x3, RZ ;  /* 0x00000003acac7819 */ /* 0x000fe400000012ff */
[----:B------:R-:W-:Y:S02]  /*a260*/  IADD3 R175, P4, R6, 0x8040, RZ ;  /* 0x0000804006af7810 */ /* 0x000fe40007f9e0ff */
[----:B------:R-:W-:Y:S01]  /*a270*/  LOP3.LUT R154, R154, R155, RZ, 0x3c, !PT ;  /* 0x0000009b9a9a7212 */ /* 0x000fe200078e3cff */
[----:B------:R-:W-:Y:S01]  /*a280*/  IMAD.X R155, RZ, RZ, R7, P0 ;  /* 0x000000ffff9b7224 */ /* 0x000fe200000e0607 */
[----:B------:R-:W-:Y:S02]  /*a290*/  IADD3 R161, P6, R6, 0xc000, RZ ;  /* 0x0000c00006a17810 */ /* 0x000fe40007fde0ff */
[----:B------:R-:W-:Y:S02]  /*a2a0*/  LOP3.LUT R20, R21, 0x380, RZ, 0xc0, !PT ;  /* 0x0000038015147812 */ /* 0x000fe400078ec0ff */
[----:B------:R-:W-:-:S02]  /*a2b0*/  LOP3.LUT R158, R159, 0x380, RZ, 0xc0, !PT ;  /* 0x000003809f9e7812 */ /* 0x000fc400078ec0ff */
[----:B------:R-:W-:Y:S02]  /*a2c0*/  LOP3.LUT R156, R157, 0x380, RZ, 0xc0, !PT ;  /* 0x000003809d9c7812 */ /* 0x000fe400078ec0ff */
[----:B------:R-:W-:Y:S02]  /*a2d0*/  MOV R163, R162 ;  /* 0x000000a200a37202 */ /* 0x000fe40000000f00 */
[----:B0-----:R-:W-:Y:S02]  /*a2e0*/  F2FP.F16.F32.PACK_AB R8, R41, R40 ;  /* 0x000000282908723e */ /* 0x001fe400000000ff */
[----:B------:R-:W-:Y:S02]  /*a2f0*/  F2FP.F16.F32.PACK_AB R9, R43, R42 ;  /* 0x0000002a2b09723e */ /* 0x000fe400000000ff */
[----:B------:R-:W-:Y:S02]  /*a300*/  F2FP.F16.F32.PACK_AB R10, R45, R44 ;  /* 0x0000002c2d0a723e */ /* 0x000fe400000000ff */
[----:B------:R-:W-:-:S02]  /*a310*/  F2FP.F16.F32.PACK_AB R11, R47, R46 ;  /* 0x0000002e2f0b723e */ /* 0x000fc400000000ff */
[----:B------:R-:W-:Y:S01]  /*a320*/  LOP3.LUT R172, R172, R173, RZ, 0x3c, !PT ;  /* 0x000000adacac7212 */ /* 0x000fe200078e3cff */
[----:B------:R-:W-:Y:S01]  /*a330*/  IMAD.X R173, RZ, RZ, R7, P1 ;  /* 0x000000ffffad7224 */ /* 0x000fe200008e0607 */
[----:B------:R-:W-:Y:S01]  /*a340*/  LOP3.LUT R174, R175, 0x380, RZ, 0xc0, !PT ;  /* 0x00000380afae7812 */ /* 0x000fe200078ec0ff */
[----:B------:R0:W-:Y:S01]  /*a350*/  STSM.16.M88.4 [R163], R8 ;  /* 0x00000008a3007844 */ /* 0x0001e20000000200 */
[----:B------:R-:W-:Y:S02]  /*a360*/  MOV R164, R164 ;  /* 0x000000a400a47202 */ /* 0x000fe40000000f00 */
[----:B-1----:R-:W-:Y:S02]  /*a370*/  F2FP.F16.F32.PACK_AB R12, R49, R48 ;  /* 0x00000030310c723e */ /* 0x002fe400000000ff */
[----:B------:R-:W-:Y:S02]  /*a380*/  F2FP.F16.F32.PACK_AB R13, R51, R50 ;  /* 0x00000032330d723e */ /* 0x000fe400000000ff */
[----:B------:R-:W-:-:S02]  /*a390*/  F2FP.F16.F32.PACK_AB R14, R53, R52 ;  /* 0x00000034350e723e */ /* 0x000fc400000000ff */
[----:B------:R-:W-:Y:S02]  /*a3a0*/  F2FP.F16.F32.PACK_AB R15, R55, R54 ;  /* 0x00000036370f723e */ /* 0x000fe400000000ff */
[----:B------:R-:W-:Y:S02]  /*a3b0*/  LOP3.LUT R160, R161, 0x380, RZ, 0xc0, !PT ;  /* 0x00000380a1a07812 */ /* 0x000fe400078ec0ff */
[----:B------:R-:W-:Y:S01]  /*a3c0*/  SHF.R.U64 R20, R20, 0x3, RZ ;  /* 0x0000000314147819 */ /* 0x000fe200000012ff */
[----:B------:R1:W-:Y:S01]  /*a3d0*/  STSM.16.M88.4 [R164], R12 ;  /* 0x0000000ca4007844 */ /* 0x0003e20000000200 */
[----:B------:R-:W-:Y:S02]  /*a3e0*/  IADD3 R3, P1, R6, 0xc060, RZ ;  /* 0x0000c06006037810 */ /* 0x000fe40007f3e0ff */
[----:B------:R-:W-:Y:S02]  /*a3f0*/  SHF.R.U64 R158, R158, 0x3, RZ ;  /* 0x000000039e9e7819 */ /* 0x000fe400000012ff */
[----:B------:R-:W-:-:S02]  /*a400*/  SHF.R.U64 R156, R156, 0x3, RZ ;  /* 0x000000039c9c7819 */ /* 0x000fc400000012ff */
[----:B------:R-:W-:Y:S02]  /*a410*/  MOV R162, R152 ;  /* 0x0000009800a27202 */ /* 0x000fe40000000f00 */
[----:B------:R-:W-:Y:S02]  /*a420*/  MOV R5, R154 ;  /* 0x0000009a00057202 */ /* 0x000fe40000000f00 */
[----:B------:R-:W-:Y:S02]  /*a430*/  SHF.R.U64 R174, R174, 0x3, RZ ;  /* 0x00000003aeae7819 */ /* 0x000fe400000012ff */
[----:B------:R-:W-:Y:S02]  /*a440*/  MOV R166, R166 ;  /* 0x000000a600a67202 */ /* 0x000fe40000000f00 */
[----:B------:R-:W-:Y:S02]  /*a450*/  F2FP.F16.F32.PACK_AB R152, R57, R56 ;  /* 0x000000383998723e */ /* 0x000fe400000000ff */
[----:B------:R-:W-:-:S02]  /*a460*/  F2FP.F16.F32.PACK_AB R153, R59, R58 ;  /* 0x0000003a3b99723e */ /* 0x000fc400000000ff */
[----:B------:R-:W-:Y:S02]  /*a470*/  F2FP.F16.F32.PACK_AB R154, R61, R60 ;  /* 0x0000003c3d9a723e */ /* 0x000fe400000000ff */
[----:B------:R-:W-:Y:S02]  /*a480*/  F2FP.F16.F32.PACK_AB R155, R63, R62 ;  /* 0x0000003e3f9b723e */ /* 0x000fe400000000ff */
[----:B------:R-:W-:Y:S02]  /*a490*/  SHF.R.U64 R160, R160, 0x3, RZ ;  /* 0x00000003a0a07819 */ /* 0x000fe400000012ff */
[----:B------:R-:W-:Y:S01]  /*a4a0*/  MOV R168, R168 ;  /* 0x000000a800a87202 */ /* 0x000fe20000000f00 */
[----:B------:R2:W-:Y:S01]  /*a4b0*/  STSM.16.M88.4 [R166], R152 ;  /* 0x00000098a6007844 */ /* 0x0005e20000000200 */
[----:B0-----:R-:W-:Y:S02]  /*a4c0*/  F2FP.F16.F32.PACK_AB R8, R65, R64 ;  /* 0x000000404108723e */ /* 0x001fe400000000ff */
[----:B------:R-:W-:-:S02]  /*a4d0*/  F2FP.F16.F32.PACK_AB R9, R67, R66 ;  /* 0x000000424309723e */ /* 0x000fc400000000ff */
[----:B------:R-:W-:Y:S02]  /*a4e0*/  F2FP.F16.F32.PACK_AB R10, R69, R68 ;  /* 0x00000044450a723e */ /* 0x000fe400000000ff */
[----:B------:R-:W-:Y:S02]  /*a4f0*/  F2FP.F16.F32.PACK_AB R11, R71, R70 ;  /* 0x00000046470b723e */ /* 0x000fe400000000ff */
[----:B------:R-:W-:Y:S01]  /*a500*/  LOP3.LUT R20, R20, R21, RZ, 0x3c, !PT ;  /* 0x0000001514147212 */ /* 0x000fe200078e3cff */
[----:B------:R-:W-:Y:S01]  /*a510*/  IMAD.X R21, RZ, RZ, R7, P5 ;  /* 0x000000ffff157224 */ /* 0x000fe200028e0607 */
[----:B------:R-:W-:Y:S01]  /*a520*/  LOP3.LUT R6, R3, 0x380, RZ, 0xc0, !PT ;  /* 0x0000038003067812 */ /* 0x000fe200078ec0ff */
[----:B------:R0:W-:Y:S01]  /*a530*/  STSM.16.M88.4 [R168], R8 ;  /* 0x00000008a8007844 */ /* 0x0001e20000000200 */
[----:B------:R-:W-:Y:S02]  /*a540*/  MOV R170, R170 ;  /* 0x000000aa00aa7202 */ /* 0x000fe40000000f00 */
[----:B-1----:R-:W-:-:S02]  /*a550*/  F2FP.F16.F32.PACK_AB R12, R73, R72 ;  /* 0x00000048490c723e */ /* 0x002fc400000000ff */
        /* <DEDUP_REMOVED lines=11> */
[----:B------:R-:W-:Y:S01]  /*a610*/  SHF.R.U64 R6, R6, 0x3, RZ ;  /* 0x0000000306067819 */ /* 0x000fe200000012ff */
[----:B------:R1:W-:Y:S01]  /*a620*/  STSM.16.M88.4 [R170], R12 ;  /* 0x0000000caa007844 */ /* 0x0003e20000000200 */
[----:B------:R-:W-:Y:S01]  /*a630*/  F2FP.F16.F32.PACK_AB R164, R81, R80 ;  /* 0x0000005051a4723e */ /* 0x000fe200000000ff */
[----:B------:R-:W-:Y:S01]  /*a640*/  IMAD.X R7, RZ, RZ, R7, P1 ;  /* 0x000000ffff077224 */ /* 0x000fe200008e0607 */
[----:B------:R-:W-:-:S02]  /*a650*/  F2FP.F16.F32.PACK_AB R165, R83, R82 ;  /* 0x0000005253a5723e */ /* 0x000fc400000000ff */
[----:B--2---:R-:W-:Y:S02]  /*a660*/  F2FP.F16.F32.PACK_AB R166, R85, R84 ;  /* 0x0000005455a6723e */ /* 0x004fe400000000ff */
[----:B------:R-:W-:Y:S02]  /*a670*/  F2FP.F16.F32.PACK_AB R167, R87, R86 ;  /* 0x0000005657a7723e */ /* 0x000fe400000000ff */
[----:B------:R-:W-:Y:S02]  /*a680*/  MOV R172, R172 ;  /* 0x000000ac00ac7202 */ /* 0x000fe40000000f00 */
[----:B0-----:R-:W-:Y:S01]  /*a690*/  F2FP.F16.F32.PACK_AB R168, R89, R88 ;  /* 0x0000005859a8723e */ /* 0x001fe200000000ff */
[----:B------:R0:W-:Y:S01]  /*a6a0*/  STSM.16.M88.4 [R162], R164 ;  /* 0x000000a4a2007844 */ /* 0x0001e20000000200 */
[----:B------:R-:W-:Y:S02]  /*a6b0*/  F2FP.F16.F32.PACK_AB R169, R91, R90 ;  /* 0x0000005a5ba9723e */ /* 0x000fe400000000ff */
[----:B------:R-:W-:-:S02]  /*a6c0*/  F2FP.F16.F32.PACK_AB R171, R95, R94 ;  /* 0x0000005e5fab723e */ /* 0x000fc400000000ff */
[----:B-1----:R-:W-:Y:S02]  /*a6d0*/  F2FP.F16.F32.PACK_AB R170, R93, R92 ;  /* 0x0000005c5daa723e */ /* 0x002fe400000000ff */
[----:B------:R-:W-:Y:S02]  /*a6e0*/  MOV R20, R20 ;  /* 0x0000001400147202 */ /* 0x000fe40000000f00 */
[----:B------:R-:W-:Y:S01]  /*a6f0*/  MOV R173, R158 ;  /* 0x0000009e00ad7202 */ /* 0x000fe20000000f00 */
[----:B------:R-:W-:Y:S01]  /*a700*/  STSM.16.M88.4 [R172], R168 ;  /* 0x000000a8ac007844 */ /* 0x000fe20000000200 */
[----:B------:R-:W-:Y:S02]  /*a710*/  MOV R21, R156 ;  /* 0x0000009c00157202 */ /* 0x000fe40000000f00 */
[----:B------:R-:W-:Y:S02]  /*a720*/  F2FP.F16.F32.PACK_AB R152, R97, R96 ;  /* 0x000000606198723e */ /* 0x000fe400000000ff */
[----:B------:R-:W-:-:S02]  /*a730*/  F2FP.F16.F32.PACK_AB R153, R99, R98 ;  /* 0x000000626399723e */ /* 0x000fc400000000ff */
[----:B------:R-:W-:Y:S02]  /*a740*/  F2FP.F16.F32.PACK_AB R154, R101, R100 ;  /* 0x00000064659a723e */ /* 0x000fe400000000ff */
[----:B------:R-:W-:Y:S02]  /*a750*/  F2FP.F16.F32.PACK_AB R155, R103, R102 ;  /* 0x00000066679b723e */ /* 0x000fe400000000ff */
[----:B------:R-:W-:Y:S02]  /*a760*/  LOP3.LUT R6, R6, R3, RZ, 0x3c, !PT ;  /* 0x0000000306067212 */ /* 0x000fe400078e3cff */
[----:B------:R-:W-:Y:S01]  /*a770*/  MOV R174, R174 ;  /* 0x000000ae00ae7202 */ /* 0x000fe20000000f00 */
[----:B------:R1:W-:Y:S01]  /*a780*/  STSM.16.M88.4 [R5], R152 ;  /* 0x0000009805007844 */ /* 0x0003e20000000200 */
[----:B------:R-:W-:Y:S02]  /*a790*/  F2FP.F16.F32.PACK_AB R156, R105, R104 ;  /* 0x00000068699c723e */ /* 0x000fe400000000ff */
[----:B------:R-:W-:-:S02]  /*a7a0*/  F2FP.F16.F32.PACK_AB R157, R107, R106 ;  /* 0x0000006a6b9d723e */ /* 0x000fc400000000ff */
[----:B------:R-:W-:Y:S02]  /*a7b0*/  F2FP.F16.F32.PACK_AB R158, R109, R108 ;  /* 0x0000006c6d9e723e */ /* 0x000fe400000000ff */
[----:B------:R-:W-:Y:S02]  /*a7c0*/  F2FP.F16.F32.PACK_AB R159, R111, R110 ;  /* 0x0000006e6f9f723e */ /* 0x000fe400000000ff */
[----:B------:R-:W-:Y:S02]  /*a7d0*/  MOV R3, R160 ;  /* 0x000000a000037202 */ /* 0x000fe40000000f00 */
[----:B------:R-:W-:Y:S01]  /*a7e0*/  F2FP.F16.F32.PACK_AB R160, R113, R112 ;  /* 0x0000007071a0723e */ /* 0x000fe200000000ff */
[----:B------:R2:W-:Y:S01]  /*a7f0*/  STSM.16.M88.4 [R174], R156 ;  /* 0x0000009cae007844 */ /* 0x0005e20000000200 */
[----:B------:R-:W-:Y:S02]  /*a800*/  F2FP.F16.F32.PACK_AB R161, R115, R114 ;  /* 0x0000007273a1723e */ /* 0x000fe400000000ff */
[----:B0-----:R-:W-:-:S02]  /*a810*/  F2FP.F16.F32.PACK_AB R162, R117, R116 ;  /* 0x0000007475a2723e */ /* 0x001fc400000000ff */
[----:B------:R-:W-:Y:S02]  /*a820*/  F2FP.F16.F32.PACK_AB R163, R119, R118 ;  /* 0x0000007677a3723e */ /* 0x000fe400000000ff */
[----:B------:R-:W-:Y:S02]  /*a830*/  F2FP.F16.F32.PACK_AB R8, R121, R120 ;  /* 0x000000787908723e */ /* 0x000fe400000000ff */
[----:B------:R-:W-:Y:S01]  /*a840*/  F2FP.F16.F32.PACK_AB R9, R123, R122 ;  /* 0x0000007a7b09723e */ /* 0x000fe200000000ff */
[----:B------:R-:W-:Y:S01]  /*a850*/  STSM.16.M88.4 [R173], R160 ;  /* 0x000000a0ad007844 */ /* 0x000fe20000000200 */
[----:B------:R-:W-:Y:S02]  /*a860*/  F2FP.F16.F32.PACK_AB R10, R125, R124 ;  /* 0x0000007c7d0a723e */ /* 0x000fe400000000ff */
[----:B------:R-:W-:Y:S02]  /*a870*/  F2FP.F16.F32.PACK_AB R11, R127, R126 ;  /* 0x0000007e7f0b723e */ /* 0x000fe400000000ff */
[----:B------:R-:W-:-:S02]  /*a880*/  F2FP.F16.F32.PACK_AB R12, R129, R128 ;  /* 0x00000080810c723e */ /* 0x000fc400000000ff */
[----:B------:R-:W-:Y:S01]  /*a890*/  F2FP.F16.F32.PACK_AB R13, R131, R130 ;  /* 0x00000082830d723e */ /* 0x000fe200000000ff */
[----:B------:R0:W-:Y:S01]  /*a8a0*/  STSM.16.M88.4 [R3], R8 ;  /* 0x0000000803007844 */ /* 0x0001e20000000200 */
[----:B------:R-:W-:Y:S02]  /*a8b0*/  F2FP.F16.F32.PACK_AB R14, R133, R132 ;  /* 0x00000084850e723e */ /* 0x000fe400000000ff */
[----:B------:R-:W-:Y:S02]  /*a8c0*/  F2FP.F16.F32.PACK_AB R15, R135, R134 ;  /* 0x00000086870f723e */ /* 0x000fe400000000ff */
[----:B-1----:R-:W-:Y:S02]  /*a8d0*/  F2FP.F16.F32.PACK_AB R152, R137, R136 ;  /* 0x000000888998723e */ /* 0x002fe400000000ff */
[----:B------:R-:W-:Y:S01]  /*a8e0*/  F2FP.F16.F32.PACK_AB R153, R139, R138 ;  /* 0x0000008a8b99723e */ /* 0x000fe200000000ff */
[----:B------:R1:W-:Y:S01]  /*a8f0*/  STSM.16.M88.4 [R20], R12 ;  /* 0x0000000c14007844 */ /* 0x0003e20000000200 */
[----:B------:R-:W-:-:S02]  /*a900*/  F2FP.F16.F32.PACK_AB R154, R141, R140 ;  /* 0x0000008c8d9a723e */ /* 0x000fc400000000ff */
[----:B------:R-:W-:Y:S02]  /*a910*/  F2FP.F16.F32.PACK_AB R155, R143, R142 ;  /* 0x0000008e8f9b723e */ /* 0x000fe400000000ff */
[----:B------:R-:W-:Y:S01]  /*a920*/  MOV R164, R6 ;  /* 0x0000000600a47202 */ /* 0x000fe20000000f00 */
[----:B------:R-:W-:Y:S01]  /*a930*/  IMAD.U32 R6, RZ, RZ, UR9 ;  /* 0x00000009ff067e24 */ /* 0x000fe2000f8e00ff */
[----:B--2---:R-:W-:Y:S01]  /*a940*/  F2FP.F16.F32.PACK_AB R156, R145, R144 ;  /* 0x00000090919c723e */ /* 0x004fe200000000ff */
[----:B------:R2:W-:Y:S01]  /*a950*/  STSM.16.M88.4 [R21], R152 ;  /* 0x0000009815007844 */ /* 0x0005e20000000200 */
[----:B------:R-:W-:Y:S01]  /*a960*/  F2FP.F16.F32.PACK_AB R157, R147, R146 ;  /* 0x00000092939d723e */ /* 0x000fe200000000ff */
[----:B------:R-:W-:Y:S01]  /*a970*/  IMAD.U32 R7, RZ, RZ, UR12 ;  /* 0x0000000cff077e24 */ /* 0x000fe2000f8e00ff */
[----:B------:R-:W-:Y:S01]  /*a980*/  F2FP.F16.F32.PACK_AB R158, R149, R148 ;  /* 0x00000094959e723e */ /* 0x000fe200000000ff */
[----:B------:R-:W-:Y:S01]  /*a990*/  ULDC.64 UR12, c[0x0][0xc08] ;  /* 0x00030200000c7ab9 */ /* 0x000fe20000000a00 */
[----:B------:R-:W-:Y:S01]  /*a9a0*/  F2FP.F16.F32.PACK_AB R159, R151, R150 ;  /* 0x00000096979f723e */ /* 0x000fe200000000ff */
[----:B------:R-:W-:Y:S01]  /*a9b0*/  ULDC UR9, c[0x0][0xbe8] ;  /* 0x0002fa0000097ab9 */ /* 0x000fe20000000800 */
[----:B------:R-:W-:-:S03]  /*a9c0*/  ISETP.NE.U32.AND P0, PT, RZ, UR14, PT ;  /* 0x0000000eff007c0c */ /* 0x000fc6000bf05070 */
[----:B------:R2:W-:Y:S01]  /*a9d0*/  STSM.16.M88.4 [R164], R156 ;  /* 0x0000009ca4007844 */ /* 0x0005e20000000200 */
[----:B------:R-:W-:Y:S01]  /*a9e0*/  BAR.SYNC.DEFER_BLOCKING 0x1, 0x100 ;  /* 0x0044000000007b1d */ /* 0x000fe20000010000 */
[----:B------:R-:W-:Y:S01]  /*a9f0*/  ISETP.NE.AND.EX P0, PT, RZ, UR15, PT, P0 ;  /* 0x0000000fff007c0c */ /* 0x000fe2000bf05300 */
[----:B------:R-:W-:-:S04]  /*aa00*/  UISETP.NE.U32.AND UP0, UPT, UR12, URZ, UPT ;  /* 0x0000003f0c00728c */ /* 0x000fc8000bf05070 */
[----:B------:R-:W-:-:S08]  /*aa10*/  UISETP.NE.AND.EX UP0, UPT, UR13, URZ, UPT, UP0 ;  /* 0x0000003f0d00728c */ /* 0x000fd0000bf05300 */
[----:B------:R-:W3:Y:S03]  /*aa20*/  @P0 LDG.E R5, desc[UR52][R6.64] ;  /* 0x0000003406050981 */ /* 0x000ee6000c1e1900 */
[----:B------:R-:W-:Y:S01]  /*aa30*/  @UP0 UIADD3 UR12, UP1, UR4, UR12, URZ ;  /* 0x0000000c040c0290 */ /* 0x000fe2000ff3e03f */
[----:B------:R-:W-:Y:S02]  /*aa40*/  PLOP3.LUT P4, PT, PT, PT, UP0, 0x80, 0x0 ;  /* 0x000000000000781c */ /* 0x000fe40003f8f008 */
[----:B------:R-:W-:Y:S01]  /*aa50*/  ULDC UR4, c[0x0][0xad4] ;  /* 0x0002b50000047ab9 */ /* 0x000fe20000000800 */
[----:B------:R-:W-:Y:S02]  /*aa60*/  @UP0 UIADD3.X UR13, UR16, UR13, URZ, UP1, !UPT ;  /* 0x0000000d100d0290 */ /* 0x000fe40008ffe43f */
[----:B0-----:R-:W-:-:S04]  /*aa70*/  IMAD.U32 R8, RZ, RZ, UR12 ;  /* 0x0000000cff087e24 */ /* 0x001fc8000f8e00ff */
[----:B------:R-:W-:-:S05]  /*aa80*/  IMAD.U32 R9, RZ, RZ, UR13 ;  /* 0x0000000dff097e24 */ /* 0x000fca000f8e00ff */
[----:B------:R0:W4:Y:S01]  /*aa90*/  @P4 LDG.E R3, desc[UR52][R8.64] ;  /* 0x0000003408034981 */ /* 0x000122000c1e1900 */
[----:B------:R-:W-:Y:S01]  /*aaa0*/  UISETP.NE.AND UP0, UPT, UR44, URZ, UPT ;  /* 0x0000003f2c00728c */ /* 0x000fe2000bf05270 */
[----:B-1----:R-:W-:Y:S01]  /*aab0*/  VIADD R12, R16, UR42 ;  /* 0x0000002a100c7c36 */ /* 0x002fe20008000000 */
[----:B------:R-:W-:Y:S02]  /*aac0*/  UISETP.NE.AND UP1, UPT, UR9, 0x1, UPT ;  /* 0x000000010900788c */ /* 0x000fe4000bf25270 */
[----:B------:R-:W-:Y:S01]  /*aad0*/  USEL UR4, UR44, UR4, UP0 ;  /* 0x000000042c047287 */ /* 0x000fe20008000000 */
[----:B------:R-:W-:Y:S01]  /*aae0*/  UMOV UR21, 0x9b8 ;  /* 0x000009b800157882 */ /* 0x000fe20000000000 */
[----:B------:R-:W-:Y:S02]  /*aaf0*/  UISETP.NE.U32.AND UP0, UPT, UR14, URZ, UPT ;  /* 0x0000003f0e00728c */ /* 0x000fe4000bf05070 */
[----:B------:R-:W-:Y:S01]  /*ab00*/  PLOP3.LUT P1, PT, PT, PT, UP1, 0x80, 0x0 ;  /* 0x000000000000781c */ /* 0x000fe20003f2f018 */
[----:B------:R-:W-:-:S02]  /*ab10*/  UISETP.GT.AND UP2, UPT, UR4, 0x1, UPT ;  /* 0x000000010400788c */ /* 0x000fc4000bf44270 */
[----:B------:R-:W-:Y:S02]  /*ab20*/  UISETP.NE.AND.EX UP0, UPT, UR15, URZ, UPT, UP0 ;  /* 0x0000003f0f00728c */ /* 0x000fe4000bf05300 */
[----:B------:R-:W-:Y:S01]  /*ab30*/  USEL UR21, UR21, 0x978, UP2 ;  /* 0x0000097815157887 */ /* 0x000fe20009000000 */
[----:B------:R-:W-:Y:S01]  /*ab40*/  UMOV UR4, URZ ;  /* 0x0000003f00047c82 */ /* 0x000fe20008000000 */
[----:B------:R-:W-:Y:S01]  /*ab50*/  USEL UR39, UR39, URZ, !UP0 ;  /* 0x0000003f27277287 */ /* 0x000fe2000c000000 */
[----:B------:R-:W-:Y:S01]  /*ab60*/  @UP1 ULDC UR23, c[0x0][0xbec] ;  /* 0x0002fb0000171ab9 */ /* 0x000fe20000000800 */
[----:B------:R-:W-:-:S04]  /*ab70*/  USEL UR20, UR43, URZ, UP2 ;  /* 0x0000003f2b147287 */ /* 0x000fc80009000000 */
[----:B0-----:R-:W-:Y:S01]  /*ab80*/  @P1 IMAD.HI.U32 R8, R12, UR23, RZ ;  /* 0x000000170c081c27 */ /* 0x001fe2000f8e00ff */
[----:B------:R-:W-:Y:S01]  /*ab90*/  USEL UR40, UR40, URZ, !UP0 ;  /* 0x0000003f28287287 */ /* 0x000fe2000c000000 */
[----:B------:R-:W-:Y:S02]  /*aba0*/  @UP1 ULDC UR26, c[0x0][0xbf0] ;  /* 0x0002fc00001a1ab9 */ /* 0x000fe40000000800 */
[----:B------:R-:W-:Y:S01]  /*abb0*/  ULDC.64 UR16, c[0x0][UR21+0x220] ;  /* 0x0000880015107abb */ /* 0x000fe20008000a00 */
[----:B------:R-:W-:Y:S01]  /*abc0*/  ULDC.64 UR18, c[0x0][UR21+0x228] ;  /* 0x00008a0015127abb */ /* 0x000fe20008000a00 */
[----:B------:R-:W-:Y:S01]  /*abd0*/  UIMAD UR17, UR17, UR39, URZ ;  /* 0x00000027111172a4 */ /* 0x000fe2000f8e023f */
        /* <DEDUP_REMOVED lines=11> */
[----:B---3--:R-:W-:Y:S01]  /*ac90*/  @P0 R2UR UR4, R5 ;  /* 0x00000000050402ca */ /* 0x008fe200000e0000 */
[----:B------:R-:W-:Y:S01]  /*aca0*/  IMAD.MOV.U32 R5, RZ, RZ, R12 ;  /* 0x000000ffff057224 */ /* 0x000fe200078e000c */
[----:B------:R-:W-:Y:S01]  /*acb0*/  @P1 SHF.R.U32.HI R5, RZ, UR26, R8 ;  /* 0x0000001aff051c19 */ /* 0x000fe20008011608 */
[----:B------:R-:W-:-:S03]  /*acc0*/  IMAD.U32 R8, RZ, RZ, UR24 ;  /* 0x00000018ff087e24 */ /* 0x000fc6000f8e00ff */
[--C-:B------:R-:W-:Y:S01]  /*acd0*/  SHF.R.S32.HI R9, RZ, 0x1f, R5.reuse ;  /* 0x0000001fff097819 */ /* 0x100fe20000011405 */
        /* <DEDUP_REMOVED lines=8> */
[----:B------:R-:W-:Y:S02]  /*ad60*/  IMAD R10, R11, UR13, RZ ;  /* 0x0000000d0b0a7c24 */ /* 0x000fe4000f8e02ff */
[----:B------:R-:W-:Y:S01]  /*ad70*/  IADD3.X R9, R9, UR14, R14, P2, P3 ;  /* 0x0000000e09097c10 */ /* 0x000fe200097e640e */
[----:B------:R-:W-:Y:S01]  /*ad80*/  ULDC.64 UR14, c[0x0][0xba8] ;  /* 0x0002ea00000e7ab9 */ /* 0x000fe20000000a00 */
[----:B------:R-:W-:Y:S01]  /*ad90*/  IMAD R5, R5, UR12, R10 ;  /* 0x0000000c05057c24 */ /* 0x000fe2000f8e020a */
[----:B------:R-:W-:Y:S01]  /*ada0*/  @!UP2 ULDC UR14, c[0x0][0xb50] ;  /* 0x0002d400000eaab9 */ /* 0x000fe20000000800 */
[----:B------:R-:W-:Y:S01]  /*adb0*/  @!UP2 ULDC UR15, c[0x0][0xb54] ;  /* 0x0002d500000faab9 */ /* 0x000fe20000000800 */
[----:B------:R-:W-:Y:S01]  /*adc0*/  IMAD.WIDE.U32 R8, R11, UR12, R8 ;  /* 0x0000000c0b087c25 */ /* 0x000fe2000f8e0008 */
[----:B------:R-:W-:Y:S01]  /*add0*/  ULDC UR12, c[0x0][0xa88] ;  /* 0x0002a200000c7ab9 */ /* 0x000fe20000000800 */
[----:B----4-:R-:W-:-:S02]  /*ade0*/  @P4 R2UR UR12, R3 ;  /* 0x00000000030c42ca */ /* 0x010fc400000e0000 */
[----:B------:R-:W-:Y:S01]  /*adf0*/  IMAD.IADD R5, R9, 0x1, R5 ;  /* 0x0000000109057824 */ /* 0x000fe200078e0205 */
[----:B------:R-:W-:-:S04]  /*ae00*/  LEA R10, P2, R8, UR14, 0x2 ;  /* 0x0000000e080a7c11 */ /* 0x000fc8000f8410ff */
[----:B------:R-:W-:Y:S01]  /*ae10*/  LEA.HI.X R5, R8, UR15, R5, 0x2, P2 ;  /* 0x0000000f08057c11 */ /* 0x000fe200090f1405 */
[----:B--2---:R-:W-:Y:S08]  /*ae20*/  @P4 BRA `(.L_x_4954) ;  /* 0x0000000000184947 */ /* 0x004ff00003800000 */
[----:B------:R-:W-:Y:S05]  /*ae30*/  @!P0 BRA `(.L_x_4954) ;  /* 0x0000000000148947 */ /* 0x000fea0003800000 */
[----:B------:R-:W2:Y:S04]  /*ae40*/  LDG.E R8, desc[UR52][R6.64] ;  /* 0x0000003406087981 */ /* 0x000ea8000c1e1900 */
[----:B------:R-:W3:Y:S01]  /*ae50*/  LDG.E R3, desc[UR52][R6.64+0x4] ;  /* 0x0000043406037981 */ /* 0x000ee2000c1e1900 */
[----:B--2---:R-:W-:Y:S02]  /*ae60*/  R2UR UR13, R8 ;  /* 0x00000000080d72ca */ /* 0x004fe400000e0000 */
[----:B---3--:R-:W-:-:S13]  /*ae70*/  R2UR UR12, R3 ;  /* 0x00000000030c72ca */ /* 0x008fda00000e0000 */
[----:B------:R-:W-:-:S12]  /*ae80*/  UIADD3 UR12, -UR13, UR12, URZ ;  /* 0x0000000c0d0c7290 */ /* 0x000fd8000fffe13f */
.L_x_4954:
[----:B------:R-:W2:Y:S01]  /*ae90*/  LDL R3, [R1+0x28] ;  /* 0x0000280001037983 */ /* 0x000ea20000100800 */
[----:B------:R-:W-:Y:S01]  /*aea0*/  UIMAD UR17, UR12, UR9, URZ ;  /* 0x000000090c1172a4 */ /* 0x000fe2000f8e023f */
[----:B------:R-:W-:Y:S02]  /*aeb0*/  LOP3.LUT P0, RZ, R222, 0x3, RZ, 0xc0, !PT ;  /* 0x00000003deff7812 */ /* 0x000fe4000780c0ff */
[----:B------:R-:W-:Y:S01]  /*aec0*/  SHFL.IDX PT, R6, R10, RZ, 0x1c1f ;  /* 0x001c1fff0a067589 */ /* 0x000fe200000e0000 */
[----:B------:R-:W-:-:S03]  /*aed0*/  PLOP3.LUT P3, PT, PT, PT, UP2, 0x80, 0x0 ;  /* 0x000000000000781c */ /* 0x000fc60003f6f028 */
[----:B------:R-:W0:Y:S04]  /*aee0*/  SHFL.IDX PT, R7, R5, RZ, 0x1c1f ;  /* 0x001c1fff05077589 */ /* 0x000e2800000e0000 */
[----:B------:R-:W-:Y:S04]  /*aef0*/  SHFL.IDX PT, R8, R10, 0x1, 0x1c1f ;  /* 0x003c1f000a087f89 */ /* 0x000fe800000e0000 */
[----:B------:R-:W1:Y:S01]  /*af00*/  SHFL.IDX PT, R9, R5, 0x1, 0x1c1f ;  /* 0x003c1f0005097f89 */ /* 0x000e6200000e0000 */
[----:B--2---:R-:W-:-:S04]  /*af10*/  VIADD R11, R3, UR42 ;  /* 0x0000002a030b7c36 */ /* 0x004fc80008000000 */
[C---:B------:R-:W-:Y:S01]  /*af20*/  VIADD R3, R11.reuse, 0x8 ;  /* 0x000000080b037836 */ /* 0x040fe20000000000 */
[----:B------:R-:W-:-:S04]  /*af30*/  ISETP.GE.OR P2, PT, R11, UR17, P0 ;  /* 0x000000110b007c0c */ /* 0x000fc80008746670 */
[----:B------:R-:W-:-:S09]  /*af40*/  ISETP.GE.OR P0, PT, R3, UR17, P0 ;  /* 0x0000001103007c0c */ /* 0x000fd20008706670 */
[----:B0-----:R0:W-:Y:S01]  /*af50*/  @!P2 ST.E desc[UR52][R6.64], R4 ;  /* 0x000000040600a985 */ /* 0x0011e2000c101934 */
[----:B------:R-:W-:-:S03]  /*af60*/  ISETP.GE.AND P2, PT, R11, UR17, PT ;  /* 0x000000110b007c0c */ /* 0x000fc6000bf46270 */
[----:B-1----:R0:W-:Y:S01]  /*af70*/  @!P0 ST.E desc[UR52][R8.64], R0 ;  /* 0x0000000008008985 */ /* 0x0021e2000c101934 */
[----:B------:R-:W-:Y:S01]  /*af80*/  ISETP.GE.AND P0, PT, R3, UR17, PT ;  /* 0x0000001103007c0c */ /* 0x000fe2000bf06270 */
[----:B------:R-:W-:-:S12]  /*af90*/  @P3 BRA `(.L_x_4955) ;  /* 0x0000001000083947 */ /* 0x000fd80003800000 */
[----:B0-----:R-:W0:Y:S01]  /*afa0*/  S2R R0, SR_TID.X ;  /* 0x0000000000007919 */ /* 0x001e220000002100 */
[----:B------:R-:W-:Y:S01]  /*afb0*/  ULDC.64 UR14, c[0x0][0xaa0] ;  /* 0x0002a800000e7ab9 */ /* 0x000fe20000000a00 */
[----:B0-----:R-:W-:-:S05]  /*afc0*/  VIADD R0, R0, 0xffffff80 ;  /* 0xffffff8000007836 */ /* 0x001fca0000000000 */
[----:B------:R-:W-:-:S04]  /*afd0*/  SHF.R.S32.HI R3, RZ, 0x1f, R0 ;  /* 0x0000001fff037819 */ /* 0x000fc80000011400 */
[----:B------:R-:W-:-:S04]  /*afe0*/  LEA.HI R3, R3, R0, RZ, 0x3 ;  /* 0x0000000003037211 */ /* 0x000fc800078f18ff */
[----:B------:R-:W-:Y:S02]  /*aff0*/  LOP3.LUT R5, R3, 0xfffffff8, RZ, 0xc0, !PT ;  /* 0xfffffff803057812 */ /* 0x000fe400078ec0ff */
[----:B------:R-:W-:-:S03]  /*b000*/  SHF.R.S32.HI R81, RZ, 0x3, R3 ;  /* 0x00000003ff517819 */ /* 0x000fc60000011403 */
[----:B------:R-:W-:Y:S02]  /*b010*/  IMAD.IADD R20, R0, 0x1, -R5 ;  /* 0x0000000100147824 */ /* 0x000fe400078e0a05 */
[----:B------:R-:W-:Y:S02]  /*b020*/  IMAD.MOV.U32 R5, RZ, RZ, 0x2 ;  /* 0x00000002ff057424 */ /* 0x000fe400078e00ff */
[----:B------:R-:W-:-:S05]  /*b030*/  IMAD.SHL.U32 R0, R20, 0x8, RZ ;  /* 0x0000000814007824 */ /* 0x000fca00078e00ff */
[----:B------:R-:W-:-:S05]  /*b040*/  LEA R4, R81, R0, 0x6 ;  /* 0x0000000051047211 */ /* 0x000fca00078e30ff */
[----:B------:R-:W-:-:S03]  /*b050*/  IMAD.WIDE R4, R4, R5, UR10 ;  /* 0x0000000a04047e25 */ /* 0x000fc6000f8e0205 */
[C---:B------:R-:W-:Y:S02]  /*b060*/  IADD3 R25, P2, R4.reuse, 0x3000, RZ ;  /* 0x0000300004197810 */ /* 0x040fe40007f5e0ff */
[C---:B------:R-:W-:Y:S02]  /*b070*/  IADD3 R9, P4, R4.reuse, 0x1000, RZ ;  /* 0x0000100004097810 */ /* 0x040fe40007f9e0ff */
[----:B------:R-:W-:Y:S02]  /*b080*/  LOP3.LUT R24, R25, 0x380, RZ, 0xc0, !PT ;  /* 0x0000038019187812 */ /* 0x000fe400078ec0ff */
[----:B------:R-:W-:Y:S02]  /*b090*/  IADD3 R13, P3, R4, 0x2000, RZ ;  /* 0x00002000040d7810 */ /* 0x000fe40007f7e0ff */
[----:B------:R-:W-:Y:S01]  /*b0a0*/  SHF.R.U64 R24, R24, 0x3, RZ ;  /* 0x0000000318187819 */ /* 0x000fe200000012ff */
[----:B------:R-:W-:Y:S01]  /*b0b0*/  UIMAD UR12, UR16, UR14, URZ ;  /* 0x0000000e100c72a4 */ /* 0x000fe2000f8e023f */
[----:B------:R-:W-:-:S02]  /*b0c0*/  LOP3.LUT R8, R9, 0x380, RZ, 0xc0, !PT ;  /* 0x0000038009087812 */ /* 0x000fc400078ec0ff */
[----:B------:R-:W-:Y:S01]  /*b0d0*/  LOP3.LUT R24, R24, R25, RZ, 0x3c, !PT ;  /* 0x0000001918187212 */ /* 0x000fe200078e3cff */
[----:B------:R-:W-:Y:S01]  /*b0e0*/  IMAD.X R25, RZ, RZ, R5, P2 ;  /* 0x000000ffff197224 */ /* 0x000fe200010e0605 */
[----:B------:R-:W-:Y:S02]  /*b0f0*/  IADD3 R49, P2, R4, 0x9000, RZ ;  /* 0x0000900004317810 */ /* 0x000fe40007f5e0ff */
[----:B------:R-:W-:Y:S02]  /*b100*/  LOP3.LUT R12, R13, 0x380, RZ, 0xc0, !PT ;  /* 0x000003800d0c7812 */ /* 0x000fe400078ec0ff */
[----:B------:R-:W-:Y:S01]  /*b110*/  LOP3.LUT R48, R49, 0x380, RZ, 0xc0, !PT ;  /* 0x0000038031307812 */ /* 0x000fe200078ec0ff */
[----:B------:R-:W-:Y:S01]  /*b120*/  UIMAD UR12, UR4, UR15, UR12 ;  /* 0x0000000f040c72a4 */ /* 0x000fe2000f8e020c */
[----:B------:R-:W-:Y:S01]  /*b130*/  SHF.R.U64 R8, R8, 0x3, RZ ;  /* 0x0000000308087819 */ /* 0x000fe200000012ff */
[----:B------:R-:W-:Y:S01]  /*b140*/  UIMAD.WIDE.U32 UR10, UR4, UR14, URZ ;  /* 0x0000000e040a72a5 */ /* 0x000fe2000f8e003f */
[----:B------:R-:W-:Y:S01]  /*b150*/  SHF.R.U64 R48, R48, 0x3, RZ ;  /* 0x0000000330307819 */ /* 0x000fe200000012ff */
[----:B------:R-:W5:Y:S01]  /*b160*/  LD.E.128 R24, desc[UR52][R24.64] ;  /* 0x0000003418187980 */ /* 0x000f62000c101d00 */
[----:B------:R-:W-:-:S02]  /*b170*/  SHF.R.U64 R12, R12, 0x3, RZ ;  /* 0x000000030c0c7819 */ /* 0x000fc400000012ff */
[----:B------:R-:W-:Y:S01]  /*b180*/  LOP3.LUT R8, R8, R9, RZ, 0x3c, !PT ;  /* 0x0000000908087212 */ /* 0x000fe200078e3cff */
[----:B------:R-:W-:Y:S01]  /*b190*/  UIADD3 UR11, UR11, UR12, URZ ;  /* 0x0000000c0b0b7290 */ /* 0x000fe2000fffe03f */
[----:B------:R-:W-:Y:S01]  /*b1a0*/  LOP3.LUT R48, R48, R49, RZ, 0x3c, !PT ;  /* 0x0000003130307212 */ /* 0x000fe200078e3cff */
[--C-:B------:R-:W-:Y:S01]  /*b1b0*/  IMAD.X R49, RZ, RZ, R5.reuse, P2 ;  /* 0x000000ffff317224 */ /* 0x100fe200010e0605 */
[----:B------:R-:W-:Y:S01]  /*b1c0*/  IADD3 R6, P2, R4, 0xf000, RZ ;  /* 0x0000f00004067810 */ /* 0x000fe20007f5e0ff */
[--C-:B------:R-:W-:Y:S01]  /*b1d0*/  IMAD.X R9, RZ, RZ, R5.reuse, P4 ;  /* 0x000000ffff097224 */ /* 0x100fe200020e0605 */
[----:B------:R-:W-:Y:S01]  /*b1e0*/  LOP3.LUT R12, R12, R13, RZ, 0x3c, !PT ;  /* 0x0000000d0c0c7212 */ /* 0x000fe200078e3cff */
[----:B------:R-:W-:Y:S01]  /*b1f0*/  IMAD.X R13, RZ, RZ, R5, P3 ;  /* 0x000000ffff0d7224 */ /* 0x000fe200018e0605 */
[----:B------:R-:W-:Y:S01]  /*b200*/  LOP3.LUT R3, R6, 0x380, RZ, 0xc0, !PT ;  /* 0x0000038006037812 */ /* 0x000fe200078ec0ff */
[----:B------:R-:W-:Y:S01]  /*b210*/  ULDC.64 UR12, c[0x0][0xae8] ;  /* 0x0002ba00000c7ab9 */ /* 0x000fe20000000a00 */
[----:B------:R-:W-:-:S02]  /*b220*/  IADD3 R29, P0, R4, 0x4000, RZ ;  /* 0x00004000041d7810 */ /* 0x000fc40007f1e0ff */
[C---:B------:R-:W-:Y:S02]  /*b230*/  IADD3 R33, P6, R4.reuse, 0x5000, RZ ;  /* 0x0000500004217810 */ /* 0x040fe40007fde0ff */
[C---:B------:R-:W-:Y:S01]  /*b240*/  IADD3 R37, P5, R4.reuse, 0x6000, RZ ;  /* 0x0000600004257810 */ /* 0x040fe20007fbe0ff */
[----:B------:R-:W-:Y:S01]  /*b250*/  USHF.R.S32.HI UR4, URZ, 0x1f, UR39 ;  /* 0x0000001f3f047899 */ /* 0x000fe20008011427 */
[----:B------:R-:W-:Y:S01]  /*b260*/  SHF.R.U64 R3, R3, 0x3, RZ ;  /* 0x0000000303037819 */ /* 0x000fe200000012ff */
[----:B------:R-:W-:Y:S01]  /*b270*/  UIMAD.WIDE.U32 UR10, UR41, UR12, UR10 ;  /* 0x0000000c290a72a5 */ /* 0x000fe2000f8e000a */
[----:B------:R-:W-:Y:S01]  /*b280*/  IADD3 R41, P4, R4, 0x7000, RZ ;  /* 0x0000700004297810 */ /* 0x000fe20007f9e0ff */
[----:B------:R-:W-:Y:S01]  /*b290*/  @UP1 ULDC UR14, c[0x0][0xbec] ;  /* 0x0002fb00000e1ab9 */ /* 0x000fe20000000800 */
[----:B------:R-:W-:Y:S01]  /*b2a0*/  LOP3.LUT R72, R3, R6, RZ, 0x3c, !PT ;  /* 0x0000000603487212 */ /* 0x000fe200078e3cff */
[----:B------:R-:W-:Y:S01]  /*b2b0*/  IMAD R3, R20, 0x20, R81 ;  /* 0x0000002014037824 */ /* 0x000fe200078e0251 */
[----:B------:R-:W-:Y:S01]  /*b2c0*/  IADD3 R45, P3, R4, 0x8000, RZ ;  /* 0x00008000042d7810 */ /* 0x000fe20007f7e0ff */
[----:B------:R-:W-:Y:S01]  /*b2d0*/  UIMAD UR11, UR41, UR13, UR11 ;  /* 0x0000000d290b72a4 */ /* 0x000fe2000f8e020b */
[----:B------:R-:W-:Y:S01]  /*b2e0*/  LOP3.LUT R28, R29, 0x380, RZ, 0xc0, !PT ;  /* 0x000003801d1c7812 */ /* 0x000fe200078ec0ff */
[----:B------:R-:W-:Y:S01]  /*b2f0*/  VIADD R78, R3, UR42 ;  /* 0x0000002a034e7c36 */ /* 0x000fe20008000000 */
[----:B------:R-:W-:Y:S01]  /*b300*/  LOP3.LUT R32, R33, 0x380, RZ, 0xc0, !PT ;  /* 0x0000038021207812 */ /* 0x000fe200078ec0ff */
[----:B------:R-:W-:Y:S01]  /*b310*/  ULDC.64 UR12, c[0x0][0xaf0] ;  /* 0x0002bc00000c7ab9 */ /* 0x000fe20000000a00 */
[----:B------:R-:W-:Y:S01]  /*b320*/  LOP3.LUT R36, R37, 0x380, RZ, 0xc0, !PT ;  /* 0x0000038025247812 */ /* 0x000fe200078ec0ff */
[--C-:B------:R-:W-:Y:S01]  /*b330*/  IMAD.X R73, RZ, RZ, R5.reuse, P2 ;  /* 0x000000ffff497224 */ /* 0x100fe200010e0605 */
[----:B------:R-:W-:Y:S01]  /*b340*/  LOP3.LUT R40, R41, 0x380, RZ, 0xc0, !PT ;  /* 0x0000038029287812 */ /* 0x000fe200078ec0ff */
[----:B------:R-:W5:Y:S01]  /*b350*/  LD.E.128 R8, desc[UR52][R8.64] ;  /* 0x0000003408087980 */ /* 0x000f62000c101d00 */
[----:B------:R-:W-:Y:S01]  /*b360*/  LOP3.LUT R44, R45, 0x380, RZ, 0xc0, !PT ;  /* 0x000003802d2c7812 */ /* 0x000fe200078ec0ff */
[----:B------:R-:W-:Y:S01]  /*b370*/  UIMAD UR4, UR4, UR12, URZ ;  /* 0x0000000c040472a4 */ /* 0x000fe2000f8e023f */
[----:B------:R-:W-:Y:S01]  /*b380*/  SHF.R.U64 R28, R28, 0x3, RZ ;  /* 0x000000031c1c7819 */ /* 0x000fe200000012ff */
[----:B------:R-:W-:Y:S01]  /*b390*/  @P1 IMAD.HI.U32 R20, R78, UR14, RZ ;  /* 0x0000000e4e141c27 */ /* 0x000fe2000f8e00ff */
[----:B------:R-:W-:Y:S01]  /*b3a0*/  SHF.R.U64 R32, R32, 0x3, RZ ;  /* 0x0000000320207819 */ /* 0x000fe200000012ff */
[----:B------:R-:W-:Y:S01]  /*b3b0*/  UIMAD.WIDE.U32 UR10, UR39, UR12, UR10 ;  /* 0x0000000c270a72a5 */ /* 0x000fe2000f8e000a */
[----:B------:R-:W-:Y:S01]  /*b3c0*/  SHF.R.U64 R36, R36, 0x3, RZ ;  /* 0x0000000324247819 */ /* 0x000fe200000012ff */
[----:B------:R-:W-:Y:S01]  /*b3d0*/  IMAD.MOV.U32 R3, RZ, RZ, R78 ;  /* 0x000000ffff037224 */ /* 0x000fe200078e004e */
[----:B------:R-:W-:Y:S01]  /*b3e0*/  SHF.R.U64 R40, R40, 0x3, RZ ;  /* 0x0000000328287819 */ /* 0x000fe200000012ff */
[----:B------:R-:W-:Y:S01]  /*b3f0*/  @UP1 ULDC UR12, c[0x0][0xbf0] ;  /* 0x0002fc00000c1ab9 */ /* 0x000fe20000000800 */
[----:B------:R-:W-:Y:S01]  /*b400*/  SHF.R.U64 R44, R44, 0x3, RZ ;  /* 0x000000032c2c7819 */ /* 0x000fe200000012ff */
[----:B------:R-:W-:Y:S01]  /*b410*/  UIMAD UR4, UR39, UR13, UR4 ;  /* 0x0000000d270472a4 */ /* 0x000fe2000f8e0204 */
        /* <DEDUP_REMOVED lines=10> */
[----:B------:R-:W-:Y:S01]  /*b4c0*/  @P1 SHF.R.U32.HI R3, RZ, UR12, R20 ;  /* 0x0000000cff031c19 */ /* 0x000fe20008011614 */
[----:B------:R-:W-:Y:S01]  /*b4d0*/  UIADD3 UR4, UR11, UR4, URZ ;  /* 0x000000040b047290 */ /* 0x000fe2000fffe03f */
[C---:B------:R-:W-:Y:S01]  /*b4e0*/  IADD3 R53, P0, R4.reuse, 0xa000, RZ ;  /* 0x0000a00004357810 */ /* 0x040fe20007f1e0ff */
[----:B------:R-:W-:Y:S01]  /*b4f0*/  IMAD.U32 R21, RZ, RZ, UR11 ;  /* 0x0000000bff157e24 */ /* 0x000fe2000f8e00ff */
[C---:B------:R-:W-:Y:S01]  /*b500*/  IADD3 R57, P6, R4.reuse, 0xb000, RZ ;  /* 0x0000b00004397810 */ /* 0x040fe20007fde0ff */
[----:B------:R-:W5:Y:S01]  /*b510*/  LD.E.128 R12, desc[UR52][R12.64] ;  /* 0x000000340c0c7980 */ /* 0x000f62000c101d00 */
[----:B------:R-:W-:-:S02]  /*b520*/  IADD3 R61, P5, R4, 0xc000, RZ ;  /* 0x0000c000043d7810 */ /* 0x000fc40007fbe0ff */
[C---:B------:R-:W-:Y:S01]  /*b530*/  IADD3 R65, P4, R4.reuse, 0xd000, RZ ;  /* 0x0000d00004417810 */ /* 0x040fe20007f9e0ff */
[----:B------:R-:W5:Y:S01]  /*b540*/  LD.E.128 R28, desc[UR52][R28.64] ;  /* 0x000000341c1c7980 */ /* 0x000f62000c101d00 */
[----:B------:R-:W-:Y:S01]  /*b550*/  IADD3 R69, P3, R4, 0xe000, RZ ;  /* 0x0000e00004457810 */ /* 0x000fe20007f7e0ff */
[--C-:B------:R-:W-:Y:S01]  /*b560*/  IMAD.MOV R77, RZ, RZ, -R3.reuse ;  /* 0x000000ffff4d7224 */ /* 0x100fe200078e0a03 */
[----:B------:R-:W-:Y:S01]  /*b570*/  SHF.R.S32.HI R76, RZ, 0x1f, R3 ;  /* 0x0000001fff4c7819 */ /* 0x000fe20000011403 */
[----:B------:R-:W-:Y:S01]  /*b580*/  IMAD.U32 R20, RZ, RZ, UR10 ;  /* 0x0000000aff147e24 */ /* 0x000fe2000f8e00ff */
[----:B------:R-:W-:Y:S01]  /*b590*/  LOP3.LUT R52, R53, 0x380, RZ, 0xc0, !PT ;  /* 0x0000038035347812 */ /* 0x000fe200078ec0ff */
[----:B------:R-:W-:Y:S01]  /*b5a0*/  ULDC.64 UR10, c[0x0][0xae0] ;  /* 0x0002b800000a7ab9 */ /* 0x000fe20000000a00 */
[----:B------:R-:W-:Y:S01]  /*b5b0*/  LOP3.LUT R56, R57, 0x380, RZ, 0xc0, !PT ;  /* 0x0000038039387812 */ /* 0x000fe200078ec0ff */
[----:B------:R-:W5:Y:S01]  /*b5c0*/  LD.E.128 R32, desc[UR52][R32.64] ;  /* 0x0000003420207980 */ /* 0x000f62000c101d00 */
[----:B------:R-:W-:-:S02]  /*b5d0*/  LOP3.LUT R60, R61, 0x380, RZ, 0xc0, !PT ;  /* 0x000003803d3c7812 */ /* 0x000fc400078ec0ff */
[----:B------:R-:W-:Y:S01]  /*b5e0*/  LOP3.LUT R64, R65, 0x380, RZ, 0xc0, !PT ;  /* 0x0000038041407812 */ /* 0x000fe200078ec0ff */
[----:B------:R-:W5:Y:S01]  /*b5f0*/  LD.E.128 R36, desc[UR52][R36.64] ;  /* 0x0000003424247980 */ /* 0x000f62000c101d00 */
[----:B------:R-:W-:Y:S02]  /*b600*/  LOP3.LUT R68, R69, 0x380, RZ, 0xc0, !PT ;  /* 0x0000038045447812 */ /* 0x000fe400078ec0ff */
[----:B------:R-:W-:Y:S01]  /*b610*/  LOP3.LUT R7, R4, 0x380, RZ, 0xc0, !PT ;  /* 0x0000038004077812 */ /* 0x000fe200078ec0ff */
[----:B------:R-:W-:Y:S01]  /*b620*/  IMAD.U32 R21, RZ, RZ, UR4 ;  /* 0x00000004ff157e24 */ /* 0x000fe2000f8e00ff */
[----:B------:R-:W-:Y:S01]  /*b630*/  SHF.R.U64 R52, R52, 0x3, RZ ;  /* 0x0000000334347819 */ /* 0x000fe200000012ff */
[----:B------:R-:W-:Y:S01]  /*b640*/  IMAD R76, R76, UR10, RZ ;  /* 0x0000000a4c4c7c24 */ /* 0x000fe2000f8e02ff */
[----:B------:R-:W-:Y:S01]  /*b650*/  SHF.R.U64 R56, R56, 0x3, RZ ;  /* 0x0000000338387819 */ /* 0x000fe200000012ff */
[----:B------:R-:W-:Y:S01]  /*b660*/  IMAD R77, R77, UR9, R78 ;  /* 0x000000094d4d7c24 */ /* 0x000fe2000f8e024e */
[----:B------:R-:W-:Y:S01]  /*b670*/  SHF.R.U64 R60, R60, 0x3, RZ ;  /* 0x000000033c3c7819 */ /* 0x000fe200000012ff */
[----:B------:R-:W5:Y:S01]  /*b680*/  LD.E.128 R40, desc[UR52][R40.64] ;  /* 0x0000003428287980 */ /* 0x000f62000c101d00 */
[----:B------:R-:W-:-:S02]  /*b690*/  SHF.R.U64 R64, R64, 0x3, RZ ;  /* 0x0000000340407819 */ /* 0x000fc400000012ff */
[----:B------:R-:W-:Y:S01]  /*b6a0*/  SHF.R.U64 R68, R68, 0x3, RZ ;  /* 0x0000000344447819 */ /* 0x000fe200000012ff */
[----:B------:R-:W5:Y:S01]  /*b6b0*/  LD.E.128 R44, desc[UR52][R44.64] ;  /* 0x000000342c2c7980 */ /* 0x000f62000c101d00 */
[----:B------:R-:W-:Y:S01]  /*b6c0*/  SHF.R.U64 R7, R7, 0x3, RZ ;  /* 0x0000000307077819 */ /* 0x000fe200000012ff */
[C---:B------:R-:W-:Y:S01]  /*b6d0*/  IMAD.WIDE.U32 R20, R3.reuse, UR10, R20 ;  /* 0x0000000a03147c25 */ /* 0x040fe2000f8e0014 */
[----:B------:R-:W-:Y:S01]  /*b6e0*/  LOP3.LUT R52, R52, R53, RZ, 0x3c, !PT ;  /* 0x0000003534347212 */ /* 0x000fe200078e3cff */
[----:B------:R-:W5:Y:S01]  /*b6f0*/  LD.E.128 R48, desc[UR52][R48.64] ;  /* 0x0000003430307980 */ /* 0x000f62000c101d00 */
[----:B------:R-:W-:Y:S01]  /*b700*/  LOP3.LUT R56, R56, R57, RZ, 0x3c, !PT ;  /* 0x0000003938387212 */ /* 0x000fe200078e3cff */
        /* <DEDUP_REMOVED lines=10> */
[----:B------:R-:W-:Y:S01]  /*b7b0*/  IMAD.X R69, RZ, RZ, R5, P3 ;  /* 0x000000ffff457224 */ /* 0x000fe200018e0605 */
[----:B------:R-:W-:Y:S01]  /*b7c0*/  ULDC.64 UR10, c[0x0][0xad8] ;  /* 0x0002b600000a7ab9 */ /* 0x000fe20000000a00 */
[----:B------:R-:W-:Y:S01]  /*b7d0*/  IMAD.IADD R21, R21, 0x1, R79 ;  /* 0x0000000115157824 */ /* 0x000fe200078e024f */
[----:B------:R-:W5:Y:S01]  /*b7e0*/  LD.E.128 R4, desc[UR52][R4.64] ;  /* 0x0000003404047980 */ /* 0x000f62000c101d00 */
[----:B------:R-:W-:-:S03]  /*b7f0*/  IMAD R76, R3, UR10, RZ ;  /* 0x0000000a034c7c24 */ /* 0x000fc6000f8e02ff */
        /* <DEDUP_REMOVED lines=17> */
[----:B------:R-:W-:Y:S01]  /*b910*/  VIADD R84, R81, UR42 ;  /* 0x0000002a51547c36 */ /* 0x000fe20008000000 */
[----:B------:R-:W-:-:S02]  /*b920*/  UIADD3 UR8, UR8, 0x22820, URZ ;  /* 0x0002282008087890 */ /* 0x000fc4000fffe03f */
        /* <DEDUP_REMOVED lines=36> */
.L_x_4957:
[----:B------:R-:W-:Y:S05]  /*bb70*/  BSYNC B1 ;  /* 0x0000000000017941 */ /* 0x000fea0003800000 */
.L_x_4956:
[----:B--2---:R2:W3:Y:S01]  /*bb80*/  SHFL.IDX PT, R3, R83, 0x1, 0x181f ;  /* 0x00381f0053037f89 */ /* 0x0044e200000e0000 */
[----:B------:R-:W-:Y:S03]  /*bb90*/  BSSY B1, `(.L_x_4958) ;  /* 0x0000014000017945 */ /* 0x000fe60003800000 */
[----:B0----5:R2:W0:Y:S01]  /*bba0*/  SHFL.IDX PT, R29, R82, 0x1, 0x181f ;  /* 0x00381f00521d7f89 */ /* 0x02142200000e0000 */
[----:B------:R-:W-:Y:S05]  /*bbb0*/  @P1 BRA `(.L_x_4959) ;  /* 0x0000000000441947 */ /* 0x000fea0003800000 */
[----:B------:R-:W-:Y:S02]  /*bbc0*/  ULDC UR4, c[0x0][0xac8] ;  /* 0x0002b20000047ab9 */ /* 0x000fe40000000800 */
[----:B------:R-:W-:Y:S02]  /*bbd0*/  ISETP.GE.AND P4, PT, R0, UR4, PT ;  /* 0x0000000400007c0c */ /* 0x000fe4000bf86270 */
[----:B------:R-:W-:Y:S02]  /*bbe0*/  ISETP.GE.AND P3, PT, R86, UR4, PT ;  /* 0x0000000456007c0c */ /* 0x000fe4000bf66270 */
[----:B------:R-:W-:Y:S02]  /*bbf0*/  ISETP.GE.AND P2, PT, R88, UR4, PT ;  /* 0x0000000458007c0c */ /* 0x000fe4000bf46270 */
[----:B------:R-:W-:-:S07]  /*bc00*/  ISETP.GE.AND P1, PT, R90, UR4, PT ;  /* 0x000000045a007c0c */ /* 0x000fce000bf26270 */
[-C--:B0-----:R-:W-:Y:S02]  /*bc10*/  @!P4 LEA R4, P6, R0, R29.reuse, 0x1 ;  /* 0x0000001d0004c211 */ /* 0x081fe400078c08ff */
        /* <DEDUP_REMOVED lines=11> */
.L_x_4959:
[----:B------:R-:W-:Y:S05]  /*bcd0*/  BSYNC B1 ;  /* 0x0000000000017941 */ /* 0x000fea0003800000 */
.L_x_4958:
[----:B---3--:R3:W0:Y:S01]  /*bce0*/  SHFL.IDX PT, R3, R83, 0x2, 0x181f ;  /* 0x00581f0053037f89 */ /* 0x00862200000e0000 */
[----:B------:R-:W-:Y:S03]  /*bcf0*/  BSSY B1, `(.L_x_4960) ;  /* 0x0000014000017945 */ /* 0x000fe60003800000 */
[----:B----4-:R3:W4:Y:S01]  /*bd00*/  SHFL.IDX PT, R11, R82, 0x2, 0x181f ;  /* 0x00581f00520b7f89 */ /* 0x01072200000e0000 */
        /* <DEDUP_REMOVED lines=18> */
.L_x_4961:
[----:B------:R-:W-:Y:S05]  /*be30*/  BSYNC B1 ;  /* 0x0000000000017941 */ /* 0x000fea0003800000 */
.L_x_4960:
[----:B0-----:R-:W-:Y:S01]  /*be40*/  VIADD R3, R84, 0x60 ;  /* 0x0000006054037836 */ /* 0x001fe20000000000 */
[----:B--23--:R-:W0:Y:S04]  /*be50*/  SHFL.IDX PT, R83, R83, 0x3, 0x181f ;  /* 0x00781f0053537f89 */ /* 0x00ce2800000e0000 */
[----:B------:R-:W-:Y:S01]  /*be60*/  ISETP.GE.AND P0, PT, R3, UR17, PT ;  /* 0x0000001103007c0c */ /* 0x000fe2000bf06270 */
[----:B----4-:R4:W2:-:S12]  /*be70*/  SHFL.IDX PT, R11, R82, 0x3, 0x181f ;  /* 0x00781f00520b7f89 */ /* 0x01089800000e0000 */
[----:B----4-:R-:W-:Y:S05]  /*be80*/  @P0 BRA `(.L_x_4962) ;  /* 0x00000024008c0947 */ /* 0x010fea0003800000 */
[----:B------:R-:W-:Y:S02]  /*be90*/  ULDC UR4, c[0x0][0xac8] ;  /* 0x0002b20000047ab9 */ /* 0x000fe40000000800 */
[----:B------:R-:W-:Y:S02]  /*bea0*/  ISETP.GE.AND P3, PT, R0, UR4, PT ;  /* 0x0000000400007c0c */ /* 0x000fe4000bf66270 */
[----:B------:R-:W-:Y:S02]  /*beb0*/  ISETP.GE.AND P4, PT, R86, UR4, PT ;  /* 0x0000000456007c0c */ /* 0x000fe4000bf86270 */
[----:B------:R-:W-:-:S09]  /*bec0*/  ISETP.GE.AND P5, PT, R88, UR4, PT ;  /* 0x0000000458007c0c */ /* 0x000fd2000bfa6270 */
[-C--:B--2---:R-:W-:Y:S02]  /*bed0*/  @!P3 LEA R4, P0, R0, R11.reuse, 0x1 ;  /* 0x0000000b0004b211 */ /* 0x084fe400078008ff */
[-C--:B------:R-:W-:Y:S02]  /*bee0*/  @!P4 LEA R6, P1, R86, R11.reuse, 0x1 ;  /* 0x0000000b5606c211 */ /* 0x080fe400078208ff */
[----:B------:R-:W-:Y:S02]  /*bef0*/  @!P5 LEA R8, P2, R88, R11, 0x1 ;  /* 0x0000000b5808d211 */ /* 0x000fe400078408ff */
        /* <DEDUP_REMOVED lines=8> */
[----:B----4-:R-:W-:-:S04]  /*bf80*/  LEA R4, P0, R90, R11, 0x1 ;  /* 0x0000000b5a047211 */ /* 0x010fc800078008ff */
[----:B------:R-:W-:-:S05]  /*bf90*/  LEA.HI.X R5, R90, R83, R87, 0x1, P0 ;  /* 0x000000535a057211 */ /* 0x000fca00000f0c57 */
[----:B------:R0:W-:Y:S01]  /*bfa0*/  ST.E.128 desc[UR52][R4.64], R72 ;  /* 0x0000004804007985 */ /* 0x0001e2000c101d34 */
[----:B------:R-:W-:Y:S05]  /*bfb0*/  BRA `(.L_x_4962) ;  /* 0x0000002400407947 */ /* 0x000fea0003800000 */
.L_x_4955:
        /* <DEDUP_REMOVED lines=69> */
[C---:B------:R-:W-:Y:S01]  /*c410*/  VIADD R21, R2.reuse, 0xe0 ;  /* 0x000000e002157836 */ /* 0x040fe20000000000 */
[----:B------:R-:W-:Y:S02]  /*c420*/  ISETP.GE.AND P2, PT, R221, UR4, PT ;  /* 0x00000004dd007c0c */ /* 0x000fe4000bf46270 */
[----:B------:R-:W-:Y:S02]  /*c430*/  ISETP.GE.AND P3, PT, R2, UR4, PT ;  /* 0x0000000402007c0c */ /* 0x000fe4000bf66270 */
        /* <DEDUP_REMOVED lines=133> */
.L_x_4964:
[----:B------:R-:W-:Y:S05]  /*cc90*/  BSYNC B1 ;  /* 0x0000000000017941 */ /* 0x000fea0003800000 */
.L_x_4963:
[----:B--23--:R2:W3:Y:S04]  /*cca0*/  SHFL.IDX PT, R5, R3, 0x1, 0x1c1f ;  /* 0x003c1f0003057f89 */ /* 0x00c4e800000e0000 */
[----:B-1----:R2:W1:Y:S01]  /*ccb0*/  SHFL.IDX PT, R4, R0, 0x1, 0x1c1f ;  /* 0x003c1f0000047f89 */ /* 0x00246200000e0000 */
[----:B------:R-:W-:Y:S05]  /*ccc0*/  @P0 BRA `(.L_x_4962) ;  /* 0x0000001400fc0947 */ /* 0x000fea0003800000 */
[----:B------:R-:W-:Y:S01]  /*ccd0*/  ULDC UR4, c[0x0][0xac8] ;  /* 0x0002b20000047ab9 */ /* 0x000fe20000000800 */
[C---:B------:R-:W-:Y:S01]  /*cce0*/  VIADD R25, R2.reuse, 0xe0 ;  /* 0x000000e002197836 */ /* 0x040fe20000000000 */
[----:B------:R-:W-:Y:S01]  /*ccf0*/  ISETP.GE.AND P5, PT, R221, UR4, PT ;  /* 0x00000004dd007c0c */ /* 0x000fe2000bfa6270 */
[C---:B0-2---:R-:W-:Y:S01]  /*cd00*/  VIADD R3, R2.reuse, 0xf0 ;  /* 0x000000f002037836 */ /* 0x045fe20000000000 */
[----:B------:R-:W-:Y:S02]  /*cd10*/  ISETP.GE.AND P4, PT, R2, UR4, PT ;  /* 0x0000000402007c0c */ /* 0x000fe4000bf86270 */
[----:B------:R-:W-:Y:S02]  /*cd20*/  ISETP.GE.AND P2, PT, R220, UR4, PT ;  /* 0x00000004dc007c0c */ /* 0x000fe4000bf46270 */
[----:B------:R-:W-:Y:S02]  /*cd30*/  ISETP.GE.AND P1, PT, R219, UR4, PT ;  /* 0x00000004db007c0c */ /* 0x000fe4000bf26270 */
[----:B------:R-:W-:-:S02]  /*cd40*/  ISETP.GE.AND P0, PT, R218, UR4, PT ;  /* 0x00000004da007c0c */ /* 0x000fc4000bf06270 */
[----:B------:R-:W-:-:S03]  /*cd50*/  SHF.R.S32.HI R0, RZ, 0x1f, R17 ;  /* 0x0000001fff007819 */ /* 0x000fc60000011411 */
[CC--:B-1----:R-:W-:Y:S02]  /*cd60*/  @!P5 LEA R8, P3, R221.reuse, R4.reuse, 0x2 ;  /* 0x00000004dd08d211 */ /* 0x0c2fe400078610ff */
        /* <DEDUP_REMOVED lines=115> */
[-C--:B------:R-:W-:Y:S02]  /*d4a0*/  @!P3 LEA.HI.X R9, R21, R5.reuse, R0, 0x2, P5 ;  /* 0x000000051509b211 */ /* 0x080fe400028f1400 */
[----:B------:R-:W-:Y:S02]  /*d4b0*/  SHF.R.S32.HI R0, RZ, 0x1f, R3 ;  /* 0x0000001fff007819 */ /* 0x000fe40000011403 */
        /* <DEDUP_REMOVED lines=12> */
.L_x_4953:
        /* <DEDUP_REMOVED lines=33> */
.L_x_4965:
[----:B------:R-:W-:Y:S01]  /*d790*/  USEL UR39, UR39, URZ, !UP0 ;  /* 0x0000003f27277287 */ /* 0x000fe2000c000000 */
[----:B------:R-:W-:Y:S01]  /*d7a0*/  BSSY B1, `(.L_x_4966) ;  /* 0x0000038000017945 */ /* 0x000fe20003800000 */
[----:B------:R-:W-:-:S03]  /*d7b0*/  USEL UR40, UR40, URZ, !UP0 ;  /* 0x0000003f28287287 */ /* 0x000fc6000c000000 */
[----:B------:R-:W-:Y:S09]  /*d7c0*/  @P0 BRA `(.L_x_4967) ;  /* 0x0000000000d40947 */ /* 0x000ff20003800000 */
        /* <DEDUP_REMOVED lines=53> */
.L_x_4967:
[----:B------:R-:W-:Y:S05]  /*db20*/  BSYNC B1 ;  /* 0x0000000000017941 */ /* 0x000fea0003800000 */
.L_x_4966:
        /* <DEDUP_REMOVED lines=14> */
[----:B------:R-:W-:-:S03]  /*dc10*/  UIADD3 UR9, UR9, UR10, URZ ;  /* 0x0000000a09097290 */ /* 0x000fc6000fffe03f */
[----:B------:R-:W-:Y:S01]  /*dc20*/  IMAD R3, R10, 0x20, R13 ;  /* 0x000000200a037824 */ /* 0x000fe200078e020d */
[----:B------:R-:W-:Y:S02]  /*dc30*/  ULDC.64 UR10, c[0x0][0xae8] ;  /* 0x0002ba00000a7ab9 */ /* 0x000fe40000000a00 */
[----:B------:R-:W-:Y:S01]  /*dc40*/  UIMAD.WIDE.U32 UR8, UR41, UR10, UR8 ;  /* 0x0000000a290872a5 */ /* 0x000fe2000f8e0008 */
[----:B------:R-:W-:Y:S01]  /*dc50*/  VIADD R8, R3, UR42 ;  /* 0x0000002a03087c36 */ /* 0x000fe20008000000 */
[----:B-1----:R-:W-:Y:S02]  /*dc60*/  ISETP.NE.AND P0, PT, R11, 0x1, PT ;  /* 0x000000010b00780c */ /* 0x002fe40003f05270 */
[----:B------:R-:W-:Y:S01]  /*dc70*/  UIMAD UR9, UR41, UR11, UR9 ;  /* 0x0000000b290972a4 */ /* 0x000fe2000f8e0209 */
[----:B------:R-:W-:Y:S02]  /*dc80*/  IMAD.MOV.U32 R3, RZ, RZ, R8 ;  /* 0x000000ffff037224 */ /* 0x000fe400078e0008 */
[----:B------:R-:W-:-:S02]  /*dc90*/  ULDC.64 UR10, c[0x0][0xaf0] ;  /* 0x0002bc00000a7ab9 */ /* 0x000fc40000000a00 */
        /* <DEDUP_REMOVED lines=21> */
[----:B-----5:R-:W-:Y:S02]  /*ddf0*/  IMAD R11, R0, R11, RZ ;  /* 0x0000000b000b7224 */ /* 0x020fe400078e02ff */
[----:B------:R-:W-:-:S02]  /*de00*/  IMAD.IADD R5, R5, 0x1, R9 ;  /* 0x0000000105057824 */ /* 0x000fc400078e0209 */
[----:B------:R-:W-:Y:S02]  /*de10*/  IMAD R6, R6, UR8, RZ ;  /* 0x0000000806067c24 */ /* 0x000fe4000f8e02ff */
[----:B------:R-:W-:-:S04]  /*de20*/  IMAD.WIDE.U32 R4, R7, UR8, R4 ;  /* 0x0000000807047c25 */ /* 0x000fc8000f8e0004 */
[----:B------:R-:W-:Y:S01]  /*de30*/  IMAD R9, R7, UR9, R6 ;  /* 0x0000000907097c24 */ /* 0x000fe2000f8e0206 */
[----:B------:R-:W-:Y:S01]  /*de40*/  ULDC.64 UR8, c[0x0][0xa80] ;  /* 0x0002a00000087ab9 */ /* 0x000fe20000000a00 */
[----:B------:R-:W-:Y:S01]  /*de50*/  VIADD R3, R8, 0x40 ;  /* 0x0000004008037836 */ /* 0x000fe20000000000 */
[----:B------:R-:W-:Y:S01]  /*de60*/  LEA R6, P2, R4, UR8, 0x1 ;  /* 0x0000000804067c11 */ /* 0x000fe2000f8408ff */
[----:B------:R-:W-:Y:S02]  /*de70*/  IMAD.IADD R5, R5, 0x1, R9 ;  /* 0x0000000105057824 */ /* 0x000fe400078e0209 */
        /* <DEDUP_REMOVED lines=33> */
.L_x_4969:
[----:B------:R-:W-:Y:S05]  /*e090*/  BSYNC B1 ;  /* 0x0000000000017941 */ /* 0x000fea0003800000 */
.L_x_4968:
        /* <DEDUP_REMOVED lines=21> */
.L_x_4971:
[----:B------:R-:W-:Y:S05]  /*e1f0*/  BSYNC B1 ;  /* 0x0000000000017941 */ /* 0x000fea0003800000 */
.L_x_4970:
        /* <DEDUP_REMOVED lines=21> */
.L_x_4973:
[----:B------:R-:W-:Y:S05]  /*e350*/  BSYNC B1 ;  /* 0x0000000000017941 */ /* 0x000fea0003800000 */
.L_x_4972:
        /* <DEDUP_REMOVED lines=10> */
[----:B---3--:R-:W-:-:S04]  /*e400*/  @!P3 LEA R6, P4, R7, R4, 0x1 ;  /* 0x000000040706b211 */ /* 0x008fc800078808ff */
[-C--:B--2---:R-:W-:Y:S02]  /*e410*/  @!P3 LEA.HI.X R7, R7, R3.reuse, R12, 0x1, P4 ;  /* 0x000000030707b211 */ /* 0x084fe400020f0c0c */
        /* <DEDUP_REMOVED lines=10> */
.L_x_4962:
[----:B------:R-:W-:Y:S05]  /*e4c0*/  BSYNC B0 ;  /* 0x0000000000007941 */ /* 0x000fea0003800000 */
.L_x_4952:
[----:B------:R-:W-:Y:S02]  /*e4d0*/  ULDC UR4, c[0x0][0xc3c] ;  /* 0x00030f0000047ab9 */ /* 0x000fe40000000800 */
[----:B------:R-:W-:-:S06]  /*e4e0*/  UISETP.GE.AND UP0, UPT, UR7, UR4, UPT ;  /* 0x000000040700728c */ /* 0x000fcc000bf06270 */
[----:B------:R-:W-:-:S13]  /*e4f0*/  PLOP3.LUT P0, PT, PT, PT, UP0, 0x80, 0x0 ;  /* 0x000000000000781c */ /* 0x000fda0003f0f008 */
[----:B------:R-:W-:Y:S05]  /*e500*/  @!P0 BRA `(.L_x_4974) ;  /* 0xffffff2800c88947 */ /* 0x000fea000383ffff */
[----:B------:R-:W-:Y:S05]  /*e510*/  EXIT ;  /* 0x000000000000794d */ /* 0x000fea0003800000 */
.L_x_4909:
        /* <DEDUP_REMOVED lines=16> */
.L_x_4975:
        /* <DEDUP_REMOVED lines=43> */
.L_x_4979:
        /* <DEDUP_REMOVED lines=35> */
.L_x_4977:
        /* <DEDUP_REMOVED lines=13> */
.L_x_4980:
        /* <DEDUP_REMOVED lines=46> */
[-C--:B------:R-:W-:Y:S01]  /*eeb0*/  @!P1 IADD3 R3, R3, -R4.reuse, RZ ;  /* 0x8000000403039210 */ /* 0x080fe20007ffe0ff */
        /* <DEDUP_REMOVED lines=15> */
.L_x_4981:
        /* <DEDUP_REMOVED lines=61> */
.L_x_4982:
[----:B------:R-:W-:-:S05]  /*f380*/  LOP3.LUT R17, RZ, R2, RZ, 0x33, !PT ;  /* 0x00000002ff117212 */ /* 0x000fca00078e33ff */
[----:B------:R-:W-:Y:S01]  /*f390*/  IMAD.IADD R17, R6, 0x1, R17 ;  /* 0x0000000106117824 */ /* 0x000fe200078e0211 */
[----:B------:R-:W-:Y:S06]  /*f3a0*/  BRA `(.L_x_4983) ;  /* 0x0000000000147947 */ /* 0x000fec0003800000 */
.L_x_4978:
[----:B------:R-:W-:Y:S01]  /*f3b0*/  ULDC UR4, c[0x0][0xc3c] ;  /* 0x00030f0000047ab9 */ /* 0x000fe20000000800 */
[----:B------:R-:W-:Y:S02]  /*f3c0*/  IMAD.MOV.U32 R17, RZ, RZ, RZ ;  /* 0x000000ffff117224 */ /* 0x000fe400078e00ff */
[----:B------:R-:W-:Y:S02]  /*f3d0*/  IMAD.U32 R16, RZ, RZ, UR6 ;  /* 0x00000006ff107e24 */ /* 0x000fe4000f8e00ff */
[----:B------:R-:W-:Y:S02]  /*f3e0*/  IMAD.MOV.U32 R18, RZ, RZ, RZ ;  /* 0x000000ffff127224 */ /* 0x000fe400078e00ff */
[----:B------:R-:W-:-:S07]  /*f3f0*/  IMAD.U32 R19, RZ, RZ, UR4 ;  /* 0x00000004ff137e24 */ /* 0x000fce000f8e00ff */
.L_x_4983:
[----:B------:R-:W-:-:S13]  /*f400*/  ISETP.NE.AND P0, PT, R7, RZ, PT ;  /* 0x000000ff0700720c */ /* 0x000fda0003f05270 */
[----:B------:R-:W0:Y:S01]  /*f410*/  @!P0 S2R R3, SR_CgaCtaId ;  /* 0x0000000000038919 */ /* 0x000e220000008800 */
[----:B------:R-:W-:-:S04]  /*f420*/  @!P0 MOV R2, 0x400 ;  /* 0x0000040000028802 */ /* 0x000fc80000000f00 */
[----:B0-----:R-:W-:-:S05]  /*f430*/  @!P0 LEA R2, R3, R2, 0x18 ;  /* 0x0000000203028211 */ /* 0x001fca00078ec0ff */
[----:B------:R1:W-:Y:S01]  /*f440*/  @!P0 STS.128 [R2+0x228d0], R16 ;  /* 0x0228d01002008388 */ /* 0x0003e20000000c00 */
[----:B------:R-:W-:Y:S06]  /*f450*/  BAR.ARV 0x5, 0x180 ;  /* 0x0146000000007b1d */ /* 0x000fec0000002000 */
.L_x_4976:
        /* <DEDUP_REMOVED lines=29> */
.L_x_5047:
[----:B0-----:R-:W0:Y:S02]  /*f630*/  LDC.64 R2, c[0x0][0xc88] ;  /* 0x00032200ff027b82 */ /* 0x001e240000000a00 */
[----:B0-----:R-:W-:-:S05]  /*f640*/  IMAD.WIDE R2, R19, 0x4, R2 ;  /* 0x0000000413027825 */ /* 0x001fca00078e0202 */
[----:B--2---:R-:W2:Y:S01]  /*f650*/  LDG.E R25, desc[UR52][R2.64] ;  /* 0x0000003402197981 */ /* 0x004ea2000c1e1900 */
        /* <DEDUP_REMOVED lines=11> */
[----:B------:R0:W-:Y:S01]  /*f710*/  STL [R1+0x8], R0 ;  /* 0x0000080001007387 */ /* 0x0001e20000100800 */
        /* <DEDUP_REMOVED lines=23> */
[----:B--2---:R1:W-:Y:S01]  /*f890*/  @P0 STL [R1], R0 ;  /* 0x0000000001000387 */ /* 0x0043e20000100800 */
[----:B---3--:R-:W-:Y:S05]  /*f8a0*/  @P0 BRA `(.L_x_4985) ;  /* 0x0000000000200947 */ /* 0x008fea0003800000 */
[----:B------:R-:W-:Y:S02]  /*f8b0*/  ULDC UR4, c[0x0][0x288] ;  /* 0x0000a20000047ab9 */ /* 0x000fe40000000800 */
[----:B-1----:R-:W-:-:S05]  /*f8c0*/  IMAD.U32 R0, RZ, RZ, UR4 ;  /* 0x00000004ff007e24 */ /* 0x002fca000f8e00ff */
[----:B------:R0:W-:Y:S01]  /*f8d0*/  STL [R1], R0 ;  /* 0x0000000001007387 */ /* 0x0001e20000100800 */
[----:B------:R-:W-:Y:S05]  /*f8e0*/  @!P2 BRA `(.L_x_4985) ;  /* 0x000000000010a947 */ /* 0x000fea0003800000 */
[----:B------:R-:W2:Y:S04]  /*f8f0*/  LDG.E R5, desc[UR52][R2.64] ;  /* 0x0000003402057981 */ /* 0x000ea8000c1e1900 */
[----:B0-----:R-:W2:Y:S02]  /*f900*/  LDG.E R0, desc[UR52][R2.64+0x4] ;  /* 0x0000043402007981 */ /* 0x001ea4000c1e1900 */
[----:B--2---:R-:W-:-:S05]  /*f910*/  IMAD.IADD R0, R0, 0x1, -R5 ;  /* 0x0000000100007824 */ /* 0x004fca00078e0a05 */
[----:B------:R2:W-:Y:S02]  /*f920*/  STL [R1], R0 ;  /* 0x0000000001007387 */ /* 0x0005e40000100800 */
.L_x_4985:
        /* <DEDUP_REMOVED lines=9> */
.L_x_4986:
        /* <DEDUP_REMOVED lines=9> */
.L_x_4987:
[----:B------:R-:W4:Y:S01]  /*fa50*/  LDL R4, [R1] ;  /* 0x0000000001047983 */ /* 0x000f220000100800 */
[----:B012---:R-:W0:Y:S01]  /*fa60*/  LDC R0, c[0x0][0x448] ;  /* 0x00011200ff007b82 */ /* 0x007e220000000800 */
[----:B-----5:R-:W-:Y:S01]  /*fa70*/  IMAD.IADD R32, R7, 0x1, -R30 ;  /* 0x0000000107207824 */ /* 0x020fe200078e0a1e */
[----:B------:R-:W-:Y:S01]  /*fa80*/  LOP3.LUT R23, R23, 0xfffffdff, RZ, 0xc0, !PT ;  /* 0xfffffdff17177812 */ /* 0x000fe200078ec0ff */
[----:B------:R-:W-:Y:S01]  /*fa90*/  BSSY B0, `(.L_x_4988) ;  /* 0x0000038000007945 */ /* 0x000fe20003800000 */
[----:B0-----:R-:W-:Y:S01]  /*faa0*/  ISETP.NE.AND P0, PT, R0, 0x1, PT ;  /* 0x000000010000780c */ /* 0x001fe20003f05270 */
[----:B------:R-:W-:-:S04]  /*fab0*/  IMAD.SHL.U32 R0, R17, 0x80, RZ ;  /* 0x0000008011007824 */ /* 0x000fc800078e00ff */
[----:B------:R-:W-:-:S08]  /*fac0*/  VIADD R0, R0, 0x7f ;  /* 0x0000007f00007836 */ /* 0x000fd00000000000 */
[----:B---3--:R-:W0:Y:S01]  /*fad0*/  @P0 LDC R3, c[0x0][0x44c] ;  /* 0x00011300ff030b82 */ /* 0x008e220000000800 */
[----:B------:R-:W-:-:S07]  /*fae0*/  @P0 LOP3.LUT R23, R23, 0x200, RZ, 0xfc, !PT ;  /* 0x0000020017170812 */ /* 0x000fce00078efcff */
[----:B------:R-:W1:Y:S01]  /*faf0*/  @P0 LDC R5, c[0x0][0x450] ;  /* 0x00011400ff050b82 */ /* 0x000e620000000800 */
[----:B0-----:R-:W-:-:S05]  /*fb00*/  @P0 IMAD.HI.U32 R2, R0, R3, RZ ;  /* 0x0000000300020227 */ /* 0x001fca00078e00ff */
[----:B-1----:R-:W-:Y:S01]  /*fb10*/  @P0 SHF.R.U32.HI R0, RZ, R5, R2 ;  /* 0x00000005ff000219 */ /* 0x002fe20000011602 */
[----:B------:R-:W-:-:S04]  /*fb20*/  VIADD R2, R32, 0x5f ;  /* 0x0000005f20027836 */ /* 0x000fc80000000000 */
[----:B------:R-:W-:Y:S01]  /*fb30*/  IMAD.HI R2, R2, 0x2aaaaaab, RZ ;  /* 0x2aaaaaab02027827 */ /* 0x000fe200078e02ff */
[----:B----4-:R-:W-:-:S05]  /*fb40*/  IADD3 R3, R32, 0x60, -R4 ;  /* 0x0000006020037810 */ /* 0x010fca0007ffe804 */
[----:B------:R-:W-:Y:S01]  /*fb50*/  IMAD.IADD R0, R3, 0x1, R0 ;  /* 0x0000000103007824 */ /* 0x000fe200078e0200 */
[----:B------:R-:W-:-:S03]  /*fb60*/  SHF.R.U32.HI R3, RZ, 0x1f, R2 ;  /* 0x0000001fff037819 */ /* 0x000fc60000011602 */
[----:B------:R-:W-:Y:S01]  /*fb70*/  IMAD.HI R4, R0, 0x2aaaaaab, RZ ;  /* 0x2aaaaaab00047827 */ /* 0x000fe200078e02ff */
[----:B------:R-:W-:Y:S02]  /*fb80*/  LEA.HI.SX32 R0, R2, R3, 0x1c ;  /* 0x0000000302007211 */ /* 0x000fe400078fe2ff */
[----:B------:R-:W-:Y:S02]  /*fb90*/  LOP3.LUT R2, R18, 0xff000000, RZ, 0xc0, !PT ;  /* 0xff00000012027812 */ /* 0x000fe400078ec0ff */
[----:B------:R-:W-:Y:S02]  /*fba0*/  SHF.R.U32.HI R3, RZ, 0x1f, R4 ;  /* 0x0000001fff037819 */ /* 0x000fe40000011604 */
[----:B------:R-:W-:Y:S02]  /*fbb0*/  SHF.R.U32.HI R2, RZ, 0x8, R2 ;  /* 0x00000008ff027819 */ /* 0x000fe40000011602 */
[----:B------:R-:W-:-:S04]  /*fbc0*/  LEA.HI.SX32 R3, R4, R3, 0x1c ;  /* 0x0000000304037211 */ /* 0x000fc800078fe2ff */
[----:B------:R-:W-:Y:S02]  /*fbd0*/  VIMNMX R0, R0, R3, PT ;  /* 0x0000000300007248 */ /* 0x000fe40003fe0100 */
[----:B------:R-:W-:Y:S02]  /*fbe0*/  LOP3.LUT R3, R18, 0xff0000, RZ, 0xc0, !PT ;  /* 0x00ff000012037812 */ /* 0x000fe400078ec0ff */
[----:B------:R-:W-:Y:S02]  /*fbf0*/  ISETP.GE.AND P0, PT, R0, 0x1, PT ;  /* 0x000000010000780c */ /* 0x000fe40003f06270 */
[----:B------:R-:W-:Y:S01]  /*fc00*/  LEA.HI R3, R3, R2, RZ, 0x10 ;  /* 0x0000000203037211 */ /* 0x000fe200078f80ff */
[----:B------:R-:W-:-:S03]  /*fc10*/  IMAD.MOV.U32 R2, RZ, RZ, RZ ;  /* 0x000000ffff027224 */ /* 0x000fc600078e00ff */
[----:B------:R-:W-:-:S07]  /*fc20*/  LOP3.LUT R29, R3, 0xff, RZ, 0xc0, !PT ;  /* 0x000000ff031d7812 */ /* 0x000fce00078ec0ff */
[----:B------:R-:W-:Y:S05]  /*fc30*/  @!P0 BRA `(.L_x_4989) ;  /* 0x0000000000748947 */ /* 0x000fea0003800000 */
        /* <DEDUP_REMOVED lines=29> */
.L_x_4989:
[----:B------:R-:W-:Y:S05]  /*fe10*/  BSYNC B0 ;  /* 0x0000000000007941 */ /* 0x000fea0003800000 */
.L_x_4988:
        /* <DEDUP_REMOVED lines=23> */
.L_x_4991:
        /* <DEDUP_REMOVED lines=20> */
.L_x_4994:
[----:B------:R-:W-:Y:S05]  /*100d0*/  BSYNC B6 ;  /* 0x0000000000067941 */ /* 0x000fea0003800000 */
.L_x_4993:
        /* <DEDUP_REMOVED lines=20> */
.L_x_4997:
        /* <DEDUP_REMOVED lines=15> */
.L_x_4996:
[----:B------:R-:W-:Y:S05]  /*10310*/  BSYNC B6 ;  /* 0x0000000000067941 */ /* 0x000fea0003800000 */
.L_x_4995:
[----:B------:R-:W0:Y:S01]  /*10320*/  S2R R20, SR_TID.X ;  /* 0x0000000000147919 */ /* 0x000e220000002100 */
[----:B------:R-:W-:Y:S01]  /*10330*/  ULDC.64 UR4, c[0x0][0x9f8] ;  /* 0x00027e0000047ab9 */ /* 0x000fe20000000a00 */
[----:B------:R-:W1:Y:S01]  /*10340*/  LDC R8, c[0x0][0x430] ;  /* 0x00010c00ff087b82 */ /* 0x000e620000000800 */
[----:B------:R-:W-:-:S04]  /*10350*/  ISETP.NE.U32.AND P0, PT, RZ, UR4, PT ;  /* 0x00000004ff007c0c */ /* 0x000fc8000bf05070 */
[----:B------:R-:W-:-:S13]  /*10360*/  ISETP.NE.AND.EX P0, PT, RZ, UR5, PT, P0 ;  /* 0x00000005ff007c0c */ /* 0x000fda000bf05300 */
[----:B------:R-:W-:Y:S01]  /*10370*/  @P0 IADD3 R2, P1, R31, UR4, RZ ;  /* 0x000000041f020c10 */ /* 0x000fe2000ff3e0ff */
[----:B------:R-:W-:-:S03]  /*10380*/  ULDC UR4, c[0x0][0x320] ;  /* 0x0000c80000047ab9 */ /* 0x000fc60000000800 */
[----:B------:R-:W-:-:S05]  /*10390*/  @P0 IADD3.X R3, R33, UR5, RZ, P1, !PT ;  /* 0x0000000521030c10 */ /* 0x000fca0008ffe4ff */
[----:B------:R2:W5:Y:S01]  /*103a0*/  @P0 LDG.E R27, desc[UR52][R2.64] ;  /* 0x00000034021b0981 */ /* 0x000562000c1e1900 */
[----:B------:R-:W-:Y:S01]  /*103b0*/  LOP3.LUT R23, R23, 0xffffffef, RZ, 0xc0, !PT ;  /* 0xffffffef17177812 */ /* 0x000fe200078ec0ff */
[----:B------:R-:W-:Y:S01]  /*103c0*/  UMOV UR5, 0xffffffff ;  /* 0xffffffff00057882 */ /* 0x000fe20000000000 */
[----:B0-----:R-:W-:Y:S01]  /*103d0*/  IMAD.SHL.U32 R20, R20, 0x8, RZ ;  /* 0x0000000814147824 */ /* 0x001fe200078e00ff */
[----:B------:R-:W0:Y:S01]  /*103e0*/  S2R R21, SR_TID.X ;  /* 0x0000000000157919 */ /* 0x000e220000002100 */
[----:B------:R-:W-:Y:S01]  /*103f0*/  LOP3.LUT R23, R23, 0xfffffff7, RZ, 0xc0, !PT ;  /* 0xfffffff717177812 */ /* 0x000fe200078ec0ff */
[----:B------:R-:W-:Y:S02]  /*10400*/  VIADD R0, R35, 0xffffffff ;  /* 0xffffffff23007836 */ /* 0x000fe40000000000 */
[----:B------:R-:W-:-:S04]  /*10410*/  LOP3.LUT R20, R20, 0x38, RZ, 0xc0, !PT ;  /* 0x0000003814147812 */ /* 0x000fc800078ec0ff */
[C---:B------:R-:W-:Y:S02]  /*10420*/  LOP3.LUT R34, R20.reuse, 0x40, RZ, 0xfc, !PT ;  /* 0x0000004014227812 */ /* 0x040fe400078efcff */
[----:B------:R-:W-:Y:S02]  /*10430*/  LOP3.LUT R20, R20, 0x80, RZ, 0xfc, !PT ;  /* 0x0000008014147812 */ /* 0x000fe400078efcff */
[----:B------:R-:W-:Y:S02]  /*10440*/  ISETP.GE.AND P1, PT, R34, UR4, PT ;  /* 0x0000000422007c0c */ /* 0x000fe4000bf26270 */
[----:B------:R-:W-:Y:S02]  /*10450*/  ISETP.GE.AND P0, PT, R20, UR4, PT ;  /* 0x0000000414007c0c */ /* 0x000fe4000bf06270 */
[----:B------:R-:W3:Y:S09]  /*10460*/  S2R R20, SR_TID.X ;  /* 0x0000000000147919 */ /* 0x000ef20000002100 */
[----:B------:R-:W-:Y:S01]  /*10470*/  @P1 LOP3.LUT R23, R23, 0x8, RZ, 0xfc, !PT ;  /* 0x0000000817171812 */ /* 0x000fe200078efcff */
[----:B0-----:R-:W-:-:S05]  /*10480*/  IMAD.SHL.U32 R21, R21, 0x8, RZ ;  /* 0x0000000815157824 */ /* 0x001fca00078e00ff */
[----:B------:R-:W-:-:S04]  /*10490*/  LOP3.LUT R21, R21, 0x38, RZ, 0xc0, !PT ;  /* 0x0000003815157812 */ /* 0x000fc800078ec0ff */
[C---:B------:R-:W-:Y:S02]  /*104a0*/  ISETP.GE.AND P2, PT, R21.reuse, UR4, PT ;  /* 0x0000000415007c0c */ /* 0x040fe4000bf46270 */
[----:B------:R-:W-:Y:S02]  /*104b0*/  LOP3.LUT R21, R21, 0xc0, RZ, 0xfc, !PT ;  /* 0x000000c015157812 */ /* 0x000fe400078efcff */
[----:B---3--:R-:W-:-:S04]  /*104c0*/  LOP3.LUT R20, R20, 0x7f, RZ, 0xc0, !PT ;  /* 0x0000007f14147812 */ /* 0x008fc800078ec0ff */
[----:B------:R-:W-:Y:S02]  /*104d0*/  SHF.R.U32.HI R34, RZ, 0x3, R20 ;  /* 0x00000003ff227819 */ /* 0x000fe40000011614 */
[----:B------:R-:W0:Y:S03]  /*104e0*/  S2R R20, SR_TID.X ;  /* 0x0000000000147919 */ /* 0x000e260000002100 */
[----:B------:R-:W-:-:S04]  /*104f0*/  @P2 LOP3.LUT R23, R23, 0x10, RZ, 0xfc, !PT ;  /* 0x0000001017172812 */ /* 0x000fc800078efcff */
[----:B------:R-:W-:-:S04]  /*10500*/  LOP3.LUT R23, R23, 0xfffffffb, RZ, 0xc0, !PT ;  /* 0xfffffffb17177812 */ /* 0x000fc800078ec0ff */
[----:B------:R-:W-:Y:S02]  /*10510*/  @P0 LOP3.LUT R23, R23, 0x4, RZ, 0xfc, !PT ;  /* 0x0000000417170812 */ /* 0x000fe400078efcff */
[----:B------:R-:W-:Y:S02]  /*10520*/  ISETP.GE.AND P0, PT, R21, UR4, PT ;  /* 0x0000000415007c0c */ /* 0x000fe4000bf06270 */
[----:B------:R-:W-:-:S11]  /*10530*/  LOP3.LUT R23, R23, 0xfffffffd, RZ, 0xc0, !PT ;  /* 0xfffffffd17177812 */ /* 0x000fd600078ec0ff */
[----:B------:R-:W-:Y:S01]  /*10540*/  @P0 LOP3.LUT R23, R23, 0x2, RZ, 0xfc, !PT ;  /* 0x0000000217170812 */ /* 0x000fe200078efcff */
[----:B0-----:R-:W-:-:S05]  /*10550*/  IMAD.SHL.U32 R20, R20, 0x10, RZ ;  /* 0x0000001014147824 */ /* 0x001fca00078e00ff */
[----:B------:R-:W-:-:S05]  /*10560*/  LOP3.LUT R20, R34, 0x70, R20, 0xf8, !PT ;  /* 0x0000007022147812 */ /* 0x000fca00078ef814 */
[----:B------:R-:W-:Y:S01]  /*10570*/  IMAD R35, R0, 0x60, R20 ;  /* 0x0000006000237824 */ /* 0x000fe200078e0214 */
[----:B-12---:R-:W-:Y:S06]  /*10580*/  BRA.DIV UR5, `(.L_x_4998) ;  /* 0x0000004605007947 */ /* 0x006fec000b800000 */
.L_x_5064:
        /* <DEDUP_REMOVED lines=21> */
[----:B------:R-:W-:Y:S01]  /*106e0*/  IMAD.U32 R3, RZ, RZ, UR36 ;  /* 0x00000024ff037e24 */ /* 0x000fe2000f8e00ff */
[----:B------:R-:W-:Y:S02]  /*106f0*/  LOP3.LUT R23, R23, 0xffffffbf, RZ, 0xc0, !PT ;  /* 0xffffffbf17177812 */ /* 0x000fe400078ec0ff */
[----:B0-----:R-:W-:-:S04]  /*10700*/  @!P0 LEA R4, P1, R2, R4, 0x2 ;  /* 0x0000000402048211 */ /* 0x001fc800078210ff */
[----:B------:R-:W-:-:S05]  /*10710*/  @!P0 LEA.HI.X R5, R2, R5, R7, 0x2, P1 ;  /* 0x0000000502058211 */ /* 0x000fca00008f1407 */
[----:B------:R0:W5:Y:S01]  /*10720*/  @!P0 LDG.E R34, desc[UR52][R4.64] ;  /* 0x0000003404228981 */ /* 0x000162000c1e1900 */
[----:B------:R-:W-:Y:S01]  /*10730*/  ISETP.NE.AND P0, PT, R3, 0x3, PT ;  /* 0x000000030300780c */ /* 0x000fe20003f05270 */
[----:B------:R-:W-:Y:S01]  /*10740*/  IMAD.MOV R2, RZ, RZ, -R6 ;  /* 0x000000ffff027224 */ /* 0x000fe200078e0a06 */
[----:B------:R-:W-:Y:S02]  /*10750*/  ISETP.GT.U32.AND P1, PT, R20, 0x5f, PT ;  /* 0x0000005f1400780c */ /* 0x000fe40003f24070 */
[----:B------:R-:W-:Y:S01]  /*10760*/  LOP3.LUT R18, R18, 0xffff, RZ, 0xc0, !PT ;  /* 0x0000ffff12127812 */ /* 0x000fe200078ec0ff */
[----:B------:R-:W-:Y:S01]  /*10770*/  IMAD R35, R8, R2, R35 ;  /* 0x0000000208237224 */ /* 0x000fe200078e0223 */
[----:B------:R-:W-:-:S07]  /*10780*/  SEL R6, RZ, 0x1, P2 ;  /* 0x00000001ff067807 */ /* 0x000fce0001000000 */
[----:B------:R-:W-:-:S04]  /*10790*/  @P0 LOP3.LUT R23, R23, 0x40, RZ, 0xfc, !PT ;  /* 0x0000004017170812 */ /* 0x000fc800078efcff */
[----:B------:R-:W-:-:S04]  /*107a0*/  LOP3.LUT R23, R23, 0xffffffdf, RZ, 0xc0, !PT ;  /* 0xffffffdf17177812 */ /* 0x000fc800078ec0ff */
[----:B------:R-:W-:Y:S01]  /*107b0*/  @P1 LOP3.LUT R23, R23, 0x20, RZ, 0xfc, !PT ;  /* 0x0000002017171812 */ /* 0x000fe200078efcff */
[----:B0-----:R-:W-:Y:S06]  /*107c0*/  @!P0 BRA `(.L_x_4999) ;  /* 0x0000000000048947 */ /* 0x001fec0003800000 */
[----:B------:R-:W-:Y:S01]  /*107d0*/  BPT.TRAP 0x1 ;  /* 0x000000040000795c */ /* 0x000fe20000300000 */
.L_x_4999:
[----:B------:R-:W-:Y:S01]  /*107e0*/  IMAD R32, R0, -0x60, R32 ;  /* 0xffffffa000207824 */ /* 0x000fe200078e0220 */
[----:B------:R-:W-:Y:S01]  /*107f0*/  SHF.L.U32 R0, R26, 0x1f, RZ ;  /* 0x0000001f1a007819 */ /* 0x000fe200000006ff */
[----:B------:R-:W-:Y:S01]  /*10800*/  IMAD R33, R24, 0x8, R22 ;  /* 0x0000000818217824 */ /* 0x000fe200078e0216 */
[----:B------:R-:W-:Y:S03]  /*10810*/  BSSY B0, `(.L_x_5000) ;  /* 0x0000003000007945 */ /* 0x000fe60003800000 */
[----:B------:R-:W0:Y:S02]  /*10820*/  SYNCS.PHASECHK.TRANS64.TRYWAIT P0, [R33+URZ+0x22840], R0 ;  /* 0x02284000210075a7 */ /* 0x000e24000800017f */
[----:B0-----:R-:W-:Y:S05]  /*10830*/  @!P0 BRA `(.L_x_5001) ;  /* 0x0000004000888947 */ /* 0x001fea0003800000 */
.L_x_5065:
[----:B------:R-:W-:Y:S05]  /*10840*/  BSYNC B0 ;  /* 0x0000000000007941 */ /* 0x000fea0003800000 */
.L_x_5000:
        /* <DEDUP_REMOVED lines=81> */
[----:B0-----:R-:W-:-:S04]  /*10d60*/  @P0 LEA R3, P1, R8, R3, 0x1 ;  /* 0x0000000308030211 */ /* 0x001fc800078208ff */
[----:B-1----:R-:W-:-:S04]  /*10d70*/  @P0 IADD3.X R2, RZ, R2, RZ, P1, !PT ;  /* 0x00000002ff020210 */ /* 0x002fc80000ffe4ff */
[----:B------:R-:W-:-:S04]  /*10d80*/  @P0 LOP3.LUT R3, R3, R2, RZ, 0x3c, !PT ;  /* 0x0000000203030212 */ /* 0x000fc800078e3cff */
[----:B------:R-:W-:-:S04]  /*10d90*/  @P0 LOP3.LUT R2, R3, R2, RZ, 0x3c, !PT ;  /* 0x0000000203020212 */ /* 0x000fc800078e3cff */
[----:B------:R-:W-:-:S05]  /*10da0*/  @P0 LOP3.LUT R3, R3, R2, RZ, 0x3c, !PT ;  /* 0x0000000203030212 */ /* 0x000fca00078e3cff */
[----:B--23--:R1:W-:Y:S02]  /*10db0*/  @P0 LDGSTS.E.BYPASS.LTC128B.128 [R7+0x1e400], desc[UR52][R2.64], !P2 ;  /* 0x1e40000002070fae */ /* 0x00c3e4000d101d74 */
.L_x_5079:
        /* <DEDUP_REMOVED lines=10> */
.L_x_5003:
        /* <DEDUP_REMOVED lines=11> */
.L_x_5004:
        /* <DEDUP_REMOVED lines=23> */
[----:B------:R1:W-:Y:S04]  /*11080*/  STL [R1+0x24], R2 ;  /* 0x0000240201007387 */ /* 0x0003e80000100800 */
        /* <DEDUP_REMOVED lines=20> */
.L_x_5006:
[----:B------:R-:W-:Y:S05]  /*111d0*/  BSYNC B6 ;  /* 0x0000000000067941 */ /* 0x000fea0003800000 */
.L_x_5005:
[----:B------:R-:W2:Y:S01]  /*111e0*/  LDL.LU.64 R2, [R1+0x8] ;  /* 0x0000080001027983 */ /* 0x000ea20000300a00 */
[----:B------:R-:W-:Y:S01]  /*111f0*/  ULDC.64 UR4, c[0x0][0x2d8] ;  /* 0x0000b60000047ab9 */ /* 0x000fe20000000a00 */
[----:B------:R-:W1:Y:S02]  /*11200*/  LDC R4, c[0x0][0x448] ;  /* 0x00011200ff047b82 */ /* 0x000e640000000800 */
[----:B------:R-:W3:Y:S04]  /*11210*/  LDL.LU R20, [R1+0x24] ;  /* 0x0000240001147983 */ /* 0x000ee80000300800 */
[----:B------:R-:W4:Y:S04]  /*11220*/  LDL.LU R21, [R1+0x10] ;  /* 0x0000100001157983 */ /* 0x000f280000300800 */
[----:B------:R0:W5:Y:S01]  /*11230*/  LDL R9, [R1] ;  /* 0x0000000001097983 */ /* 0x0001620000100800 */
[----:B-1----:R-:W-:-:S13]  /*11240*/  ISETP.NE.AND P6, PT, R4, 0x1, PT ;  /* 0x000000010400780c */ /* 0x002fda0003fc5270 */
[----:B------:R-:W1:Y:S08]  /*11250*/  @P6 LDC R6, c[0x0][0x44c] ;  /* 0x00011300ff066b82 */ /* 0x000e700000000800 */
[----:B------:R-:W0:Y:S01]  /*11260*/  @P6 LDC R5, c[0x0][0x450] ;  /* 0x00011400ff056b82 */ /* 0x000e220000000800 */
[----:B------:R-:W1:Y:S02]  /*11270*/  S2R R7, SR_TID.X ;  /* 0x0000000000077919 */ /* 0x000e640000002100 */
[----:B-1----:R-:W-:-:S05]  /*11280*/  IMAD.SHL.U32 R7, R7, 0x8, RZ ;  /* 0x0000000807077824 */ /* 0x002fca00078e00ff */
[----:B------:R-:W-:Y:S01]  /*11290*/  LOP3.LUT R7, R7, 0x38, RZ, 0xc0, !PT ;  /* 0x0000003807077812 */ /* 0x000fe200078ec0ff */
[----:B--2---:R-:W-:Y:S02]  /*112a0*/  IMAD.MOV.U32 R3, RZ, RZ, R37 ;  /* 0x000000ffff037224 */ /* 0x004fe400078e0025 */
[----:B------:R-:W-:-:S04]  /*112b0*/  IMAD.WIDE.U32 R2, R18, UR4, R2 ;  /* 0x0000000412027c25 */ /* 0x000fc8000f8e0002 */
[----:B------:R-:W-:Y:S01]  /*112c0*/  IMAD R3, R18, UR5, R3 ;  /* 0x0000000512037c24 */ /* 0x000fe2000f8e0203 */
[----:B------:R-:W-:Y:S02]  /*112d0*/  ULDC.64 UR4, c[0x0][0x2e0] ;  /* 0x0000b80000047ab9 */ /* 0x000fe40000000a00 */
[----:B---3--:R-:W-:Y:S02]  /*112e0*/  IMAD R0, R20, UR4, RZ ;  /* 0x0000000414007c24 */ /* 0x008fe4000f8e02ff */
[----:B------:R-:W1:Y:S01]  /*112f0*/  S2R R20, SR_TID.X ;  /* 0x0000000000147919 */ /* 0x000e620000002100 */
[----:B----4-:R-:W-:-:S04]  /*11300*/  IMAD.WIDE.U32 R2, R21, UR4, R2 ;  /* 0x0000000415027c25 */ /* 0x010fc8000f8e0002 */
[----:B------:R-:W-:Y:S01]  /*11310*/  IMAD R0, R21, UR5, R0 ;  /* 0x0000000515007c24 */ /* 0x000fe2000f8e0200 */
[----:B------:R-:W-:-:S03]  /*11320*/  ULDC.64 UR4, c[0x0][0x2d0] ;  /* 0x0000b40000047ab9 */ /* 0x000fc60000000a00 */
[----:B------:R-:W-:Y:S01]  /*11330*/  IMAD.IADD R3, R3, 0x1, R0 ;  /* 0x0000000103037824 */ /* 0x000fe200078e0200 */
[----:B-1----:R-:W-:-:S04]  /*11340*/  LOP3.LUT R20, R20, 0x7f, RZ, 0xc0, !PT ;  /* 0x0000007f14147812 */ /* 0x002fc800078ec0ff */
[----:B------:R-:W-:Y:S02]  /*11350*/  SHF.R.U32.HI R21, RZ, 0x3, R20 ;  /* 0x00000003ff157819 */ /* 0x000fe40000011614 */
[----:B------:R-:W1:Y:S02]  /*11360*/  S2R R20, SR_TID.X ;  /* 0x0000000000147919 */ /* 0x000e640000002100 */
[----:B-1----:R-:W-:-:S05]  /*11370*/  IMAD.SHL.U32 R20, R20, 0x10, RZ ;  /* 0x0000001014147824 */ /* 0x002fca00078e00ff */
[----:B------:R-:W-:-:S05]  /*11380*/  LOP3.LUT R20, R21, 0x70, R20, 0xf8, !PT ;  /* 0x0000007015147812 */ /* 0x000fca00078ef814 */
[----:B------:R-:W-:-:S04]  /*11390*/  IMAD R0, R17, 0x80, R20 ;  /* 0x0000008011007824 */ /* 0x000fc800078e0214 */
[----:B------:R-:W-:-:S04]  /*113a0*/  @P6 IMAD.HI.U32 R6, R0, R6, RZ ;  /* 0x0000000600066227 */ /* 0x000fc800078e00ff */
[----:B------:R-:W-:Y:S01]  /*113b0*/  IMAD.MOV.U32 R4, RZ, RZ, R0 ;  /* 0x000000ffff047224 */ /* 0x000fe200078e0000 */
[----:B0-----:R-:W-:Y:S02]  /*113c0*/  @P6 SHF.R.U32.HI R4, RZ, R5, R6 ;  /* 0x00000005ff046219 */ /* 0x001fe40000011606 */
[----:B------:R-:W0:Y:S03]  /*113d0*/  LDC R6, c[0x0][0x448] ;  /* 0x00011200ff067b82 */ /* 0x000e260000000800 */
[----:B------:R-:W-:Y:S01]  /*113e0*/  IMAD.MOV R5, RZ, RZ, -R4 ;  /* 0x000000ffff057224 */ /* 0x000fe200078e0a04 */
[----:B------:R-:W1:Y:S01]  /*113f0*/  S2R R20, SR_TID.X ;  /* 0x0000000000147919 */ /* 0x000e620000002100 */
[----:B------:R-:W-:-:S04]  /*11400*/  IMAD.WIDE.U32 R2, R4, UR4, R2 ;  /* 0x0000000404027c25 */ /* 0x000fc8000f8e0002 */
[----:B0-----:R-:W-:Y:S01]  /*11410*/  IMAD R0, R6, R5, R0 ;  /* 0x0000000506007224 */ /* 0x001fe200078e0200 */
[----:B------:R-:W-:-:S05]  /*11420*/  SHF.R.S32.HI R5, RZ, 0x1f, R4 ;  /* 0x0000001fff057819 */ /* 0x000fca0000011404 */
        /* <DEDUP_REMOVED lines=12> */
[----:B-1----:R-:W-:-:S03]  /*114f0*/  LOP3.LUT R20, R20, 0x7f, RZ, 0xc0, !PT ;  /* 0x0000007f14147812 */ /* 0x002fc600078ec0ff */
[----:B------:R-:W-:Y:S01]  /*11500*/  LEA.HI.X R4, R2, UR5, R4, 0x1, P0 ;  /* 0x0000000502047c11 */ /* 0x000fe200080f0c04 */
[----:B------:R-:W-:Y:S01]  /*11510*/  UMOV UR5, 0xffffffff ;  /* 0xffffffff00057882 */ /* 0x000fe20000000000 */
[----:B------:R-:W-:Y:S02]  /*11520*/  ISETP.GE.AND P1, PT, R7, UR4, PT ;  /* 0x0000000407007c0c */ /* 0x000fe4000bf26270 */
[----:B------:R-:W-:Y:S01]  /*11530*/  SHF.R.U32.HI R8, RZ, 0x3, R20 ;  /* 0x00000003ff087819 */ /* 0x000fe20000011614 */
[----:B------:R-:W-:Y:S10]  /*11540*/  BRA.DIV UR5, `(.L_x_5007) ;  /* 0x0000003e05587947 */ /* 0x000ff4000b800000 */
[----:B------:R-:W0:Y:S01]  /*11550*/  SHFL.IDX PT, R3, R0, RZ, 0x181f ;  /* 0x00181fff00037589 */ /* 0x000e2200000e0000 */
[----:B-----5:R-:W-:Y:S02]  /*11560*/  IMAD R5, R9, R6, RZ ;  /* 0x0000000609057224 */ /* 0x020fe400078e02ff */
[----:B------:R-:W-:Y:S01]  /*11570*/  IMAD R17, R17, 0x80, R8 ;  /* 0x0000008011117824 */ /* 0x000fe200078e0208 */
        /* <DEDUP_REMOVED lines=70> */
.L_x_5096:
        /* <DEDUP_REMOVED lines=10> */
.L_x_5008:
        /* <DEDUP_REMOVED lines=18> */
.L_x_5097:
[----:B------:R-:W-:Y:S05]  /*11ba0*/  BSYNC B0 ;  /* 0x0000000000007941 */ /* 0x000fea0003800000 */
.L_x_5009:
[----:B------:R-:W-:-:S05]  /*11bb0*/  IMAD.U32 R0, RZ, RZ, UR36 ;  /* 0x00000024ff007e24 */ /* 0x000fca000f8e00ff */
[----:B------:R-:W-:-:S13]  /*11bc0*/  ISETP.NE.AND P0, PT, R0, 0x3, PT ;  /* 0x000000030000780c */ /* 0x000fda0003f05270 */
[----:B------:R-:W-:Y:S05]  /*11bd0*/  @!P0 BRA `(.L_x_5011) ;  /* 0x0000000000048947 */ /* 0x000fea0003800000 */
[----:B------:R-:W-:Y:S01]  /*11be0*/  BPT.TRAP 0x1 ;  /* 0x000000040000795c */ /* 0x000fe20000300000 */
.L_x_5011:
[----:B------:R-:W-:Y:S01]  /*11bf0*/  SHF.L.U32 R0, R26, 0x1f, RZ ;  /* 0x0000001f1a007819 */ /* 0x000fe200000006ff */
[----:B------:R-:W-:Y:S03]  /*11c00*/  BSSY B0, `(.L_x_5012) ;  /* 0x0000003000007945 */ /* 0x000fe60003800000 */
[----:B------:R-:W1:Y:S02]  /*11c10*/  SYNCS.PHASECHK.TRANS64.TRYWAIT P0, [R33+URZ+0x22860], R0 ;  /* 0x02286000210075a7 */ /* 0x000e64000800017f */
[----:B-1----:R-:W-:Y:S05]  /*11c20*/  @!P0 BRA `(.L_x_5013) ;  /* 0x0000004000548947 */ /* 0x002fea0003800000 */
.L_x_5098:
[----:B------:R-:W-:Y:S05]  /*11c30*/  BSYNC B0 ;  /* 0x0000000000007941 */ /* 0x000fea0003800000 */
.L_x_5012:
        /* <DEDUP_REMOVED lines=93> */
.L_x_5112:
        /* <DEDUP_REMOVED lines=15> */
.L_x_5015:
        /* <DEDUP_REMOVED lines=11> */
.L_x_5016:
[----:B------:R-:W2:Y:S01]  /*123b0*/  LDL.LU R2, [R1+0x14] ;  /* 0x0000140001027983 */ /* 0x000ea20000300800 */
[----:B------:R0:W-:Y:S01]  /*123c0*/  SYNCS.ARRIVE.TRANS64.A1T0 RZ, [R33+URZ+0x22850], RZ ;  /* 0x022850ff21ff79a7 */ /* 0x0001e2000810003f */
[----:B------:R-:W-:Y:S01]  /*123d0*/  BSSY B0, `(.L_x_5017) ;  /* 0x00000dc000007945 */ /* 0x000fe20003800000 */
[----:B--2---:R-:W-:-:S05]  /*123e0*/  VIADD R21, R2, 0xfffffffe ;  /* 0xfffffffe02157836 */ /* 0x004fca0000000000 */
[----:B------:R-:W-:-:S13]  /*123f0*/  ISETP.GE.AND P0, PT, R21, R29, PT ;  /* 0x0000001d1500720c */ /* 0x000fda0003f06270 */
[----:B0-----:R-:W-:Y:S05]  /*12400*/  @!P0 BRA `(.L_x_5018) ;  /* 0x0000000c00608947 */ /* 0x001fea0003800000 */
.L_x_5031:
        /* <DEDUP_REMOVED lines=44> */
.L_x_5019:
[----:B------:R-:W-:Y:S01]  /*126d0*/  IMAD R10, R24, 0x8, R22 ;  /* 0x00000008180a7824 */ /* 0x000fe200078e0216 */
[----:B------:R-:W-:Y:S01]  /*126e0*/  SHF.L.U32 R20, R26, 0x1f, RZ ;  /* 0x0000001f1a147819 */ /* 0x000fe200000006ff */
[----:B------:R-:W-:Y:S01]  /*126f0*/  BSSY B1, `(.L_x_5020) ;  /* 0x0000004000017945 */ /* 0x000fe20003800000 */
[----:B------:R-:W-:Y:S02]  /*12700*/  SHF.R.S32.HI R9, RZ, 0x1f, R5 ;  /* 0x0000001fff097819 */ /* 0x000fe40000011405 */
[----:B------:R-:W0:Y:S02]  /*12710*/  SYNCS.PHASECHK.TRANS64.TRYWAIT P0, [R10+URZ+0x22840], R20 ;  /* 0x022840140a0075a7 */ /* 0x000e24000800017f */
[----:B0-----:R-:W-:Y:S05]  /*12720*/  @!P0 BRA `(.L_x_5021) ;  /* 0x0000003c00f08947 */ /* 0x001fea0003800000 */
.L_x_5113:
[----:B------:R-:W-:Y:S05]  /*12730*/  BSYNC B1 ;  /* 0x0000000000017941 */ /* 0x000fea0003800000 */
.L_x_5020:
        /* <DEDUP_REMOVED lines=49> */
.L_x_5127:
        /* <DEDUP_REMOVED lines=8> */
.L_x_5023:
        /* <DEDUP_REMOVED lines=11> */
.L_x_5024:
[----:B------:R1:W-:Y:S01]  /*12b80*/  SYNCS.ARRIVE.TRANS64.A1T0 RZ, [R10+URZ+0x22830], RZ ;  /* 0x022830ff0aff79a7 */ /* 0x0003e2000810003f */
[----:B------:R-:W-:Y:S05]  /*12b90*/  @!P3 BRA `(.L_x_5025) ;  /* 0x000000000004b947 */ /* 0x000fea0003800000 */
[----:B------:R-:W-:Y:S01]  /*12ba0*/  BPT.TRAP 0x1 ;  /* 0x000000040000795c */ /* 0x000fe20000300000 */
.L_x_5025:
[----:B------:R-:W2:Y:S01]  /*12bb0*/  SYNCS.PHASECHK.TRANS64.TRYWAIT P0, [R10+URZ+0x22860], R20 ;  /* 0x022860140a0075a7 */ /* 0x000ea2000800017f */
[----:B------:R-:W-:Y:S04]  /*12bc0*/  BSSY B1, `(.L_x_5026) ;  /* 0x0000002000017945 */ /* 0x000fe80003800000 */
[----:B--2---:R-:W-:Y:S05]  /*12bd0*/  @!P0 BRA `(.L_x_5027) ;  /* 0x0000004000788947 */ /* 0x004fea0003800000 */
.L_x_5128:
[----:B------:R-:W-:Y:S05]  /*12be0*/  BSYNC B1 ;  /* 0x0000000000017941 */ /* 0x000fea0003800000 */
.L_x_5026:
        /* <DEDUP_REMOVED lines=66> */
.L_x_5142:
        /* <DEDUP_REMOVED lines=11> */
.L_x_5029:
        /* <DEDUP_REMOVED lines=11> */
.L_x_5030:
[----:B------:R0:W-:Y:S01]  /*13170*/  SYNCS.ARRIVE.TRANS64.A1T0 RZ, [R10+URZ+0x22850], RZ ;  /* 0x022850ff0aff79a7 */ /* 0x0001e2000810003f */
[----:B------:R-:W-:Y:S05]  /*13180*/  @P2 BRA `(.L_x_5031) ;  /* 0xfffffff000a02947 */ /* 0x000fea000383ffff */
.L_x_5018:
[----:B------:R-:W-:Y:S05]  /*13190*/  BSYNC B0 ;  /* 0x0000000000007941 */ /* 0x000fea0003800000 */
.L_x_5017:
        /* <DEDUP_REMOVED lines=20> */
.L_x_5033:
[----:B------:R-:W-:Y:S05]  /*132e0*/  BSYNC B0 ;  /* 0x0000000000007941 */ /* 0x000fea0003800000 */
.L_x_5032:
[----:B------:R-:W-:Y:S02]  /*132f0*/  SEL R24, R24, RZ, P0 ;  /* 0x000000ff18187207 */ /* 0x000fe40000000000 */
[----:B------:R-:W-:-:S07]  /*13300*/  LOP3.LUT R26, R26, R5, RZ, 0x3c, !PT ;  /* 0x000000051a1a7212 */ /* 0x000fce00078e3cff */
.L_x_4992:
[----:B------:R-:W-:Y:S05]  /*13310*/  BSYNC B7 ;  /* 0x0000000000077941 */ /* 0x000fea0003800000 */
.L_x_4990:
        /* <DEDUP_REMOVED lines=8> */
[----:B------:R3:W4:Y:S01]  /*133a0*/  LDS.128 R16, [R22+0x228d0] ;  /* 0x0228d00016107984 */ /* 0x0007220000000c00 */
[----:B------:R-:W-:Y:S06]  /*133b0*/  BAR.ARV 0x4, 0x180 ;  /* 0x0106000000007b1d */ /* 0x000fec0000002000 */
[----:B------:R-:W-:Y:S05]  /*133c0*/  BRA `(.L_x_5035) ;  /* 0x0000000c00d47947 */ /* 0x000fea0003800000 */
.L_x_5034:
        /* <DEDUP_REMOVED lines=43> */
.L_x_5152:
[----:B------:R-:W-:Y:S02]  /*13680*/  ULDC UR4, c[0x0][0xc38] ;  /* 0x00030e0000047ab9 */ /* 0x000fe40000000800 */
[----:B------:R-:W-:-:S04]  /*13690*/  IMAD.U32 R5, RZ, RZ, UR4 ;  /* 0x00000004ff057e24 */ /* 0x000fc8000f8e00ff */
[----:B---3--:R-:W-:-:S04]  /*136a0*/  IMAD R14, R14, R5, RZ ;  /* 0x000000050e0e7224 */ /* 0x008fc800078e02ff */
[----:B------:R-:W-:-:S05]  /*136b0*/  IMAD.IADD R7, R7, 0x1, R14 ;  /* 0x0000000107077824 */ /* 0x000fca00078e020e */
[----:B------:R-:W-:-:S13]  /*136c0*/  ISETP.GT.AND P6, PT, R7, R0, PT ;  /* 0x000000000700720c */ /* 0x000fda0003fc4270 */
[----:B------:R-:W-:Y:S05]  /*136d0*/  @P6 BRA `(.L_x_5037) ;  /* 0x0000000000a46947 */ /* 0x000fea0003800000 */
.L_x_5040:
        /* <DEDUP_REMOVED lines=35> */
.L_x_5160:
[----:B------:R-:W-:Y:S02]  /*13910*/  ULDC UR4, c[0x0][0xc38] ;  /* 0x00030e0000047ab9 */ /* 0x000fe40000000800 */
[----:B------:R-:W-:-:S04]  /*13920*/  IMAD.U32 R5, RZ, RZ, UR4 ;  /* 0x00000004ff057e24 */ /* 0x000fc8000f8e00ff */
[----:B---3--:R-:W-:-:S04]  /*13930*/  IMAD R14, R14, R5, RZ ;  /* 0x000000050e0e7224 */ /* 0x008fc800078e02ff */
[----:B------:R-:W-:-:S05]  /*13940*/  IMAD.IADD R7, R14, 0x1, R7 ;  /* 0x000000010e077824 */ /* 0x000fca00078e0207 */
[----:B------:R-:W-:-:S13]  /*13950*/  ISETP.GT.AND P6, PT, R7, R0, PT ;  /* 0x000000000700720c */ /* 0x000fda0003fc4270 */
[----:B------:R-:W-:Y:S05]  /*13960*/  @!P6 BRA `(.L_x_5040) ;  /* 0xfffffffc005ce947 */ /* 0x000fea000383ffff */
.L_x_5037:
        /* <DEDUP_REMOVED lines=8> */
[----:B------:R-:W-:-:S03]  /*139f0*/  IADD3 R19, R12, R19, RZ ;  /* 0x000000130c137210 */ /* 0x000fc60007ffe0ff */
[----:B------:R3:W0:Y:S04]  /*13a00*/  SHFL.IDX PT, R4, R4, R12, 0x1f ;  /* 0x00001f0c04047589 */ /* 0x00062800000e0000 */
.L_x_5165:
[----:B------:R-:W-:-:S13]  /*13a10*/  ISETP.NE.AND P0, PT, R3, RZ, PT ;  /* 0x000000ff0300720c */ /* 0x000fda0003f05270 */
[----:B------:R-:W-:Y:S05]  /*13a20*/  @!P0 BRA `(.L_x_5042) ;  /* 0x0000000000108947 */ /* 0x000fea0003800000 */
[----:B------:R-:W-:Y:S01]  /*13a30*/  UMOV UR4, 0xffffffff ;  /* 0xffffffff00047882 */ /* 0x000fe20000000000 */
[----:B---3--:R-:W-:Y:S02]  /*13a40*/  VIADD R12, R12, 0xffffffff ;  /* 0xffffffff0c0c7836 */ /* 0x008fe40000000000 */
[----:B------:R-:W-:Y:S05]  /*13a50*/  BRA.DIV UR4, `(.L_x_5043) ;  /* 0x0000004604087947 */ /* 0x000fea000b800000 */
[----:B------:R3:W0:Y:S02]  /*13a60*/  SHFL.IDX PT, R6, R2, R12, 0x1f ;  /* 0x00001f0c02067589 */ /* 0x00062400000e0000 */
.L_x_5042:
        /* <DEDUP_REMOVED lines=59> */
.L_x_5044:
        /* <DEDUP_REMOVED lines=60> */
.L_x_5045:
[----:B------:R-:W-:-:S05]  /*141e0*/  LOP3.LUT R2, RZ, R2, RZ, 0x33, !PT ;  /* 0x00000002ff027212 */ /* 0x000fca00078e33ff */
[----:B------:R-:W-:Y:S01]  /*141f0*/  IMAD.IADD R17, R17, 0x1, R2 ;  /* 0x0000000111117824 */ /* 0x000fe200078e0202 */
[----:B------:R-:W-:Y:S06]  /*14200*/  BRA `(.L_x_5046) ;  /* 0x00000000001c7947 */ /* 0x000fec0003800000 */
.L_x_5038:
[----:B------:R-:W-:Y:S01]  /*14210*/  UMOV UR4, URZ ;  /* 0x0000003f00047c82 */ /* 0x000fe20008000000 */
[----:B------:R-:W-:Y:S01]  /*14220*/  UMOV UR5, URZ ;  /* 0x0000003f00057c82 */ /* 0x000fe20008000000 */
[----:B------:R-:W-:Y:S01]  /*14230*/  ULDC UR6, c[0x0][0xc3c] ;  /* 0x00030f0000067ab9 */ /* 0x000fe20000000800 */
[----:B------:R-:W-:Y:S02]  /*14240*/  IMAD.MOV.U32 R16, RZ, RZ, R0 ;  /* 0x000000ffff107224 */ /* 0x000fe400078e0000 */
[----:B------:R-:W-:Y:S02]  /*14250*/  IMAD.U32 R17, RZ, RZ, UR4 ;  /* 0x00000004ff117e24 */ /* 0x000fe4000f8e00ff */
[----:B------:R-:W-:Y:S02]  /*14260*/  IMAD.U32 R18, RZ, RZ, UR5 ;  /* 0x00000005ff127e24 */ /* 0x000fe4000f8e00ff */
[----:B------:R-:W-:-:S07]  /*14270*/  IMAD.U32 R19, RZ, RZ, UR6 ;  /* 0x00000006ff137e24 */ /* 0x000fce000f8e00ff */
.L_x_5046:
        /* <DEDUP_REMOVED lines=10> */
.L_x_5035:
[----:B------:R-:W-:Y:S02]  /*14320*/  ULDC UR4, c[0x0][0xc3c] ;  /* 0x00030f0000047ab9 */ /* 0x000fe40000000800 */
[----:B----4-:R-:W-:-:S13]  /*14330*/  ISETP.GE.AND P0, PT, R19, UR4, PT ;  /* 0x0000000413007c0c */ /* 0x010fda000bf06270 */
[----:B------:R-:W-:Y:S05]  /*14340*/  @!P0 BRA `(.L_x_5047) ;  /* 0xffffffb000b88947 */ /* 0x000fea000383ffff */
[----:B------:R-:W-:Y:S05]  /*14350*/  BSYNC B8 ;  /* 0x0000000000087941 */ /* 0x000fea0003800000 */
.L_x_4984:
[----:B------:R-:W4:Y:S01]  /*14360*/  LDL.LU R0, [R1+0x20] ;  /* 0x0000200001007983 */ /* 0x000f220000300800 */
[----:B------:R-:W-:Y:S01]  /*14370*/  BSSY B0, `(.L_x_5048) ;  /* 0x000000b000007945 */ /* 0x000fe20003800000 */
[----:B------:R-:W5:Y:S01]  /*14380*/  S2R R5, SR_CgaCtaId ;  /* 0x0000000000057919 */ /* 0x000f620000008800 */
[----:B----4-:R-:W-:-:S05]  /*14390*/  VIADD R0, R0, 0x1 ;  /* 0x0000000100007836 */ /* 0x010fca0000000000 */
        /* <DEDUP_REMOVED lines=8> */
.L_x_5168:
[----:B------:R-:W-:Y:S05]  /*14420*/  BSYNC B0 ;  /* 0x0000000000007941 */ /* 0x000fea0003800000 */
.L_x_5048:
[----:B------:R-:W-:-:S03]  /*14430*/  UMOV UR4, 0xffffffff ;  /* 0xffffffff00047882 */ /* 0x000fc60000000000 */
[----:B------:R-:W-:Y:S05]  /*14440*/  BRA.DIV UR4, `(.L_x_5050) ;  /* 0x0000003a04c87947 */ /* 0x000fea000b800000 */
[----:B-1----:R-:W1:Y:S02]  /*14450*/  S2R R0, SR_TID.X ;  /* 0x0000000000007919 */ /* 0x002e640000002100 */
[----:B-1----:R-:W-:-:S04]  /*14460*/  SHF.R.U32.HI R0, RZ, 0x5, R0 ;  /* 0x00000005ff007819 */ /* 0x002fc80000011600 */
[----:B------:R-:W-:-:S05]  /*14470*/  LOP3.LUT R0, R0, 0x3, RZ, 0xc0, !PT ;  /* 0x0000000300007812 */ /* 0x000fca00078ec0ff */
[----:B------:R1:W4:Y:S02]  /*14480*/  SHFL.IDX PT, R14, R0, RZ, 0x1f ;  /* 0x00001fff000e7589 */ /* 0x00032400000e0000 */
.L_x_5171:
[----:B----4-:R-:W-:Y:S01]  /*14490*/  ISETP.NE.AND P0, PT, R14, RZ, PT ;  /* 0x000000ff0e00720c */ /* 0x010fe20003f05270 */
[----:B------:R-:W-:-:S12]  /*144a0*/  BSSY B0, `(.L_x_5051) ;  /* 0x0000024000007945 */ /* 0x000fd80003800000 */
[----:B------:R-:W-:Y:S05]  /*144b0*/  @P0 BRA `(.L_x_5052) ;  /* 0x0000000000880947 */ /* 0x000fea0003800000 */
[----:B------:R-:W-:-:S03]  /*144c0*/  UMOV UR4, 0xffffffff ;  /* 0xffffffff00047882 */ /* 0x000fc60000000000 */
[----:B------:R-:W-:Y:S05]  /*144d0*/  BRA.DIV UR4, `(.L_x_5053) ;  /* 0x0000003a04d87947 */ /* 0x000fea000b800000 */
[----:B------:R-:W-:-:S13]  /*144e0*/  ELECT P6, URZ, PT ;  /* 0x00000000003f782f */ /* 0x000fda00038c0000 */
.L_x_5174:
[----:B------:R-:W-:Y:S05]  /*144f0*/  @!P6 BRA `(.L_x_5052) ;  /* 0x000000000078e947 */ /* 0x000fea0003800000 */
[----:B------:R-:W-:-:S06]  /*14500*/  ULOP3.LUT UR4, UR38, 0x2, URZ, 0xfc, !UPT ;  /* 0x0000000226047892 */ /* 0x000fcc000f8efc3f */
[----:B-1----:R-:W-:-:S05]  /*14510*/  IMAD.U32 R0, RZ, RZ, UR4 ;  /* 0x00000004ff007e24 */ /* 0x002fca000f8e00ff */
[----:B------:R-:W-:-:S13]  /*14520*/  ISETP.NE.AND P0, PT, R0, 0x3, PT ;  /* 0x000000030000780c */ /* 0x000fda0003f05270 */
[----:B------:R-:W-:Y:S05]  /*14530*/  @!P0 BRA `(.L_x_5054) ;  /* 0x0000000000048947 */ /* 0x000fea0003800000 */
[----:B------:R-:W-:Y:S01]  /*14540*/  BPT.TRAP 0x1 ;  /* 0x000000040000795c */ /* 0x000fe20000300000 */
.L_x_5054:
[----:B------:R-:W-:Y:S01]  /*14550*/  IMAD R5, R24, 0x8, R7 ;  /* 0x0000000818057824 */ /* 0x000fe200078e0207 */
[----:B------:R-:W-:Y:S01]  /*14560*/  SHF.L.U32 R0, R26, 0x1f, RZ ;  /* 0x0000001f1a007819 */ /* 0x000fe200000006ff */
[----:B------:R-:W-:-:S03]  /*14570*/  VIADD R24, R24, 0x1 ;  /* 0x0000000118187836 */ /* 0x000fc60000000000 */
[----:B------:R-:W1:Y:S02]  /*14580*/  SYNCS.PHASECHK.TRANS64.TRYWAIT P1, [R5+URZ+0x22840], R0 ;  /* 0x02284000050075a7 */ /* 0x000e64000802017f */
[----:B------:R-:W-:-:S04]  /*14590*/  ISETP.NE.AND P2, PT, R24, 0x2, PT ;  /* 0x000000021800780c */ /* 0x000fc80003f45270 */
[----:B------:R-:W-:Y:S01]  /*145a0*/  SEL R3, RZ, 0x1, P2 ;  /* 0x00000001ff037807 */ /* 0x000fe20001000000 */
[----:B-1----:R-:W-:Y:S08]  /*145b0*/  @!P1 BRA `(.L_x_5055) ;  /* 0x0000003800c09947 */ /* 0x002ff00003800000 */
.L_x_5175:
[----:B------:R-:W-:Y:S02]  /*145c0*/  SEL R24, R24, RZ, P2 ;  /* 0x000000ff18187207 */ /* 0x000fe40001000000 */
[----:B------:R-:W-:Y:S01]  /*145d0*/  LOP3.LUT R2, R26, R3, RZ, 0x3c, !PT ;  /* 0x000000031a027212 */ /* 0x000fe200078e3cff */
[----:B------:R-:W-:Y:S06]  /*145e0*/  @!P0 BRA `(.L_x_5056) ;  /* 0x0000000000048947 */ /* 0x000fec0003800000 */
[----:B------:R-:W-:Y:S01]  /*145f0*/  BPT.TRAP 0x1 ;  /* 0x000000040000795c */ /* 0x000fe20000300000 */
.L_x_5056:
[----:B------:R-:W-:Y:S01]  /*14600*/  IMAD R3, R24, 0x8, R7 ;  /* 0x0000000818037824 */ /* 0x000fe200078e0207 */
[----:B------:R-:W-:-:S04]  /*14610*/  SHF.L.U32 R2, R2, 0x1f, RZ ;  /* 0x0000001f02027819 */ /* 0x000fc800000006ff */
[----:B------:R-:W4:Y:S02]  /*14620*/  SYNCS.PHASECHK.TRANS64.TRYWAIT P1, [R3+URZ+0x22840], R2 ;  /* 0x02284002030075a7 */ /* 0x000f24000802017f */
[----:B----4-:R-:W-:Y:S05]  /*14630*/  @!P1 BRA `(.L_x_5057) ;  /* 0x0000003800b49947 */ /* 0x010fea0003800000 */
.L_x_5176:
[----:B------:R-:W-:Y:S05]  /*14640*/  @!P0 BRA `(.L_x_5058) ;  /* 0x0000000000048947 */ /* 0x000fea0003800000 */
[----:B------:R-:W-:Y:S01]  /*14650*/  BPT.TRAP 0x1 ;  /* 0x000000040000795c */ /* 0x000fe20000300000 */
.L_x_5058:
[----:B------:R-:W5:Y:S02]  /*14660*/  SYNCS.PHASECHK.TRANS64.TRYWAIT P1, [R5+URZ+0x22860], R0 ;  /* 0x02286000050075a7 */ /* 0x000f64000802017f */
[----:B-----5:R-:W-:Y:S05]  /*14670*/  @!P1 BRA `(.L_x_5059) ;  /* 0x0000003800b89947 */ /* 0x020fea0003800000 */
.L_x_5177:
[----:B------:R-:W-:Y:S05]  /*14680*/  @!P0 BRA `(.L_x_5060) ;  /* 0x0000000000048947 */ /* 0x000fea0003800000 */
[----:B------:R-:W-:Y:S01]  /*14690*/  BPT.TRAP 0x1 ;  /* 0x000000040000795c */ /* 0x000fe20000300000 */
.L_x_5060:
[----:B------:R0:W0:Y:S02]  /*146a0*/  SYNCS.PHASECHK.TRANS64.TRYWAIT P0, [R3+URZ+0x22860], R2 ;  /* 0x02286002030075a7 */ /* 0x000024000800017f */
[----:B0-----:R-:W-:Y:S05]  /*146b0*/  @!P0 NANOSLEEP.SYNCS 0x989680 ;  /* 0x009896800000895d */ /* 0x001fea0003900000 */
[----:B------:R-:W0:Y:S02]  /*146c0*/  @!P0 SYNCS.PHASECHK.TRANS64 P0, [R3+URZ+0x22860], R2 ;  /* 0x02286002030085a7 */ /* 0x000e24000800007f */
[----:B0-----:R-:W-:Y:S05]  /*146d0*/  @!P0 BRA `(.L_x_5060) ;  /* 0xfffffffc00f08947 */ /* 0x001fea000383ffff */
.L_x_5052:
[----:B------:R-:W-:Y:S05]  /*146e0*/  BSYNC B0 ;  /* 0x0000000000007941 */ /* 0x000fea0003800000 */
.L_x_5051:
[----:B------:R-:W-:Y:S05]  /*146f0*/  EXIT ;  /* 0x000000000000794d */ /* 0x000fea0003800000 */
.L_x_4917:
[----:B0-----:R0:W1:Y:S02]  /*14700*/  SYNCS.PHASECHK.TRANS64.TRYWAIT P0, [R7+URZ+0x22800], R0 ;  /* 0x02280000070075a7 */ /* 0x001064000800017f */
[----:B-1----:R-:W-:Y:S05]  /*14710*/  @!P0 NANOSLEEP.SYNCS 0x989680 ;  /* 0x009896800000895d */ /* 0x002fea0003900000 */
[----:B------:R-:W1:Y:S02]  /*14720*/  @!P0 SYNCS.PHASECHK.TRANS64 P0, [R7+URZ+0x22800], R0 ;  /* 0x02280000070085a7 */ /* 0x000e64000800007f */
[----:B-1----:R-:W-:Y:S05]  /*14730*/  @!P0 BRA `(.L_x_4917) ;  /* 0xfffffffc00f08947 */ /* 0x002fea000383ffff */
[----:B------:R-:W-:Y:S05]  /*14740*/  BRA `(.L_x_5061) ;  /* 0xfffffed800607947 */ /* 0x000fea000383ffff */
.L_x_4921:
[----:B-1----:R-:W-:-:S04]  /*14750*/  IMAD.U32 R0, RZ, RZ, UR22 ;  /* 0x00000016ff007e24 */ /* 0x002fc8000f8e00ff */
[----:B------:R1:W2:Y:S03]  /*14760*/  SYNCS.PHASECHK.TRANS64.TRYWAIT P1, [R0+URZ+0x22830], R9 ;  /* 0x02283009000075a7 */ /* 0x0002a6000802017f */
[----:B--2---:R-:W-:Y:S05]  /*14770*/  @!P1 NANOSLEEP.SYNCS 0x989680 ;  /* 0x009896800000995d */ /* 0x004fea0003900000 */
[----:B------:R-:W2:Y:S02]  /*14780*/  @!P1 SYNCS.PHASECHK.TRANS64 P1, [R0+URZ+0x22830], R9 ;  /* 0x02283009000095a7 */ /* 0x000ea4000802007f */
[----:B--2---:R-:W-:Y:S05]  /*14790*/  @!P1 BRA `(.L_x_4921) ;  /* 0xfffffffc00ec9947 */ /* 0x004fea000383ffff */
[----:B------:R-:W-:Y:S05]  /*147a0*/  BRA `(.L_x_4920) ;  /* 0xfffffed800887947 */ /* 0x000fea000383ffff */
.L_x_4926:
[----:B-1----:R-:W-:-:S04]  /*147b0*/  IMAD.U32 R10, RZ, RZ, UR22 ;  /* 0x00000016ff0a7e24 */ /* 0x002fc8000f8e00ff */
[----:B------:R1:W2:Y:S03]  /*147c0*/  SYNCS.PHASECHK.TRANS64.TRYWAIT P1, [R10+URZ+0x22850], R9 ;  /* 0x022850090a0075a7 */ /* 0x0002a6000802017f */
[----:B--2---:R-:W-:Y:S05]  /*147d0*/  @!P1 NANOSLEEP.SYNCS 0x989680 ;  /* 0x009896800000995d */ /* 0x004fea0003900000 */
[----:B------:R-:W2:Y:S02]  /*147e0*/  @!P1 SYNCS.PHASECHK.TRANS64 P1, [R10+URZ+0x22850], R9 ;  /* 0x022850090a0095a7 */ /* 0x000ea4000802007f */
[----:B--2---:R-:W-:Y:S05]  /*147f0*/  @!P1 BRA `(.L_x_4926) ;  /* 0xfffffffc00ec9947 */ /* 0x004fea000383ffff */
[----:B------:R-:W-:Y:S05]  /*14800*/  BRA `(.L_x_4925) ;  /* 0xfffffef800147947 */ /* 0x000fea000383ffff */
.L_x_4932:
[----:B-1----:R-:W-:-:S04]  /*14810*/  IMAD.U32 R0, RZ, RZ, UR23 ;  /* 0x00000017ff007e24 */ /* 0x002fc8000f8e00ff */
[----:B------:R1:W2:Y:S03]  /*14820*/  SYNCS.PHASECHK.TRANS64.TRYWAIT P1, [R0+URZ+0x22830], R7 ;  /* 0x02283007000075a7 */ /* 0x0002a6000802017f */
[----:B--2---:R-:W-:Y:S05]  /*14830*/  @!P1 NANOSLEEP.SYNCS 0x989680 ;  /* 0x009896800000995d */ /* 0x004fea0003900000 */
[----:B------:R-:W2:Y:S02]  /*14840*/  @!P1 SYNCS.PHASECHK.TRANS64 P1, [R0+URZ+0x22830], R7 ;  /* 0x02283007000095a7 */ /* 0x000ea4000802007f */
[----:B--2---:R-:W-:Y:S05]  /*14850*/  @!P1 BRA `(.L_x_4932) ;  /* 0xfffffffc00ec9947 */ /* 0x004fea000383ffff */
[----:B------:R-:W-:Y:S05]  /*14860*/  BRA `(.L_x_4931) ;  /* 0xfffffefc00587947 */ /* 0x000fea000383ffff */
.L_x_4937:
[----:B-1----:R-:W-:-:S04]  /*14870*/  IMAD.U32 R8, RZ, RZ, UR23 ;  /* 0x00000017ff087e24 */ /* 0x002fc8000f8e00ff */
[----:B------:R1:W2:Y:S03]  /*14880*/  SYNCS.PHASECHK.TRANS64.TRYWAIT P1, [R8+URZ+0x22850], R7 ;  /* 0x02285007080075a7 */ /* 0x0002a6000802017f */
[----:B--2---:R-:W-:Y:S05]  /*14890*/  @!P1 NANOSLEEP.SYNCS 0x989680 ;  /* 0x009896800000995d */ /* 0x004fea0003900000 */
[----:B------:R-:W2:Y:S02]  /*148a0*/  @!P1 SYNCS.PHASECHK.TRANS64 P1, [R8+URZ+0x22850], R7 ;  /* 0x02285007080095a7 */ /* 0x000ea4000802007f */
[----:B--2---:R-:W-:Y:S05]  /*148b0*/  @!P1 BRA `(.L_x_4937) ;  /* 0xfffffffc00ec9947 */ /* 0x004fea000383ffff */
[----:B------:R-:W-:Y:S05]  /*148c0*/  BRA `(.L_x_4936) ;  /* 0xffffff2000d47947 */ /* 0x000fea000383ffff */
.L_x_4944:
[----:B-1----:R-:W-:-:S04]  /*148d0*/  IMAD.U32 R0, RZ, RZ, UR23 ;  /* 0x00000017ff007e24 */ /* 0x002fc8000f8e00ff */
[----:B------:R1:W2:Y:S03]  /*148e0*/  SYNCS.PHASECHK.TRANS64.TRYWAIT P1, [R0+URZ+0x22830], R7 ;  /* 0x02283007000075a7 */ /* 0x0002a6000802017f */
[----:B--2---:R-:W-:Y:S05]  /*148f0*/  @!P1 NANOSLEEP.SYNCS 0x989680 ;  /* 0x009896800000995d */ /* 0x004fea0003900000 */
[----:B------:R-:W2:Y:S02]  /*14900*/  @!P1 SYNCS.PHASECHK.TRANS64 P1, [R0+URZ+0x22830], R7 ;  /* 0x02283007000095a7 */ /* 0x000ea4000802007f */
[----:B--2---:R-:W-:Y:S05]  /*14910*/  @!P1 BRA `(.L_x_4944) ;  /* 0xfffffffc00ec9947 */ /* 0x004fea000383ffff */
[----:B------:R-:W-:Y:S05]  /*14920*/  BRA `(.L_x_4943) ;  /* 0xffffff2400f07947 */ /* 0x000fea000383ffff */
.L_x_4949:
[----:B-1----:R-:W-:-:S04]  /*14930*/  IMAD.U32 R8, RZ, RZ, UR23 ;  /* 0x00000017ff087e24 */ /* 0x002fc8000f8e00ff */
[----:B------:R1:W2:Y:S03]  /*14940*/  SYNCS.PHASECHK.TRANS64.TRYWAIT P1, [R8+URZ+0x22850], R7 ;  /* 0x02285007080075a7 */ /* 0x0002a6000802017f */
[----:B--2---:R-:W-:Y:S05]  /*14950*/  @!P1 NANOSLEEP.SYNCS 0x989680 ;  /* 0x009896800000995d */ /* 0x004fea0003900000 */
[----:B------:R-:W2:Y:S02]  /*14960*/  @!P1 SYNCS.PHASECHK.TRANS64 P1, [R8+URZ+0x22850], R7 ;  /* 0x02285007080095a7 */ /* 0x000ea4000802007f */
[----:B--2---:R-:W-:Y:S05]  /*14970*/  @!P1 BRA `(.L_x_4949) ;  /* 0xfffffffc00ec9947 */ /* 0x004fea000383ffff */
[----:B------:R-:W-:Y:S05]  /*14980*/  BRA `(.L_x_4948) ;  /* 0xffffff4400907947 */ /* 0x000fea000383ffff */
.L_x_4998:
        /* <DEDUP_REMOVED lines=11> */
.L_x_5063:
[----:B------:R-:W-:Y:S05]  /*14a40*/  BSYNC B0 ;  /* 0x0000000000007941 */ /* 0x000fea0003800000 */
.L_x_5062:
[----:B------:R-:W-:Y:S05]  /*14a50*/  BRA `(.L_x_5064) ;  /* 0xffffffb800cc7947 */ /* 0x000fea000383ffff */
.L_x_5001:
[----:B0-----:R0:W1:Y:S02]  /*14a60*/  SYNCS.PHASECHK.TRANS64.TRYWAIT P0, [R33+URZ+0x22840], R0 ;  /* 0x02284000210075a7 */ /* 0x001064000800017f */
[----:B-1----:R-:W-:Y:S05]  /*14a70*/  @!P0 NANOSLEEP.SYNCS 0x989680 ;  /* 0x009896800000895d */ /* 0x002fea0003900000 */
[----:B------:R-:W1:Y:S02]  /*14a80*/  @!P0 SYNCS.PHASECHK.TRANS64 P0, [R33+URZ+0x22840], R0 ;  /* 0x02284000210085a7 */ /* 0x000e64000800007f */
[----:B-1----:R-:W-:Y:S05]  /*14a90*/  @!P0 BRA `(.L_x_5001) ;  /* 0xfffffffc00f08947 */ /* 0x002fea000383ffff */
[----:B------:R-:W-:Y:S05]  /*14aa0*/  BRA `(.L_x_5065) ;  /* 0xffffffbc00647947 */ /* 0x000fea000383ffff */
.L_x_5002:
        /* <DEDUP_REMOVED lines=8> */
.L_x_5067:
[----:B------:R-:W-:Y:S05]  /*14b30*/  BSYNC B0 ;  /* 0x0000000000007941 */ /* 0x000fea0003800000 */
.L_x_5066:
        /* <DEDUP_REMOVED lines=9> */
.L_x_5068:
[----:B------:R-:W-:Y:S02]  /*14bd0*/  IMAD.MOV.U32 R13, RZ, RZ, R4 ;  /* 0x000000ffff0d7224 */ /* 0x000fe400078e0004 */
[----:B------:R-:W-:Y:S02]  /*14be0*/  IMAD.MOV.U32 R12, RZ, RZ, 0x1 ;  /* 0x00000001ff0c7424 */ /* 0x000fe400078e00ff */
[----:B------:R-:W-:-:S07]  /*14bf0*/  IMAD.MOV.U32 R3, RZ, RZ, R14 ;  /* 0x000000ffff037224 */ /* 0x000fce00078e000e */
[----:B------:R-:W-:Y:S05]  /*14c00*/  WARPSYNC.COLLECTIVE R15, `(.L_x_5069) ;  /* 0x000000000f087348 */ /* 0x000fea0003c00000 */
[----:B------:R0:W1:Y:S02]  /*14c10*/  SHFL.IDX P6, R14, R13, R12, R11 ;  /* 0x0000000c0d0e7389 */ /* 0x00006400000c000b */
[----:B01----:R-:W-:Y:S01]  /*14c20*/  ENDCOLLECTIVE ;  /* 0x000000000000791b */ /* 0x003fe20003800000 */
.L_x_5069:
        /* <DEDUP_REMOVED lines=15> */
.L_x_5070:
[----:B------:R-:W-:Y:S02]  /*14d20*/  @P0 IMAD R7, R5, 0x2, R22 ;  /* 0x0000000205070824 */ /* 0x000fe400078e0216 */
[----:B------:R-:W-:Y:S02]  /*14d30*/  IMAD.MOV.U32 R13, RZ, RZ, R4 ;  /* 0x000000ffff0d7224 */ /* 0x000fe400078e0004 */
[----:B------:R-:W-:Y:S02]  /*14d40*/  IMAD.MOV.U32 R12, RZ, RZ, 0x2 ;  /* 0x00000002ff0c7424 */ /* 0x000fe400078e00ff */
[----:B------:R-:W-:-:S07]  /*14d50*/  IMAD.MOV.U32 R3, RZ, RZ, R14 ;  /* 0x000000ffff037224 */ /* 0x000fce00078e000e */
[----:B------:R-:W-:Y:S05]  /*14d60*/  WARPSYNC.COLLECTIVE R15, `(.L_x_5071) ;  /* 0x000000000f087348 */ /* 0x000fea0003c00000 */
[----:B------:R0:W1:Y:S02]  /*14d70*/  SHFL.IDX P6, R14, R13, R12, R11 ;  /* 0x0000000c0d0e7389 */ /* 0x00006400000c000b */
[----:B01----:R-:W-:Y:S01]  /*14d80*/  ENDCOLLECTIVE ;  /* 0x000000000000791b */ /* 0x003fe20003800000 */
.L_x_5071:
        /* <DEDUP_REMOVED lines=15> */
.L_x_5072:
[----:B------:R-:W-:Y:S02]  /*14e80*/  @P0 IMAD R7, R5, 0x2, R22 ;  /* 0x0000000205070824 */ /* 0x000fe400078e0216 */
[----:B------:R-:W-:Y:S02]  /*14e90*/  IMAD.MOV.U32 R13, RZ, RZ, R4 ;  /* 0x000000ffff0d7224 */ /* 0x000fe400078e0004 */
[----:B------:R-:W-:Y:S02]  /*14ea0*/  IMAD.MOV.U32 R12, RZ, RZ, 0x3 ;  /* 0x00000003ff0c7424 */ /* 0x000fe400078e00ff */
[----:B------:R-:W-:-:S07]  /*14eb0*/  IMAD.MOV.U32 R3, RZ, RZ, R14 ;  /* 0x000000ffff037224 */ /* 0x000fce00078e000e */
[----:B------:R-:W-:Y:S05]  /*14ec0*/  WARPSYNC.COLLECTIVE R15, `(.L_x_5073) ;  /* 0x000000000f087348 */ /* 0x000fea0003c00000 */
[----:B------:R0:W1:Y:S02]  /*14ed0*/  SHFL.IDX P6, R14, R13, R12, R11 ;  /* 0x0000000c0d0e7389 */ /* 0x00006400000c000b */
[----:B01----:R-:W-:Y:S01]  /*14ee0*/  ENDCOLLECTIVE ;  /* 0x000000000000791b */ /* 0x003fe20003800000 */
.L_x_5073:
        /* <DEDUP_REMOVED lines=15> */
.L_x_5074:
[----:B------:R-:W-:Y:S02]  /*14fe0*/  @P0 IMAD R7, R5, 0x2, R22 ;  /* 0x0000000205070824 */ /* 0x000fe400078e0216 */
[----:B------:R-:W-:Y:S02]  /*14ff0*/  IMAD.MOV.U32 R13, RZ, RZ, R4 ;  /* 0x000000ffff0d7224 */ /* 0x000fe400078e0004 */
[----:B------:R-:W-:Y:S02]  /*15000*/  IMAD.MOV.U32 R12, RZ, RZ, 0x4 ;  /* 0x00000004ff0c7424 */ /* 0x000fe400078e00ff */
[----:B------:R-:W-:-:S07]  /*15010*/  IMAD.MOV.U32 R3, RZ, RZ, R14 ;  /* 0x000000ffff037224 */ /* 0x000fce00078e000e */
[----:B------:R-:W-:Y:S05]  /*15020*/  WARPSYNC.COLLECTIVE R15, `(.L_x_5075) ;  /* 0x000000000f087348 */ /* 0x000fea0003c00000 */
[----:B------:R0:W1:Y:S02]  /*15030*/  SHFL.IDX P6, R14, R13, R12, R11 ;  /* 0x0000000c0d0e7389 */ /* 0x00006400000c000b */
[----:B01----:R-:W-:Y:S01]  /*15040*/  ENDCOLLECTIVE ;  /* 0x000000000000791b */ /* 0x003fe20003800000 */
.L_x_5075:
        /* <DEDUP_REMOVED lines=15> */
.L_x_5076:
[----:B------:R-:W-:Y:S02]  /*15140*/  @P0 IMAD R7, R5, 0x2, R22 ;  /* 0x0000000205070824 */ /* 0x000fe400078e0216 */
[----:B------:R-:W-:Y:S02]  /*15150*/  IMAD.MOV.U32 R13, RZ, RZ, R4 ;  /* 0x000000ffff0d7224 */ /* 0x000fe400078e0004 */
[----:B------:R-:W-:Y:S02]  /*15160*/  IMAD.MOV.U32 R12, RZ, RZ, 0x5 ;  /* 0x00000005ff0c7424 */ /* 0x000fe400078e00ff */
[----:B------:R-:W-:-:S07]  /*15170*/  IMAD.MOV.U32 R3, RZ, RZ, R14 ;  /* 0x000000ffff037224 */ /* 0x000fce00078e000e */
[----:B------:R-:W-:Y:S05]  /*15180*/  WARPSYNC.COLLECTIVE R15, `(.L_x_5077) ;  /* 0x000000000f087348 */ /* 0x000fea0003c00000 */
[----:B------:R0:W1:Y:S02]  /*15190*/  SHFL.IDX P6, R14, R13, R12, R11 ;  /* 0x0000000c0d0e7389 */ /* 0x00006400000c000b */
[----:B01----:R-:W-:Y:S01]  /*151a0*/  ENDCOLLECTIVE ;  /* 0x000000000000791b */ /* 0x003fe20003800000 */
.L_x_5077:
        /* <DEDUP_REMOVED lines=10> */
.L_x_5078:
[----:B------:R-:W-:Y:S01]  /*15250*/  @!PT LDS RZ, [RZ] ;  /* 0x00000000fffff984 */ /* 0x000fe20000000800 */
[----:B------:R-:W-:Y:S01]  /*15260*/  @!PT LDS RZ, [RZ] ;  /* 0x00000000fffff984 */ /* 0x000fe20000000800 */
[----:B------:R-:W-:Y:S01]  /*15270*/  @!PT LDS RZ, [RZ] ;  /* 0x00000000fffff984 */ /* 0x000fe20000000800 */
[----:B------:R0:W-:Y:S01]  /*15280*/  @P0 LDGSTS.E.BYPASS.LTC128B.128 [R7+0x1e400], desc[UR52][R2.64], !P2 ;  /* 0x1e40000002070fae */ /* 0x0001e2000d101d74 */
[----:B------:R-:W-:Y:S01]  /*15290*/  IMAD.MOV.U32 R0, RZ, RZ, R14 ;  /* 0x000000ffff007224 */ /* 0x000fe200078e000e */
[----:B------:R-:W-:Y:S06]  /*152a0*/  BRA `(.L_x_5079) ;  /* 0xffffffb800c47947 */ /* 0x000fec000383ffff */
.L_x_5007:
[----:B------:R-:W-:Y:S02]  /*152b0*/  IMAD.MOV.U32 R13, RZ, RZ, R4 ;  /* 0x000000ffff0d7224 */ /* 0x000fe400078e0004 */
[----:B------:R-:W-:Y:S02]  /*152c0*/  IMAD.MOV.U32 R12, RZ, RZ, RZ ;  /* 0x000000ffff0c7224 */ /* 0x000fe400078e00ff */
[----:B------:R-:W-:Y:S02]  /*152d0*/  IMAD.MOV.U32 R11, RZ, RZ, 0x181f ;  /* 0x0000181fff0b7424 */ /* 0x000fe400078e00ff */
[----:B------:R-:W-:Y:S02]  /*152e0*/  IMAD.MOV.U32 R15, RZ, RZ, -0x1 ;  /* 0xffffffffff0f7424 */ /* 0x000fe400078e00ff */
[----:B-----5:R-:W-:Y:S02]  /*152f0*/  IMAD R5, R9, R6, RZ ;  /* 0x0000000609057224 */ /* 0x020fe400078e02ff */
[----:B------:R-:W-:-:S07]  /*15300*/  IMAD R17, R17, 0x80, R8 ;  /* 0x0000008011117824 */ /* 0x000fce00078e0208 */
[----:B------:R-:W-:Y:S05]  /*15310*/  WARPSYNC.COLLECTIVE R15, `(.L_x_5080) ;  /* 0x000000000f087348 */ /* 0x000fea0003c00000 */
[----:B------:R0:W1:Y:S02]  /*15320*/  SHFL.IDX P6, R14, R13, R12, R11 ;  /* 0x0000000c0d0e7389 */ /* 0x00006400000c000b */
[----:B01----:R-:W-:Y:S01]  /*15330*/  ENDCOLLECTIVE ;  /* 0x000000000000791b */ /* 0x003fe20003800000 */
.L_x_5080:
[C---:B------:R-:W-:Y:S01]  /*15340*/  VIADD R6, R17.reuse, 0x10 ;  /* 0x0000001011067836 */ /* 0x040fe20000000000 */
[----:B------:R-:W-:Y:S01]  /*15350*/  ISETP.GE.AND P0, PT, R17, R5, PT ;  /* 0x000000051100720c */ /* 0x000fe20003f06270 */
[----:B------:R-:W-:Y:S02]  /*15360*/  IMAD.MOV.U32 R13, RZ, RZ, R0 ;  /* 0x000000ffff0d7224 */ /* 0x000fe400078e0000 */
[----:B------:R-:W-:-:S10]  /*15370*/  IMAD.MOV.U32 R2, RZ, RZ, R14 ;  /* 0x000000ffff027224 */ /* 0x000fd400078e000e */
[----:B------:R-:W-:Y:S05]  /*15380*/  WARPSYNC.COLLECTIVE R15, `(.L_x_5081) ;  /* 0x000000000f087348 */ /* 0x000fea0003c00000 */
[----:B------:R0:W1:Y:S02]  /*15390*/  SHFL.IDX P6, R14, R13, R12, R11 ;  /* 0x0000000c0d0e7389 */ /* 0x00006400000c000b */
[----:B01----:R-:W-:Y:S01]  /*153a0*/  ENDCOLLECTIVE ;  /* 0x000000000000791b */ /* 0x003fe20003800000 */
.L_x_5081:
[----:B------:R-:W-:Y:S02]  /*153b0*/  IMAD.MOV.U32 R13, RZ, RZ, R4 ;  /* 0x000000ffff0d7224 */ /* 0x000fe400078e0004 */
[----:B------:R-:W-:Y:S02]  /*153c0*/  IMAD.MOV.U32 R12, RZ, RZ, 0x1 ;  /* 0x00000001ff0c7424 */ /* 0x000fe400078e00ff */
[----:B------:R-:W-:-:S07]  /*153d0*/  IMAD.MOV.U32 R3, RZ, RZ, R14 ;  /* 0x000000ffff037224 */ /* 0x000fce00078e000e */
[----:B------:R-:W-:Y:S05]  /*153e0*/  WARPSYNC.COLLECTIVE R15, `(.L_x_5082) ;  /* 0x000000000f087348 */ /* 0x000fea0003c00000 */
[----:B------:R0:W1:Y:S02]  /*153f0*/  SHFL.IDX P6, R14, R13, R12, R11 ;  /* 0x0000000c0d0e7389 */ /* 0x00006400000c000b */
[----:B01----:R-:W-:Y:S01]  /*15400*/  ENDCOLLECTIVE ;  /* 0x000000000000791b */ /* 0x003fe20003800000 */
.L_x_5082:
[----:B------:R-:W-:-:S04]  /*15410*/  @!P0 LEA R3, P2, R7, R3, 0x1 ;  /* 0x0000000307038211 */ /* 0x000fc800078408ff */
[----:B------:R-:W-:-:S04]  /*15420*/  @!P0 IADD3.X R2, RZ, R2, RZ, P2, !PT ;  /* 0x00000002ff028210 */ /* 0x000fc800017fe4ff */
        /* <DEDUP_REMOVED lines=13> */
.L_x_5083:
[----:B------:R-:W-:Y:S02]  /*15500*/  IMAD.MOV.U32 R13, RZ, RZ, R4 ;  /* 0x000000ffff0d7224 */ /* 0x000fe400078e0004 */
[----:B------:R-:W-:Y:S02]  /*15510*/  IMAD.MOV.U32 R12, RZ, RZ, 0x2 ;  /* 0x00000002ff0c7424 */ /* 0x000fe400078e00ff */
[----:B------:R-:W-:-:S07]  /*15520*/  IMAD.MOV.U32 R3, RZ, RZ, R14 ;  /* 0x000000ffff037224 */ /* 0x000fce00078e000e */
[----:B------:R-:W-:Y:S05]  /*15530*/  WARPSYNC.COLLECTIVE R15, `(.L_x_5084) ;  /* 0x000000000f087348 */ /* 0x000fea0003c00000 */
[----:B------:R0:W1:Y:S02]  /*15540*/  SHFL.IDX P6, R14, R13, R12, R11 ;  /* 0x0000000c0d0e7389 */ /* 0x00006400000c000b */
[----:B01----:R-:W-:Y:S01]  /*15550*/  ENDCOLLECTIVE ;  /* 0x000000000000791b */ /* 0x003fe20003800000 */
.L_x_5084:
        /* <DEDUP_REMOVED lines=16> */
.L_x_5085:
[----:B------:R-:W-:Y:S02]  /*15660*/  IMAD.MOV.U32 R13, RZ, RZ, R4 ;  /* 0x000000ffff0d7224 */ /* 0x000fe400078e0004 */
[----:B------:R-:W-:Y:S02]  /*15670*/  IMAD.MOV.U32 R12, RZ, RZ, 0x3 ;  /* 0x00000003ff0c7424 */ /* 0x000fe400078e00ff */
[----:B------:R-:W-:-:S07]  /*15680*/  IMAD.MOV.U32 R3, RZ, RZ, R14 ;  /* 0x000000ffff037224 */ /* 0x000fce00078e000e */
[----:B------:R-:W-:Y:S05]  /*15690*/  WARPSYNC.COLLECTIVE R15, `(.L_x_5086) ;  /* 0x000000000f087348 */ /* 0x000fea0003c00000 */
[----:B------:R0:W1:Y:S02]  /*156a0*/  SHFL.IDX P6, R14, R13, R12, R11 ;  /* 0x0000000c0d0e7389 */ /* 0x00006400000c000b */
[----:B01----:R-:W-:Y:S01]  /*156b0*/  ENDCOLLECTIVE ;  /* 0x000000000000791b */ /* 0x003fe20003800000 */
.L_x_5086:
        /* <DEDUP_REMOVED lines=16> */
.L_x_5087:
[----:B------:R-:W-:Y:S02]  /*157c0*/  IMAD.MOV.U32 R13, RZ, RZ, R4 ;  /* 0x000000ffff0d7224 */ /* 0x000fe400078e0004 */
[----:B------:R-:W-:Y:S02]  /*157d0*/  IMAD.MOV.U32 R12, RZ, RZ, 0x4 ;  /* 0x00000004ff0c7424 */ /* 0x000fe400078e00ff */
[----:B------:R-:W-:-:S07]  /*157e0*/  IMAD.MOV.U32 R3, RZ, RZ, R14 ;  /* 0x000000ffff037224 */ /* 0x000fce00078e000e */
[----:B------:R-:W-:Y:S05]  /*157f0*/  WARPSYNC.COLLECTIVE R15, `(.L_x_5088) ;  /* 0x000000000f087348 */ /* 0x000fea0003c00000 */
[----:B------:R0:W1:Y:S02]  /*15800*/  SHFL.IDX P6, R14, R13, R12, R11 ;  /* 0x0000000c0d0e7389 */ /* 0x00006400000c000b */
[----:B01----:R-:W-:Y:S01]  /*15810*/  ENDCOLLECTIVE ;  /* 0x000000000000791b */ /* 0x003fe20003800000 */
.L_x_5088:
        /* <DEDUP_REMOVED lines=16> */
.L_x_5089:
[----:B------:R-:W-:Y:S02]  /*15920*/  IMAD.MOV.U32 R13, RZ, RZ, R4 ;  /* 0x000000ffff0d7224 */ /* 0x000fe400078e0004 */
[----:B------:R-:W-:Y:S02]  /*15930*/  IMAD.MOV.U32 R12, RZ, RZ, 0x5 ;  /* 0x00000005ff0c7424 */ /* 0x000fe400078e00ff */
[----:B------:R-:W-:-:S07]  /*15940*/  IMAD.MOV.U32 R3, RZ, RZ, R14 ;  /* 0x000000ffff037224 */ /* 0x000fce00078e000e */
[----:B------:R-:W-:Y:S05]  /*15950*/  WARPSYNC.COLLECTIVE R15, `(.L_x_5090) ;  /* 0x000000000f087348 */ /* 0x000fea0003c00000 */
[----:B------:R0:W1:Y:S02]  /*15960*/  SHFL.IDX P6, R14, R13, R12, R11 ;  /* 0x0000000c0d0e7389 */ /* 0x00006400000c000b */
[----:B01----:R-:W-:Y:S01]  /*15970*/  ENDCOLLECTIVE ;  /* 0x000000000000791b */ /* 0x003fe20003800000 */
.L_x_5090:
        /* <DEDUP_REMOVED lines=16> */
.L_x_5091:
[----:B------:R-:W-:Y:S02]  /*15a80*/  IMAD.MOV.U32 R13, RZ, RZ, R4 ;  /* 0x000000ffff0d7224 */ /* 0x000fe400078e0004 */
[----:B------:R-:W-:Y:S02]  /*15a90*/  IMAD.MOV.U32 R12, RZ, RZ, 0x6 ;  /* 0x00000006ff0c7424 */ /* 0x000fe400078e00ff */
[----:B------:R-:W-:-:S07]  /*15aa0*/  IMAD.MOV.U32 R3, RZ, RZ, R14 ;  /* 0x000000ffff037224 */ /* 0x000fce00078e000e */
[----:B------:R-:W-:Y:S05]  /*15ab0*/  WARPSYNC.COLLECTIVE R15, `(.L_x_5092) ;  /* 0x000000000f087348 */ /* 0x000fea0003c00000 */
[----:B------:R0:W1:Y:S02]  /*15ac0*/  SHFL.IDX P6, R14, R13, R12, R11 ;  /* 0x0000000c0d0e7389 */ /* 0x00006400000c000b */
[----:B01----:R-:W-:Y:S01]  /*15ad0*/  ENDCOLLECTIVE ;  /* 0x000000000000791b */ /* 0x003fe20003800000 */
.L_x_5092:
        /* <DEDUP_REMOVED lines=16> */
.L_x_5093:
[----:B------:R-:W-:Y:S02]  /*15be0*/  IMAD.MOV.U32 R13, RZ, RZ, R4 ;  /* 0x000000ffff0d7224 */ /* 0x000fe400078e0004 */
[----:B------:R-:W-:Y:S02]  /*15bf0*/  IMAD.MOV.U32 R12, RZ, RZ, 0x7 ;  /* 0x00000007ff0c7424 */ /* 0x000fe400078e00ff */
[----:B------:R-:W-:-:S07]  /*15c00*/  IMAD.MOV.U32 R3, RZ, RZ, R14 ;  /* 0x000000ffff037224 */ /* 0x000fce00078e000e */
[----:B------:R-:W-:Y:S05]  /*15c10*/  WARPSYNC.COLLECTIVE R15, `(.L_x_5094) ;  /* 0x000000000f087348 */ /* 0x000fea0003c00000 */
[----:B------:R0:W1:Y:S02]  /*15c20*/  SHFL.IDX P6, R14, R13, R12, R11 ;  /* 0x0000000c0d0e7389 */ /* 0x00006400000c000b */
[----:B01----:R-:W-:Y:S01]  /*15c30*/  ENDCOLLECTIVE ;  /* 0x000000000000791b */ /* 0x003fe20003800000 */
.L_x_5094:
        /* <DEDUP_REMOVED lines=14> */
.L_x_5095:
[----:B------:R-:W-:Y:S05]  /*15d20*/  BRA `(.L_x_5096) ;  /* 0xffffffbc002c7947 */ /* 0x000fea000383ffff */
.L_x_5010:
[----:B0-----:R0:W1:Y:S02]  /*15d30*/  SYNCS.PHASECHK.TRANS64.TRYWAIT P0, [R22+URZ+0x22820], R3 ;  /* 0x02282003160075a7 */ /* 0x001064000800017f */
[----:B-1----:R-:W-:Y:S05]  /*15d40*/  @!P0 NANOSLEEP.SYNCS 0x989680 ;  /* 0x009896800000895d */ /* 0x002fea0003900000 */
[----:B------:R-:W1:Y:S02]  /*15d50*/  @!P0 SYNCS.PHASECHK.TRANS64 P0, [R22+URZ+0x22820], R3 ;  /* 0x02282003160085a7 */ /* 0x000e64000800007f */
[----:B-1----:R-:W-:Y:S05]  /*15d60*/  @!P0 BRA `(.L_x_5010) ;  /* 0xfffffffc00f08947 */ /* 0x002fea000383ffff */
[----:B------:R-:W-:Y:S05]  /*15d70*/  BRA `(.L_x_5097) ;  /* 0xffffffbc00887947 */ /* 0x000fea000383ffff */
.L_x_5013:
[----:B-1----:R1:W2:Y:S02]  /*15d80*/  SYNCS.PHASECHK.TRANS64.TRYWAIT P0, [R33+URZ+0x22860], R0 ;  /* 0x02286000210075a7 */ /* 0x0022a4000800017f */
[----:B--2---:R-:W-:Y:S05]  /*15d90*/  @!P0 NANOSLEEP.SYNCS 0x989680 ;  /* 0x009896800000895d */ /* 0x004fea0003900000 */
[----:B------:R-:W2:Y:S02]  /*15da0*/  @!P0 SYNCS.PHASECHK.TRANS64 P0, [R33+URZ+0x22860], R0 ;  /* 0x02286000210085a7 */ /* 0x000ea4000800007f */
[----:B--2---:R-:W-:Y:S05]  /*15db0*/  @!P0 BRA `(.L_x_5013) ;  /* 0xfffffffc00f08947 */ /* 0x004fea000383ffff */
[----:B------:R-:W-:Y:S05]  /*15dc0*/  BRA `(.L_x_5098) ;  /* 0xffffffbc00987947 */ /* 0x000fea000383ffff */
.L_x_5014:
        /* <DEDUP_REMOVED lines=8> */
.L_x_5100:
[----:B------:R-:W-:Y:S05]  /*15e50*/  BSYNC B0 ;  /* 0x0000000000007941 */ /* 0x000fea0003800000 */
.L_x_5099:
        /* <DEDUP_REMOVED lines=13> */
.L_x_5101:
        /* <DEDUP_REMOVED lines=11> */
.L_x_5102:
        /* <DEDUP_REMOVED lines=17> */
.L_x_5103:
[----:B------:R-:W-:Y:S02]  /*160f0*/  IMAD.MOV.U32 R13, RZ, RZ, R6 ;  /* 0x000000ffff0d7224 */ /* 0x000fe400078e0006 */
[----:B------:R-:W-:Y:S01]  /*16100*/  IMAD.MOV.U32 R12, RZ, RZ, 0x2 ;  /* 0x00000002ff0c7424 */ /* 0x000fe200078e00ff */
[----:B------:R-:W-:-:S13]  /*16110*/  IADD3 R2, P4, R14, R0, RZ ;  /* 0x000000000e027210 */ /* 0x000fda0007f9e0ff */
[----:B------:R-:W-:Y:S05]  /*16120*/  WARPSYNC.COLLECTIVE R15, `(.L_x_5104) ;  /* 0x000000000f087348 */ /* 0x000fea0003c00000 */
[----:B------:R0:W1:Y:S02]  /*16130*/  SHFL.IDX P6, R14, R13, R12, R11 ;  /* 0x0000000c0d0e7389 */ /* 0x00006400000c000b */
[----:B01----:R-:W-:Y:S01]  /*16140*/  ENDCOLLECTIVE ;  /* 0x000000000000791b */ /* 0x003fe20003800000 */
.L_x_5104:
        /* <DEDUP_REMOVED lines=17> */
.L_x_5105:
[----:B------:R-:W-:Y:S02]  /*16260*/  IMAD.MOV.U32 R13, RZ, RZ, R6 ;  /* 0x000000ffff0d7224 */ /* 0x000fe400078e0006 */
[----:B------:R-:W-:Y:S01]  /*16270*/  IMAD.MOV.U32 R12, RZ, RZ, 0x3 ;  /* 0x00000003ff0c7424 */ /* 0x000fe200078e00ff */
[----:B------:R-:W-:-:S13]  /*16280*/  IADD3 R2, P4, R14, R0, RZ ;  /* 0x000000000e027210 */ /* 0x000fda0007f9e0ff */
[----:B------:R-:W-:Y:S05]  /*16290*/  WARPSYNC.COLLECTIVE R15, `(.L_x_5106) ;  /* 0x000000000f087348 */ /* 0x000fea0003c00000 */
[----:B------:R0:W1:Y:S02]  /*162a0*/  SHFL.IDX P6, R14, R13, R12, R11 ;  /* 0x0000000c0d0e7389 */ /* 0x00006400000c000b */
[----:B01----:R-:W-:Y:S01]  /*162b0*/  ENDCOLLECTIVE ;  /* 0x000000000000791b */ /* 0x003fe20003800000 */
.L_x_5106:
        /* <DEDUP_REMOVED lines=17> */
.L_x_5107:
[----:B------:R-:W-:Y:S02]  /*163d0*/  IMAD.MOV.U32 R13, RZ, RZ, R6 ;  /* 0x000000ffff0d7224 */ /* 0x000fe400078e0006 */
[----:B------:R-:W-:Y:S01]  /*163e0*/  IMAD.MOV.U32 R12, RZ, RZ, 0x4 ;  /* 0x00000004ff0c7424 */ /* 0x000fe200078e00ff */
[----:B------:R-:W-:-:S13]  /*163f0*/  IADD3 R2, P4, R14, R0, RZ ;  /* 0x000000000e027210 */ /* 0x000fda0007f9e0ff */
[----:B------:R-:W-:Y:S05]  /*16400*/  WARPSYNC.COLLECTIVE R15, `(.L_x_5108) ;  /* 0x000000000f087348 */ /* 0x000fea0003c00000 */
[----:B------:R0:W1:Y:S02]  /*16410*/  SHFL.IDX P6, R14, R13, R12, R11 ;  /* 0x0000000c0d0e7389 */ /* 0x00006400000c000b */
[----:B01----:R-:W-:Y:S01]  /*16420*/  ENDCOLLECTIVE ;  /* 0x000000000000791b */ /* 0x003fe20003800000 */
.L_x_5108:
        /* <DEDUP_REMOVED lines=17> */
.L_x_5109:
[----:B------:R-:W-:Y:S02]  /*16540*/  IMAD.MOV.U32 R13, RZ, RZ, R6 ;  /* 0x000000ffff0d7224 */ /* 0x000fe400078e0006 */
[----:B------:R-:W-:Y:S01]  /*16550*/  IMAD.MOV.U32 R12, RZ, RZ, 0x5 ;  /* 0x00000005ff0c7424 */ /* 0x000fe200078e00ff */
[----:B------:R-:W-:-:S13]  /*16560*/  IADD3 R2, P4, R14, R0, RZ ;  /* 0x000000000e027210 */ /* 0x000fda0007f9e0ff */
[----:B------:R-:W-:Y:S05]  /*16570*/  WARPSYNC.COLLECTIVE R15, `(.L_x_5110) ;  /* 0x000000000f087348 */ /* 0x000fea0003c00000 */
[----:B------:R0:W1:Y:S02]  /*16580*/  SHFL.IDX P6, R14, R13, R12, R11 ;  /* 0x0000000c0d0e7389 */ /* 0x00006400000c000b */
[----:B01----:R-:W-:Y:S01]  /*16590*/  ENDCOLLECTIVE ;  /* 0x000000000000791b */ /* 0x003fe20003800000 */
.L_x_5110:
        /* <DEDUP_REMOVED lines=12> */
.L_x_5111:
        /* <DEDUP_REMOVED lines=9> */
.L_x_5021:
[----:B0-----:R0:W1:Y:S02]  /*166f0*/  SYNCS.PHASECHK.TRANS64.TRYWAIT P0, [R10+URZ+0x22840], R20 ;  /* 0x022840140a0075a7 */ /* 0x001064000800017f */
[----:B-1----:R-:W-:Y:S05]  /*16700*/  @!P0 NANOSLEEP.SYNCS 0x989680 ;  /* 0x009896800000895d */ /* 0x002fea0003900000 */
[----:B------:R-:W1:Y:S02]  /*16710*/  @!P0 SYNCS.PHASECHK.TRANS64 P0, [R10+URZ+0x22840], R20 ;  /* 0x022840140a0085a7 */ /* 0x000e64000800007f */
[----:B-1----:R-:W-:Y:S05]  /*16720*/  @!P0 BRA `(.L_x_5021) ;  /* 0xfffffffc00f08947 */ /* 0x002fea000383ffff */
[----:B------:R-:W-:Y:S05]  /*16730*/  BRA `(.L_x_5113) ;  /* 0xffffffbc00fc7947 */ /* 0x000fea000383ffff */
.L_x_5022:
        /* <DEDUP_REMOVED lines=8> */
.L_x_5115:
[----:B------:R-:W-:Y:S05]  /*167c0*/  BSYNC B1 ;  /* 0x0000000000017941 */ /* 0x000fea0003800000 */
.L_x_5114:
        /* <DEDUP_REMOVED lines=9> */
.L_x_5116:
[----:B------:R-:W-:Y:S02]  /*16860*/  IMAD.MOV.U32 R13, RZ, RZ, R8 ;  /* 0x000000ffff0d7224 */ /* 0x000fe400078e0008 */
[----:B------:R-:W-:Y:S02]  /*16870*/  IMAD.MOV.U32 R12, RZ, RZ, 0x1 ;  /* 0x00000001ff0c7424 */ /* 0x000fe400078e00ff */
[----:B------:R-:W-:-:S07]  /*16880*/  IMAD.MOV.U32 R2, RZ, RZ, R14 ;  /* 0x000000ffff027224 */ /* 0x000fce00078e000e */
[----:B------:R-:W-:Y:S05]  /*16890*/  WARPSYNC.COLLECTIVE R15, `(.L_x_5117) ;  /* 0x000000000f087348 */ /* 0x000fea0003c00000 */
[----:B------:R0:W1:Y:S02]  /*168a0*/  SHFL.IDX P6, R14, R13, R12, R11 ;  /* 0x0000000c0d0e7389 */ /* 0x00006400000c000b */
[----:B01----:R-:W-:Y:S01]  /*168b0*/  ENDCOLLECTIVE ;  /* 0x000000000000791b */ /* 0x003fe20003800000 */
.L_x_5117:
        /* <DEDUP_REMOVED lines=11> */
.L_x_5118:
[----:B------:R-:W-:Y:S02]  /*16970*/  IMAD.MOV.U32 R13, RZ, RZ, R8 ;  /* 0x000000ffff0d7224 */ /* 0x000fe400078e0008 */
[----:B------:R-:W-:Y:S02]  /*16980*/  IMAD.MOV.U32 R12, RZ, RZ, 0x2 ;  /* 0x00000002ff0c7424 */ /* 0x000fe400078e00ff */
[----:B------:R-:W-:-:S07]  /*16990*/  IMAD.MOV.U32 R2, RZ, RZ, R14 ;  /* 0x000000ffff027224 */ /* 0x000fce00078e000e */
[----:B------:R-:W-:Y:S05]  /*169a0*/  WARPSYNC.COLLECTIVE R15, `(.L_x_5119) ;  /* 0x000000000f087348 */ /* 0x000fea0003c00000 */
[----:B------:R0:W1:Y:S02]  /*169b0*/  SHFL.IDX P6, R14, R13, R12, R11 ;  /* 0x0000000c0d0e7389 */ /* 0x00006400000c000b */
[----:B01----:R-:W-:Y:S01]  /*169c0*/  ENDCOLLECTIVE ;  /* 0x000000000000791b */ /* 0x003fe20003800000 */
.L_x_5119:
        /* <DEDUP_REMOVED lines=11> */
.L_x_5120:
[----:B------:R-:W-:Y:S02]  /*16a80*/  IMAD.MOV.U32 R13, RZ, RZ, R8 ;  /* 0x000000ffff0d7224 */ /* 0x000fe400078e0008 */
[----:B------:R-:W-:Y:S02]  /*16a90*/  IMAD.MOV.U32 R12, RZ, RZ, 0x3 ;  /* 0x00000003ff0c7424 */ /* 0x000fe400078e00ff */
[----:B------:R-:W-:-:S07]  /*16aa0*/  IMAD.MOV.U32 R2, RZ, RZ, R14 ;  /* 0x000000ffff027224 */ /* 0x000fce00078e000e */
[----:B------:R-:W-:Y:S05]  /*16ab0*/  WARPSYNC.COLLECTIVE R15, `(.L_x_5121) ;  /* 0x000000000f087348 */ /* 0x000fea0003c00000 */
[----:B------:R0:W1:Y:S02]  /*16ac0*/  SHFL.IDX P6, R14, R13, R12, R11 ;  /* 0x0000000c0d0e7389 */ /* 0x00006400000c000b */
[----:B01----:R-:W-:Y:S01]  /*16ad0*/  ENDCOLLECTIVE ;  /* 0x000000000000791b */ /* 0x003fe20003800000 */
.L_x_5121:
        /* <DEDUP_REMOVED lines=11> */
.L_x_5122:
[----:B------:R-:W-:Y:S02]  /*16b90*/  IMAD.MOV.U32 R13, RZ, RZ, R8 ;  /* 0x000000ffff0d7224 */ /* 0x000fe400078e0008 */
[----:B------:R-:W-:Y:S02]  /*16ba0*/  IMAD.MOV.U32 R12, RZ, RZ, 0x4 ;  /* 0x00000004ff0c7424 */ /* 0x000fe400078e00ff */
[----:B------:R-:W-:-:S07]  /*16bb0*/  IMAD.MOV.U32 R2, RZ, RZ, R14 ;  /* 0x000000ffff027224 */ /* 0x000fce00078e000e */
[----:B------:R-:W-:Y:S05]  /*16bc0*/  WARPSYNC.COLLECTIVE R15, `(.L_x_5123) ;  /* 0x000000000f087348 */ /* 0x000fea0003c00000 */
[----:B------:R0:W1:Y:S02]  /*16bd0*/  SHFL.IDX P6, R14, R13, R12, R11 ;  /* 0x0000000c0d0e7389 */ /* 0x00006400000c000b */
[----:B01----:R-:W-:Y:S01]  /*16be0*/  ENDCOLLECTIVE ;  /* 0x000000000000791b */ /* 0x003fe20003800000 */
.L_x_5123:
        /* <DEDUP_REMOVED lines=11> */
.L_x_5124:
[----:B------:R-:W-:Y:S02]  /*16ca0*/  IMAD.MOV.U32 R13, RZ, RZ, R8 ;  /* 0x000000ffff0d7224 */ /* 0x000fe400078e0008 */
[----:B------:R-:W-:Y:S02]  /*16cb0*/  IMAD.MOV.U32 R12, RZ, RZ, 0x5 ;  /* 0x00000005ff0c7424 */ /* 0x000fe400078e00ff */
[----:B------:R-:W-:-:S07]  /*16cc0*/  IMAD.MOV.U32 R2, RZ, RZ, R14 ;  /* 0x000000ffff027224 */ /* 0x000fce00078e000e */
[----:B------:R-:W-:Y:S05]  /*16cd0*/  WARPSYNC.COLLECTIVE R15, `(.L_x_5125) ;  /* 0x000000000f087348 */ /* 0x000fea0003c00000 */
[----:B------:R0:W1:Y:S02]  /*16ce0*/  SHFL.IDX P6, R14, R13, R12, R11 ;  /* 0x0000000c0d0e7389 */ /* 0x00006400000c000b */
[----:B01----:R-:W-:Y:S01]  /*16cf0*/  ENDCOLLECTIVE ;  /* 0x000000000000791b */ /* 0x003fe20003800000 */
.L_x_5125:
        /* <DEDUP_REMOVED lines=11> */
.L_x_5126:
[----:B------:R-:W-:Y:S05]  /*16db0*/  BRA `(.L_x_5127) ;  /* 0xffffffbc00247947 */ /* 0x000fea000383ffff */
.L_x_5027:
[----:B--2---:R2:W3:Y:S02]  /*16dc0*/  SYNCS.PHASECHK.TRANS64.TRYWAIT P0, [R10+URZ+0x22860], R20 ;  /* 0x022860140a0075a7 */ /* 0x0044e4000800017f */
[----:B---3--:R-:W-:Y:S05]  /*16dd0*/  @!P0 NANOSLEEP.SYNCS 0x989680 ;  /* 0x009896800000895d */ /* 0x008fea0003900000 */
[----:B------:R-:W3:Y:S02]  /*16de0*/  @!P0 SYNCS.PHASECHK.TRANS64 P0, [R10+URZ+0x22860], R20 ;  /* 0x022860140a0085a7 */ /* 0x000ee4000800007f */
[----:B---3--:R-:W-:Y:S05]  /*16df0*/  @!P0 BRA `(.L_x_5027) ;  /* 0xfffffffc00f08947 */ /* 0x008fea000383ffff */
[----:B------:R-:W-:Y:S05]  /*16e00*/  BRA `(.L_x_5128) ;  /* 0xffffffbc00747947 */ /* 0x000fea000383ffff */
.L_x_5028:
        /* <DEDUP_REMOVED lines=8> */
.L_x_5130:
[----:B------:R-:W-:Y:S05]  /*16e90*/  BSYNC B1 ;  /* 0x0000000000017941 */ /* 0x000fea0003800000 */
.L_x_5129:
        /* <DEDUP_REMOVED lines=9> */
.L_x_5131:
[----:B------:R-:W-:Y:S02]  /*16f30*/  IMAD.MOV.U32 R13, RZ, RZ, R25 ;  /* 0x000000ffff0d7224 */ /* 0x000fe400078e0019 */
[----:B------:R-:W-:Y:S01]  /*16f40*/  IMAD.MOV.U32 R12, RZ, RZ, 0x1 ;  /* 0x00000001ff0c7424 */ /* 0x000fe200078e00ff */
[----:B------:R-:W-:-:S13]  /*16f50*/  IADD3 R2, P0, R14, R0, RZ ;  /* 0x000000000e027210 */ /* 0x000fda0007f1e0ff */
[----:B------:R-:W-:Y:S05]  /*16f60*/  WARPSYNC.COLLECTIVE R15, `(.L_x_5132) ;  /* 0x000000000f087348 */ /* 0x000fea0003c00000 */
[----:B------:R0:W1:Y:S02]  /*16f70*/  SHFL.IDX P6, R14, R13, R12, R11 ;  /* 0x0000000c0d0e7389 */ /* 0x00006400000c000b */
[----:B01----:R-:W-:Y:S01]  /*16f80*/  ENDCOLLECTIVE ;  /* 0x000000000000791b */ /* 0x003fe20003800000 */
.L_x_5132:
        /* <DEDUP_REMOVED lines=13> */
.L_x_5133:
[----:B------:R-:W-:Y:S02]  /*17060*/  IMAD.MOV.U32 R13, RZ, RZ, R25 ;  /* 0x000000ffff0d7224 */ /* 0x000fe400078e0019 */
[----:B------:R-:W-:Y:S01]  /*17070*/  IMAD.MOV.U32 R12, RZ, RZ, 0x2 ;  /* 0x00000002ff0c7424 */ /* 0x000fe200078e00ff */
[----:B------:R-:W-:-:S13]  /*17080*/  IADD3 R2, P0, R14, R0, RZ ;  /* 0x000000000e027210 */ /* 0x000fda0007f1e0ff */
[----:B------:R-:W-:Y:S05]  /*17090*/  WARPSYNC.COLLECTIVE R15, `(.L_x_5134) ;  /* 0x000000000f087348 */ /* 0x000fea0003c00000 */
[----:B------:R0:W1:Y:S02]  /*170a0*/  SHFL.IDX P6, R14, R13, R12, R11 ;  /* 0x0000000c0d0e7389 */ /* 0x00006400000c000b */
[----:B01----:R-:W-:Y:S01]  /*170b0*/  ENDCOLLECTIVE ;  /* 0x000000000000791b */ /* 0x003fe20003800000 */
.L_x_5134:
        /* <DEDUP_REMOVED lines=13> */
.L_x_5135:
[----:B------:R-:W-:Y:S02]  /*17190*/  IMAD.MOV.U32 R13, RZ, RZ, R25 ;  /* 0x000000ffff0d7224 */ /* 0x000fe400078e0019 */
[----:B------:R-:W-:Y:S02]  /*171a0*/  IMAD.MOV.U32 R12, RZ, RZ, 0x3 ;  /* 0x00000003ff0c7424 */ /* 0x000fe400078e00ff */
[----:B------:R-:W-:-:S07]  /*171b0*/  IMAD.MOV.U32 R8, RZ, RZ, R14 ;  /* 0x000000ffff087224 */ /* 0x000fce00078e000e */
[----:B------:R-:W-:Y:S05]  /*171c0*/  WARPSYNC.COLLECTIVE R15, `(.L_x_5136) ;  /* 0x000000000f087348 */ /* 0x000fea0003c00000 */
[----:B------:R0:W1:Y:S02]  /*171d0*/  SHFL.IDX P6, R14, R13, R12, R11 ;  /* 0x0000000c0d0e7389 */ /* 0x00006400000c000b */
[----:B01----:R-:W-:Y:S01]  /*171e0*/  ENDCOLLECTIVE ;  /* 0x000000000000791b */ /* 0x003fe20003800000 */
.L_x_5136:
        /* <DEDUP_REMOVED lines=14> */
.L_x_5137:
[----:B------:R-:W-:Y:S02]  /*172d0*/  IMAD.MOV.U32 R13, RZ, RZ, R25 ;  /* 0x000000ffff0d7224 */ /* 0x000fe400078e0019 */
[----:B------:R-:W-:Y:S01]  /*172e0*/  IMAD.MOV.U32 R12, RZ, RZ, 0x4 ;  /* 0x00000004ff0c7424 */ /* 0x000fe200078e00ff */
[----:B------:R-:W-:-:S13]  /*172f0*/  IADD3 R2, P0, R14, R0, RZ ;  /* 0x000000000e027210 */ /* 0x000fda0007f1e0ff */
[----:B------:R-:W-:Y:S05]  /*17300*/  WARPSYNC.COLLECTIVE R15, `(.L_x_5138) ;  /* 0x000000000f087348 */ /* 0x000fea0003c00000 */
[----:B------:R0:W1:Y:S02]  /*17310*/  SHFL.IDX P6, R14, R13, R12, R11 ;  /* 0x0000000c0d0e7389 */ /* 0x00006400000c000b */
[----:B01----:R-:W-:Y:S01]  /*17320*/  ENDCOLLECTIVE ;  /* 0x000000000000791b */ /* 0x003fe20003800000 */
.L_x_5138:
        /* <DEDUP_REMOVED lines=13> */
.L_x_5139:
[----:B------:R-:W-:Y:S02]  /*17400*/  IMAD.MOV.U32 R13, RZ, RZ, R25 ;  /* 0x000000ffff0d7224 */ /* 0x000fe400078e0019 */
[----:B------:R-:W-:Y:S01]  /*17410*/  IMAD.MOV.U32 R12, RZ, RZ, 0x5 ;  /* 0x00000005ff0c7424 */ /* 0x000fe200078e00ff */
[----:B------:R-:W-:-:S13]  /*17420*/  IADD3 R2, P0, R14, R0, RZ ;  /* 0x000000000e027210 */ /* 0x000fda0007f1e0ff */
[----:B------:R-:W-:Y:S05]  /*17430*/  WARPSYNC.COLLECTIVE R15, `(.L_x_5140) ;  /* 0x000000000f087348 */ /* 0x000fea0003c00000 */
[----:B------:R0:W1:Y:S02]  /*17440*/  SHFL.IDX P6, R14, R13, R12, R11 ;  /* 0x0000000c0d0e7389 */ /* 0x00006400000c000b */
[----:B01----:R-:W-:Y:S01]  /*17450*/  ENDCOLLECTIVE ;  /* 0x000000000000791b */ /* 0x003fe20003800000 */
.L_x_5140:
        /* <DEDUP_REMOVED lines=13> */
.L_x_5141:
[----:B------:R-:W-:Y:S05]  /*17530*/  BRA `(.L_x_5142) ;  /* 0xffffffb800b47947 */ /* 0x000fea000383ffff */
.L_x_5036:
        /* <DEDUP_REMOVED lines=8> */
.L_x_5144:
[----:B------:R-:W-:Y:S05]  /*175c0*/  BSYNC B0 ;  /* 0x0000000000007941 */ /* 0x000fea0003800000 */
.L_x_5143:
        /* <DEDUP_REMOVED lines=9> */
.L_x_5145:
        /* <DEDUP_REMOVED lines=24> */
.L_x_5146:
[----:B------:R-:W-:Y:S01]  /*177e0*/  IMAD.MOV.U32 R12, RZ, RZ, 0x2 ;  /* 0x00000002ff0c7424 */ /* 0x000fe200078e00ff */
[----:B------:R-:W-:-:S05]  /*177f0*/  SEL R14, R14, RZ, P1 ;  /* 0x000000ff0e0e7207 */ /* 0x000fca0000800000 */
[----:B------:R-:W-:-:S04]  /*17800*/  IMAD.IADD R5, R13, 0x1, R14 ;  /* 0x000000010d057824 */ /* 0x000fc800078e020e */
[----:B------:R-:W-:-:S07]  /*17810*/  IMAD.MOV.U32 R13, RZ, RZ, R5 ;  /* 0x000000ffff0d7224 */ /* 0x000fce00078e0005 */
[----:B------:R-:W-:Y:S05]  /*17820*/  WARPSYNC.COLLECTIVE R15, `(.L_x_5147) ;  /* 0x000000000f087348 */ /* 0x000fea0003c00000 */
[----:B------:R0:W1:Y:S02]  /*17830*/  SHFL.UP P6, R14, R13, R12, R11 ;  /* 0x0400000c0d0e7389 */ /* 0x00006400000c000b */
[----:B01----:R-:W-:Y:S01]  /*17840*/  ENDCOLLECTIVE ;  /* 0x000000000000791b */ /* 0x003fe20003800000 */
.L_x_5147:
[----:B------:R-:W-:Y:S01]  /*17850*/  IMAD.MOV.U32 R12, RZ, RZ, 0x4 ;  /* 0x00000004ff0c7424 */ /* 0x000fe200078e00ff */
[----:B------:R-:W-:-:S05]  /*17860*/  SEL R2, R14, RZ, P2 ;  /* 0x000000ff0e027207 */ /* 0x000fca0001000000 */
[----:B------:R-:W-:-:S04]  /*17870*/  IMAD.IADD R2, R5, 0x1, R2 ;  /* 0x0000000105027824 */ /* 0x000fc800078e0202 */
[----:B------:R-:W-:-:S07]  /*17880*/  IMAD.MOV.U32 R13, RZ, RZ, R2 ;  /* 0x000000ffff0d7224 */ /* 0x000fce00078e0002 */
[----:B------:R-:W-:Y:S05]  /*17890*/  WARPSYNC.COLLECTIVE R15, `(.L_x_5148) ;  /* 0x000000000f087348 */ /* 0x000fea0003c00000 */
[----:B------:R0:W1:Y:S02]  /*178a0*/  SHFL.UP P6, R14, R13, R12, R11 ;  /* 0x0400000c0d0e7389 */ /* 0x00006400000c000b */
[----:B01----:R-:W-:Y:S01]  /*178b0*/  ENDCOLLECTIVE ;  /* 0x000000000000791b */ /* 0x003fe20003800000 */
.L_x_5148:
[----:B------:R-:W-:Y:S01]  /*178c0*/  IMAD.MOV.U32 R12, RZ, RZ, 0x8 ;  /* 0x00000008ff0c7424 */ /* 0x000fe200078e00ff */
[----:B------:R-:W-:-:S05]  /*178d0*/  SEL R3, R14, RZ, P3 ;  /* 0x000000ff0e037207 */ /* 0x000fca0001800000 */
[----:B------:R-:W-:-:S04]  /*178e0*/  IMAD.IADD R3, R2, 0x1, R3 ;  /* 0x0000000102037824 */ /* 0x000fc800078e0203 */
[----:B------:R-:W-:-:S07]  /*178f0*/  IMAD.MOV.U32 R13, RZ, RZ, R3 ;  /* 0x000000ffff0d7224 */ /* 0x000fce00078e0003 */
[----:B------:R-:W-:Y:S05]  /*17900*/  WARPSYNC.COLLECTIVE R15, `(.L_x_5149) ;  /* 0x000000000f087348 */ /* 0x000fea0003c00000 */
[----:B------:R0:W1:Y:S02]  /*17910*/  SHFL.UP P6, R14, R13, R12, R11 ;  /* 0x0400000c0d0e7389 */ /* 0x00006400000c000b */
[----:B01----:R-:W-:Y:S01]  /*17920*/  ENDCOLLECTIVE ;  /* 0x000000000000791b */ /* 0x003fe20003800000 */
.L_x_5149:
[----:B------:R-:W-:Y:S01]  /*17930*/  IMAD.MOV.U32 R12, RZ, RZ, 0x10 ;  /* 0x00000010ff0c7424 */ /* 0x000fe200078e00ff */
[----:B------:R-:W-:-:S05]  /*17940*/  SEL R14, R14, RZ, P4 ;  /* 0x000000ff0e0e7207 */ /* 0x000fca0002000000 */
[----:B------:R-:W-:-:S04]  /*17950*/  IMAD.IADD R5, R3, 0x1, R14 ;  /* 0x0000000103057824 */ /* 0x000fc800078e020e */
[----:B------:R-:W-:-:S07]  /*17960*/  IMAD.MOV.U32 R13, RZ, RZ, R5 ;  /* 0x000000ffff0d7224 */ /* 0x000fce00078e0005 */
[----:B------:R-:W-:Y:S05]  /*17970*/  WARPSYNC.COLLECTIVE R15, `(.L_x_5150) ;  /* 0x000000000f087348 */ /* 0x000fea0003c00000 */
[----:B------:R0:W1:Y:S02]  /*17980*/  SHFL.UP P6, R14, R13, R12, R11 ;  /* 0x0400000c0d0e7389 */ /* 0x00006400000c000b */
[----:B01----:R-:W-:Y:S01]  /*17990*/  ENDCOLLECTIVE ;  /* 0x000000000000791b */ /* 0x003fe20003800000 */
.L_x_5150:
        /* <DEDUP_REMOVED lines=8> */
.L_x_5151:
[----:B------:R-:W-:Y:S05]  /*17a20*/  BRA `(.L_x_5152) ;  /* 0xffffffbc00147947 */ /* 0x000fea000383ffff */
.L_x_5039:
[----:B------:R-:W-:Y:S01]  /*17a30*/  BSSY B0, `(.L_x_5153) ;  /* 0x0000007000007945 */ /* 0x000fe20003800000 */
[----:B------:R-:W-:Y:S02]  /*17a40*/  IMAD.MOV.U32 R12, RZ, RZ, 0x1 ;  /* 0x00000001ff0c7424 */ /* 0x000fe400078e00ff */
[----:B------:R-:W-:Y:S02]  /*17a50*/  IMAD.MOV.U32 R11, RZ, RZ, RZ ;  /* 0x000000ffff0b7224 */ /* 0x000fe400078e00ff */
[----:B------:R-:W-:-:S07]  /*17a60*/  IMAD.MOV.U32 R15, RZ, RZ, -0x1 ;  /* 0xffffffffff0f7424 */ /* 0x000fce00078e00ff */
[----:B01----:R-:W-:Y:S05]  /*17a70*/  WARPSYNC.COLLECTIVE R15, `(.L_x_5154) ;  /* 0x000000000f087348 */ /* 0x003fea0003c00000 */
[----:B------:R2:W3:Y:S02]  /*17a80*/  SHFL.UP P6, R14, R13, R12, R11 ;  /* 0x0400000c0d0e7389 */ /* 0x0004e400000c000b */
[----:B0123--:R-:W-:Y:S01]  /*17a90*/  ENDCOLLECTIVE ;  /* 0x000000000000791b */ /* 0x00ffe20003800000 */
.L_x_5154:
[----:B------:R-:W-:Y:S05]  /*17aa0*/  BSYNC B0 ;  /* 0x0000000000007941 */ /* 0x000fea0003800000 */
.L_x_5153:
        /* <DEDUP_REMOVED lines=8> */
.L_x_5155:
[----:B------:R-:W-:Y:S01]  /*17b30*/  IMAD.MOV.U32 R12, RZ, RZ, 0x4 ;  /* 0x00000004ff0c7424 */ /* 0x000fe200078e00ff */
[----:B------:R-:W-:-:S05]  /*17b40*/  SEL R2, R14, RZ, P2 ;  /* 0x000000ff0e027207 */ /* 0x000fca0001000000 */
[----:B------:R-:W-:-:S04]  /*17b50*/  IMAD.IADD R2, R13, 0x1, R2 ;  /* 0x000000010d027824 */ /* 0x000fc800078e0202 */
[----:B------:R-:W-:-:S07]  /*17b60*/  IMAD.MOV.U32 R13, RZ, RZ, R2 ;  /* 0x000000ffff0d7224 */ /* 0x000fce00078e0002 */
[----:B------:R-:W-:Y:S05]  /*17b70*/  WARPSYNC.COLLECTIVE R15, `(.L_x_5156) ;  /* 0x000000000f087348 */ /* 0x000fea0003c00000 */
[----:B------:R0:W1:Y:S02]  /*17b80*/  SHFL.UP P6, R14, R13, R12, R11 ;  /* 0x0400000c0d0e7389 */ /* 0x00006400000c000b */
[----:B01----:R-:W-:Y:S01]  /*17b90*/  ENDCOLLECTIVE ;  /* 0x000000000000791b */ /* 0x003fe20003800000 */
.L_x_5156:
[----:B------:R-:W-:Y:S01]  /*17ba0*/  IMAD.MOV.U32 R12, RZ, RZ, 0x8 ;  /* 0x00000008ff0c7424 */ /* 0x000fe200078e00ff */
[----:B------:R-:W-:-:S05]  /*17bb0*/  SEL R3, R14, RZ, P3 ;  /* 0x000000ff0e037207 */ /* 0x000fca0001800000 */
[----:B------:R-:W-:-:S04]  /*17bc0*/  IMAD.IADD R3, R2, 0x1, R3 ;  /* 0x0000000102037824 */ /* 0x000fc800078e0203 */
[----:B------:R-:W-:-:S07]  /*17bd0*/  IMAD.MOV.U32 R13, RZ, RZ, R3 ;  /* 0x000000ffff0d7224 */ /* 0x000fce00078e0003 */
[----:B------:R-:W-:Y:S05]  /*17be0*/  WARPSYNC.COLLECTIVE R15, `(.L_x_5157) ;  /* 0x000000000f087348 */ /* 0x000fea0003c00000 */
[----:B------:R0:W1:Y:S02]  /*17bf0*/  SHFL.UP P6, R14, R13, R12, R11 ;  /* 0x0400000c0d0e7389 */ /* 0x00006400000c000b */
[----:B01----:R-:W-:Y:S01]  /*17c00*/  ENDCOLLECTIVE ;  /* 0x000000000000791b */ /* 0x003fe20003800000 */
.L_x_5157:
[----:B------:R-:W-:Y:S01]  /*17c10*/  IMAD.MOV.U32 R12, RZ, RZ, 0x10 ;  /* 0x00000010ff0c7424 */ /* 0x000fe200078e00ff */
[----:B------:R-:W-:-:S05]  /*17c20*/  SEL R14, R14, RZ, P4 ;  /* 0x000000ff0e0e7207 */ /* 0x000fca0002000000 */
[----:B------:R-:W-:-:S04]  /*17c30*/  IMAD.IADD R5, R3, 0x1, R14 ;  /* 0x0000000103057824 */ /* 0x000fc800078e020e */
[----:B------:R-:W-:-:S07]  /*17c40*/  IMAD.MOV.U32 R13, RZ, RZ, R5 ;  /* 0x000000ffff0d7224 */ /* 0x000fce00078e0005 */
[----:B------:R-:W-:Y:S05]  /*17c50*/  WARPSYNC.COLLECTIVE R15, `(.L_x_5158) ;  /* 0x000000000f087348 */ /* 0x000fea0003c00000 */
[----:B------:R0:W1:Y:S02]  /*17c60*/  SHFL.UP P6, R14, R13, R12, R11 ;  /* 0x0400000c0d0e7389 */ /* 0x00006400000c000b */
[----:B01----:R-:W-:Y:S01]  /*17c70*/  ENDCOLLECTIVE ;  /* 0x000000000000791b */ /* 0x003fe20003800000 */
.L_x_5158:
        /* <DEDUP_REMOVED lines=8> */
.L_x_5159:
[----:B------:R-:W-:Y:S05]  /*17d00*/  BRA `(.L_x_5160) ;  /* 0xffffffbc00007947 */ /* 0x000fea000383ffff */
.L_x_5041:
[----:B------:R-:W-:Y:S01]  /*17d10*/  BSSY B0, `(.L_x_5161) ;  /* 0x0000006000007945 */ /* 0x000fe20003800000 */
[----:B------:R-:W-:Y:S01]  /*17d20*/  PLOP3.LUT P6, PT, P6, PT, PT, 0x8, 0x0 ;  /* 0x000000000000781c */ /* 0x000fe200037ce170 */
[----:B------:R-:W-:-:S12]  /*17d30*/  IMAD.MOV.U32 R15, RZ, RZ, -0x1 ;  /* 0xffffffffff0f7424 */ /* 0x000fd800078e00ff */
[----:B012---:R-:W-:Y:S05]  /*17d40*/  WARPSYNC.COLLECTIVE R15, `(.L_x_5162) ;  /* 0x000000000f087348 */ /* 0x007fea0003c00000 */
[----:B------:R-:W-:Y:S01]  /*17d50*/  VOTE.ANY R14, PT, P6 ;  /* 0x00000000000e7806 */ /* 0x000fe200030e0100 */
[----:B012---:R-:W-:Y:S06]  /*17d60*/  ENDCOLLECTIVE ;  /* 0x000000000000791b */ /* 0x007fec0003800000 */
.L_x_5162:
[----:B------:R-:W-:Y:S05]  /*17d70*/  BSYNC B0 ;  /* 0x0000000000007941 */ /* 0x000fea0003800000 */
.L_x_5161:
        /* <DEDUP_REMOVED lines=8> */
.L_x_5163:
[----:B------:R-:W-:Y:S02]  /*17e00*/  IMAD.IADD R19, R12, 0x1, R19 ;  /* 0x000000010c137824 */ /* 0x000fe400078e0213 */
[----:B------:R-:W-:Y:S02]  /*17e10*/  IMAD.MOV.U32 R13, RZ, RZ, R4 ;  /* 0x000000ffff0d7224 */ /* 0x000fe400078e0004 */
[----:B------:R-:W-:-:S07]  /*17e20*/  IMAD.MOV.U32 R17, RZ, RZ, R14 ;  /* 0x000000ffff117224 */ /* 0x000fce00078e000e */
[----:B------:R-:W-:Y:S05]  /*17e30*/  WARPSYNC.COLLECTIVE R15, `(.L_x_5164) ;  /* 0x000000000f087348 */ /* 0x000fea0003c00000 */
[----:B------:R0:W1:Y:S02]  /*17e40*/  SHFL.IDX P6, R14, R13, R12, R11 ;  /* 0x0000000c0d0e7389 */ /* 0x00006400000c000b */
[----:B01----:R-:W-:Y:S01]  /*17e50*/  ENDCOLLECTIVE ;  /* 0x000000000000791b */ /* 0x003fe20003800000 */
.L_x_5164:
[----:B------:R-:W-:Y:S01]  /*17e60*/  IMAD.MOV.U32 R4, RZ, RZ, R14 ;  /* 0x000000ffff047224 */ /* 0x000fe200078e000e */
[----:B------:R-:W-:Y:S06]  /*17e70*/  BRA `(.L_x_5165) ;  /* 0xffffffb800e47947 */ /* 0x000fec000383ffff */
.L_x_5043:
[----:B------:R-:W-:Y:S01]  /*17e80*/  BSSY B0, `(.L_x_5166) ;  /* 0x0000007000007945 */ /* 0x000fe20003800000 */
[----:B------:R-:W-:Y:S02]  /*17e90*/  IMAD.MOV.U32 R13, RZ, RZ, R2 ;  /* 0x000000ffff0d7224 */ /* 0x000fe400078e0002 */
[----:B------:R-:W-:Y:S02]  /*17ea0*/  IMAD.MOV.U32 R11, RZ, RZ, 0x1f ;  /* 0x0000001fff0b7424 */ /* 0x000fe400078e00ff */
[----:B------:R-:W-:-:S07]  /*17eb0*/  IMAD.MOV.U32 R15, RZ, RZ, -0x1 ;  /* 0xffffffffff0f7424 */ /* 0x000fce00078e00ff */
[----:B012-4-:R-:W-:Y:S05]  /*17ec0*/  WARPSYNC.COLLECTIVE R15, `(.L_x_5167) ;  /* 0x000000000f087348 */ /* 0x017fea0003c00000 */
[----:B------:R3:W0:Y:S02]  /*17ed0*/  SHFL.IDX P6, R14, R13, R12, R11 ;  /* 0x0000000c0d0e7389 */ /* 0x00062400000c000b */
[----:B01234-:R-:W-:Y:S01]  /*17ee0*/  ENDCOLLECTIVE ;  /* 0x000000000000791b */ /* 0x01ffe20003800000 */
.L_x_5167:
[----:B------:R-:W-:Y:S05]  /*17ef0*/  BSYNC B0 ;  /* 0x0000000000007941 */ /* 0x000fea0003800000 */
.L_x_5166:
[----:B------:R-:W-:Y:S01]  /*17f00*/  IMAD.MOV.U32 R6, RZ, RZ, R14 ;  /* 0x000000ffff067224 */ /* 0x000fe200078e000e */
[----:B------:R-:W-:Y:S06]  /*17f10*/  BRA `(.L_x_5042) ;  /* 0xffffffb800d47947 */ /* 0x000fec000383ffff */
.L_x_5049:
[----:B-1----:R1:W4:Y:S02]  /*17f20*/  SYNCS.PHASECHK.TRANS64.TRYWAIT P0, [R7+URZ+0x22820], R0 ;  /* 0x02282000070075a7 */ /* 0x002324000800017f */
[----:B----4-:R-:W-:Y:S05]  /*17f30*/  @!P0 NANOSLEEP.SYNCS 0x989680 ;  /* 0x009896800000895d */ /* 0x010fea0003900000 */
[----:B------:R-:W4:Y:S02]  /*17f40*/  @!P0 SYNCS.PHASECHK.TRANS64 P0, [R7+URZ+0x22820], R0 ;  /* 0x02282000070085a7 */ /* 0x000f24000800007f */
[----:B----4-:R-:W-:Y:S05]  /*17f50*/  @!P0 BRA `(.L_x_5049) ;  /* 0xfffffffc00f08947 */ /* 0x010fea000383ffff */
[----:B------:R-:W-:Y:S05]  /*17f60*/  BRA `(.L_x_5168) ;  /* 0xffffffc4002c7947 */ /* 0x000fea000383ffff */
.L_x_5050:
        /* <DEDUP_REMOVED lines=11> */
.L_x_5170:
[----:B------:R-:W-:Y:S05]  /*18020*/  BSYNC B0 ;  /* 0x0000000000007941 */ /* 0x000fea0003800000 */
.L_x_5169:
[----:B------:R-:W-:Y:S05]  /*18030*/  BRA `(.L_x_5171) ;  /* 0xffffffc400147947 */ /* 0x000fea000383ffff */
.L_x_5053:
[----:B------:R-:W-:Y:S01]  /*18040*/  BSSY B1, `(.L_x_5172) ;  /* 0x0000006000017945 */ /* 0x000fe20003800000 */
[----:B------:R-:W-:-:S07]  /*18050*/  IMAD.MOV.U32 R15, RZ, RZ, -0x1 ;  /* 0xffffffffff0f7424 */ /* 0x000fce00078e00ff */
[----:B0123--:R-:W-:Y:S05]  /*18060*/  WARPSYNC.COLLECTIVE R15, `(.L_x_5173) ;  /* 0x000000000f0c7348 */ /* 0x00ffea0003c00000 */
[----:B------:R-:W-:Y:S02]  /*18070*/  ELECT P6, UR62, PT ;  /* 0x00000000003e782f */ /* 0x000fe400038c0000 */
[----:B------:R-:W-:Y:S01]  /*18080*/  MOV R14, UR62 ;  /* 0x0000003e000e7c02 */ /* 0x000fe20008000f00 */
[----:B0123--:R-:W-:Y:S10]  /*18090*/  ENDCOLLECTIVE ;  /* 0x000000000000791b */ /* 0x00fff40003800000 */
.L_x_5173:
[----:B------:R-:W-:Y:S05]  /*180a0*/  BSYNC B1 ;  /* 0x0000000000017941 */ /* 0x000fea0003800000 */
.L_x_5172:
[----:B------:R-:W-:Y:S05]  /*180b0*/  BRA `(.L_x_5174) ;  /* 0xffffffc4000c7947 */ /* 0x000fea000383ffff */
.L_x_5055:
[----:B-1----:R1:W4:Y:S02]  /*180c0*/  SYNCS.PHASECHK.TRANS64.TRYWAIT P1, [R5+URZ+0x22840], R0 ;  /* 0x02284000050075a7 */ /* 0x002324000802017f */
[----:B----4-:R-:W-:Y:S05]  /*180d0*/  @!P1 NANOSLEEP.SYNCS 0x989680 ;  /* 0x009896800000995d */ /* 0x010fea0003900000 */
[----:B------:R-:W4:Y:S02]  /*180e0*/  @!P1 SYNCS.PHASECHK.TRANS64 P1, [R5+URZ+0x22840], R0 ;  /* 0x02284000050095a7 */ /* 0x000f24000802007f */
[----:B----4-:R-:W-:Y:S05]  /*180f0*/  @!P1 BRA `(.L_x_5055) ;  /* 0xfffffffc00f09947 */ /* 0x010fea000383ffff */
[----:B------:R-:W-:Y:S05]  /*18100*/  BRA `(.L_x_5175) ;  /* 0xffffffc4002c7947 */ /* 0x000fea000383ffff */
.L_x_5057:
[----:B----4-:R4:W0:Y:S02]  /*18110*/  SYNCS.PHASECHK.TRANS64.TRYWAIT P1, [R3+URZ+0x22840], R2 ;  /* 0x02284002030075a7 */ /* 0x010824000802017f */
[----:B0-----:R-:W-:Y:S05]  /*18120*/  @!P1 NANOSLEEP.SYNCS 0x989680 ;  /* 0x009896800000995d */ /* 0x001fea0003900000 */
[----:B------:R-:W0:Y:S02]  /*18130*/  @!P1 SYNCS.PHASECHK.TRANS64 P1, [R3+URZ+0x22840], R2 ;  /* 0x02284002030095a7 */ /* 0x000e24000802007f */
[----:B0-----:R-:W-:Y:S05]  /*18140*/  @!P1 BRA `(.L_x_5057) ;  /* 0xfffffffc00f09947 */ /* 0x001fea000383ffff */
[----:B------:R-:W-:Y:S05]  /*18150*/  BRA `(.L_x_5176) ;  /* 0xffffffc400387947 */ /* 0x000fea000383ffff */
.L_x_5059:
[----:B------:R0:W0:Y:S02]  /*18160*/  SYNCS.PHASECHK.TRANS64.TRYWAIT P1, [R5+URZ+0x22860], R0 ;  /* 0x02286000050075a7 */ /* 0x000024000802017f */
[----:B0-----:R-:W-:Y:S05]  /*18170*/  @!P1 NANOSLEEP.SYNCS 0x989680 ;  /* 0x009896800000995d */ /* 0x001fea0003900000 */
[----:B------:R-:W0:Y:S02]  /*18180*/  @!P1 SYNCS.PHASECHK.TRANS64 P1, [R5+URZ+0x22860], R0 ;  /* 0x02286000050095a7 */ /* 0x000e24000802007f */
[----:B0-----:R-:W-:Y:S05]  /*18190*/  @!P1 BRA `(.L_x_5059) ;  /* 0xfffffffc00f09947 */ /* 0x001fea000383ffff */
[----:B------:R-:W-:Y:S05]  /*181a0*/  BRA `(.L_x_5177) ;  /* 0xffffffc400347947 */ /* 0x000fea000383ffff */
.L_x_5178:
        /* <DEDUP_REMOVED lines=13> */
.L_x_6573:


//--------------------- .text._ZN7cutlass13device_kernelIN5flash11enable_sm90INS1_16FlashAttnFwdSm90INS1_25CollectiveMainloopFwdSm90ILi2EN4cute5tupleIJNS5_1CILi1EEES8_S8_EEENS6_IJNS7_ILi128EEENS7_ILi96EEENS7_ILi64EEEEEELi256ENS_6half_tEfNS_4arch4Sm90ELb1ELb0ELb1ELb1ELb1ELb1ELb0ELb1ELb0ELb1ELb1ELb0EEENS1_21CollectiveEpilogueFwdINS6_IJSA_NS7_ILi256EEESB_EEES9_SE_SG_Li256ELb1ELb1ELb1ELb0EEENS1_36VarlenDynamicPersistentTileSchedulerILi128ELi96ELi256ELi128ELb1ELb1ELb1ELb1ELb1ELb1EEEEEEEEEvNT_6ParamsE --------------------------
	.section	.text._ZN7cutlass13device_kernelIN5flash11enable_sm90INS1_16FlashAttnFwdSm90INS1_25CollectiveMainloopFwdSm90ILi2EN4cute5tupleIJNS5_1CILi1EEES8_S8_EEENS6_IJNS7_ILi128EEENS7_ILi96EEENS7_ILi64EEEEEELi256ENS_6half_tEfNS_4arch4Sm90ELb1ELb0ELb1ELb1ELb1ELb1ELb0ELb1ELb0ELb1ELb1ELb0EEENS1_21CollectiveEpilogueFwdINS6_IJSA_NS7_ILi256EEESB_EEES9_SE_SG_Li256ELb1ELb1ELb1ELb0EEENS1_36VarlenDynamicPersistentTileSchedulerILi128ELi96ELi256ELi128ELb1ELb1ELb1ELb1ELb1ELb1EEEEEEEEEvNT_6ParamsE,"ax",@progbits
	.align	128
.text._ZN7cutlass13device_kernelIN5flash11enable_sm90INS1_16FlashAttnFwdSm90INS1_25CollectiveMainloopFwdSm90ILi2EN4cute5tupleIJNS5_1CILi1EEES8_S8_EEENS6_IJNS7_ILi128EEENS7_ILi96EEENS7_ILi64EEEEEELi256ENS_6half_tEfNS_4arch4Sm90ELb1ELb0ELb1ELb1ELb1ELb1ELb0ELb1ELb0ELb1ELb1ELb0EEENS1_21CollectiveEpilogueFwdINS6_IJSA_NS7_ILi256EEESB_EEES9_SE_SG_Li256ELb1ELb1ELb1ELb0EEENS1_36VarlenDynamicPersistentTileSchedulerILi128ELi96ELi256ELi128ELb1ELb1ELb1ELb1ELb1ELb1EEEEEEEEEvNT_6ParamsE:
        .type           _ZN7cutlass13device_kernelIN5flash11enable_sm90INS1_16FlashAttnFwdSm90INS1_25CollectiveMainloopFwdSm90ILi2EN4cute5tupleIJNS5_1CILi1EEES8_S8_EEENS6_IJNS7_ILi128EEENS7_ILi96EEENS7_ILi64EEEEEELi256ENS_6half_tEfNS_4arch4Sm90ELb1ELb0ELb1ELb1ELb1ELb1ELb0ELb1ELb0ELb1ELb1ELb0EEENS1_21CollectiveEpilogueFwdINS6_IJSA_NS7_ILi256EEESB_EEES9_SE_SG_Li256ELb1ELb1ELb1ELb0EEENS1_36VarlenDynamicPersistentTileSchedulerILi128ELi96ELi256ELi128ELb1ELb1ELb1ELb1ELb1ELb1EEEEEEEEEvNT_6ParamsE,@function
        .size           _ZN7cutlass13device_kernelIN5flash11enable_sm90INS1_16FlashAttnFwdSm90INS1_25CollectiveMainloopFwdSm90ILi2EN4cute5tupleIJNS5_1CILi1EEES8_S8_EEENS6_IJNS7_ILi128EEENS7_ILi96EEENS7_ILi64EEEEEELi256ENS_6half_tEfNS_4arch4Sm90ELb1ELb0ELb1ELb1ELb1ELb1ELb0ELb1ELb0ELb1ELb1ELb0EEENS1_21CollectiveEpilogueFwdINS6_IJSA_NS7_ILi256EEESB_EEES9_SE_SG_Li256ELb1ELb1ELb1ELb0EEENS1_36VarlenDynamicPersistentTileSchedulerILi128ELi96ELi256ELi128ELb1ELb1ELb1ELb1ELb1ELb1EEEEEEEEEvNT_6ParamsE,(.L_x_6574 - _ZN7cutlass13device_kernelIN5flash11enable_sm90INS1_16FlashAttnFwdSm90INS1_25CollectiveMainloopFwdSm90ILi2EN4cute5tupleIJNS5_1CILi1EEES8_S8_EEENS6_IJNS7_ILi128EEENS7_ILi96EEENS7_ILi64EEEEEELi256ENS_6half_tEfNS_4arch4Sm90ELb1ELb0ELb1ELb1ELb1ELb1ELb0ELb1ELb0ELb1ELb1ELb0EEENS1_21CollectiveEpilogueFwdINS6_IJSA_NS7_ILi256EEESB_EEES9_SE_SG_Li256ELb1ELb1ELb1ELb0EEENS1_36VarlenDynamicPersistentTileSchedulerILi128ELi96ELi256ELi128ELb1ELb1ELb1ELb1ELb1ELb1EEEEEEEEEvNT_6ParamsE)
        .other          _ZN7cutlass13device_kernelIN5flash11enable_sm90INS1_16FlashAttnFwdSm90INS1_25CollectiveMainloopFwdSm90ILi2EN4cute5tupleIJNS5_1CILi1EEES8_S8_EEENS6_IJNS7_ILi128EEENS7_ILi96EEENS7_ILi64EEEEEELi256ENS_6half_tEfNS_4arch4Sm90ELb1ELb0ELb1ELb1ELb1ELb1ELb0ELb1ELb0ELb1ELb1ELb0EEENS1_21CollectiveEpilogueFwdINS6_IJSA_NS7_ILi256EEESB_EEES9_SE_SG_Li256ELb1ELb1ELb1ELb0EEENS1_36VarlenDynamicPersistentTileSchedulerILi128ELi96ELi256ELi128ELb1ELb1ELb1ELb1ELb1ELb1EEEEEEEEEvNT_6ParamsE,@"STO_CUDA_ENTRY STV_DEFAULT"
_ZN7cutlass13device_kernelIN5flash11enable_sm90INS1_16FlashAttnFwdSm90INS1_25CollectiveMainloopFwdSm90ILi2EN4cute5tupleIJNS5_1CILi1EEES8_S8_EEENS6_IJNS7_ILi128EEENS7_ILi96EEENS7_ILi64EEEEEELi256ENS_6half_tEfNS_4arch4Sm90ELb1ELb0ELb1ELb1ELb1ELb1ELb0ELb1ELb0ELb1ELb1ELb0EEENS1_21CollectiveEpilogueFwdINS6_IJSA_NS7_ILi256EEESB_EEES9_SE_SG_Li256ELb1ELb1ELb1ELb0EEENS1_36VarlenDynamicPersistentTileSchedulerILi128ELi96ELi256ELi128ELb1ELb1ELb1ELb1ELb1ELb1EEEEEEEEEvNT_6ParamsE:
        /* <DEDUP_REMOVED lines=18> */
.L_x_5180:
[----:B------:R-:W-:Y:S05]  /*0120*/  BSYNC B0 ;  /* 0x0000000000007941 */ /* 0x000fea0003800000 */
.L_x_5179:
        /* <DEDUP_REMOVED lines=41> */
.L_x_5181:
        /* <DEDUP_REMOVED lines=22> */
.L_x_5182:
        /* <DEDUP_REMOVED lines=18> */
.L_x_5183:
        /* <DEDUP_REMOVED lines=22> */
.L_x_5184:
        /* <DEDUP_REMOVED lines=22> */
.L_x_5185:
        /* <DEDUP_REMOVED lines=8> */
.L_x_5188:
        /* <DEDUP_REMOVED lines=49> */
[----:B------:R-:W-:Y:S02]  /*0c90*/  LEA.HI R3, R3, R0, RZ, 0x3 ;  /* 0x0000000003037211 */ /* 0x000fe400078f18ff */
[----:B------:R-:W-:Y:S02]  /*0ca0*/  IADD3 R12, R11, -R12, RZ ;  /* 0x8000000c0b0c7210 */ /* 0x000fe40007ffe0ff */
        /* <DEDUP_REMOVED lines=10> */
[----:B------:R-:W-:Y:S01]  /*0d50*/  LEA R8, R8, R9, 0x6 ;  /* 0x0000000908087211 */ /* 0x000fe200078e30ff */
[----:B------:R0:W-:Y:S01]  /*0d60*/  STL [R1+0x38], R16 ;  /* 0x0000381001007387 */ /* 0x0001e20000100800 */
[----:B------:R-:W-:Y:S01]  /*0d70*/  IMAD R5, R16, 0x10, R5 ;  /* 0x0000001010057824 */ /* 0x000fe200078e0205 */
[----:B------:R-:W-:Y:S01]  /*0d80*/  LOP3.LUT R10, R10, 0x7ffffffc, RZ, 0xc0, !PT ;  /* 0x7ffffffc0a0a7812 */ /* 0x000fe200078ec0ff */
[----:B------:R-:W-:Y:S01]  /*0d90*/  VIADD R9, R202, 0x40 ;  /* 0x00000040ca097836 */ /* 0x000fe20000000000 */
[----:B------:R-:W-:Y:S01]  /*0da0*/  LEA.HI R0, R3, R3, RZ, 0x1 ;  /* 0x0000000303007211 */ /* 0x000fe200078f08ff */
[----:B------:R-:W-:Y:S01]  /*0db0*/  IMAD.MOV.U32 R7, RZ, RZ, R15 ;  /* 0x000000ffff077224 */ /* 0x000fe200078e000f */
[----:B------:R-:W-:Y:S01]  /*0dc0*/  STL [R1+0x160], R8 ;  /* 0x0001600801007387 */ /* 0x000fe20000100800 */
[----:B------:R-:W-:Y:S01]  /*0dd0*/  IMAD.SHL.U32 R2, R9, 0x40, RZ ;  /* 0x0000004009027824 */ /* 0x000fe200078e00ff */
[----:B------:R-:W-:Y:S01]  /*0de0*/  SHF.R.S32.HI R4, RZ, 0x1f, R9 ;  /* 0x0000001fff047819 */ /* 0x000fe20000011409 */
[C---:B------:R-:W-:Y:S01]  /*0df0*/  IMAD.SHL.U32 R200, R3.reuse, 0x4, RZ ;  /* 0x0000000403c87824 */ /* 0x040fe200078e00ff */
[----:B------:R-:W-:Y:S01]  /*0e00*/  LOP3.LUT R0, R0, 0x1ffffffe, RZ, 0xc0, !PT ;  /* 0x1ffffffe00007812 */ /* 0x000fe200078ec0ff */
[----:B0-----:R-:W-:Y:S01]  /*0e10*/  IMAD.SHL.U32 R16, R3, 0x8, RZ ;  /* 0x0000000803107824 */ /* 0x001fe200078e00ff */
[----:B------:R-:W-:Y:S01]  /*0e20*/  LEA.HI R4, R4, R9, RZ, 0x3 ;  /* 0x0000000904047211 */ /* 0x000fe200078f18ff */
[----:B------:R-:W-:Y:S01]  /*0e30*/  STL [R1+0x54], RZ ;  /* 0x000054ff01007387 */ /* 0x000fe20000100800 */
[----:B------:R-:W-:Y:S01]  /*0e40*/  IMAD.SHL.U32 R208, R208, 0x8, RZ ;  /* 0x00000008d0d07824 */ /* 0x000fe200078e00ff */
[----:B------:R-:W-:Y:S01]  /*0e50*/  IADD3 R207, R200, 0x10, RZ ;  /* 0x00000010c8cf7810 */ /* 0x000fe20007ffe0ff */
        /* <DEDUP_REMOVED lines=11> */
[----:B------:R0:W-:Y:S01]  /*0f10*/  STL [R1+0x24], R24 ;  /* 0x0000241801007387 */ /* 0x0001e20000100800 */
[----:B------:R-:W-:-:S02]  /*0f20*/  IMAD.SHL.U32 R4, R4, 0x40, RZ ;  /* 0x0000004004047824 */ /* 0x000fc400078e00ff */
[----:B------:R-:W-:Y:S01]  /*0f30*/  IMAD.IADD R0, R3, 0x1, -R0 ;  /* 0x0000000103007824 */ /* 0x000fe200078e0a00 */
[----:B------:R-:W-:Y:S01]  /*0f40*/  LOP3.LUT R3, R2, 0x1c0, RZ, 0xc0, !PT ;  /* 0x000001c002037812 */ /* 0x000fe200078ec0ff */
[----:B------:R1:W-:Y:S01]  /*0f50*/  STL [R1+0x20], R21 ;  /* 0x0000201501007387 */ /* 0x0003e20000100800 */
[----:B------:R-:W-:Y:S01]  /*0f60*/  LOP3.LUT R4, R4, 0xfffffe00, RZ, 0xc0, !PT ;  /* 0xfffffe0004047812 */ /* 0x000fe200078ec0ff */
[----:B------:R-:W-:Y:S01]  /*0f70*/  VIADD R9, R208, 0xc0 ;  /* 0x000000c0d0097836 */ /* 0x000fe20000000000 */
[----:B------:R-:W-:Y:S01]  /*0f80*/  SHF.R.U32.HI R12, RZ, 0x3, R3 ;  /* 0x00000003ff0c7819 */ /* 0x000fe20000011603 */
[----:B------:R2:W-:Y:S01]  /*0f90*/  STL [R1+0x1c], R15 ;  /* 0x00001c0f01007387 */ /* 0x0005e20000100800 */
[----:B0-----:R-:W-:Y:S01]  /*0fa0*/  SHF.R.S32.HI R24, RZ, 0x1f, R209 ;  /* 0x0000001fff187819 */ /* 0x001fe200000114d1 */
[----:B------:R-:W-:Y:S01]  /*0fb0*/  IMAD.IADD R10, R20, 0x1, -R10 ;  /* 0x00000001140a7824 */ /* 0x000fe200078e0a0a */
[----:B------:R-:W-:Y:S01]  /*0fc0*/  LOP3.LUT R3, R3, 0x38, R16, 0xf8, !PT ;  /* 0x0000003803037812 */ /* 0x000fe200078ef810 */
[----:B------:R-:W-:Y:S01]  /*0fd0*/  IMAD R11, R5, 0x8, R6 ;  /* 0x00000008050b7824 */ /* 0x000fe200078e0206 */
[----:B------:R-:W-:Y:S01]  /*0fe0*/  IADD3 R2, R16, 0x20, RZ ;  /* 0x0000002010027810 */ /* 0x000fe20007ffe0ff */
[----:B------:R-:W-:Y:S01]  /*0ff0*/  STL [R1+0x18], R24 ;  /* 0x0000181801007387 */ /* 0x000fe20000100800 */
[----:B-1----:R-:W-:Y:S01]  /*1000*/  SHF.R.S32.HI R21, RZ, 0x1f, R214 ;  /* 0x0000001fff157819 */ /* 0x002fe200000114d6 */
[----:B------:R-:W-:Y:S01]  /*1010*/  IMAD.SHL.U32 R45, R10, 0x2, RZ ;  /* 0x000000020a2d7824 */ /* 0x000fe200078e00ff */
[----:B------:R-:W-:Y:S01]  /*1020*/  SHF.R.S32.HI R10, RZ, 0x1f, R9 ;  /* 0x0000001fff0a7819 */ /* 0x000fe20000011409 */
[----:B------:R-:W-:Y:S01]  /*1030*/  IMAD.MOV.U32 R6, RZ, RZ, R14 ;  /* 0x000000ffff067224 */ /* 0x000fe200078e000e */
[----:B--2---:R-:W-:Y:S01]  /*1040*/  SHF.R.S32.HI R15, RZ, 0x1f, R213 ;  /* 0x0000001fff0f7819 */ /* 0x004fe200000114d5 */
[----:B------:R-:W-:Y:S01]  /*1050*/  STL [R1+0x10], R21 ;  /* 0x0000101501007387 */ /* 0x000fe20000100800 */
[----:B------:R-:W-:Y:S01]  /*1060*/  SHF.L.U32 R9, R11, 0x3, RZ ;  /* 0x000000030b097819 */ /* 0x000fe200000006ff */
[C---:B------:R-:W-:Y:S01]  /*1070*/  VIADD R44, R45.reuse, 0x8 ;  /* 0x000000082d2c7836 */ /* 0x040fe20000000000 */
[C---:B------:R-:W-:Y:S01]  /*1080*/  IADD3 R39, R45.reuse, 0x30, RZ ;  /* 0x000000302d277810 */ /* 0x040fe20007ffe0ff */
[----:B------:R-:W-:Y:S01]  /*1090*/  STL [R1+0xc], R15 ;  /* 0x00000c0f01007387 */ /* 0x000fe20000100800 */
[C---:B------:R-:W-:Y:S01]  /*10a0*/  VIADD R43, R45.reuse, 0x10 ;  /* 0x000000102d2b7836 */ /* 0x040fe20000000000 */
[C---:B------:R-:W-:Y:S01]  /*10b0*/  IADD3 R32, R45.reuse, 0x68, RZ ;  /* 0x000000682d207810 */ /* 0x040fe20007ffe0ff */
[C---:B------:R-:W-:Y:S01]  /*10c0*/  VIADD R42, R45.reuse, 0x18 ;  /* 0x000000182d2a7836 */ /* 0x040fe20000000000 */
[----:B------:R0:W-:Y:S01]  /*10d0*/  STL [R1+0x3c], R4 ;  /* 0x00003c0401007387 */ /* 0x0001e20000100800 */
[C---:B------:R-:W-:Y:S01]  /*10e0*/  VIADD R41, R45.reuse, 0x20 ;  /* 0x000000202d297836 */ /* 0x040fe20000000000 */
[C---:B------:R-:W-:Y:S01]  /*10f0*/  IADD3 R25, R45.reuse, 0xa0, RZ ;  /* 0x000000a02d197810 */ /* 0x040fe20007ffe0ff */
[C---:B------:R-:W-:Y:S01]  /*1100*/  VIADD R40, R45.reuse, 0x28 ;  /* 0x000000282d287836 */ /* 0x040fe20000000000 */
[----:B------:R-:W-:Y:S01]  /*1110*/  STL [R1+0x30], R45 ;  /* 0x0000302d01007387 */ /* 0x000fe20000100800 */
[C---:B------:R-:W-:Y:S01]  /*1120*/  VIADD R38, R45.reuse, 0x38 ;  /* 0x000000382d267836 */ /* 0x040fe20000000000 */
[----:B------:R-:W-:Y:S01]  /*1130*/  SHF.R.S32.HI R205, RZ, 0x1f, R2 ;  /* 0x0000001fffcd7819 */ /* 0x000fe20000011402 */
[C---:B------:R-:W-:Y:S01]  /*1140*/  VIADD R37, R45.reuse, 0x40 ;  /* 0x000000402d257836 */ /* 0x040fe20000000000 */
[----:B------:R-:W-:Y:S01]  /*1150*/  STL [R1+0x164], R9 ;  /* 0x0001640901007387 */ /* 0x000fe20000100800 */
[C---:B------:R-:W-:Y:S01]  /*1160*/  VIADD R36, R45.reuse, 0x48 ;  /* 0x000000482d247836 */ /* 0x040fe20000000000 */
[----:B0-----:R-:W-:Y:S01]  /*1170*/  LOP3.LUT R4, R4, R3, R12, 0xf6, !PT ;  /* 0x0000000304047212 */ /* 0x001fe200078ef60c */
[C---:B------:R-:W-:Y:S01]  /*1180*/  VIADD R35, R45.reuse, 0x50 ;  /* 0x000000502d237836 */ /* 0x040fe20000000000 */
[C---:B------:R-:W-:Y:S01]  /*1190*/  IADD3 R12, R45.reuse, 0xd8, RZ ;  /* 0x000000d82d0c7810 */ /* 0x040fe20007ffe0ff */
[----:B------:R-:W-:-:S02]  /*11a0*/  VIADD R34, R45, 0x58 ;  /* 0x000000582d227836 */ /* 0x000fc40000000000 */
[----:B------:R-:W-:Y:S01]  /*11b0*/  IMAD R3, R4, 0x2, R19 ;  /* 0x0000000204037824 */ /* 0x000fe200078e0213 */
[----:B------:R-:W-:Y:S01]  /*11c0*/  SHF.R.S32.HI R4, RZ, 0x1f, R44 ;  /* 0x0000001fff047819 */ /* 0x000fe2000001142c */
[C---:B------:R-:W-:Y:S02]  /*11d0*/  VIADD R33, R45.reuse, 0x60 ;  /* 0x000000602d217836 */ /* 0x040fe40000000000 */
[C---:B------:R-:W-:Y:S01]  /*11e0*/  VIADD R31, R45.reuse, 0x70 ;  /* 0x000000702d1f7836 */ /* 0x040fe20000000000 */
[----:B------:R-:W-:Y:S01]  /*11f0*/  STL [R1+0x15c], R3 ;  /* 0x00015c0301007387 */ /* 0x000fe20000100800 */
[C---:B------:R-:W-:Y:S02]  /*1200*/  VIADD R30, R45.reuse, 0x78 ;  /* 0x000000782d1e7836 */ /* 0x040fe40000000000 */
[C---:B------:R-:W-:Y:S01]  /*1210*/  VIADD R29, R45.reuse, 0x80 ;  /* 0x000000802d1d7836 */ /* 0x040fe20000000000 */
[----:B------:R-:W-:Y:S01]  /*1220*/  STL [R1+0xd4], R44 ;  /* 0x0000d42c01007387 */ /* 0x000fe20000100800 */
[----:B------:R-:W-:-:S02]  /*1230*/  VIADD R28, R45, 0x88 ;  /* 0x000000882d1c7836 */ /* 0x000fc40000000000 */
[C---:B------:R-:W-:Y:S01]  /*1240*/  VIADD R27, R45.reuse, 0x90 ;  /* 0x000000902d1b7836 */ /* 0x040fe20000000000 */
[----:B------:R0:W-:Y:S01]  /*1250*/  STL [R1+0xd0], R43 ;  /* 0x0000d02b01007387 */ /* 0x0001e20000100800 */
[----:B------:R-:W-:Y:S02]  /*1260*/  IMAD.MOV.U32 R5, RZ, RZ, R13 ;  /* 0x000000ffff057224 */ /* 0x000fe400078e000d */
[C---:B------:R-:W-:Y:S01]  /*1270*/  VIADD R14, R208.reuse, 0x40 ;  /* 0x00000040d00e7836 */ /* 0x040fe20000000000 */
[----:B------:R-:W-:Y:S01]  /*1280*/  STL [R1+0xcc], R42 ;  /* 0x0000cc2a01007387 */ /* 0x000fe20000100800 */
[C---:B------:R-:W-:Y:S02]  /*1290*/  VIADD R26, R45.reuse, 0x98 ;  /* 0x000000982d1a7836 */ /* 0x040fe40000000000 */
[----:B------:R-:W-:Y:S01]  /*12a0*/  VIADD R13, R208, 0x80 ;  /* 0x00000080d00d7836 */ /* 0x000fe20000000000 */
[----:B------:R1:W-:Y:S01]  /*12b0*/  STL [R1+0xc8], R41 ;  /* 0x0000c82901007387 */ /* 0x0003e20000100800 */
[C---:B------:R-:W-:Y:S01]  /*12c0*/  VIADD R24, R45.reuse, 0xa8 ;  /* 0x000000a82d187836 */ /* 0x040fe20000000000 */
        /* <DEDUP_REMOVED lines=15> */
[C---:B------:R-:W-:Y:S01]  /*13c0*/  VIADD R9, R45.reuse, 0xf0 ;  /* 0x000000f02d097836 */ /* 0x040fe20000000000 */
[----:B--2---:R-:W-:Y:S01]  /*13d0*/  SHF.R.S32.HI R40, RZ, 0x1f, R40 ;  /* 0x0000001fff287819 */ /* 0x004fe20000011428 */
[----:B------:R-:W-:Y:S01]  /*13e0*/  VIADD R3, R45, 0xf8 ;  /* 0x000000f82d037836 */ /* 0x000fe20000000000 */
[----:B------:R-:W-:Y:S01]  /*13f0*/  STL [R1+0xb4], R36 ;  /* 0x0000b42401007387 */ /* 0x000fe20000100800 */
[----:B------:R-:W-:Y:S01]  /*1400*/  IMAD R0, R0, 0x8, R8 ;  /* 0x0000000800007824 */ /* 0x000fe200078e0208 */
[----:B0-----:R-:W-:-:S02]  /*1410*/  SHF.R.S32.HI R38, RZ, 0x1f, R38 ;  /* 0x0000001fff267819 */ /* 0x001fc40000011426 */
        /* <DEDUP_REMOVED lines=80> */
.L_x_5361:
[----:B01-3--:R-:W0:Y:S02]  /*1920*/  LDC.64 R8, c[0x0][0xc88] ;  /* 0x00032200ff087b82 */ /* 0x00be240000000a00 */
[----:B0-----:R-:W-:-:S05]  /*1930*/  IMAD.WIDE R8, R7, 0x4, R8 ;  /* 0x0000000407087825 */ /* 0x001fca00078e0208 */
[----:B--2--5:R-:W2:Y:S01]  /*1940*/  LDG.E R34, desc[UR42][R8.64] ;  /* 0x0000002a08227981 */ /* 0x024ea2000c1e1900 */
[----:B------:R-:W-:Y:S05]  /*1950*/  YIELD ;  /* 0x0000000000007946 */ /* 0x000fea0003800000 */
[----:B------:R-:W-:Y:S01]  /*1960*/  ULDC.64 UR4, c[0x0][0xa28] ;  /* 0x00028a0000047ab9 */ /* 0x000fe20000000a00 */
[----:B------:R-:W-:Y:S01]  /*1970*/  ULDC.64 UR8, c[0x0][0xa18] ;  /* 0x0002860000087ab9 */ /* 0x000fe20000000a00 */
[----:B------:R-:W-:Y:S01]  /*1980*/  ISETP.NE.U32.AND P1, PT, RZ, UR4, PT ;  /* 0x00000004ff007c0c */ /* 0x000fe2000bf25070 */
[----:B------:R-:W-:Y:S01]  /*1990*/  ULDC.64 UR6, c[0x0][0xa08] ;  /* 0x0002820000067ab9 */ /* 0x000fe20000000a00 */
[----:B-1--4-:R-:W-:Y:S01]  /*19a0*/  MOV R4, RZ ;  /* 0x000000ff00047202 */ /* 0x012fe20000000f00 */
[----:B------:R-:W-:Y:S01]  /*19b0*/  IMAD.MOV.U32 R32, RZ, RZ, RZ ;  /* 0x000000ffff207224 */ /* 0x000fe200078e00ff */
[----:B------:R-:W-:-:S02]  /*19c0*/  ISETP.NE.AND.EX P1, PT, RZ, UR5, PT, P1 ;  /* 0x00000005ff007c0c */ /* 0x000fc4000bf25310 */
[----:B------:R-:W-:-:S04]  /*19d0*/  ISETP.NE.U32.AND P0, PT, RZ, UR6, PT ;  /* 0x00000006ff007c0c */ /* 0x000fc8000bf05070 */
[----:B------:R-:W-:Y:S02]  /*19e0*/  ISETP.NE.AND.EX P0, PT, RZ, UR7, PT, P0 ;  /* 0x00000007ff007c0c */ /* 0x000fe4000bf05300 */
[----:B--2---:R-:W-:Y:S01]  /*19f0*/  SHF.R.S32.HI R0, RZ, 0x1f, R34 ;  /* 0x0000001fff007819 */ /* 0x004fe20000011422 */
[----:B------:R-:W-:-:S04]  /*1a00*/  IMAD.SHL.U32 R36, R34, 0x4, RZ ;  /* 0x0000000422247824 */ /* 0x000fc800078e00ff */
[C---:B------:R-:W-:Y:S01]  /*1a10*/  @P1 LEA R10, P2, R34.reuse, UR4, 0x2 ;  /* 0x00000004220a1c11 */ /* 0x040fe2000f8410ff */
[----:B------:R-:W-:Y:S01]  /*1a20*/  STL [R1+0x48], R34 ;  /* 0x0000482201007387 */ /* 0x000fe20000100800 */
[C-C-:B------:R-:W-:Y:S02]  /*1a30*/  SHF.L.U64.HI R35, R34.reuse, 0x2, R0.reuse ;  /* 0x0000000222237819 */ /* 0x140fe40000010200 */
[----:B------:R-:W-:Y:S01]  /*1a40*/  @P1 LEA.HI.X R11, R34, UR5, R0, 0x2, P2 ;  /* 0x00000005220b1c11 */ /* 0x000fe200090f1400 */
[----:B------:R-:W-:Y:S01]  /*1a50*/  ULDC UR4, c[0x0][0x288] ;  /* 0x0000a20000047ab9 */ /* 0x000fe20000000800 */
[----:B------:R-:W-:Y:S01]  /*1a60*/  ISETP.NE.U32.AND P2, PT, RZ, UR8, PT ;  /* 0x00000008ff007c0c */ /* 0x000fe2000bf45070 */
[----:B------:R0:W-:Y:S01]  /*1a70*/  STL [R1+0xd8], R0 ;  /* 0x0000d80001007387 */ /* 0x0001e20000100800 */
[----:B------:R-:W-:Y:S02]  /*1a80*/  IADD3 R8, P3, R36, UR6, RZ ;  /* 0x0000000624087c10 */ /* 0x000fe4000ff7e0ff */
[----:B------:R-:W-:Y:S01]  /*1a90*/  ISETP.NE.AND.EX P2, PT, RZ, UR9, PT, P2 ;  /* 0x00000009ff007c0c */ /* 0x000fe2000bf45320 */
[----:B------:R1:W5:Y:S01]  /*1aa0*/  @P1 LDG.E R4, desc[UR42][R10.64] ;  /* 0x0000002a0a041981 */ /* 0x000362000c1e1900 */
[----:B------:R-:W-:-:S03]  /*1ab0*/  IADD3.X R9, R35, UR7, RZ, P3, !PT ;  /* 0x0000000723097c10 */ /* 0x000fc60009ffe4ff */
[----:B------:R2:W-:Y:S01]  /*1ac0*/  STL [R1+0x4c], R36 ;  /* 0x00004c2401007387 */ /* 0x0005e20000100800 */
[----:B0-----:R-:W-:Y:S01]  /*1ad0*/  IMAD.U32 R0, RZ, RZ, UR4 ;  /* 0x00000004ff007e24 */ /* 0x001fe2000f8e00ff */
[----:B------:R-:W-:Y:S02]  /*1ae0*/  ULDC.64 UR4, c[0x0][0x418] ;  /* 0x0001060000047ab9 */ /* 0x000fe40000000a00 */
[----:B------:R2:W5:Y:S04]  /*1af0*/  @P0 LDG.E R32, desc[UR42][R8.64] ;  /* 0x0000002a08200981 */ /* 0x000568000c1e1900 */
[----:B-1----:R-:W-:Y:S01]  /*1b00*/  @P2 IADD3 R10, P1, R36, UR8, RZ ;  /* 0x00000008240a2c10 */ /* 0x002fe2000ff3e0ff */
[----:B------:R2:W-:Y:S03]  /*1b10*/  STL [R1+0x50], R35 ;  /* 0x0000502301007387 */ /* 0x0005e60000100800 */
[----:B------:R-:W-:-:S05]  /*1b20*/  @P2 IADD3.X R11, R35, UR9, RZ, P1, !PT ;  /* 0x00000009230b2c10 */ /* 0x000fca0008ffe4ff */
[----:B------:R-:W3:Y:S01]  /*1b30*/  @P2 LDG.E R0, desc[UR42][R10.64] ;  /* 0x0000002a0a002981 */ /* 0x000ee2000c1e1900 */
        /* <DEDUP_REMOVED lines=9> */
[----:B---3--:R2:W-:Y:S01]  /*1bd0*/  STL [R1+0x8], R0 ;  /* 0x0000080001007387 */ /* 0x0085e20000100800 */
[----:B------:R-:W-:Y:S01]  /*1be0*/  IMAD.MOV.U32 R13, RZ, RZ, R0 ;  /* 0x000000ffff0d7224 */ /* 0x000fe200078e0000 */
[----:B------:R-:W-:Y:S06]  /*1bf0*/  @P2 BRA `(.L_x_5190) ;  /* 0x0000000000282947 */ /* 0x000fec0003800000 */
[----:B------:R-:W-:Y:S02]  /*1c00*/  ULDC.64 UR4, c[0x0][0xa00] ;  /* 0x0002800000047ab9 */ /* 0x000fe40000000a00 */
[----:B------:R-:W-:-:S04]  /*1c10*/  ISETP.NE.U32.AND P1, PT, RZ, UR4, PT ;  /* 0x00000004ff007c0c */ /* 0x000fc8000bf25070 */
[----:B------:R-:W-:-:S13]  /*1c20*/  ISETP.NE.AND.EX P1, PT, RZ, UR5, PT, P1 ;  /* 0x00000005ff007c0c */ /* 0x000fda000bf25310 */
[----:B------:R-:W-:Y:S05]  /*1c30*/  @!P1 BRA `(.L_x_5190) ;  /* 0x0000000000189947 */ /* 0x000fea0003800000 */
[----:B------:R-:W0:Y:S02]  /*1c40*/  LDC.64 R10, c[0x0][0xa00] ;  /* 0x00028000ff0a7b82 */ /* 0x000e240000000a00 */
[----:B0-----:R-:W-:-:S05]  /*1c50*/  IMAD.WIDE R10, R34, 0x4, R10 ;  /* 0x00000004220a7825 */ /* 0x001fca00078e020a */
[----:B--2---:R-:W2:Y:S04]  /*1c60*/  LDG.E R0, desc[UR42][R10.64] ;  /* 0x0000002a0a007981 */ /* 0x004ea8000c1e1900 */
[----:B------:R-:W2:Y:S02]  /*1c70*/  LDG.E R3, desc[UR42][R10.64+0x4] ;  /* 0x0000042a0a037981 */ /* 0x000ea4000c1e1900 */
[----:B--2---:R-:W-:-:S05]  /*1c80*/  IMAD.IADD R13, R3, 0x1, -R0 ;  /* 0x00000001030d7824 */ /* 0x004fca00078e0a00 */
[----:B------:R0:W-:Y:S02]  /*1c90*/  STL [R1+0x8], R13 ;  /* 0x0000080d01007387 */ /* 0x0001e40000100800 */
.L_x_5190:
[----:B------:R-:W-:Y:S01]  /*1ca0*/  ULDC.64 UR4, c[0x0][0xa20] ;  /* 0x0002880000047ab9 */ /* 0x000fe20000000a00 */
[C---:B------:R-:W-:Y:S02]  /*1cb0*/  LOP3.LUT R3, R6.reuse, 0xff000000, RZ, 0xc0, !PT ;  /* 0xff00000006037812 */ /* 0x040fe400078ec0ff */
[----:B------:R-:W-:Y:S02]  /*1cc0*/  ISETP.NE.U32.AND P1, PT, RZ, UR4, PT ;  /* 0x00000004ff007c0c */ /* 0x000fe4000bf25070 */
[C---:B--2---:R-:W-:Y:S02]  /*1cd0*/  LOP3.LUT R0, R6.reuse, 0xff0000, RZ, 0xc0, !PT ;  /* 0x00ff000006007812 */ /* 0x044fe400078ec0ff */
[----:B------:R-:W-:Y:S02]  /*1ce0*/  ISETP.NE.AND.EX P1, PT, RZ, UR5, PT, P1 ;  /* 0x00000005ff007c0c */ /* 0x000fe4000bf25310 */
[----:B------:R-:W-:Y:S02]  /*1cf0*/  SHF.R.U32.HI R3, RZ, 0x8, R3 ;  /* 0x00000008ff037819 */ /* 0x000fe40000011603 */
[----:B------:R-:W-:-:S02]  /*1d00*/  LOP3.LUT R203, R6, 0xffff, RZ, 0xc0, !PT ;  /* 0x0000ffff06cb7812 */ /* 0x000fc400078ec0ff */
[----:B------:R-:W-:-:S07]  /*1d10*/  LEA.HI R10, R0, R3, RZ, 0x10 ;  /* 0x00000003000a7211 */ /* 0x000fce00078f80ff */
[----:B------:R-:W-:Y:S05]  /*1d20*/  @!P1 BRA `(.L_x_5191) ;  /* 0x0000000000109947 */ /* 0x000fea0003800000 */
[----:B------:R-:W-:-:S04]  /*1d30*/  IADD3 R6, P0, R36, UR4, RZ ;  /* 0x0000000424067c10 */ /* 0x000fc8000ff1e0ff */
[----:B------:R-:W-:-:S05]  /*1d40*/  IADD3.X R7, R35, UR5, RZ, P0, !PT ;  /* 0x0000000523077c10 */ /* 0x000fca00087fe4ff */
[----:B------:R1:W5:Y:S01]  /*1d50*/  LDG.E R33, desc[UR42][R6.64] ;  /* 0x0000002a06217981 */ /* 0x000362000c1e1900 */
[----:B------:R-:W-:Y:S05]  /*1d60*/  BRA `(.L_x_5192) ;  /* 0x0000000000107947 */ /* 0x000fea0003800000 */
.L_x_5191:
[----:B------:R-:W-:Y:S05]  /*1d70*/  @!P0 BRA `(.L_x_5192) ;  /* 0x00000000000c8947 */ /* 0x000fea0003800000 */
[----:B------:R-:W2:Y:S04]  /*1d80*/  LDG.E R0, desc[UR42][R8.64] ;  /* 0x0000002a08007981 */ /* 0x000ea8000c1e1900 */
[----:B------:R-:W2:Y:S02]  /*1d90*/  LDG.E R33, desc[UR42][R8.64+0x4] ;  /* 0x0000042a08217981 */ /* 0x000ea4000c1e1900 */
[----:B--2---:R-:W-:-:S07]  /*1da0*/  IADD3 R33, -R0, R33, RZ ;  /* 0x0000002100217210 */ /* 0x004fce0007ffe1ff */
.L_x_5192:
[----:B------:R-:W-:Y:S01]  /*1db0*/  ULDC.64 UR4, c[0x0][0xa10] ;  /* 0x0002840000047ab9 */ /* 0x000fe20000000a00 */
[----:B------:R-:W2:Y:S01]  /*1dc0*/  LDC R8, c[0x0][0x448] ;  /* 0x00011200ff087b82 */ /* 0x000ea20000000800 */
[----:B------:R-:W-:-:S04]  /*1dd0*/  ISETP.NE.U32.AND P0, PT, RZ, UR4, PT ;  /* 0x00000004ff007c0c */ /* 0x000fc8000bf05070 */
[----:B------:R-:W-:Y:S01]  /*1de0*/  ISETP.NE.AND.EX P0, PT, RZ, UR5, PT, P0 ;  /* 0x00000005ff007c0c */ /* 0x000fe2000bf05300 */
[----:B------:R-:W-:-:S12]  /*1df0*/  ULDC.64 UR4, c[0x0][0xa30] ;  /* 0x00028c0000047ab9 */ /* 0x000fd80000000a00 */
[----:B-1----:R-:W1:Y:S02]  /*1e00*/  @P0 LDC.64 R6, c[0x0][0xa10] ;  /* 0x00028400ff060b82 */ /* 0x002e640000000a00 */
[----:B-1----:R-:W-:-:S05]  /*1e10*/  @P0 IMAD.WIDE R6, R34, 0x4, R6 ;  /* 0x0000000422060825 */ /* 0x002fca00078e0206 */
[----:B------:R-:W3:Y:S04]  /*1e20*/  @P0 LDG.E R0, desc[UR42][R6.64] ;  /* 0x0000002a06000981 */ /* 0x000ee8000c1e1900 */
[----:B------:R1:W3:Y:S01]  /*1e30*/  @P0 LDG.E R3, desc[UR42][R6.64+0x4] ;  /* 0x0000042a06030981 */ /* 0x0002e2000c1e1900 */
[----:B------:R-:W-:Y:S01]  /*1e40*/  ISETP.NE.U32.AND P1, PT, RZ, UR4, PT ;  /* 0x00000004ff007c0c */ /* 0x000fe2000bf25070 */
[----:B-----5:R-:W-:-:S03]  /*1e50*/  IMAD.MOV.U32 R24, RZ, RZ, R33 ;  /* 0x000000ffff187224 */ /* 0x020fc600078e0021 */
[----:B------:R-:W-:-:S13]  /*1e60*/  ISETP.NE.AND.EX P1, PT, RZ, UR5, PT, P1 ;  /* 0x00000005ff007c0c */ /* 0x000fda000bf25310 */
[----:B-1----:R-:W-:-:S04]  /*1e70*/  @P1 IADD3 R6, P2, R36, UR4, RZ ;  /* 0x0000000424061c10 */ /* 0x002fc8000ff5e0ff */
[----:B------:R-:W-:-:S05]  /*1e80*/  @P1 IADD3.X R7, R35, UR5, RZ, P2, !PT ;  /* 0x0000000523071c10 */ /* 0x000fca00097fe4ff */
[----:B------:R1:W5:Y:S01]  /*1e90*/  @P1 LDG.E R24, desc[UR42][R6.64] ;  /* 0x0000002a06181981 */ /* 0x000362000c1e1900 */
[----:B--2---:R-:W-:Y:S01]  /*1ea0*/  ISETP.NE.AND P1, PT, R8, 0x1, PT ;  /* 0x000000010800780c */ /* 0x004fe20003f25270 */
[----:B------:R-:W-:Y:S01]  /*1eb0*/  IMAD.SHL.U32 R5, R5, 0x80, RZ ;  /* 0x0000008005057824 */ /* 0x000fe200078e00ff */
[----:B------:R-:W-:Y:S01]  /*1ec0*/  BSSY B0, `(.L_x_5193) ;  /* 0x0000039000007945 */ /* 0x000fe20003800000 */
[----:B------:R-:W-:-:S03]  /*1ed0*/  IMAD.IADD R12, R33, 0x1, -R4 ;  /* 0x00000001210c7824 */ /* 0x000fc600078e0a04 */
[----:B------:R2:W-:Y:S07]  /*1ee0*/  STL [R1+0x4], R5 ;  /* 0x0000040501007387 */ /* 0x0005ee0000100800 */
[----:B------:R-:W4:Y:S01]  /*1ef0*/  @P1 LDC R8, c[0x0][0x44c] ;  /* 0x00011300ff081b82 */ /* 0x000f220000000800 */
[----:B--2---:R-:W-:-:S07]  /*1f00*/  VIADD R5, R5, 0x7f ;  /* 0x0000007f05057836 */ /* 0x004fce0000000000 */
[----:B------:R-:W2:Y:S01]  /*1f10*/  @P1 LDC R9, c[0x0][0x450] ;  /* 0x00011400ff091b82 */ /* 0x000ea20000000800 */
[----:B---3--:R-:W-:Y:S02]  /*1f20*/  @P0 IMAD.IADD R25, R3, 0x1, -R0 ;  /* 0x0000000103190824 */ /* 0x008fe400078e0a00 */
[----:B----4-:R-:W-:-:S04]  /*1f30*/  @P1 IMAD.HI.U32 R0, R5, R8, RZ ;  /* 0x0000000805001227 */ /* 0x010fc800078e00ff */
[----:B-1----:R-:W-:Y:S01]  /*1f40*/  IMAD.IADD R6, R12, 0x1, R25 ;  /* 0x000000010c067824 */ /* 0x002fe200078e0219 */
[----:B--2---:R-:W-:-:S04]  /*1f50*/  @P1 SHF.R.U32.HI R5, RZ, R9, R0 ;  /* 0x00000009ff051219 */ /* 0x004fc80000011600 */
[C---:B------:R-:W-:Y:S01]  /*1f60*/  IADD3 R31, R6.reuse, 0x60, -R13 ;  /* 0x00000060061f7810 */ /* 0x040fe20007ffe80d */
[----:B------:R1:W-:Y:S01]  /*1f70*/  STL [R1+0x28], R6 ;  /* 0x0000280601007387 */ /* 0x0003e20000100800 */
[----:B------:R-:W-:Y:S02]  /*1f80*/  IADD3 R0, R6, 0x5f, RZ ;  /* 0x0000005f06007810 */ /* 0x000fe40007ffe0ff */
[----:B0-----:R-:W-:Y:S01]  /*1f90*/  LOP3.LUT R13, R10, 0xff, RZ, 0xc0, !PT ;  /* 0x000000ff0a0d7812 */ /* 0x001fe200078ec0ff */
[----:B------:R-:W-:Y:S02]  /*1fa0*/  IMAD.IADD R5, R31, 0x1, R5 ;  /* 0x000000011f057824 */ /* 0x000fe400078e0205 */
[----:B------:R-:W-:Y:S02]  /*1fb0*/  IMAD.HI R0, R0, 0x2aaaaaab, RZ ;  /* 0x2aaaaaab00007827 */ /* 0x000fe400078e02ff */
[----:B------:R0:W-:Y:S02]  /*1fc0*/  STL [R1+0x58], R13 ;  /* 0x0000580d01007387 */ /* 0x0001e40000100800 */
[----:B------:R-:W-:Y:S01]  /*1fd0*/  IMAD.HI R5, R5, 0x2aaaaaab, RZ ;  /* 0x2aaaaaab05057827 */ /* 0x000fe200078e02ff */
[----:B------:R-:W-:-:S02]  /*1fe0*/  SHF.R.U32.HI R3, RZ, 0x1f, R0 ;  /* 0x0000001fff037819 */ /* 0x000fc40000011600 */
[----:B-1----:R-:W-:Y:S02]  /*1ff0*/  SHF.R.U32.HI R6, RZ, 0x10, R10 ;  /* 0x00000010ff067819 */ /* 0x002fe4000001160a */
[----:B------:R-:W-:Y:S02]  /*2000*/  SHF.R.U32.HI R4, RZ, 0x1f, R5 ;  /* 0x0000001fff047819 */ /* 0x000fe40000011605 */
[----:B------:R-:W-:Y:S01]  /*2010*/  LEA.HI.SX32 R30, R0, R3, 0x1c ;  /* 0x00000003001e7211 */ /* 0x000fe200078fe2ff */
[----:B------:R0:W-:Y:S01]  /*2020*/  STL [R1+0x44], R6 ;  /* 0x0000440601007387 */ /* 0x0001e20000100800 */
[----:B------:R-:W-:Y:S01]  /*2030*/  LEA.HI.SX32 R5, R5, R4, 0x1c ;  /* 0x0000000405057211 */ /* 0x000fe200078fe2ff */
[----:B------:R-:W-:-:S03]  /*2040*/  IMAD.MOV.U32 R0, RZ, RZ, RZ ;  /* 0x000000ffff007224 */ /* 0x000fc600078e00ff */
[----:B------:R-:W-:-:S04]  /*2050*/  VIMNMX R9, R30, R5, PT ;  /* 0x000000051e097248 */ /* 0x000fc80003fe0100 */
[----:B------:R-:W-:-:S13]  /*2060*/  ISETP.GE.AND P0, PT, R9, 0x1, PT ;  /* 0x000000010900780c */ /* 0x000fda0003f06270 */
        /* <DEDUP_REMOVED lines=30> */
.L_x_5194:
[----:B------:R-:W-:Y:S05]  /*2250*/  BSYNC B0 ;  /* 0x0000000000007941 */ /* 0x000fea0003800000 */
.L_x_5193:
        /* <DEDUP_REMOVED lines=25> */
[----:B------:R-:W-:Y:S01]  /*23f0*/  MOV R8, 0x70 ;  /* 0x0000007000087802 */ /* 0x000fe20000000f00 */
        /* <DEDUP_REMOVED lines=8> */
[----:B------:R-:W-:-:S07]  /*2480*/  IMAD.MOV.U32 R13, RZ, RZ, RZ ;  /* 0x000000ffff0d7224 */ /* 0x000fce00078e00ff */
[----:B------:R-:W-:-:S07]  /*2490*/  LEPC R20, `(.L_x_5197) ;  /* 0x000000001014794e */ /* 0x000fce0000000000 */
[----:B0----5:R-:W-:Y:S05]  /*24a0*/  CALL.ABS.NOINC R14 ;  /* 0x000000000e007343 */ /* 0x021fea0003c00000 */
.L_x_5197:
[----:B------:R-:W-:Y:S05]  /*24b0*/  BSYNC B6 ;  /* 0x0000000000067941 */ /* 0x000fea0003800000 */
.L_x_5196:
        /* <DEDUP_REMOVED lines=20> */
.L_x_5199:
[----:B------:R-:W-:Y:S05]  /*2600*/  BSYNC B6 ;  /* 0x0000000000067941 */ /* 0x000fea0003800000 */
.L_x_5198:
[----:B------:R-:W-:Y:S01]  /*2610*/  ULDC.64 UR4, c[0x0][0x9f8] ;  /* 0x00027e0000047ab9 */ /* 0x000fe20000000a00 */
[----:B------:R-:W0:Y:S01]  /*2620*/  S2R R7, SR_TID.X ;  /* 0x0000000000077919 */ /* 0x000e220000002100 */
[----:B------:R-:W-:Y:S01]  /*2630*/  ISETP.NE.U32.AND P0, PT, RZ, UR4, PT ;  /* 0x00000004ff007c0c */ /* 0x000fe2000bf05070 */
[----:B------:R-:W-:Y:S01]  /*2640*/  IMAD.MOV.U32 R0, RZ, RZ, R34 ;  /* 0x000000ffff007224 */ /* 0x000fe200078e0022 */
[----:B------:R-:W1:Y:S08]  /*2650*/  LDC.64 R48, c[0x0][0x3f8] ;  /* 0x0000fe00ff307b82 */ /* 0x000e700000000a00 */
[----:B------:R-:W2:Y:S01]  /*2660*/  LDC.64 R54, c[0x0][0x408] ;  /* 0x00010200ff367b82 */ /* 0x000ea20000000a00 */
[----:B------:R-:W-:Y:S01]  /*2670*/  ISETP.NE.AND.EX P0, PT, RZ, UR5, PT, P0 ;  /* 0x00000005ff007c0c */ /* 0x000fe2000bf05300 */
[----:B------:R-:W3:Y:S06]  /*2680*/  LDL R34, [R1+0x3c] ;  /* 0x00003c0001227983 */ /* 0x000eec0000100800 */
[----:B------:R-:W4:Y:S06]  /*2690*/  LDC R61, c[0x0][0x3f4] ;  /* 0x0000fd00ff3d7b82 */ /* 0x000f2c0000000800 */
[----:B------:R-:W-:Y:S01]  /*26a0*/  @P0 IADD3 R4, P1, R36, UR4, RZ ;  /* 0x0000000424040c10 */ /* 0x000fe2000ff3e0ff */
[----:B------:R-:W-:-:S03]  /*26b0*/  ULDC UR4, c[0x0][0x320] ;  /* 0x0000c80000047ab9 */ /* 0x000fc60000000800 */
[----:B------:R-:W-:Y:S02]  /*26c0*/  @P0 IADD3.X R5, R35, UR5, RZ, P1, !PT ;  /* 0x0000000523050c10 */ /* 0x000fe40008ffe4ff */
[----:B------:R-:W-:-:S03]  /*26d0*/  ISETP.GE.AND P1, PT, R2, UR4, PT ;  /* 0x0000000402007c0c */ /* 0x000fc6000bf26270 */
[----:B------:R0:W3:Y:S01]  /*26e0*/  @P0 LDG.E R0, desc[UR42][R4.64] ;  /* 0x0000002a04000981 */ /* 0x0000e2000c1e1900 */
[----:B------:R-:W-:Y:S02]  /*26f0*/  ISETP.GE.AND P0, PT, R16, UR4, PT ;  /* 0x0000000410007c0c */ /* 0x000fe4000bf06270 */
[----:B------:R-:W-:Y:S02]  /*2700*/  SEL R6, RZ, 0xffffffff, P1 ;  /* 0xffffffffff067807 */ /* 0x000fe40000800000 */
[----:B------:R-:W-:Y:S02]  /*2710*/  SEL R3, RZ, 0x1, P0 ;  /* 0x00000001ff037807 */ /* 0x000fe40000000000 */
[----:B------:R-:W-:Y:S02]  /*2720*/  SHF.L.U32 R6, R6, 0x1, RZ ;  /* 0x0000000106067819 */ /* 0x000fe400000006ff */
[----:B------:R-:W-:Y:S02]  /*2730*/  ISETP.GE.AND P0, PT, R212, UR4, PT ;  /* 0x00000004d4007c0c */ /* 0x000fe4000bf06270 */
[----:B------:R-:W-:-:S02]  /*2740*/  ISETP.GE.AND P1, PT, R211, UR4, PT ;  /* 0x00000004d3007c0c */ /* 0x000fc4000bf26270 */
[----:B------:R-:W-:Y:S02]  /*2750*/  LOP3.LUT R3, R6, 0x2, R3, 0xe2, !PT ;  /* 0x0000000206037812 */ /* 0x000fe400078ee203 */
[----:B0-----:R-:W-:Y:S02]  /*2760*/  SEL R4, RZ, 0x4, P0 ;  /* 0x00000004ff047807 */ /* 0x001fe40000000000 */
[----:B------:R-:W-:Y:S02]  /*2770*/  SEL R5, RZ, 0x8, P1 ;  /* 0x00000008ff057807 */ /* 0x000fe40000800000 */
[----:B------:R-:W-:Y:S02]  /*2780*/  ISETP.GE.AND P0, PT, R210, UR4, PT ;  /* 0x00000004d2007c0c */ /* 0x000fe4000bf06270 */
[----:B------:R-:W-:Y:S01]  /*2790*/  ISETP.GE.AND P1, PT, R209, UR4, PT ;  /* 0x00000004d1007c0c */ /* 0x000fe2000bf26270 */
[----:B------:R-:W-:Y:S01]  /*27a0*/  VIADD R12, R7, 0xffffff80 ;  /* 0xffffff80070c7836 */ /* 0x000fe20000000000 */
[----:B------:R-:W-:-:S02]  /*27b0*/  LOP3.LUT R4, R5, R3, R4, 0xfe, !PT ;  /* 0x0000000305047212 */ /* 0x000fc400078efe04 */
[----:B------:R-:W-:Y:S02]  /*27c0*/  SEL R5, RZ, 0x10, P0 ;  /* 0x00000010ff057807 */ /* 0x000fe40000000000 */
[----:B------:R-:W-:-:S04]  /*27d0*/  SEL R6, RZ, 0x20, P1 ;  /* 0x00000020ff067807 */ /* 0x000fc80000800000 */
[----:B------:R-:W-:Y:S02]  /*27e0*/  LOP3.LUT R4, R6, R4, R5, 0xfe, !PT ;  /* 0x0000000406047212 */ /* 0x000fe400078efe05 */
[----:B------:R-:W-:Y:S02]  /*27f0*/  SHF.R.S32.HI R5, RZ, 0x1f, R12 ;  /* 0x0000001fff057819 */ /* 0x000fe4000001140c */
[----:B------:R-:W-:Y:S02]  /*2800*/  SHF.R.S32.HI R7, RZ, 0x1f, R202 ;  /* 0x0000001fff077819 */ /* 0x000fe400000114ca */
[----:B------:R-:W-:-:S03]  /*2810*/  LEA.HI R14, R5, R12, RZ, 0x2 ;  /* 0x0000000c050e7211 */ /* 0x000fc600078f10ff */
[C---:B-1----:R-:W-:Y:S01]  /*2820*/  IMAD R6, R7.reuse, R48, RZ ;  /* 0x0000003007067224 */ /* 0x042fe200078e02ff */
[----:B------:R-:W-:Y:S01]  /*2830*/  LOP3.LUT R13, R14, 0xfffffffc, RZ, 0xc0, !PT ;  /* 0xfffffffc0e0d7812 */ /* 0x000fe200078ec0ff */
[----:B--2---:R-:W-:Y:S01]  /*2840*/  IMAD R7, R7, R54, RZ ;  /* 0x0000003607077224 */ /* 0x004fe200078e02ff */
[----:B------:R-:W-:-:S03]  /*2850*/  SHF.R.S32.HI R201, RZ, 0x1f, R200 ;  /* 0x0000001fffc97819 */ /* 0x000fc600000114c8 */
[----:B------:R-:W-:Y:S02]  /*2860*/  IMAD.IADD R15, R12, 0x1, -R13 ;  /* 0x000000010c0f7824 */ /* 0x000fe400078e0a0d */
[C---:B------:R-:W-:Y:S01]  /*2870*/  IMAD R13, R202.reuse, R55, R7 ;  /* 0x00000037ca0d7224 */ /* 0x040fe200078e0207 */
[----:B-----5:R-:W-:Y:S01]  /*2880*/  SHF.R.S32.HI R7, RZ, 0x1f, R24 ;  /* 0x0000001fff077819 */ /* 0x020fe20000011418 */
[C---:B------:R-:W-:Y:S02]  /*2890*/  IMAD R11, R202.reuse, R49, R6 ;  /* 0x00000031ca0b7224 */ /* 0x040fe400078e0206 */
[----:B------:R-:W-:-:S04]  /*28a0*/  IMAD.WIDE.U32 R8, R202, R48, R200 ;  /* 0x00000030ca087225 */ /* 0x000fc800078e00c8 */
[----:B------:R-:W-:-:S04]  /*28b0*/  IMAD.WIDE.U32 R20, R202, R48, R16 ;  /* 0x00000030ca147225 */ /* 0x000fc800078e0010 */
[----:B------:R-:W-:Y:S02]  /*28c0*/  IMAD R6, R7, R48, RZ ;  /* 0x0000003007067224 */ /* 0x000fe400078e02ff */
[----:B------:R-:W-:Y:S02]  /*28d0*/  IMAD.IADD R9, R9, 0x1, R11 ;  /* 0x0000000109097824 */ /* 0x000fe400078e020b */
[----:B------:R-:W-:Y:S02]  /*28e0*/  IMAD.IADD R21, R11, 0x1, R21 ;  /* 0x000000010b157824 */ /* 0x000fe400078e0215 */
[----:B------:R-:W-:Y:S02]  /*28f0*/  IMAD R11, R24, R49, R6 ;  /* 0x00000031180b7224 */ /* 0x000fe400078e0206 */
[----:B------:R-:W2:Y:S01]  /*2900*/  LDL R6, [R1+0x38] ;  /* 0x0000380001067983 */ /* 0x000ea20000100800 */
[----:B------:R-:W0:Y:S01]  /*2910*/  S2R R35, SR_TID.X ;  /* 0x0000000000237919 */ /* 0x000e220000002100 */
[----:B------:R-:W-:-:S02]  /*2920*/  ISETP.GE.AND P0, PT, R214, UR4, PT ;  /* 0x00000004d6007c0c */ /* 0x000fc4000bf06270 */
[----:B------:R-:W-:Y:S02]  /*2930*/  ISETP.GE.AND P1, PT, R213, UR4, PT ;  /* 0x00000004d5007c0c */ /* 0x000fe4000bf26270 */
[----:B------:R-:W-:Y:S02]  /*2940*/  SEL R5, RZ, 0x40, P0 ;  /* 0x00000040ff057807 */ /* 0x000fe40000000000 */
[----:B------:R-:W-:Y:S02]  /*2950*/  SEL R10, RZ, 0x7fff80, P1 ;  /* 0x007fff80ff0a7807 */ /* 0x000fe40000800000 */
[----:B----4-:R-:W-:Y:S02]  /*2960*/  ISETP.GE.AND P0, PT, R16, R61, PT ;  /* 0x0000003d1000720c */ /* 0x010fe40003f06270 */
[----:B------:R-:W-:Y:S02]  /*2970*/  LOP3.LUT R10, R10, R4, R5, 0xfe, !PT ;  /* 0x000000040a0a7212 */ /* 0x000fe400078efe05 */
[----:B------:R-:W-:-:S04]  /*2980*/  SEL R5, R61, RZ, P0 ;  /* 0x000000ff3d057207 */ /* 0x000fc80000000000 */
[----:B------:R-:W-:Y:S01]  /*2990*/  IADD3 R5, R16, R5, RZ ;  /* 0x0000000510057210 */ /* 0x000fe20007ffe0ff */
[----:B------:R-:W-:-:S03]  /*29a0*/  IMAD.WIDE.U32 R50, R202, R54, R200 ;  /* 0x00000036ca327225 */ /* 0x000fc600078e00c8 */
[----:B------:R-:W-:Y:S01]  /*29b0*/  SHF.R.S32.HI R4, RZ, 0x1f, R5 ;  /* 0x0000001fff047819 */ /* 0x000fe20000011405 */
[----:B------:R-:W-:Y:S01]  /*29c0*/  IMAD.WIDE.U32 R52, R202, R54, R16 ;  /* 0x00000036ca347225 */ /* 0x000fe200078e0010 */
[----:B0-----:R-:W-:-:S04]  /*29d0*/  SHF.R.U32.HI R35, RZ, 0x7, R35 ;  /* 0x00000007ff237819 */ /* 0x001fc80000011623 */
[C---:B------:R-:W-:Y:S01]  /*29e0*/  ISETP.NE.AND P6, PT, R35.reuse, 0x1, PT ;  /* 0x000000012300780c */ /* 0x040fe20003fc5270 */
[----:B------:R-:W-:Y:S02]  /*29f0*/  VIADD R60, R35, 0x8 ;  /* 0x00000008233c7836 */ /* 0x000fe40000000000 */
[----:B------:R-:W-:Y:S01]  /*2a00*/  VIADD R35, R202, 0x40 ;  /* 0x00000040ca237836 */ /* 0x000fe20000000000 */
[----:B------:R-:W-:Y:S01]  /*2a10*/  LEA.HI R4, R4, R5, RZ, 0x3 ;  /* 0x0000000504047211 */ /* 0x000fe200078f18ff */
[----:B------:R-:W-:Y:S01]  /*2a20*/  IMAD.IADD R51, R51, 0x1, R13 ;  /* 0x0000000133337824 */ /* 0x000fe200078e020d */
[C---:B------:R-:W-:Y:S01]  /*2a30*/  SHF.L.U64.HI R56, R48.reuse, 0x6, R49 ;  /* 0x0000000630387819 */ /* 0x040fe20000010231 */
[----:B------:R-:W-:Y:S01]  /*2a40*/  IMAD.IADD R53, R13, 0x1, R53 ;  /* 0x000000010d357824 */ /* 0x000fe200078e0235 */
[----:B------:R-:W-:Y:S01]  /*2a50*/  SHF.L.U32 R35, R35, 0x6, RZ ;  /* 0x0000000623237819 */ /* 0x000fe200000006ff */
[----:B------:R-:W-:Y:S01]  /*2a60*/  IMAD R5, R49, 0x60, RZ ;  /* 0x0000006031057824 */ /* 0x000fe200078e02ff */
[----:B------:R-:W-:Y:S01]  /*2a70*/  SHF.R.S32.HI R13, RZ, 0x1f, R14 ;  /* 0x0000001fff0d7819 */ /* 0x000fe2000001140e */
[----:B------:R-:W-:-:S02]  /*2a80*/  IMAD.SHL.U32 R57, R48, 0x40, RZ ;  /* 0x0000004030397824 */ /* 0x000fc400078e00ff */
[----:B------:R-:W-:Y:S01]  /*2a90*/  IMAD.WIDE.U32 R8, R24, R48, R8 ;  /* 0x0000003018087225 */ /* 0x000fe200078e0008 */
[----:B------:R-:W-:-:S03]  /*2aa0*/  LOP3.LUT R35, R35, 0x1c0, RZ, 0xc0, !PT ;  /* 0x000001c023237812 */ /* 0x000fc600078ec0ff */
[----:B------:R-:W-:-:S04]  /*2ab0*/  IMAD.WIDE.U32 R20, R24, R48, R20 ;  /* 0x0000003018147225 */ /* 0x000fc800078e0014 */
[----:B------:R-:W-:Y:S01]  /*2ac0*/  IMAD.WIDE.U32 R48, R48, 0x60, RZ ;  /* 0x0000006030307825 */ /* 0x000fe200078e00ff */
[----:B------:R-:W-:-:S04]  /*2ad0*/  LEA.HI R13, R13, R202, RZ, 0x3 ;  /* 0x000000ca0d0d7211 */ /* 0x000fc800078f18ff */
[----:B------:R-:W-:Y:S02]  /*2ae0*/  IADD3 R62, R49, R5, RZ ;  /* 0x00000005313e7210 */ /* 0x000fe40007ffe0ff */
[----:B------:R-:W-:Y:S01]  /*2af0*/  LOP3.LUT R5, R35, 0x38, R4, 0xf8, !PT ;  /* 0x0000003823057812 */ /* 0x000fe200078ef804 */
[C---:B------:R-:W-:Y:S01]  /*2b00*/  VIADD R35, R202.reuse, 0x40 ;  /* 0x00000040ca237836 */ /* 0x040fe20000000000 */
[----:B------:R-:W-:Y:S01]  /*2b10*/  LOP3.LUT R13, R13, 0xfffffff8, RZ, 0xc0, !PT ;  /* 0xfffffff80d0d7812 */ /* 0x000fe200078ec0ff */
[----:B------:R-:W-:Y:S05]  /*2b20*/  @!P6 WARPSYNC.ALL ;  /* 0x000000000000e948 */ /* 0x000fea0003800000 */
[----:B------:R-:W-:Y:S01]  /*2b30*/  IMAD.SHL.U32 R35, R35, 0x40, RZ ;  /* 0x0000004023237824 */ /* 0x000fe200078e00ff */
[----:B------:R-:W-:Y:S01]  /*2b40*/  ULDC UR4, c[0x0][0x2f4] ;  /* 0x0000bd0000047ab9 */ /* 0x000fe20000000800 */
[----:B------:R-:W-:Y:S01]  /*2b50*/  IMAD.IADD R13, R202, 0x1, -R13 ;  /* 0x00000001ca0d7824 */ /* 0x000fe200078e0a0d */
[----:B------:R-:W-:Y:S01]  /*2b60*/  ISETP.GE.AND P2, PT, R2, UR4, PT ;  /* 0x0000000402007c0c */ /* 0x000fe2000bf46270 */
[----:B------:R-:W-:Y:S01]  /*2b70*/  IMAD R7, R7, R54, RZ ;  /* 0x0000003607077224 */ /* 0x000fe200078e02ff */
[----:B------:R-:W-:Y:S01]  /*2b80*/  LOP3.LUT R35, R35, 0x1c0, RZ, 0xc0, !PT ;  /* 0x000001c023237812 */ /* 0x000fe200078ec0ff */
[----:B------:R-:W-:-:S02]  /*2b90*/  IMAD.SHL.U32 R73, R13, 0x40, RZ ;  /* 0x000000400d497824 */ /* 0x000fc400078e00ff */
[C---:B------:R-:W-:Y:S01]  /*2ba0*/  IMAD R7, R24.reuse, R55, R7 ;  /* 0x0000003718077224 */ /* 0x040fe200078e0207 */
[----:B------:R-:W-:Y:S01]  /*2bb0*/  SHF.R.U32.HI R35, RZ, 0x3, R35 ;  /* 0x00000003ff237819 */ /* 0x000fe20000011623 */
[----:B------:R-:W-:Y:S01]  /*2bc0*/  IMAD.WIDE.U32 R50, R24, R54, R50 ;  /* 0x0000003618327225 */ /* 0x000fe200078e0032 */
[----:B------:R-:W-:-:S03]  /*2bd0*/  LOP3.LUT R73, R73, 0x1c0, RZ, 0xc0, !PT ;  /* 0x000001c049497812 */ /* 0x000fc600078ec0ff */
[----:B------:R-:W-:Y:S01]  /*2be0*/  IMAD.WIDE.U32 R52, R24, R54, R52 ;  /* 0x0000003618347225 */ /* 0x000fe200078e0034 */
[----:B------:R-:W-:Y:S02]  /*2bf0*/  LOP3.LUT R5, R5, R35, RZ, 0x3c, !PT ;  /* 0x0000002305057212 */ /* 0x000fe400078e3cff */
[----:B------:R-:W-:Y:S01]  /*2c00*/  LOP3.LUT R23, R23, 0xfffffffe, RZ, 0xc0, !PT ;  /* 0xfffffffe17177812 */ /* 0x000fe200078ec0ff */
[----:B------:R-:W-:Y:S01]  /*2c10*/  IMAD.IADD R67, R51, 0x1, R7 ;  /* 0x0000000133437824 */ /* 0x000fe200078e0207 */
[----:B------:R-:W-:Y:S01]  /*2c20*/  SHF.R.U32.HI R76, RZ, 0x3, R73 ;  /* 0x00000003ff4c7819 */ /* 0x000fe20000011649 */
[----:B------:R-:W-:Y:S01]  /*2c30*/  IMAD.IADD R68, R7, 0x1, R53 ;  /* 0x0000000107447824 */ /* 0x000fe200078e0235 */
[----:B------:R-:W-:Y:S01]  /*2c40*/  LOP3.LUT R7, R73, 0x18, R16, 0xf8, !PT ;  /* 0x0000001849077812 */ /* 0x000fe200078ef810 */
[----:B------:R-:W-:Y:S01]  /*2c50*/  IMAD.MOV.U32 R75, RZ, RZ, 0x20 ;  /* 0x00000020ff4b7424 */ /* 0x000fe200078e00ff */
[----:B------:R-:W-:Y:S02]  /*2c60*/  @P2 LOP3.LUT R23, R23, 0x1, RZ, 0xfc, !PT ;  /* 0x0000000117172812 */ /* 0x000fe400078efcff */
[----:B------:R-:W-:-:S02]  /*2c70*/  LOP3.LUT P2, RZ, R13, 0x4, RZ, 0xc0, !PT ;  /* 0x000000040dff7812 */ /* 0x000fc4000784c0ff */
[----:B------:R-:W-:Y:S02]  /*2c80*/  PRMT R84, R10, 0x8880, RZ ;  /* 0x000088800a547816 */ /* 0x000fe400000000ff */
[----:B------:R-:W-:Y:S01]  /*2c90*/  LOP3.LUT R7, R7, R76, RZ, 0x3c, !PT ;  /* 0x0000004c07077212 */ /* 0x000fe200078e3cff */
[----:B------:R-:W-:Y:S01]  /*2ca0*/  IMAD R63, R55, 0x60, RZ ;  /* 0x00000060373f7824 */ /* 0x000fe200078e02ff */
[C---:B------:R-:W-:Y:S01]  /*2cb0*/  SHF.L.U64.HI R58, R54.reuse, 0x6, R55 ;  /* 0x00000006363a7819 */ /* 0x040fe20000010237 */
[----:B------:R-:W-:Y:S01]  /*2cc0*/  IMAD.SHL.U32 R59, R54, 0x40, RZ ;  /* 0x00000040363b7824 */ /* 0x000fe200078e00ff */
[----:B------:R-:W-:Y:S01]  /*2cd0*/  PRMT R84, R84, 0x7710, RZ ;  /* 0x0000771054547816 */ /* 0x000fe200000000ff */
[----:B------:R-:W-:Y:S01]  /*2ce0*/  IMAD.WIDE.U32 R54, R54, 0x60, RZ ;  /* 0x0000006036367825 */ /* 0x000fe200078e00ff */
        /* <DEDUP_REMOVED lines=11> */
[C---:B------:R-:W-:Y:S01]  /*2da0*/  LOP3.LUT R81, R84.reuse, 0x10, RZ, 0xc0, !PT ;  /* 0x0000001054517812 */ /* 0x040fe200078ec0ff */
[----:B------:R-:W-:Y:S01]  /*2db0*/  IMAD.IADD R66, R11, 0x1, R21 ;  /* 0x000000010b427824 */ /* 0x000fe200078e0215 */
[----:B------:R-:W-:-:S02]  /*2dc0*/  LOP3.LUT R83, R84, 0x20, RZ, 0xc0, !PT ;  /* 0x0000002054537812 */ /* 0x000fc400078ec0ff */
[----:B------:R-:W-:Y:S01]  /*2dd0*/  SHF.R.S32.HI R69, RZ, 0x3, R4 ;  /* 0x00000003ff457819 */ /* 0x000fe20000011404 */
[----:B------:R-:W-:Y:S01]  /*2de0*/  @!P6 BAR.SYNC.DEFER_BLOCKING 0x9, 0x100 ;  /* 0x024400000000eb1d */ /* 0x000fe20000010000 */
[----:B------:R-:W-:Y:S02]  /*2df0*/  ISETP.GE.AND P1, PT, R16, UR4, PT ;  /* 0x0000000410007c0c */ /* 0x000fe4000bf26270 */
[----:B------:R-:W-:Y:S02]  /*2e00*/  SHF.R.S32.HI R72, RZ, 0x1f, R70 ;  /* 0x0000001fff487819 */ /* 0x000fe40000011446 */
[----:B------:R-:W-:Y:S01]  /*2e10*/  LOP3.LUT R84, R84, 0x40, RZ, 0xc0, !PT ;  /* 0x0000004054547812 */ /* 0x000fe200078ec0ff */
[----:B---3--:R-:W-:Y:S01]  /*2e20*/  IMAD.IADD R74, R34, 0x1, R5 ;  /* 0x00000001224a7824 */ /* 0x008fe200078e0205 */
[----:B------:R-:W-:-:S04]  /*2e30*/  LOP3.LUT R5, R73, 0x38, R4, 0xf8, !PT ;  /* 0x0000003849057812 */ /* 0x000fc800078ef804 */
[----:B------:R-:W-:Y:S02]  /*2e40*/  LOP3.LUT R5, R5, R76, RZ, 0x3c, !PT ;  /* 0x0000004c05057212 */ /* 0x000fe400078e3cff */
[----:B------:R-:W-:Y:S02]  /*2e50*/  SHF.R.S32.HI R71, RZ, 0x1f, R0 ;  /* 0x0000001fff477819 */ /* 0x000fe40000011400 */
[C---:B--2---:R-:W-:Y:S01]  /*2e60*/  LEA R82, R6.reuse, R7, 0x9 ;  /* 0x0000000706527211 */ /* 0x044fe200078e48ff */
[----:B------:R-:W-:-:S04]  /*2e70*/  IMAD R85, R6, 0x200, R5 ;  /* 0x0000020006557824 */ /* 0x000fc800078e0205 */
[----:B------:R-:W-:-:S07]  /*2e80*/  IMAD.IADD R86, R75, 0x1, R82 ;  /* 0x000000014b567824 */ /* 0x000fce00078e0252 */
.L_x_5253:
[----:B------:R-:W0:Y:S01]  /*2e90*/  LDC R89, c[0x0][0x430] ;  /* 0x00010c00ff597b82 */ /* 0x000e220000000800 */
[----:B------:R-:W-:Y:S01]  /*2ea0*/  VIADD R28, R28, 0xffffffff ;  /* 0xffffffff1c1c7836 */ /* 0x000fe20000000000 */
[----:B------:R-:W-:-:S03]  /*2eb0*/  MOV R88, RZ ;  /* 0x000000ff00587202 */ /* 0x000fc60000000f00 */
        /* <DEDUP_REMOVED lines=27> */
[----:B------:R-:W-:Y:S01]  /*3070*/  IMAD R96, R18, 0x1800, R86 ;  /* 0x0000180012607824 */ /* 0x000fe200078e0256 */
[----:B------:R-:W-:Y:S01]  /*3080*/  BSSY B0, `(.L_x_5200) ;  /* 0x00002e8000007945 */ /* 0x000fe20003800000 */
[----:B------:R-:W-:Y:S01]  /*3090*/  IMAD R89, R89, R6, R32 ;  /* 0x0000000659597224 */ /* 0x000fe200078e0220 */
        /* <DEDUP_REMOVED lines=15> */
[----:B------:R-:W-:Y:S02]  /*3190*/  IMAD R11, R91, UR4, RZ ;  /* 0x000000045b0b7c24 */ /* 0x000fe4000f8e02ff */
[----:B------:R-:W-:Y:S01]  /*31a0*/  IMAD.IADD R5, R5, 0x1, R7 ;  /* 0x0000000105057824 */ /* 0x000fe200078e0207 */
[----:B------:R-:W-:Y:S01]  /*31b0*/  SHF.R.S32.HI R7, RZ, 0x1f, R28 ;  /* 0x0000001fff077819 */ /* 0x000fe2000001141c */
[C---:B------:R-:W-:Y:S02]  /*31c0*/  IMAD R11, R88.reuse, UR5, R11 ;  /* 0x00000005580b7c24 */ /* 0x040fe4000f8e020b */
[----:B------:R-:W-:Y:S01]  /*31d0*/  IMAD.WIDE.U32 R4, R88, UR4, R4 ;  /* 0x0000000458047c25 */ /* 0x000fe2000f8e0004 */
[----:B------:R-:W-:-:S03]  /*31e0*/  ULDC.64 UR4, c[0x0][0x308] ;  /* 0x0000c20000047ab9 */ /* 0x000fc60000000a00 */
[----:B------:R-:W-:Y:S02]  /*31f0*/  IMAD.IADD R5, R5, 0x1, R11 ;  /* 0x0000000105057824 */ /* 0x000fe400078e020b */
[----:B------:R-:W-:Y:S02]  /*3200*/  IMAD R11, R7, R48, R6 ;  /* 0x00000030070b7224 */ /* 0x000fe400078e0206 */
[----:B------:R-:W-:-:S04]  /*3210*/  IMAD.WIDE.U32 R12, R203, UR4, R4 ;  /* 0x00000004cb0c7c25 */ /* 0x000fc8000f8e0004 */
[----:B------:R-:W-:Y:S01]  /*3220*/  IMAD R97, R203, UR5, R13 ;  /* 0x00000005cb617c24 */ /* 0x000fe2000f8e020d */
[----:B------:R-:W-:Y:S01]  /*3230*/  ULDC.64 UR4, c[0x0][0x2e8] ;  /* 0x0000ba0000047ab9 */ /* 0x000fe20000000a00 */
[----:B------:R-:W-:Y:S01]  /*3240*/  IMAD R15, R7, R54, R14 ;  /* 0x00000036070f7224 */ /* 0x000fe200078e020e */
[----:B------:R-:W-:Y:S01]  /*3250*/  LEA R95, P3, R12, UR4, 0x1 ;  /* 0x000000040c5f7c11 */ /* 0x000fe2000f8608ff */
[----:B------:R-:W-:Y:S02]  /*3260*/  IMAD R92, R28, -0x60, R25 ;  /* 0xffffffa01c5c7824 */ /* 0x000fe400078e0219 */
[-C--:B------:R-:W-:Y:S01]  /*3270*/  IMAD.WIDE.U32 R6, R48, R28.reuse, RZ ;  /* 0x0000001c30067225 */ /* 0x080fe200078e00ff */
[----:B------:R-:W-:Y:S02]  /*3280*/  LEA.HI.X R97, R12, UR5, R97, 0x1, P3 ;  /* 0x000000050c617c11 */ /* 0x000fe400098f0c61 */
[----:B------:R-:W-:Y:S01]  /*3290*/  VIMNMX R92, R92, 0x60, PT ;  /* 0x000000605c5c7848 */ /* 0x000fe20003fe0100 */
[----:B------:R-:W-:-:S04]  /*32a0*/  IMAD.WIDE.U32 R4, R54, R28, RZ ;  /* 0x0000001c36047225 */ /* 0x000fc800078e00ff */
[----:B------:R-:W-:Y:S01]  /*32b0*/  IMAD.IADD R87, R7, 0x1, R11 ;  /* 0x0000000107577824 */ /* 0x000fe200078e020b */
[----:B------:R-:W-:Y:S01]  /*32c0*/  IADD3 R11, R5, R15, RZ ;  /* 0x0000000f050b7210 */ /* 0x000fe20007ffe0ff */
        /* <DEDUP_REMOVED lines=29> */
.L_x_5204:
[----:B------:R-:W-:Y:S05]  /*34a0*/  BSYNC B1 ;  /* 0x0000000000017941 */ /* 0x000fea0003800000 */
.L_x_5203:
[----:B0-----:R-:W-:Y:S01]  /*34b0*/  VIADD R12, R202, 0x40 ;  /* 0x00000040ca0c7836 */ /* 0x001fe20000000000 */
[----:B------:R-:W-:Y:S01]  /*34c0*/  BSSY B1, `(.L_x_5205) ;  /* 0x000001c000017945 */ /* 0x000fe20003800000 */
[----:B------:R-:W-:Y:S02]  /*34d0*/  CS2R R36, SRZ ;  /* 0x0000000000247805 */ /* 0x000fe4000001ff00 */
[----:B------:R-:W-:Y:S01]  /*34e0*/  CS2R R34, SRZ ;  /* 0x0000000000227805 */ /* 0x000fe2000001ff00 */
[----:B-----5:R-:W-:Y:S01]  /*34f0*/  IMAD.MOV.U32 R13, RZ, RZ, R40 ;  /* 0x000000ffff0d7224 */ /* 0x020fe200078e0028 */
        /* <DEDUP_REMOVED lines=24> */
.L_x_5206:
[----:B------:R-:W-:Y:S05]  /*3680*/  BSYNC B1 ;  /* 0x0000000000017941 */ /* 0x000fea0003800000 */
.L_x_5205:
[----:B0-----:R-:W-:Y:S01]  /*3690*/  IMAD.MOV.U32 R4, RZ, RZ, R44 ;  /* 0x000000ffff047224 */ /* 0x001fe200078e002c */
[----:B------:R-:W-:Y:S01]  /*36a0*/  MOV R5, R45 ;  /* 0x0000002d00057202 */ /* 0x000fe20000000f00 */
[----:B------:R-:W-:Y:S01]  /*36b0*/  UISETP.NE.AND UP0, UPT, UR44, 0x3, UPT ;  /* 0x000000032c00788c */ /* 0x000fe2000bf05270 */
        /* <DEDUP_REMOVED lines=9> */
[----:B------:R-:W-:-:S02]  /*3750*/  MOV R6, R36 ;  /* 0x0000002400067202 */ /* 0x000fc40000000f00 */
[----:B------:R-:W-:Y:S01]  /*3760*/  PRMT R109, R4, 0x5410, R5 ;  /* 0x00005410046d7816 */ /* 0x000fe20000000005 */
[----:B------:R-:W-:Y:S01]  /*3770*/  IMAD.MOV.U32 R4, RZ, RZ, R32 ;  /* 0x000000ffff047224 */ /* 0x000fe200078e0020 */
[----:B------:R-:W-:Y:S01]  /*3780*/  PRMT R102, R6, 0x5410, R7 ;  /* 0x0000541006667816 */ /* 0x000fe20000000007 */
[----:B------:R-:W-:Y:S02]  /*3790*/  IMAD.MOV.U32 R5, RZ, RZ, R33 ;  /* 0x000000ffff057224 */ /* 0x000fe400078e0021 */
[----:B------:R-:W-:Y:S02]  /*37a0*/  IMAD.MOV.U32 R6, RZ, RZ, R38 ;  /* 0x000000ffff067224 */ /* 0x000fe400078e0026 */
[----:B------:R-:W-:Y:S01]  /*37b0*/  IMAD.MOV.U32 R7, RZ, RZ, R39 ;  /* 0x000000ffff077224 */ /* 0x000fe200078e0027 */
[----:B------:R-:W-:Y:S01]  /*37c0*/  PRMT R100, R4, 0x5410, R5 ;  /* 0x0000541004647816 */ /* 0x000fe20000000005 */
[----:B------:R-:W-:Y:S02]  /*37d0*/  IMAD.MOV.U32 R4, RZ, RZ, R34 ;  /* 0x000000ffff047224 */ /* 0x000fe400078e0022 */
[----:B------:R-:W-:Y:S01]  /*37e0*/  IMAD.MOV.U32 R5, RZ, RZ, R35 ;  /* 0x000000ffff057224 */ /* 0x000fe200078e0023 */
[----:B------:R-:W-:-:S04]  /*37f0*/  PRMT R103, R6, 0x5410, R7 ;  /* 0x0000541006677816 */ /* 0x000fc80000000007 */
[----:B------:R-:W-:Y:S01]  /*3800*/  PRMT R101, R4, 0x5410, R5 ;  /* 0x0000541004657816 */ /* 0x000fe20000000005 */
[----:B------:R-:W-:Y:S06]  /*3810*/  @!P3 BRA `(.L_x_5207) ;  /* 0x000000000004b947 */ /* 0x000fec0003800000 */
[----:B------:R-:W-:Y:S01]  /*3820*/  BPT.TRAP 0x1 ;  /* 0x000000040000795c */ /* 0x000fe20000300000 */
.L_x_5207:
[----:B------:R-:W-:Y:S01]  /*3830*/  IMAD R87, R18, 0x8, R19 ;  /* 0x0000000812577824 */ /* 0x000fe200078e0213 */
[----:B------:R-:W-:Y:S01]  /*3840*/  SHF.L.U32 R93, R206, 0x1f, RZ ;  /* 0x0000001fce5d7819 */ /* 0x000fe200000006ff */
[----:B------:R-:W-:Y:S03]  /*3850*/  BSSY B1, `(.L_x_5208) ;  /* 0x0000003000017945 */ /* 0x000fe60003800000 */
[----:B------:R-:W0:Y:S02]  /*3860*/  SYNCS.PHASECHK.TRANS64.TRYWAIT P5, [R87+URZ+0x22890], R93 ;  /* 0x0228905d570075a7 */ /* 0x000e2400080a017f */
[----:B0-----:R-:W-:Y:S05]  /*3870*/  @!P5 BRA `(.L_x_5209) ;  /* 0x000001b80008d947 */ /* 0x001fea0003800000 */
.L_x_5486:
[----:B------:R-:W-:Y:S05]  /*3880*/  BSYNC B1 ;  /* 0x0000000000017941 */ /* 0x000fea0003800000 */
.L_x_5208:
[----:B------:R-:W-:-:S03]  /*3890*/  UMOV UR4, 0xffffffff ;  /* 0xffffffff00047882 */ /* 0x000fc60000000000 */
[----:B------:R-:W-:Y:S05]  /*38a0*/  BRA.DIV UR4, `(.L_x_5210) ;  /* 0x000001ba04107947 */ /* 0x000fea000b800000 */
[----:B------:R1:W2:Y:S04]  /*38b0*/  SHFL.IDX PT, R99, R97, RZ, 0x1c1f ;  /* 0x001c1fff61637589 */ /* 0x0002a800000e0000 */
[----:B------:R1:W3:Y:S02]  /*38c0*/  SHFL.IDX PT, R14, R95, RZ, 0x1c1f ;  /* 0x001c1fff5f0e7589 */ /* 0x0002e400000e0000 */
.L_x_5490:
        /* <DEDUP_REMOVED lines=10> */
[----:B------:R-:W-:Y:S02]  /*3970*/  SHF.R.U64 R15, R46, 0x10, R47 ;  /* 0x000000102e0f7819 */ /* 0x000fe4000000122f */
[----:B0-----:R-:W-:-:S03]  /*3980*/  MOV R11, R5 ;  /* 0x00000005000b7202 */ /* 0x001fc60000000f00 */
        /* <DEDUP_REMOVED lines=9> */
[----:B------:R-:W-:Y:S01]  /*3a20*/  SHF.R.U32.HI R46, RZ, 0x10, R47 ;  /* 0x00000010ff2e7819 */ /* 0x000fe2000001162f */
[----:B------:R-:W-:Y:S02]  /*3a30*/  IMAD.MOV.U32 R15, RZ, RZ, R7 ;  /* 0x000000ffff0f7224 */ /* 0x000fe400078e0007 */
[----:B------:R-:W-:Y:S01]  /*3a40*/  FFMA.FTZ R44, R44, R11, R105 ;  /* 0x0000000b2c2c7223 */ /* 0x000fe20000010069 */
[----:B------:R-:W-:Y:S02]  /*3a50*/  IMAD.MOV.U32 R11, RZ, RZ, R4 ;  /* 0x000000ffff0b7224 */ /* 0x000fe400078e0004 */
[----:B------:R-:W-:Y:S02]  /*3a60*/  HADD2.F32 R4, -RZ, R46.H0_H0 ;  /* 0x2000002eff047230 */ /* 0x000fe40000004100 */
[--C-:B------:R-:W-:Y:S01]  /*3a70*/  HADD2.F32 R7, -RZ, R15.reuse.H1_H1 ;  /* 0x3000000fff077230 */ /* 0x100fe20000004100 */
[----:B------:R-:W-:Y:S01]  /*3a80*/  F2FP.F16.F32.PACK_AB R5, R44, R5 ;  /* 0x000000052c05723e */ /* 0x000fe200000000ff */
[----:B------:R-:W-:-:S02]  /*3a90*/  HADD2.F32 R15, -RZ, R15.H0_H0 ;  /* 0x2000000fff0f7230 */ /* 0x000fc40000004100 */
[----:B------:R-:W-:Y:S02]  /*3aa0*/  HADD2.F32 R46, -RZ, R45.H0_H0 ;  /* 0x2000002dff2e7230 */ /* 0x000fe40000004100 */
[-C--:B------:R-:W-:Y:S01]  /*3ab0*/  FMUL.FTZ R106, R7, R4.reuse ;  /* 0x00000004076a7220 */ /* 0x080fe20000410000 */
[----:B------:R-:W-:Y:S02]  /*3ac0*/  HADD2.F32 R45, -RZ, R107.H0_H0 ;  /* 0x2000006bff2d7230 */ /* 0x000fe40000004100 */
[C---:B------:R-:W-:Y:S01]  /*3ad0*/  FMUL.FTZ R108, R15.reuse, R4 ;  /* 0x000000040f6c7220 */ /* 0x040fe20000410000 */
[-C--:B------:R-:W-:Y:S01]  /*3ae0*/  FFMA.FTZ R4, R15, R46.reuse, -R106 ;  /* 0x0000002e0f047223 */ /* 0x080fe2000001086a */
[----:B------:R-:W-:Y:S02]  /*3af0*/  IMAD.MOV.U32 R15, RZ, RZ, R6 ;  /* 0x000000ffff0f7224 */ /* 0x000fe400078e0006 */
[----:B------:R-:W-:Y:S01]  /*3b00*/  FFMA.FTZ R7, R7, R46, R108 ;  /* 0x0000002e07077223 */ /* 0x000fe2000001006c */
[----:B------:R-:W-:-:S02]  /*3b10*/  HADD2.F32 R6, -RZ, R11.H0_H0 ;  /* 0x2000000bff067230 */ /* 0x000fc40000004100 */
[----:B------:R-:W-:Y:S02]  /*3b20*/  HADD2.F32 R11, -RZ, R11.H1_H1 ;  /* 0x3000000bff0b7230 */ /* 0x000fe40000004100 */
[--C-:B------:R-:W-:Y:S01]  /*3b30*/  HADD2.F32 R46, -RZ, R110.reuse.H0_H0 ;  /* 0x2000006eff2e7230 */ /* 0x100fe20000004100 */
[----:B------:R-:W-:Y:S01]  /*3b40*/  F2FP.F16.F32.PACK_AB R7, R7, R4 ;  /* 0x000000040707723e */ /* 0x000fe200000000ff */
[----:B------:R-:W-:-:S03]  /*3b50*/  HADD2.F32 R106, -RZ, R110.H1_H1 ;  /* 0x3000006eff6a7230 */ /* 0x000fc60000004100 */
[-C--:B------:R-:W-:Y:S01]  /*3b60*/  FMUL.FTZ R47, R11, R46.reuse ;  /* 0x0000002e0b2f7220 */ /* 0x080fe20000410000 */
[----:B------:R-:W-:-:S03]  /*3b70*/  FMUL.FTZ R46, R6, R46 ;  /* 0x0000002e062e7220 */ /* 0x000fc60000410000 */
[-C--:B------:R-:W-:Y:S01]  /*3b80*/  FFMA.FTZ R6, R6, R45.reuse, -R47 ;  /* 0x0000002d06067223 */ /* 0x080fe2000001082f */
[----:B------:R-:W-:Y:S01]  /*3b90*/  FFMA.FTZ R11, R11, R45, R46 ;  /* 0x0000002d0b0b7223 */ /* 0x000fe2000001002e */
[--C-:B------:R-:W-:Y:S02]  /*3ba0*/  HADD2.F32 R45, -RZ, R15.reuse.H0_H0 ;  /* 0x2000000fff2d7230 */ /* 0x100fe40000004100 */
[----:B------:R-:W-:Y:S02]  /*3bb0*/  HADD2.F32 R15, -RZ, R15.H1_H1 ;  /* 0x3000000fff0f7230 */ /* 0x000fe40000004100 */
[----:B------:R-:W-:Y:S01]  /*3bc0*/  HADD2.F32 R46, -RZ, R107.H1_H1 ;  /* 0x3000006bff2e7230 */ /* 0x000fe20000004100 */
[----:B------:R-:W-:Y:S02]  /*3bd0*/  F2FP.F16.F32.PACK_AB R4, R11, R6 ;  /* 0x000000060b04723e */ /* 0x000fe400000000ff */
[-C--:B------:R-:W-:Y:S01]  /*3be0*/  FMUL.FTZ R108, R15, R106.reuse ;  /* 0x0000006a0f6c7220 */ /* 0x080fe20000410000 */
[----:B------:R-:W-:-:S03]  /*3bf0*/  FMUL.FTZ R106, R45, R106 ;  /* 0x0000006a2d6a7220 */ /* 0x000fc60000410000 */
[-C--:B------:R-:W-:Y:S01]  /*3c00*/  FFMA.FTZ R108, R45, R46.reuse, -R108 ;  /* 0x0000002e2d6c7223 */ /* 0x080fe2000001086c */
[----:B------:R-:W-:-:S05]  /*3c10*/  FFMA.FTZ R15, R15, R46, R106 ;  /* 0x0000002e0f0f7223 */ /* 0x000fca000001006a */
[----:B------:R-:W-:-:S07]  /*3c20*/  F2FP.F16.F32.PACK_AB R6, R15, R108 ;  /* 0x0000006c0f06723e */ /* 0x000fce00000000ff */
.L_x_5216:
[----:B------:R-:W-:Y:S05]  /*3c30*/  BSYNC B3 ;  /* 0x0000000000037941 */ /* 0x000fea0003800000 */
.L_x_5215:
[----:B0-----:R4:W-:Y:S02]  /*3c40*/  ST.E.128 desc[UR42][R12.64], R4 ;  /* 0x000000040c007985 */ /* 0x0019e4000c101d2a */
.L_x_5214:
[----:B------:R-:W-:Y:S05]  /*3c50*/  BSYNC B2 ;  /* 0x0000000000027941 */ /* 0x000fea0003800000 */
.L_x_5213:
        /* <DEDUP_REMOVED lines=8> */
[--C-:B------:R-:W-:Y:S01]  /*3ce0*/  SHF.R.U64 R15, R42, 0x10, R43.reuse ;  /* 0x000000102a0f7819 */ /* 0x100fe2000000122b */
[----:B0-----:R-:W-:Y:S01]  /*3cf0*/  IMAD.MOV.U32 R11, RZ, RZ, R4 ;  /* 0x000000ffff0b7224 */ /* 0x001fe200078e0004 */
[----:B------:R-:W-:Y:S01]  /*3d00*/  SHF.R.U32.HI R42, RZ, 0x10, R43 ;  /* 0x00000010ff2a7819 */ /* 0x000fe2000001162b */
[----:B------:R-:W-:Y:S01]  /*3d10*/  HADD2.F32 R14, -RZ, R5.H1_H1 ;  /* 0x30000005ff0e7230 */ /* 0x000fe20000004100 */
[--C-:B------:R-:W-:Y:S01]  /*3d20*/  SHF.R.U64 R44, R40, 0x10, R41.reuse ;  /* 0x00000010282c7819 */ /* 0x100fe20000001229 */
[----:B------:R-:W-:Y:S01]  /*3d30*/  HADD2.F32 R15, -RZ, R15.H0_H0 ;  /* 0x2000000fff0f7230 */ /* 0x000fe20000004100 */
[----:B------:R-:W-:Y:S01]  /*3d40*/  SHF.R.U32.HI R40, RZ, 0x10, R41 ;  /* 0x00000010ff287819 */ /* 0x000fe20000011629 */
[----:B------:R-:W-:Y:S02]  /*3d50*/  HADD2.F32 R4, -RZ, R5.H0_H0 ;  /* 0x20000005ff047230 */ /* 0x000fe40000004100 */
[----:B------:R-:W-:Y:S02]  /*3d60*/  HADD2.F32 R42, -RZ, R42.H0_H0 ;  /* 0x2000002aff2a7230 */ /* 0x000fe40000004100 */
[----:B------:R-:W-:Y:S01]  /*3d70*/  FMUL.FTZ R43, R14, R15 ;  /* 0x0000000f0e2b7220 */ /* 0x000fe20000410000 */
[----:B------:R-:W-:-:S02]  /*3d80*/  HADD2.F32 R41, -RZ, R7.H1_H1 ;  /* 0x30000007ff297230 */ /* 0x000fc40000004100 */
[C---:B------:R-:W-:Y:S01]  /*3d90*/  FMUL.FTZ R15, R4.reuse, R15 ;  /* 0x0000000f040f7220 */ /* 0x040fe20000410000 */
[----:B------:R-:W-:Y:S02]  /*3da0*/  HADD2.F32 R5, -RZ, R44.H0_H0 ;  /* 0x2000002cff057230 */ /* 0x000fe40000004100 */
[----:B------:R-:W-:Y:S02]  /*3db0*/  HADD2.F32 R7, -RZ, R7.H0_H0 ;  /* 0x20000007ff077230 */ /* 0x000fe40000004100 */
[-C--:B------:R-:W-:Y:S01]  /*3dc0*/  FMUL.FTZ R44, R41, R42.reuse ;  /* 0x0000002a292c7220 */ /* 0x080fe20000410000 */
[----:B------:R-:W-:Y:S02]  /*3dd0*/  HADD2.F32 R40, -RZ, R40.H0_H0 ;  /* 0x20000028ff287230 */ /* 0x000fe40000004100 */
[-C--:B------:R-:W-:Y:S01]  /*3de0*/  FFMA.FTZ R4, R4, R5.reuse, -R43 ;  /* 0x0000000504047223 */ /* 0x080fe2000001082b */
[----:B------:R-:W-:Y:S01]  /*3df0*/  FFMA.FTZ R5, R14, R5, R15 ;  /* 0x000000050e057223 */ /* 0x000fe2000001000f */
[----:B------:R-:W-:Y:S01]  /*3e00*/  FMUL.FTZ R14, R7, R42 ;  /* 0x0000002a070e7220 */ /* 0x000fe20000410000 */
[----:B------:R-:W-:-:S02]  /*3e10*/  HADD2.F32 R15, -RZ, R11.H1_H1 ;  /* 0x3000000bff0f7230 */ /* 0x000fc40000004100 */
[-C--:B------:R-:W-:Y:S01]  /*3e20*/  FFMA.FTZ R7, R7, R40.reuse, -R44 ;  /* 0x0000002807077223 */ /* 0x080fe2000001082c */
[----:B------:R-:W-:Y:S02]  /*3e30*/  HADD2.F32 R44, -RZ, R109.H0_H0 ;  /* 0x2000006dff2c7230 */ /* 0x000fe40000004100 */
[----:B------:R-:W-:Y:S01]  /*3e40*/  FFMA.FTZ R14, R41, R40, R14 ;  /* 0x00000028290e7223 */ /* 0x000fe2000001000e */
[----:B------:R-:W-:Y:S01]  /*3e50*/  HADD2.F32 R42, -RZ, R104.H1_H1 ;  /* 0x30000068ff2a7230 */ /* 0x000fe20000004100 */
[----:B------:R-:W-:Y:S01]  /*3e60*/  F2FP.F16.F32.PACK_AB R5, R5, R4 ;  /* 0x000000040505723e */ /* 0x000fe200000000ff */
[----:B------:R-:W-:Y:S02]  /*3e70*/  HADD2.F32 R11, -RZ, R11.H0_H0 ;  /* 0x2000000bff0b7230 */ /* 0x000fe40000004100 */
[----:B------:R-:W-:Y:S01]  /*3e80*/  FMUL.FTZ R46, R15, R44 ;  /* 0x0000002c0f2e7220 */ /* 0x000fe20000410000 */
[----:B------:R-:W-:Y:S01]  /*3e90*/  HADD2.F32 R41, -RZ, R109.H1_H1 ;  /* 0x3000006dff297230 */ /* 0x000fe20000004100 */
[----:B------:R-:W-:Y:S01]  /*3ea0*/  F2FP.F16.F32.PACK_AB R7, R14, R7 ;  /* 0x000000070e07723e */ /* 0x000fe200000000ff */
[----:B------:R-:W-:-:S02]  /*3eb0*/  HADD2.F32 R40, -RZ, R6.H1_H1 ;  /* 0x30000006ff287230 */ /* 0x000fc40000004100 */
[C---:B------:R-:W-:Y:S01]  /*3ec0*/  FMUL.FTZ R44, R11.reuse, R44 ;  /* 0x0000002c0b2c7220 */ /* 0x040fe20000410000 */
[----:B------:R-:W-:Y:S02]  /*3ed0*/  HADD2.F32 R6, -RZ, R6.H0_H0 ;  /* 0x20000006ff067230 */ /* 0x000fe40000004100 */
[-C--:B------:R-:W-:Y:S01]  /*3ee0*/  FFMA.FTZ R46, R11, R42.reuse, -R46 ;  /* 0x0000002a0b2e7223 */ /* 0x080fe2000001082e */
[----:B------:R-:W-:Y:S02]  /*3ef0*/  HADD2.F32 R11, -RZ, R104.H0_H0 ;  /* 0x20000068ff0b7230 */ /* 0x000fe40000004100 */
[-C--:B------:R-:W-:Y:S01]  /*3f00*/  FMUL.FTZ R43, R40, R41.reuse ;  /* 0x00000029282b7220 */ /* 0x080fe20000410000 */
[----:B------:R-:W-:Y:S01]  /*3f10*/  FFMA.FTZ R15, R15, R42, R44 ;  /* 0x0000002a0f0f7223 */ /* 0x000fe2000001002c */
[C---:B------:R-:W-:Y:S02]  /*3f20*/  FMUL.FTZ R41, R6.reuse, R41 ;  /* 0x0000002906297220 */ /* 0x040fe40000410000 */
[----:B------:R-:W-:-:S02]  /*3f30*/  FFMA.FTZ R43, R6, R11, -R43 ;  /* 0x0000000b062b7223 */ /* 0x000fc4000001082b */
[----:B------:R-:W-:Y:S01]  /*3f40*/  FFMA.FTZ R40, R40, R11, R41 ;  /* 0x0000000b28287223 */ /* 0x000fe20000010029 */
[----:B------:R-:W-:-:S04]  /*3f50*/  F2FP.F16.F32.PACK_AB R4, R15, R46 ;  /* 0x0000002e0f04723e */ /* 0x000fc800000000ff */
[----:B------:R-:W-:-:S07]  /*3f60*/  F2FP.F16.F32.PACK_AB R6, R40, R43 ;  /* 0x0000002b2806723e */ /* 0x000fce00000000ff */
.L_x_5218:
[----:B------:R-:W-:Y:S05]  /*3f70*/  BSYNC B2 ;  /* 0x0000000000027941 */ /* 0x000fea0003800000 */
.L_x_5217:
[----:B0-----:R0:W-:Y:S02]  /*3f80*/  ST.E.128 desc[UR42][R12.64], R4 ;  /* 0x000000040c007985 */ /* 0x0011e4000c101d2a */
.L_x_5212:
[----:B------:R-:W-:Y:S05]  /*3f90*/  BSYNC B1 ;  /* 0x0000000000017941 */ /* 0x000fea0003800000 */
.L_x_5211:
[----:B------:R-:W-:-:S03]  /*3fa0*/  UMOV UR4, 0xffffffff ;  /* 0xffffffff00047882 */ /* 0x000fc60000000000 */
[----:B------:R-:W-:Y:S05]  /*3fb0*/  BRA.DIV UR4, `(.L_x_5219) ;  /* 0x000001b204947947 */ /* 0x000fea000b800000 */
[----:B-1----:R-:W1:Y:S04]  /*3fc0*/  SHFL.IDX PT, R97, R97, 0x1, 0x1c1f ;  /* 0x003c1f0061617f89 */ /* 0x002e6800000e0000 */
[----:B---3--:R3:W0:Y:S02]  /*3fd0*/  SHFL.IDX PT, R14, R95, 0x1, 0x1c1f ;  /* 0x003c1f005f0e7f89 */ /* 0x00862400000e0000 */
.L_x_5494:
        /* <DEDUP_REMOVED lines=13> */
[--C-:B------:R-:W-:Y:S01]  /*40b0*/  SHF.R.U32.HI R40, RZ, 0x10, R39.reuse ;  /* 0x00000010ff287819 */ /* 0x100fe20000011627 */
[----:B------:R-:W-:Y:S01]  /*40c0*/  HADD2.F32 R6, -RZ, R5.H1_H1 ;  /* 0x30000005ff067230 */ /* 0x000fe20000004100 */
[----:B------:R-:W-:Y:S01]  /*40d0*/  SHF.R.U64 R37, R38, 0x10, R39 ;  /* 0x0000001026257819 */ /* 0x000fe20000001227 */
        /* <DEDUP_REMOVED lines=11> */
[----:B------:R-:W-:-:S02]  /*4190*/  HADD2.F32 R7, -RZ, R102.H0_H0 ;  /* 0x20000066ff077230 */ /* 0x000fc40000004100 */
[----:B------:R-:W-:Y:S01]  /*41a0*/  FFMA.FTZ R41, R15, R38, R40 ;  /* 0x000000260f297223 */ /* 0x000fe20000010028 */
[-C--:B------:R-:W-:Y:S01]  /*41b0*/  FFMA.FTZ R42, R5, R36.reuse, -R42 ;  /* 0x00000024052a7223 */ /* 0x080fe2000001082a */
[----:B------:R-:W-:Y:S01]  /*41c0*/  FFMA.FTZ R39, R6, R36, R37 ;  /* 0x0000002406277223 */ /* 0x000fe20000010025 */
[--C-:B------:R-:W-:Y:S02]  /*41d0*/  HADD2.F32 R15, -RZ, R103.reuse.H0_H0 ;  /* 0x20000067ff0f7230 */ /* 0x100fe40000004100 */
[----:B------:R-:W-:Y:S02]  /*41e0*/  HADD2.F32 R103, -RZ, R103.H1_H1 ;  /* 0x30000067ff677230 */ /* 0x000fe40000004100 */
[--C-:B------:R-:W-:Y:S02]  /*41f0*/  HADD2.F32 R5, -RZ, R4.reuse.H1_H1 ;  /* 0x30000004ff057230 */ /* 0x100fe40000004100 */
[----:B------:R-:W-:Y:S02]  /*4200*/  HADD2.F32 R6, -RZ, R11.H1_H1 ;  /* 0x3000000bff067230 */ /* 0x000fe40000004100 */
[----:B------:R-:W-:-:S02]  /*4210*/  HADD2.F32 R4, -RZ, R4.H0_H0 ;  /* 0x20000004ff047230 */ /* 0x000fc40000004100 */
[----:B------:R-:W-:Y:S01]  /*4220*/  FMUL.FTZ R37, R5, R15 ;  /* 0x0000000f05257220 */ /* 0x000fe20000410000 */
[----:B------:R-:W-:Y:S02]  /*4230*/  HADD2.F32 R11, -RZ, R11.H0_H0 ;  /* 0x2000000bff0b7230 */ /* 0x000fe40000004100 */
[----:B------:R-:W-:Y:S01]  /*4240*/  FMUL.FTZ R38, R6, R103 ;  /* 0x0000006706267220 */ /* 0x000fe20000410000 */
[----:B------:R-:W-:Y:S02]  /*4250*/  HADD2.F32 R102, -RZ, R102.H1_H1 ;  /* 0x30000066ff667230 */ /* 0x000fe40000004100 */
[C---:B------:R-:W-:Y:S01]  /*4260*/  FMUL.FTZ R36, R4.reuse, R15 ;  /* 0x0000000f04247220 */ /* 0x040fe20000410000 */
[----:B------:R-:W-:Y:S01]  /*4270*/  FFMA.FTZ R37, R4, R7, -R37 ;  /* 0x0000000704257223 */ /* 0x000fe20000010825 */
[----:B------:R-:W-:Y:S02]  /*4280*/  FMUL.FTZ R103, R11, R103 ;  /* 0x000000670b677220 */ /* 0x000fe40000410000 */
[----:B------:R-:W-:Y:S01]  /*4290*/  FFMA.FTZ R36, R5, R7, R36 ;  /* 0x0000000705247223 */ /* 0x000fe20000010024 */
[-C--:B------:R-:W-:Y:S01]  /*42a0*/  FFMA.FTZ R38, R11, R102.reuse, -R38 ;  /* 0x000000660b267223 */ /* 0x080fe20000010826 */
[----:B------:R-:W-:Y:S01]  /*42b0*/  FFMA.FTZ R103, R6, R102, R103 ;  /* 0x0000006606677223 */ /* 0x000fe20000010067 */
[----:B------:R-:W-:-:S02]  /*42c0*/  F2FP.F16.F32.PACK_AB R5, R39, R42 ;  /* 0x0000002a2705723e */ /* 0x000fc400000000ff */
[----:B------:R-:W-:Y:S02]  /*42d0*/  F2FP.F16.F32.PACK_AB R7, R41, R44 ;  /* 0x0000002c2907723e */ /* 0x000fe400000000ff */
[----:B------:R-:W-:Y:S02]  /*42e0*/  F2FP.F16.F32.PACK_AB R4, R36, R37 ;  /* 0x000000252404723e */ /* 0x000fe400000000ff */
[----:B------:R-:W-:-:S07]  /*42f0*/  F2FP.F16.F32.PACK_AB R6, R103, R38 ;  /* 0x000000266706723e */ /* 0x000fce00000000ff */
.L_x_5224:
[----:B------:R-:W-:Y:S05]  /*4300*/  BSYNC B2 ;  /* 0x0000000000027941 */ /* 0x000fea0003800000 */
.L_x_5223:
[----:B----4-:R0:W-:Y:S02]  /*4310*/  ST.E.128 desc[UR42][R12.64], R4 ;  /* 0x000000040c007985 */ /* 0x0101e4000c101d2a */
.L_x_5222:
[----:B------:R-:W-:Y:S05]  /*4320*/  BSYNC B1 ;  /* 0x0000000000017941 */ /* 0x000fea0003800000 */
.L_x_5221:
        /* <DEDUP_REMOVED lines=49> */
.L_x_5226:
[----:B------:R-:W-:Y:S05]  /*4640*/  BSYNC B1 ;  /* 0x0000000000017941 */ /* 0x000fea0003800000 */
.L_x_5225:
[----:B----4-:R0:W-:Y:S01]  /*4650*/  ST.E.128 desc[UR42][R12.64], R4 ;  /* 0x000000040c007985 */ /* 0x0101e2000c101d2a */
[----:B------:R-:W-:Y:S05]  /*4660*/  BRA `(.L_x_5220) ;  /* 0x0000001800247947 */ /* 0x000fea0003800000 */
.L_x_5202:
[----:B------:R-:W-:-:S04]  /*4670*/  IADD3 R12, R202, 0x40, RZ ;  /* 0x00000040ca0c7810 */ /* 0x000fc80007ffe0ff */
        /* <DEDUP_REMOVED lines=39> */
[----:B---3--:R-:W-:Y:S02]  /*48f0*/  IMAD.MOV.U32 R11, RZ, RZ, R6 ;  /* 0x000000ffff0b7224 */ /* 0x008fe400078e0006 */
[----:B------:R-:W-:Y:S02]  /*4900*/  IMAD.MOV.U32 R44, RZ, RZ, R7 ;  /* 0x000000ffff2c7224 */ /* 0x000fe400078e0007 */
[----:B------:R-:W-:Y:S01]  /*4910*/  IMAD.MOV.U32 R45, RZ, RZ, R4 ;  /* 0x000000ffff2d7224 */ /* 0x000fe200078e0004 */
[----:B------:R-:W-:Y:S01]  /*4920*/  PRMT R114, R11, 0x7610, R114 ;  /* 0x000076100b727816 */ /* 0x000fe20000000072 */
[----:B------:R-:W-:-:S03]  /*4930*/  IMAD.MOV.U32 R46, RZ, RZ, R5 ;  /* 0x000000ffff2e7224 */ /* 0x000fc600078e0005 */
[----:B------:R-:W-:Y:S02]  /*4940*/  PRMT R110, R44, 0x5410, R45 ;  /* 0x000054102c6e7816 */ /* 0x000fe4000000002d */
[----:B------:R-:W-:Y:S01]  /*4950*/  PRMT R101, R46, 0x7610, R101 ;  /* 0x000076102e657816 */ /* 0x000fe20000000065 */
[----:B----4-:R-:W-:Y:S01]  /*4960*/  IMAD.MOV.U32 R12, RZ, RZ, R35 ;  /* 0x000000ffff0c7224 */ /* 0x010fe200078e0023 */
[----:B------:R-:W-:Y:S01]  /*4970*/  MOV R11, R34 ;  /* 0x00000022000b7202 */ /* 0x000fe20000000f00 */
[----:B------:R-:W-:Y:S02]  /*4980*/  IMAD.MOV.U32 R13, RZ, RZ, R32 ;  /* 0x000000ffff0d7224 */ /* 0x000fe400078e0020 */
[----:B------:R-:W-:Y:S01]  /*4990*/  IMAD.MOV.U32 R14, RZ, RZ, R33 ;  /* 0x000000ffff0e7224 */ /* 0x000fe200078e0021 */
[----:B------:R-:W-:Y:S02]  /*49a0*/  PRMT R114, R114, 0x5410, R11 ;  /* 0x0000541072727816 */ /* 0x000fe4000000000b */
[----:B------:R-:W-:-:S02]  /*49b0*/  PRMT R112, R12, 0x5410, R13 ;  /* 0x000054100c707816 */ /* 0x000fc4000000000d */
[----:B------:R-:W-:Y:S01]  /*49c0*/  PRMT R113, R14, 0x7610, R113 ;  /* 0x000076100e717816 */ /* 0x000fe20000000071 */
[----:B--2---:R-:W-:Y:S01]  /*49d0*/  IMAD.MOV.U32 R11, RZ, RZ, R38 ;  /* 0x000000ffff0b7224 */ /* 0x004fe200078e0026 */
[----:B------:R-:W-:Y:S01]  /*49e0*/  MOV R14, R37 ;  /* 0x00000025000e7202 */ /* 0x000fe20000000f00 */
[----:B------:R-:W-:Y:S02]  /*49f0*/  IMAD.MOV.U32 R12, RZ, RZ, R39 ;  /* 0x000000ffff0c7224 */ /* 0x000fe400078e0027 */
        /* <DEDUP_REMOVED lines=11> */
[----:B------:R-:W-:Y:S02]  /*4ab0*/  PRMT R105, R105, 0x5410, R13 ;  /* 0x0000541069697816 */ /* 0x000fe4000000000d */
[----:B------:R-:W-:Y:S01]  /*4ac0*/  PRMT R109, R109, 0x5410, R14 ;  /* 0x000054106d6d7816 */ /* 0x000fe2000000000e */
[----:B------:R-:W-:Y:S06]  /*4ad0*/  @!P3 BRA `(.L_x_5227) ;  /* 0x000000000004b947 */ /* 0x000fec0003800000 */
[----:B------:R-:W-:Y:S01]  /*4ae0*/  BPT.TRAP 0x1 ;  /* 0x000000040000795c */ /* 0x000fe20000300000 */
.L_x_5227:
[----:B------:R-:W-:Y:S01]  /*4af0*/  IMAD R87, R18, 0x8, R19 ;  /* 0x0000000812577824 */ /* 0x000fe200078e0213 */
[----:B------:R-:W-:Y:S01]  /*4b00*/  SHF.L.U32 R93, R206, 0x1f, RZ ;  /* 0x0000001fce5d7819 */ /* 0x000fe200000006ff */
[----:B------:R-:W0:Y:S01]  /*4b10*/  LDC R94, c[0x0][0x2f4] ;  /* 0x0000bd00ff5e7b82 */ /* 0x000e220000000800 */
[----:B------:R-:W-:Y:S02]  /*4b20*/  BSSY B1, `(.L_x_5228) ;  /* 0x0000003000017945 */ /* 0x000fe40003800000 */
[----:B------:R-:W1:Y:S02]  /*4b30*/  SYNCS.PHASECHK.TRANS64.TRYWAIT P4, [R87+URZ+0x22890], R93 ;  /* 0x0228905d570075a7 */ /* 0x000e64000808017f */
[----:B-1----:R-:W-:Y:S05]  /*4b40*/  @!P4 BRA `(.L_x_5229) ;  /* 0x000001a400f8c947 */ /* 0x002fea0003800000 */
.L_x_5495:
[----:B------:R-:W-:Y:S05]  /*4b50*/  BSYNC B1 ;  /* 0x0000000000017941 */ /* 0x000fea0003800000 */
.L_x_5228:
[----:B------:R-:W-:Y:S01]  /*4b60*/  UMOV UR4, 0xffffffff ;  /* 0xffffffff00047882 */ /* 0x000fe20000000000 */
[----:B0-----:R-:W-:Y:S02]  /*4b70*/  IMAD.IADD R100, R94, 0x1, -R61 ;  /* 0x000000015e647824 */ /* 0x001fe400078e0a3d */
[----:B------:R-:W-:Y:S05]  /*4b80*/  BRA.DIV UR4, `(.L_x_5230) ;  /* 0x000001a604fc7947 */ /* 0x000fea000b800000 */
[----:B------:R0:W2:Y:S04]  /*4b90*/  SHFL.IDX PT, R99, R97, RZ, 0x1c1f ;  /* 0x001c1fff61637589 */ /* 0x0000a800000e0000 */
[----:B------:R0:W3:Y:S02]  /*4ba0*/  SHFL.IDX PT, R98, R95, RZ, 0x1c1f ;  /* 0x001c1fff5f627589 */ /* 0x0000e400000e0000 */
.L_x_5499:
        /* <DEDUP_REMOVED lines=9> */
[----:B------:R-:W-:-:S03]  /*4c40*/  IMAD R12, R18, 0x1800, R85 ;  /* 0x00001800120c7824 */ /* 0x000fc600078e0255 */
[----:B------:R-:W-:Y:S01]  /*4c50*/  SHF.L.U32 R11, R11, 0x3, RZ ;  /* 0x000000030b0b7819 */ /* 0x000fe200000006ff */
        /* <DEDUP_REMOVED lines=20> */
[-C--:B------:R-:W-:Y:S01]  /*4da0*/  FFMA.FTZ R102, R102, R101.reuse, -R111 ;  /* 0x0000006566667223 */ /* 0x080fe2000001086f */
[----:B------:R-:W-:Y:S01]  /*4db0*/  SHF.R.U64 R4, R4, 0x10, R5 ;  /* 0x0000001004047819 */ /* 0x000fe20000001205 */
[----:B------:R-:W-:Y:S01]  /*4dc0*/  FFMA.FTZ R96, R96, R101, R113 ;  /* 0x0000006560607223 */ /* 0x000fe20000010071 */
[----:B------:R-:W-:Y:S01]  /*4dd0*/  HADD2.F32 R101, -RZ, R45.H1_H1 ;  /* 0x3000002dff657230 */ /* 0x000fe20000004100 */
[----:B------:R-:W-:Y:S01]  /*4de0*/  SHF.R.U64 R34, R34, 0x10, R35 ;  /* 0x0000001022227819 */ /* 0x000fe20000001223 */
[----:B------:R-:W-:Y:S02]  /*4df0*/  HADD2.F32 R45, -RZ, R13.H1_H1 ;  /* 0x3000000dff2d7230 */ /* 0x000fe40000004100 */
[----:B------:R-:W-:Y:S02]  /*4e00*/  HADD2.F32 R5, -RZ, R32.H0_H0 ;  /* 0x20000020ff057230 */ /* 0x000fe40000004100 */
[-C--:B------:R-:W-:Y:S01]  /*4e10*/  FMUL.FTZ R108, R101, R104.reuse ;  /* 0x00000068656c7220 */ /* 0x080fe20000410000 */
[----:B------:R-:W-:-:S03]  /*4e20*/  FMUL.FTZ R104, R45, R104 ;  /* 0x000000682d687220 */ /* 0x000fc60000410000 */
[-C--:B------:R-:W-:Y:S01]  /*4e30*/  FFMA.FTZ R45, R45, R106.reuse, -R108 ;  /* 0x0000006a2d2d7223 */ /* 0x080fe2000001086c */
[----:B------:R-:W-:Y:S02]  /*4e40*/  HADD2.F32 R108, -RZ, R112.H0_H0 ;  /* 0x20000070ff6c7230 */ /* 0x000fe40000004100 */
[----:B------:R-:W-:Y:S01]  /*4e50*/  FFMA.FTZ R13, R101, R106, R104 ;  /* 0x0000006a650d7223 */ /* 0x000fe20000010068 */
[----:B------:R-:W-:Y:S02]  /*4e60*/  IMAD.MOV.U32 R101, RZ, RZ, R47 ;  /* 0x000000ffff657224 */ /* 0x000fe400078e002f */
[----:B------:R-:W-:Y:S01]  /*4e70*/  IMAD.MOV.U32 R47, RZ, RZ, R15 ;  /* 0x000000ffff2f7224 */ /* 0x000fe200078e000f */
[----:B------:R-:W-:Y:S01]  /*4e80*/  F2FP.F16.F32.PACK_AB R45, R45, R102 ;  /* 0x000000662d2d723e */ /* 0x000fe200000000ff */
[----:B------:R-:W-:Y:S01]  /*4e90*/  HADD2.F32 R104, -RZ, R110.H0_H0 ;  /* 0x2000006eff687230 */ /* 0x000fe20000004100 */
[----:B------:R-:W-:Y:S01]  /*4ea0*/  F2FP.F16.F32.PACK_AB R96, R13, R96 ;  /* 0x000000600d60723e */ /* 0x000fe200000000ff */
[----:B------:R-:W-:Y:S01]  /*4eb0*/  HADD2.F32 R33, -RZ, R101.H0_H0 ;  /* 0x20000065ff217230 */ /* 0x000fe20000004100 */
[----:B------:R-:W-:Y:S01]  /*4ec0*/  MOV R13, R45 ;  /* 0x0000002d000d7202 */ /* 0x000fe20000000f00 */
[----:B------:R-:W-:-:S02]  /*4ed0*/  HADD2.F32 R15, -RZ, R47.H0_H0 ;  /* 0x2000002fff0f7230 */ /* 0x000fc40000004100 */
[----:B------:R-:W-:Y:S02]  /*4ee0*/  HADD2.F32 R112, -RZ, R112.H1_H1 ;  /* 0x30000070ff707230 */ /* 0x000fe40000004100 */
[-C--:B------:R-:W-:Y:S01]  /*4ef0*/  FMUL.FTZ R106, R33, R108.reuse ;  /* 0x0000006c216a7220 */ /* 0x080fe20000410000 */
[----:B------:R-:W-:Y:S02]  /*4f00*/  IMAD.MOV.U32 R45, RZ, RZ, R96 ;  /* 0x000000ffff2d7224 */ /* 0x000fe400078e0060 */
[C---:B------:R-:W-:Y:S01]  /*4f10*/  FMUL.FTZ R108, R15.reuse, R108 ;  /* 0x0000006c0f6c7220 */ /* 0x040fe20000410000 */
[-C--:B------:R-:W-:Y:S01]  /*4f20*/  FFMA.FTZ R15, R15, R104.reuse, -R106 ;  /* 0x000000680f0f7223 */ /* 0x080fe2000001086a */
[----:B------:R-:W-:Y:S02]  /*4f30*/  HADD2.F32 R106, -RZ, R101.H1_H1 ;  /* 0x30000065ff6a7230 */ /* 0x000fe40000004100 */
[----:B------:R-:W-:Y:S01]  /*4f40*/  FFMA.FTZ R33, R33, R104, R108 ;  /* 0x0000006821217223 */ /* 0x000fe2000001006c */
[----:B------:R-:W-:Y:S01]  /*4f50*/  SHF.R.U32.HI R104, RZ, 0x10, R35 ;  /* 0x00000010ff687819 */ /* 0x000fe20000011623 */
[----:B------:R-:W-:Y:S01]  /*4f60*/  HADD2.F32 R35, -RZ, R114.H0_H0 ;  /* 0x20000072ff237230 */ /* 0x000fe20000004100 */
[----:B------:R-:W-:-:S02]  /*4f70*/  SHF.R.U32.HI R108, RZ, 0x10, R7 ;  /* 0x00000010ff6c7819 */ /* 0x000fc40000011607 */
[----:B------:R-:W-:Y:S01]  /*4f80*/  SHF.R.U64 R7, R6, 0x10, R7 ;  /* 0x0000001006077819 */ /* 0x000fe20000001207 */
[----:B------:R-:W-:Y:S02]  /*4f90*/  HADD2.F32 R101, -RZ, R104.H0_H0 ;  /* 0x20000068ff657230 */ /* 0x000fe40000004100 */
[----:B------:R-:W-:Y:S02]  /*4fa0*/  HADD2.F32 R104, -RZ, R47.H1_H1 ;  /* 0x3000002fff687230 */ /* 0x000fe40000004100 */
[----:B------:R-:W-:Y:S02]  /*4fb0*/  HADD2.F32 R47, -RZ, R108.H0_H0 ;  /* 0x2000006cff2f7230 */ /* 0x000fe40000004100 */
[-C--:B------:R-:W-:Y:S01]  /*4fc0*/  FMUL.FTZ R111, R106, R101.reuse ;  /* 0x000000656a6f7220 */ /* 0x080fe20000410000 */
[----:B------:R-:W-:Y:S02]  /*4fd0*/  HADD2.F32 R108, -RZ, R110.H1_H1 ;  /* 0x3000006eff6c7230 */ /* 0x000fe40000004100 */
[----:B------:R-:W-:Y:S01]  /*4fe0*/  FMUL.FTZ R101, R104, R101 ;  /* 0x0000006568657220 */ /* 0x000fe20000410000 */
[----:B------:R-:W-:-:S02]  /*4ff0*/  HADD2.F32 R7, -RZ, R7.H0_H0 ;  /* 0x20000007ff077230 */ /* 0x000fc40000004100 */
[-C--:B------:R-:W-:Y:S01]  /*5000*/  FFMA.FTZ R104, R104, R47.reuse, -R111 ;  /* 0x0000002f68687223 */ /* 0x080fe2000001086f */
[----:B------:R-:W-:Y:S01]  /*5010*/  FFMA.FTZ R106, R106, R47, R101 ;  /* 0x0000002f6a6a7223 */ /* 0x000fe20000010065 */
[----:B------:R-:W-:Y:S02]  /*5020*/  HADD2.F32 R47, -RZ, R44.H0_H0 ;  /* 0x2000002cff2f7230 */ /* 0x000fe40000004100 */
[----:B------:R-:W-:Y:S01]  /*5030*/  HADD2.F32 R101, -RZ, R12.H0_H0 ;  /* 0x2000000cff657230 */ /* 0x000fe20000004100 */
[----:B------:R-:W-:Y:S01]  /*5040*/  F2FP.F16.F32.PACK_AB R15, R104, R15 ;  /* 0x0000000f680f723e */ /* 0x000fe200000000ff */
[----:B------:R-:W-:Y:S02]  /*5050*/  HADD2.F32 R44, -RZ, R44.H1_H1 ;  /* 0x3000002cff2c7230 */ /* 0x000fe40000004100 */
[-C--:B------:R-:W-:Y:S01]  /*5060*/  FMUL.FTZ R110, R47, R112.reuse ;  /* 0x000000702f6e7220 */ /* 0x080fe20000410000 */
[----:B------:R-:W-:Y:S02]  /*5070*/  HADD2.F32 R12, -RZ, R12.H1_H1 ;  /* 0x3000000cff0c7230 */ /* 0x000fe40000004100 */
[C---:B------:R-:W-:Y:S01]  /*5080*/  FMUL.FTZ R112, R101.reuse, R112 ;  /* 0x0000007065707220 */ /* 0x040fe20000410000 */
[----:B------:R-:W-:Y:S01]  /*5090*/  F2FP.F16.F32.PACK_AB R33, R106, R33 ;  /* 0x000000216a21723e */ /* 0x000fe200000000ff */
[-C--:B------:R-:W-:Y:S01]  /*50a0*/  FFMA.FTZ R110, R101, R108.reuse, -R110 ;  /* 0x0000006c656e7223 */ /* 0x080fe2000001086e */
[----:B------:R-:W-:Y:S01]  /*50b0*/  FMUL.FTZ R101, R44, R5 ;  /* 0x000000052c657220 */ /* 0x000fe20000410000 */
[----:B------:R-:W-:Y:S01]  /*50c0*/  FFMA.FTZ R112, R47, R108, R112 ;  /* 0x0000006c2f707223 */ /* 0x000fe20000010070 */
[----:B------:R-:W-:-:S02]  /*50d0*/  HADD2.F32 R47, -RZ, R4.H0_H0 ;  /* 0x20000004ff2f7230 */ /* 0x000fc40000004100 */
[C---:B------:R-:W-:Y:S01]  /*50e0*/  FMUL.FTZ R111, R12.reuse, R5 ;  /* 0x000000050c6f7220 */ /* 0x040fe20000410000 */
[--C-:B------:R-:W-:Y:S02]  /*50f0*/  HADD2.F32 R4, -RZ, R14.reuse.H0_H0 ;  /* 0x2000000eff047230 */ /* 0x100fe40000004100 */
[----:B------:R-:W-:Y:S02]  /*5100*/  HADD2.F32 R14, -RZ, R14.H1_H1 ;  /* 0x3000000eff0e7230 */ /* 0x000fe40000004100 */
[-C--:B------:R-:W-:Y:S01]  /*5110*/  FFMA.FTZ R5, R12, R47.reuse, -R101 ;  /* 0x0000002f0c057223 */ /* 0x080fe20000010865 */
[----:B------:R-:W-:Y:S02]  /*5120*/  HADD2.F32 R101, -RZ, R114.H1_H1 ;  /* 0x30000072ff657230 */ /* 0x000fe40000004100 */
[----:B------:R-:W-:Y:S01]  /*5130*/  FFMA.FTZ R47, R44, R47, R111 ;  /* 0x0000002f2c2f7223 */ /* 0x000fe2000001006f */
[--C-:B------:R-:W-:Y:S02]  /*5140*/  HADD2.F32 R12, -RZ, R46.reuse.H0_H0 ;  /* 0x2000002eff0c7230 */ /* 0x100fe40000004100 */
[----:B------:R-:W-:Y:S01]  /*5150*/  HADD2.F32 R46, -RZ, R46.H1_H1 ;  /* 0x3000002eff2e7230 */ /* 0x000fe20000004100 */
[----:B------:R-:W-:-:S02]  /*5160*/  F2FP.F16.F32.PACK_AB R44, R5, R110 ;  /* 0x0000006e052c723e */ /* 0x000fc400000000ff */
[-C--:B------:R-:W-:Y:S01]  /*5170*/  FMUL.FTZ R111, R12, R101.reuse ;  /* 0x000000650c6f7220 */ /* 0x080fe20000410000 */
[C---:B------:R-:W-:Y:S01]  /*5180*/  FMUL.FTZ R101, R4.reuse, R101 ;  /* 0x0000006504657220 */ /* 0x040fe20000410000 */
[----:B------:R-:W-:Y:S02]  /*5190*/  F2FP.F16.F32.PACK_AB R47, R47, R112 ;  /* 0x000000702f2f723e */ /* 0x000fe400000000ff */
[-C--:B------:R-:W-:Y:S01]  /*51a0*/  FFMA.FTZ R4, R4, R35.reuse, -R111 ;  /* 0x0000002304047223 */ /* 0x080fe2000001086f */
[----:B------:R-:W-:Y:S01]  /*51b0*/  FFMA.FTZ R12, R12, R35, R101 ;  /* 0x000000230c0c7223 */ /* 0x000fe20000010065 */
[----:B------:R-:W-:-:S05]  /*51c0*/  HADD2.F32 R35, -RZ, R34.H0_H0 ;  /* 0x20000022ff237230 */ /* 0x000fca0000004100 */
[-C--:B------:R-:W-:Y:S01]  /*51d0*/  FMUL.FTZ R101, R46, R35.reuse ;  /* 0x000000232e657220 */ /* 0x080fe20000410000 */
[----:B------:R-:W-:-:S03]  /*51e0*/  FMUL.FTZ R35, R14, R35 ;  /* 0x000000230e237220 */ /* 0x000fc60000410000 */
[-C--:B------:R-:W-:Y:S01]  /*51f0*/  FFMA.FTZ R101, R14, R7.reuse, -R101 ;  /* 0x000000070e657223 */ /* 0x080fe20000010865 */
[----:B------:R-:W-:-:S04]  /*5200*/  FFMA.FTZ R35, R46, R7, R35 ;  /* 0x000000072e237223 */ /* 0x000fc80000010023 */
[----:B------:R-:W-:Y:S02]  /*5210*/  F2FP.F16.F32.PACK_AB R14, R101, R4 ;  /* 0x00000004650e723e */ /* 0x000fe400000000ff */
[----:B------:R-:W-:Y:S01]  /*5220*/  F2FP.F16.F32.PACK_AB R46, R35, R12 ;  /* 0x0000000c232e723e */ /* 0x000fe200000000ff */
[----:B------:R-:W-:Y:S02]  /*5230*/  IMAD.MOV.U32 R12, RZ, RZ, R44 ;  /* 0x000000ffff0c7224 */ /* 0x000fe400078e002c */
[----:B------:R-:W-:Y:S02]  /*5240*/  IMAD.MOV.U32 R44, RZ, RZ, R47 ;  /* 0x000000ffff2c7224 */ /* 0x000fe400078e002f */
[----:B------:R-:W-:-:S07]  /*5250*/  IMAD.MOV.U32 R47, RZ, RZ, R33 ;  /* 0x000000ffff2f7224 */ /* 0x000fce00078e0021 */
.L_x_5234:
[----:B------:R-:W-:Y:S05]  /*5260*/  BSYNC B2 ;  /* 0x0000000000027941 */ /* 0x000fea0003800000 */
.L_x_5233:
        /* <DEDUP_REMOVED lines=8> */
.L_x_5232:
[----:B------:R-:W-:Y:S05]  /*52f0*/  BSYNC B1 ;  /* 0x0000000000017941 */ /* 0x000fea0003800000 */
.L_x_5231:
[----:B------:R-:W-:-:S03]  /*5300*/  UMOV UR4, 0xffffffff ;  /* 0xffffffff00047882 */ /* 0x000fc60000000000 */
[----:B------:R-:W-:Y:S05]  /*5310*/  BRA.DIV UR4, `(.L_x_5235) ;  /* 0x000001a204647947 */ /* 0x000fea000b800000 */
[----:B0-----:R-:W0:Y:S04]  /*5320*/  SHFL.IDX PT, R97, R97, 0x1, 0x1c1f ;  /* 0x003c1f0061617f89 */ /* 0x001e2800000e0000 */
[----:B------:R0:W0:Y:S02]  /*5330*/  SHFL.IDX PT, R96, R95, 0x1, 0x1c1f ;  /* 0x003c1f005f607f89 */ /* 0x00002400000e0000 */
.L_x_5503:
[----:B----4-:R-:W-:-:S05]  /*5340*/  VIADD R4, R202, 0x40 ;  /* 0x00000040ca047836 */ /* 0x010fca0000000000 */
[----:B------:R-:W-:-:S13]  /*5350*/  ISETP.GE.OR P4, PT, R4, R92, P1 ;  /* 0x0000005c0400720c */ /* 0x000fda0000f86670 */
[----:B------:R-:W-:Y:S05]  /*5360*/  @P4 BRA `(.L_x_5220) ;  /* 0x0000000800e44947 */ /* 0x000fea0003800000 */
[----:B------:R-:W4:Y:S01]  /*5370*/  LDL R6, [R1+0x3c] ;  /* 0x00003c0001067983 */ /* 0x000f220000100800 */
[----:B------:R-:W-:Y:S01]  /*5380*/  SEL R100, R61, R100, !P0 ;  /* 0x000000643d647207 */ /* 0x000fe20004000000 */
[C---:B------:R-:W-:Y:S01]  /*5390*/  VIADD R4, R202.reuse, 0x40 ;  /* 0x00000040ca047836 */ /* 0x040fe20000000000 */
[----:B------:R-:W-:Y:S01]  /*53a0*/  IADD3 R7, R202, 0x40, RZ ;  /* 0x00000040ca077810 */ /* 0x000fe20007ffe0ff */
[----:B------:R-:W-:Y:S01]  /*53b0*/  BSSY B1, `(.L_x_5236) ;  /* 0x0000069000017945 */ /* 0x000fe20003800000 */
[----:B------:R-:W-:Y:S01]  /*53c0*/  SHF.R.S32.HI R5, RZ, 0x1f, R100 ;  /* 0x0000001fff057819 */ /* 0x000fe20000011464 */
[----:B------:R-:W-:Y:S01]  /*53d0*/  IMAD.SHL.U32 R4, R4, 0x40, RZ ;  /* 0x0000004004047824 */ /* 0x000fe200078e00ff */
[----:B0-----:R-:W-:Y:S01]  /*53e0*/  LEA R32, P4, R70, R96, 0x1 ;  /* 0x0000006046207211 */ /* 0x001fe200078808ff */
[----:B------:R-:W-:Y:S01]  /*53f0*/  IMAD.SHL.U32 R7, R7, 0x40, RZ ;  /* 0x0000004007077824 */ /* 0x000fe200078e00ff */
[----:B------:R-:W-:Y:S02]  /*5400*/  LEA.HI R100, R5, R100, RZ, 0x4 ;  /* 0x0000006405647211 */ /* 0x000fe400078f20ff */
[----:B------:R-:W-:-:S02]  /*5410*/  LOP3.LUT R4, R4, 0x1c0, RZ, 0xc0, !PT ;  /* 0x000001c004047812 */ /* 0x000fc400078ec0ff */
[----:B------:R-:W-:Y:S02]  /*5420*/  LEA.HI.SX32 R11, R100, R69, 0x1c ;  /* 0x00000045640b7211 */ /* 0x000fe400078fe2ff */
[----:B------:R-:W-:Y:S02]  /*5430*/  LOP3.LUT R7, R7, 0x1c0, RZ, 0xc0, !PT ;  /* 0x000001c007077812 */ /* 0x000fe400078ec0ff */
[----:B------:R-:W-:Y:S01]  /*5440*/  LEA.HI.X R33, R70, R97, R72, 0x1, P4 ;  /* 0x0000006146217211 */ /* 0x000fe200020f0c48 */
[----:B------:R-:W-:Y:S01]  /*5450*/  IMAD.SHL.U32 R11, R11, 0x8, RZ ;  /* 0x000000080b0b7824 */ /* 0x000fe200078e00ff */
[----:B------:R-:W-:-:S04]  /*5460*/  SHF.R.U32.HI R7, RZ, 0x3, R7 ;  /* 0x00000003ff077819 */ /* 0x000fc80000011607 */
[----:B------:R-:W-:-:S04]  /*5470*/  LOP3.LUT R4, R4, 0x38, R11, 0xf8, !PT ;  /* 0x0000003804047812 */ /* 0x000fc800078ef80b */
[----:B------:R-:W-:-:S05]  /*5480*/  LOP3.LUT R4, R4, R7, RZ, 0x3c, !PT ;  /* 0x0000000704047212 */ /* 0x000fca00078e3cff */
[----:B----4-:R-:W-:Y:S02]  /*5490*/  IMAD.IADD R5, R6, 0x1, R4 ;  /* 0x0000000106057824 */ /* 0x010fe400078e0204 */
[C---:B------:R-:W-:Y:S02]  /*54a0*/  IMAD R4, R18.reuse, 0x1800, R74 ;  /* 0x0000180012047824 */ /* 0x040fe400078e024a */
[----:B------:R-:W-:Y:S02]  /*54b0*/  IMAD R6, R18, 0x1800, R5 ;  /* 0x0000180012067824 */ /* 0x000fe400078e0205 */
[----:B------:R-:W-:-:S03]  /*54c0*/  IMAD R4, R4, 0x2, R19 ;  /* 0x0000000204047824 */ /* 0x000fc600078e0213 */
[----:B------:R-:W-:-:S03]  /*54d0*/  LEA R12, R6, R19, 0x1 ;  /* 0x00000013060c7211 */ /* 0x000fc600078e08ff */
[----:B------:R-:W0:Y:S04]  /*54e0*/  LDS.128 R4, [R4+0x1c400] ;  /* 0x01c4000004047984 */ /* 0x000e280000000c00 */
[----:B------:R-:W4:Y:S01]  /*54f0*/  LDS.128 R12, [R12+0x1c400] ;  /* 0x01c400000c0c7984 */ /* 0x000f220000000c00 */
[----:B------:R-:W-:Y:S05]  /*5500*/  @P2 BRA `(.L_x_5237) ;  /* 0x00000004004c2947 */ /* 0x000fea0003800000 */
[----:B------:R-:W-:Y:S01]  /*5510*/  SHF.R.U64 R34, R36, 0x10, R37 ;  /* 0x0000001024227819 */ /* 0x000fe20000001225 */
[--C-:B---3--:R-:W-:Y:S01]  /*5520*/  HADD2.F32 R98, -RZ, R109.reuse.H1_H1 ;  /* 0x3000006dff627230 */ /* 0x108fe20000004100 */
[--C-:B------:R-:W-:Y:S01]  /*5530*/  SHF.R.U64 R36, R38, 0x10, R39.reuse ;  /* 0x0000001026247819 */ /* 0x100fe20000001227 */
[----:B------:R-:W-:Y:S01]  /*5540*/  HADD2.F32 R46, -RZ, R109.H0_H0 ;  /* 0x2000006dff2e7230 */ /* 0x000fe20000004100 */
[----:B------:R-:W-:Y:S01]  /*5550*/  SHF.R.U32.HI R38, RZ, 0x10, R39 ;  /* 0x00000010ff267819 */ /* 0x000fe20000011627 */
[----:B----4-:R-:W-:Y:S01]  /*5560*/  IMAD.MOV.U32 R39, RZ, RZ, R13 ;  /* 0x000000ffff277224 */ /* 0x010fe200078e000d */
[----:B------:R-:W-:Y:S01]  /*5570*/  SHF.R.U64 R35, R40, 0x10, R41 ;  /* 0x0000001028237819 */ /* 0x000fe20000001229 */
[----:B0-----:R-:W-:Y:S01]  /*5580*/  IMAD.MOV.U32 R13, RZ, RZ, R7 ;  /* 0x000000ffff0d7224 */ /* 0x001fe200078e0007 */
[----:B------:R-:W-:Y:S01]  /*5590*/  SHF.R.U32.HI R40, RZ, 0x10, R41 ;  /* 0x00000010ff287819 */ /* 0x000fe20000011629 */
[----:B------:R-:W-:Y:S01]  /*55a0*/  HADD2.F32 R7, -RZ, R5.H0_H0 ;  /* 0x20000005ff077230 */ /* 0x000fe20000004100 */
        /* <DEDUP_REMOVED lines=11> */
[-C--:B------:R-:W-:Y:S01]  /*5660*/  FFMA.FTZ R5, R7, R46.reuse, -R100 ;  /* 0x0000002e07057223 */ /* 0x080fe20000010864 */
[C---:B------:R-:W-:Y:S01]  /*5670*/  FMUL.FTZ R102, R40.reuse, R43 ;  /* 0x0000002b28667220 */ /* 0x040fe20000410000 */
[----:B------:R-:W-:Y:S01]  /*5680*/  FFMA.FTZ R7, R41, R46, R98 ;  /* 0x0000002e29077223 */ /* 0x000fe20000010062 */
[----:B------:R-:W-:Y:S01]  /*5690*/  FFMA.FTZ R40, R40, R44, -R45 ;  /* 0x0000002c28287223 */ /* 0x000fe2000001082d */
[----:B------:R-:W-:-:S02]  /*56a0*/  HADD2.F32 R98, -RZ, R107.H1_H1 ;  /* 0x3000006bff627230 */ /* 0x000fc40000004100 */
[----:B------:R-:W-:Y:S01]  /*56b0*/  FFMA.FTZ R44, R39, R44, R102 ;  /* 0x0000002c272c7223 */ /* 0x000fe20000010066 */
[--C-:B------:R-:W-:Y:S02]  /*56c0*/  HADD2.F32 R41, -RZ, R15.reuse.H0_H0 ;  /* 0x2000000fff297230 */ /* 0x100fe40000004100 */
[----:B------:R-:W-:Y:S01]  /*56d0*/  HADD2.F32 R43, -RZ, R15.H1_H1 ;  /* 0x3000000fff2b7230 */ /* 0x000fe20000004100 */
[----:B------:R-:W-:Y:S01]  /*56e0*/  F2FP.F16.F32.PACK_AB R5, R40, R5 ;  /* 0x000000052805723e */ /* 0x000fe200000000ff */
[----:B------:R-:W-:Y:S02]  /*56f0*/  HADD2.F32 R100, -RZ, R42.H0_H0 ;  /* 0x2000002aff647230 */ /* 0x000fe40000004100 */
[--C-:B------:R-:W-:Y:S02]  /*5700*/  HADD2.F32 R39, -RZ, R13.reuse.H1_H1 ;  /* 0x3000000dff277230 */ /* 0x100fe40000004100 */
[----:B------:R-:W-:Y:S02]  /*5710*/  HADD2.F32 R15, -RZ, R13.H0_H0 ;  /* 0x2000000dff0f7230 */ /* 0x000fe40000004100 */
[----:B------:R-:W-:Y:S01]  /*5720*/  FMUL.FTZ R102, R43, R100 ;  /* 0x000000642b667220 */ /* 0x000fe20000410000 */
[----:B------:R-:W-:-:S02]  /*5730*/  HADD2.F32 R46, -RZ, R107.H0_H0 ;  /* 0x2000006bff2e7230 */ /* 0x000fc40000004100 */
        /* <DEDUP_REMOVED lines=10> */
[--C-:B------:R-:W-:Y:S01]  /*57e0*/  HADD2.F32 R98, -RZ, R105.reuse.H1_H1 ;  /* 0x30000069ff627230 */ /* 0x100fe20000004100 */
        /* <DEDUP_REMOVED lines=13> */
[-C--:B------:R-:W-:Y:S01]  /*58c0*/  FFMA.FTZ R4, R35, R46.reuse, -R4 ;  /* 0x0000002e23047223 */ /* 0x080fe20000010804 */
[----:B------:R-:W-:Y:S01]  /*58d0*/  FFMA.FTZ R12, R41, R46, R12 ;  /* 0x0000002e290c7223 */ /* 0x000fe2000001000c */
[-C--:B------:R-:W-:Y:S01]  /*58e0*/  FFMA.FTZ R45, R39, R34.reuse, -R98 ;  /* 0x00000022272d7223 */ /* 0x080fe20000010862 */
[----:B------:R-:W-:Y:S01]  /*58f0*/  FFMA.FTZ R43, R43, R34, R100 ;  /* 0x000000222b2b7223 */ /* 0x000fe20000010064 */
[----:B------:R-:W-:Y:S02]  /*5900*/  HADD2.F32 R35, -RZ, R14.H0_H0 ;  /* 0x2000000eff237230 */ /* 0x000fe40000004100 */
[----:B------:R-:W-:Y:S01]  /*5910*/  HADD2.F32 R39, -RZ, R103.H0_H0 ;  /* 0x20000067ff277230 */ /* 0x000fe20000004100 */
[----:B------:R-:W-:Y:S01]  /*5920*/  F2FP.F16.F32.PACK_AB R4, R45, R4 ;  /* 0x000000042d04723e */ /* 0x000fe200000000ff */
[----:B------:R-:W-:Y:S01]  /*5930*/  HADD2.F32 R41, -RZ, R37.H0_H0 ;  /* 0x20000025ff297230 */ /* 0x000fe20000004100 */
[----:B------:R-:W-:Y:S01]  /*5940*/  F2FP.F16.F32.PACK_AB R12, R43, R12 ;  /* 0x0000000c2b0c723e */ /* 0x000fe200000000ff */
[----:B------:R-:W-:-:S02]  /*5950*/  HADD2.F32 R34, -RZ, R6.H0_H0 ;  /* 0x20000006ff227230 */ /* 0x000fc40000004100 */
[----:B------:R-:W-:Y:S02]  /*5960*/  HADD2.F32 R14, -RZ, R14.H1_H1 ;  /* 0x3000000eff0e7230 */ /* 0x000fe40000004100 */
[----:B------:R-:W-:Y:S02]  /*5970*/  HADD2.F32 R103, -RZ, R103.H1_H1 ;  /* 0x30000067ff677230 */ /* 0x000fe40000004100 */
[----:B------:R-:W-:Y:S02]  /*5980*/  HADD2.F32 R6, -RZ, R6.H1_H1 ;  /* 0x30000006ff067230 */ /* 0x000fe40000004100 */
[----:B------:R-:W-:Y:S01]  /*5990*/  FMUL.FTZ R95, R14, R41 ;  /* 0x000000290e5f7220 */ /* 0x000fe20000410000 */
[----:B------:R-:W-:Y:S02]  /*59a0*/  HADD2.F32 R37, -RZ, R36.H0_H0 ;  /* 0x20000024ff257230 */ /* 0x000fe40000004100 */
[-C--:B------:R-:W-:Y:S01]  /*59b0*/  FMUL.FTZ R47, R35, R103.reuse ;  /* 0x00000067232f7220 */ /* 0x080fe20000410000 */
[----:B------:R-:W-:Y:S01]  /*59c0*/  FMUL.FTZ R36, R34, R103 ;  /* 0x0000006722247220 */ /* 0x000fe20000410000 */
[----:B------:R-:W-:-:S02]  /*59d0*/  FMUL.FTZ R41, R6, R41 ;  /* 0x0000002906297220 */ /* 0x000fc40000410000 */
[-C--:B------:R-:W-:Y:S01]  /*59e0*/  FFMA.FTZ R47, R34, R39.reuse, -R47 ;  /* 0x00000027222f7223 */ /* 0x080fe2000001082f */
[----:B------:R-:W-:Y:S01]  /*59f0*/  FFMA.FTZ R36, R35, R39, R36 ;  /* 0x0000002723247223 */ /* 0x000fe20000010024 */
[-C--:B------:R-:W-:Y:S01]  /*5a00*/  FFMA.FTZ R6, R6, R37.reuse, -R95 ;  /* 0x0000002506067223 */ /* 0x080fe2000001085f */
[----:B------:R-:W-:-:S04]  /*5a10*/  FFMA.FTZ R41, R14, R37, R41 ;  /* 0x000000250e297223 */ /* 0x000fc80000010029 */
[----:B------:R-:W-:Y:S02]  /*5a20*/  F2FP.F16.F32.PACK_AB R6, R6, R47 ;  /* 0x0000002f0606723e */ /* 0x000fe400000000ff */
[----:B------:R-:W-:-:S07]  /*5a30*/  F2FP.F16.F32.PACK_AB R14, R41, R36 ;  /* 0x00000024290e723e */ /* 0x000fce00000000ff */
.L_x_5237:
[----:B------:R-:W-:Y:S05]  /*5a40*/  BSYNC B1 ;  /* 0x0000000000017941 */ /* 0x000fea0003800000 */
.L_x_5236:
        /* <DEDUP_REMOVED lines=8> */
.L_x_5201:
[----:B------:R-:W-:-:S06]  /*5ad0*/  UISETP.NE.AND UP0, UPT, UR44, 0x3, UPT ;  /* 0x000000032c00788c */ /* 0x000fcc000bf05270 */
[----:B------:R-:W-:-:S13]  /*5ae0*/  PLOP3.LUT P3, PT, PT, PT, UP0, 0x80, 0x0 ;  /* 0x000000000000781c */ /* 0x000fda0003f6f008 */
[----:B------:R-:W-:Y:S05]  /*5af0*/  @!P3 BRA `(.L_x_5238) ;  /* 0x000000000004b947 */ /* 0x000fea0003800000 */
[----:B------:R-:W-:Y:S01]  /*5b00*/  BPT.TRAP 0x1 ;  /* 0x000000040000795c */ /* 0x000fe20000300000 */
.L_x_5238:
[----:B------:R-:W-:Y:S01]  /*5b10*/  IMAD R87, R18, 0x8, R19 ;  /* 0x0000000812577824 */ /* 0x000fe200078e0213 */
[----:B------:R-:W-:Y:S01]  /*5b20*/  SHF.L.U32 R93, R206, 0x1f, RZ ;  /* 0x0000001fce5d7819 */ /* 0x000fe200000006ff */
[----:B------:R-:W-:Y:S01]  /*5b30*/  BSSY B1, `(.L_x_5239) ;  /* 0x0000004000017945 */ /* 0x000fe20003800000 */
[----:B------:R-:W-:Y:S02]  /*5b40*/  SHF.R.S32.HI R90, RZ, 0x1f, R89 ;  /* 0x0000001fff5a7819 */ /* 0x000fe40000011459 */
[----:B------:R-:W0:Y:S02]  /*5b50*/  SYNCS.PHASECHK.TRANS64.TRYWAIT P2, [R87+URZ+0x22890], R93 ;  /* 0x0228905d570075a7 */ /* 0x000e24000804017f */
[----:B0-----:R-:W-:Y:S05]  /*5b60*/  @!P2 BRA `(.L_x_5240) ;  /* 0x00000198009ca947 */ /* 0x001fea0003800000 */
.L_x_5504:
[----:B------:R-:W-:Y:S05]  /*5b70*/  BSYNC B1 ;  /* 0x0000000000017941 */ /* 0x000fea0003800000 */
.L_x_5239:
        /* <DEDUP_REMOVED lines=8> */
[----:B------:R-:W-:Y:S01]  /*5c00*/  IMAD R11, R91, UR4, RZ ;  /* 0x000000045b0b7c24 */ /* 0x000fe2000f8e02ff */
[----:B------:R-:W-:Y:S02]  /*5c10*/  IADD3 R5, R5, R7, RZ ;  /* 0x0000000705057210 */ /* 0x000fe40007ffe0ff */
        /* <DEDUP_REMOVED lines=15> */
.L_x_5508:
        /* <DEDUP_REMOVED lines=13> */
.L_x_5243:
[----:B------:R-:W-:Y:S05]  /*5de0*/  BSYNC B1 ;  /* 0x0000000000017941 */ /* 0x000fea0003800000 */
.L_x_5242:
[----:B------:R-:W-:-:S03]  /*5df0*/  UMOV UR4, 0xffffffff ;  /* 0xffffffff00047882 */ /* 0x000fc60000000000 */
[----:B------:R-:W-:Y:S05]  /*5e00*/  BRA.DIV UR4, `(.L_x_5244) ;  /* 0x0000019a04547947 */ /* 0x000fea000b800000 */
[----:B--2-4-:R2:W4:Y:S04]  /*5e10*/  SHFL.IDX PT, R5, R33, 0x1, 0x1c1f ;  /* 0x003c1f0021057f89 */ /* 0x01452800000e0000 */
[----:B---3--:R2:W3:Y:S02]  /*5e20*/  SHFL.IDX PT, R7, R32, 0x1, 0x1c1f ;  /* 0x003c1f0020077f89 */ /* 0x0084e400000e0000 */
.L_x_5512:
        /* <DEDUP_REMOVED lines=13> */
.L_x_5220:
[----:B------:R-:W-:Y:S05]  /*5f00*/  BSYNC B0 ;  /* 0x0000000000007941 */ /* 0x000fea0003800000 */
.L_x_5200:
        /* <DEDUP_REMOVED lines=17> */
.L_x_5246:
[----:B------:R-:W-:Y:S05]  /*6020*/  BSYNC B0 ;  /* 0x0000000000007941 */ /* 0x000fea0003800000 */
.L_x_5245:
[----:B------:R-:W3:Y:S01]  /*6030*/  SYNCS.PHASECHK.TRANS64.TRYWAIT P3, [R87+URZ+0x228b0], R93 ;  /* 0x0228b05d570075a7 */ /* 0x000ee2000806017f */
[----:B------:R-:W-:Y:S04]  /*6040*/  BSSY B0, `(.L_x_5247) ;  /* 0x0000002000007945 */ /* 0x000fe80003800000 */
[----:B---3--:R-:W-:Y:S05]  /*6050*/  @!P3 BRA `(.L_x_5248) ;  /* 0x00000198000cb947 */ /* 0x008fea0003800000 */
.L_x_5513:
[----:B------:R-:W-:Y:S05]  /*6060*/  BSYNC B0 ;  /* 0x0000000000007941 */ /* 0x000fea0003800000 */
.L_x_5247:
        /* <DEDUP_REMOVED lines=21> */
[----:B------:R-:W-:-:S03]  /*61c0*/  IMAD.WIDE.U32 R4, R203, UR4, R4 ;  /* 0x00000004cb047c25 */ /* 0x000fc6000f8e0004 */
[----:B------:R-:W-:Y:S01]  /*61d0*/  IADD3 R11, R75, R34, RZ ;  /* 0x000000224b0b7210 */ /* 0x000fe20007ffe0ff */
        /* <DEDUP_REMOVED lines=50> */
.L_x_5250:
[----:B------:R-:W-:Y:S05]  /*6500*/  BSYNC B0 ;  /* 0x0000000000007941 */ /* 0x000fea0003800000 */
.L_x_5249:
        /* <DEDUP_REMOVED lines=46> */
.L_x_5252:
[----:B------:R-:W-:Y:S05]  /*67f0*/  BSYNC B0 ;  /* 0x0000000000007941 */ /* 0x000fea0003800000 */
.L_x_5251:
        /* <DEDUP_REMOVED lines=23> */
.L_x_5195:
[----:B------:R-:W3:Y:S01]  /*6970*/  LDL R5, [R1+0x4] ;  /* 0x0000040001057983 */ /* 0x000ee20000100800 */
[----:B------:R-:W0:Y:S01]  /*6980*/  LDC R0, c[0x0][0x448] ;  /* 0x00011200ff007b82 */ /* 0x000e220000000800 */
[----:B------:R-:W-:Y:S02]  /*6990*/  MOV R176, RZ ;  /* 0x000000ff00b07202 */ /* 0x000fe40000000f00 */
[----:B0-----:R-:W-:-:S13]  /*69a0*/  ISETP.NE.AND P1, PT, R0, 0x1, PT ;  /* 0x000000010000780c */ /* 0x001fda0003f25270 */
[----:B------:R-:W0:Y:S08]  /*69b0*/  @P1 LDC R3, c[0x0][0x44c] ;  /* 0x00011300ff031b82 */ /* 0x000e300000000800 */
[----:B------:R-:W4:Y:S01]  /*69c0*/  @P1 LDC R4, c[0x0][0x450] ;  /* 0x00011400ff041b82 */ /* 0x000f220000000800 */
[----:B---3--:R-:W-:-:S04]  /*69d0*/  VIADD R0, R5, 0x7f ;  /* 0x0000007f05007836 */ /* 0x008fc80000000000 */
[----:B0-----:R-:W-:-:S05]  /*69e0*/  @P1 IMAD.HI.U32 R3, R0, R3, RZ ;  /* 0x0000000300031227 */ /* 0x001fca00078e00ff */
[----:B----4-:R-:W-:-:S05]  /*69f0*/  @P1 SHF.R.U32.HI R0, RZ, R4, R3 ;  /* 0x00000004ff001219 */ /* 0x010fca0000011603 */
[----:B------:R-:W-:-:S04]  /*6a00*/  IMAD.IADD R0, R31, 0x1, R0 ;  /* 0x000000011f007824 */ /* 0x000fc800078e0200 */
[----:B------:R-:W-:-:S05]  /*6a10*/  IMAD.HI R0, R0, 0x2aaaaaab, RZ ;  /* 0x2aaaaaab00007827 */ /* 0x000fca00078e02ff */
[----:B------:R-:W-:-:S04]  /*6a20*/  SHF.R.U32.HI R3, RZ, 0x1f, R0 ;  /* 0x0000001fff037819 */ /* 0x000fc80000011600 */
[----:B------:R-:W-:-:S04]  /*6a30*/  LEA.HI.SX32 R3, R0, R3, 0x1c ;  /* 0x0000000300037211 */ /* 0x000fc800078fe2ff */
[----:B------:R-:W-:-:S04]  /*6a40*/  VIMNMX R9, R30, R3, PT ;  /* 0x000000031e097248 */ /* 0x000fc80003fe0100 */
[----:B------:R-:W-:Y:S01]  /*6a50*/  ISETP.GE.AND P1, PT, R9, 0x1, PT ;  /* 0x000000010900780c */ /* 0x000fe20003f26270 */
[----:B------:R-:W-:-:S12]  /*6a60*/  @P0 BRA `(.L_x_5254) ;  /* 0x00000000000c0947 */ /* 0x000fd80003800000 */
[----:B------:R-:W0:Y:S01]  /*6a70*/  FENCE.VIEW.ASYNC.G ;  /* 0x00000000000073c6 */ /* 0x000e220000000100 */
[----:B------:R-:W-:Y:S05]  /*6a80*/  WARPSYNC.ALL ;  /* 0x0000000000007948 */ /* 0x000fea0003800000 */
[----:B0-----:R-:W-:Y:S06]  /*6a90*/  BAR.ARV 0xc, 0x180 ;  /* 0x0306000000007b1d */ /* 0x001fec0000002000 */
.L_x_5254:
[----:B------:R-:W-:Y:S04]  /*6aa0*/  BSSY B0, `(.L_x_5255) ;  /* 0x0000020000007945 */ /* 0x000fe80003800000 */
        /* <DEDUP_REMOVED lines=15> */
[----:B------:R0:W3:Y:S02]  /*6ba0*/  F2I.FTZ.U32.TRUNC.NTZ R5, R4 ;  /* 0x0000000400057305 */ /* 0x0000e4000021f000 */
[----:B0-----:R-:W-:Y:S02]  /*6bb0*/  IMAD.MOV.U32 R4, RZ, RZ, RZ ;  /* 0x000000ffff047224 */ /* 0x001fe400078e00ff */
[----:B---3--:R-:W-:-:S04]  /*6bc0*/  IMAD.MOV R7, RZ, RZ, -R5 ;  /* 0x000000ffff077224 */ /* 0x008fc800078e0a05 */
        /* <DEDUP_REMOVED lines=10> */
[----:B------:R-:W-:Y:S01]  /*6c70*/  @!P2 IMAD.MOV R5, RZ, RZ, -R5 ;  /* 0x000000ffff05a224 */ /* 0x000fe200078e0a05 */
[----:B------:R-:W-:-:S05]  /*6c80*/  @!P1 LOP3.LUT R5, RZ, R10, RZ, 0x33, !PT ;  /* 0x0000000aff059212 */ /* 0x000fca00078e33ff */
[----:B------:R-:W-:-:S07]  /*6c90*/  IMAD.MOV.U32 R176, RZ, RZ, R5 ;  /* 0x000000ffffb07224 */ /* 0x000fce00078e0005 */
.L_x_5256:
[----:B------:R-:W-:Y:S05]  /*6ca0*/  BSYNC B0 ;  /* 0x0000000000007941 */ /* 0x000fea0003800000 */
.L_x_5255:
[----:B------:R-:W3:Y:S01]  /*6cb0*/  LDL R0, [R1+0x58] ;  /* 0x0000580001007983 */ /* 0x000ee20000100800 */
        /* <DEDUP_REMOVED lines=28> */
[----:B--2---:R-:W-:Y:S02]  /*6e80*/  CS2R R98, SRZ ;  /* 0x0000000000627805 */ /* 0x004fe4000001ff00 */
[----:B------:R-:W-:-:S02]  /*6e90*/  CS2R R96, SRZ ;  /* 0x0000000000607805 */ /* 0x000fc4000001ff00 */
[----:B------:R-:W-:Y:S02]  /*6ea0*/  CS2R R94, SRZ ;  /* 0x00000000005e7805 */ /* 0x000fe4000001ff00 */
[----:B------:R-:W-:Y:S02]  /*6eb0*/  CS2R R92, SRZ ;  /* 0x00000000005c7805 */ /* 0x000fe4000001ff00 */
[----:B------:R-:W-:Y:S02]  /*6ec0*/  CS2R R90, SRZ ;  /* 0x00000000005a7805 */ /* 0x000fe4000001ff00 */
[----:B------:R-:W-:Y:S02]  /*6ed0*/  CS2R R88, SRZ ;  /* 0x0000000000587805 */ /* 0x000fe4000001ff00 */
[----:B-1----:R-:W-:Y:S02]  /*6ee0*/  CS2R R86, SRZ ;  /* 0x0000000000567805 */ /* 0x002fe4000001ff00 */
        /* <DEDUP_REMOVED lines=20> */
[----:B-----5:R-:W-:Y:S02]  /*7030*/  CS2R R44, SRZ ;  /* 0x00000000002c7805 */ /* 0x020fe4000001ff00 */
        /* <DEDUP_REMOVED lines=23> */
.L_x_5516:
        /* <DEDUP_REMOVED lines=25> */
[----:B-1----:R-:W-:Y:S05]  /*7340*/  CALL.ABS.NOINC R14 ;  /* 0x000000000e007343 */ /* 0x002fea0003c00000 */
.L_x_5260:
[----:B------:R-:W-:Y:S05]  /*7350*/  BSYNC B6 ;  /* 0x0000000000067941 */ /* 0x000fea0003800000 */
.L_x_5259:
        /* <DEDUP_REMOVED lines=13> */
.L_x_5264:
[----:B--2---:R2:W3:Y:S02]  /*7430*/  SYNCS.PHASECHK.TRANS64.TRYWAIT P0, [R19+URZ+0x22800], R0 ;  /* 0x02280000130075a7 */ /* 0x0044e4000800017f */
[----:B---3--:R-:W-:Y:S05]  /*7440*/  @!P0 NANOSLEEP.SYNCS 0x989680 ;  /* 0x009896800000895d */ /* 0x008fea0003900000 */
[----:B------:R-:W3:Y:S02]  /*7450*/  @!P0 SYNCS.PHASECHK.TRANS64 P0, [R19+URZ+0x22800], R0 ;  /* 0x02280000130085a7 */ /* 0x000ee4000800007f */
[----:B---3--:R-:W-:Y:S05]  /*7460*/  @!P0 BRA `(.L_x_5264) ;  /* 0xfffffffc00f08947 */ /* 0x008fea000383ffff */
.L_x_5263:
[----:B------:R-:W-:Y:S05]  /*7470*/  BSYNC B0 ;  /* 0x0000000000007941 */ /* 0x000fea0003800000 */
.L_x_5262:
[----:B------:R-:W-:Y:S05]  /*7480*/  BRA `(.L_x_5265) ;  /* 0x0000002c00387947 */ /* 0x000fea0003800000 */
.L_x_5261:
        /* <DEDUP_REMOVED lines=30> */
.L_x_5267:
[----:B------:R-:W-:Y:S05]  /*7670*/  BSYNC B6 ;  /* 0x0000000000067941 */ /* 0x000fea0003800000 */
.L_x_5266:
[----:B------:R-:W2:Y:S01]  /*7680*/  LDL R38, [R1+0x4] ;  /* 0x0000040001267983 */ /* 0x000ea20000100800 */
[----:B------:R-:W-:Y:S01]  /*7690*/  LEA.HI R33, R33, R28, RZ, 0x2 ;  /* 0x0000001c21217211 */ /* 0x000fe200078f10ff */
[----:B------:R-:W-:Y:S01]  /*76a0*/  ULDC.U8 UR4, c[0x0][0x410] ;  /* 0x0001040000047ab9 */ /* 0x000fe20000000000 */
[----:B------:R-:W-:Y:S01]  /*76b0*/  BSSY B0, `(.L_x_5268) ;  /* 0x00002a3000007945 */ /* 0x000fe20003800000 */
[----:B------:R-:W-:Y:S02]  /*76c0*/  ISETP.NE.AND P0, PT, RZ, UR4, PT ;  /* 0x00000004ff007c0c */ /* 0x000fe4000bf05270 */
[----:B------:R-:W-:Y:S02]  /*76d0*/  SHF.R.S32.HI R3, RZ, 0x1f, R33 ;  /* 0x0000001fff037819 */ /* 0x000fe40000011421 */
[----:B------:R-:W-:Y:S02]  /*76e0*/  LOP3.LUT R33, R33, 0xfffffffc, RZ, 0xc0, !PT ;  /* 0xfffffffc21217812 */ /* 0x000fe400078ec0ff */
[----:B------:R-:W-:-:S02]  /*76f0*/  LEA.HI R3, R3, R202, RZ, 0x3 ;  /* 0x000000ca03037211 */ /* 0x000fc400078f18ff */
[----:B------:R-:W-:Y:S02]  /*7700*/  IADD3 R7, R28, -R33, RZ ;  /* 0x800000211c077210 */ /* 0x000fe40007ffe0ff */
[----:B------:R-:W-:-:S05]  /*7710*/  LOP3.LUT R3, R3, 0xfffffff8, RZ, 0xc0, !PT ;  /* 0xfffffff803037812 */ /* 0x000fca00078ec0ff */
[C---:B------:R-:W-:Y:S02]  /*7720*/  IMAD.IADD R33, R202.reuse, 0x1, -R3 ;  /* 0x00000001ca217824 */ /* 0x040fe400078e0a03 */
[----:B--2---:R-:W-:Y:S01]  /*7730*/  IMAD.IADD R40, R202, 0x1, R38 ;  /* 0x00000001ca287824 */ /* 0x004fe200078e0226 */
        /* <DEDUP_REMOVED lines=25> */
[----:B------:R-:W-:-:S02]  /*78d0*/  LEA R30, P1, R24, UR6, 0x1 ;  /* 0x00000006181e7c11 */ /* 0x000fc4000f8208ff */
[----:B------:R-:W-:Y:S02]  /*78e0*/  IADD3 R3, R25, R3, RZ ;  /* 0x0000000319037210 */ /* 0x000fe40007ffe0ff */
[----:B------:R-:W-:Y:S02]  /*78f0*/  LEA.HI.X R31, R26, UR5, R31, 0x1, P0 ;  /* 0x000000051a1f7c11 */ /* 0x000fe400080f0c1f */
[----:B------:R-:W-:Y:S01]  /*7900*/  LEA.HI.X R34, R24, UR7, R3, 0x1, P1 ;  /* 0x0000000718227c11 */ /* 0x000fe200088f0c03 */
[----:B------:R-:W-:Y:S06]  /*7910*/  BRA.DIV UR4, `(.L_x_5270) ;  /* 0x0000018204147947 */ /* 0x000fec000b800000 */
[----:B------:R1:W2:Y:S04]  /*7920*/  SHFL.IDX PT, R0, R31, RZ, 0x1c1f ;  /* 0x001c1fff1f007589 */ /* 0x0002a800000e0000 */
[----:B------:R1:W3:Y:S04]  /*7930*/  SHFL.IDX PT, R3, R10, RZ, 0x1c1f ;  /* 0x001c1fff0a037589 */ /* 0x0002e800000e0000 */
[----:B------:R1:W4:Y:S04]  /*7940*/  SHFL.IDX PT, R7, R34, RZ, 0x1c1f ;  /* 0x001c1fff22077589 */ /* 0x00032800000e0000 */
[----:B------:R1:W0:Y:S02]  /*7950*/  SHFL.IDX PT, R8, R30, RZ, 0x1c1f ;  /* 0x001c1fff1e087589 */ /* 0x00022400000e0000 */
.L_x_5522:
[----:B------:R-:W5:Y:S01]  /*7960*/  LDL R4, [R1+0x8] ;  /* 0x0000080001047983 */ /* 0x000f620000100800 */
[----:B------:R-:W-:Y:S01]  /*7970*/  BSSY B1, `(.L_x_5271) ;  /* 0x000001e000017945 */ /* 0x000fe20003800000 */
[----:B------:R-:W-:Y:S02]  /*7980*/  CS2R R26, SRZ ;  /* 0x00000000001a7805 */ /* 0x000fe4000001ff00 */
[----:B------:R-:W-:Y:S02]  /*7990*/  CS2R R24, SRZ ;  /* 0x0000000000187805 */ /* 0x000fe4000001ff00 */
[----:B------:R-:W-:Y:S02]  /*79a0*/  CS2R R28, SRZ ;  /* 0x00000000001c7805 */ /* 0x000fe4000001ff00 */
[----:B------:R-:W-:Y:S01]  /*79b0*/  CS2R R20, SRZ ;  /* 0x0000000000147805 */ /* 0x000fe2000001ff00 */
[----:B-----5:R-:W-:-:S05]  /*79c0*/  IMAD R35, R4, R35, RZ ;  /* 0x0000002304237224 */ /* 0x020fca00078e02ff */
[----:B------:R-:W-:-:S13]  /*79d0*/  ISETP.GE.AND P0, PT, R40, R35, PT ;  /* 0x000000232800720c */ /* 0x000fda0003f06270 */
        /* <DEDUP_REMOVED lines=17> */
[----:B------:R-:W-:-:S04]  /*7af0*/  @!P2 IMAD.WIDE R8, R200, 0x2, R8 ;  /* 0x00000002c808a825 */ /* 0x000fc800078e0208 */
[--C-:B------:R-:W-:Y:S01]  /*7b00*/  @!P3 IMAD.X R5, R0, 0x1, R11.reuse, P0 ;  /* 0x000000010005b824 */ /* 0x100fe200000e060b */
[----:B------:R0:W5:Y:S01]  /*7b10*/  @!P2 LD.E.64 R26, desc[UR42][R8.64] ;  /* 0x0000002a081aa980 */ /* 0x000162000c101b00 */
[----:B------:R-:W-:-:S03]  /*7b20*/  @!P3 IMAD.X R7, R7, 0x1, R11, P1 ;  /* 0x000000010707b824 */ /* 0x000fc600008e060b */
[----:B------:R0:W5:Y:S04]  /*7b30*/  @!P3 LD.E.64 R20, desc[UR42][R4.64] ;  /* 0x0000002a0414b980 */ /* 0x000168000c101b00 */
[----:B------:R0:W5:Y:S02]  /*7b40*/  @!P3 LD.E.64 R24, desc[UR42][R6.64] ;  /* 0x0000002a0618b980 */ /* 0x000164000c101b00 */
.L_x_5272:
[----:B------:R-:W-:Y:S05]  /*7b50*/  BSYNC B1 ;  /* 0x0000000000017941 */ /* 0x000fea0003800000 */
.L_x_5271:
[----:B---3-5:R-:W-:Y:S01]  /*7b60*/  IMAD.MOV.U32 R3, RZ, RZ, R27 ;  /* 0x000000ffff037224 */ /* 0x028fe200078e001b */
[----:B--2---:R-:W-:Y:S01]  /*7b70*/  MOV R0, R26 ;  /* 0x0000001a00007202 */ /* 0x004fe20000000f00 */
[----:B0-----:R-:W-:Y:S01]  /*7b80*/  IMAD.MOV.U32 R4, RZ, RZ, R24 ;  /* 0x000000ffff047224 */ /* 0x001fe200078e0018 */
[----:B------:R-:W-:Y:S01]  /*7b90*/  UMOV UR4, 0xffffffff ;  /* 0xffffffff00047882 */ /* 0x000fe20000000000 */
[----:B------:R-:W-:Y:S01]  /*7ba0*/  IMAD.MOV.U32 R5, RZ, RZ, R25 ;  /* 0x000000ffff057224 */ /* 0x000fe200078e0019 */
[----:B------:R-:W-:Y:S01]  /*7bb0*/  PRMT R37, R0, 0x7610, R37 ;  /* 0x0000761000257816 */ /* 0x000fe20000000025 */
[----:B------:R-:W-:Y:S01]  /*7bc0*/  IMAD.MOV.U32 R0, RZ, RZ, R28 ;  /* 0x000000ffff007224 */ /* 0x000fe200078e001c */
[----:B------:R-:W-:Y:S01]  /*7bd0*/  PRMT R43, R3, 0x5410, R4 ;  /* 0x00005410032b7816 */ /* 0x000fe20000000004 */
[----:B------:R-:W-:Y:S01]  /*7be0*/  IMAD.MOV.U32 R3, RZ, RZ, R29 ;  /* 0x000000ffff037224 */ /* 0x000fe200078e001d */
[----:B------:R-:W-:Y:S01]  /*7bf0*/  PRMT R44, R5, 0x7610, R44 ;  /* 0x00007610052c7816 */ /* 0x000fe2000000002c */
[----:B------:R-:W-:Y:S01]  /*7c00*/  IMAD.MOV.U32 R4, RZ, RZ, R20 ;  /* 0x000000ffff047224 */ /* 0x000fe200078e0014 */
[----:B------:R-:W-:-:S02]  /*7c10*/  MOV R5, R21 ;  /* 0x0000001500057202 */ /* 0x000fc40000000f00 */
[----:B------:R-:W-:Y:S02]  /*7c20*/  CS2R R8, SRZ ;  /* 0x0000000000087805 */ /* 0x000fe4000001ff00 */
[----:B------:R-:W-:Y:S02]  /*7c30*/  PRMT R37, R37, 0x5410, R0 ;  /* 0x0000541025257816 */ /* 0x000fe40000000000 */
[----:B------:R-:W-:Y:S02]  /*7c40*/  PRMT R44, R44, 0x5410, R3 ;  /* 0x000054102c2c7816 */ /* 0x000fe40000000003 */
[----:B------:R-:W-:Y:S01]  /*7c50*/  PRMT R45, R4, 0x5410, R5 ;  /* 0x00005410042d7816 */ /* 0x000fe20000000005 */
[----:B------:R-:W-:Y:S06]  /*7c60*/  BRA.DIV UR4, `(.L_x_5273) ;  /* 0x0000017e04b47947 */ /* 0x000fec000b800000 */
[----:B------:R0:W2:Y:S04]  /*7c70*/  SHFL.IDX PT, R0, R31, 0x1, 0x1c1f ;  /* 0x003c1f001f007f89 */ /* 0x0000a800000e0000 */
[----:B------:R0:W3:Y:S04]  /*7c80*/  SHFL.IDX PT, R3, R10, 0x1, 0x1c1f ;  /* 0x003c1f000a037f89 */ /* 0x0000e800000e0000 */
[----:B----4-:R0:W4:Y:S04]  /*7c90*/  SHFL.IDX PT, R7, R34, 0x1, 0x1c1f ;  /* 0x003c1f0022077f89 */ /* 0x01012800000e0000 */
[----:B-1----:R-:W1:Y:S02]  /*7ca0*/  SHFL.IDX PT, R30, R30, 0x1, 0x1c1f ;  /* 0x003c1f001e1e7f89 */ /* 0x002e6400000e0000 */
.L_x_5528:
        /* <DEDUP_REMOVED lines=17> */
[----:B------:R-:W-:Y:S02]  /*7dc0*/  CS2R R14, SRZ ;  /* 0x00000000000e7805 */ /* 0x000fe4000001ff00 */
[----:B----4-:R-:W-:Y:S01]  /*7dd0*/  MOV R11, R7 ;  /* 0x00000007000b7202 */ /* 0x010fe20000000f00 */
[----:B-1----:R-:W-:-:S06]  /*7de0*/  IMAD.MOV.U32 R10, RZ, RZ, R30 ;  /* 0x000000ffff0a7224 */ /* 0x002fcc00078e001e */
        /* <DEDUP_REMOVED lines=9> */
[----:B------:R-:W-:-:S03]  /*7e80*/  CS2R R10, SRZ ;  /* 0x00000000000a7805 */ /* 0x000fc6000001ff00 */
[--C-:B------:R-:W-:Y:S01]  /*7e90*/  @!P3 IMAD.X R5, R0, 0x1, R36.reuse, P0 ;  /* 0x000000010005b824 */ /* 0x100fe200000e0624 */
[----:B------:R0:W5:Y:S01]  /*7ea0*/  @!P2 LD.E.64 R8, desc[UR42][R30.64] ;  /* 0x0000002a1e08a980 */ /* 0x000162000c101b00 */
[----:B------:R-:W-:-:S03]  /*7eb0*/  @!P3 IMAD.X R7, R7, 0x1, R36, P1 ;  /* 0x000000010707b824 */ /* 0x000fc600008e0624 */
[----:B------:R0:W5:Y:S04]  /*7ec0*/  @!P3 LD.E.64 R12, desc[UR42][R4.64] ;  /* 0x0000002a040cb980 */ /* 0x000168000c101b00 */
[----:B------:R0:W5:Y:S02]  /*7ed0*/  @!P3 LD.E.64 R10, desc[UR42][R6.64] ;  /* 0x0000002a060ab980 */ /* 0x000164000c101b00 */
.L_x_5275:
[----:B------:R-:W-:Y:S05]  /*7ee0*/  BSYNC B1 ;  /* 0x0000000000017941 */ /* 0x000fea0003800000 */
.L_x_5274:
[----:B0---4-:R-:W4:Y:S01]  /*7ef0*/  LDL R7, [R1+0x38] ;  /* 0x0000380001077983 */ /* 0x011f220000100800 */
[----:B------:R-:W0:Y:S01]  /*7f00*/  SYNCS.PHASECHK.TRANS64.TRYWAIT P0, [R19+URZ+0x22800], R34 ;  /* 0x02280022130075a7 */ /* 0x000e22000800017f */
[----:B--2---:R-:W-:Y:S01]  /*7f10*/  IMAD.SHL.U32 R0, R33, 0x40, RZ ;  /* 0x0000004021007824 */ /* 0x004fe200078e00ff */
[----:B-----5:R-:W-:Y:S01]  /*7f20*/  MOV R5, R11 ;  /* 0x0000000b00057202 */ /* 0x020fe20000000f00 */
[----:B------:R-:W-:Y:S01]  /*7f30*/  IMAD.MOV.U32 R4, RZ, RZ, R8 ;  /* 0x000000ffff047224 */ /* 0x000fe200078e0008 */
[----:B------:R-:W-:Y:S01]  /*7f40*/  VIADDMNMX R31, R35, -R38, 0x80, PT ;  /* 0x00000080231f7446 */ /* 0x000fe20003800926 */
[----:B------:R-:W-:Y:S01]  /*7f50*/  IMAD.MOV.U32 R6, RZ, RZ, R14 ;  /* 0x000000ffff067224 */ /* 0x000fe200078e000e */
[----:B---3--:R-:W-:Y:S01]  /*7f60*/  LOP3.LUT R3, R0, 0x1c0, RZ, 0xc0, !PT ;  /* 0x000001c000037812 */ /* 0x008fe200078ec0ff */
[----:B------:R-:W-:Y:S01]  /*7f70*/  BSSY B1, `(.L_x_5276) ;  /* 0x0000015000017945 */ /* 0x000fe20003800000 */
        /* <DEDUP_REMOVED lines=8> */
[----:B-1----:R-:W-:Y:S01]  /*8000*/  PRMT R30, R5, 0x7610, R30 ;  /* 0x00007610051e7816 */ /* 0x002fe2000000001e */
[----:B------:R-:W-:Y:S01]  /*8010*/  IMAD.MOV.U32 R5, RZ, RZ, R12 ;  /* 0x000000ffff057224 */ /* 0x000fe200078e000c */
[----:B------:R-:W-:Y:S02]  /*8020*/  LOP3.LUT P2, RZ, R33, 0x4, RZ, 0xc0, !PT ;  /* 0x0000000421ff7812 */ /* 0x000fe4000784c0ff */
[----:B------:R-:W-:-:S02]  /*8030*/  PRMT R46, R46, 0x5410, R3 ;  /* 0x000054102e2e7816 */ /* 0x000fc40000000003 */
[----:B------:R-:W-:Y:S01]  /*8040*/  PRMT R48, R4, 0x5410, R5 ;  /* 0x0000541004307816 */ /* 0x000fe20000000005 */
[----:B------:R-:W-:Y:S01]  /*8050*/  IMAD.MOV.U32 R5, RZ, RZ, R13 ;  /* 0x000000ffff057224 */ /* 0x000fe200078e000d */
[----:B------:R-:W-:Y:S01]  /*8060*/  ISETP.GE.AND P1, PT, R202, R31, PT ;  /* 0x0000001fca00720c */ /* 0x000fe20003f26270 */
[----:B----4-:R-:W-:-:S04]  /*8070*/  IMAD R0, R7, 0x200, R0 ;  /* 0x0000020007007824 */ /* 0x010fc800078e0200 */
[----:B------:R-:W-:-:S04]  /*8080*/  IMAD R3, R0, 0x2, R19 ;  /* 0x0000000200037824 */ /* 0x000fc800078e0213 */
[C---:B------:R-:W-:Y:S01]  /*8090*/  VIADD R0, R3.reuse, 0x18440 ;  /* 0x0001844003007836 */ /* 0x040fe20000000000 */
[----:B------:R-:W-:Y:S01]  /*80a0*/  IADD3 R4, R3, 0x18400, RZ ;  /* 0x0001840003047810 */ /* 0x000fe20007ffe0ff */
[----:B0-----:R-:W-:Y:S06]  /*80b0*/  @!P0 BRA `(.L_x_5277) ;  /* 0x0000017c00148947 */ /* 0x001fec0003800000 */
.L_x_5529:
[----:B------:R-:W-:Y:S05]  /*80c0*/  BSYNC B1 ;  /* 0x0000000000017941 */ /* 0x000fea0003800000 */
.L_x_5276:
        /* <DEDUP_REMOVED lines=9> */
[----:B------:R-:W1:Y:S01]  /*8160*/  LDS.128 R4, [R3+0x18400] ;  /* 0x0184000003047984 */ /* 0x000e620000000c00 */
[----:B------:R-:W-:Y:S01]  /*8170*/  SHF.R.U32.HI R36, RZ, 0x10, R27 ;  /* 0x00000010ff247819 */ /* 0x000fe2000001161b */
[--C-:B------:R-:W-:Y:S01]  /*8180*/  HADD2.F32 R35, -RZ, R37.reuse.H0_H0 ;  /* 0x20000025ff237230 */ /* 0x100fe20000004100 */
[--C-:B0-----:R-:W-:Y:S01]  /*8190*/  SHF.R.U32.HI R34, RZ, 0x10, R29.reuse ;  /* 0x00000010ff227819 */ /* 0x101fe2000001161d */
[----:B------:R-:W-:Y:S01]  /*81a0*/  HADD2.F32 R33, -RZ, R37.H1_H1 ;  /* 0x30000025ff217230 */ /* 0x000fe20000004100 */
[----:B------:R-:W-:Y:S01]  /*81b0*/  SHF.R.U64 R42, R28, 0x10, R29 ;  /* 0x000000101c2a7819 */ /* 0x000fe2000000121d */
[----:B------:R-:W-:Y:S01]  /*81c0*/  HADD2.F32 R36, -RZ, R36.H0_H0 ;  /* 0x20000024ff247230 */ /* 0x000fe20000004100 */
[----:B------:R-:W-:Y:S01]  /*81d0*/  SHF.R.U64 R41, R26, 0x10, R27 ;  /* 0x000000101a297819 */ /* 0x000fe2000000121b */
[----:B------:R-:W-:Y:S02]  /*81e0*/  HADD2.F32 R34, -RZ, R34.H0_H0 ;  /* 0x20000022ff227230 */ /* 0x000fe40000004100 */
[----:B-1----:R-:W-:-:S02]  /*81f0*/  HADD2.F32 R28, -RZ, R7.H0_H0 ;  /* 0x20000007ff1c7230 */ /* 0x002fc40000004100 */
[----:B------:R-:W-:Y:S02]  /*8200*/  HADD2.F32 R29, -RZ, R7.H1_H1 ;  /* 0x30000007ff1d7230 */ /* 0x000fe40000004100 */
[--C-:B------:R-:W-:Y:S02]  /*8210*/  HADD2.F32 R7, -RZ, R4.reuse.H0_H0 ;  /* 0x20000004ff077230 */ /* 0x100fe40000004100 */
[----:B------:R-:W-:Y:S02]  /*8220*/  HADD2.F32 R4, -RZ, R4.H1_H1 ;  /* 0x30000004ff047230 */ /* 0x000fe40000004100 */
[C---:B------:R-:W-:Y:S01]  /*8230*/  FMUL.FTZ R37, R29.reuse, R36 ;  /* 0x000000241d257220 */ /* 0x040fe20000410000 */
[----:B------:R-:W-:Y:S01]  /*8240*/  FMUL.FTZ R29, R29, R34 ;  /* 0x000000221d1d7220 */ /* 0x000fe20000410000 */
[--C-:B------:R-:W-:Y:S02]  /*8250*/  HADD2.F32 R26, -RZ, R6.reuse.H0_H0 ;  /* 0x20000006ff1a7230 */ /* 0x100fe40000004100 */
[----:B------:R-:W-:Y:S01]  /*8260*/  FMUL.FTZ R38, R4, R35 ;  /* 0x0000002304267220 */ /* 0x000fe20000410000 */
[----:B------:R-:W-:-:S02]  /*8270*/  HADD2.F32 R27, -RZ, R6.H1_H1 ;  /* 0x30000006ff1b7230 */ /* 0x000fc40000004100 */
[C---:B------:R-:W-:Y:S01]  /*8280*/  FFMA.FTZ R39, R28.reuse, R34, -R37 ;  /* 0x000000221c277223 */ /* 0x040fe20000010825 */
[--C-:B------:R-:W-:Y:S02]  /*8290*/  HADD2.F32 R6, -RZ, R5.reuse.H0_H0 ;  /* 0x20000005ff067230 */ /* 0x100fe40000004100 */
[----:B------:R-:W-:Y:S01]  /*82a0*/  FFMA.FTZ R40, R28, R36, R29 ;  /* 0x000000241c287223 */ /* 0x000fe2000001001d */
[-C--:B------:R-:W-:Y:S01]  /*82b0*/  FMUL.FTZ R34, R4, R33.reuse ;  /* 0x0000002104227220 */ /* 0x080fe20000410000 */
[C---:B------:R-:W-:Y:S01]  /*82c0*/  FFMA.FTZ R38, R7.reuse, R33, -R38 ;  /* 0x0000002107267223 */ /* 0x040fe20000010826 */
[----:B------:R-:W-:Y:S02]  /*82d0*/  HADD2.F32 R5, -RZ, R5.H1_H1 ;  /* 0x30000005ff057230 */ /* 0x000fe40000004100 */
[----:B------:R-:W-:Y:S02]  /*82e0*/  HADD2.F32 R33, -RZ, R43.H0_H0 ;  /* 0x2000002bff217230 */ /* 0x000fe40000004100 */
[----:B------:R-:W-:Y:S01]  /*82f0*/  FFMA.FTZ R35, R7, R35, R34 ;  /* 0x0000002307237223 */ /* 0x000fe20000010022 */
[----:B------:R-:W-:-:S02]  /*8300*/  HADD2.F32 R28, -RZ, R44.H1_H1 ;  /* 0x3000002cff1c7230 */ /* 0x000fc40000004100 */
[----:B------:R-:W-:Y:S02]  /*8310*/  HADD2.F32 R29, -RZ, R41.H0_H0 ;  /* 0x20000029ff1d7230 */ /* 0x000fe40000004100 */
[C---:B------:R-:W-:Y:S01]  /*8320*/  FMUL.FTZ R37, R27.reuse, R33 ;  /* 0x000000211b257220 */ /* 0x040fe20000410000 */
[----:B------:R-:W-:Y:S02]  /*8330*/  HADD2.F32 R4, -RZ, R42.H0_H0 ;  /* 0x2000002aff047230 */ /* 0x000fe40000004100 */
[-C--:B------:R-:W-:Y:S01]  /*8340*/  FMUL.FTZ R36, R27, R28.reuse ;  /* 0x0000001c1b247220 */ /* 0x080fe20000410000 */
        /* <DEDUP_REMOVED lines=11> */
.L_x_5281:
[----:B------:R-:W-:Y:S05]  /*8400*/  BSYNC B2 ;  /* 0x0000000000027941 */ /* 0x000fea0003800000 */
.L_x_5280:
[----:B------:R-:W-:Y:S05]  /*8410*/  @P1 BRA `(.L_x_5279) ;  /* 0x0000000000a81947 */ /* 0x000fea0003800000 */
[----:B-1----:R-:W1:Y:S01]  /*8420*/  LDS.128 R4, [R0] ;  /* 0x0000000000047984 */ /* 0x002e620000000c00 */
        /* <DEDUP_REMOVED lines=13> */
[-C--:B------:R-:W-:Y:S01]  /*8500*/  FMUL.FTZ R33, R25, R29.reuse ;  /* 0x0000001d19217220 */ /* 0x080fe20000410000 */
[--C-:B------:R-:W-:Y:S02]  /*8510*/  HADD2.F32 R20, -RZ, R6.reuse.H0_H0 ;  /* 0x20000006ff147230 */ /* 0x100fe40000004100 */
[----:B0-----:R-:W-:Y:S01]  /*8520*/  FMUL.FTZ R34, R4, R28 ;  /* 0x0000001c04227220 */ /* 0x001fe20000410000 */
        /* <DEDUP_REMOVED lines=25> */
.L_x_5279:
[----:B------:R-:W-:Y:S05]  /*86c0*/  BSYNC B1 ;  /* 0x0000000000017941 */ /* 0x000fea0003800000 */
.L_x_5278:
        /* <DEDUP_REMOVED lines=10> */
[----:B------:R-:W-:Y:S01]  /*8770*/  HADD2.F32 R24, -RZ, R46.H0_H0 ;  /* 0x2000002eff187230 */ /* 0x000fe20000004100 */
[----:B------:R-:W-:Y:S01]  /*8780*/  SHF.R.U32.HI R25, RZ, 0x10, R9 ;  /* 0x00000010ff197819 */ /* 0x000fe20000011609 */
        /* <DEDUP_REMOVED lines=12> */
[----:B------:R-:W-:Y:S01]  /*8850*/  FMUL.FTZ R26, R4, R24 ;  /* 0x00000018041a7220 */ /* 0x000fe20000410000 */
[----:B0-----:R-:W-:Y:S01]  /*8860*/  FFMA.FTZ R34, R14, R25, R28 ;  /* 0x000000190e227223 */ /* 0x001fe2000001001c */
[----:B------:R-:W-:-:S02]  /*8870*/  HADD2.F32 R9, -RZ, R6.H1_H1 ;  /* 0x30000006ff097230 */ /* 0x000fc40000004100 */
[-C--:B------:R-:W-:Y:S01]  /*8880*/  FMUL.FTZ R28, R4, R20.reuse ;  /* 0x00000014041c7220 */ /* 0x080fe20000410000 */
[C---:B------:R-:W-:Y:S01]  /*8890*/  FFMA.FTZ R26, R7.reuse, R20, -R26 ;  /* 0x00000014071a7223 */ /* 0x040fe2000001081a */
[--C-:B------:R-:W-:Y:S02]  /*88a0*/  HADD2.F32 R6, -RZ, R5.reuse.H0_H0 ;  /* 0x20000005ff067230 */ /* 0x100fe40000004100 */
[----:B------:R-:W-:Y:S01]  /*88b0*/  FFMA.FTZ R27, R14, R21, -R27 ;  /* 0x000000150e1b7223 */ /* 0x000fe2000001081b */
[----:B------:R-:W-:Y:S02]  /*88c0*/  HADD2.F32 R20, -RZ, R46.H1_H1 ;  /* 0x3000002eff147230 */ /* 0x000fe40000004100 */
[----:B------:R-:W-:Y:S01]  /*88d0*/  FFMA.FTZ R21, R7, R24, R28 ;  /* 0x0000001807157223 */ /* 0x000fe2000001001c */
[----:B------:R-:W-:Y:S02]  /*88e0*/  HADD2.F32 R5, -RZ, R5.H1_H1 ;  /* 0x30000005ff057230 */ /* 0x000fe40000004100 */
[----:B------:R-:W-:-:S02]  /*88f0*/  HADD2.F32 R14, -RZ, R48.H0_H0 ;  /* 0x20000030ff0e7230 */ /* 0x000fc40000004100 */
        /* <DEDUP_REMOVED lines=15> */
.L_x_5284:
[----:B------:R-:W-:Y:S05]  /*89f0*/  BSYNC B1 ;  /* 0x0000000000017941 */ /* 0x000fea0003800000 */
.L_x_5283:
[----:B------:R-:W-:Y:S05]  /*8a00*/  @P1 BRA `(.L_x_5282) ;  /* 0x0000001400b41947 */ /* 0x000fea0003800000 */
[----:B-1----:R-:W1:Y:S01]  /*8a10*/  LDS.128 R4, [R0+0x2000] ;  /* 0x0020000000047984 */ /* 0x002e620000000c00 */
[----:B------:R-:W-:Y:S02]  /*8a20*/  SHF.R.U64 R24, R12, 0x10, R13 ;  /* 0x000000100c187819 */ /* 0x000fe4000000120d */
[----:B------:R-:W-:Y:S02]  /*8a30*/  SHF.R.U32.HI R14, RZ, 0x10, R11 ;  /* 0x00000010ff0e7819 */ /* 0x000fe4000001160b */
[----:B------:R-:W-:Y:S01]  /*8a40*/  SHF.R.U32.HI R12, RZ, 0x10, R13 ;  /* 0x00000010ff0c7819 */ /* 0x000fe2000001160d */
[----:B------:R-:W-:Y:S01]  /*8a50*/  HADD2.F32 R13, -RZ, R47.H0_H0 ;  /* 0x2000002fff0d7230 */ /* 0x000fe20000004100 */
[----:B------:R-:W-:Y:S01]  /*8a60*/  SHF.R.U64 R21, R10, 0x10, R11 ;  /* 0x000000100a157819 */ /* 0x000fe2000000120b */
[----:B------:R-:W-:Y:S02]  /*8a70*/  HADD2.F32 R14, -RZ, R14.H0_H0 ;  /* 0x2000000eff0e7230 */ /* 0x000fe40000004100 */
[----:B------:R-:W-:-:S02]  /*8a80*/  HADD2.F32 R12, -RZ, R12.H0_H0 ;  /* 0x2000000cff0c7230 */ /* 0x000fc40000004100 */
[----:B------:R-:W-:Y:S02]  /*8a90*/  HADD2.F32 R11, -RZ, R48.H1_H1 ;  /* 0x30000030ff0b7230 */ /* 0x000fe40000004100 */
[--C-:B-1----:R-:W-:Y:S02]  /*8aa0*/  HADD2.F32 R10, -RZ, R7.reuse.H1_H1 ;  /* 0x30000007ff0a7230 */ /* 0x102fe40000004100 */
        /* <DEDUP_REMOVED lines=8> */
[----:B------:R-:W-:Y:S01]  /*8b30*/  FFMA.FTZ R20, R9, R12, -R20 ;  /* 0x0000000c09147223 */ /* 0x000fe20000010814 */
[-C--:B------:R-:W-:Y:S01]  /*8b40*/  FMUL.FTZ R12, R4, R11.reuse ;  /* 0x0000000b040c7220 */ /* 0x080fe20000410000 */
[----:B------:R-:W-:Y:S01]  /*8b50*/  FFMA.FTZ R11, R3, R11, -R10 ;  /* 0x0000000b030b7223 */ /* 0x000fe2000001080a */
[--C-:B------:R-:W-:Y:S02]  /*8b60*/  HADD2.F32 R10, -RZ, R30.reuse.H0_H0 ;  /* 0x2000001eff0a7230 */ /* 0x100fe40000004100 */
[----:B------:R-:W-:Y:S01]  /*8b70*/  FFMA.FTZ R15, R9, R14, R15 ;  /* 0x0000000e090f7223 */ /* 0x000fe2000001000f */
[----:B------:R-:W-:Y:S02]  /*8b80*/  HADD2.F32 R6, -RZ, R5.H0_H0 ;  /* 0x20000005ff067230 */ /* 0x000fe40000004100 */
[----:B------:R-:W-:Y:S01]  /*8b90*/  FFMA.FTZ R12, R3, R13, R12 ;  /* 0x0000000d030c7223 */ /* 0x000fe2000001000c */
[----:B------:R-:W-:-:S02]  /*8ba0*/  HADD2.F32 R30, -RZ, R30.H1_H1 ;  /* 0x3000001eff1e7230 */ /* 0x000fc40000004100 */
[C---:B------:R-:W-:Y:S01]  /*8bb0*/  FMUL.FTZ R14, R8.reuse, R10 ;  /* 0x0000000a080e7220 */ /* 0x040fe20000410000 */
[----:B------:R-:W-:Y:S02]  /*8bc0*/  HADD2.F32 R5, -RZ, R5.H1_H1 ;  /* 0x30000005ff057230 */ /* 0x000fe40000004100 */
[----:B------:R-:W-:Y:S02]  /*8bd0*/  HADD2.F32 R9, -RZ, R21.H0_H0 ;  /* 0x20000015ff097230 */ /* 0x000fe40000004100 */
[-C--:B------:R-:W-:Y:S01]  /*8be0*/  FMUL.FTZ R13, R8, R30.reuse ;  /* 0x0000001e080d7220 */ /* 0x080fe20000410000 */
[----:B------:R-:W-:Y:S02]  /*8bf0*/  HADD2.F32 R4, -RZ, R24.H0_H0 ;  /* 0x20000018ff047230 */ /* 0x000fe40000004100 */
[----:B------:R-:W-:Y:S01]  /*8c00*/  FFMA.FTZ R14, R7, R30, -R14 ;  /* 0x0000001e070e7223 */ /* 0x000fe2000001080e */
[----:B------:R-:W-:Y:S01]  /*8c10*/  FMUL.FTZ R3, R5, R9 ;  /* 0x0000000905037220 */ /* 0x000fe20000410000 */
[----:B------:R-:W-:Y:S01]  /*8c20*/  FFMA.FTZ R13, R7, R10, R13 ;  /* 0x0000000a070d7223 */ /* 0x000fe2000001000d */
[----:B------:R-:W-:Y:S01]  /*8c30*/  FMUL.FTZ R8, R5, R4 ;  /* 0x0000000405087220 */ /* 0x000fe20000410000 */
[----:B------:R-:W-:Y:S01]  /*8c40*/  F2FP.F16.F32.PACK_AB R7, R15, R20 ;  /* 0x000000140f07723e */ /* 0x000fe200000000ff */
[----:B------:R-:W-:Y:S01]  /*8c50*/  FFMA.FTZ R3, R6, R4, -R3 ;  /* 0x0000000406037223 */ /* 0x000fe20000010803 */
[----:B------:R-:W-:Y:S01]  /*8c60*/  F2FP.F16.F32.PACK_AB R4, R12, R11 ;  /* 0x0000000b0c04723e */ /* 0x000fe200000000ff */
[----:B------:R-:W-:Y:S01]  /*8c70*/  FFMA.FTZ R8, R6, R9, R8 ;  /* 0x0000000906087223 */ /* 0x000fe20000010008 */
[----:B------:R-:W-:-:S04]  /*8c80*/  F2FP.F16.F32.PACK_AB R6, R13, R14 ;  /* 0x0000000e0d06723e */ /* 0x000fc800000000ff */
[----:B------:R-:W-:-:S05]  /*8c90*/  F2FP.F16.F32.PACK_AB R5, R8, R3 ;  /* 0x000000030805723e */ /* 0x000fca00000000ff */
[----:B------:R3:W-:Y:S01]  /*8ca0*/  STS.128 [R0+0x2000], R4 ;  /* 0x0020000400007388 */ /* 0x0007e20000000c00 */
[----:B------:R-:W-:Y:S05]  /*8cb0*/  BRA `(.L_x_5282) ;  /* 0x0000001400087947 */ /* 0x000fea0003800000 */
.L_x_5269:
[----:B------:R-:W1:Y:S01]  /*8cc0*/  LDC R6, c[0x0][0x448] ;  /* 0x00011200ff067b82 */ /* 0x000e620000000800 */
[----:B------:R-:W-:Y:S01]  /*8cd0*/  IMAD R3, R7, 0x40, R40 ;  /* 0x0000004007037824 */ /* 0x000fe200078e0228 */
[----:B------:R-:W-:Y:S01]  /*8ce0*/  ULDC.64 UR4, c[0x0][0x3f8] ;  /* 0x0000fe0000047ab9 */ /* 0x000fe20000000a00 */
[----:B------:R-:W-:Y:S01]  /*8cf0*/  ULDC.64 UR6, c[0x0][0x408] ;  /* 0x0001020000067ab9 */ /* 0x000fe20000000a00 */
[----:B------:R-:W-:Y:S02]  /*8d00*/  IMAD.MOV.U32 R27, RZ, RZ, R29 ;  /* 0x000000ffff1b7224 */ /* 0x000fe400078e001d */
        /* <DEDUP_REMOVED lines=12> */
[----:B------:R-:W-:Y:S01]  /*8dd0*/  IMAD.WIDE.U32 R24, R3, UR6, R24 ;  /* 0x0000000603187c25 */ /* 0x000fe2000f8e0018 */
[----:B------:R-:W-:Y:S01]  /*8de0*/  LEA R36, P0, R26, UR4, 0x1 ;  /* 0x000000041a247c11 */ /* 0x000fe2000f8008ff */
[----:B------:R-:W-:Y:S01]  /*8df0*/  UMOV UR4, 0xffffffff ;  /* 0xffffffff00047882 */ /* 0x000fe20000000000 */
[----:B------:R-:W-:Y:S01]  /*8e00*/  IADD3 R5, R27, R5, RZ ;  /* 0x000000051b057210 */ /* 0x000fe20007ffe0ff */
[----:B------:R-:W-:Y:S01]  /*8e10*/  IMAD R3, R3, UR7, R0 ;  /* 0x0000000703037c24 */ /* 0x000fe2000f8e0200 */
[----:B------:R-:W-:-:S02]  /*8e20*/  ULDC.64 UR6, c[0x0][0x400] ;  /* 0x0001000000067ab9 */ /* 0x000fc40000000a00 */
[----:B------:R-:W-:Y:S01]  /*8e30*/  LEA R37, P1, R24, UR6, 0x1 ;  /* 0x0000000618257c11 */ /* 0x000fe2000f8208ff */
[----:B------:R-:W-:Y:S01]  /*8e40*/  IMAD.IADD R3, R25, 0x1, R3 ;  /* 0x0000000119037824 */ /* 0x000fe200078e0203 */
[----:B------:R-:W-:-:S04]  /*8e50*/  LEA.HI.X R26, R26, UR5, R5, 0x1, P0 ;  /* 0x000000051a1a7c11 */ /* 0x000fc800080f0c05 */
[----:B------:R-:W-:Y:S01]  /*8e60*/  LEA.HI.X R24, R24, UR7, R3, 0x1, P1 ;  /* 0x0000000718187c11 */ /* 0x000fe200088f0c03 */
[----:B------:R-:W-:Y:S06]  /*8e70*/  BRA.DIV UR4, `(.L_x_5285) ;  /* 0x0000016e04b87947 */ /* 0x000fec000b800000 */
[----:B------:R-:W2:Y:S01]  /*8e80*/  LDL R7, [R1+0x8] ;  /* 0x0000080001077983 */ /* 0x000ea20000100800 */
[----:B------:R-:W1:Y:S03]  /*8e90*/  LDC R27, c[0x0][0x3f4] ;  /* 0x0000fd00ff1b7b82 */ /* 0x000e660000000800 */
[----:B------:R-:W3:Y:S04]  /*8ea0*/  SHFL.IDX PT, R3, R36, RZ, 0x1c1f ;  /* 0x001c1fff24037589 */ /* 0x000ee800000e0000 */
[----:B------:R-:W4:Y:S04]  /*8eb0*/  SHFL.IDX PT, R0, R26, RZ, 0x1c1f ;  /* 0x001c1fff1a007589 */ /* 0x000f2800000e0000 */
[----:B------:R-:W5:Y:S04]  /*8ec0*/  SHFL.IDX PT, R14, R37, RZ, 0x1c1f ;  /* 0x001c1fff250e7589 */ /* 0x000f6800000e0000 */
[----:B------:R-:W0:Y:S01]  /*8ed0*/  SHFL.IDX PT, R4, R24, RZ, 0x1c1f ;  /* 0x001c1fff18047589 */ /* 0x000e2200000e0000 */
[----:B-1----:R-:W-:Y:S01]  /*8ee0*/  ISETP.GE.AND P0, PT, R16, R27, PT ;  /* 0x0000001b1000720c */ /* 0x002fe20003f06270 */
[----:B--2---:R-:W-:-:S05]  /*8ef0*/  IMAD R25, R7, R6, RZ ;  /* 0x0000000607197224 */ /* 0x004fca00078e02ff */
[----:B------:R-:W-:-:S13]  /*8f00*/  ISETP.GE.OR P1, PT, R40, R25, P0 ;  /* 0x000000192800720c */ /* 0x000fda0000726670 */
[C---:B------:R-:W-:Y:S01]  /*8f10*/  @!P1 IMAD.SHL.U32 R5, R16.reuse, 0x2, RZ ;  /* 0x0000000210059824 */ /* 0x040fe200078e00ff */
[----:B------:R-:W-:-:S04]  /*8f20*/  @!P1 SHF.L.U64.HI R7, R16, 0x1, R17 ;  /* 0x0000000110079819 */ /* 0x000fc80000010211 */
[----:B---3--:R-:W-:-:S05]  /*8f30*/  @!P1 IADD3 R8, P2, R3, R5, RZ ;  /* 0x0000000503089210 */ /* 0x008fca0007f5e0ff */
[----:B----4-:R-:W-:-:S06]  /*8f40*/  @!P1 IMAD.X R9, R0, 0x1, R7, P2 ;  /* 0x0000000100099824 */ /* 0x010fcc00010e0607 */
[----:B------:R-:W2:Y:S01]  /*8f50*/  @!P1 LD.E.128 R8, desc[UR42][R8.64] ;  /* 0x0000002a08089980 */ /* 0x000ea2000c101d00 */
[----:B-----5:R-:W-:-:S05]  /*8f60*/  @!P1 IADD3 R14, P2, R14, R5, RZ ;  /* 0x000000050e0e9210 */ /* 0x020fca0007f5e0ff */
[----:B0-----:R-:W-:Y:S02]  /*8f70*/  @!P1 IMAD.X R5, R4, 0x1, R7, P2 ;  /* 0x0000000104059824 */ /* 0x001fe400010e0607 */
[----:B------:R-:W-:-:S06]  /*8f80*/  @!P1 IMAD.MOV.U32 R4, RZ, RZ, R14 ;  /* 0x000000ffff049224 */ /* 0x000fcc00078e000e */
[----:B------:R-:W3:Y:S01]  /*8f90*/  @!P1 LD.E.128 R4, desc[UR42][R4.64] ;  /* 0x0000002a04049980 */ /* 0x000ee2000c101d00 */
[----:B------:R-:W-:Y:S02]  /*8fa0*/  CS2R R20, SRZ ;  /* 0x0000000000147805 */ /* 0x000fe4000001ff00 */
[----:B------:R-:W-:Y:S02]  /*8fb0*/  CS2R R28, SRZ ;  /* 0x00000000001c7805 */ /* 0x000fe4000001ff00 */
[----:B------:R-:W-:Y:S01]  /*8fc0*/  CS2R R30, SRZ ;  /* 0x00000000001e7805 */ /* 0x000fe2000001ff00 */
[----:B------:R-:W0:Y:S01]  /*8fd0*/  SHFL.IDX PT, R14, R37, 0x1, 0x1c1f ;  /* 0x003c1f00250e7f89 */ /* 0x000e2200000e0000 */
[----:B------:R-:W-:-:S03]  /*8fe0*/  CS2R R34, SRZ ;  /* 0x0000000000227805 */ /* 0x000fc6000001ff00 */
[----:B------:R-:W1:Y:S01]  /*8ff0*/  SHFL.IDX PT, R24, R24, 0x1, 0x1c1f ;  /* 0x003c1f0018187f89 */ /* 0x000e6200000e0000 */
[----:B--2---:R-:W-:Y:S01]  /*9000*/  @!P1 IMAD.MOV.U32 R20, RZ, RZ, R8 ;  /* 0x000000ffff149224 */ /* 0x004fe200078e0008 */
[----:B------:R-:W-:Y:S01]  /*9010*/  @!P1 MOV R21, R9 ;  /* 0x0000000900159202 */ /* 0x000fe20000000f00 */
[----:B------:R-:W-:Y:S02]  /*9020*/  @!P1 IMAD.MOV.U32 R28, RZ, RZ, R10 ;  /* 0x000000ffff1c9224 */ /* 0x000fe400078e000a */
[----:B------:R-:W-:Y:S02]  /*9030*/  IMAD.MOV.U32 R0, RZ, RZ, R20 ;  /* 0x000000ffff007224 */ /* 0x000fe400078e0014 */
[----:B------:R-:W-:Y:S02]  /*9040*/  @!P1 IMAD.MOV.U32 R29, RZ, RZ, R11 ;  /* 0x000000ffff1d9224 */ /* 0x000fe400078e000b */
[----:B------:R-:W-:Y:S01]  /*9050*/  IMAD.MOV.U32 R3, RZ, RZ, R21 ;  /* 0x000000ffff037224 */ /* 0x000fe200078e0015 */
[----:B------:R-:W-:Y:S01]  /*9060*/  PRMT R53, R53, 0x5410, R0 ;  /* 0x0000541035357816 */ /* 0x000fe20000000000 */
[----:B------:R-:W-:Y:S01]  /*9070*/  IMAD.MOV.U32 R8, RZ, RZ, R28 ;  /* 0x000000ffff087224 */ /* 0x000fe200078e001c */
[----:B------:R-:W2:Y:S01]  /*9080*/  SHFL.IDX PT, R0, R26, 0x1, 0x1c1f ;  /* 0x003c1f001a007f89 */ /* 0x000ea200000e0000 */
[----:B------:R-:W-:Y:S01]  /*9090*/  IMAD.MOV.U32 R9, RZ, RZ, R29 ;  /* 0x000000ffff097224 */ /* 0x000fe200078e001d */
[----:B------:R-:W-:Y:S01]  /*90a0*/  PRMT R41, R3, 0x7610, R41 ;  /* 0x0000761003297816 */ /* 0x000fe20000000029 */
[----:B---3--:R-:W-:Y:S01]  /*90b0*/  @!P1 IMAD.MOV.U32 R31, RZ, RZ, R5 ;  /* 0x000000ffff1f9224 */ /* 0x008fe200078e0005 */
[----:B------:R-:W-:Y:S01]  /*90c0*/  @!P1 MOV R30, R4 ;  /* 0x00000004001e9202 */ /* 0x000fe20000000f00 */
[----:B------:R-:W-:Y:S01]  /*90d0*/  @!P1 IMAD.MOV.U32 R34, RZ, RZ, R6 ;  /* 0x000000ffff229224 */ /* 0x000fe200078e0006 */
[----:B------:R3:W4:Y:S01]  /*90e0*/  SHFL.IDX PT, R3, R36, 0x1, 0x1c1f ;  /* 0x003c1f0024037f89 */ /* 0x00072200000e0000 */
[----:B------:R-:W-:Y:S01]  /*90f0*/  @!P1 IMAD.MOV.U32 R35, RZ, RZ, R7 ;  /* 0x000000ffff239224 */ /* 0x000fe200078e0007 */
[----:B------:R-:W-:Y:S01]  /*9100*/  PRMT R38, R8, 0x7610, R38 ;  /* 0x0000761008267816 */ /* 0x000fe20000000026 */
[----:B------:R-:W-:-:S02]  /*9110*/  IMAD.MOV.U32 R4, RZ, RZ, R30 ;  /* 0x000000ffff047224 */ /* 0x000fc400078e001e */
[----:B------:R-:W-:Y:S01]  /*9120*/  IMAD.MOV.U32 R5, RZ, RZ, R31 ;  /* 0x000000ffff057224 */ /* 0x000fe200078e001f */
[----:B------:R-:W-:Y:S01]  /*9130*/  MOV R7, R35 ;  /* 0x0000002300077202 */ /* 0x000fe20000000f00 */
[----:B------:R-:W-:Y:S01]  /*9140*/  IMAD.MOV.U32 R6, RZ, RZ, R34 ;  /* 0x000000ffff067224 */ /* 0x000fe200078e0022 */
[----:B---3--:R-:W-:Y:S02]  /*9150*/  PRMT R36, R9, 0x7610, R36 ;  /* 0x0000761009247816 */ /* 0x008fe40000000024 */
[----:B------:R-:W-:Y:S02]  /*9160*/  PRMT R38, R38, 0x5410, R4 ;  /* 0x0000541026267816 */ /* 0x000fe40000000004 */
[----:B------:R-:W-:Y:S02]  /*9170*/  PRMT R43, R5, 0x7610, R43 ;  /* 0x00007610052b7816 */ /* 0x000fe4000000002b */
[----:B------:R-:W-:Y:S02]  /*9180*/  CS2R R4, SRZ ;  /* 0x0000000000047805 */ /* 0x000fe4000001ff00 */
[----:B------:R-:W-:-:S02]  /*9190*/  PRMT R53, R6, 0x7610, R53 ;  /* 0x0000761006357816 */ /* 0x000fc40000000035 */
[----:B012---:R-:W-:-:S07]  /*91a0*/  PRMT R36, R36, 0x5410, R7 ;  /* 0x0000541024247816 */ /* 0x007fce0000000007 */
.L_x_5539:
        /* <DEDUP_REMOVED lines=18> */
[-C--:B----4-:R-:W-:Y:S02]  /*92d0*/  IADD3 R8, P1, R3, R4.reuse, RZ ;  /* 0x0000000403087210 */ /* 0x090fe40007f3e0ff */
[----:B------:R-:W-:-:S03]  /*92e0*/  IADD3 R4, P2, R14, R4, RZ ;  /* 0x000000040e047210 */ /* 0x000fc60007f5e0ff */
[--C-:B------:R-:W-:Y:S02]  /*92f0*/  IMAD.X R9, R0, 0x1, R5.reuse, P1 ;  /* 0x0000000100097824 */ /* 0x100fe400008e0605 */
[----:B------:R-:W-:-:S04]  /*9300*/  IMAD.X R5, R24, 0x1, R5, P2 ;  /* 0x0000000118057824 */ /* 0x000fc800010e0605 */
[----:B------:R-:W5:Y:S04]  /*9310*/  LD.E.128 R8, desc[UR42][R8.64] ;  /* 0x0000002a08087980 */ /* 0x000f68000c101d00 */
[----:B------:R-:W5:Y:S02]  /*9320*/  LD.E.128 R4, desc[UR42][R4.64] ;  /* 0x0000002a04047980 */ /* 0x000f64000c101d00 */
.L_x_5287:
[----:B------:R-:W-:Y:S05]  /*9330*/  BSYNC B1 ;  /* 0x0000000000017941 */ /* 0x000fea0003800000 */
.L_x_5286:
[----:B------:R-:W2:Y:S01]  /*9340*/  LDL R0, [R1+0x4] ;  /* 0x0000040001007983 */ /* 0x000ea20000100800 */
[----:B------:R-:W0:Y:S01]  /*9350*/  SYNCS.PHASECHK.TRANS64.TRYWAIT P1, [R19+URZ+0x22800], R12 ;  /* 0x0228000c130075a7 */ /* 0x000e22000802017f */
[----:B------:R-:W-:Y:S01]  /*9360*/  VIADD R13, R202, 0x40 ;  /* 0x00000040ca0d7836 */ /* 0x000fe20000000000 */
[----:B------:R-:W-:Y:S01]  /*9370*/  BSSY B1, `(.L_x_5288) ;  /* 0x000000f000017945 */ /* 0x000fe20003800000 */
[----:B----45:R-:W-:Y:S02]  /*9380*/  IMAD.MOV.U32 R3, RZ, RZ, R5 ;  /* 0x000000ffff037224 */ /* 0x030fe400078e0005 */
[----:B------:R-:W-:Y:S02]  /*9390*/  IMAD.MOV.U32 R14, RZ, RZ, R9 ;  /* 0x000000ffff0e7224 */ /* 0x000fe400078e0009 */
[----:B------:R-:W-:Y:S01]  /*93a0*/  IMAD.IADD R37, R16, 0x1, R27 ;  /* 0x0000000110257824 */ /* 0x000fe200078e021b */
[----:B--2---:R-:W-:Y:S02]  /*93b0*/  VIADDMNMX R25, R25, -R0, 0x80, PT ;  /* 0x0000008019197446 */ /* 0x004fe40003800900 */
[----:B------:R-:W-:-:S02]  /*93c0*/  MOV R0, R4 ;  /* 0x0000000400007202 */ /* 0x000fc40000000f00 */
[-C--:B------:R-:W-:Y:S02]  /*93d0*/  ISETP.GE.OR P2, PT, R202, R25.reuse, P0 ;  /* 0x00000019ca00720c */ /* 0x080fe40000746670 */
[----:B------:R-:W-:Y:S01]  /*93e0*/  ISETP.GE.OR P0, PT, R13, R25, P0 ;  /* 0x000000190d00720c */ /* 0x000fe20000706670 */
[----:B------:R-:W-:Y:S01]  /*93f0*/  IMAD.MOV.U32 R13, RZ, RZ, R8 ;  /* 0x000000ffff0d7224 */ /* 0x000fe200078e0008 */
[----:B------:R-:W-:Y:S01]  /*9400*/  PRMT R54, R0, 0x5410, R3 ;  /* 0x0000541000367816 */ /* 0x000fe20000000003 */
[----:B------:R-:W-:Y:S02]  /*9410*/  IMAD.MOV.U32 R0, RZ, RZ, R6 ;  /* 0x000000ffff007224 */ /* 0x000fe400078e0006 */
[----:B------:R-:W-:Y:S01]  /*9420*/  IMAD.MOV.U32 R3, RZ, RZ, R7 ;  /* 0x000000ffff037224 */ /* 0x000fe200078e0007 */
[----:B------:R-:W-:-:S04]  /*9430*/  PRMT R56, R13, 0x5410, R14 ;  /* 0x000054100d387816 */ /* 0x000fc8000000000e */
[----:B------:R-:W-:Y:S01]  /*9440*/  PRMT R55, R0, 0x5410, R3 ;  /* 0x0000541000377816 */ /* 0x000fe20000000003 */
[----:B0-----:R-:W-:Y:S06]  /*9450*/  @!P1 BRA `(.L_x_5289) ;  /* 0x0000016c00b09947 */ /* 0x001fec0003800000 */
.L_x_5540:
[----:B------:R-:W-:Y:S05]  /*9460*/  BSYNC B1 ;  /* 0x0000000000017941 */ /* 0x000fea0003800000 */
.L_x_5288:
[----:B------:R-:W-:Y:S01]  /*9470*/  BSSY B1, `(.L_x_5290) ;  /* 0x0000064000017945 */ /* 0x000fe20003800000 */
[----:B------:R-:W-:Y:S01]  /*9480*/  MOV R0, R10 ;  /* 0x0000000a00007202 */ /* 0x000fe20000000f00 */
[----:B------:R-:W-:Y:S01]  /*9490*/  IMAD.MOV.U32 R3, RZ, RZ, R11 ;  /* 0x000000ffff037224 */ /* 0x000fe200078e000b */
[----:B------:R-:W-:Y:S01]  /*94a0*/  LOP3.LUT R37, R37, 0x38, RZ, 0xc0, !PT ;  /* 0x0000003825257812 */ /* 0x000fe200078ec0ff */
        /* <DEDUP_REMOVED lines=96> */
.L_x_5291:
[----:B------:R-:W-:Y:S05]  /*9ab0*/  BSYNC B1 ;  /* 0x0000000000017941 */ /* 0x000fea0003800000 */
.L_x_5290:
[----:B------:R-:W-:Y:S01]  /*9ac0*/  PRMT R41, R0, 0x5410, R3 ;  /* 0x0000541000297816 */ /* 0x000fe20000000003 */
[----:B------:R-:W-:Y:S06]  /*9ad0*/  @P0 BRA `(.L_x_5282) ;  /* 0x0000000400800947 */ /* 0x000fec0003800000 */
[----:B------:R-:W2:Y:S01]  /*9ae0*/  LDL R20, [R1+0x3c] ;  /* 0x00003c0001147983 */ /* 0x000ea20000100800 */
[C---:B01----:R-:W-:Y:S01]  /*9af0*/  IADD3 R12, R202.reuse, 0x40, RZ ;  /* 0x00000040ca0c7810 */ /* 0x043fe20007ffe0ff */
        /* <DEDUP_REMOVED lines=94> */
.L_x_5282:
[----:B------:R-:W-:Y:S05]  /*a0e0*/  BSYNC B0 ;  /* 0x0000000000007941 */ /* 0x000fea0003800000 */
.L_x_5268:
        /* <DEDUP_REMOVED lines=8> */
.L_x_5265:
[----:B-123--:R-:W1:Y:S01]  /*a170*/  S2R R0, SR_TID.X ;  /* 0x0000000000007919 */ /* 0x00ee620000002100 */
[----:B------:R-:W-:Y:S05]  /*a180*/  WARPSYNC.ALL ;  /* 0x0000000000007948 */ /* 0x000fea0003800000 */
[----:B-1----:R-:W-:-:S05]  /*a190*/  SHF.R.U32.HI R0, RZ, 0x7, R0 ;  /* 0x00000007ff007819 */ /* 0x002fca0000011600 */
[----:B------:R-:W-:Y:S01]  /*a1a0*/  VIADD R72, R0, 0x8 ;  /* 0x0000000800487836 */ /* 0x000fe20000000000 */
[----:B------:R-:W-:-:S04]  /*a1b0*/  MOV R0, UR44 ;  /* 0x0000002c00007c02 */ /* 0x000fc80008000f00 */
[----:B------:R1:W-:Y:S01]  /*a1c0*/  BAR.SYNC.DEFER_BLOCKING R72, 0x100 ;  /* 0x000400480000751d */ /* 0x0003e20000010000 */
[----:B------:R-:W-:-:S13]  /*a1d0*/  ISETP.NE.AND P0, PT, R0, 0x3, PT ;  /* 0x000000030000780c */ /* 0x000fda0003f05270 */
[----:B-1----:R-:W-:Y:S05]  /*a1e0*/  @!P0 BRA `(.L_x_5292) ;  /* 0x0000000000048947 */ /* 0x002fea0003800000 */
[----:B------:R-:W-:Y:S01]  /*a1f0*/  BPT.TRAP 0x1 ;  /* 0x000000040000795c */ /* 0x000fe20000300000 */
.L_x_5292:
[----:B0-----:R-:W-:Y:S01]  /*a200*/  IMAD R13, R22, 0x8, R19 ;  /* 0x00000008160d7824 */ /* 0x001fe200078e0213 */
[----:B------:R-:W-:-:S04]  /*a210*/  SHF.L.U32 R74, R204, 0x1f, RZ ;  /* 0x0000001fcc4a7819 */ /* 0x000fc800000006ff */
[----:B------:R0:W1:Y:S01]  /*a220*/  SYNCS.PHASECHK.TRANS64.TRYWAIT P1, [R13+URZ+0x22830], R74 ;  /* 0x0228304a0d0075a7 */ /* 0x000062000802017f */
[----:B------:R-:W-:Y:S05]  /*a230*/  @!P0 BRA `(.L_x_5293) ;  /* 0x0000000000048947 */ /* 0x000fea0003800000 */
[----:B------:R-:W-:Y:S01]  /*a240*/  BPT.TRAP 0x1 ;  /* 0x000000040000795c */ /* 0x000fe20000300000 */
.L_x_5293:
[----:B------:R-:W-:Y:S01]  /*a250*/  VIADD R0, R19, 0x1c400 ;  /* 0x0001c40013007836 */ /* 0x000fe20000000000 */
[----:B------:R-:W-:Y:S01]  /*a260*/  LOP3.LUT R4, R32, 0x10000, RZ, 0xfc, !PT ;  /* 0x0001000020047812 */ /* 0x000fe200078efcff */
[----:B------:R-:W-:-:S03]  /*a270*/  IMAD.MOV.U32 R5, RZ, RZ, 0x40000040 ;  /* 0x40000040ff057424 */ /* 0x000fc600078e00ff */
[----:B------:R-:W-:-:S04]  /*a280*/  SHF.R.U32.HI R0, RZ, 0x4, R0 ;  /* 0x00000004ff007819 */ /* 0x000fc80000011600 */
[----:B------:R-:W-:-:S04]  /*a290*/  LOP3.LUT R0, R0, 0x3fff, RZ, 0xc0, !PT ;  /* 0x00003fff00007812 */ /* 0x000fc800078ec0ff */
[----:B------:R-:W-:-:S05]  /*a2a0*/  LOP3.LUT R0, R0, 0x10000, RZ, 0xfc, !PT ;  /* 0x0001000000007812 */ /* 0x000fca00078efcff */
[----:B------:R2:W-:Y:S01]  /*a2b0*/  STL [R1], R0 ;  /* 0x0000000001007387 */ /* 0x0005e20000100800 */
[----:B-1----:R-:W-:Y:S05]  /*a2c0*/  @P1 BRA `(.L_x_5294) ;  /* 0x0000000000081947 */ /* 0x002fea0003800000 */
[----:B------:R-:W1:Y:S02]  /*a2d0*/  SYNCS.PHASECHK.TRANS64.TRYWAIT P1, [R13+URZ+0x22830], R74 ;  /* 0x0228304a0d0075a7 */ /* 0x000e64000802017f */
[----:B-1----:R-:W-:Y:S05]  /*a2e0*/  @!P1 BRA `(.L_x_5295) ;  /* 0x0000016000209947 */ /* 0x002fea0003800000 */
.L_x_5294:
[----:B--2---:R-:W2:Y:S01]  /*a2f0*/  LDL R0, [R1] ;  /* 0x0000000001007983 */ /* 0x004ea20000100800 */
[----:B------:R-:W-:Y:S01]  /*a300*/  IMAD.MOV.U32 R15, RZ, RZ, 0x40000040 ;  /* 0x40000040ff0f7424 */ /* 0x000fe200078e00ff */
[----:B------:R-:W-:Y:S05]  /*a310*/  WARPSYNC.ALL ;  /* 0x0000000000007948 */ /* 0x000fea0003800000 */
[C---:B------:R-:W-:Y:S01]  /*a320*/  R2UR UR4, R4.reuse ;  /* 0x00000000040472ca */ /* 0x040fe200000e0000 */
[----:B------:R-:W-:Y:S01]  /*a330*/  WARPGROUP.ARRIVE ;  /* 0x00000000000079c5 */ /* 0x000fe20000000000 */
[----:B------:R-:W-:Y:S01]  /*a340*/  R2UR UR5, R5 ;  /* 0x00000000050572ca */ /* 0x000fe200000e0000 */
[C---:B------:R-:W-:Y:S01]  /*a350*/  VIADD R10, R4.reuse, 0x2 ;  /* 0x00000002040a7836 */ /* 0x040fe20000000000 */
[----:B------:R-:W-:Y:S01]  /*a360*/  R2UR UR7, R15 ;  /* 0x000000000f0772ca */ /* 0x000fe200000e0000 */
[----:B------:R-:W-:Y:S01]  /*a370*/  IMAD.MOV.U32 R7, RZ, RZ, 0x40000040 ;  /* 0x40000040ff077424 */ /* 0x000fe200078e00ff */
[----:B------:R-:W-:Y:S01]  /*a380*/  MOV R11, 0x40000040 ;  /* 0x40000040000b7802 */ /* 0x000fe20000000f00 */
[----:B------:R-:W-:-:S02]  /*a390*/  VIADD R8, R4, 0x4 ;  /* 0x0000000404087836 */ /* 0x000fc40000000000 */
[----:B------:R-:W-:Y:S02]  /*a3a0*/  IMAD.MOV.U32 R9, RZ, RZ, 0x40000040 ;  /* 0x40000040ff097424 */ /* 0x000fe400078e00ff */
[----:B------:R-:W-:Y:S02]  /*a3b0*/  IMAD.MOV.U32 R15, RZ, RZ, 0x40000040 ;  /* 0x40000040ff0f7424 */ /* 0x000fe400078e00ff */
[----:B--2---:R-:W-:Y:S02]  /*a3c0*/  IMAD R14, R22, 0x300, R0 ;  /* 0x00000300160e7824 */ /* 0x004fe400078e0200 */
[----:B------:R-:W2:Y:S02]  /*a3d0*/  S2R R0, SR_TID.X ;  /* 0x0000000000007919 */ /* 0x000ea40000002100 */
        /* <DEDUP_REMOVED lines=8> */
[----:B------:R-:W-:Y:S01]  /*a460*/  IMAD.MOV.U32 R7, RZ, RZ, 0x40000040 ;  /* 0x40000040ff077424 */ /* 0x000fe200078e00ff */
[----:B------:R-:W-:Y:S02]  /*a470*/  IADD3 R14, R14, 0x6, RZ ;  /* 0x000000060e0e7810 */ /* 0x000fe40007ffe0ff */
[----:B--2---:R-:W-:-:S04]  /*a480*/  SHF.R.U32.HI R0, RZ, 0x7, R0 ;  /* 0x00000007ff007819 */ /* 0x004fc80000011600 */
[----:B------:R-:W-:Y:S01]  /*a490*/  IADD3 R12, -R0, 0xb, RZ ;  /* 0x0000000b000c7810 */ /* 0x000fe20007ffe1ff */
[----:B------:R-:W-:Y:S02]  /*a4a0*/  WARPGROUP.DEPBAR.LE gsb0, 0x0 ;  /* 0x00008000000079c5 */ /* 0x000fe40000010000 */
[----:B------:R-:W-:-:S06]  /*a4b0*/  WARPGROUP.ARRIVE ;  /* 0x00000000000079c5 */ /* 0x000fcc0000000000 */
[----:B------:R-:W-:Y:S01]  /*a4c0*/  HGMMA.64x96x16.F32 R24, gdesc[UR4], R24, gsb0 ;  /* 0x01600000041879f0 */ /* 0x000fe20008000818 */
[----:B------:R-:W-:Y:S02]  /*a4d0*/  R2UR UR4, R8 ;  /* 0x00000000080472ca */ /* 0x000fe400000e0000 */
[----:B------:R-:W-:Y:S02]  /*a4e0*/  R2UR UR5, R9 ;  /* 0x00000000090572ca */ /* 0x000fe400000e0000 */
[----:B------:R-:W-:Y:S01]  /*a4f0*/  R2UR UR6, R6 ;  /* 0x00000000060672ca */ /* 0x000fe200000e0000 */
[----:B------:R-:W-:Y:S01]  /*a500*/  VIADD R6, R4, 0x6 ;  /* 0x0000000604067836 */ /* 0x000fe20000000000 */
[----:B------:R-:W-:Y:S01]  /*a510*/  R2UR UR7, R7 ;  /* 0x00000000070772ca */ /* 0x000fe200000e0000 */
[----:B------:R-:W-:Y:S01]  /*a520*/  IMAD.MOV.U32 R7, RZ, RZ, 0x40000040 ;  /* 0x40000040ff077424 */ /* 0x000fe200078e00ff */
[----:B------:R-:W-:Y:S02]  /*a530*/  WARPGROUP.DEPBAR.LE gsb0, 0x0 ;  /* 0x00008000000079c5 */ /* 0x000fe40000010000 */
[----:B------:R-:W-:-:S09]  /*a540*/  WARPGROUP.ARRIVE ;  /* 0x00000000000079c5 */ /* 0x000fd20000000000 */
        /* <DEDUP_REMOVED lines=12> */
.L_x_5296:
[----:B------:R-:W3:Y:S01]  /*a610*/  LDL R21, [R1+0x4] ;  /* 0x0000040001157983 */ /* 0x000ee20000100800 */
[----:B------:R-:W-:Y:S01]  /*a620*/  ULDC UR4, c[0x0][0x9d8] ;  /* 0x0002760000047ab9 */ /* 0x000fe20000000800 */
[----:B------:R-:W4:Y:S02]  /*a630*/  LDC R80, c[0x0][0x448] ;  /* 0x00011200ff507b82 */ /* 0x000f240000000800 */
[----:B------:R-:W3:Y:S01]  /*a640*/  LDL R3, [R1+0x40] ;  /* 0x0000400001037983 */ /* 0x000ee20000100800 */
[----:B------:R-:W-:-:S03]  /*a650*/  FMUL.FTZ R75, R24, UR4 ;  /* 0x00000004184b7c20 */ /* 0x000fc60008410000 */
[----:B------:R-:W5:Y:S01]  /*a660*/  LDL R82, [R1+0x28] ;  /* 0x0000280001527983 */ /* 0x000f620000100800 */
[----:B------:R-:W-:Y:S01]  /*a670*/  FMUL.FTZ R24, R34, UR4 ;  /* 0x0000000422187c20 */ /* 0x000fe20008410000 */
[----:B------:R-:W-:Y:S01]  /*a680*/  FMUL.FTZ R79, R32, UR4 ;  /* 0x00000004204f7c20 */ /* 0x000fe20008410000 */
[----:B------:R-:W-:Y:S01]  /*a690*/  FMUL.FTZ R76, R28, UR4 ;  /* 0x000000041c4c7c20 */ /* 0x000fe20008410000 */
[----:B------:R-:W2:Y:S01]  /*a6a0*/  LDL R34, [R1+0x30] ;  /* 0x0000300001227983 */ /* 0x000ea20000100800 */
[----:B------:R-:W-:Y:S01]  /*a6b0*/  FMUL.FTZ R20, R30, UR4 ;  /* 0x000000041e147c20 */ /* 0x000fe20008410000 */
[----:B------:R-:W-:Y:S01]  /*a6c0*/  FMUL.FTZ R42, R42, UR4 ;  /* 0x000000042a2a7c20 */ /* 0x000fe20008410000 */
[----:B------:R-:W-:Y:S01]  /*a6d0*/  FMUL.FTZ R77, R29, UR4 ;  /* 0x000000041d4d7c20 */ /* 0x000fe20008410000 */
[----:B------:R-:W2:Y:S01]  /*a6e0*/  LDL R32, [R1+0x8] ;  /* 0x0000080001207983 */ /* 0x000ea20000100800 */
[----:B------:R-:W-:Y:S01]  /*a6f0*/  FMUL.FTZ R0, R26, UR4 ;  /* 0x000000041a007c20 */ /* 0x000fe20008410000 */
[----:B------:R-:W-:Y:S01]  /*a700*/  FMUL.FTZ R14, R27, UR4 ;  /* 0x000000041b0e7c20 */ /* 0x000fe20008410000 */
[----:B------:R-:W-:Y:S01]  /*a710*/  FMUL.FTZ R15, R31, UR4 ;  /* 0x000000041f0f7c20 */ /* 0x000fe20008410000 */
[----:B------:R-:W-:Y:S01]  /*a720*/  LOP3.LUT R23, R23, 0xfffffffe, RZ, 0xc0, !PT ;  /* 0xfffffffe17177812 */ /* 0x000fe200078ec0ff */
[----:B------:R-:W-:Y:S01]  /*a730*/  FMUL.FTZ R73, R25, UR4 ;  /* 0x0000000419497c20 */ /* 0x000fe20008410000 */
[----:B------:R-:W-:Y:S01]  /*a740*/  FMUL.FTZ R43, R43, UR4 ;  /* 0x000000042b2b7c20 */ /* 0x000fe20008410000 */
[----:B------:R-:W-:Y:S01]  /*a750*/  FMUL.FTZ R47, R47, UR4 ;  /* 0x000000042f2f7c20 */ /* 0x000fe20008410000 */
[----:B------:R-:W-:Y:S01]  /*a760*/  FMUL.FTZ R46, R46, UR4 ;  /* 0x000000042e2e7c20 */ /* 0x000fe20008410000 */
[----:B------:R-:W-:Y:S01]  /*a770*/  FMUL.FTZ R50, R50, UR4 ;  /* 0x0000000432327c20 */ /* 0x000fe20008410000 */
[----:B----4-:R-:W-:Y:S01]  /*a780*/  ISETP.NE.AND P1, PT, R80, 0x1, PT ;  /* 0x000000015000780c */ /* 0x010fe20003f25270 */
[----:B------:R5:W-:Y:S01]  /*a790*/  MUFU.TANH R29, R42 ;  /* 0x0000002a001d7308 */ /* 0x000be20000002400 */
[----:B------:R-:W-:Y:S01]  /*a7a0*/  FMUL.FTZ R25, R35, UR4 ;  /* 0x0000000423197c20 */ /* 0x000fe20008410000 */
[----:B------:R-:W-:Y:S01]  /*a7b0*/  FMUL.FTZ R78, R33, UR4 ;  /* 0x00000004214e7c20 */ /* 0x000fe20008410000 */
[----:B------:R-:W-:Y:S01]  /*a7c0*/  FMUL.FTZ R54, R54, UR4 ;  /* 0x0000000436367c20 */ /* 0x000fe20008410000 */
[----:B------:R-:W-:Y:S01]  /*a7d0*/  FMUL.FTZ R81, R36, UR4 ;  /* 0x0000000424517c20 */ /* 0x000fe20008410000 */
[----:B------:R-:W-:-:S03]  /*a7e0*/  ULDC UR37, c[0x0][0x988] ;  /* 0x0002620000257ab9 */ /* 0x000fc60000000800 */
[----:B------:R-:W4:Y:S04]  /*a7f0*/  MUFU.TANH R0, R0 ;  /* 0x0000000000007308 */ /* 0x000f280000002400 */
[----:B------:R-:W0:Y:S04]  /*a800*/  @P1 LDC R28, c[0x0][0x44c] ;  /* 0x00011300ff1c1b82 */ /* 0x000e280000000800 */
[----:B------:R-:W1:Y:S04]  /*a810*/  MUFU.TANH R14, R14 ;  /* 0x0000000e000e7308 */ /* 0x000e680000002400 */
[----:B------:R-:W4:Y:S04]  /*a820*/  @P1 LDC R30, c[0x0][0x450] ;  /* 0x00011400ff1e1b82 */ /* 0x000f280000000800 */
[----:B------:R-:W1:Y:S01]  /*a830*/  MUFU.TANH R20, R20 ;  /* 0x0000001400147308 */ /* 0x000e620000002400 */
[----:B------:R-:W-:Y:S01]  /*a840*/  @P1 LOP3.LUT R23, R23, 0x1, RZ, 0xfc, !PT ;  /* 0x0000000117171812 */ /* 0x000fe200078efcff */
[----:B------:R-:W-:-:S06]  /*a850*/  FMUL.FTZ R27, R38, UR4 ;  /* 0x00000004261b7c20 */ /* 0x000fcc0008410000 */
[----:B------:R-:W1:Y:S01]  /*a860*/  MUFU.TANH R15, R15 ;  /* 0x0000000f000f7308 */ /* 0x000e620000002400 */
[----:B------:R-:W-:-:S07]  /*a870*/  FMUL.FTZ R26, R39, UR4 ;  /* 0x00000004271a7c20 */ /* 0x000fce0008410000 */
[----:B------:R-:W1:Y:S08]  /*a880*/  MUFU.TANH R24, R24 ;  /* 0x0000001800187308 */ /* 0x000e700000002400 */
[----:B------:R-:W1:Y:S01]  /*a890*/  MUFU.TANH R25, R25 ;  /* 0x0000001900197308 */ /* 0x000e620000002400 */
[----:B------:R-:W-:-:S07]  /*a8a0*/  FMUL.FTZ R38, R41, UR4 ;  /* 0x0000000429267c20 */ /* 0x000fce0008410000 */
[----:B------:R-:W1:Y:S08]  /*a8b0*/  MUFU.TANH R27, R27 ;  /* 0x0000001b001b7308 */ /* 0x000e700000002400 */
[----:B------:R-:W-:Y:S08]  /*a8c0*/  MUFU.TANH R31, R47 ;  /* 0x0000002f001f7308 */ /* 0x000ff00000002400 */
[----:B------:R-:W1:Y:S01]  /*a8d0*/  MUFU.TANH R26, R26 ;  /* 0x0000001a001a7308 */ /* 0x000e620000002400 */
[----:B------:R-:W-:-:S07]  /*a8e0*/  FMUL.FTZ R80, R37, UR4 ;  /* 0x0000000425507c20 */ /* 0x000fce0008410000 */
[----:B------:R-:W-:Y:S08]  /*a8f0*/  MUFU.TANH R46, R46 ;  /* 0x0000002e002e7308 */ /* 0x000ff00000002400 */
[----:B------:R-:W-:Y:S01]  /*a900*/  MUFU.TANH R33, R50 ;  /* 0x0000003200217308 */ /* 0x000fe20000002400 */
[----:B------:R-:W-:Y:S01]  /*a910*/  FMUL.FTZ R55, R55, UR4 ;  /* 0x0000000437377c20 */ /* 0x000fe20008410000 */
[----:B------:R-:W-:-:S06]  /*a920*/  FMUL.FTZ R58, R58, UR4 ;  /* 0x000000043a3a7c20 */ /* 0x000fcc0008410000 */
[----:B------:R-:W-:Y:S01]  /*a930*/  MUFU.TANH R36, R54 ;  /* 0x0000003600247308 */ /* 0x000fe20000002400 */
[----:B------:R-:W-:Y:S01]  /*a940*/  FMUL.FTZ R59, R59, UR4 ;  /* 0x000000043b3b7c20 */ /* 0x000fe20008410000 */
[----:B------:R-:W-:Y:S01]  /*a950*/  FMUL.FTZ R62, R62, UR4 ;  /* 0x000000043e3e7c20 */ /* 0x000fe20008410000 */
[----:B------:R-:W-:-:S05]  /*a960*/  FMUL.FTZ R63, R63, UR4 ;  /* 0x000000043f3f7c20 */ /* 0x000fca0008410000 */
[----:B------:R-:W-:Y:S01]  /*a970*/  MUFU.TANH R59, R59 ;  /* 0x0000003b003b7308 */ /* 0x000fe20000002400 */
[----:B------:R-:W-:-:S07]  /*a980*/  FMUL.FTZ R66, R66, UR4 ;  /* 0x0000000442427c20 */ /* 0x000fce0008410000 */
[----:B------:R-:W-:Y:S01]  /*a990*/  MUFU.TANH R62, R62 ;  /* 0x0000003e003e7308 */ /* 0x000fe20000002400 */
[----:B------:R-:W-:Y:S01]  /*a9a0*/  FMUL.FTZ R67, R67, UR4 ;  /* 0x0000000443437c20 */ /* 0x000fe20008410000 */
[----:B------:R-:W-:-:S06]  /*a9b0*/  FMUL.FTZ R70, R70, UR4 ;  /* 0x0000000446467c20 */ /* 0x000fcc0008410000 */
[----:B------:R-:W-:Y:S01]  /*a9c0*/  MUFU.TANH R66, R66 ;  /* 0x0000004200427308 */ /* 0x000fe20000002400 */
[----:B------:R-:W-:-:S07]  /*a9d0*/  FMUL.FTZ R71, R71, UR4 ;  /* 0x0000000447477c20 */ /* 0x000fce0008410000 */
[----:B------:R-:W-:Y:S08]  /*a9e0*/  MUFU.TANH R70, R70 ;  /* 0x0000004600467308 */ /* 0x000ff00000002400 */
[----:B------:R-:W-:Y:S08]  /*a9f0*/  MUFU.TANH R71, R71 ;  /* 0x0000004700477308 */ /* 0x000ff00000002400 */
[----:B------:R-:W-:Y:S08]  /*aa00*/  MUFU.TANH R75, R75 ;  /* 0x0000004b004b7308 */ /* 0x000ff00000002400 */
[----:B------:R-:W-:Y:S08]  /*aa10*/  MUFU.TANH R73, R73 ;  /* 0x0000004900497308 */ /* 0x000ff00000002400 */
[----:B------:R-:W-:Y:S08]  /*aa20*/  MUFU.TANH R76, R76 ;  /* 0x0000004c004c7308 */ /* 0x000ff00000002400 */
[----:B------:R-:W-:Y:S08]  /*aa30*/  MUFU.TANH R77, R77 ;  /* 0x0000004d004d7308 */ /* 0x000ff00000002400 */
[----:B------:R-:W-:Y:S01]  /*aa40*/  MUFU.TANH R79, R79 ;  /* 0x0000004f004f7308 */ /* 0x000fe20000002400 */
[----:B---3--:R-:W-:-:S07]  /*aa50*/  IMAD.IADD R21, R3, 0x1, R21 ;  /* 0x0000000103157824 */ /* 0x008fce00078e0215 */
[----:B------:R-:W-:Y:S01]  /*aa60*/  MUFU.TANH R78, R78 ;  /* 0x0000004e004e7308 */ /* 0x000fe20000002400 */
[----:B0-----:R-:W-:-:S05]  /*aa70*/  @P1 IMAD.HI.U32 R3, R21, R28, RZ ;  /* 0x0000001c15031227 */ /* 0x001fca00078e00ff */
[----:B----4-:R-:W-:Y:S01]  /*aa80*/  @P1 SHF.R.U32.HI R21, RZ, R30, R3 ;  /* 0x0000001eff151219 */ /* 0x010fe20000011603 */
[----:B-----5:R-:W-:Y:S01]  /*aa90*/  IMAD R42, R176, -0x60, R82 ;  /* 0xffffffa0b02a7824 */ /* 0x020fe200078e0252 */
[----:B------:R-:W-:Y:S03]  /*aaa0*/  MUFU.TANH R81, R81 ;  /* 0x0000005100517308 */ /* 0x000fe60000002400 */
[----:B------:R-:W0:Y:S01]  /*aab0*/  SHFL.IDX PT, R3, R21, 0x1, 0x1c1f ;  /* 0x003c1f0015037f89 */ /* 0x000e2200000e0000 */
[C-C-:B--2---:R-:W-:Y:S02]  /*aac0*/  IADD3 R83, -R34.reuse, 0x61, R42.reuse ;  /* 0x0000006122537810 */ /* 0x144fe40007ffe12a */
[----:B------:R-:W-:-:S03]  /*aad0*/  IADD3 R42, -R34, 0x60, R42 ;  /* 0x00000060222a7810 */ /* 0x000fc60007ffe12a */
[----:B------:R-:W-:Y:S01]  /*aae0*/  IMAD.IADD R83, R83, 0x1, -R32 ;  /* 0x0000000153537824 */ /* 0x000fe200078e0a20 */
[----:B------:R1:W2:Y:S01]  /*aaf0*/  MUFU.TANH R30, R43 ;  /* 0x0000002b001e7308 */ /* 0x0002a20000002400 */
[----:B------:R-:W-:-:S03]  /*ab00*/  FMUL.FTZ R28, R51, UR4 ;  /* 0x00000004331c7c20 */ /* 0x000fc60008410000 */
[----:B0-----:R-:W-:-:S04]  /*ab10*/  VIADDMNMX R3, R3, R83, R42, PT ;  /* 0x0000005303037246 */ /* 0x001fc8000380012a */
[C---:B------:R-:W-:Y:S02]  /*ab20*/  ISETP.GT.AND P1, PT, R3.reuse, RZ, PT ;  /* 0x000000ff0300720c */ /* 0x040fe40003f24270 */
[C---:B------:R-:W-:Y:S02]  /*ab30*/  ISETP.GT.AND P2, PT, R3.reuse, 0x1, PT ;  /* 0x000000010300780c */ /* 0x040fe40003f44270 */
[C---:B------:R-:W-:Y:S02]  /*ab40*/  ISETP.GT.AND P3, PT, R3.reuse, 0x8, PT ;  /* 0x000000080300780c */ /* 0x040fe40003f64270 */
[----:B------:R-:W-:Y:S02]  /*ab50*/  FSEL R51, R0, -INF , P1 ;  /* 0xff80000000337808 */ /* 0x000fe40000800000 */
[----:B-1----:R-:W-:Y:S02]  /*ab60*/  FSEL R43, R14, -INF , P2 ;  /* 0xff8000000e2b7808 */ /* 0x002fe40001000000 */
[----:B------:R-:W-:-:S02]  /*ab70*/  ISETP.GT.AND P1, PT, R3, 0x9, PT ;  /* 0x000000090300780c */ /* 0x000fc40003f24270 */
[----:B------:R-:W-:Y:S02]  /*ab80*/  FSEL R47, R20, -INF , P3 ;  /* 0xff800000142f7808 */ /* 0x000fe40001800000 */
[----:B------:R-:W-:Y:S02]  /*ab90*/  FMNMX.FTZ R0, R51, R43, !PT ;  /* 0x0000002b33007209 */ /* 0x000fe40007810000 */
[----:B------:R-:W-:Y:S02]  /*aba0*/  ISETP.GT.AND P2, PT, R3, 0x10, PT ;  /* 0x000000100300780c */ /* 0x000fe40003f44270 */
[----:B------:R-:W-:Y:S02]  /*abb0*/  FSEL R41, R15, -INF , P1 ;  /* 0xff8000000f297808 */ /* 0x000fe40000800000 */
[----:B------:R-:W-:Y:S02]  /*abc0*/  FMNMX.FTZ R0, R47, R0, !PT ;  /* 0x000000002f007209 */ /* 0x000fe40007810000 */
        /* <DEDUP_REMOVED lines=14> */
[----:B------:R-:W-:Y:S01]  /*acb0*/  FMNMX.FTZ R0, R24, R15, !PT ;  /* 0x0000000f18007209 */ /* 0x000fe20007810000 */
[----:B------:R-:W0:Y:S01]  /*acc0*/  MUFU.TANH R28, R28 ;  /* 0x0000001c001c7308 */ /* 0x000e220000002400 */
[----:B------:R-:W-:Y:S02]  /*acd0*/  ISETP.GT.AND P2, PT, R3, 0x28, PT ;  /* 0x000000280300780c */ /* 0x000fe40003f44270 */
[----:B--2---:R-:W-:Y:S02]  /*ace0*/  FSEL R20, R30, -INF , P1 ;  /* 0xff8000001e147808 */ /* 0x004fe40000800000 */
[----:B------:R-:W-:Y:S02]  /*acf0*/  FMNMX.FTZ R15, R25, R0, !PT ;  /* 0x00000000190f7209 */ /* 0x000fe40007810000 */
[----:B------:R-:W-:-:S02]  /*ad00*/  ISETP.GT.AND P1, PT, R3, 0x29, PT ;  /* 0x000000290300780c */ /* 0x000fc40003f24270 */
[----:B------:R-:W-:Y:S02]  /*ad10*/  FSEL R29, R46, -INF , P2 ;  /* 0xff8000002e1d7808 */ /* 0x000fe40001000000 */
[----:B------:R-:W-:Y:S01]  /*ad20*/  FMNMX.FTZ R0, R20, R15, !PT ;  /* 0x0000000f14007209 */ /* 0x000fe20007810000 */
[----:B------:R-:W1:Y:S01]  /*ad30*/  MUFU.TANH R34, R55 ;  /* 0x0000003700227308 */ /* 0x000e620000002400 */
[----:B------:R-:W-:Y:S02]  /*ad40*/  ISETP.GT.AND P2, PT, R3, 0x30, PT ;  /* 0x000000300300780c */ /* 0x000fe40003f44270 */
[----:B------:R-:W-:Y:S02]  /*ad50*/  FSEL R31, R31, -INF , P1 ;  /* 0xff8000001f1f7808 */ /* 0x000fe40000800000 */
[----:B------:R-:W-:Y:S02]  /*ad60*/  FMNMX.FTZ R0, R29, R0, !PT ;  /* 0x000000001d007209 */ /* 0x000fe40007810000 */
[----:B------:R-:W-:Y:S01]  /*ad70*/  ISETP.GT.AND P1, PT, R3, 0x31, PT ;  /* 0x000000310300780c */ /* 0x000fe20003f24270 */
[----:B------:R-:W2:Y:S01]  /*ad80*/  MUFU.TANH R32, R58 ;  /* 0x0000003a00207308 */ /* 0x000ea20000002400 */
[----:B------:R-:W-:-:S02]  /*ad90*/  FSEL R33, R33, -INF , P2 ;  /* 0xff80000021217808 */ /* 0x000fc40001000000 */
[----:B------:R-:W-:Y:S02]  /*ada0*/  FMNMX.FTZ R0, R31, R0, !PT ;  /* 0x000000001f007209 */ /* 0x000fe40007810000 */
[----:B------:R-:W-:Y:S02]  /*adb0*/  ISETP.GT.AND P2, PT, R3, 0x38, PT ;  /* 0x000000380300780c */ /* 0x000fe40003f44270 */
[----:B0-----:R-:W-:Y:S02]  /*adc0*/  FSEL R35, R28, -INF , P1 ;  /* 0xff8000001c237808 */ /* 0x001fe40000800000 */
[----:B------:R-:W-:Y:S02]  /*add0*/  FMNMX.FTZ R0, R33, R0, !PT ;  /* 0x0000000021007209 */ /* 0x000fe40007810000 */
[----:B------:R-:W-:Y:S02]  /*ade0*/  ISETP.GT.AND P1, PT, R3, 0x39, PT ;  /* 0x000000390300780c */ /* 0x000fe40003f24270 */
[----:B------:R-:W-:-:S02]  /*adf0*/  FSEL R36, R36, -INF , P2 ;  /* 0xff80000024247808 */ /* 0x000fc40001000000 */
[----:B------:R-:W-:Y:S01]  /*ae00*/  FMNMX.FTZ R15, R35, R0, !PT ;  /* 0x00000000230f7209 */ /* 0x000fe20007810000 */
[----:B------:R-:W0:Y:S01]  /*ae10*/  MUFU.TANH R26, R63 ;  /* 0x0000003f001a7308 */ /* 0x000e220000002400 */
[C---:B------:R-:W-:Y:S02]  /*ae20*/  ISETP.GT.AND P2, PT, R3.reuse, 0x40, PT ;  /* 0x000000400300780c */ /* 0x040fe40003f44270 */
[----:B-1----:R-:W-:Y:S02]  /*ae30*/  FSEL R34, R34, -INF , P1 ;  /* 0xff80000022227808 */ /* 0x002fe40000800000 */
[----:B------:R-:W-:Y:S02]  /*ae40*/  FMNMX.FTZ R15, R36, R15, !PT ;  /* 0x0000000f240f7209 */ /* 0x000fe40007810000 */
[----:B------:R-:W-:Y:S02]  /*ae50*/  ISETP.GT.AND P1, PT, R3, 0x41, PT ;  /* 0x000000410300780c */ /* 0x000fe40003f24270 */
[----:B--2---:R-:W-:-:S02]  /*ae60*/  FSEL R32, R32, -INF , P2 ;  /* 0xff80000020207808 */ /* 0x004fc40001000000 */
[----:B------:R-:W-:Y:S01]  /*ae70*/  FMNMX.FTZ R15, R34, R15, !PT ;  /* 0x0000000f220f7209 */ /* 0x000fe20007810000 */
[----:B------:R-:W1:Y:S01]  /*ae80*/  MUFU.TANH R14, R67 ;  /* 0x00000043000e7308 */ /* 0x000e620000002400 */
[----:B------:R-:W-:Y:S02]  /*ae90*/  ISETP.GT.AND P2, PT, R3, 0x48, PT ;  /* 0x000000480300780c */ /* 0x000fe40003f44270 */
[----:B------:R-:W-:Y:S02]  /*aea0*/  FSEL R30, R59, -INF , P1 ;  /* 0xff8000003b1e7808 */ /* 0x000fe40000800000 */
[----:B------:R-:W-:Y:S02]  /*aeb0*/  FMNMX.FTZ R15, R32, R15, !PT ;  /* 0x0000000f200f7209 */ /* 0x000fe40007810000 */
[----:B------:R-:W-:Y:S02]  /*aec0*/  ISETP.GT.AND P1, PT, R3, 0x49, PT ;  /* 0x000000490300780c */ /* 0x000fe40003f24270 */
[----:B------:R-:W-:-:S02]  /*aed0*/  FSEL R28, R62, -INF , P2 ;  /* 0xff8000003e1c7808 */ /* 0x000fc40001000000 */
[----:B------:R-:W-:Y:S02]  /*aee0*/  FMNMX.FTZ R15, R30, R15, !PT ;  /* 0x0000000f1e0f7209 */ /* 0x000fe40007810000 */
[C---:B------:R-:W-:Y:S02]  /*aef0*/  ISETP.GT.AND P2, PT, R3.reuse, 0x50, PT ;  /* 0x000000500300780c */ /* 0x040fe40003f44270 */
[----:B0-----:R-:W-:Y:S02]  /*af00*/  FSEL R26, R26, -INF , P1 ;  /* 0xff8000001a1a7808 */ /* 0x001fe40000800000 */
[----:B------:R-:W-:Y:S02]  /*af10*/  FMNMX.FTZ R55, R28, R15, !PT ;  /* 0x0000000f1c377209 */ /* 0x000fe40007810000 */
[----:B------:R-:W-:Y:S02]  /*af20*/  ISETP.GT.AND P1, PT, R3, 0x51, PT ;  /* 0x000000510300780c */ /* 0x000fe40003f24270 */
[----:B------:R-:W-:-:S02]  /*af30*/  FSEL R15, R66, -INF , P2 ;  /* 0xff800000420f7808 */ /* 0x000fc40001000000 */
[----:B------:R-:W-:Y:S02]  /*af40*/  FMNMX.FTZ R0, R26, R55, !PT ;  /* 0x000000371a007209 */ /* 0x000fe40007810000 */
[----:B------:R-:W-:Y:S02]  /*af50*/  ISETP.GT.AND P2, PT, R3, 0x58, PT ;  /* 0x000000580300780c */ /* 0x000fe40003f44270 */
[----:B-1----:R-:W-:Y:S02]  /*af60*/  FSEL R14, R14, -INF , P1 ;  /* 0xff8000000e0e7808 */ /* 0x002fe40000800000 */
[----:B------:R-:W-:Y:S01]  /*af70*/  FMNMX.FTZ R55, R15, R0, !PT ;  /* 0x000000000f377209 */ /* 0x000fe20007810000 */
[----:B------:R-:W-:Y:S01]  /*af80*/  FMUL.FTZ R46, R44, UR4 ;  /* 0x000000042c2e7c20 */ /* 0x000fe20008410000 */
[----:B------:R-:W-:Y:S02]  /*af90*/  ISETP.GT.AND P1, PT, R3, 0x59, PT ;  /* 0x000000590300780c */ /* 0x000fe40003f24270 */
[----:B------:R-:W-:-:S02]  /*afa0*/  FSEL R3, R70, -INF , P2 ;  /* 0xff80000046037808 */ /* 0x000fc40001000000 */
[----:B------:R-:W-:Y:S02]  /*afb0*/  FMNMX.FTZ R44, R14, R55, !PT ;  /* 0x000000370e2c7209 */ /* 0x000fe40007810000 */
[----:B------:R-:W-:Y:S02]  /*afc0*/  FSEL R0, R71, -INF , P1 ;  /* 0xff80000047007808 */ /* 0x000fe40000800000 */
[----:B------:R-:W-:-:S04]  /*afd0*/  FMNMX.FTZ R55, R3, R44, !PT ;  /* 0x0000002c03377209 */ /* 0x000fc80007810000 */
[----:B------:R-:W-:-:S05]  /*afe0*/  FMNMX.FTZ R55, R0, R55, !PT ;  /* 0x0000003700377209 */ /* 0x000fca0007810000 */
[----:B------:R-:W0:Y:S04]  /*aff0*/  SHFL.BFLY PT, R44, R55, 0x2, 0x1f ;  /* 0x0c401f00372c7f89 */ /* 0x000e2800000e0000 */
[----:B------:R-:W1:Y:S01]  /*b000*/  SHFL.IDX PT, R21, R21, RZ, 0x1c1f ;  /* 0x001c1fff15157589 */ /* 0x000e6200000e0000 */
[----:B0-----:R-:W-:-:S05]  /*b010*/  FMNMX.FTZ R44, R55, R44, !PT ;  /* 0x0000002c372c7209 */ /* 0x001fca0007810000 */
[----:B------:R-:W0:Y:S01]  /*b020*/  SHFL.BFLY PT, R63, R44, 0x1, 0x1f ;  /* 0x0c201f002c3f7f89 */ /* 0x000e2200000e0000 */
[----:B-1----:R-:W-:-:S04]  /*b030*/  VIADDMNMX R83, R21, R83, R42, PT ;  /* 0x0000005315537246 */ /* 0x002fc8000380012a */
[C---:B------:R-:W-:Y:S02]  /*b040*/  ISETP.GT.AND P1, PT, R83.reuse, RZ, PT ;  /* 0x000000ff5300720c */ /* 0x040fe40003f24270 */
[C---:B------:R-:W-:Y:S02]  /*b050*/  ISETP.GT.AND P2, PT, R83.reuse, 0x1, PT ;  /* 0x000000015300780c */ /* 0x040fe40003f44270 */
[----:B------:R-:W-:Y:S02]  /*b060*/  ISETP.GT.AND P3, PT, R83, 0x8, PT ;  /* 0x000000085300780c */ /* 0x000fe40003f64270 */
[----:B------:R-:W-:Y:S02]  /*b070*/  FSEL R75, R75, -INF , P1 ;  /* 0xff8000004b4b7808 */ /* 0x000fe40000800000 */
[----:B------:R-:W-:Y:S01]  /*b080*/  FSEL R42, R73, -INF , P2 ;  /* 0xff800000492a7808 */ /* 0x000fe20001000000 */
[----:B------:R-:W-:Y:S01]  /*b090*/  FMUL.FTZ R54, R56, UR4 ;  /* 0x0000000438367c20 */ /* 0x000fe20008410000 */
[----:B------:R-:W-:Y:S01]  /*b0a0*/  FMUL.FTZ R56, R61, UR4 ;  /* 0x000000043d387c20 */ /* 0x000fe20008410000 */
[----:B------:R-:W-:Y:S01]  /*b0b0*/  ISETP.GT.AND P1, PT, R83, 0x9, PT ;  /* 0x000000095300780c */ /* 0x000fe20003f24270 */
[----:B------:R-:W-:Y:S01]  /*b0c0*/  FMUL.FTZ R40, R40, UR4 ;  /* 0x0000000428287c20 */ /* 0x000fe20008410000 */
[----:B------:R-:W-:-:S02]  /*b0d0*/  FSEL R76, R76, -INF , P3 ;  /* 0xff8000004c4c7808 */ /* 0x000fc40001800000 */
[----:B------:R-:W-:Y:S01]  /*b0e0*/  FMNMX.FTZ R61, R75, R42, !PT ;  /* 0x0000002a4b3d7209 */ /* 0x000fe20007810000 */
[----:B------:R-:W1:Y:S01]  /*b0f0*/  MUFU.TANH R80, R80 ;  /* 0x0000005000507308 */ /* 0x000e620000002400 */
[----:B------:R-:W-:Y:S02]  /*b100*/  ISETP.GT.AND P2, PT, R83, 0x10, PT ;  /* 0x000000105300780c */ /* 0x000fe40003f44270 */
[----:B0-----:R-:W-:Y:S02]  /*b110*/  FMNMX.FTZ R21, R44, R63, !PT ;  /* 0x0000003f2c157209 */ /* 0x001fe40007810000 */
[----:B------:R-:W-:Y:S02]  /*b120*/  FSEL R77, R77, -INF , P1 ;  /* 0xff8000004d4d7808 */ /* 0x000fe40000800000 */
[----:B------:R-:W-:Y:S01]  /*b130*/  FMNMX.FTZ R44, R76, R61, !PT ;  /* 0x0000003d4c2c7209 */ /* 0x000fe20007810000 */
[----:B------:R-:W0:Y:S01]  /*b140*/  MUFU.TANH R40, R40 ;  /* 0x0000002800287308 */ /* 0x000e220000002400 */
[----:B------:R-:W-:Y:S01]  /*b150*/  ISETP.GT.AND P3, PT, R83, 0x11, PT ;  /* 0x000000115300780c */ /* 0x000fe20003f64270 */
[----:B------:R-:W-:Y:S01]  /*b160*/  FMUL.FTZ R62, R21, UR37 ;  /* 0x00000025153e7c20 */ /* 0x000fe20008410000 */
[----:B------:R-:W-:-:S02]  /*b170*/  FSEL R79, R79, -INF , P2 ;  /* 0xff8000004f4f7808 */ /* 0x000fc40001000000 */
[----:B------:R-:W-:Y:S02]  /*b180*/  FMNMX.FTZ R44, R77, R44, !PT ;  /* 0x0000002c4d2c7209 */ /* 0x000fe40007810000 */
[----:B------:R-:W-:Y:S01]  /*b190*/  FSETP.NEU.FTZ.AND P4, PT, R21, -INF , PT ;  /* 0xff8000001500780b */ /* 0x000fe20003f9d000 */
[----:B------:R-:W2:Y:S01]  /*b1a0*/  MUFU.TANH R38, R38 ;  /* 0x0000002600267308 */ /* 0x000ea20000002400 */
[----:B------:R-:W-:Y:S01]  /*b1b0*/  ISETP.GT.AND P1, PT, R83, 0x18, PT ;  /* 0x000000185300780c */ /* 0x000fe20003f24270 */
[----:B------:R-:W-:Y:S01]  /*b1c0*/  FMUL.FTZ R45, R45, UR4 ;  /* 0x000000042d2d7c20 */ /* 0x000fe20008410000 */
[----:B------:R-:W-:Y:S02]  /*b1d0*/  FSEL R78, R78, -INF , P3 ;  /* 0xff8000004e4e7808 */ /* 0x000fe40001800000 */
[----:B------:R-:W-:Y:S02]  /*b1e0*/  FMNMX.FTZ R61, R79, R44, !PT ;  /* 0x0000002c4f3d7209 */ /* 0x000fe40007810000 */
[----:B------:R-:W-:Y:S01]  /*b1f0*/  FSEL R44, R62, RZ, P4 ;  /* 0x000000ff3e2c7208 */ /* 0x000fe20002000000 */
[----:B------:R-:W3:Y:S01]  /*b200*/  MUFU.TANH R46, R46 ;  /* 0x0000002e002e7308 */ /* 0x000ee20000002400 */
[----:B------:R-:W-:Y:S01]  /*b210*/  ISETP.GT.AND P2, PT, R83, 0x19, PT ;  /* 0x000000195300780c */ /* 0x000fe20003f44270 */
[----:B------:R-:W-:Y:S01]  /*b220*/  FMUL.FTZ R50, R48, UR4 ;  /* 0x0000000430327c20 */ /* 0x000fe20008410000 */
[----:B------:R-:W-:-:S02]  /*b230*/  FSEL R81, R81, -INF , P1 ;  /* 0xff80000051517808 */ /* 0x000fc40000800000 */
[----:B------:R-:W-:Y:S01]  /*b240*/  FMNMX.FTZ R62, R78, R61, !PT ;  /* 0x0000003d4e3e7209 */ /* 0x000fe20007810000 */
[----:B------:R-:W-:Y:S01]  /*b250*/  FFMA.FTZ R153, R51, UR37, -R44 ;  /* 0x0000002533997c23 */ /* 0x000fe2000801082c */
[----:B------:R-:W-:Y:S01]  /*b260*/  ISETP.GT.AND P1, PT, R83, 0x20, PT ;  /* 0x000000205300780c */ /* 0x000fe20003f24270 */
[----:B------:R-:W4:Y:S01]  /*b270*/  MUFU.TANH R45, R45 ;  /* 0x0000002d002d7308 */ /* 0x000f220000002400 */
[----:B-1----:R-:W-:Y:S01]  /*b280*/  FSEL R80, R80, -INF , P2 ;  /* 0xff80000050507808 */ /* 0x002fe20001000000 */
[----:B------:R-:W-:Y:S01]  /*b290*/  FMUL.FTZ R48, R49, UR4 ;  /* 0x0000000431307c20 */ /* 0x000fe20008410000 */
[----:B------:R-:W-:Y:S01]  /*b2a0*/  FMNMX.FTZ R51, R81, R62, !PT ;  /* 0x0000003e51337209 */ /* 0x000fe20007810000 */
[----:B------:R-:W-:Y:S01]  /*b2b0*/  FMUL.FTZ R49, R52, UR4 ;  /* 0x0000000434317c20 */ /* 0x000fe20008410000 */
[----:B------:R-:W-:Y:S02]  /*b2c0*/  ISETP.GT.AND P2, PT, R83, 0x21, PT ;  /* 0x000000215300780c */ /* 0x000fe40003f44270 */
[----:B0-----:R-:W-:Y:S01]  /*b2d0*/  FSEL R40, R40, -INF , P1 ;  /* 0xff80000028287808 */ /* 0x001fe20000800000 */
[----:B------:R-:W0:Y:S01]  /*b2e0*/  MUFU.TANH R50, R50 ;  /* 0x0000003200327308 */ /* 0x000e220000002400 */
[----:B------:R-:W-:Y:S01]  /*b2f0*/  FMNMX.FTZ R51, R80, R51, !PT ;  /* 0x0000003350337209 */ /* 0x000fe20007810000 */
[----:B------:R-:W-:Y:S01]  /*b300*/  FMUL.FTZ R52, R53, UR4 ;  /* 0x0000000435347c20 */ /* 0x000fe20008410000 */
[----:B------:R-:W-:-:S02]  /*b310*/  ISETP.GT.AND P1, PT, R83, 0x28, PT ;  /* 0x000000285300780c */ /* 0x000fc40003f24270 */
[----:B--2---:R-:W-:Y:S02]  /*b320*/  FSEL R38, R38, -INF , P2 ;  /* 0xff80000026267808 */ /* 0x004fe40001000000 */
[----:B------:R-:W-:Y:S01]  /*b330*/  FMNMX.FTZ R51, R40, R51, !PT ;  /* 0x0000003328337209 */ /* 0x000fe20007810000 */
[----:B------:R-:W1:Y:S01]  /*b340*/  MUFU.TANH R48, R48 ;  /* 0x0000003000307308 */ /* 0x000e620000002400 */
[----:B------:R-:W-:Y:S01]  /*b350*/  FFMA.FTZ R61, R43, UR37, -R44 ;  /* 0x000000252b3d7c23 */ /* 0x000fe2000801082c */
[C---:B------:R-:W-:Y:S02]  /*b360*/  ISETP.GT.AND P2, PT, R83.reuse, 0x29, PT ;  /* 0x000000295300780c */ /* 0x040fe40003f44270 */
[----:B---3--:R-:W-:Y:S02]  /*b370*/  FSEL R43, R46, -INF , P1 ;  /* 0xff8000002e2b7808 */ /* 0x008fe40000800000 */
[----:B------:R-:W-:Y:S02]  /*b380*/  FMNMX.FTZ R62, R38, R51, !PT ;  /* 0x00000033263e7209 */ /* 0x000fe40007810000 */
[----:B------:R-:W2:Y:S01]  /*b390*/  MUFU.TANH R49, R49 ;  /* 0x0000003100317308 */ /* 0x000ea20000002400 */
[----:B------:R-:W-:Y:S01]  /*b3a0*/  ISETP.GT.AND P1, PT, R83, 0x30, PT ;  /* 0x000000305300780c */ /* 0x000fe20003f24270 */
[----:B------:R-:W-:Y:S01]  /*b3b0*/  FMUL.FTZ R53, R57, UR4 ;  /* 0x0000000439357c20 */ /* 0x000fe20008410000 */
[----:B----4-:R-:W-:-:S02]  /*b3c0*/  FSEL R45, R45, -INF , P2 ;  /* 0xff8000002d2d7808 */ /* 0x010fc40001000000 */
[----:B------:R-:W-:-:S03]  /*b3d0*/  FMNMX.FTZ R62, R43, R62, !PT ;  /* 0x0000003e2b3e7209 */ /* 0x000fc60007810000 */
[----:B------:R-:W3:Y:S01]  /*b3e0*/  MUFU.TANH R52, R52 ;  /* 0x0000003400347308 */ /* 0x000ee20000002400 */
[----:B------:R-:W-:Y:S01]  /*b3f0*/  FFMA.FTZ R155, R47, UR37, -R44 ;  /* 0x000000252f9b7c23 */ /* 0x000fe2000801082c */
[----:B------:R-:W-:Y:S01]  /*b400*/  ISETP.GT.AND P2, PT, R83, 0x31, PT ;  /* 0x000000315300780c */ /* 0x000fe20003f44270 */
[----:B------:R-:W-:Y:S01]  /*b410*/  FMUL.FTZ R55, R60, UR4 ;  /* 0x000000043c377c20 */ /* 0x000fe20008410000 */
[----:B0-----:R-:W-:Y:S02]  /*b420*/  FSEL R47, R50, -INF , P1 ;  /* 0xff800000322f7808 */ /* 0x001fe40000800000 */
[----:B------:R-:W-:Y:S02]  /*b430*/  FMNMX.FTZ R62, R45, R62, !PT ;  /* 0x0000003e2d3e7209 */ /* 0x000fe40007810000 */
[----:B------:R-:W0:Y:S01]  /*b440*/  MUFU.TANH R54, R54 ;  /* 0x0000003600367308 */ /* 0x000e220000002400 */
[----:B------:R-:W-:Y:S02]  /*b450*/  ISETP.GT.AND P1, PT, R83, 0x38, PT ;  /* 0x000000385300780c */ /* 0x000fe40003f24270 */
[----:B-1----:R-:W-:-:S02]  /*b460*/  FSEL R48, R48, -INF , P2 ;  /* 0xff80000030307808 */ /* 0x002fc40001000000 */
[----:B------:R-:W-:-:S03]  /*b470*/  FMNMX.FTZ R51, R47, R62, !PT ;  /* 0x0000003e2f337209 */ /* 0x000fc60007810000 */
[----:B------:R-:W1:Y:S01]  /*b480*/  MUFU.TANH R53, R53 ;  /* 0x0000003500357308 */ /* 0x000e620000002400 */
[----:B------:R-:W-:Y:S01]  /*b490*/  FFMA.FTZ R50, R41, UR37, -R44 ;  /* 0x0000002529327c23 */ /* 0x000fe2000801082c */
[----:B------:R-:W-:Y:S01]  /*b4a0*/  ISETP.GT.AND P2, PT, R83, 0x39, PT ;  /* 0x000000395300780c */ /* 0x000fe20003f44270 */
[----:B------:R-:W-:Y:S01]  /*b4b0*/  FMUL.FTZ R58, R64, UR4 ;  /* 0x00000004403a7c20 */ /* 0x000fe20008410000 */
[----:B--2---:R-:W-:Y:S02]  /*b4c0*/  FSEL R41, R49, -INF , P1 ;  /* 0xff80000031297808 */ /* 0x004fe40000800000 */
[----:B------:R-:W-:Y:S02]  /*b4d0*/  FMNMX.FTZ R62, R48, R51, !PT ;  /* 0x00000033303e7209 */ /* 0x000fe40007810000 */
[----:B------:R-:W2:Y:S01]  /*b4e0*/  MUFU.TANH R55, R55 ;  /* 0x0000003700377308 */ /* 0x000ea20000002400 */
[----:B------:R-:W-:Y:S01]  /*b4f0*/  ISETP.GT.AND P1, PT, R83, 0x40, PT ;  /* 0x000000405300780c */ /* 0x000fe20003f24270 */
[----:B------:R-:W-:Y:S01]  /*b500*/  FMUL.FTZ R57, R65, UR4 ;  /* 0x0000000441397c20 */ /* 0x000fe20008410000 */
[----:B---3--:R-:W-:-:S02]  /*b510*/  FSEL R49, R52, -INF , P2 ;  /* 0xff80000034317808 */ /* 0x008fc40001000000 */
        /* <DEDUP_REMOVED lines=8> */
[----:B------:R-:W-:Y:S01]  /*b5a0*/  ISETP.GT.AND P1, PT, R83, 0x48, PT ;  /* 0x000000485300780c */ /* 0x000fe20003f24270 */
[----:B------:R-:W-:Y:S01]  /*b5b0*/  FMUL.FTZ R60, R69, UR4 ;  /* 0x00000004453c7c20 */ /* 0x000fe20008410000 */
[----:B-1----:R-:W-:-:S02]  /*b5c0*/  FSEL R51, R53, -INF , P2 ;  /* 0xff80000035337808 */ /* 0x002fc40001000000 */
[----:B------:R-:W-:-:S03]  /*b5d0*/  FMNMX.FTZ R62, R39, R62, !PT ;  /* 0x0000003e273e7209 */ /* 0x000fc60007810000 */
[----:B------:R-:W1:Y:S01]  /*b5e0*/  MUFU.TANH R57, R57 ;  /* 0x0000003900397308 */ /* 0x000e620000002400 */
[----:B------:R-:W-:Y:S01]  /*b5f0*/  FFMA.FTZ R52, R37, UR37, -R44 ;  /* 0x0000002525347c23 */ /* 0x000fe2000801082c */
[----:B------:R-:W-:Y:S02]  /*b600*/  ISETP.GT.AND P2, PT, R83, 0x49, PT ;  /* 0x000000495300780c */ /* 0x000fe40003f44270 */
[----:B--2---:R-:W-:Y:S02]  /*b610*/  FSEL R37, R55, -INF , P1 ;  /* 0xff80000037257808 */ /* 0x004fe40000800000 */
[----:B------:R-:W-:Y:S02]  /*b620*/  FMNMX.FTZ R62, R51, R62, !PT ;  /* 0x0000003e333e7209 */ /* 0x000fe40007810000 */
[----:B------:R-:W2:Y:S01]  /*b630*/  MUFU.TANH R59, R59 ;  /* 0x0000003b003b7308 */ /* 0x000ea20000002400 */
[----:B------:R-:W-:Y:S02]  /*b640*/  ISETP.GT.AND P1, PT, R83, 0x50, PT ;  /* 0x000000505300780c */ /* 0x000fe40003f24270 */
[----:B---3--:R-:W-:-:S02]  /*b650*/  FSEL R53, R56, -INF , P2 ;  /* 0xff80000038357808 */ /* 0x008fc40001000000 */
[----:B------:R-:W-:-:S03]  /*b660*/  FMNMX.FTZ R62, R37, R62, !PT ;  /* 0x0000003e253e7209 */ /* 0x000fc60007810000 */
[----:B------:R-:W3:Y:S01]  /*b670*/  MUFU.TANH R60, R60 ;  /* 0x0000003c003c7308 */ /* 0x000ee20000002400 */
[--C-:B------:R-:W-:Y:S01]  /*b680*/  FFMA.FTZ R171, R27, UR37, -R44.reuse ;  /* 0x000000251bab7c23 */ /* 0x100fe2000801082c */
[----:B------:R-:W-:Y:S02]  /*b690*/  ISETP.GT.AND P2, PT, R83, 0x51, PT ;  /* 0x000000515300780c */ /* 0x000fe40003f44270 */
[----:B0-----:R-:W-:Y:S02]  /*b6a0*/  FSEL R58, R58, -INF , P1 ;  /* 0xff8000003a3a7808 */ /* 0x001fe40000800000 */
[----:B------:R-:W-:Y:S01]  /*b6b0*/  FMNMX.FTZ R27, R53, R62, !PT ;  /* 0x0000003e351b7209 */ /* 0x000fe20007810000 */
[----:B------:R-:W-:Y:S01]  /*b6c0*/  FFMA.FTZ R54, R24, UR37, -R44 ;  /* 0x0000002518367c23 */ /* 0x000fe2000801082c */
[----:B------:R-:W-:Y:S02]  /*b6d0*/  ISETP.GT.AND P1, PT, R83, 0x58, PT ;  /* 0x000000585300780c */ /* 0x000fe40003f24270 */
[----:B-1----:R-:W-:-:S02]  /*b6e0*/  FSEL R57, R57, -INF , P2 ;  /* 0xff80000039397808 */ /* 0x002fc40001000000 */
[----:B------:R-:W-:Y:S02]  /*b6f0*/  FMNMX.FTZ R24, R58, R27, !PT ;  /* 0x0000001b3a187209 */ /* 0x000fe40007810000 */
[----:B------:R-:W-:Y:S02]  /*b700*/  ISETP.GT.AND P2, PT, R83, 0x59, PT ;  /* 0x000000595300780c */ /* 0x000fe40003f44270 */
[----:B--2---:R-:W-:Y:S02]  /*b710*/  FSEL R59, R59, -INF , P1 ;  /* 0xff8000003b3b7808 */ /* 0x004fe40000800000 */
[----:B------:R-:W-:Y:S02]  /*b720*/  FMNMX.FTZ R24, R57, R24, !PT ;  /* 0x0000001839187209 */ /* 0x000fe40007810000 */
[----:B---3--:R-:W-:Y:S02]  /*b730*/  FSEL R27, R60, -INF , P2 ;  /* 0xff8000003c1b7808 */ /* 0x008fe40001000000 */
[----:B------:R-:W-:-:S04]  /*b740*/  FMNMX.FTZ R24, R59, R24, !PT ;  /* 0x000000183b187209 */ /* 0x000fc80007810000 */
[----:B------:R-:W-:Y:S01]  /*b750*/  FMNMX.FTZ R24, R27, R24, !PT ;  /* 0x000000181b187209 */ /* 0x000fe20007810000 */
[----:B------:R-:W-:-:S04]  /*b760*/  FFMA.FTZ R165, R25, UR37, -R44 ;  /* 0x0000002519a57c23 */ /* 0x000fc8000801082c */
[----:B------:R-:W0:Y:S01]  /*b770*/  SHFL.BFLY PT, R25, R24, 0x2, 0x1f ;  /* 0x0c401f0018197f89 */ /* 0x000e2200000e0000 */
[----:B------:R-:W-:Y:S01]  /*b780*/  FFMA.FTZ R56, R20, UR37, -R44 ;  /* 0x0000002514387c23 */ /* 0x000fe2000801082c */
[----:B0-----:R-:W-:-:S05]  /*b790*/  FMNMX.FTZ R25, R24, R25, !PT ;  /* 0x0000001918197209 */ /* 0x001fca0007810000 */
[----:B------:R-:W0:Y:S01]  /*b7a0*/  SHFL.BFLY PT, R20, R25, 0x1, 0x1f ;  /* 0x0c201f0019147f89 */ /* 0x000e2200000e0000 */
[--C-:B------:R-:W-:Y:S01]  /*b7b0*/  FFMA.FTZ R159, R28, UR37, -R44.reuse ;  /* 0x000000251c9f7c23 */ /* 0x100fe2000801082c */
[----:B------:R-:W-:Y:S01]  /*b7c0*/  FFMA.FTZ R175, R3, UR37, -R44 ;  /* 0x0000002503af7c23 */ /* 0x000fe2000801082c */
[----:B0-----:R-:W-:-:S04]  /*b7d0*/  FMNMX.FTZ R20, R25, R20, !PT ;  /* 0x0000001419147209 */ /* 0x001fc80007810000 */
[C---:B------:R-:W-:Y:S01]  /*b7e0*/  FSETP.NEU.FTZ.AND P1, PT, R20.reuse, -INF , PT ;  /* 0xff8000001400780b */ /* 0x040fe20003f3d000 */
[----:B------:R-:W-:-:S05]  /*b7f0*/  FMUL.FTZ R28, R20, UR37 ;  /* 0x00000025141c7c20 */ /* 0x000fca0008410000 */
[----:B------:R-:W-:-:S05]  /*b800*/  FSEL R28, R28, RZ, P1 ;  /* 0x000000ff1c1c7208 */ /* 0x000fca0000800000 */
[--C-:B------:R-:W-:Y:S01]  /*b810*/  FFMA.FTZ R152, R75, UR37, -R28.reuse ;  /* 0x000000254b987c23 */ /* 0x100fe2000801081c */
[--C-:B------:R-:W-:Y:S01]  /*b820*/  FFMA.FTZ R3, R42, UR37, -R28.reuse ;  /* 0x000000252a037c23 */ /* 0x100fe2000801081c */
[----:B------:R-:W-:Y:S01]  /*b830*/  FFMA.FTZ R154, R76, UR37, -R28 ;  /* 0x000000254c9a7c23 */ /* 0x000fe2000801081c */
[----:B------:R-:W-:Y:S01]  /*b840*/  MUFU.EX2 R153, R153 ;  /* 0x0000009900997308 */ /* 0x000fe20000000800 */
[----:B------:R-:W-:Y:S01]  /*b850*/  FFMA.FTZ R173, R15, UR37, -R44 ;  /* 0x000000250fad7c23 */ /* 0x000fe2000801082c */
[----:B------:R-:W-:-:S06]  /*b860*/  FFMA.FTZ R15, R77, UR37, -R28 ;  /* 0x000000254d0f7c23 */ /* 0x000fcc000801081c */
[----:B------:R-:W-:Y:S01]  /*b870*/  MUFU.EX2 R152, R152 ;  /* 0x0000009800987308 */ /* 0x000fe20000000800 */
[----:B------:R-:W-:-:S07]  /*b880*/  FFMA.FTZ R168, R79, UR37, -R28 ;  /* 0x000000254fa87c23 */ /* 0x000fce000801081c */
[----:B------:R-:W0:Y:S08]  /*b890*/  MUFU.EX2 R3, R3 ;  /* 0x0000000300037308 */ /* 0x000e300000000800 */
[----:B------:R-:W1:Y:S01]  /*b8a0*/  MUFU.EX2 R46, R61 ;  /* 0x0000003d002e7308 */ /* 0x000e620000000800 */
[----:B------:R-:W-:-:S07]  /*b8b0*/  FFMA.FTZ R25, R78, UR37, -R28 ;  /* 0x000000254e197c23 */ /* 0x000fce000801081c */
[----:B------:R-:W2:Y:S08]  /*b8c0*/  MUFU.EX2 R154, R154 ;  /* 0x0000009a009a7308 */ /* 0x000eb00000000800 */
[----:B------:R-:W3:Y:S01]  /*b8d0*/  MUFU.EX2 R155, R155 ;  /* 0x0000009b009b7308 */ /* 0x000ee20000000800 */
[----:B------:R-:W-:-:S07]  /*b8e0*/  FFMA.FTZ R170, R81, UR37, -R28 ;  /* 0x0000002551aa7c23 */ /* 0x000fce000801081c */
[----:B------:R-:W4:Y:S01]  /*b8f0*/  MUFU.EX2 R15, R15 ;  /* 0x0000000f000f7308 */ /* 0x000f220000000800 */
[----:B------:R-:W-:-:S07]  /*b900*/  FFMA.FTZ R166, R43, UR37, -R28 ;  /* 0x000000252ba67c23 */ /* 0x000fce000801081c */
[----:B------:R-:W5:Y:S01]  /*b910*/  MUFU.EX2 R50, R50 ;  /* 0x0000003200327308 */ /* 0x000f620000000800 */
[--C-:B------:R-:W-:Y:S01]  /*b920*/  FFMA.FTZ R167, R29, UR37, -R44.reuse ;  /* 0x000000251da77c23 */ /* 0x100fe2000801082c */
[--C-:B------:R-:W-:Y:S01]  /*b930*/  FFMA.FTZ R161, R33, UR37, -R44.reuse ;  /* 0x0000002521a17c23 */ /* 0x100fe2000801082c */
[----:B------:R-:W-:-:S05]  /*b940*/  FFMA.FTZ R24, R34, UR37, -R44 ;  /* 0x0000002522187c23 */ /* 0x000fca000801082c */
[----:B------:R-:W5:Y:S01]  /*b950*/  MUFU.EX2 R168, R168 ;  /* 0x000000a800a87308 */ /* 0x000f620000000800 */
[----:B0-----:R-:W-:Y:S01]  /*b960*/  FADD.FTZ R43, R152, R3 ;  /* 0x00000003982b7221 */ /* 0x001fe20000010000 */
[----:B------:R-:W-:Y:S01]  /*b970*/  FFMA.FTZ R157, R32, UR37, -R44 ;  /* 0x00000025209d7c23 */ /* 0x000fe2000801082c */
[----:B------:R-:W-:-:S05]  /*b980*/  FFMA.FTZ R29, R80, UR37, -R28 ;  /* 0x00000025501d7c23 */ /* 0x000fca000801081c */
[----:B------:R-:W0:Y:S01]  /*b990*/  MUFU.EX2 R169, R169 ;  /* 0x000000a900a97308 */ /* 0x000e220000000800 */
[----:B------:R-:W-:Y:S01]  /*b9a0*/  FFMA.FTZ R33, R45, UR37, -R28 ;  /* 0x000000252d217c23 */ /* 0x000fe2000801081c */
[----:B-1----:R-:W-:Y:S01]  /*b9b0*/  FADD.FTZ R34, R153, R46 ;  /* 0x0000002e99227221 */ /* 0x002fe20000010000 */
[----:B------:R-:W-:Y:S02]  /*b9c0*/  VIADD R32, R13, 0x22840 ;  /* 0x000228400d207836 */ /* 0x000fe40000000000 */
[----:B------:R-:W-:Y:S01]  /*b9d0*/  FFMA.FTZ R163, R36, UR37, -R44 ;  /* 0x0000002524a37c23 */ /* 0x000fe2000801082c */
[----:B------:R-:W-:Y:S02]  /*b9e0*/  IMAD.U32 R45, RZ, RZ, UR41 ;  /* 0x00000029ff2d7e24 */ /* 0x000fe4000f8e00ff */
[----:B------:R-:W1:Y:S01]  /*b9f0*/  MUFU.EX2 R25, R25 ;  /* 0x0000001900197308 */ /* 0x000e620000000800 */
[----:B--2---:R-:W-:Y:S01]  /*ba00*/  FADD.FTZ R36, R154, R43 ;  /* 0x0000002b9a247221 */ /* 0x004fe20000010000 */
[--C-:B------:R-:W-:Y:S01]  /*ba10*/  FFMA.FTZ R156, R39, UR37, -R28.reuse ;  /* 0x00000025279c7c23 */ /* 0x100fe2000801081c */
[----:B------:R-:W-:-:S05]  /*ba20*/  FFMA.FTZ R164, R40, UR37, -R28 ;  /* 0x0000002528a47c23 */ /* 0x000fca000801081c */
[----:B------:R-:W2:Y:S01]  /*ba30*/  MUFU.EX2 R52, R52 ;  /* 0x0000003400347308 */ /* 0x000ea20000000800 */
[----:B---3--:R-:W-:Y:S01]  /*ba40*/  FADD.FTZ R39, R155, R34 ;  /* 0x000000229b277221 */ /* 0x008fe20000010000 */
[----:B------:R-:W-:Y:S01]  /*ba50*/  PRMT R32, R45, 0x654, R32 ;  /* 0x000006542d207816 */ /* 0x000fe20000000020 */
[----:B------:R-:W-:-:S05]  /*ba60*/  FFMA.FTZ R60, R31, UR37, -R44 ;  /* 0x000000251f3c7c23 */ /* 0x000fca000801082c */
[----:B------:R-:W3:Y:S01]  /*ba70*/  MUFU.EX2 R170, R170 ;  /* 0x000000aa00aa7308 */ /* 0x000ee20000000800 */
[----:B----4-:R-:W-:Y:S01]  /*ba80*/  FADD.FTZ R43, R15, R36 ;  /* 0x000000240f2b7221 */ /* 0x010fe20000010000 */
[----:B------:R-:W-:Y:S01]  /*ba90*/  FFMA.FTZ R31, R38, UR37, -R28 ;  /* 0x00000025261f7c23 */ /* 0x000fe2000801081c */
[----:B-----5:R-:W-:Y:S01]  /*baa0*/  FADD.FTZ R34, R50, R39 ;  /* 0x0000002732227221 */ /* 0x020fe20000010000 */
[----:B------:R4:W-:Y:S04]  /*bab0*/  SYNCS.ARRIVE.TRANS64.RED.A1T0 RZ, [R32+URZ], RZ ;  /* 0x000000ff20ff79a7 */ /* 0x0009e8000810043f */
[----:B------:R-:W5:Y:S08]  /*bac0*/  MUFU.EX2 R171, R171 ;  /* 0x000000ab00ab7308 */ /* 0x000f700000000800 */
[----:B------:R-:W5:Y:S01]  /*bad0*/  MUFU.EX2 R29, R29 ;  /* 0x0000001d001d7308 */ /* 0x000f620000000800 */
[----:B----4-:R-:W-:Y:S01]  /*bae0*/  FADD.FTZ R32, R168, R43 ;  /* 0x0000002ba8207221 */ /* 0x010fe20000010000 */
[----:B0-----:R-:W-:-:S06]  /*baf0*/  FADD.FTZ R43, R169, R34 ;  /* 0x00000022a92b7221 */ /* 0x001fcc0000010000 */
[----:B------:R-:W0:Y:S01]  /*bb00*/  MUFU.EX2 R54, R54 ;  /* 0x0000003600367308 */ /* 0x000e220000000800 */
[----:B-1----:R-:W-:Y:S01]  /*bb10*/  FADD.FTZ R45, R25, R32 ;  /* 0x00000020192d7221 */ /* 0x002fe20000010000 */
[----:B--2---:R-:W-:-:S06]  /*bb20*/  FADD.FTZ R32, R52, R43 ;  /* 0x0000002b34207221 */ /* 0x004fcc0000010000 */
[----:B------:R-:W1:Y:S08]  /*bb30*/  MUFU.EX2 R164, R164 ;  /* 0x000000a400a47308 */ /* 0x000e700000000800 */
[----:B------:R-:W2:Y:S01]  /*bb40*/  MUFU.EX2 R165, R165 ;  /* 0x000000a500a57308 */ /* 0x000ea20000000800 */
[----:B------:R-:W-:Y:S01]  /*bb50*/  FFMA.FTZ R158, R37, UR37, -R28 ;  /* 0x00000025259e7c23 */ /* 0x000fe2000801081c */
[----:B---3--:R-:W-:-:S06]  /*bb60*/  FADD.FTZ R34, R170, R45 ;  /* 0x0000002daa227221 */ /* 0x008fcc0000010000 */
[----:B------:R-:W3:Y:S01]  /*bb70*/  MUFU.EX2 R31, R31 ;  /* 0x0000001f001f7308 */ /* 0x000ee20000000800 */
[----:B------:R-:W-:Y:S01]  /*bb80*/  FFMA.FTZ R160, R47, UR37, -R28 ;  /* 0x000000252fa07c23 */ /* 0x000fe2000801081c */
[----:B-----5:R-:W-:-:S06]  /*bb90*/  FADD.FTZ R37, R171, R32 ;  /* 0x00000020ab257221 */ /* 0x020fcc0000010000 */
[----:B------:R-:W4:Y:S01]  /*bba0*/  MUFU.EX2 R56, R56 ;  /* 0x0000003800387308 */ /* 0x000f220000000800 */
[----:B------:R-:W-:Y:S01]  /*bbb0*/  FFMA.FTZ R62, R35, UR37, -R44 ;  /* 0x00000025233e7c23 */ /* 0x000fe2000801082c */
[----:B------:R-:W-:-:S06]  /*bbc0*/  FADD.FTZ R43, R29, R34 ;  /* 0x000000221d2b7221 */ /* 0x000fcc0000010000 */
[----:B------:R-:W5:Y:S01]  /*bbd0*/  MUFU.EX2 R166, R166 ;  /* 0x000000a600a67308 */ /* 0x000f620000000800 */
[----:B------:R-:W-:Y:S01]  /*bbe0*/  FFMA.FTZ R35, R48, UR37, -R28 ;  /* 0x0000002530237c23 */ /* 0x000fe2000801081c */
[----:B0-----:R-:W-:-:S06]  /*bbf0*/  FADD.FTZ R32, R54, R37 ;  /* 0x0000002536207221 */ /* 0x001fcc0000010000 */
[----:B------:R-:W0:Y:S01]  /*bc00*/  MUFU.EX2 R167, R167 ;  /* 0x000000a700a77308 */ /* 0x000e220000000800 */
[----:B-1----:R-:W-:Y:S01]  /*bc10*/  FADD.FTZ R34, R164, R43 ;  /* 0x0000002ba4227221 */ /* 0x002fe20000010000 */
[----:B------:R-:W-:-:S06]  /*bc20*/  FFMA.FTZ R162, R41, UR37, -R28 ;  /* 0x0000002529a27c23 */ /* 0x000fcc000801081c */
[----:B------:R-:W1:Y:S01]  /*bc30*/  MUFU.EX2 R33, R33 ;  /* 0x0000002100217308 */ /* 0x000e620000000800 */
[----:B--2---:R-:W-:-:S07]  /*bc40*/  FADD.FTZ R37, R165, R32 ;  /* 0x00000020a5257221 */ /* 0x004fce0000010000 */
[----:B------:R-:W2:Y:S01]  /*bc50*/  MUFU.EX2 R60, R60 ;  /* 0x0000003c003c7308 */ /* 0x000ea20000000800 */
[----:B---3--:R-:W-:Y:S01]  /*bc60*/  FADD.FTZ R43, R31, R34 ;  /* 0x000000221f2b7221 */ /* 0x008fe20000010000 */
[----:B------:R-:W-:-:S06]  /*bc70*/  FFMA.FTZ R41, R49, UR37, -R28 ;  /* 0x0000002531297c23 */ /* 0x000fcc000801081c */
[----:B------:R-:W3:Y:S01]  /*bc80*/  MUFU.EX2 R160, R160 ;  /* 0x000000a000a07308 */ /* 0x000ee20000000800 */
[----:B----4-:R-:W-:-:S07]  /*bc90*/  FADD.FTZ R32, R56, R37 ;  /* 0x0000002538207221 */ /* 0x010fce0000010000 */
[----:B------:R-:W4:Y:S01]  /*bca0*/  MUFU.EX2 R161, R161 ;  /* 0x000000a100a17308 */ /* 0x000f220000000800 */
[----:B-----5:R-:W-:Y:S01]  /*bcb0*/  FADD.FTZ R34, R166, R43 ;  /* 0x0000002ba6227221 */ /* 0x020fe20000010000 */
[----:B0-----:R-:W-:-:S06]  /*bcc0*/  FADD.FTZ R37, R167, R32 ;  /* 0x00000020a7257221 */ /* 0x001fcc0000010000 */
[----:B------:R-:W0:Y:S08]  /*bcd0*/  MUFU.EX2 R35, R35 ;  /* 0x0000002300237308 */ /* 0x000e300000000800 */
[----:B------:R-:W5:Y:S01]  /*bce0*/  MUFU.EX2 R62, R62 ;  /* 0x0000003e003e7308 */ /* 0x000f620000000800 */
[----:B-1----:R-:W-:Y:S01]  /*bcf0*/  FADD.FTZ R43, R33, R34 ;  /* 0x00000022212b7221 */ /* 0x002fe20000010000 */
[----:B------:R-:W-:-:S06]  /*bd00*/  FFMA.FTZ R39, R51, UR37, -R28 ;  /* 0x0000002533277c23 */ /* 0x000fcc000801081c */
[----:B------:R-:W1:Y:S01]  /*bd10*/  MUFU.EX2 R162, R162 ;  /* 0x000000a200a27308 */ /* 0x000e620000000800 */
[----:B--2---:R-:W-:Y:S01]  /*bd20*/  FADD.FTZ R32, R60, R37 ;  /* 0x000000253c207221 */ /* 0x004fe20000010000 */
[----:B------:R-:W-:-:S06]  /*bd30*/  FFMA.FTZ R30, R30, UR37, -R44 ;  /* 0x000000251e1e7c23 */ /* 0x000fcc000801082c */
[----:B------:R-:W2:Y:S01]  /*bd40*/  MUFU.EX2 R163, R163 ;  /* 0x000000a300a37308 */ /* 0x000ea20000000800 */
[----:B---3--:R-:W-:Y:S01]  /*bd50*/  FADD.FTZ R34, R160, R43 ;  /* 0x0000002ba0227221 */ /* 0x008fe20000010000 */
[----:B----4-:R-:W-:-:S06]  /*bd60*/  FADD.FTZ R37, R161, R32 ;  /* 0x00000020a1257221 */ /* 0x010fcc0000010000 */
[----:B------:R-:W3:Y:S08]  /*bd70*/  MUFU.EX2 R41, R41 ;  /* 0x0000002900297308 */ /* 0x000ef00000000800 */
[----:B------:R-:W4:Y:S01]  /*bd80*/  MUFU.EX2 R24, R24 ;  /* 0x0000001800187308 */ /* 0x000f220000000800 */
[----:B0-----:R-:W-:Y:S01]  /*bd90*/  FADD.FTZ R43, R35, R34 ;  /* 0x00000022232b7221 */ /* 0x001fe20000010000 */
[----:B-----5:R-:W-:-:S06]  /*bda0*/  FADD.FTZ R32, R62, R37 ;  /* 0x000000253e207221 */ /* 0x020fcc0000010000 */
[----:B------:R-:W0:Y:S01]  /*bdb0*/  MUFU.EX2 R156, R156 ;  /* 0x0000009c009c7308 */ /* 0x000e220000000800 */
[----:B------:R-:W-:-:S07]  /*bdc0*/  FFMA.FTZ R26, R26, UR37, -R44 ;  /* 0x000000251a1a7c23 */ /* 0x000fce000801082c */
[----:B------:R-:W5:Y:S01]  /*bdd0*/  MUFU.EX2 R157, R157 ;  /* 0x0000009d009d7308 */ /* 0x000f620000000800 */
[----:B------:R-:W-:Y:S01]  /*bde0*/  FFMA.FTZ R53, R53, UR37, -R28 ;  /* 0x0000002535357c23 */ /* 0x000fe2000801081c */
[----:B-1----:R-:W-:Y:S01]  /*bdf0*/  FADD.FTZ R34, R162, R43 ;  /* 0x0000002ba2227221 */ /* 0x002fe20000010000 */
[----:B------:R-:W-:-:S05]  /*be00*/  F2FP.F16.F32.PACK_AB R152, R3, R152 ;  /* 0x000000980398723e */ /* 0x000fca00000000ff */
[----:B------:R-:W1:Y:S01]  /*be10*/  MUFU.EX2 R39, R39 ;  /* 0x0000002700277308 */ /* 0x000e620000000800 */
[--C-:B------:R-:W-:Y:S01]  /*be20*/  FFMA.FTZ R58, R58, UR37, -R28.reuse ;  /* 0x000000253a3a7c23 */ /* 0x100fe2000801081c */
[--C-:B------:R-:W-:Y:S01]  /*be30*/  FFMA.FTZ R57, R57, UR37, -R28.reuse ;  /* 0x0000002539397c23 */ /* 0x100fe2000801081c */
[----:B------:R-:W-:-:S05]  /*be40*/  FFMA.FTZ R59, R59, UR37, -R28 ;  /* 0x000000253b3b7c23 */ /* 0x000fca000801081c */
[----:B------:R-:W1:Y:S01]  /*be50*/  MUFU.EX2 R30, R30 ;  /* 0x0000001e001e7308 */ /* 0x000e620000000800 */
[----:B--2---:R-:W-:Y:S01]  /*be60*/  FADD.FTZ R3, R163, R32 ;  /* 0x00000020a3037221 */ /* 0x004fe20000010000 */
[----:B------:R-:W-:Y:S01]  /*be70*/  FFMA.FTZ R28, R27, UR37, -R28 ;  /* 0x000000251b1c7c23 */ /* 0x000fe2000801081c */
[----:B------:R-:W-:-:S05]  /*be80*/  F2FP.F16.F32.PACK_AB R154, R15, R154 ;  /* 0x0000009a0f9a723e */ /* 0x000fca00000000ff */
[----:B------:R-:W2:Y:S01]  /*be90*/  MUFU.EX2 R158, R158 ;  /* 0x0000009e009e7308 */ /* 0x000ea20000000800 */
[----:B---3--:R-:W-:Y:S01]  /*bea0*/  FADD.FTZ R15, R41, R34 ;  /* 0x00000022290f7221 */ /* 0x008fe20000010000 */
[----:B----4-:R-:W-:-:S06]  /*beb0*/  FADD.FTZ R32, R24, R3 ;  /* 0x0000000318207221 */ /* 0x010fcc0000010000 */
[----:B------:R-:W3:Y:S01]  /*bec0*/  MUFU.EX2 R159, R159 ;  /* 0x0000009f009f7308 */ /* 0x000ee20000000800 */
[----:B------:R-:W-:Y:S01]  /*bed0*/  FFMA.FTZ R14, R14, UR37, -R44 ;  /* 0x000000250e0e7c23 */ /* 0x000fe2000801082c */
[----:B0-----:R-:W-:-:S06]  /*bee0*/  FADD.FTZ R34, R156, R15 ;  /* 0x0000000f9c227221 */ /* 0x001fcc0000010000 */
[----:B------:R-:W0:Y:S01]  /*bef0*/  MUFU.EX2 R27, R53 ;  /* 0x00000035001b7308 */ /* 0x000e220000000800 */
[----:B-----5:R-:W-:-:S07]  /*bf00*/  FADD.FTZ R3, R157, R32 ;  /* 0x000000209d037221 */ /* 0x020fce0000010000 */
[----:B------:R-:W4:Y:S01]  /*bf10*/  MUFU.EX2 R26, R26 ;  /* 0x0000001a001a7308 */ /* 0x000f220000000800 */
[----:B-1----:R-:W-:Y:S01]  /*bf20*/  FADD.FTZ R15, R39, R34 ;  /* 0x00000022270f7221 */ /* 0x002fe20000010000 */
[----:B------:R-:W-:-:S06]  /*bf30*/  FADD.FTZ R32, R30, R3 ;  /* 0x000000031e207221 */ /* 0x000fcc0000010000 */
[----:B------:R-:W-:Y:S08]  /*bf40*/  MUFU.EX2 R173, R173 ;  /* 0x000000ad00ad7308 */ /* 0x000ff00000000800 */
[----:B------:R-:W1:Y:S01]  /*bf50*/  MUFU.EX2 R58, R58 ;  /* 0x0000003a003a7308 */ /* 0x000e620000000800 */
[----:B------:R-:W-:Y:S01]  /*bf60*/  FFMA.FTZ R0, R0, UR37, -R44 ;  /* 0x0000002500007c23 */ /* 0x000fe2000801082c */
[----:B--2---:R-:W-:Y:S01]  /*bf70*/  FADD.FTZ R34, R158, R15 ;  /* 0x0000000f9e227221 */ /* 0x004fe20000010000 */
[----:B---3--:R-:W-:-:S05]  /*bf80*/  FADD.FTZ R3, R159, R32 ;  /* 0x000000209f037221 */ /* 0x008fca0000010000 */
[----:B------:R-:W-:Y:S08]  /*bf90*/  MUFU.EX2 R14, R14 ;  /* 0x0000000e000e7308 */ /* 0x000ff00000000800 */
[----:B------:R-:W2:Y:S01]  /*bfa0*/  MUFU.EX2 R57, R57 ;  /* 0x0000003900397308 */ /* 0x000ea20000000800 */
[----:B0-----:R-:W-:Y:S01]  /*bfb0*/  FADD.FTZ R15, R27, R34 ;  /* 0x000000221b0f7221 */ /* 0x001fe20000010000 */
[----:B----4-:R-:W-:-:S06]  /*bfc0*/  FADD.FTZ R34, R26, R3 ;  /* 0x000000031a227221 */ /* 0x010fcc0000010000 */
[----:B------:R-:W-:Y:S08]  /*bfd0*/  MUFU.EX2 R175, R175 ;  /* 0x000000af00af7308 */ /* 0x000ff00000000800 */
[----:B------:R-:W0:Y:S01]  /*bfe0*/  MUFU.EX2 R59, R59 ;  /* 0x0000003b003b7308 */ /* 0x000e220000000800 */
[----:B------:R-:W-:Y:S01]  /*bff0*/  F2FP.F16.F32.PACK_AB R163, R24, R163 ;  /* 0x000000a318a3723e */ /* 0x000fe200000000ff */
[----:B-1----:R-:W-:Y:S01]  /*c000*/  FADD.FTZ R24, R58, R15 ;  /* 0x0000000f3a187221 */ /* 0x002fe20000010000 */
[----:B------:R-:W-:-:S05]  /*c010*/  FADD.FTZ R3, R173, R34 ;  /* 0x00000022ad037221 */ /* 0x000fca0000010000 */
[----:B------:R-:W1:Y:S08]  /*c020*/  MUFU.EX2 R28, R28 ;  /* 0x0000001c001c7308 */ /* 0x000e700000000800 */
[----:B------:R-:W3:Y:S01]  /*c030*/  MUFU.EX2 R32, R0 ;  /* 0x0000000000207308 */ /* 0x000ee20000000800 */
[----:B------:R-:W-:Y:S01]  /*c040*/  F2FP.F16.F32.PACK_AB R157, R30, R157 ;  /* 0x0000009d1e9d723e */ /* 0x000fe200000000ff */
[----:B--2---:R-:W-:Y:S01]  /*c050*/  FADD.FTZ R24, R57, R24 ;  /* 0x0000001839187221 */ /* 0x004fe20000010000 */
[----:B------:R-:W-:-:S03]  /*c060*/  FADD.FTZ R30, R14, R3 ;  /* 0x000000030e1e7221 */ /* 0x000fc60000010000 */
[----:B0-----:R-:W-:Y:S01]  /*c070*/  FADD.FTZ R3, R59, R24 ;  /* 0x000000183b037221 */ /* 0x001fe20000010000 */
[----:B------:R-:W-:Y:S01]  /*c080*/  FADD.FTZ R15, R175, R30 ;  /* 0x0000001eaf0f7221 */ /* 0x000fe20000010000 */
[----:B------:R-:W-:Y:S02]  /*c090*/  F2FP.F16.F32.PACK_AB R153, R46, R153 ;  /* 0x000000992e99723e */ /* 0x000fe400000000ff */
[----:B------:R-:W-:Y:S01]  /*c0a0*/  F2FP.F16.F32.PACK_AB R155, R50, R155 ;  /* 0x0000009b329b723e */ /* 0x000fe200000000ff */
[----:B-1----:R-:W-:Y:S01]  /*c0b0*/  FADD.FTZ R3, R28, R3 ;  /* 0x000000031c037221 */ /* 0x002fe20000010000 */
[----:B------:R-:W-:Y:S02]  /*c0c0*/  F2FP.F16.F32.PACK_AB R169, R52, R169 ;  /* 0x000000a934a9723e */ /* 0x000fe400000000ff */
[----:B------:R-:W-:Y:S02]  /*c0d0*/  F2FP.F16.F32.PACK_AB R171, R54, R171 ;  /* 0x000000ab36ab723e */ /* 0x000fe400000000ff */
[----:B------:R-:W-:Y:S01]  /*c0e0*/  F2FP.F16.F32.PACK_AB R165, R56, R165 ;  /* 0x000000a538a5723e */ /* 0x000fe200000000ff */
[----:B---3--:R-:W-:Y:S01]  /*c0f0*/  FADD.FTZ R0, R32, R15 ;  /* 0x0000000f20007221 */ /* 0x008fe20000010000 */
        /* <DEDUP_REMOVED lines=14> */
[----:B------:R-:W-:Y:S01]  /*c1e0*/  F2FP.F16.F32.PACK_AB R175, R32, R175 ;  /* 0x000000af20af723e */ /* 0x000fe200000000ff */
[----:B------:R-:W-:Y:S06]  /*c1f0*/  @!P0 BRA `(.L_x_5297) ;  /* 0x0000000000048947 */ /* 0x000fec0003800000 */
[----:B------:R-:W-:Y:S01]  /*c200*/  BPT.TRAP 0x1 ;  /* 0x000000040000795c */ /* 0x000fe20000300000 */
.L_x_5297:
[----:B------:R0:W1:Y:S01]  /*c210*/  SYNCS.PHASECHK.TRANS64.TRYWAIT P1, [R13+URZ+0x22850], R74 ;  /* 0x0228504a0d0075a7 */ /* 0x000062000802017f */
[----:B------:R-:W-:Y:S05]  /*c220*/  @!P0 BRA `(.L_x_5298) ;  /* 0x0000000000048947 */ /* 0x000fea0003800000 */
[----:B------:R-:W-:Y:S01]  /*c230*/  BPT.TRAP 0x1 ;  /* 0x000000040000795c */ /* 0x000fe20000300000 */
.L_x_5298:
[----:B------:R-:W-:Y:S04]  /*c240*/  BSSY B0, `(.L_x_5299) ;  /* 0x0000004000007945 */ /* 0x000fe80003800000 */
[----:B-1----:R-:W-:Y:S05]  /*c250*/  @P1 BRA `(.L_x_5300) ;  /* 0x0000000000081947 */ /* 0x002fea0003800000 */
[----:B------:R-:W1:Y:S02]  /*c260*/  SYNCS.PHASECHK.TRANS64.TRYWAIT P1, [R13+URZ+0x22850], R74 ;  /* 0x0228504a0d0075a7 */ /* 0x000e64000802017f */
[----:B-1----:R-:W-:Y:S05]  /*c270*/  @!P1 BRA `(.L_x_5301) ;  /* 0x0000014000509947 */ /* 0x002fea0003800000 */
.L_x_5300:
[----:B------:R-:W-:Y:S05]  /*c280*/  BSYNC B0 ;  /* 0x0000000000007941 */ /* 0x000fea0003800000 */
.L_x_5299:
[----:B------:R-:W-:Y:S05]  /*c290*/  WARPSYNC.ALL ;  /* 0x0000000000007948 */ /* 0x000fea0003800000 */
[----:B------:R-:W-:Y:S01]  /*c2a0*/  R2UR UR4, R19 ;  /* 0x00000000130472ca */ /* 0x000fe200000e0000 */
[----:B------:R0:W-:Y:S01]  /*c2b0*/  BAR.SYNC.DEFER_BLOCKING R72, 0x100 ;  /* 0x000400480000751d */ /* 0x0001e20000010000 */
[----:B------:R-:W-:Y:S01]  /*c2c0*/  MOV R15, 0xc00 ;  /* 0x00000c00000f7802 */ /* 0x000fe20000000f00 */
[----:B------:R-:W-:Y:S01]  /*c2d0*/  IMAD.MOV.U32 R27, RZ, RZ, 0x40000040 ;  /* 0x40000040ff1b7424 */ /* 0x000fe200078e00ff */
[----:B------:R-:W-:Y:S01]  /*c2e0*/  MOV R25, 0x40000040 ;  /* 0x4000004000197802 */ /* 0x000fe20000000f00 */
[----:B------:R-:W-:-:S03]  /*c2f0*/  IMAD.MOV.U32 R29, RZ, RZ, 0x40000040 ;  /* 0x40000040ff1d7424 */ /* 0x000fc600078e00ff */
[----:B------:R-:W-:Y:S02]  /*c300*/  R2UR UR11, R27 ;  /* 0x000000001b0b72ca */ /* 0x000fe400000e0000 */
[----:B------:R-:W-:Y:S02]  /*c310*/  R2UR UR15, R25 ;  /* 0x00000000190f72ca */ /* 0x000fe400000e0000 */
[----:B------:R-:W-:Y:S01]  /*c320*/  R2UR UR19, R27 ;  /* 0x000000001b1372ca */ /* 0x000fe200000e0000 */
[----:B------:R-:W-:Y:S01]  /*c330*/  UIADD3 UR4, UR4, 0x400, URZ ;  /* 0x0000040004047890 */ /* 0x000fe2000fffe03f */
[----:B------:R-:W-:-:S03]  /*c340*/  R2UR UR23, R29 ;  /* 0x000000001d1772ca */ /* 0x000fc600000e0000 */
[----:B------:R-:W-:-:S04]  /*c350*/  USHF.R.U32.HI UR4, URZ, 0x4, UR4 ;  /* 0x000000043f047899 */ /* 0x000fc80008011604 */
[----:B------:R-:W-:-:S04]  /*c360*/  ULOP3.LUT UR4, UR4, 0x3fff, URZ, 0xc0, !UPT ;  /* 0x00003fff04047892 */ /* 0x000fc8000f8ec03f */
[----:B------:R-:W-:-:S06]  /*c370*/  ULOP3.LUT UR38, UR4, 0x3000000, URZ, 0xfc, !UPT ;  /* 0x0300000004267892 */ /* 0x000fcc000f8efc3f */
[----:B------:R-:W-:Y:S02]  /*c380*/  IMAD R14, R22, R15, UR38 ;  /* 0x00000026160e7e24 */ /* 0x000fe4000f8e020f */
[----:B------:R-:W-:Y:S02]  /*c390*/  IMAD.MOV.U32 R15, RZ, RZ, 0x40000040 ;  /* 0x40000040ff0f7424 */ /* 0x000fe400078e00ff */
[C---:B------:R-:W-:Y:S01]  /*c3a0*/  VIADD R26, R14.reuse, 0x80 ;  /* 0x000000800e1a7836 */ /* 0x040fe20000000000 */
[C---:B------:R-:W-:Y:S01]  /*c3b0*/  R2UR UR6, R14.reuse ;  /* 0x000000000e0672ca */ /* 0x040fe200000e0000 */
[C---:B------:R-:W-:Y:S01]  /*c3c0*/  VIADD R24, R14.reuse, 0x100 ;  /* 0x000001000e187836 */ /* 0x040fe20000000000 */
[----:B------:R-:W-:Y:S01]  /*c3d0*/  R2UR UR7, R15 ;  /* 0x000000000f0772ca */ /* 0x000fe200000e0000 */
[----:B------:R-:W-:Y:S01]  /*c3e0*/  VIADD R28, R14, 0x200 ;  /* 0x000002000e1c7836 */ /* 0x000fe20000000000 */
[----:B------:R-:W-:Y:S01]  /*c3f0*/  R2UR UR10, R26 ;  /* 0x000000001a0a72ca */ /* 0x000fe200000e0000 */
[----:B------:R-:W-:Y:S01]  /*c400*/  VIADD R26, R14, 0x180 ;  /* 0x000001800e1a7836 */ /* 0x000fe20000000000 */
[----:B------:R-:W-:Y:S01]  /*c410*/  R2UR UR14, R24 ;  /* 0x00000000180e72ca */ /* 0x000fe200000e0000 */
[----:B------:R-:W-:Y:S01]  /*c420*/  VIADD R14, R14, 0x280 ;  /* 0x000002800e0e7836 */ /* 0x000fe20000000000 */
[----:B------:R-:W-:-:S02]  /*c430*/  R2UR UR22, R28 ;  /* 0x000000001c1672ca */ /* 0x000fc400000e0000 */
[----:B------:R-:W-:Y:S02]  /*c440*/  R2UR UR18, R26 ;  /* 0x000000001a1272ca */ /* 0x000fe400000e0000 */
[----:B01----:R-:W-:Y:S01]  /*c450*/  WARPGROUP.ARRIVE ;  /* 0x00000000000079c5 */ /* 0x003fe20000000000 */
[----:B------:R-:W-:Y:S02]  /*c460*/  R2UR UR26, R14 ;  /* 0x000000000e1a72ca */ /* 0x000fe400000e0000 */
[----:B------:R-:W-:-:S03]  /*c470*/  R2UR UR27, R15 ;  /* 0x000000000f1b72ca */ /* 0x000fc600000e0000 */
        /* <DEDUP_REMOVED lines=24> */
.L_x_5302:
[----:B------:R-:W2:Y:S01]  /*c600*/  LDL R15, [R1+0x4] ;  /* 0x00000400010f7983 */ /* 0x000ea20000100800 */
[----:B------:R-:W0:Y:S03]  /*c610*/  LDC R14, c[0x0][0x448] ;  /* 0x00011200ff0e7b82 */ /* 0x000e260000000800 */
[----:B------:R-:W3:Y:S04]  /*c620*/  LDL R154, [R1+0x8] ;  /* 0x00000800019a7983 */ /* 0x000ee80000100800 */
[----:B------:R-:W3:Y:S04]  /*c630*/  LDL R153, [R1+0x28] ;  /* 0x0000280001997983 */ /* 0x000ee80000100800 */
[----:B------:R-:W4:Y:S01]  /*c640*/  LDL R152, [R1+0x34] ;  /* 0x0000340001987983 */ /* 0x000f220000100800 */
[----:B------:R-:W-:Y:S01]  /*c650*/  VIADD R13, R13, 0x22860 ;  /* 0x000228600d0d7836 */ /* 0x000fe20000000000 */
[----:B------:R-:W-:Y:S01]  /*c660*/  ULDC UR45, c[0x0][0x9d8] ;  /* 0x00027600002d7ab9 */ /* 0x000fe20000000800 */
[----:B------:R-:W-:Y:S01]  /*c670*/  ULDC UR46, c[0x0][0x9d8] ;  /* 0x00027600002e7ab9 */ /* 0x000fe20000000800 */
[----:B------:R-:W-:Y:S01]  /*c680*/  ULDC UR39, c[0x0][0x988] ;  /* 0x0002620000277ab9 */ /* 0x000fe20000000800 */
[----:B------:R-:W-:Y:S01]  /*c690*/  ULDC UR40, c[0x0][0x988] ;  /* 0x0002620000287ab9 */ /* 0x000fe20000000800 */
[----:B0-----:R-:W-:Y:S01]  /*c6a0*/  ISETP.NE.AND P1, PT, R14, 0x1, PT ;  /* 0x000000010e00780c */ /* 0x001fe20003f25270 */
[----:B------:R-:W-:-:S05]  /*c6b0*/  IMAD.U32 R14, RZ, RZ, UR41 ;  /* 0x00000029ff0e7e24 */ /* 0x000fca000f8e00ff */
[----:B------:R-:W-:-:S04]  /*c6c0*/  PRMT R13, R14, 0x654, R13 ;  /* 0x000006540e0d7816 */ /* 0x000fc8000000000d */
[----:B------:R0:W-:Y:S03]  /*c6d0*/  SYNCS.ARRIVE.TRANS64.RED.A1T0 RZ, [R13+URZ], RZ ;  /* 0x000000ff0dff79a7 */ /* 0x0001e6000810043f */
[----:B------:R-:W2:Y:S08]  /*c6e0*/  @P1 LDC R14, c[0x0][0x44c] ;  /* 0x00011300ff0e1b82 */ /* 0x000eb00000000800 */
[----:B0-----:R-:W0:Y:S01]  /*c6f0*/  @P1 LDC R13, c[0x0][0x450] ;  /* 0x00011400ff0d1b82 */ /* 0x001e220000000800 */
[----:B--2---:R-:W-:-:S05]  /*c700*/  @P1 IMAD.HI.U32 R14, R15, R14, RZ ;  /* 0x0000000e0f0e1227 */ /* 0x004fca00078e00ff */
[----:B0-----:R-:W-:-:S04]  /*c710*/  @P1 SHF.R.U32.HI R15, RZ, R13, R14 ;  /* 0x0000000dff0f1219 */ /* 0x001fc8000001160e */
[----:B---3--:R-:W-:-:S05]  /*c720*/  IADD3 R13, R15, R153, -R154 ;  /* 0x000000990f0d7210 */ /* 0x008fca0007ffe89a */
[----:B------:R-:W-:-:S05]  /*c730*/  IMAD.HI R13, R13, 0x2aaaaaab, RZ ;  /* 0x2aaaaaab0d0d7827 */ /* 0x000fca00078e02ff */
[----:B------:R-:W-:-:S04]  /*c740*/  SHF.R.U32.HI R14, RZ, 0x1f, R13 ;  /* 0x0000001fff0e7819 */ /* 0x000fc8000001160d */
[----:B------:R-:W-:Y:S01]  /*c750*/  LEA.HI.SX32 R14, R13, R14, 0x1c ;  /* 0x0000000e0d0e7211 */ /* 0x000fe200078fe2ff */
[----:B------:R-:W-:-:S03]  /*c760*/  VIADD R13, R176, 0xfffffffe ;  /* 0xfffffffeb00d7836 */ /* 0x000fc60000000000 */
[----:B----4-:R-:W-:-:S04]  /*c770*/  VIMNMX R152, R152, R14, !PT ;  /* 0x0000000e98987248 */ /* 0x010fc80007fe0100 */
[----:B------:R-:W-:Y:S01]  /*c780*/  ISETP.GE.AND P1, PT, R13, R152, PT ;  /* 0x000000980d00720c */ /* 0x000fe20003f26270 */
[----:B------:R0:W-:-:S12]  /*c790*/  STL [R1+0x14], R152 ;  /* 0x0000149801007387 */ /* 0x0001d80000100800 */
[----:B0-----:R-:W-:Y:S05]  /*c7a0*/  @!P1 BRA `(.L_x_5303) ;  /* 0x0000002c00389947 */ /* 0x001fea0003800000 */
[----:B------:R-:W-:Y:S01]  /*c7b0*/  IMAD.MOV.U32 R216, RZ, RZ, R21 ;  /* 0x000000ffffd87224 */ /* 0x000fe200078e0015 */
[----:B------:R-:W-:-:S07]  /*c7c0*/  MOV R215, R20 ;  /* 0x0000001400d77202 */ /* 0x000fce0000000f00 */
.L_x_5315:
[----:B------:R-:W-:Y:S01]  /*c7d0*/  VIADD R22, R22, 0x1 ;  /* 0x0000000116167836 */ /* 0x000fe20000000000 */
[----:B------:R-:W-:Y:S05]  /*c7e0*/  YIELD ;  /* 0x0000000000007946 */ /* 0x000fea0003800000 */
[----:B------:R-:W-:-:S04]  /*c7f0*/  ISETP.NE.AND P1, PT, R22, 0x2, PT ;  /* 0x000000021600780c */ /* 0x000fc80003f25270 */
[----:B------:R-:W-:Y:S02]  /*c800*/  SEL R12, RZ, 0x1, P1 ;  /* 0x00000001ff0c7807 */ /* 0x000fe40000800000 */
[----:B------:R-:W-:Y:S02]  /*c810*/  SEL R22, R22, RZ, P1 ;  /* 0x000000ff16167207 */ /* 0x000fe40000800000 */
[----:B------:R-:W-:Y:S01]  /*c820*/  LOP3.LUT R204, R204, R12, RZ, 0x3c, !PT ;  /* 0x0000000ccccc7212 */ /* 0x000fe200078e3cff */
[----:B------:R-:W-:Y:S06]  /*c830*/  @!P0 BRA `(.L_x_5304) ;  /* 0x0000000000048947 */ /* 0x000fec0003800000 */
[----:B------:R-:W-:Y:S01]  /*c840*/  BPT.TRAP 0x1 ;  /* 0x000000040000795c */ /* 0x000fe20000300000 */
.L_x_5304:
[----:B------:R-:W-:Y:S01]  /*c850*/  IMAD R14, R22, 0x8, R19 ;  /* 0x00000008160e7824 */ /* 0x000fe200078e0213 */
[----:B------:R-:W-:-:S04]  /*c860*/  SHF.L.U32 R15, R204, 0x1f, RZ ;  /* 0x0000001fcc0f7819 */ /* 0x000fc800000006ff */
[----:B------:R0:W1:Y:S01]  /*c870*/  SYNCS.PHASECHK.TRANS64.TRYWAIT P1, [R14+URZ+0x22830], R15 ;  /* 0x0228300f0e0075a7 */ /* 0x000062000802017f */
[----:B------:R-:W-:Y:S05]  /*c880*/  @!P0 BRA `(.L_x_5305) ;  /* 0x0000000000048947 */ /* 0x000fea0003800000 */
[----:B------:R-:W-:Y:S01]  /*c890*/  BPT.TRAP 0x1 ;  /* 0x000000040000795c */ /* 0x000fe20000300000 */
.L_x_5305:
[----:B------:R-:W2:Y:S01]  /*c8a0*/  LDL R12, [R1] ;  /* 0x00000000010c7983 */ /* 0x000ea20000100800 */
[----:B------:R-:W-:Y:S02]  /*c8b0*/  IMAD.MOV.U32 R155, RZ, RZ, 0x40000040 ;  /* 0x40000040ff9b7424 */ /* 0x000fe400078e00ff */
[----:B--2---:R-:W-:Y:S01]  /*c8c0*/  IMAD R154, R22, 0x300, R12 ;  /* 0x00000300169a7824 */ /* 0x004fe200078e020c */
[----:B-1----:R-:W-:Y:S06]  /*c8d0*/  @P1 BRA `(.L_x_5306) ;  /* 0x0000000000081947 */ /* 0x002fec0003800000 */
[----:B------:R-:W1:Y:S02]  /*c8e0*/  SYNCS.PHASECHK.TRANS64.TRYWAIT P1, [R14+URZ+0x22830], R15 ;  /* 0x0228300f0e0075a7 */ /* 0x000e64000802017f */
[----:B-1----:R-:W-:Y:S05]  /*c8f0*/  @!P1 BRA `(.L_x_5307) ;  /* 0x0000013800c49947 */ /* 0x002fea0003800000 */
.L_x_5306:
        /* <DEDUP_REMOVED lines=9> */
[----:B------:R-:W-:Y:S01]  /*c990*/  MOV R153, 0x40000040 ;  /* 0x4000004000997802 */ /* 0x000fe20000000f00 */
[----:B------:R-:W-:Y:S01]  /*c9a0*/  IMAD.MOV.U32 R21, RZ, RZ, 0x40000040 ;  /* 0x40000040ff157424 */ /* 0x000fe200078e00ff */
        /* <DEDUP_REMOVED lines=30> */
.L_x_5308:
[----:B------:R-:W3:Y:S01]  /*cb90*/  LDL R218, [R1+0x4] ;  /* 0x0000040001da7983 */ /* 0x000ee20000100800 */
[----:B------:R-:W4:Y:S03]  /*cba0*/  LDC R21, c[0x0][0x448] ;  /* 0x00011200ff157b82 */ /* 0x000f260000000800 */
[----:B------:R-:W3:Y:S01]  /*cbb0*/  LDL R20, [R1+0x40] ;  /* 0x0000400001147983 */ /* 0x000ee20000100800 */
[----:B------:R-:W-:-:S03]  /*cbc0*/  FMUL.FTZ R219, R178, UR46 ;  /* 0x0000002eb2db7c20 */ /* 0x000fc60008410000 */
[----:B------:R-:W5:Y:S01]  /*cbd0*/  LDL R178, [R1+0x30] ;  /* 0x0000300001b27983 */ /* 0x000f620000100800 */
[----:B------:R-:W-:-:S03]  /*cbe0*/  FMUL.FTZ R221, R174, UR46 ;  /* 0x0000002eaedd7c20 */ /* 0x000fc60008410000 */
[----:B------:R-:W2:Y:S01]  /*cbf0*/  LDL R174, [R1+0x28] ;  /* 0x0000280001ae7983 */ /* 0x000ea20000100800 */
[----:B----4-:R-:W-:-:S13]  /*cc00*/  ISETP.NE.AND P1, PT, R21, 0x1, PT ;  /* 0x000000011500780c */ /* 0x010fda0003f25270 */
[----:B------:R-:W4:Y:S08]  /*cc10*/  @P1 LDC R217, c[0x0][0x44c] ;  /* 0x00011300ffd91b82 */ /* 0x000f300000000800 */
[----:B------:R-:W0:Y:S01]  /*cc20*/  @P1 LDC R21, c[0x0][0x450] ;  /* 0x00011400ff151b82 */ /* 0x000e220000000800 */
[----:B---3--:R-:W-:Y:S02]  /*cc30*/  IMAD.IADD R20, R20, 0x1, R218 ;  /* 0x0000000114147824 */ /* 0x008fe400078e02da */
[----:B------:R-:W-:Y:S01]  /*cc40*/  FMUL.FTZ R218, R162, UR46 ;  /* 0x0000002ea2da7c20 */ /* 0x000fe20008410000 */
[----:B------:R-:W-:-:S02]  /*cc50*/  FMUL.FTZ R162, R173, UR46 ;  /* 0x0000002eada27c20 */ /* 0x000fc40008410000 */
[----:B------:R-:W2:Y:S01]  /*cc60*/  LDL R173, [R1+0x8] ;  /* 0x0000080001ad7983 */ /* 0x000ea20000100800 */
[----:B----4-:R-:W-:-:S05]  /*cc70*/  @P1 IMAD.HI.U32 R217, R20, R217, RZ ;  /* 0x000000d914d91227 */ /* 0x010fca00078e00ff */
[----:B0-----:R-:W-:Y:S01]  /*cc80*/  @P1 SHF.R.U32.HI R20, RZ, R21, R217 ;  /* 0x00000015ff141219 */ /* 0x001fe200000116d9 */
[----:B------:R-:W-:Y:S01]  /*cc90*/  FMUL.FTZ R21, R152, UR46 ;  /* 0x0000002e98157c20 */ /* 0x000fe20008410000 */
[----:B------:R-:W-:Y:S01]  /*cca0*/  FMUL.FTZ R152, R153, UR46 ;  /* 0x0000002e99987c20 */ /* 0x000fe20008410000 */
[----:B------:R-:W-:Y:S01]  /*ccb0*/  FMUL.FTZ R153, R156, UR46 ;  /* 0x0000002e9c997c20 */ /* 0x000fe20008410000 */
[----:B------:R-:W-:Y:S01]  /*ccc0*/  FMUL.FTZ R156, R161, UR46 ;  /* 0x0000002ea19c7c20 */ /* 0x000fe20008410000 */
[----:B------:R-:W-:Y:S02]  /*ccd0*/  FMUL.FTZ R161, R172, UR46 ;  /* 0x0000002eaca17c20 */ /* 0x000fe40008410000 */
[----:B------:R-:W0:Y:S01]  /*cce0*/  SHFL.IDX PT, R172, R20, RZ, 0x1c1f ;  /* 0x001c1fff14ac7589 */ /* 0x000e2200000e0000 */
[----:B------:R-:W-:Y:S01]  /*ccf0*/  FMUL.FTZ R220, R175, UR46 ;  /* 0x0000002eafdc7c20 */ /* 0x000fe20008410000 */
[----:B------:R-:W-:Y:S02]  /*cd00*/  FMUL.FTZ R175, R176, UR46 ;  /* 0x0000002eb0af7c20 */ /* 0x000fe40008410000 */
[----:B------:R3:W4:Y:S01]  /*cd10*/  SHFL.IDX PT, R176, R20, 0x1, 0x1c1f ;  /* 0x003c1f0014b07f89 */ /* 0x00072200000e0000 */
[----:B------:R-:W-:Y:S01]  /*cd20*/  FMUL.FTZ R229, R154, UR46 ;  /* 0x0000002e9ae57c20 */ /* 0x000fe20008410000 */
[----:B------:R-:W-:Y:S01]  /*cd30*/  FMUL.FTZ R154, R157, UR46 ;  /* 0x0000002e9d9a7c20 */ /* 0x000fe20008410000 */
[----:B------:R-:W-:Y:S01]  /*cd40*/  FMUL.FTZ R228, R155, UR46 ;  /* 0x0000002e9be47c20 */ /* 0x000fe20008410000 */
[----:B---3--:R-:W-:Y:S01]  /*cd50*/  IMAD R20, R13, -0x60, RZ ;  /* 0xffffffa00d147824 */ /* 0x008fe200078e02ff */
[----:B------:R-:W3:Y:S01]  /*cd60*/  MUFU.TANH R152, R152 ;  /* 0x0000009800987308 */ /* 0x000ee20000002400 */
[----:B------:R-:W-:Y:S01]  /*cd70*/  FMUL.FTZ R227, R158, UR46 ;  /* 0x0000002e9ee37c20 */ /* 0x000fe20008410000 */
[----:B------:R-:W-:Y:S01]  /*cd80*/  FMUL.FTZ R155, R160, UR46 ;  /* 0x0000002ea09b7c20 */ /* 0x000fe20008410000 */
[----:B------:R-:W-:Y:S01]  /*cd90*/  FMUL.FTZ R157, R164, UR46 ;  /* 0x0000002ea49d7c20 */ /* 0x000fe20008410000 */
[----:B-----5:R-:W-:Y:S01]  /*cda0*/  IADD3 R20, -R178, 0x1, R20 ;  /* 0x00000001b2147810 */ /* 0x020fe20007ffe114 */
[----:B------:R-:W-:-:S03]  /*cdb0*/  FMUL.FTZ R158, R165, UR46 ;  /* 0x0000002ea59e7c20 */ /* 0x000fc60008410000 */
[----:B------:R-:W5:Y:S01]  /*cdc0*/  MUFU.TANH R21, R21 ;  /* 0x0000001500157308 */ /* 0x000f620000002400 */
[----:B------:R-:W-:Y:S01]  /*cdd0*/  FMUL.FTZ R226, R159, UR46 ;  /* 0x0000002e9fe27c20 */ /* 0x000fe20008410000 */
[----:B------:R-:W-:Y:S01]  /*cde0*/  FMUL.FTZ R160, R169, UR46 ;  /* 0x0000002ea9a07c20 */ /* 0x000fe20008410000 */
[----:B------:R-:W-:-:S05]  /*cdf0*/  FMUL.FTZ R159, R168, UR46 ;  /* 0x0000002ea89f7c20 */ /* 0x000fca0008410000 */
[----:B------:R-:W1:Y:S08]  /*ce00*/  MUFU.TANH R153, R153 ;  /* 0x0000009900997308 */ /* 0x000e700000002400 */
[----:B------:R-:W1:Y:S01]  /*ce10*/  MUFU.TANH R154, R154 ;  /* 0x0000009a009a7308 */ /* 0x000e620000002400 */
[----:B------:R-:W-:Y:S01]  /*ce20*/  FMUL.FTZ R225, R163, UR46 ;  /* 0x0000002ea3e17c20 */ /* 0x000fe20008410000 */
[----:B------:R-:W-:-:S06]  /*ce30*/  FMUL.FTZ R164, R180, UR46 ;  /* 0x0000002eb4a47c20 */ /* 0x000fcc0008410000 */
[----:B------:R-:W1:Y:S01]  /*ce40*/  MUFU.TANH R156, R156 ;  /* 0x0000009c009c7308 */ /* 0x000e620000002400 */
[----:B------:R-:W-:-:S07]  /*ce50*/  FMUL.FTZ R163, R181, UR46 ;  /* 0x0000002eb5a37c20 */ /* 0x000fce0008410000 */
[----:B------:R-:W1:Y:S08]  /*ce60*/  MUFU.TANH R155, R155 ;  /* 0x0000009b009b7308 */ /* 0x000e700000002400 */
[----:B------:R-:W1:Y:S01]  /*ce70*/  MUFU.TANH R157, R157 ;  /* 0x0000009d009d7308 */ /* 0x000e620000002400 */
[----:B------:R-:W-:-:S07]  /*ce80*/  FMUL.FTZ R177, R177, UR46 ;  /* 0x0000002eb1b17c20 */ /* 0x000fce0008410000 */
[----:B------:R-:W1:Y:S01]  /*ce90*/  MUFU.TANH R158, R158 ;  /* 0x0000009e009e7308 */ /* 0x000e620000002400 */
[----:B------:R-:W-:Y:S01]  /*cea0*/  FMUL.FTZ R169, R186, UR46 ;  /* 0x0000002ebaa97c20 */ /* 0x000fe20008410000 */
[----:B------:R-:W-:Y:S01]  /*ceb0*/  FMUL.FTZ R165, R184, UR46 ;  /* 0x0000002eb8a57c20 */ /* 0x000fe20008410000 */
[----:B------:R-:W-:-:S05]  /*cec0*/  FMUL.FTZ R186, R188, UR46 ;  /* 0x0000002ebcba7c20 */ /* 0x000fca0008410000 */
[----:B------:R-:W1:Y:S01]  /*ced0*/  MUFU.TANH R160, R160 ;  /* 0x000000a000a07308 */ /* 0x000e620000002400 */
[----:B------:R-:W-:Y:S01]  /*cee0*/  FMUL.FTZ R217, R167, UR46 ;  /* 0x0000002ea7d97c20 */ /* 0x000fe20008410000 */
[----:B------:R-:W-:-:S06]  /*cef0*/  FMUL.FTZ R167, R182, UR46 ;  /* 0x0000002eb6a77c20 */ /* 0x000fcc0008410000 */
[----:B------:R-:W1:Y:S01]  /*cf00*/  MUFU.TANH R159, R159 ;  /* 0x0000009f009f7308 */ /* 0x000e620000002400 */
[----:B------:R-:W-:-:S07]  /*cf10*/  FMUL.FTZ R168, R183, UR46 ;  /* 0x0000002eb7a87c20 */ /* 0x000fce0008410000 */
[----:B------:R-:W1:Y:S01]  /*cf20*/  MUFU.TANH R161, R161 ;  /* 0x000000a100a17308 */ /* 0x000e620000002400 */
[----:B------:R-:W-:-:S07]  /*cf30*/  FMUL.FTZ R183, R185, UR46 ;  /* 0x0000002eb9b77c20 */ /* 0x000fce0008410000 */
[----:B------:R-:W1:Y:S01]  /*cf40*/  MUFU.TANH R162, R162 ;  /* 0x000000a200a27308 */ /* 0x000e620000002400 */
[----:B------:R-:W-:Y:S01]  /*cf50*/  FMUL.FTZ R224, R166, UR46 ;  /* 0x0000002ea6e07c20 */ /* 0x000fe20008410000 */
[----:B------:R-:W-:-:S06]  /*cf60*/  FMUL.FTZ R166, R179, UR46 ;  /* 0x0000002eb3a67c20 */ /* 0x000fcc0008410000 */
        /* <DEDUP_REMOVED lines=11> */
[----:B------:R-:W-:-:S07]  /*d020*/  FMUL.FTZ R199, R199, UR46 ;  /* 0x0000002ec7c77c20 */ /* 0x000fce0008410000 */
[----:B------:R-:W1:Y:S01]  /*d030*/  MUFU.TANH R218, R218 ;  /* 0x000000da00da7308 */ /* 0x000e620000002400 */
[----:B------:R-:W-:-:S07]  /*d040*/  FMUL.FTZ R223, R170, UR46 ;  /* 0x0000002eaadf7c20 */ /* 0x000fce0008410000 */
        /* <DEDUP_REMOVED lines=8> */
[----:B--2---:R-:W-:-:S05]  /*d0d0*/  IADD3 R173, -R173, R20, R174 ;  /* 0x00000014adad7210 */ /* 0x004fca0007ffe1ae */
[C---:B0-----:R-:W-:Y:S02]  /*d0e0*/  IMAD.IADD R20, R173.reuse, 0x1, R172 ;  /* 0x00000001ad147824 */ /* 0x041fe400078e02ac */
[----:B----4-:R-:W-:-:S03]  /*d0f0*/  IMAD.IADD R176, R173, 0x1, R176 ;  /* 0x00000001adb07824 */ /* 0x010fc600078e02b0 */
[C---:B------:R-:W-:Y:S02]  /*d100*/  ISETP.GT.AND P3, PT, R20.reuse, 0x1, PT ;  /* 0x000000011400780c */ /* 0x040fe40003f64270 */
[C---:B------:R-:W-:Y:S02]  /*d110*/  ISETP.GT.AND P2, PT, R20.reuse, RZ, PT ;  /* 0x000000ff1400720c */ /* 0x040fe40003f44270 */
[C---:B------:R-:W-:Y:S02]  /*d120*/  ISETP.GT.AND P4, PT, R20.reuse, 0x8, PT ;  /* 0x000000081400780c */ /* 0x040fe40003f84270 */
[----:B------:R-:W-:Y:S02]  /*d130*/  ISETP.GT.AND P1, PT, R20, 0x9, PT ;  /* 0x000000091400780c */ /* 0x000fe40003f24270 */
[----:B---3--:R-:W-:Y:S02]  /*d140*/  FSEL R173, R152, -INF , P3 ;  /* 0xff80000098ad7808 */ /* 0x008fe40001800000 */
[----:B-----5:R-:W-:-:S02]  /*d150*/  FSEL R181, R21, -INF , P2 ;  /* 0xff80000015b57808 */ /* 0x020fc40001000000 */
[C---:B------:R-:W-:Y:S02]  /*d160*/  ISETP.GT.AND P3, PT, R20.reuse, 0x11, PT ;  /* 0x000000111400780c */ /* 0x040fe40003f64270 */
[----:B-1----:R-:W-:Y:S02]  /*d170*/  FSEL R182, R153, -INF , P4 ;  /* 0xff80000099b67808 */ /* 0x002fe40002000000 */
[C---:B------:R-:W-:Y:S02]  /*d180*/  ISETP.GT.AND P2, PT, R20.reuse, 0x10, PT ;  /* 0x000000101400780c */ /* 0x040fe40003f44270 */
[----:B------:R-:W-:Y:S02]  /*d190*/  ISETP.GT.AND P4, PT, R20, 0x18, PT ;  /* 0x000000181400780c */ /* 0x000fe40003f84270 */
[----:B------:R-:W-:Y:S02]  /*d1a0*/  FSEL R174, R154, -INF , P1 ;  /* 0xff8000009aae7808 */ /* 0x000fe40000800000 */
[----:B------:R-:W-:-:S02]  /*d1b0*/  ISETP.GT.AND P1, PT, R20, 0x19, PT ;  /* 0x000000191400780c */ /* 0x000fc40003f24270 */
[----:B------:R-:W-:Y:S02]  /*d1c0*/  FSEL R156, R156, -INF , P3 ;  /* 0xff8000009c9c7808 */ /* 0x000fe40001800000 */
[----:B------:R-:W-:Y:S02]  /*d1d0*/  FSEL R180, R155, -INF , P2 ;  /* 0xff8000009bb47808 */ /* 0x000fe40001000000 */
[C---:B------:R-:W-:Y:S02]  /*d1e0*/  ISETP.GT.AND P3, PT, R20.reuse, 0x21, PT ;  /* 0x000000211400780c */ /* 0x040fe40003f64270 */
[----:B------:R-:W-:Y:S02]  /*d1f0*/  FSEL R179, R157, -INF , P4 ;  /* 0xff8000009db37808 */ /* 0x000fe40002000000 */
[C---:B------:R-:W-:Y:S02]  /*d200*/  ISETP.GT.AND P2, PT, R20.reuse, 0x20, PT ;  /* 0x000000201400780c */ /* 0x040fe40003f44270 */
[----:B------:R-:W-:-:S02]  /*d210*/  ISETP.GT.AND P4, PT, R20, 0x28, PT ;  /* 0x000000281400780c */ /* 0x000fc40003f84270 */
[----:B------:R-:W-:Y:S02]  /*d220*/  FSEL R157, R158, -INF , P1 ;  /* 0xff8000009e9d7808 */ /* 0x000fe40000800000 */
[----:B------:R-:W-:Y:S02]  /*d230*/  ISETP.GT.AND P1, PT, R20, 0x29, PT ;  /* 0x000000291400780c */ /* 0x000fe40003f24270 */
[----:B------:R-:W-:Y:S02]  /*d240*/  FSEL R158, R160, -INF , P3 ;  /* 0xff800000a09e7808 */ /* 0x000fe40001800000 */
[----:B------:R-:W-:Y:S02]  /*d250*/  FSEL R178, R159, -INF , P2 ;  /* 0xff8000009fb27808 */ /* 0x000fe40001000000 */
[----:B------:R-:W-:Y:S02]  /*d260*/  FSEL R160, R161, -INF , P4 ;  /* 0xff800000a1a07808 */ /* 0x000fe40002000000 */
[----:B------:R-:W-:-:S02]  /*d270*/  ISETP.GT.AND P2, PT, R20, 0x30, PT ;  /* 0x000000301400780c */ /* 0x000fc40003f44270 */
[----:B------:R-:W-:Y:S02]  /*d280*/  ISETP.GT.AND P4, PT, R20, 0x38, PT ;  /* 0x000000381400780c */ /* 0x000fe40003f84270 */
[----:B------:R-:W-:Y:S02]  /*d290*/  FSEL R154, R162, -INF , P1 ;  /* 0xff800000a29a7808 */ /* 0x000fe40000800000 */
[C---:B------:R-:W-:Y:S02]  /*d2a0*/  ISETP.GT.AND P1, PT, R20.reuse, 0x39, PT ;  /* 0x000000391400780c */ /* 0x040fe40003f24270 */
[----:B------:R-:W-:Y:S02]  /*d2b0*/  ISETP.GT.AND P3, PT, R20, 0x31, PT ;  /* 0x000000311400780c */ /* 0x000fe40003f64270 */
[----:B------:R-:W-:Y:S02]  /*d2c0*/  FSEL R175, R175, -INF , P2 ;  /* 0xff800000afaf7808 */ /* 0x000fe40001000000 */
[----:B------:R-:W-:-:S02]  /*d2d0*/  FSEL R159, R164, -INF , P4 ;  /* 0xff800000a49f7808 */ /* 0x000fc40002000000 */
[C---:B------:R-:W-:Y:S02]  /*d2e0*/  ISETP.GT.AND P2, PT, R20.reuse, 0x40, PT ;  /* 0x000000401400780c */ /* 0x040fe40003f44270 */
[----:B------:R-:W-:Y:S02]  /*d2f0*/  ISETP.GT.AND P4, PT, R20, 0x48, PT ;  /* 0x000000481400780c */ /* 0x000fe40003f84270 */
[----:B------:R-:W-:Y:S02]  /*d300*/  FSEL R155, R163, -INF , P1 ;  /* 0xff800000a39b7808 */ /* 0x000fe40000800000 */
[----:B------:R-:W-:Y:S02]  /*d310*/  ISETP.GT.AND P1, PT, R176, RZ, PT ;  /* 0x000000ffb000720c */ /* 0x000fe40003f24270 */
[----:B------:R-:W-:Y:S02]  /*d320*/  FSEL R177, R177, -INF , P3 ;  /* 0xff800000b1b17808 */ /* 0x000fe40001800000 */
[----:B------:R-:W-:-:S02]  /*d330*/  ISETP.GT.AND P3, PT, R20, 0x41, PT ;  /* 0x000000411400780c */ /* 0x000fc40003f64270 */
[----:B------:R-:W-:Y:S02]  /*d340*/  FSEL R162, R165, -INF , P2 ;  /* 0xff800000a5a27808 */ /* 0x000fe40001000000 */
[----:B------:R-:W-:Y:S02]  /*d350*/  FSEL R152, R186, -INF , P4 ;  /* 0xff800000ba987808 */ /* 0x000fe40002000000 */
[C---:B------:R-:W-:Y:S02]  /*d360*/  ISETP.GT.AND P2, PT, R176.reuse, 0x1, PT ;  /* 0x00000001b000780c */ /* 0x040fe40003f44270 */
[----:B------:R-:W-:Y:S02]  /*d370*/  FSEL R186, R229, -INF , P1 ;  /* 0xff800000e5ba7808 */ /* 0x000fe40000800000 */
[----:B------:R-:W-:Y:S02]  /*d380*/  FSEL R161, R183, -INF , P3 ;  /* 0xff800000b7a17808 */ /* 0x000fe40001800000 */
[----:B------:R-:W-:-:S02]  /*d390*/  ISETP.GT.AND P3, PT, R176, 0x8, PT ;  /* 0x00000008b000780c */ /* 0x000fc40003f64270 */
[----:B------:R-:W-:Y:S02]  /*d3a0*/  FSEL R153, R228, -INF , P2 ;  /* 0xff800000e4997808 */ /* 0x000fe40001000000 */
[----:B------:R-:W-:Y:S01]  /*d3b0*/  FMNMX.FTZ R21, R186, R216, !PT ;  /* 0x000000d8ba157209 */ /* 0x000fe20007810000 */
[----:B------:R0:W-:Y:S01]  /*d3c0*/  MUFU.TANH R172, R199 ;  /* 0x000000c700ac7308 */ /* 0x0001e20000002400 */
[C---:B------:R-:W-:Y:S02]  /*d3d0*/  ISETP.GT.AND P4, PT, R176.reuse, 0x9, PT ;  /* 0x00000009b000780c */ /* 0x040fe40003f84270 */
[----:B------:R-:W-:Y:S02]  /*d3e0*/  FMNMX.FTZ R21, R153, R21, !PT ;  /* 0x0000001599157209 */ /* 0x000fe40007810000 */
[----:B------:R-:W-:Y:S02]  /*d3f0*/  ISETP.GT.AND P1, PT, R176, 0x10, PT ;  /* 0x00000010b000780c */ /* 0x000fe40003f24270 */
[----:B0-----:R-:W-:-:S02]  /*d400*/  FSEL R199, R227, -INF , P3 ;  /* 0xff800000e3c77808 */ /* 0x001fc40001800000 */
[----:B------:R-:W-:Y:S02]  /*d410*/  FSEL R198, R226, -INF , P4 ;  /* 0xff800000e2c67808 */ /* 0x000fe40002000000 */
[----:B------:R-:W-:Y:S02]  /*d420*/  FMNMX.FTZ R21, R199, R21, !PT ;  /* 0x00000015c7157209 */ /* 0x000fe40007810000 */
[----:B------:R-:W-:Y:S02]  /*d430*/  ISETP.GT.AND P2, PT, R176, 0x11, PT ;  /* 0x00000011b000780c */ /* 0x000fe40003f44270 */
[----:B------:R-:W-:Y:S02]  /*d440*/  FSEL R218, R218, -INF , P1 ;  /* 0xff800000dada7808 */ /* 0x000fe40000800000 */
[----:B------:R-:W-:Y:S01]  /*d450*/  FMNMX.FTZ R21, R198, R21, !PT ;  /* 0x00000015c6157209 */ /* 0x000fe20007810000 */
[----:B------:R-:W0:Y:S01]  /*d460*/  MUFU.TANH R222, R222 ;  /* 0x000000de00de7308 */ /* 0x000e220000002400 */
[----:B------:R-:W-:-:S02]  /*d470*/  ISETP.GT.AND P3, PT, R176, 0x18, PT ;  /* 0x00000018b000780c */ /* 0x000fc40003f64270 */
[----:B------:R-:W-:Y:S02]  /*d480*/  FSEL R194, R225, -INF , P2 ;  /* 0xff800000e1c27808 */ /* 0x000fe40001000000 */
[----:B------:R-:W-:Y:S01]  /*d490*/  FMNMX.FTZ R21, R218, R21, !PT ;  /* 0x00000015da157209 */ /* 0x000fe20007810000 */
[----:B------:R-:W-:Y:S01]  /*d4a0*/  FMUL.FTZ R188, R191, UR46 ;  /* 0x0000002ebfbc7c20 */ /* 0x000fe20008410000 */
[----:B------:R-:W-:Y:S01]  /*d4b0*/  ISETP.GT.AND P4, PT, R176, 0x19, PT ;  /* 0x00000019b000780c */ /* 0x000fe20003f84270 */
[----:B------:R-:W1:Y:S01]  /*d4c0*/  MUFU.TANH R221, R221 ;  /* 0x000000dd00dd7308 */ /* 0x000e620000002400 */
[----:B------:R-:W-:Y:S02]  /*d4d0*/  FSEL R191, R224, -INF , P3 ;  /* 0xff800000e0bf7808 */ /* 0x000fe40001800000 */
[----:B------:R-:W-:Y:S02]  /*d4e0*/  FMNMX.FTZ R21, R194, R21, !PT ;  /* 0x00000015c2157209 */ /* 0x000fe40007810000 */
[----:B------:R-:W-:-:S02]  /*d4f0*/  ISETP.GT.AND P1, PT, R176, 0x20, PT ;  /* 0x00000020b000780c */ /* 0x000fc40003f24270 */
[----:B------:R-:W-:Y:S01]  /*d500*/  FSEL R217, R217, -INF , P4 ;  /* 0xff800000d9d97808 */ /* 0x000fe20002000000 */
[----:B------:R-:W2:Y:S01]  /*d510*/  MUFU.TANH R220, R220 ;  /* 0x000000dc00dc7308 */ /* 0x000ea20000002400 */
[----:B------:R-:W-:Y:S01]  /*d520*/  FMNMX.FTZ R21, R191, R21, !PT ;  /* 0x00000015bf157209 */ /* 0x000fe20007810000 */
[----:B------:R-:W-:Y:S01]  /*d530*/  FMUL.FTZ R184, R195, UR46 ;  /* 0x0000002ec3b87c20 */ /* 0x000fe20008410000 */
[----:B------:R-:W-:Y:S02]  /*d540*/  ISETP.GT.AND P2, PT, R176, 0x21, PT ;  /* 0x00000021b000780c */ /* 0x000fe40003f44270 */
[----:B------:R-:W-:Y:S02]  /*d550*/  FSEL R195, R223, -INF , P1 ;  /* 0xff800000dfc37808 */ /* 0x000fe40000800000 */
[----:B------:R-:W-:Y:S01]  /*d560*/  FMNMX.FTZ R21, R217, R21, !PT ;  /* 0x00000015d9157209 */ /* 0x000fe20007810000 */
[----:B------:R-:W3:Y:S01]  /*d570*/  MUFU.TANH R219, R219 ;  /* 0x000000db00db7308 */ /* 0x000ee20000002400 */
[----:B------:R-:W-:Y:S01]  /*d580*/  FMUL.FTZ R171, R190, UR46 ;  /* 0x0000002ebeab7c20 */ /* 0x000fe20008410000 */
[----:B------:R-:W-:-:S02]  /*d590*/  ISETP.GT.AND P3, PT, R176, 0x28, PT ;  /* 0x00000028b000780c */ /* 0x000fc40003f64270 */
[----:B0-----:R-:W-:Y:S02]  /*d5a0*/  FSEL R190, R222, -INF , P2 ;  /* 0xff800000debe7808 */ /* 0x001fe40001000000 */
[----:B------:R-:W-:Y:S02]  /*d5b0*/  FMNMX.FTZ R21, R195, R21, !PT ;  /* 0x00000015c3157209 */ /* 0x000fe40007810000 */
[----:B------:R-:W0:Y:S01]  /*d5c0*/  MUFU.TANH R166, R166 ;  /* 0x000000a600a67308 */ /* 0x000e220000002400 */
[----:B------:R-:W-:Y:S02]  /*d5d0*/  ISETP.GT.AND P4, PT, R176, 0x29, PT ;  /* 0x00000029b000780c */ /* 0x000fe40003f84270 */
[----:B-1----:R-:W-:Y:S02]  /*d5e0*/  FSEL R163, R221, -INF , P3 ;  /* 0xff800000dda37808 */ /* 0x002fe40001800000 */
[----:B------:R-:W-:-:S03]  /*d5f0*/  FMNMX.FTZ R21, R190, R21, !PT ;  /* 0x00000015be157209 */ /* 0x000fc60007810000 */
[----:B------:R-:W1:Y:S01]  /*d600*/  MUFU.TANH R167, R167 ;  /* 0x000000a700a77308 */ /* 0x000e620000002400 */
[----:B------:R-:W-:Y:S02]  /*d610*/  ISETP.GT.AND P1, PT, R176, 0x30, PT ;  /* 0x00000030b000780c */ /* 0x000fe40003f24270 */
[----:B--2---:R-:W-:Y:S02]  /*d620*/  FSEL R164, R220, -INF , P4 ;  /* 0xff800000dca47808 */ /* 0x004fe40002000000 */
[----:B------:R-:W-:-:S03]  /*d630*/  FMNMX.FTZ R21, R163, R21, !PT ;  /* 0x00000015a3157209 */ /* 0x000fc60007810000 */
[----:B------:R-:W2:Y:S01]  /*d640*/  MUFU.TANH R168, R168 ;  /* 0x000000a800a87308 */ /* 0x000ea20000002400 */
[----:B------:R-:W-:Y:S02]  /*d650*/  ISETP.GT.AND P2, PT, R176, 0x31, PT ;  /* 0x00000031b000780c */ /* 0x000fe40003f44270 */
[----:B---3--:R-:W-:Y:S02]  /*d660*/  FSEL R165, R219, -INF , P1 ;  /* 0xff800000dba57808 */ /* 0x008fe40000800000 */
[----:B------:R-:W-:-:S03]  /*d670*/  FMNMX.FTZ R21, R164, R21, !PT ;  /* 0x00000015a4157209 */ /* 0x000fc60007810000 */
[----:B------:R-:W3:Y:S01]  /*d680*/  MUFU.TANH R169, R169 ;  /* 0x000000a900a97308 */ /* 0x000ee20000002400 */
[----:B------:R-:W-:Y:S02]  /*d690*/  ISETP.GT.AND P3, PT, R176, 0x38, PT ;  /* 0x00000038b000780c */ /* 0x000fe40003f64270 */
[----:B0-----:R-:W-:Y:S02]  /*d6a0*/  FSEL R166, R166, -INF , P2 ;  /* 0xff800000a6a67808 */ /* 0x001fe40001000000 */
[----:B------:R-:W-:-:S03]  /*d6b0*/  FMNMX.FTZ R21, R165, R21, !PT ;  /* 0x00000015a5157209 */ /* 0x000fc60007810000 */
        /* <DEDUP_REMOVED lines=23> */
[----:B------:R-:W-:Y:S02]  /*d830*/  FMNMX.FTZ R21, R171, R21, !PT ;  /* 0x00000015ab157209 */ /* 0x000fe40007810000 */
[----:B------:R-:W-:Y:S02]  /*d840*/  ISETP.GT.AND P2, PT, R176, 0x51, PT ;  /* 0x00000051b000780c */ /* 0x000fe40003f44270 */
[----:B---3--:R-:W-:Y:S02]  /*d850*/  FSEL R187, R187, -INF , P1 ;  /* 0xff800000bbbb7808 */ /* 0x008fe40000800000 */
[----:B------:R-:W-:-:S02]  /*d860*/  FMNMX.FTZ R21, R188, R21, !PT ;  /* 0x00000015bc157209 */ /* 0x000fc40007810000 */
[----:B------:R-:W-:Y:S02]  /*d870*/  ISETP.GT.AND P3, PT, R176, 0x58, PT ;  /* 0x00000058b000780c */ /* 0x000fe40003f64270 */
[----:B0-----:R-:W-:Y:S02]  /*d880*/  FSEL R184, R184, -INF , P2 ;  /* 0xff800000b8b87808 */ /* 0x001fe40001000000 */
[----:B------:R-:W-:Y:S02]  /*d890*/  FMNMX.FTZ R21, R187, R21, !PT ;  /* 0x00000015bb157209 */ /* 0x000fe40007810000 */
[----:B------:R-:W-:Y:S02]  /*d8a0*/  ISETP.GT.AND P4, PT, R176, 0x59, PT ;  /* 0x00000059b000780c */ /* 0x000fe40003f84270 */
[----:B-1----:R-:W-:Y:S02]  /*d8b0*/  FSEL R185, R185, -INF , P3 ;  /* 0xff800000b9b97808 */ /* 0x002fe40001800000 */
[----:B------:R-:W-:-:S02]  /*d8c0*/  FMNMX.FTZ R21, R184, R21, !PT ;  /* 0x00000015b8157209 */ /* 0x000fc40007810000 */
[----:B------:R-:W-:Y:S02]  /*d8d0*/  FSEL R172, R172, -INF , P4 ;  /* 0xff800000acac7808 */ /* 0x000fe40002000000 */
[C---:B------:R-:W-:Y:S02]  /*d8e0*/  ISETP.GT.AND P1, PT, R20.reuse, 0x49, PT ;  /* 0x000000491400780c */ /* 0x040fe40003f24270 */
[C---:B------:R-:W-:Y:S02]  /*d8f0*/  ISETP.GT.AND P2, PT, R20.reuse, 0x50, PT ;  /* 0x000000501400780c */ /* 0x040fe40003f44270 */
[C---:B------:R-:W-:Y:S02]  /*d900*/  ISETP.GT.AND P3, PT, R20.reuse, 0x51, PT ;  /* 0x000000511400780c */ /* 0x040fe40003f64270 */
[C---:B------:R-:W-:Y:S02]  /*d910*/  ISETP.GT.AND P4, PT, R20.reuse, 0x58, PT ;  /* 0x000000581400780c */ /* 0x040fe40003f84270 */
[----:B------:R-:W-:-:S02]  /*d920*/  ISETP.GT.AND P5, PT, R20, 0x59, PT ;  /* 0x000000591400780c */ /* 0x000fc40003fa4270 */
[----:B------:R-:W-:-:S04]  /*d930*/  FMNMX.FTZ R20, R185, R21, !PT ;  /* 0x00000015b9147209 */ /* 0x000fc80007810000 */
[----:B------:R-:W-:-:S05]  /*d940*/  FMNMX.FTZ R20, R172, R20, !PT ;  /* 0x00000014ac147209 */ /* 0x000fca0007810000 */
[----:B------:R-:W0:Y:S02]  /*d950*/  SHFL.BFLY PT, R21, R20, 0x2, 0x1f ;  /* 0x0c401f0014157f89 */ /* 0x000e2400000e0000 */
[----:B0-----:R-:W-:-:S05]  /*d960*/  FMNMX.FTZ R21, R20, R21, !PT ;  /* 0x0000001514157209 */ /* 0x001fca0007810000 */
[----:B------:R-:W0:Y:S01]  /*d970*/  SHFL.BFLY PT, R20, R21, 0x1, 0x1f ;  /* 0x0c201f0015147f89 */ /* 0x000e2200000e0000 */
[----:B------:R-:W-:Y:S01]  /*d980*/  UMOV UR37, UR40 ;  /* 0x0000002800257c82 */ /* 0x000fe20008000000 */
[----:B------:R-:W-:Y:S01]  /*d990*/  FMUL.FTZ R189, R189, UR46 ;  /* 0x0000002ebdbd7c20 */ /* 0x000fe20008410000 */
[----:B0-----:R-:W-:-:S04]  /*d9a0*/  FMNMX.FTZ R21, R21, R20, !PT ;  /* 0x0000001415157209 */ /* 0x001fc80007810000 */
[C---:B------:R-:W-:Y:S01]  /*d9b0*/  FSETP.NEU.FTZ.AND P6, PT, R21.reuse, -INF , PT ;  /* 0xff8000001500780b */ /* 0x040fe20003fdd000 */
[----:B------:R-:W-:-:S03]  /*d9c0*/  FMUL.FTZ R176, R21, UR37 ;  /* 0x0000002515b07c20 */ /* 0x000fc60008410000 */
[----:B------:R-:W-:Y:S02]  /*d9d0*/  FSEL R20, R21, RZ, P6 ;  /* 0x000000ff15147208 */ /* 0x000fe40003000000 */
[----:B------:R-:W-:-:S03]  /*d9e0*/  FSEL R176, R176, RZ, P6 ;  /* 0x000000ffb0b07208 */ /* 0x000fc60003000000 */
[----:B------:R-:W-:Y:S02]  /*d9f0*/  FADD.FTZ R20, -R20, R216 ;  /* 0x000000d814147221 */ /* 0x000fe40000010100 */
[--C-:B------:R-:W-:Y:S02]  /*da00*/  FFMA.FTZ R186, R186, UR37, -R176.reuse ;  /* 0x00000025baba7c23 */ /* 0x100fe400080108b0 */
[----:B------:R-:W-:Y:S01]  /*da10*/  FMUL.FTZ R20, R20, UR37 ;  /* 0x0000002514147c20 */ /* 0x000fe20008410000 */
[----:B------:R0:W-:Y:S01]  /*da20*/  MUFU.TANH R183, R189 ;  /* 0x000000bd00b77308 */ /* 0x0001e20000002400 */
        /* <DEDUP_REMOVED lines=23> */
[----:B------:R-:W-:Y:S08]  /*dba0*/  MUFU.EX2 R195, R186 ;  /* 0x000000ba00c37308 */ /* 0x000ff00000000800 */
[----:B------:R-:W0:Y:S02]  /*dbb0*/  MUFU.EX2 R176, R20 ;  /* 0x0000001400b07308 */ /* 0x000e240000000800 */
[----:B0-----:R-:W-:Y:S01]  /*dbc0*/  FFMA.FTZ R186, R176, R0, R195 ;  /* 0x00000000b0ba7223 */ /* 0x001fe200000100c3 */
[----:B------:R-:W-:-:S04]  /*dbd0*/  FMNMX.FTZ R0, R181, R215, !PT ;  /* 0x000000d7b5007209 */ /* 0x000fc80007810000 */
[----:B------:R-:W-:-:S04]  /*dbe0*/  FMNMX.FTZ R0, R173, R0, !PT ;  /* 0x00000000ad007209 */ /* 0x000fc80007810000 */
[----:B------:R-:W-:-:S04]  /*dbf0*/  FMNMX.FTZ R0, R182, R0, !PT ;  /* 0x00000000b6007209 */ /* 0x000fc80007810000 */
[----:B------:R-:W-:-:S04]  /*dc00*/  FMNMX.FTZ R0, R174, R0, !PT ;  /* 0x00000000ae007209 */ /* 0x000fc80007810000 */
[----:B------:R-:W-:-:S04]  /*dc10*/  FMNMX.FTZ R0, R180, R0, !PT ;  /* 0x00000000b4007209 */ /* 0x000fc80007810000 */
[----:B------:R-:W-:-:S04]  /*dc20*/  FMNMX.FTZ R0, R156, R0, !PT ;  /* 0x000000009c007209 */ /* 0x000fc80007810000 */
[----:B------:R-:W-:-:S04]  /*dc30*/  FMNMX.FTZ R0, R179, R0, !PT ;  /* 0x00000000b3007209 */ /* 0x000fc80007810000 */
[----:B------:R-:W-:Y:S01]  /*dc40*/  FMNMX.FTZ R0, R157, R0, !PT ;  /* 0x000000009d007209 */ /* 0x000fe20007810000 */
[----:B------:R-:W0:Y:S03]  /*dc50*/  MUFU.EX2 R153, R153 ;  /* 0x0000009900997308 */ /* 0x000e260000000800 */
[----:B------:R-:W-:-:S04]  /*dc60*/  FMNMX.FTZ R0, R178, R0, !PT ;  /* 0x00000000b2007209 */ /* 0x000fc80007810000 */
[----:B------:R-:W-:-:S04]  /*dc70*/  FMNMX.FTZ R0, R158, R0, !PT ;  /* 0x000000009e007209 */ /* 0x000fc80007810000 */
[----:B------:R-:W-:-:S04]  /*dc80*/  FMNMX.FTZ R0, R160, R0, !PT ;  /* 0x00000000a0007209 */ /* 0x000fc80007810000 */
[----:B------:R-:W-:-:S04]  /*dc90*/  FMNMX.FTZ R0, R154, R0, !PT ;  /* 0x000000009a007209 */ /* 0x000fc80007810000 */
[----:B------:R-:W-:Y:S01]  /*dca0*/  FMNMX.FTZ R0, R175, R0, !PT ;  /* 0x00000000af007209 */ /* 0x000fe20007810000 */
[C---:B0-----:R-:W-:Y:S01]  /*dcb0*/  FADD.FTZ R186, R153.reuse, R186 ;  /* 0x000000ba99ba7221 */ /* 0x041fe20000010000 */
[----:B------:R-:W-:Y:S01]  /*dcc0*/  F2FP.F16.F32.PACK_AB R153, R153, R195 ;  /* 0x000000c39999723e */ /* 0x000fe200000000ff */
[----:B------:R-:W-:Y:S01]  /*dcd0*/  FMUL.FTZ R195, R192, UR46 ;  /* 0x0000002ec0c37c20 */ /* 0x000fe20008410000 */
[----:B------:R-:W-:Y:S01]  /*dce0*/  FMNMX.FTZ R20, R177, R0, !PT ;  /* 0x00000000b1147209 */ /* 0x000fe20007810000 */
[----:B------:R-:W-:-:S03]  /*dcf0*/  FMUL.FTZ R193, R193, UR46 ;  /* 0x0000002ec1c17c20 */ /* 0x000fc60008410000 */
[----:B------:R-:W-:Y:S01]  /*dd00*/  FMNMX.FTZ R20, R159, R20, !PT ;  /* 0x000000149f147209 */ /* 0x000fe20007810000 */
[----:B------:R-:W0:Y:S03]  /*dd10*/  MUFU.TANH R195, R195 ;  /* 0x000000c300c37308 */ /* 0x000e260000002400 */
[----:B------:R-:W-:Y:S01]  /*dd20*/  FMNMX.FTZ R192, R155, R20, !PT ;  /* 0x000000149bc07209 */ /* 0x000fe20007810000 */
[----:B------:R-:W-:Y:S01]  /*dd30*/  FMUL.FTZ R196, R196, UR46 ;  /* 0x0000002ec4c47c20 */ /* 0x000fe20008410000 */
[----:B------:R-:W-:Y:S02]  /*dd40*/  FMUL.FTZ R198, R197, UR46 ;  /* 0x0000002ec5c67c20 */ /* 0x000fe40008410000 */
[----:B------:R-:W-:Y:S01]  /*dd50*/  FMNMX.FTZ R192, R162, R192, !PT ;  /* 0x000000c0a2c07209 */ /* 0x000fe20007810000 */
[----:B------:R-:W1:Y:S03]  /*dd60*/  MUFU.TANH R0, R193 ;  /* 0x000000c100007308 */ /* 0x000e660000002400 */
[----:B------:R-:W-:-:S05]  /*dd70*/  FMNMX.FTZ R192, R161, R192, !PT ;  /* 0x000000c0a1c07209 */ /* 0x000fca0007810000 */
[----:B------:R1:W2:Y:S01]  /*dd80*/  MUFU.TANH R20, R196 ;  /* 0x000000c400147308 */ /* 0x0002a20000002400 */
[----:B------:R-:W-:Y:S02]  /*dd90*/  FSEL R183, R183, -INF , P1 ;  /* 0xff800000b7b77808 */ /* 0x000fe40000800000 */
[----:B------:R-:W-:-:S05]  /*dda0*/  FMNMX.FTZ R192, R152, R192, !PT ;  /* 0x000000c098c07209 */ /* 0x000fca0007810000 */
[----:B------:R-:W3:Y:S01]  /*ddb0*/  MUFU.TANH R198, R198 ;  /* 0x000000c600c67308 */ /* 0x000ee20000002400 */
[----:B0-----:R-:W-:Y:S02]  /*ddc0*/  FSEL R195, R195, -INF , P2 ;  /* 0xff800000c3c37808 */ /* 0x001fe40001000000 */
[----:B------:R-:W-:Y:S02]  /*ddd0*/  FMNMX.FTZ R192, R183, R192, !PT ;  /* 0x000000c0b7c07209 */ /* 0x000fe40007810000 */
[----:B-1----:R-:W-:Y:S02]  /*dde0*/  FSEL R196, R0, -INF , P3 ;  /* 0xff80000000c47808 */ /* 0x002fe40001800000 */
[----:B------:R-:W-:Y:S02]  /*ddf0*/  FMNMX.FTZ R192, R195, R192, !PT ;  /* 0x000000c0c3c07209 */ /* 0x000fe40007810000 */
[----:B--2---:R-:W-:Y:S02]  /*de00*/  FSEL R197, R20, -INF , P4 ;  /* 0xff80000014c57808 */ /* 0x004fe40002000000 */
[----:B------:R-:W-:-:S04]  /*de10*/  FMNMX.FTZ R192, R196, R192, !PT ;  /* 0x000000c0c4c07209 */ /* 0x000fc80007810000 */
[----:B------:R-:W-:Y:S02]  /*de20*/  FMNMX.FTZ R20, R197, R192, !PT ;  /* 0x000000c0c5147209 */ /* 0x000fe40007810000 */
[----:B---3--:R-:W-:-:S04]  /*de30*/  FSEL R198, R198, -INF , P5 ;  /* 0xff800000c6c67808 */ /* 0x008fc80002800000 */
[----:B------:R-:W-:-:S05]  /*de40*/  FMNMX.FTZ R20, R198, R20, !PT ;  /* 0x00000014c6147209 */ /* 0x000fca0007810000 */
[----:B------:R-:W0:Y:S02]  /*de50*/  SHFL.BFLY PT, R0, R20, 0x2, 0x1f ;  /* 0x0c401f0014007f89 */ /* 0x000e2400000e0000 */
[----:B0-----:R-:W-:-:S05]  /*de60*/  FMNMX.FTZ R20, R20, R0, !PT ;  /* 0x0000000014147209 */ /* 0x001fca0007810000 */
[----:B------:R-:W0:Y:S01]  /*de70*/  SHFL.BFLY PT, R0, R20, 0x1, 0x1f ;  /* 0x0c201f0014007f89 */ /* 0x000e2200000e0000 */
[----:B------:R-:W1:Y:S08]  /*de80*/  MUFU.EX2 R199, R199 ;  /* 0x000000c700c77308 */ /* 0x000e700000000800 */
[----:B------:R-:W2:Y:S08]  /*de90*/  MUFU.EX2 R216, R216 ;  /* 0x000000d800d87308 */ /* 0x000eb00000000800 */
[----:B------:R3:W-:Y:S01]  /*dea0*/  MUFU.EX2 R192, R217 ;  /* 0x000000d900c07308 */ /* 0x0007e20000000800 */
[----:B0-----:R-:W-:-:S07]  /*deb0*/  FMNMX.FTZ R20, R20, R0, !PT ;  /* 0x0000000014147209 */ /* 0x001fce0007810000 */
[----:B------:R0:W4:Y:S01]  /*dec0*/  MUFU.EX2 R193, R218 ;  /* 0x000000da00c17308 */ /* 0x0001220000000800 */
[C---:B------:R-:W-:Y:S01]  /*ded0*/  FSETP.NEU.FTZ.AND P1, PT, R20.reuse, -INF , PT ;  /* 0xff8000001400780b */ /* 0x040fe20003f3d000 */
[----:B---3--:R-:W-:-:S03]  /*dee0*/  FMUL.FTZ R217, R20, UR37 ;  /* 0x0000002514d97c20 */ /* 0x008fc60008410000 */
[----:B------:R-:W-:-:S03]  /*def0*/  FSEL R0, R20, RZ, P1 ;  /* 0x000000ff14007208 */ /* 0x000fc60000800000 */
[----:B------:R-:W3:Y:S01]  /*df00*/  MUFU.EX2 R194, R194 ;  /* 0x000000c200c27308 */ /* 0x000ee20000000800 */
[----:B------:R-:W-:Y:S01]  /*df10*/  FSEL R217, R217, RZ, P1 ;  /* 0x000000ffd9d97208 */ /* 0x000fe20000800000 */
[----:B-1----:R-:W-:Y:S01]  /*df20*/  FADD.FTZ R186, R199, R186 ;  /* 0x000000bac7ba7221 */ /* 0x002fe20000010000 */
[----:B------:R-:W-:-:S03]  /*df30*/  FADD.FTZ R215, -R0, R215 ;  /* 0x000000d700d77221 */ /* 0x000fc60000010100 */
[--C-:B------:R-:W-:Y:S01]  /*df40*/  FFMA.FTZ R178, R178, UR37, -R217.reuse ;  /* 0x00000025b2b27c23 */ /* 0x100fe200080108d9 */
[--C-:B------:R-:W-:Y:S01]  /*df50*/  FFMA.FTZ R219, R175, UR37, -R217.reuse ;  /* 0x00000025afdb7c23 */ /* 0x100fe200080108d9 */
[----:B------:R-:W1:Y:S01]  /*df60*/  MUFU.EX2 R191, R191 ;  /* 0x000000bf00bf7308 */ /* 0x000e620000000800 */
[--C-:B0-----:R-:W-:Y:S01]  /*df70*/  FFMA.FTZ R218, R154, UR37, -R217.reuse ;  /* 0x000000259ada7c23 */ /* 0x101fe200080108d9 */
[--C-:B------:R-:W-:Y:S01]  /*df80*/  FFMA.FTZ R181, R181, UR37, -R217.reuse ;  /* 0x00000025b5b57c23 */ /* 0x100fe200080108d9 */
[--C-:B------:R-:W-:Y:S01]  /*df90*/  FFMA.FTZ R182, R182, UR37, -R217.reuse ;  /* 0x00000025b6b67c23 */ /* 0x100fe200080108d9 */
[--C-:B------:R-:W-:Y:S01]  /*dfa0*/  FFMA.FTZ R174, R174, UR37, -R217.reuse ;  /* 0x00000025aeae7c23 */ /* 0x100fe200080108d9 */
[----:B------:R-:W-:-:S03]  /*dfb0*/  FFMA.FTZ R180, R180, UR37, -R217 ;  /* 0x00000025b4b47c23 */ /* 0x000fc600080108d9 */
        /* <DEDUP_REMOVED lines=9> */
[--C-:B0-----:R-:W-:Y:S01]  /*e050*/  FFMA.FTZ R188, R173, UR37, -R217.reuse ;  /* 0x00000025adbc7c23 */ /* 0x101fe200080108d9 */
[--C-:B------:R-:W-:Y:S01]  /*e060*/  FFMA.FTZ R162, R162, UR37, -R217.reuse ;  /* 0x00000025a2a27c23 */ /* 0x100fe200080108d9 */
[--C-:B------:R-:W-:Y:S01]  /*e070*/  FFMA.FTZ R220, R152, UR37, -R217.reuse ;  /* 0x0000002598dc7c23 */ /* 0x100fe200080108d9 */
[--C-:B------:R-:W-:Y:S01]  /*e080*/  FFMA.FTZ R183, R183, UR37, -R217.reuse ;  /* 0x00000025b7b77c23 */ /* 0x100fe200080108d9 */
[--C-:B------:R-:W-:Y:S01]  /*e090*/  FFMA.FTZ R195, R195, UR37, -R217.reuse ;  /* 0x00000025c3c37c23 */ /* 0x100fe200080108d9 */
[--C-:B------:R-:W-:Y:S01]  /*e0a0*/  FFMA.FTZ R196, R196, UR37, -R217.reuse ;  /* 0x00000025c4c47c23 */ /* 0x100fe200080108d9 */
[--C-:B------:R-:W-:Y:S01]  /*e0b0*/  FFMA.FTZ R197, R197, UR37, -R217.reuse ;  /* 0x00000025c5c57c23 */ /* 0x100fe200080108d9 */
[----:B------:R0:W-:Y:S01]  /*e0c0*/  MUFU.EX2 R173, R187 ;  /* 0x000000bb00ad7308 */ /* 0x0001e20000000800 */
[--C-:B-----5:R-:W-:Y:S01]  /*e0d0*/  FFMA.FTZ R185, R161, UR37, -R217.reuse ;  /* 0x00000025a1b97c23 */ /* 0x120fe200080108d9 */
[--C-:B------:R-:W-:Y:S01]  /*e0e0*/  FFMA.FTZ R198, R198, UR37, -R217.reuse ;  /* 0x00000025c6c67c23 */ /* 0x100fe200080108d9 */
[----:B--2---:R-:W-:Y:S01]  /*e0f0*/  FADD.FTZ R186, R216, R186 ;  /* 0x000000bad8ba7221 */ /* 0x004fe20000010000 */
[----:B0-----:R-:W-:-:S04]  /*e100*/  FFMA.FTZ R187, R155, UR37, -R217 ;  /* 0x000000259bbb7c23 */ /* 0x001fc800080108d9 */
[----:B------:R0:W-:Y:S01]  /*e110*/  MUFU.EX2 R217, R178 ;  /* 0x000000b200d97308 */ /* 0x0001e20000000800 */
[----:B----4-:R-:W-:Y:S01]  /*e120*/  FADD.FTZ R186, R193, R186 ;  /* 0x000000bac1ba7221 */ /* 0x010fe20000010000 */
[----:B0-----:R-:W-:-:S06]  /*e130*/  FMUL.FTZ R178, R215, UR37 ;  /* 0x00000025d7b27c20 */ /* 0x001fcc0008410000 */
[----:B------:R-:W0:Y:S01]  /*e140*/  MUFU.EX2 R189, R189 ;  /* 0x000000bd00bd7308 */ /* 0x000e220000000800 */
[----:B---3--:R-:W-:-:S07]  /*e150*/  FADD.FTZ R186, R194, R186 ;  /* 0x000000bac2ba7221 */ /* 0x008fce0000010000 */
[----:B------:R-:W-:Y:S01]  /*e160*/  MUFU.EX2 R152, R181 ;  /* 0x000000b500987308 */ /* 0x000fe20000000800 */
[----:B-1----:R-:W-:-:S07]  /*e170*/  FADD.FTZ R186, R191, R186 ;  /* 0x000000babfba7221 */ /* 0x002fce0000010000 */
[----:B------:R-:W1:Y:S01]  /*e180*/  MUFU.EX2 R178, R178 ;  /* 0x000000b200b27308 */ /* 0x000e620000000800 */
[----:B------:R-:W-:-:S07]  /*e190*/  FADD.FTZ R186, R192, R186 ;  /* 0x000000bac0ba7221 */ /* 0x000fce0000010000 */
[----:B------:R-:W2:Y:S08]  /*e1a0*/  MUFU.EX2 R188, R188 ;  /* 0x000000bc00bc7308 */ /* 0x000eb00000000800 */
[----:B------:R-:W3:Y:S08]  /*e1b0*/  MUFU.EX2 R182, R182 ;  /* 0x000000b600b67308 */ /* 0x000ef00000000800 */
[----:B------:R-:W4:Y:S08]  /*e1c0*/  MUFU.EX2 R174, R174 ;  /* 0x000000ae00ae7308 */ /* 0x000f300000000800 */
[----:B------:R0:W-:Y:S08]  /*e1d0*/  MUFU.EX2 R221, R158 ;  /* 0x0000009e00dd7308 */ /* 0x0001f00000000800 */
[----:B------:R-:W5:Y:S01]  /*e1e0*/  MUFU.EX2 R190, R190 ;  /* 0x000000be00be7308 */ /* 0x000f620000000800 */
[----:B0-----:R-:W-:-:S07]  /*e1f0*/  FADD.FTZ R158, R189, R186 ;  /* 0x000000babd9e7221 */ /* 0x001fce0000010000 */
[----:B------:R-:W0:Y:S08]  /*e200*/  MUFU.EX2 R180, R180 ;  /* 0x000000b400b47308 */ /* 0x000e300000000800 */
[----:B------:R1:W-:Y:S02]  /*e210*/  MUFU.EX2 R186, R154 ;  /* 0x0000009a00ba7308 */ /* 0x0003e40000000800 */
[----:B-1----:R-:W-:-:S06]  /*e220*/  FFMA.FTZ R154, R178, R3, R152 ;  /* 0x00000003b29a7223 */ /* 0x002fcc0000010098 */
[----:B------:R-:W1:Y:S01]  /*e230*/  MUFU.EX2 R156, R156 ;  /* 0x0000009c009c7308 */ /* 0x000e620000000800 */
[----:B--2---:R-:W-:-:S04]  /*e240*/  FADD.FTZ R154, R188, R154 ;  /* 0x0000009abc9a7221 */ /* 0x004fc80000010000 */
[----:B---3--:R-:W-:-:S03]  /*e250*/  FADD.FTZ R154, R182, R154 ;  /* 0x0000009ab69a7221 */ /* 0x008fc60000010000 */
[----:B------:R-:W2:Y:S01]  /*e260*/  MUFU.EX2 R179, R179 ;  /* 0x000000b300b37308 */ /* 0x000ea20000000800 */
[----:B----4-:R-:W-:Y:S01]  /*e270*/  FADD.FTZ R154, R174, R154 ;  /* 0x0000009aae9a7221 */ /* 0x010fe20000010000 */
[----:B-----5:R-:W-:-:S06]  /*e280*/  FADD.FTZ R3, R190, R158 ;  /* 0x0000009ebe037221 */ /* 0x020fcc0000010000 */
[----:B------:R-:W3:Y:S01]  /*e290*/  MUFU.EX2 R181, R157 ;  /* 0x0000009d00b57308 */ /* 0x000ee20000000800 */
[----:B0-----:R-:W-:-:S04]  /*e2a0*/  FADD.FTZ R158, R180, R154 ;  /* 0x0000009ab49e7221 */ /* 0x001fc80000010000 */
[----:B-1----:R-:W-:-:S03]  /*e2b0*/  FADD.FTZ R158, R156, R158 ;  /* 0x0000009e9c9e7221 */ /* 0x002fc60000010000 */
[----:B------:R-:W0:Y:S01]  /*e2c0*/  MUFU.EX2 R163, R163 ;  /* 0x000000a300a37308 */ /* 0x000e220000000800 */
[----:B--2---:R-:W-:-:S07]  /*e2d0*/  FADD.FTZ R158, R179, R158 ;  /* 0x0000009eb39e7221 */ /* 0x004fce0000010000 */
[----:B------:R1:W-:Y:S01]  /*e2e0*/  MUFU.EX2 R222, R160 ;  /* 0x000000a000de7308 */ /* 0x0003e20000000800 */
[----:B---3--:R-:W-:-:S07]  /*e2f0*/  FADD.FTZ R158, R181, R158 ;  /* 0x0000009eb59e7221 */ /* 0x008fce0000010000 */
[----:B------:R-:W2:Y:S01]  /*e300*/  MUFU.EX2 R164, R164 ;  /* 0x000000a400a47308 */ /* 0x000ea20000000800 */
[----:B-1----:R-:W-:-:S07]  /*e310*/  FADD.FTZ R160, R217, R158 ;  /* 0x0000009ed9a07221 */ /* 0x002fce0000010000 */
[----:B------:R-:W1:Y:S01]  /*e320*/  MUFU.EX2 R218, R218 ;  /* 0x000000da00da7308 */ /* 0x000e620000000800 */
[----:B------:R-:W-:-:S07]  /*e330*/  F2FP.F16.F32.PACK_AB R152, R188, R152 ;  /* 0x00000098bc98723e */ /* 0x000fce00000000ff */
[----:B------:R-:W3:Y:S01]  /*e340*/  MUFU.EX2 R165, R165 ;  /* 0x000000a500a57308 */ /* 0x000ee20000000800 */
[----:B------:R-:W-:Y:S01]  /*e350*/  F2FP.F16.F32.PACK_AB R154, R174, R182 ;  /* 0x000000b6ae9a723e */ /* 0x000fe200000000ff */
[----:B0-----:R-:W-:-:S06]  /*e360*/  FADD.FTZ R174, R163, R3 ;  /* 0x00000003a3ae7221 */ /* 0x001fcc0000010000 */
[----:B------:R-:W0:Y:S08]  /*e370*/  MUFU.EX2 R219, R219 ;  /* 0x000000db00db7308 */ /* 0x000e300000000800 */
[----:B------:R-:W4:Y:S01]  /*e380*/  MUFU.EX2 R166, R166 ;  /* 0x000000a600a67308 */ /* 0x000f220000000800 */
[----:B--2---:R-:W-:-:S07]  /*e390*/  FADD.FTZ R174, R164, R174 ;  /* 0x000000aea4ae7221 */ /* 0x004fce0000010000 */
[----:B------:R-:W2:Y:S08]  /*e3a0*/  MUFU.EX2 R177, R177 ;  /* 0x000000b100b17308 */ /* 0x000eb00000000800 */
[----:B------:R5:W-:Y:S08]  /*e3b0*/  MUFU.EX2 R188, R162 ;  /* 0x000000a200bc7308 */ /* 0x000bf00000000800 */
[----:B------:R-:W2:Y:S01]  /*e3c0*/  MUFU.EX2 R167, R167 ;  /* 0x000000a700a77308 */ /* 0x000ea20000000800 */
[----:B-----5:R-:W-:-:S04]  /*e3d0*/  FADD.FTZ R162, R221, R160 ;  /* 0x000000a0dda27221 */ /* 0x020fc80000010000 */
[----:B------:R-:W-:-:S03]  /*e3e0*/  FADD.FTZ R162, R222, R162 ;  /* 0x000000a2dea27221 */ /* 0x000fc60000010000 */
[----:B------:R-:W5:Y:S01]  /*e3f0*/  MUFU.EX2 R168, R168 ;  /* 0x000000a800a87308 */ /* 0x000f620000000800 */
[----:B-1----:R-:W-:Y:S01]  /*e400*/  FADD.FTZ R3, R218, R162 ;  /* 0x000000a2da037221 */ /* 0x002fe20000010000 */
[----:B---3--:R-:W-:-:S06]  /*e410*/  FADD.FTZ R174, R165, R174 ;  /* 0x000000aea5ae7221 */ /* 0x008fcc0000010000 */
[----:B------:R-:W1:Y:S01]  /*e420*/  MUFU.EX2 R187, R187 ;  /* 0x000000bb00bb7308 */ /* 0x000e620000000800 */
[----:B0-----:R-:W-:Y:S01]  /*e430*/  FADD.FTZ R3, R219, R3 ;  /* 0x00000003db037221 */ /* 0x001fe20000010000 */
[----:B----4-:R-:W-:-:S06]  /*e440*/  FADD.FTZ R174, R166, R174 ;  /* 0x000000aea6ae7221 */ /* 0x010fcc0000010000 */
[----:B------:R-:W0:Y:S01]  /*e450*/  MUFU.EX2 R169, R169 ;  /* 0x000000a900a97308 */ /* 0x000e220000000800 */
[----:B--2---:R-:W-:Y:S01]  /*e460*/  FADD.FTZ R3, R177, R3 ;  /* 0x00000003b1037221 */ /* 0x004fe20000010000 */
[----:B------:R-:W-:-:S06]  /*e470*/  FADD.FTZ R174, R167, R174 ;  /* 0x000000aea7ae7221 */ /* 0x000fcc0000010000 */
[----:B------:R-:W2:Y:S01]  /*e480*/  MUFU.EX2 R170, R170 ;  /* 0x000000aa00aa7308 */ /* 0x000ea20000000800 */
[----:B------:R-:W-:Y:S01]  /*e490*/  F2FP.F16.F32.PACK_AB R163, R164, R163 ;  /* 0x000000a3a4a3723e */ /* 0x000fe200000000ff */
[----:B------:R-:W-:Y:S01]  /*e4a0*/  FADD.FTZ R3, R186, R3 ;  /* 0x00000003ba037221 */ /* 0x000fe20000010000 */
[----:B------:R-:W-:-:S05]  /*e4b0*/  F2FP.F16.F32.PACK_AB R164, R177, R219 ;  /* 0x000000dbb1a4723e */ /* 0x000fca00000000ff */
[----:B------:R-:W3:Y:S01]  /*e4c0*/  MUFU.EX2 R185, R185 ;  /* 0x000000b900b97308 */ /* 0x000ee20000000800 */
[----:B-----5:R-:W-:-:S07]  /*e4d0*/  FADD.FTZ R177, R168, R174 ;  /* 0x000000aea8b17221 */ /* 0x020fce0000010000 */
[----:B------:R-:W4:Y:S01]  /*e4e0*/  MUFU.EX2 R171, R171 ;  /* 0x000000ab00ab7308 */ /* 0x000f220000000800 */
[----:B-1----:R-:W-:Y:S01]  /*e4f0*/  FADD.FTZ R3, R187, R3 ;  /* 0x00000003bb037221 */ /* 0x002fe20000010000 */
[----:B0-----:R-:W-:-:S06]  /*e500*/  FADD.FTZ R177, R169, R177 ;  /* 0x000000b1a9b17221 */ /* 0x001fcc0000010000 */
[----:B------:R-:W0:Y:S01]  /*e510*/  MUFU.EX2 R220, R220 ;  /* 0x000000dc00dc7308 */ /* 0x000e220000000800 */
[----:B------:R-:W-:Y:S01]  /*e520*/  FADD.FTZ R3, R188, R3 ;  /* 0x00000003bc037221 */ /* 0x000fe20000010000 */
[----:B--2---:R-:W-:-:S06]  /*e530*/  FADD.FTZ R177, R170, R177 ;  /* 0x000000b1aab17221 */ /* 0x004fcc0000010000 */
[----:B------:R-:W1:Y:S01]  /*e540*/  MUFU.EX2 R183, R183 ;  /* 0x000000b700b77308 */ /* 0x000e620000000800 */
[----:B---3--:R-:W-:Y:S01]  /*e550*/  FADD.FTZ R3, R185, R3 ;  /* 0x00000003b9037221 */ /* 0x008fe20000010000 */
[----:B----4-:R-:W-:-:S06]  /*e560*/  FADD.FTZ R177, R171, R177 ;  /* 0x000000b1abb17221 */ /* 0x010fcc0000010000 */
[----:B------:R-:W2:Y:S01]  /*e570*/  MUFU.EX2 R195, R195 ;  /* 0x000000c300c37308 */ /* 0x000ea20000000800 */
[----:B0-----:R-:W-:Y:S01]  /*e580*/  FADD.FTZ R3, R220, R3 ;  /* 0x00000003dc037221 */ /* 0x001fe20000010000 */
[----:B------:R-:W-:-:S06]  /*e590*/  F2FP.F16.F32.PACK_AB R158, R181, R179 ;  /* 0x000000b3b59e723e */ /* 0x000fcc00000000ff */
[----:B------:R-:W-:Y:S01]  /*e5a0*/  MUFU.EX2 R184, R184 ;  /* 0x000000b800b87308 */ /* 0x000fe20000000800 */
[----:B------:R-:W-:-:S07]  /*e5b0*/  FADD.FTZ R179, R0, R177 ;  /* 0x000000b100b37221 */ /* 0x000fce0000010000 */
[----:B------:R-:W0:Y:S01]  /*e5c0*/  MUFU.EX2 R196, R196 ;  /* 0x000000c400c47308 */ /* 0x000e220000000800 */
[----:B-1----:R-:W-:-:S07]  /*e5d0*/  FADD.FTZ R3, R183, R3 ;  /* 0x00000003b7037221 */ /* 0x002fce0000010000 */
[----:B------:R-:W1:Y:S01]  /*e5e0*/  MUFU.EX2 R174, R197 ;  /* 0x000000c500ae7308 */ /* 0x000e620000000800 */
[----:B------:R-:W-:Y:S02]  /*e5f0*/  VIADD R155, R14, 0x22840 ;  /* 0x000228400e9b7836 */ /* 0x000fe40000000000 */
[----:B--2---:R-:W-:Y:S01]  /*e600*/  FADD.FTZ R3, R195, R3 ;  /* 0x00000003c3037221 */ /* 0x004fe20000010000 */
[----:B------:R-:W-:-:S04]  /*e610*/  FADD.FTZ R179, R173, R179 ;  /* 0x000000b3adb37221 */ /* 0x000fc80000010000 */
[----:B------:R-:W2:Y:S01]  /*e620*/  MUFU.EX2 R198, R198 ;  /* 0x000000c600c67308 */ /* 0x000ea20000000800 */
[----:B------:R-:W-:-:S07]  /*e630*/  MOV R157, UR41 ;  /* 0x00000029009d7c02 */ /* 0x000fce0008000f00 */
[----:B------:R-:W3:Y:S01]  /*e640*/  MUFU.EX2 R177, R172 ;  /* 0x000000ac00b17308 */ /* 0x000ee20000000800 */
[----:B------:R-:W-:Y:S01]  /*e650*/  F2FP.F16.F32.PACK_AB R171, R0, R171 ;  /* 0x000000ab00ab723e */ /* 0x000fe200000000ff */
[----:B0-----:R-:W-:Y:S01]  /*e660*/  FADD.FTZ R3, R196, R3 ;  /* 0x00000003c4037221 */ /* 0x001fe20000010000 */
[----:B------:R-:W-:Y:S01]  /*e670*/  FADD.FTZ R0, R184, R179 ;  /* 0x000000b3b8007221 */ /* 0x000fe20000010000 */
[----:B------:R-:W-:Y:S02]  /*e680*/  PRMT R155, R157, 0x654, R155 ;  /* 0x000006549d9b7816 */ /* 0x000fe4000000009b */
[----:B-1----:R-:W-:Y:S01]  /*e690*/  FADD.FTZ R3, R174, R3 ;  /* 0x00000003ae037221 */ /* 0x002fe20000010000 */
[----:B------:R-:W-:Y:S01]  /*e6a0*/  FADD.FTZ R0, R175, R0 ;  /* 0x00000000af007221 */ /* 0x000fe20000010000 */
[----:B------:R0:W-:Y:S01]  /*e6b0*/  SYNCS.ARRIVE.TRANS64.RED.A1T0 RZ, [R155+URZ], RZ ;  /* 0x000000ff9bff79a7 */ /* 0x0001e2000810043f */
[----:B------:R-:W-:Y:S01]  /*e6c0*/  F2FP.F16.F32.PACK_AB R165, R166, R165 ;  /* 0x000000a5a6a5723e */ /* 0x000fe200000000ff */
[----:B--2---:R-:W-:Y:S01]  /*e6d0*/  FADD.FTZ R3, R198, R3 ;  /* 0x00000003c6037221 */ /* 0x004fe20000010000 */
[----:B------:R-:W-:Y:S01]  /*e6e0*/  F2FP.F16.F32.PACK_AB R167, R168, R167 ;  /* 0x000000a7a8a7723e */ /* 0x000fe200000000ff */
[-C--:B------:R-:W-:Y:S01]  /*e6f0*/  FMUL.FTZ R24, R24, R178.reuse ;  /* 0x000000b218187220 */ /* 0x080fe20000410000 */
[----:B------:R-:W-:Y:S01]  /*e700*/  F2FP.F16.F32.PACK_AB R169, R170, R169 ;  /* 0x000000a9aaa9723e */ /* 0x000fe200000000ff */
[-C--:B------:R-:W-:Y:S01]  /*e710*/  FMUL.FTZ R25, R25, R178.reuse ;  /* 0x000000b219197220 */ /* 0x080fe20000410000 */
[----:B------:R-:W-:Y:S01]  /*e720*/  F2FP.F16.F32.PACK_AB R157, R194, R193 ;  /* 0x000000c1c29d723e */ /* 0x000fe200000000ff */
[-C--:B------:R-:W-:Y:S01]  /*e730*/  FMUL.FTZ R28, R28, R178.reuse ;  /* 0x000000b21c1c7220 */ /* 0x080fe20000410000 */
[----:B0-----:R-:W-:Y:S01]  /*e740*/  F2FP.F16.F32.PACK_AB R155, R216, R199 ;  /* 0x000000c7d89b723e */ /* 0x001fe200000000ff */
[----:B---3--:R-:W-:Y:S01]  /*e750*/  FADD.FTZ R0, R177, R0 ;  /* 0x00000000b1007221 */ /* 0x008fe20000010000 */
[----:B------:R-:W-:Y:S01]  /*e760*/  F2FP.F16.F32.PACK_AB R159, R192, R191 ;  /* 0x000000bfc09f723e */ /* 0x000fe200000000ff */
[-C--:B------:R-:W-:Y:S01]  /*e770*/  FMUL.FTZ R29, R29, R178.reuse ;  /* 0x000000b21d1d7220 */ /* 0x080fe20000410000 */
[----:B------:R-:W-:Y:S01]  /*e780*/  F2FP.F16.F32.PACK_AB R161, R190, R189 ;  /* 0x000000bdbea1723e */ /* 0x000fe200000000ff */
[----:B------:R-:W-:Y:S01]  /*e790*/  FMUL.FTZ R32, R32, R178 ;  /* 0x000000b220207220 */ /* 0x000fe20000410000 */
[----:B------:R-:W-:Y:S01]  /*e7a0*/  F2FP.F16.F32.PACK_AB R156, R156, R180 ;  /* 0x000000b49c9c723e */ /* 0x000fe200000000ff */
[-C--:B------:R-:W-:Y:S01]  /*e7b0*/  FMUL.FTZ R33, R33, R178.reuse ;  /* 0x000000b221217220 */ /* 0x080fe20000410000 */
[----:B------:R-:W-:Y:S01]  /*e7c0*/  F2FP.F16.F32.PACK_AB R160, R221, R217 ;  /* 0x000000d9dda0723e */ /* 0x000fe200000000ff */
[----:B------:R-:W-:Y:S01]  /*e7d0*/  FMUL.FTZ R36, R36, R178 ;  /* 0x000000b224247220 */ /* 0x000fe20000410000 */
[----:B------:R-:W-:Y:S01]  /*e7e0*/  F2FP.F16.F32.PACK_AB R162, R218, R222 ;  /* 0x000000dedaa2723e */ /* 0x000fe200000000ff */
[----:B------:R-:W-:Y:S01]  /*e7f0*/  FMUL.FTZ R37, R37, R178 ;  /* 0x000000b225257220 */ /* 0x000fe20000410000 */
[----:B------:R-:W-:Y:S01]  /*e800*/  F2FP.F16.F32.PACK_AB R166, R187, R186 ;  /* 0x000000babba6723e */ /* 0x000fe200000000ff */
[----:B------:R-:W-:Y:S01]  /*e810*/  FMUL.FTZ R40, R40, R178 ;  /* 0x000000b228287220 */ /* 0x000fe20000410000 */
[----:B------:R-:W-:Y:S01]  /*e820*/  F2FP.F16.F32.PACK_AB R168, R185, R188 ;  /* 0x000000bcb9a8723e */ /* 0x000fe200000000ff */
[----:B------:R-:W-:Y:S01]  /*e830*/  FMUL.FTZ R41, R41, R178 ;  /* 0x000000b229297220 */ /* 0x000fe20000410000 */
[----:B------:R-:W-:Y:S01]  /*e840*/  F2FP.F16.F32.PACK_AB R170, R183, R220 ;  /* 0x000000dcb7aa723e */ /* 0x000fe200000000ff */
[-C--:B------:R-:W-:Y:S01]  /*e850*/  FMUL.FTZ R44, R44, R178.reuse ;  /* 0x000000b22c2c7220 */ /* 0x080fe20000410000 */
[----:B------:R-:W-:Y:S01]  /*e860*/  F2FP.F16.F32.PACK_AB R172, R196, R195 ;  /* 0x000000c3c4ac723e */ /* 0x000fe200000000ff */
[-C--:B------:R-:W-:Y:S01]  /*e870*/  FMUL.FTZ R45, R45, R178.reuse ;  /* 0x000000b22d2d7220 */ /* 0x080fe20000410000 */
[----:B------:R-:W-:Y:S01]  /*e880*/  F2FP.F16.F32.PACK_AB R173, R184, R173 ;  /* 0x000000adb8ad723e */ /* 0x000fe200000000ff */
[----:B------:R-:W-:Y:S01]  /*e890*/  FMUL.FTZ R48, R48, R178 ;  /* 0x000000b230307220 */ /* 0x000fe20000410000 */
[----:B------:R-:W-:Y:S01]  /*e8a0*/  F2FP.F16.F32.PACK_AB R174, R198, R174 ;  /* 0x000000aec6ae723e */ /* 0x000fe200000000ff */
[-C--:B------:R-:W-:Y:S01]  /*e8b0*/  FMUL.FTZ R49, R49, R178.reuse ;  /* 0x000000b231317220 */ /* 0x080fe20000410000 */
[----:B------:R-:W-:Y:S01]  /*e8c0*/  F2FP.F16.F32.PACK_AB R175, R177, R175 ;  /* 0x000000afb1af723e */ /* 0x000fe200000000ff */
        /* <DEDUP_REMOVED lines=114> */
[----:B------:R-:W-:Y:S06]  /*eff0*/  @!P0 BRA `(.L_x_5309) ;  /* 0x0000000000048947 */ /* 0x000fec0003800000 */
[----:B------:R-:W-:Y:S01]  /*f000*/  BPT.TRAP 0x1 ;  /* 0x000000040000795c */ /* 0x000fe20000300000 */
.L_x_5309:
[----:B------:R0:W1:Y:S01]  /*f010*/  SYNCS.PHASECHK.TRANS64.TRYWAIT P1, [R14+URZ+0x22850], R15 ;  /* 0x0228500f0e0075a7 */ /* 0x000062000802017f */
[----:B------:R-:W-:Y:S05]  /*f020*/  @!P0 BRA `(.L_x_5310) ;  /* 0x0000000000048947 */ /* 0x000fea0003800000 */
[----:B------:R-:W-:Y:S01]  /*f030*/  BPT.TRAP 0x1 ;  /* 0x000000040000795c */ /* 0x000fe20000300000 */
.L_x_5310:
[----:B------:R-:W-:Y:S04]  /*f040*/  BSSY B0, `(.L_x_5311) ;  /* 0x0000004000007945 */ /* 0x000fe80003800000 */
[----:B-1----:R-:W-:Y:S05]  /*f050*/  @P1 BRA `(.L_x_5312) ;  /* 0x0000000000081947 */ /* 0x002fea0003800000 */
[----:B------:R-:W1:Y:S02]  /*f060*/  SYNCS.PHASECHK.TRANS64.TRYWAIT P1, [R14+URZ+0x22850], R15 ;  /* 0x0228500f0e0075a7 */ /* 0x000e64000802017f */
[----:B-1----:R-:W-:Y:S05]  /*f070*/  @!P1 BRA `(.L_x_5313) ;  /* 0x0000011000f89947 */ /* 0x002fea0003800000 */
.L_x_5312:
[----:B------:R-:W-:Y:S05]  /*f080*/  BSYNC B0 ;  /* 0x0000000000007941 */ /* 0x000fea0003800000 */
.L_x_5311:
        /* <DEDUP_REMOVED lines=19> */
[----:B------:R-:W-:Y:S02]  /*f1c0*/  R2UR UR7, R153 ;  /* 0x00000000990772ca */ /* 0x000fe400000e0000 */
[----:B------:R-:W-:-:S14]  /*f1d0*/  MOV R153, 0x40000040 ;  /* 0x4000004000997802 */ /* 0x000fdc0000000f00 */
        /* <DEDUP_REMOVED lines=33> */
.L_x_5314:
[----:B------:R-:W2:Y:S01]  /*f3f0*/  LDL R152, [R1+0x14] ;  /* 0x0000140001987983 */ /* 0x000ea20000100800 */
[----:B------:R-:W-:Y:S01]  /*f400*/  IMAD.U32 R15, RZ, RZ, UR41 ;  /* 0x00000029ff0f7e24 */ /* 0x000fe2000f8e00ff */
[----:B------:R-:W-:Y:S01]  /*f410*/  IADD3 R14, R14, 0x22860, RZ ;  /* 0x000228600e0e7810 */ /* 0x000fe20007ffe0ff */
[----:B------:R-:W-:Y:S02]  /*f420*/  IMAD.MOV.U32 R216, RZ, RZ, R21 ;  /* 0x000000ffffd87224 */ /* 0x000fe400078e0015 */
[----:B------:R-:W-:Y:S01]  /*f430*/  IMAD.MOV.U32 R215, RZ, RZ, R20 ;  /* 0x000000ffffd77224 */ /* 0x000fe200078e0014 */
[----:B------:R-:W-:-:S04]  /*f440*/  PRMT R14, R15, 0x654, R14 ;  /* 0x000006540f0e7816 */ /* 0x000fc8000000000e */
[----:B------:R0:W-:Y:S01]  /*f450*/  SYNCS.ARRIVE.TRANS64.RED.A1T0 RZ, [R14+URZ], RZ ;  /* 0x000000ff0eff79a7 */ /* 0x0001e2000810043f */
[C---:B--2---:R-:W-:Y:S01]  /*f460*/  ISETP.GT.AND P1, PT, R13.reuse, R152, PT ;  /* 0x000000980d00720c */ /* 0x044fe20003f24270 */
[----:B------:R-:W-:-:S12]  /*f470*/  VIADD R13, R13, 0xffffffff ;  /* 0xffffffff0d0d7836 */ /* 0x000fd80000000000 */
[----:B0-----:R-:W-:Y:S05]  /*f480*/  @P1 BRA `(.L_x_5315) ;  /* 0xffffffd000d01947 */ /* 0x001fea000383ffff */
.L_x_5303:
[----:B------:R-:W2:Y:S02]  /*f490*/  LDL R14, [R1+0x34] ;  /* 0x00003400010e7983 */ /* 0x000ea40000100800 */
[----:B--2---:R-:W-:-:S13]  /*f4a0*/  ISETP.GE.AND P1, PT, R13, R14, PT ;  /* 0x0000000e0d00720c */ /* 0x004fda0003f26270 */
[----:B------:R-:W-:Y:S05]  /*f4b0*/  @!P1 BRA `(.L_x_5316) ;  /* 0x0000002400549947 */ /* 0x000fea0003800000 */
[----:B------:R-:W-:Y:S02]  /*f4c0*/  IMAD.MOV.U32 R215, RZ, RZ, R21 ;  /* 0x000000ffffd77224 */ /* 0x000fe400078e0015 */
[----:B------:R-:W-:-:S07]  /*f4d0*/  IMAD.MOV.U32 R216, RZ, RZ, R20 ;  /* 0x000000ffffd87224 */ /* 0x000fce00078e0014 */
.L_x_5328:
[----:B------:R-:W-:Y:S01]  /*f4e0*/  IADD3 R22, R22, 0x1, RZ ;  /* 0x0000000116167810 */ /* 0x000fe20007ffe0ff */
[----:B------:R-:W-:Y:S05]  /*f4f0*/  YIELD ;  /* 0x0000000000007946 */ /* 0x000fea0003800000 */
[----:B------:R-:W-:-:S04]  /*f500*/  ISETP.NE.AND P1, PT, R22, 0x2, PT ;  /* 0x000000021600780c */ /* 0x000fc80003f25270 */
[----:B------:R-:W-:Y:S02]  /*f510*/  SEL R12, RZ, 0x1, P1 ;  /* 0x00000001ff0c7807 */ /* 0x000fe40000800000 */
[----:B------:R-:W-:Y:S02]  /*f520*/  SEL R22, R22, RZ, P1 ;  /* 0x000000ff16167207 */ /* 0x000fe40000800000 */
[----:B------:R-:W-:Y:S01]  /*f530*/  LOP3.LUT R204, R204, R12, RZ, 0x3c, !PT ;  /* 0x0000000ccccc7212 */ /* 0x000fe200078e3cff */
[----:B------:R-:W-:Y:S06]  /*f540*/  @!P0 BRA `(.L_x_5317) ;  /* 0x0000000000048947 */ /* 0x000fec0003800000 */
[----:B------:R-:W-:Y:S01]  /*f550*/  BPT.TRAP 0x1 ;  /* 0x000000040000795c */ /* 0x000fe20000300000 */
.L_x_5317:
[----:B------:R-:W-:Y:S01]  /*f560*/  IMAD R14, R22, 0x8, R19 ;  /* 0x00000008160e7824 */ /* 0x000fe200078e0213 */
[----:B------:R-:W-:-:S04]  /*f570*/  SHF.L.U32 R15, R204, 0x1f, RZ ;  /* 0x0000001fcc0f7819 */ /* 0x000fc800000006ff */
[----:B------:R0:W1:Y:S01]  /*f580*/  SYNCS.PHASECHK.TRANS64.TRYWAIT P1, [R14+URZ+0x22830], R15 ;  /* 0x0228300f0e0075a7 */ /* 0x000062000802017f */
[----:B------:R-:W-:Y:S05]  /*f590*/  @!P0 BRA `(.L_x_5318) ;  /* 0x0000000000048947 */ /* 0x000fea0003800000 */
[----:B------:R-:W-:Y:S01]  /*f5a0*/  BPT.TRAP 0x1 ;  /* 0x000000040000795c */ /* 0x000fe20000300000 */
.L_x_5318:
[----:B------:R-:W2:Y:S01]  /*f5b0*/  LDL R12, [R1] ;  /* 0x00000000010c7983 */ /* 0x000ea20000100800 */
[----:B------:R-:W-:Y:S02]  /*f5c0*/  IMAD.MOV.U32 R155, RZ, RZ, 0x40000040 ;  /* 0x40000040ff9b7424 */ /* 0x000fe400078e00ff */
[----:B--2---:R-:W-:Y:S01]  /*f5d0*/  IMAD R154, R22, 0x300, R12 ;  /* 0x00000300169a7824 */ /* 0x004fe200078e020c */
[----:B-1----:R-:W-:Y:S06]  /*f5e0*/  @P1 BRA `(.L_x_5319) ;  /* 0x0000000000081947 */ /* 0x002fec0003800000 */
[----:B------:R-:W1:Y:S02]  /*f5f0*/  SYNCS.PHASECHK.TRANS64.TRYWAIT P1, [R14+URZ+0x22830], R15 ;  /* 0x0228300f0e0075a7 */ /* 0x000e64000802017f */
[----:B-1----:R-:W-:Y:S05]  /*f600*/  @!P1 BRA `(.L_x_5320) ;  /* 0x0000010c00a89947 */ /* 0x002fea0003800000 */
.L_x_5319:
        /* <DEDUP_REMOVED lines=12> */
[----:B------:R-:W2:Y:S01]  /*f6d0*/  S2R R12, SR_TID.X ;  /* 0x00000000000c7919 */ /* 0x000ea20000002100 */
[----:B------:R-:W-:-:S02]  /*f6e0*/  R2UR UR11, R153 ;  /* 0x00000000990b72ca */ /* 0x000fc400000e0000 */
[----:B------:R-:W-:Y:S02]  /*f6f0*/  R2UR UR19, R155 ;  /* 0x000000009b1372ca */ /* 0x000fe400000e0000 */
[----:B------:R-:W-:Y:S01]  /*f700*/  WARPGROUP.ARRIVE ;  /* 0x00000000000079c5 */ /* 0x000fe20000000000 */
[----:B------:R-:W-:Y:S02]  /*f710*/  R2UR UR8, R10 ;  /* 0x000000000a0872ca */ /* 0x000fe400000e0000 */
[----:B------:R-:W-:Y:S02]  /*f720*/  R2UR UR9, R11 ;  /* 0x000000000b0972ca */ /* 0x000fe400000e0000 */
[----:B------:R-:W-:Y:S01]  /*f730*/  MOV R21, 0x40000040 ;  /* 0x4000004000157802 */ /* 0x000fe20000000f00 */
[----:B------:R-:W-:Y:S01]  /*f740*/  HGMMA.64x96x16.F32 R152, gdesc[UR4], RZ, !UPT, gsb0 ;  /* 0x01600000049879f0 */ /* 0x000fe2000c0008ff */
[----:B------:R-:W-:Y:S02]  /*f750*/  R2UR UR14, R20 ;  /* 0x00000000140e72ca */ /* 0x000fe400000e0000 */
        /* <DEDUP_REMOVED lines=20> */
.L_x_5321:
        /* <DEDUP_REMOVED lines=32> */
[----:B------:R-:W-:Y:S01]  /*faa0*/  UMOV UR37, UR39 ;  /* 0x0000002700257c82 */ /* 0x000fe20008000000 */
        /* <DEDUP_REMOVED lines=222> */
[----:B------:R-:W1:Y:S08]  /*10890*/  MUFU.EX2 R157, R157 ;  /* 0x0000009d009d7308 */ /* 0x000e700000000800 */
[----:B------:R-:W2:Y:S08]  /*108a0*/  MUFU.EX2 R161, R161 ;  /* 0x000000a100a17308 */ /* 0x000eb00000000800 */
[----:B------:R-:W-:Y:S01]  /*108b0*/  MUFU.EX2 R195, R172 ;  /* 0x000000ac00c37308 */ /* 0x000fe20000000800 */
[----:B-1----:R-:W-:Y:S01]  /*108c0*/  FADD.FTZ R156, R157, R156 ;  /* 0x0000009c9d9c7221 */ /* 0x002fe20000010000 */
[----:B0-----:R-:W-:-:S03]  /*108d0*/  FMNMX.FTZ R21, R21, R194, !PT ;  /* 0x000000c215157209 */ /* 0x001fc60007810000 */
[----:B------:R-:W-:Y:S02]  /*108e0*/  FADD.FTZ R156, R198, R156 ;  /* 0x0000009cc69c7221 */ /* 0x000fe40000010000 */
[----:B------:R-:W0:Y:S01]  /*108f0*/  SHFL.BFLY PT, R216, R21, 0x1, 0x1f ;  /* 0x0c201f0015d87f89 */ /* 0x000e2200000e0000 */
[----:B------:R-:W1:Y:S01]  /*10900*/  MUFU.EX2 R194, R164 ;  /* 0x000000a400c27308 */ /* 0x000e620000000800 */
[----:B--2---:R-:W-:-:S07]  /*10910*/  FADD.FTZ R156, R161, R156 ;  /* 0x0000009ca19c7221 */ /* 0x004fce0000010000 */
[----:B------:R-:W2:Y:S08]  /*10920*/  MUFU.EX2 R164, R165 ;  /* 0x000000a500a47308 */ /* 0x000eb00000000800 */
[----:B------:R3:W-:Y:S01]  /*10930*/  MUFU.EX2 R165, R168 ;  /* 0x000000a800a57308 */ /* 0x0007e20000000800 */
[----:B-1----:R-:W-:Y:S01]  /*10940*/  FADD.FTZ R156, R194, R156 ;  /* 0x0000009cc29c7221 */ /* 0x002fe20000010000 */
[----:B0-----:R-:W-:-:S06]  /*10950*/  FMNMX.FTZ R21, R21, R216, !PT ;  /* 0x000000d815157209 */ /* 0x001fcc0007810000 */
[----:B------:R-:W-:Y:S01]  /*10960*/  MUFU.EX2 R172, R189 ;  /* 0x000000bd00ac7308 */ /* 0x000fe20000000800 */
[----:B--2---:R-:W-:Y:S01]  /*10970*/  FADD.FTZ R156, R164, R156 ;  /* 0x0000009ca49c7221 */ /* 0x004fe20000010000 */
[C---:B---3--:R-:W-:Y:S01]  /*10980*/  FMUL.FTZ R168, R21.reuse, UR37 ;  /* 0x0000002515a87c20 */ /* 0x048fe20008410000 */
[----:B------:R-:W-:-:S03]  /*10990*/  FADD.FTZ R169, -R21, R215 ;  /* 0x000000d715a97221 */ /* 0x000fc60000010100 */
[--C-:B------:R-:W-:Y:S01]  /*109a0*/  FFMA.FTZ R219, R219, UR37, -R168.reuse ;  /* 0x00000025dbdb7c23 */ /* 0x100fe200080108a8 */
[----:B------:R-:W-:Y:S01]  /*109b0*/  FMUL.FTZ R169, R169, UR37 ;  /* 0x00000025a9a97c20 */ /* 0x000fe20008410000 */
        /* <DEDUP_REMOVED lines=29> */
[C---:B------:R-:W-:Y:S01]  /*10b90*/  FADD.FTZ R156, R165.reuse, R156 ;  /* 0x0000009ca59c7221 */ /* 0x040fe20000010000 */
[----:B------:R-:W-:Y:S01]  /*10ba0*/  F2FP.F16.F32.PACK_AB R164, R165, R164 ;  /* 0x000000a4a5a4723e */ /* 0x000fe200000000ff */
[-C--:B------:R-:W-:Y:S01]  /*10bb0*/  FMUL.FTZ R26, R26, R178.reuse ;  /* 0x000000b21a1a7220 */ /* 0x080fe20000410000 */
[-C--:B------:R-:W-:Y:S01]  /*10bc0*/  FMUL.FTZ R27, R27, R178.reuse ;  /* 0x000000b21b1b7220 */ /* 0x080fe20000410000 */
[----:B------:R-:W-:Y:S01]  /*10bd0*/  FADD.FTZ R156, R160, R156 ;  /* 0x0000009ca09c7221 */ /* 0x000fe20000010000 */
        /* <DEDUP_REMOVED lines=42> */
[----:B---3--:R-:W-:-:S02]  /*10e80*/  VIADD R153, R14, 0x22840 ;  /* 0x000228400e997836 */ /* 0x008fc40000000000 */
[-C--:B------:R-:W-:Y:S01]  /*10e90*/  FMUL.FTZ R95, R95, R178.reuse ;  /* 0x000000b25f5f7220 */ /* 0x080fe20000410000 */
[-C--:B------:R-:W-:Y:S01]  /*10ea0*/  FMUL.FTZ R98, R98, R178.reuse ;  /* 0x000000b262627220 */ /* 0x080fe20000410000 */
[-C--:B------:R-:W-:Y:S01]  /*10eb0*/  FMUL.FTZ R99, R99, R178.reuse ;  /* 0x000000b263637220 */ /* 0x080fe20000410000 */
[-C--:B------:R-:W-:Y:S01]  /*10ec0*/  FMUL.FTZ R102, R102, R178.reuse ;  /* 0x000000b266667220 */ /* 0x080fe20000410000 */
[----:B------:R-:W-:Y:S01]  /*10ed0*/  PRMT R153, R168, 0x654, R153 ;  /* 0x00000654a8997816 */ /* 0x000fe20000000099 */
[C---:B0-----:R-:W-:Y:S01]  /*10ee0*/  FADD.FTZ R168, R155.reuse, R0 ;  /* 0x000000009ba87221 */ /* 0x041fe20000010000 */
[----:B------:R-:W-:Y:S01]  /*10ef0*/  MUFU.EX2 R163, R163 ;  /* 0x000000a300a37308 */ /* 0x000fe20000000800 */
[----:B------:R-:W-:Y:S01]  /*10f00*/  F2FP.F16.F32.PACK_AB R155, R155, R217 ;  /* 0x000000d99b9b723e */ /* 0x000fe200000000ff */
[----:B------:R0:W-:Y:S01]  /*10f10*/  SYNCS.ARRIVE.TRANS64.RED.A1T0 RZ, [R153+URZ], RZ ;  /* 0x000000ff99ff79a7 */ /* 0x0001e2000810043f */
[----:B-1----:R-:W-:Y:S01]  /*10f20*/  FADD.FTZ R169, R158, R168 ;  /* 0x000000a89ea97221 */ /* 0x002fe20000010000 */
[----:B------:R-:W-:Y:S01]  /*10f30*/  F2FP.F16.F32.PACK_AB R168, R198, R157 ;  /* 0x0000009dc6a8723e */ /* 0x000fe200000000ff */
[-C--:B------:R-:W-:Y:S01]  /*10f40*/  FMUL.FTZ R103, R103, R178.reuse ;  /* 0x000000b267677220 */ /* 0x080fe20000410000 */
[-C--:B------:R-:W-:Y:S01]  /*10f50*/  FMUL.FTZ R106, R106, R178.reuse ;  /* 0x000000b26a6a7220 */ /* 0x080fe20000410000 */
[-C--:B------:R-:W-:Y:S01]  /*10f60*/  FMUL.FTZ R107, R107, R178.reuse ;  /* 0x000000b26b6b7220 */ /* 0x080fe20000410000 */
[----:B------:R-:W-:Y:S01]  /*10f70*/  MUFU.EX2 R166, R166 ;  /* 0x000000a600a67308 */ /* 0x000fe20000000800 */
[-C--:B------:R-:W-:Y:S01]  /*10f80*/  FMUL.FTZ R110, R110, R178.reuse ;  /* 0x000000b26e6e7220 */ /* 0x080fe20000410000 */
[----:B0-----:R-:W-:Y:S01]  /*10f90*/  F2FP.F16.F32.PACK_AB R153, R218, R219 ;  /* 0x000000dbda99723e */ /* 0x001fe200000000ff */
        /* <DEDUP_REMOVED lines=21> */
[----:B------:R1:W3:Y:S01]  /*110f0*/  MUFU.EX2 R167, R171 ;  /* 0x000000ab00a77308 */ /* 0x0002e20000000800 */
[C---:B--2---:R-:W-:Y:S01]  /*11100*/  FADD.FTZ R170, R159.reuse, R169 ;  /* 0x000000a99faa7221 */ /* 0x044fe20000010000 */
[----:B------:R-:W-:Y:S01]  /*11110*/  F2FP.F16.F32.PACK_AB R169, R159, R158 ;  /* 0x0000009e9fa9723e */ /* 0x000fe200000000ff */
[----:B------:R-:W-:Y:S01]  /*11120*/  FMUL.FTZ R150, R150, R178 ;  /* 0x000000b296967220 */ /* 0x000fe20000410000 */
[----:B0-----:R-:W-:Y:S01]  /*11130*/  F2FP.F16.F32.PACK_AB R165, R189, R166 ;  /* 0x000000a6bda5723e */ /* 0x001fe200000000ff */
[----:B------:R-:W-:Y:S01]  /*11140*/  FADD.FTZ R158, R162, R170 ;  /* 0x000000aaa29e7221 */ /* 0x000fe20000010000 */
[----:B------:R-:W-:Y:S01]  /*11150*/  F2FP.F16.F32.PACK_AB R170, R194, R161 ;  /* 0x000000a1c2aa723e */ /* 0x000fe200000000ff */
[----:B------:R-:W-:Y:S01]  /*11160*/  FMUL.FTZ R151, R151, R178 ;  /* 0x000000b297977220 */ /* 0x000fe20000410000 */
[----:B------:R-:W0:Y:S01]  /*11170*/  MUFU.EX2 R173, R173 ;  /* 0x000000ad00ad7308 */ /* 0x000e220000000800 */
[C---:B------:R-:W-:Y:S01]  /*11180*/  FADD.FTZ R158, R163.reuse, R158 ;  /* 0x0000009ea39e7221 */ /* 0x040fe20000010000 */
[----:B-1----:R-:W-:-:S03]  /*11190*/  F2FP.F16.F32.PACK_AB R171, R163, R162 ;  /* 0x000000a2a3ab723e */ /* 0x002fc600000000ff */
[----:B------:R-:W-:Y:S01]  /*111a0*/  FADD.FTZ R158, R166, R158 ;  /* 0x0000009ea69e7221 */ /* 0x000fe20000010000 */
[----:B------:R-:W-:Y:S02]  /*111b0*/  F2FP.F16.F32.PACK_AB R166, R195, R160 ;  /* 0x000000a0c3a6723e */ /* 0x000fe400000000ff */
[----:B------:R-:W1:Y:S01]  /*111c0*/  MUFU.EX2 R174, R174 ;  /* 0x000000ae00ae7308 */ /* 0x000e620000000800 */
[----:B------:R-:W-:-:S04]  /*111d0*/  FADD.FTZ R158, R189, R158 ;  /* 0x0000009ebd9e7221 */ /* 0x000fc80000010000 */
[----:B---3--:R-:W-:Y:S01]  /*111e0*/  FADD.FTZ R158, R167, R158 ;  /* 0x0000009ea79e7221 */ /* 0x008fe20000010000 */
[C---:B------:R-:W-:Y:S02]  /*111f0*/  F2FP.F16.F32.PACK_AB R167, R215.reuse, R167 ;  /* 0x000000a7d7a7723e */ /* 0x040fe400000000ff */
[----:B------:R-:W2:Y:S01]  /*11200*/  MUFU.EX2 R177, R177 ;  /* 0x000000b100b17308 */ /* 0x000ea20000000800 */
[----:B------:R-:W-:Y:S01]  /*11210*/  FADD.FTZ R158, R215, R158 ;  /* 0x0000009ed79e7221 */ /* 0x000fe20000010000 */
[----:B0-----:R-:W-:Y:S01]  /*11220*/  FADD.FTZ R156, R173, R156 ;  /* 0x0000009cad9c7221 */ /* 0x001fe20000010000 */
[----:B------:R-:W-:Y:S02]  /*11230*/  F2FP.F16.F32.PACK_AB R160, R197, R173 ;  /* 0x000000adc5a0723e */ /* 0x000fe400000000ff */
[----:B------:R-:W-:Y:S01]  /*11240*/  FADD.FTZ R158, R3, R158 ;  /* 0x0000009e039e7221 */ /* 0x000fe20000010000 */
[----:B------:R-:W-:Y:S02]  /*11250*/  FADD.FTZ R156, R197, R156 ;  /* 0x0000009cc59c7221 */ /* 0x000fe40000010000 */
        /* <DEDUP_REMOVED lines=51> */
.L_x_5322:
[----:B------:R0:W1:Y:S01]  /*11590*/  SYNCS.PHASECHK.TRANS64.TRYWAIT P1, [R14+URZ+0x22850], R15 ;  /* 0x0228500f0e0075a7 */ /* 0x000062000802017f */
[----:B------:R-:W-:Y:S05]  /*115a0*/  @!P0 BRA `(.L_x_5323) ;  /* 0x0000000000048947 */ /* 0x000fea0003800000 */
[----:B------:R-:W-:Y:S01]  /*115b0*/  BPT.TRAP 0x1 ;  /* 0x000000040000795c */ /* 0x000fe20000300000 */
.L_x_5323:
[----:B------:R-:W-:Y:S04]  /*115c0*/  BSSY B0, `(.L_x_5324) ;  /* 0x0000004000007945 */ /* 0x000fe80003800000 */
[----:B-1----:R-:W-:Y:S05]  /*115d0*/  @P1 BRA `(.L_x_5325) ;  /* 0x0000000000081947 */ /* 0x002fea0003800000 */
[----:B------:R-:W1:Y:S02]  /*115e0*/  SYNCS.PHASECHK.TRANS64.TRYWAIT P1, [R14+URZ+0x22850], R15 ;  /* 0x0228500f0e0075a7 */ /* 0x000e64000802017f */
[----:B-1----:R-:W-:Y:S05]  /*115f0*/  @!P1 BRA `(.L_x_5326) ;  /* 0x000000ec00c09947 */ /* 0x002fea0003800000 */
.L_x_5325:
[----:B------:R-:W-:Y:S05]  /*11600*/  BSYNC B0 ;  /* 0x0000000000007941 */ /* 0x000fea0003800000 */
.L_x_5324:
        /* <DEDUP_REMOVED lines=14> */
[----:B------:R-:W-:Y:S01]  /*116f0*/  IMAD.MOV.U32 R153, RZ, RZ, 0x40000040 ;  /* 0x40000040ff997424 */ /* 0x000fe200078e00ff */
[----:B------:R-:W-:Y:S01]  /*11700*/  IADD3 R152, R176, 0x80, RZ ;  /* 0x00000080b0987810 */ /* 0x000fe20007ffe0ff */
[----:B------:R-:W-:-:S03]  /*11710*/  WARPGROUP.ARRIVE ;  /* 0x00000000000079c5 */ /* 0x000fc60000000000 */
        /* <DEDUP_REMOVED lines=16> */
[----:B------:R-:W-:Y:S01]  /*11820*/  VIADD R176, R176, 0x280 ;  /* 0x00000280b0b07836 */ /* 0x000fe20000000000 */
[----:B------:R-:W-:Y:S01]  /*11830*/  MOV R153, 0x40000040 ;  /* 0x4000004000997802 */ /* 0x000fe20000000f00 */
        /* <DEDUP_REMOVED lines=19> */
.L_x_5327:
[----:B------:R-:W2:Y:S01]  /*11970*/  LDL R152, [R1+0x34] ;  /* 0x0000340001987983 */ /* 0x000ea20000100800 */
[----:B------:R-:W-:Y:S01]  /*11980*/  VIADD R14, R14, 0x22860 ;  /* 0x000228600e0e7836 */ /* 0x000fe20000000000 */
[----:B------:R-:W-:Y:S01]  /*11990*/  MOV R216, R20 ;  /* 0x0000001400d87202 */ /* 0x000fe20000000f00 */
[----:B------:R-:W-:Y:S02]  /*119a0*/  IMAD.U32 R15, RZ, RZ, UR41 ;  /* 0x00000029ff0f7e24 */ /* 0x000fe4000f8e00ff */
[----:B------:R-:W-:-:S03]  /*119b0*/  IMAD.MOV.U32 R215, RZ, RZ, R21 ;  /* 0x000000ffffd77224 */ /* 0x000fc600078e0015 */
[----:B------:R-:W-:-:S04]  /*119c0*/  PRMT R14, R15, 0x654, R14 ;  /* 0x000006540f0e7816 */ /* 0x000fc8000000000e */
[----:B------:R0:W-:Y:S01]  /*119d0*/  SYNCS.ARRIVE.TRANS64.RED.A1T0 RZ, [R14+URZ], RZ ;  /* 0x000000ff0eff79a7 */ /* 0x0001e2000810043f */
[C---:B--2---:R-:W-:Y:S01]  /*119e0*/  ISETP.GT.AND P1, PT, R13.reuse, R152, PT ;  /* 0x000000980d00720c */ /* 0x044fe20003f24270 */
[----:B------:R-:W-:-:S12]  /*119f0*/  VIADD R13, R13, 0xffffffff ;  /* 0xffffffff0d0d7836 */ /* 0x000fd80000000000 */
[----:B0-----:R-:W-:Y:S05]  /*11a00*/  @P1 BRA `(.L_x_5328) ;  /* 0xffffffd800b41947 */ /* 0x001fea000383ffff */
.L_x_5316:
[----:B------:R-:W2:Y:S01]  /*11a10*/  LDL.LU R14, [R1+0x54] ;  /* 0x00005400010e7983 */ /* 0x000ea20000300800 */
[----:B------:R-:W-:Y:S05]  /*11a20*/  WARPSYNC.ALL ;  /* 0x0000000000007948 */ /* 0x000fea0003800000 */
[----:B------:R-:W0:Y:S01]  /*11a30*/  SHFL.BFLY PT, R4, R3, 0x2, 0x1f ;  /* 0x0c401f0003047f89 */ /* 0x000e2200000e0000 */
        /* <DEDUP_REMOVED lines=14> */
[----:B---3--:R-:W-:-:S02]  /*11b20*/  IMAD.U32 R4, RZ, RZ, UR37 ;  /* 0x00000025ff047e24 */ /* 0x008fc4000f8e00ff */
[----:B0-----:R-:W-:Y:S02]  /*11b30*/  @P0 FMUL.FTZ R5, R5, 0.69314718246459960938 ;  /* 0x3f31721805050820 */ /* 0x001fe40000410000 */
[----:B------:R-:W-:-:S04]  /*11b40*/  @P0 FMUL.FTZ R4, R4, 0.69314718246459960938 ;  /* 0x3f31721804040820 */ /* 0x000fc80000410000 */
[----:B------:R-:W-:Y:S01]  /*11b50*/  @P0 FFMA.FTZ R155, R4, R20, R5 ;  /* 0x00000014049b0223 */ /* 0x000fe20000010005 */
[-C--:B----4-:R-:W-:Y:S01]  /*11b60*/  FMUL.FTZ R152, R24, R3.reuse ;  /* 0x0000000318987220 */ /* 0x090fe20000410000 */
        /* <DEDUP_REMOVED lines=68> */
[----:B------:R-:W-:-:S03]  /*11fb0*/  FMUL.FTZ R149, R149, R3 ;  /* 0x0000000395957220 */ /* 0x000fc60000410000 */
[----:B------:R-:W0:Y:S08]  /*11fc0*/  @P0 MUFU.RCP R0, R4 ;  /* 0x0000000400000308 */ /* 0x000e300000001000 */
[----:B------:R3:W4:Y:S02]  /*11fd0*/  @P0 MUFU.LG2 R5, R4 ;  /* 0x0000000400050308 */ /* 0x0007240000000c00 */
[----:B---3--:R-:W-:-:S02]  /*11fe0*/  IMAD.U32 R4, RZ, RZ, UR37 ;  /* 0x00000025ff047e24 */ /* 0x008fc4000f8e00ff */
[-C--:B0-----:R-:W-:Y:S01]  /*11ff0*/  FMUL.FTZ R26, R26, R0.reuse ;  /* 0x000000001a1a7220 */ /* 0x081fe20000410000 */
[-C--:B------:R-:W-:Y:S01]  /*12000*/  FMUL.FTZ R27, R27, R0.reuse ;  /* 0x000000001b1b7220 */ /* 0x080fe20000410000 */
[-C--:B------:R-:W-:Y:S01]  /*12010*/  FMUL.FTZ R30, R30, R0.reuse ;  /* 0x000000001e1e7220 */ /* 0x080fe20000410000 */
[----:B------:R-:W-:Y:S01]  /*12020*/  @P0 FMUL.FTZ R4, R4, 0.69314718246459960938 ;  /* 0x3f31721804040820 */ /* 0x000fe20000410000 */
[-C--:B------:R-:W-:Y:S01]  /*12030*/  FMUL.FTZ R31, R31, R0.reuse ;  /* 0x000000001f1f7220 */ /* 0x080fe20000410000 */
[-C--:B------:R-:W-:Y:S01]  /*12040*/  FMUL.FTZ R34, R34, R0.reuse ;  /* 0x0000000022227220 */ /* 0x080fe20000410000 */
[-C--:B------:R-:W-:Y:S01]  /*12050*/  FMUL.FTZ R35, R35, R0.reuse ;  /* 0x0000000023237220 */ /* 0x080fe20000410000 */
[----:B----4-:R-:W-:Y:S01]  /*12060*/  @P0 FMUL.FTZ R5, R5, 0.69314718246459960938 ;  /* 0x3f31721805050820 */ /* 0x010fe20000410000 */
        /* <DEDUP_REMOVED lines=58> */
[----:B------:R-:W-:Y:S01]  /*12410*/  SEL R0, RZ, 0x1, P1 ;  /* 0x00000001ff007807 */ /* 0x000fe20000800000 */
[----:B------:R-:W-:Y:S01]  /*12420*/  @P0 FFMA.FTZ R154, R4, R21, R5 ;  /* 0x00000015049a0223 */ /* 0x000fe20000010005 */
[----:B------:R-:W-:-:S02]  /*12430*/  PLOP3.LUT P0, PT, PT, PT, PT, 0x8, 0x0 ;  /* 0x000000000000781c */ /* 0x000fc40003f0e170 */
[----:B------:R-:W-:Y:S01]  /*12440*/  LOP3.LUT R204, R204, R0, RZ, 0x3c, !PT ;  /* 0x00000000cccc7212 */ /* 0x000fe200078e3cff */
[----:B--2---:R-:W-:-:S05]  /*12450*/  VIADD R14, R14, 0x1 ;  /* 0x000000010e0e7836 */ /* 0x004fca0000000000 */
[----:B------:R1:W-:Y:S05]  /*12460*/  STL [R1+0x54], R14 ;  /* 0x0000540e01007387 */ /* 0x0003ea0000100800 */
.L_x_5257:
[----:B------:R-:W-:Y:S05]  /*12470*/  WARPSYNC.ALL ;  /* 0x0000000000007948 */ /* 0x000fea0003800000 */
[----:B------:R-:W0:Y:S08]  /*12480*/  S2UR UR41, SR_CgaCtaId ;  /* 0x00000000002979c3 */ /* 0x000e300000008800 */
[----:B------:R-:W-:Y:S06]  /*12490*/  BAR.SYNC.DEFER_BLOCKING 0x5, 0x180 ;  /* 0x0146000000007b1d */ /* 0x000fec0000010000 */
[----:B------:R-:W-:Y:S01]  /*124a0*/  UMOV UR4, 0x400 ;  /* 0x0000040000047882 */ /* 0x000fe20000000000 */
[----:B------:R-:W-:Y:S01]  /*124b0*/  BSSY B0, `(.L_x_5329) ;  /* 0x000052a000007945 */ /* 0x000fe20003800000 */
[----:B0-----:R-:W-:-:S06]  /*124c0*/  ULEA UR4, UR41, UR4, 0x18 ;  /* 0x0000000429047291 */ /* 0x001fcc000f8ec03f */
        /* <DEDUP_REMOVED lines=9> */
[----:B-1----:R-:W-:Y:S01]  /*12560*/  F2FP.F16.F32.PACK_AB R12, R33, R32 ;  /* 0x00000020210c723e */ /* 0x002fe200000000ff */
[----:B------:R-:W2:Y:S01]  /*12570*/  LDL.LU R157, [R1+0x4c] ;  /* 0x00004c00019d7983 */ /* 0x000ea20000300800 */
[----:B------:R-:W-:Y:S02]  /*12580*/  F2FP.F16.F32.PACK_AB R13, R35, R34 ;  /* 0x00000022230d723e */ /* 0x000fe400000000ff */
[----:B------:R-:W-:Y:S01]  /*12590*/  F2FP.F16.F32.PACK_AB R14, R37, R36 ;  /* 0x00000024250e723e */ /* 0x000fe200000000ff */
[----:B------:R-:W2:Y:S01]  /*125a0*/  LDL.LU R156, [R1+0x50] ;  /* 0x00005000019c7983 */ /* 0x000ea20000300800 */
[----:B------:R-:W-:-:S02]  /*125b0*/  MOV R20, R19 ;  /* 0x0000001300147202 */ /* 0x000fc40000000f00 */
        /* <DEDUP_REMOVED lines=169> */
[----:B--2---:R-:W-:Y:S01]  /*13050*/  LOP3.LUT R4, R3, 0x380, RZ, 0xc0, !PT ;  /* 0x0000038003047812 */ /* 0x004fe200078ec0ff */
        /* <DEDUP_REMOVED lines=14> */
[----:B------:R-:W-:-:S07]  /*13140*/  IADD3.X R11, R156, UR5, RZ, P0, !PT ;  /* 0x000000059c0b7c10 */ /* 0x000fce00087fe4ff */
[----:B------:R-:W5:Y:S01]  /*13150*/  @P1 LDG.E R8, desc[UR42][R10.64] ;  /* 0x0000002a0a081981 */ /* 0x000f62000c1e1900 */
[----:B------:R-:W-:-:S04]  /*13160*/  ISETP.NE.U32.AND P0, PT, RZ, UR6, PT ;  /* 0x00000006ff007c0c */ /* 0x000fc8000bf05070 */
[----:B------:R-:W-:-:S13]  /*13170*/  ISETP.NE.AND.EX P0, PT, RZ, UR7, PT, P0 ;  /* 0x00000007ff007c0c */ /* 0x000fda000bf05300 */
[----:B0-----:R-:W-:Y:S01]  /*13180*/  @P0 IADD3 R12, P2, R157, UR6, RZ ;  /* 0x000000069d0c0c10 */ /* 0x001fe2000ff5e0ff */
[----:B------:R-:W-:-:S03]  /*13190*/  ULDC UR6, c[0x0][0xa88] ;  /* 0x0002a20000067ab9 */ /* 0x000fc60000000800 */
[----:B------:R-:W-:Y:S02]  /*131a0*/  @P0 IADD3.X R13, R156, UR7, RZ, P2, !PT ;  /* 0x000000079c0d0c10 */ /* 0x000fe400097fe4ff */
[----:B------:R-:W-:Y:S01]  /*131b0*/  ISETP.GT.AND P2, PT, R0, 0x1, PT ;  /* 0x000000010000780c */ /* 0x000fe20003f44270 */
[----:B------:R-:W-:Y:S01]  /*131c0*/  IMAD.U32 R9, RZ, RZ, UR6 ;  /* 0x00000006ff097e24 */ /* 0x000fe2000f8e00ff */
[----:B------:R-:W-:-:S04]  /*131d0*/  MOV R0, 0x9b8 ;  /* 0x000009b800007802 */ /* 0x000fc80000000f00 */
[----:B------:R-:W-:Y:S01]  /*131e0*/  SEL R0, R0, 0x978, P2 ;  /* 0x0000097800007807 */ /* 0x000fe20001000000 */
[----:B------:R0:W5:Y:S03]  /*131f0*/  @P0 LDG.E R9, desc[UR42][R12.64] ;  /* 0x0000002a0c090981 */ /* 0x000166000c1e1900 */
[----:B------:R1:W2:Y:S08]  /*13200*/  LDC.64 R14, c[0x0][R0+0x220] ;  /* 0x00008800000e7b82 */ /* 0x0002b00000000a00 */
[----:B0-----:R1:W0:Y:S01]  /*13210*/  LDC.64 R12, c[0x0][R0+0x218] ;  /* 0x00008600000c7b82 */ /* 0x0012220000000a00 */
[----:B------:R-:W-:Y:S05]  /*13220*/  @P0 BRA `(.L_x_5331) ;  /* 0x0000000000100947 */ /* 0x000fea0003800000 */
[----:B------:R-:W-:Y:S05]  /*13230*/  @!P1 BRA `(.L_x_5331) ;  /* 0x00000000000c9947 */ /* 0x000fea0003800000 */
[----:B-----5:R-:W3:Y:S04]  /*13240*/  LDG.E R9, desc[UR42][R10.64] ;  /* 0x0000002a0a097981 */ /* 0x020ee8000c1e1900 */
[----:B------:R-:W3:Y:S02]  /*13250*/  LDG.E R10, desc[UR42][R10.64+0x4] ;  /* 0x0000042a0a0a7981 */ /* 0x000ee4000c1e1900 */
[----:B---3--:R-:W-:-:S07]  /*13260*/  IMAD.IADD R9, R10, 0x1, -R9 ;  /* 0x000000010a097824 */ /* 0x008fce00078e0a09 */
.L_x_5331:
        /* <DEDUP_REMOVED lines=27> */
[----:B------:R-:W-:Y:S02]  /*13420*/  IMAD.IADD R156, R163, 0x1, R160 ;  /* 0x00000001a39c7824 */ /* 0x000fe400078e02a0 */
[----:B-1----:R-:W-:-:S02]  /*13430*/  IMAD R24, R11, R12, RZ ;  /* 0x0000000c0b187224 */ /* 0x002fc400078e02ff */
[----:B------:R-:W-:-:S04]  /*13440*/  IMAD.WIDE.U32 R12, R10, R12, RZ ;  /* 0x0000000c0a0c7225 */ /* 0x000fc800078e00ff */
[----:B----4-:R-:W-:-:S04]  /*13450*/  @P1 IMAD.HI.U32 R10, R156, R25, RZ ;  /* 0x000000199c0a1227 */ /* 0x010fc800078e00ff */
[----:B------:R-:W-:Y:S01]  /*13460*/  IMAD.MOV.U32 R25, RZ, RZ, R156 ;  /* 0x000000ffff197224 */ /* 0x000fe200078e009c */
[----:B0-----:R-:W-:Y:S02]  /*13470*/  @P1 SHF.R.U32.HI R25, RZ, R157, R10 ;  /* 0x0000009dff191219 */ /* 0x001fe4000001160a */
        /* <DEDUP_REMOVED lines=20> */
[----:B------:R-:W-:Y:S04]  /*135c0*/  SHFL.IDX PT, R12, R14, 0x1, 0x1c1f ;  /* 0x003c1f000e0c7f89 */ /* 0x000fe800000e0000 */
[----:B------:R1:W2:Y:S01]  /*135d0*/  SHFL.IDX PT, R13, R0, 0x1, 0x1c1f ;  /* 0x003c1f00000d7f89 */ /* 0x0002a200000e0000 */
[----:B------:R-:W-:Y:S01]  /*135e0*/  LOP3.LUT P0, RZ, R161, 0x3, RZ, 0xc0, !PT ;  /* 0x00000003a1ff7812 */ /* 0x000fe2000780c0ff */
[----:B------:R-:W-:-:S02]  /*135f0*/  VIADD R24, R25, 0x8 ;  /* 0x0000000819187836 */ /* 0x000fc40000000000 */
[----:B-1----:R-:W-:-:S05]  /*13600*/  IMAD R0, R9, R158, RZ ;  /* 0x0000009e09007224 */ /* 0x002fca00078e02ff */
        /* <DEDUP_REMOVED lines=17> */
[----:B------:R-:W-:Y:S02]  /*13720*/  IADD3 R33, P2, R20, 0x2000, RZ ;  /* 0x0000200014217810 */ /* 0x000fe40007f5e0ff */
[----:B------:R-:W-:Y:S02]  /*13730*/  SHF.R.U64 R44, R44, 0x3, RZ ;  /* 0x000000032c2c7819 */ /* 0x000fe400000012ff */
[----:B------:R-:W-:-:S02]  /*13740*/  IADD3 R37, P3, R20, 0x3000, RZ ;  /* 0x0000300014257810 */ /* 0x000fc40007f7e0ff */
[----:B------:R-:W-:Y:S01]  /*13750*/  LOP3.LUT R44, R44, R45, RZ, 0x3c, !PT ;  /* 0x0000002d2c2c7212 */ /* 0x000fe200078e3cff */
[----:B------:R-:W-:Y:S01]  /*13760*/  IMAD.X R45, RZ, RZ, R21, P5 ;  /* 0x000000ffff2d7224 */ /* 0x000fe200028e0615 */
[C---:B------:R-:W-:Y:S02]  /*13770*/  IADD3 R65, P5, R20.reuse, 0xa000, RZ ;  /* 0x0000a00014417810 */ /* 0x040fe40007fbe0ff */
[----:B------:R-:W-:Y:S02]  /*13780*/  IADD3 R41, P4, R20, 0x4000, RZ ;  /* 0x0000400014297810 */ /* 0x000fe40007f9e0ff */
[----:B------:R-:W-:Y:S01]  /*13790*/  LOP3.LUT R64, R65, 0x380, RZ, 0xc0, !PT ;  /* 0x0000038041407812 */ /* 0x000fe200078ec0ff */
[----:B------:R-:W-:Y:S01]  /*137a0*/  IMAD R3, R3, UR4, RZ ;  /* 0x0000000403037c24 */ /* 0x000fe2000f8e02ff */
[----:B------:R-:W-:Y:S01]  /*137b0*/  LOP3.LUT R28, R29, 0x380, RZ, 0xc0, !PT ;  /* 0x000003801d1c7812 */ /* 0x000fe200078ec0ff */
[----:B------:R-:W5:Y:S01]  /*137c0*/  LD.E.128 R44, desc[UR42][R44.64] ;  /* 0x0000002a2c2c7980 */ /* 0x000f62000c101d00 */
[----:B------:R-:W-:-:S02]  /*137d0*/  LOP3.LUT R32, R33, 0x380, RZ, 0xc0, !PT ;  /* 0x0000038021207812 */ /* 0x000fc400078ec0ff */
[----:B------:R-:W-:Y:S02]  /*137e0*/  LOP3.LUT R36, R37, 0x380, RZ, 0xc0, !PT ;  /* 0x0000038025247812 */ /* 0x000fe400078ec0ff */
[----:B------:R-:W-:Y:S02]  /*137f0*/  LOP3.LUT R40, R41, 0x380, RZ, 0xc0, !PT ;  /* 0x0000038029287812 */ /* 0x000fe400078ec0ff */
[----:B------:R-:W-:Y:S02]  /*13800*/  SHF.R.U64 R64, R64, 0x3, RZ ;  /* 0x0000000340407819 */ /* 0x000fe400000012ff */
[----:B------:R-:W-:Y:S02]  /*13810*/  SHF.R.U64 R28, R28, 0x3, RZ ;  /* 0x000000031c1c7819 */ /* 0x000fe400000012ff */
[----:B------:R-:W-:Y:S02]  /*13820*/  SHF.R.U64 R32, R32, 0x3, RZ ;  /* 0x0000000320207819 */ /* 0x000fe400000012ff */
[----:B------:R-:W-:-:S02]  /*13830*/  SHF.R.U64 R36, R36, 0x3, RZ ;  /* 0x0000000324247819 */ /* 0x000fc400000012ff */
[----:B------:R-:W-:Y:S02]  /*13840*/  SHF.R.U64 R40, R40, 0x3, RZ ;  /* 0x0000000328287819 */ /* 0x000fe400000012ff */
[----:B------:R-:W-:Y:S01]  /*13850*/  LOP3.LUT R64, R64, R65, RZ, 0x3c, !PT ;  /* 0x0000004140407212 */ /* 0x000fe200078e3cff */
[--C-:B------:R-:W-:Y:S01]  /*13860*/  IMAD.X R65, RZ, RZ, R21.reuse, P5 ;  /* 0x000000ffff417224 */ /* 0x100fe200028e0615 */
[----:B------:R-:W-:Y:S01]  /*13870*/  LOP3.LUT R28, R28, R29, RZ, 0x3c, !PT ;  /* 0x0000001d1c1c7212 */ /* 0x000fe200078e3cff */
[--C-:B------:R-:W-:Y:S01]  /*13880*/  IMAD.X R29, RZ, RZ, R21.reuse, P0 ;  /* 0x000000ffff1d7224 */ /* 0x100fe200000e0615 */
[----:B------:R-:W-:Y:S02]  /*13890*/  LOP3.LUT R32, R32, R33, RZ, 0x3c, !PT ;  /* 0x0000002120207212 */ /* 0x000fe400078e3cff */
[----:B------:R-:W-:Y:S01]  /*138a0*/  LOP3.LUT R36, R36, R37, RZ, 0x3c, !PT ;  /* 0x0000002524247212 */ /* 0x000fe200078e3cff */
[--C-:B------:R-:W-:Y:S01]  /*138b0*/  IMAD.X R37, RZ, RZ, R21.reuse, P3 ;  /* 0x000000ffff257224 */ /* 0x100fe200018e0615 */
[----:B------:R-:W-:Y:S01]  /*138c0*/  LOP3.LUT R40, R40, R41, RZ, 0x3c, !PT ;  /* 0x0000002928287212 */ /* 0x000fe200078e3cff */
[----:B------:R-:W-:Y:S01]  /*138d0*/  IMAD.X R41, RZ, RZ, R21, P4 ;  /* 0x000000ffff297224 */ /* 0x000fe200020e0615 */
[----:B------:R-:W-:Y:S01]  /*138e0*/  IADD3.X R33, RZ, R21, RZ, P2, !PT ;  /* 0x00000015ff217210 */ /* 0x000fe200017fe4ff */
[----:B------:R-:W-:Y:S01]  /*138f0*/  IMAD R3, R8, UR5, R3 ;  /* 0x0000000508037c24 */ /* 0x000fe2000f8e0203 */
[C---:B------:R-:W-:Y:S01]  /*13900*/  IADD3 R14, P5, R20.reuse, 0xf000, RZ ;  /* 0x0000f000140e7810 */ /* 0x040fe20007fbe0ff */
[----:B------:R-:W5:Y:S01]  /*13910*/  LD.E.128 R28, desc[UR42][R28.64] ;  /* 0x0000002a1c1c7980 */ /* 0x000f62000c101d00 */
[----:B------:R-:W-:-:S02]  /*13920*/  IADD3 R49, P0, R20, 0x6000, RZ ;  /* 0x0000600014317810 */ /* 0x000fc40007f1e0ff */
[C---:B------:R-:W-:Y:S01]  /*13930*/  IADD3 R53, P2, R20.reuse, 0x7000, RZ ;  /* 0x0000700014357810 */ /* 0x040fe20007f5e0ff */
[----:B------:R-:W-:Y:S01]  /*13940*/  IMAD.X R85, RZ, RZ, R21, P5 ;  /* 0x000000ffff557224 */ /* 0x000fe200028e0615 */
[C---:B------:R-:W-:Y:S01]  /*13950*/  IADD3 R57, P3, R20.reuse, 0x8000, RZ ;  /* 0x0000800014397810 */ /* 0x040fe20007f7e0ff */
[----:B------:R-:W5:Y:S01]  /*13960*/  LD.E.128 R32, desc[UR42][R32.64] ;  /* 0x0000002a20207980 */ /* 0x000f62000c101d00 */
[----:B------:R-:W-:Y:S02]  /*13970*/  IADD3 R61, P4, R20, 0x9000, RZ ;  /* 0x00009000143d7810 */ /* 0x000fe40007f9e0ff */
[----:B------:R-:W-:Y:S01]  /*13980*/  LOP3.LUT R9, R14, 0x380, RZ, 0xc0, !PT ;  /* 0x000003800e097812 */ /* 0x000fe200078ec0ff */
[----:B------:R-:W5:Y:S01]  /*13990*/  LD.E.128 R36, desc[UR42][R36.64] ;  /* 0x0000002a24247980 */ /* 0x000f62000c101d00 */
[----:B------:R-:W-:Y:S02]  /*139a0*/  LOP3.LUT R48, R49, 0x380, RZ, 0xc0, !PT ;  /* 0x0000038031307812 */ /* 0x000fe400078ec0ff */
[----:B------:R-:W-:Y:S01]  /*139b0*/  LOP3.LUT R52, R53, 0x380, RZ, 0xc0, !PT ;  /* 0x0000038035347812 */ /* 0x000fe200078ec0ff */
[----:B------:R-:W5:Y:S01]  /*139c0*/  LD.E.128 R40, desc[UR42][R40.64] ;  /* 0x0000002a28287980 */ /* 0x000f62000c101d00 */
[----:B------:R-:W-:-:S02]  /*139d0*/  LOP3.LUT R56, R57, 0x380, RZ, 0xc0, !PT ;  /* 0x0000038039387812 */ /* 0x000fc400078ec0ff */
[----:B------:R-:W-:Y:S01]  /*139e0*/  LOP3.LUT R60, R61, 0x380, RZ, 0xc0, !PT ;  /* 0x000003803d3c7812 */ /* 0x000fe200078ec0ff */
        /* <DEDUP_REMOVED lines=8> */
[----:B------:R-:W0:Y:S01]  /*13a70*/  @P1 LDC R14, c[0x0][0xbf0] ;  /* 0x0002fc00ff0e1b82 */ /* 0x000e220000000800 */
[----:B------:R-:W-:Y:S01]  /*13a80*/  LOP3.LUT R52, R52, R53, RZ, 0x3c, !PT ;  /* 0x0000003534347212 */ /* 0x000fe200078e3cff */
[--C-:B------:R-:W-:Y:S01]  /*13a90*/  IMAD.X R49, RZ, RZ, R21.reuse, P0 ;  /* 0x000000ffff317224 */ /* 0x100fe200000e0615 */
[----:B------:R-:W-:Y:S01]  /*13aa0*/  LOP3.LUT R56, R56, R57, RZ, 0x3c, !PT ;  /* 0x0000003938387212 */ /* 0x000fe200078e3cff */
[--C-:B------:R-:W-:Y:S01]  /*13ab0*/  IMAD.X R53, RZ, RZ, R21.reuse, P2 ;  /* 0x000000ffff357224 */ /* 0x100fe200010e0615 */
[----:B------:R-:W-:Y:S01]  /*13ac0*/  LOP3.LUT R60, R60, R61, RZ, 0x3c, !PT ;  /* 0x0000003d3c3c7212 */ /* 0x000fe200078e3cff */
[----:B------:R-:W-:Y:S01]  /*13ad0*/  IMAD.X R57, RZ, RZ, R21, P3 ;  /* 0x000000ffff397224 */ /* 0x000fe200018e0615 */
[----:B------:R-:W-:Y:S01]  /*13ae0*/  IADD3.X R61, RZ, R21, RZ, P4, !PT ;  /* 0x00000015ff3d7210 */ /* 0x000fe200027fe4ff */
[----:B------:R-:W-:Y:S01]  /*13af0*/  IMAD.WIDE.U32 R8, R8, UR4, RZ ;  /* 0x0000000408087c25 */ /* 0x000fe2000f8e00ff */
[C---:B------:R-:W-:Y:S01]  /*13b00*/  IADD3 R69, P0, R20.reuse, 0xb000, RZ ;  /* 0x0000b00014457810 */ /* 0x040fe20007f1e0ff */
[----:B------:R-:W-:Y:S01]  /*13b10*/  ULDC.64 UR4, c[0x0][0xae8] ;  /* 0x0002ba0000047ab9 */ /* 0x000fe20000000a00 */
[C---:B------:R-:W-:Y:S01]  /*13b20*/  IADD3 R73, P2, R20.reuse, 0xc000, RZ ;  /* 0x0000c00014497810 */ /* 0x040fe20007f5e0ff */
[----:B------:R-:W5:Y:S01]  /*13b30*/  LD.E.128 R48, desc[UR42][R48.64] ;  /* 0x0000002a30307980 */ /* 0x000f62000c101d00 */
[----:B------:R-:W-:-:S02]  /*13b40*/  IADD3 R77, P3, R20, 0xd000, RZ ;  /* 0x0000d000144d7810 */ /* 0x000fc40007f7e0ff */
[----:B------:R-:W-:Y:S02]  /*13b50*/  IADD3 R81, P4, R20, 0xe000, RZ ;  /* 0x0000e00014517810 */ /* 0x000fe40007f9e0ff */
[----:B------:R-:W-:Y:S01]  /*13b60*/  LOP3.LUT R12, R12, 0xfffffff8, RZ, 0xc0, !PT ;  /* 0xfffffff80c0c7812 */ /* 0x000fe200078ec0ff */
[----:B------:R-:W-:Y:S01]  /*13b70*/  IMAD.IADD R9, R9, 0x1, R3 ;  /* 0x0000000109097824 */ /* 0x000fe200078e0203 */
[----:B------:R-:W-:Y:S01]  /*13b80*/  LOP3.LUT R68, R69, 0x380, RZ, 0xc0, !PT ;  /* 0x0000038045447812 */ /* 0x000fe200078ec0ff */
[----:B------:R-:W5:Y:S01]  /*13b90*/  LD.E.128 R52, desc[UR42][R52.64] ;  /* 0x0000002a34347980 */ /* 0x000f62000c101d00 */
[----:B------:R-:W-:Y:S01]  /*13ba0*/  LOP3.LUT R72, R73, 0x380, RZ, 0xc0, !PT ;  /* 0x0000038049487812 */ /* 0x000fe200078ec0ff */
[----:B------:R-:W-:Y:S01]  /*13bb0*/  IMAD.IADD R3, R11, 0x1, -R12 ;  /* 0x000000010b037824 */ /* 0x000fe200078e0a0c */
[----:B------:R-:W-:Y:S01]  /*13bc0*/  LOP3.LUT R76, R77, 0x380, RZ, 0xc0, !PT ;  /* 0x000003804d4c7812 */ /* 0x000fe200078ec0ff */
[----:B------:R-:W5:Y:S01]  /*13bd0*/  LD.E.128 R56, desc[UR42][R56.64] ;  /* 0x0000002a38387980 */ /* 0x000f62000c101d00 */
[----:B------:R-:W-:-:S02]  /*13be0*/  LOP3.LUT R80, R81, 0x380, RZ, 0xc0, !PT ;  /* 0x0000038051507812 */ /* 0x000fc400078ec0ff */
[----:B------:R-:W-:Y:S01]  /*13bf0*/  LOP3.LUT R25, R20, 0x380, RZ, 0xc0, !PT ;  /* 0x0000038014197812 */ /* 0x000fe200078ec0ff */
[----:B------:R-:W-:Y:S01]  /*13c00*/  IMAD R3, R3, 0x20, R10 ;  /* 0x0000002003037824 */ /* 0x000fe200078e020a */
[----:B------:R-:W-:Y:S01]  /*13c10*/  SHF.R.U64 R68, R68, 0x3, RZ ;  /* 0x0000000344447819 */ /* 0x000fe200000012ff */
[----:B------:R-:W5:Y:S01]  /*13c20*/  LD.E.128 R60, desc[UR42][R60.64] ;  /* 0x0000002a3c3c7980 */ /* 0x000f62000c101d00 */
[----:B------:R-:W-:Y:S02]  /*13c30*/  SHF.R.U64 R72, R72, 0x3, RZ ;  /* 0x0000000348487819 */ /* 0x000fe400000012ff */
[----:B------:R-:W-:Y:S01]  /*13c40*/  SHF.R.U64 R76, R76, 0x3, RZ ;  /* 0x000000034c4c7819 */ /* 0x000fe200000012ff */
[----:B------:R-:W5:Y:S01]  /*13c50*/  LD.E.128 R84, desc[UR42][R84.64] ;  /* 0x0000002a54547980 */ /* 0x000f62000c101d00 */
[----:B------:R-:W-:Y:S02]  /*13c60*/  SHF.R.U64 R80, R80, 0x3, RZ ;  /* 0x0000000350507819 */ /* 0x000fe400000012ff */
[----:B------:R-:W-:Y:S01]  /*13c70*/  SHF.R.U64 R25, R25, 0x3, RZ ;  /* 0x0000000319197819 */ /* 0x000fe200000012ff */
[----:B------:R-:W-:Y:S01]  /*13c80*/  IMAD.WIDE.U32 R8, R203, UR4, R8 ;  /* 0x00000004cb087c25 */ /* 0x000fe2000f8e0008 */
        /* <DEDUP_REMOVED lines=10> */
[----:B------:R-:W-:Y:S01]  /*13d30*/  IMAD.IADD R12, R160, 0x1, R3 ;  /* 0x00000001a00c7824 */ /* 0x000fe200078e0203 */
[----:B------:R-:W-:Y:S01]  /*13d40*/  MOV R25, R21 ;  /* 0x0000001500197202 */ /* 0x000fe20000000f00 */
[----:B------:R-:W-:Y:S01]  /*13d50*/  IMAD R9, R203, UR5, R9 ;  /* 0x00000005cb097c24 */ /* 0x000fe2000f8e0209 */
[----:B------:R-:W-:Y:S01]  /*13d60*/  ULDC.64 UR4, c[0x0][0xaf0] ;  /* 0x0002bc0000047ab9 */ /* 0x000fe20000000a00 */
[----:B-1----:R-:W-:Y:S01]  /*13d70*/  @P1 IMAD.HI.U32 R3, R12, R15, RZ ;  /* 0x0000000f0c031227 */ /* 0x002fe200078e00ff */
[----:B------:R-:W5:Y:S03]  /*13d80*/  LD.E.128 R68, desc[UR42][R68.64] ;  /* 0x0000002a44447980 */ /* 0x000f66000c101d00 */
[----:B------:R-:W-:Y:S01]  /*13d90*/  IMAD R13, R13, UR4, RZ ;  /* 0x000000040d0d7c24 */ /* 0x000fe2000f8e02ff */
[----:B------:R-:W5:Y:S01]  /*13da0*/  LD.E.128 R24, desc[UR42][R24.64] ;  /* 0x0000002a18187980 */ /* 0x000f62000c101d00 */
[----:B------:R-:W-:-:S03]  /*13db0*/  IMAD.MOV.U32 R11, RZ, RZ, R12 ;  /* 0x000000ffff0b7224 */ /* 0x000fc600078e000c */
[----:B------:R-:W5:Y:S01]  /*13dc0*/  LD.E.128 R72, desc[UR42][R72.64] ;  /* 0x0000002a48487980 */ /* 0x000f62000c101d00 */
[----:B------:R-:W-:-:S03]  /*13dd0*/  IMAD R13, R4, UR5, R13 ;  /* 0x00000005040d7c24 */ /* 0x000fc6000f8e020d */
[----:B------:R-:W5:Y:S01]  /*13de0*/  LD.E.128 R76, desc[UR42][R76.64] ;  /* 0x0000002a4c4c7980 */ /* 0x000f62000c101d00 */
[----:B------:R-:W-:-:S03]  /*13df0*/  IMAD.WIDE.U32 R8, R4, UR4, R8 ;  /* 0x0000000404087c25 */ /* 0x000fc6000f8e0008 */
[----:B------:R-:W5:Y:S01]  /*13e00*/  LD.E.128 R80, desc[UR42][R80.64] ;  /* 0x0000002a50507980 */ /* 0x000f62000c101d00 */
[----:B0-----:R-:W-:Y:S01]  /*13e10*/  @P1 SHF.R.U32.HI R11, RZ, R14, R3 ;  /* 0x0000000eff0b1219 */ /* 0x001fe20000011603 */
[----:B------:R-:W-:Y:S01]  /*13e20*/  ULDC.64 UR4, c[0x0][0xae0] ;  /* 0x0002b80000047ab9 */ /* 0x000fe20000000a00 */
[----:B------:R-:W-:Y:S01]  /*13e30*/  @!PT LDS RZ, [RZ] ;  /* 0x00000000fffff984 */ /* 0x000fe20000000800 */
[----:B------:R-:W-:Y:S01]  /*13e40*/  @!PT LDS RZ, [RZ] ;  /* 0x00000000fffff984 */ /* 0x000fe20000000800 */
[----:B------:R-:W-:Y:S01]  /*13e50*/  @!PT LDS RZ, [RZ] ;  /* 0x00000000fffff984 */ /* 0x000fe20000000800 */
[----:B------:R-:W-:Y:S01]  /*13e60*/  @!PT LDS RZ, [RZ] ;  /* 0x00000000fffff984 */ /* 0x000fe20000000800 */
[----:B------:R0:W-:Y:S06]  /*13e70*/  MEMBAR.ALL.CTA ;  /* 0x0000000000007992 */ /* 0x0001ec0000008000 */
[----:B0-----:R-:W0:Y:S01]  /*13e80*/  FENCE.VIEW.ASYNC.S ;  /* 0x00000000000073c6 */ /* 0x001e220000000000 */
[----:B------:R-:W-:Y:S01]  /*13e90*/  IMAD.IADD R9, R9, 0x1, R13 ;  /* 0x0000000109097824 */ /* 0x000fe200078e020d */
[----:B------:R-:W-:-:S02]  /*13ea0*/  SHF.R.S32.HI R3, RZ, 0x1f, R11 ;  /* 0x0000001fff037819 */ /* 0x000fc4000001140b */
[----:B------:R-:W-:-:S03]  /*13eb0*/  IADD3 R13, -R11, RZ, RZ ;  /* 0x000000ff0b0d7210 */ /* 0x000fc60007ffe1ff */
[----:B------:R-:W-:Y:S02]  /*13ec0*/  IMAD R4, R3, UR4, RZ ;  /* 0x0000000403047c24 */ /* 0x000fe4000f8e02ff */
[----:B------:R-:W-:Y:S02]  /*13ed0*/  IMAD R13, R158, R13, R12 ;  /* 0x0000000d9e0d7224 */ /* 0x000fe400078e020c */
[----:B------:R-:W-:-:S04]  /*13ee0*/  IMAD.WIDE.U32 R8, R11, UR4, R8 ;  /* 0x000000040b087c25 */ /* 0x000fc8000f8e0008 */
[----:B------:R-:W-:Y:S02]  /*13ef0*/  VIADD R3, R19, 0x22820 ;  /* 0x0002282013037836 */ /* 0x000fe40000000000 */
[----:B------:R-:W-:Y:S01]  /*13f00*/  IMAD R11, R11, UR5, R4 ;  /* 0x000000050b0b7c24 */ /* 0x000fe2000f8e0204 */
[----:B------:R-:W-:Y:S01]  /*13f10*/  SHF.R.S32.HI R4, RZ, 0x1f, R13 ;  /* 0x0000001fff047819 */ /* 0x000fe2000001140d */
[----:B------:R-:W-:Y:S01]  /*13f20*/  ULDC.64 UR4, c[0x0][0xad8] ;  /* 0x0002b60000047ab9 */ /* 0x000fe20000000a00 */
[----:B------:R-:W-:Y:S01]  /*13f30*/  PRMT R3, RZ, 0x654, R3 ;  /* 0x00000654ff037816 */ /* 0x000fe20000000003 */
[----:B------:R-:W-:Y:S02]  /*13f40*/  IMAD.IADD R9, R9, 0x1, R11 ;  /* 0x0000000109097824 */ /* 0x000fe400078e020b */
[----:B------:R-:W-:Y:S01]  /*13f50*/  IMAD R4, R4, UR4, RZ ;  /* 0x0000000404047c24 */ /* 0x000fe2000f8e02ff */
[----:B0-----:R0:W-:Y:S01]  /*13f60*/  SYNCS.ARRIVE.TRANS64.RED.A1T0 RZ, [R3+URZ], RZ ;  /* 0x000000ff03ff79a7 */ /* 0x0011e2000810043f */
[----:B------:R-:W-:-:S04]  /*13f70*/  IMAD.WIDE.U32 R8, R13, UR4, R8 ;  /* 0x000000040d087c25 */ /* 0x000fc8000f8e0008 */
[----:B0-----:R-:W-:Y:S01]  /*13f80*/  IMAD R3, R13, UR5, R4 ;  /* 0x000000050d037c24 */ /* 0x001fe2000f8e0204 */
        /* <DEDUP_REMOVED lines=8> */
.L_x_5543:
        /* <DEDUP_REMOVED lines=10> */
[C---:B------:R-:W-:Y:S01]  /*140b0*/  VIADD R91, R208.reuse, 0x80 ;  /* 0x00000080d05b7836 */ /* 0x040fe20000000000 */
[C---:B------:R-:W-:Y:S01]  /*140c0*/  IADD3 R88, R208.reuse, 0xc0, RZ ;  /* 0x000000c0d0587810 */ /* 0x040fe20007ffe0ff */
[----:B------:R-:W-:Y:S01]  /*140d0*/  VIADD R89, R208, 0xc0 ;  /* 0x000000c0d0597836 */ /* 0x000fe20000000000 */
[----:B------:R-:W-:Y:S02]  /*140e0*/  ISETP.GE.AND P1, PT, R90, UR4, PT ;  /* 0x000000045a007c0c */ /* 0x000fe4000bf26270 */
[----:B------:R-:W-:-:S02]  /*140f0*/  ISETP.GE.AND P0, PT, R88, UR4, PT ;  /* 0x0000000458007c0c */ /* 0x000fc4000bf06270 */
[----:B------:R-:W-:Y:S02]  /*14100*/  SHF.R.S32.HI R12, RZ, 0x1f, R208 ;  /* 0x0000001fff0c7819 */ /* 0x000fe400000114d0 */
[----:B------:R-:W-:Y:S02]  /*14110*/  SHF.R.S32.HI R92, RZ, 0x1f, R92 ;  /* 0x0000001fff5c7819 */ /* 0x000fe4000001145c */
[CC--:B--2---:R-:W-:Y:S02]  /*14120*/  @!P3 LEA R8, P5, R208.reuse, R14.reuse, 0x1 ;  /* 0x0000000ed008b211 */ /* 0x0c4fe400078a08ff */
[-C--:B------:R-:W-:Y:S02]  /*14130*/  @!P2 LEA R10, P4, R15, R14.reuse, 0x1 ;  /* 0x0000000e0f0aa211 */ /* 0x080fe400078808ff */
[----:B-1----:R-:W-:Y:S02]  /*14140*/  @!P3 LEA.HI.X R9, R208, R3, R12, 0x1, P5 ;  /* 0x00000003d009b211 */ /* 0x002fe400028f0c0c */
[----:B------:R-:W-:-:S02]  /*14150*/  @!P1 LEA R12, P5, R90, R14, 0x1 ;  /* 0x0000000e5a0c9211 */ /* 0x000fc400078a08ff */
[----:B------:R-:W-:Y:S01]  /*14160*/  SHF.R.S32.HI R91, RZ, 0x1f, R91 ;  /* 0x0000001fff5b7819 */ /* 0x000fe2000001145b */
[----:B-----5:R3:W-:Y:S01]  /*14170*/  @!P3 ST.E.128 desc[UR42][R8.64], R24 ;  /* 0x000000180800b985 */ /* 0x0207e2000c101d2a */
[-C--:B------:R-:W-:Y:S02]  /*14180*/  @!P2 LEA.HI.X R11, R15, R3.reuse, R92, 0x1, P4 ;  /* 0x000000030f0ba211 */ /* 0x080fe400020f0c5c */
[----:B------:R-:W-:Y:S02]  /*14190*/  SHF.R.S32.HI R89, RZ, 0x1f, R89 ;  /* 0x0000001fff597819 */ /* 0x000fe40000011459 */
[----:B------:R-:W-:Y:S01]  /*141a0*/  @!P0 LEA R14, P4, R88, R14, 0x1 ;  /* 0x0000000e580e8211 */ /* 0x000fe200078808ff */
[----:B------:R3:W-:Y:S01]  /*141b0*/  @!P2 ST.E.128 desc[UR42][R10.64], R40 ;  /* 0x000000280a00a985 */ /* 0x0007e2000c101d2a */
[-C--:B------:R-:W-:Y:S02]  /*141c0*/  @!P1 LEA.HI.X R13, R90, R3.reuse, R91, 0x1, P5 ;  /* 0x000000035a0d9211 */ /* 0x080fe400028f0c5b */
[----:B------:R-:W-:-:S03]  /*141d0*/  @!P0 LEA.HI.X R15, R88, R3, R89, 0x1, P4 ;  /* 0x00000003580f8211 */ /* 0x000fc600020f0c59 */
[----:B------:R3:W-:Y:S04]  /*141e0*/  @!P1 ST.E.128 desc[UR42][R12.64], R56 ;  /* 0x000000380c009985 */ /* 0x0007e8000c101d2a */
[----:B------:R3:W-:Y:S02]  /*141f0*/  @!P0 ST.E.128 desc[UR42][R14.64], R72 ;  /* 0x000000480e008985 */ /* 0x0007e4000c101d2a */
.L_x_5335:
[----:B------:R-:W-:Y:S05]  /*14200*/  BSYNC B1 ;  /* 0x0000000000017941 */ /* 0x000fea0003800000 */
.L_x_5334:
[----:B------:R-:W-:-:S03]  /*14210*/  UMOV UR4, 0xffffffff ;  /* 0xffffffff00047882 */ /* 0x000fc60000000000 */
[----:B------:R-:W-:Y:S05]  /*14220*/  BRA.DIV UR4, `(.L_x_5336) ;  /* 0x000000c204fc7947 */ /* 0x000fea000b800000 */
[----:B-1----:R1:W4:Y:S04]  /*14230*/  SHFL.IDX PT, R3, R20, 0x1, 0x181f ;  /* 0x00381f0014037f89 */ /* 0x00232800000e0000 */
[----:B--23--:R1:W2:Y:S02]  /*14240*/  SHFL.IDX PT, R14, R4, 0x1, 0x181f ;  /* 0x00381f00040e7f89 */ /* 0x00c2a400000e0000 */
.L_x_5547:
[----:B------:R-:W-:Y:S01]  /*14250*/  VIADD R9, R21, 0x20 ;  /* 0x0000002015097836 */ /* 0x000fe20000000000 */
[----:B------:R-:W-:Y:S04]  /*14260*/  BSSY B1, `(.L_x_5337) ;  /* 0x000001e000017945 */ /* 0x000fe80003800000 */
[----:B------:R-:W-:-:S13]  /*14270*/  ISETP.GE.AND P0, PT, R9, R0, PT ;  /* 0x000000000900720c */ /* 0x000fda0003f06270 */
[----:B------:R-:W-:Y:S05]  /*14280*/  @P0 BRA `(.L_x_5338) ;  /* 0x00000000006c0947 */ /* 0x000fea0003800000 */
[C---:B------:R-:W-:Y:S01]  /*14290*/  VIADD R15, R208.reuse, 0x40 ;  /* 0x00000040d00f7836 */ /* 0x040fe20000000000 */
[----:B------:R-:W-:Y:S01]  /*142a0*/  ULDC UR4, c[0x0][0xac8] ;  /* 0x0002b20000047ab9 */ /* 0x000fe20000000800 */
[C---:B-----5:R-:W-:Y:S01]  /*142b0*/  VIADD R26, R208.reuse, 0x80 ;  /* 0x00000080d01a7836 */ /* 0x060fe20000000000 */
        /* <DEDUP_REMOVED lines=12> */
[----:B----4-:R-:W-:Y:S02]  /*14380*/  @!P3 LEA.HI.X R9, R208, R3, R12, 0x1, P5 ;  /* 0x00000003d009b211 */ /* 0x010fe400028f0c0c */
[----:B------:R-:W-:-:S02]  /*14390*/  @!P1 LEA R12, P5, R26, R14, 0x1 ;  /* 0x0000000e1a0c9211 */ /* 0x000fc400078a08ff */
[----:B------:R-:W-:Y:S01]  /*143a0*/  SHF.R.S32.HI R27, RZ, 0x1f, R27 ;  /* 0x0000001fff1b7819 */ /* 0x000fe2000001141b */
[----:B------:R3:W-:Y:S01]  /*143b0*/  @!P3 ST.E.128 desc[UR42][R8.64], R28 ;  /* 0x0000001c0800b985 */ /* 0x0007e2000c101d2a */
        /* <DEDUP_REMOVED lines=8> */
.L_x_5338:
[----:B------:R-:W-:Y:S05]  /*14440*/  BSYNC B1 ;  /* 0x0000000000017941 */ /* 0x000fea0003800000 */
.L_x_5337:
[----:B------:R-:W-:-:S03]  /*14450*/  UMOV UR4, 0xffffffff ;  /* 0xffffffff00047882 */ /* 0x000fc60000000000 */
[----:B------:R-:W-:Y:S05]  /*14460*/  BRA.DIV UR4, `(.L_x_5339) ;  /* 0x000000c204b47947 */ /* 0x000fea000b800000 */
[----:B----4-:R4:W0:Y:S04]  /*14470*/  SHFL.IDX PT, R3, R20, 0x2, 0x181f ;  /* 0x00581f0014037f89 */ /* 0x01082800000e0000 */
[----:B--23--:R4:W2:Y:S02]  /*14480*/  SHFL.IDX PT, R14, R4, 0x2, 0x181f ;  /* 0x00581f00040e7f89 */ /* 0x00c8a400000e0000 */
.L_x_5551:
        /* <DEDUP_REMOVED lines=19> */
[----:B0-----:R-:W-:Y:S02]  /*145c0*/  @!P3 LEA.HI.X R9, R208, R3, R12, 0x1, P5 ;  /* 0x00000003d009b211 */ /* 0x001fe400028f0c0c */
        /* <DEDUP_REMOVED lines=11> */
.L_x_5341:
[----:B------:R-:W-:Y:S05]  /*14680*/  BSYNC B1 ;  /* 0x0000000000017941 */ /* 0x000fea0003800000 */
.L_x_5340:
[----:B------:R-:W-:-:S03]  /*14690*/  UMOV UR4, 0xffffffff ;  /* 0xffffffff00047882 */ /* 0x000fc60000000000 */
[----:B------:R-:W-:Y:S05]  /*146a0*/  BRA.DIV UR4, `(.L_x_5342) ;  /* 0x000000c2046c7947 */ /* 0x000fea000b800000 */
[----:B0-----:R0:W0:Y:S04]  /*146b0*/  SHFL.IDX PT, R3, R20, 0x3, 0x181f ;  /* 0x00781f0014037f89 */ /* 0x00102800000e0000 */
[----:B--23--:R2:W3:Y:S02]  /*146c0*/  SHFL.IDX PT, R14, R4, 0x3, 0x181f ;  /* 0x00781f00040e7f89 */ /* 0x00c4e400000e0000 */
.L_x_5555:
[----:B------:R-:W-:-:S05]  /*146d0*/  VIADD R9, R21, 0x60 ;  /* 0x0000006015097836 */ /* 0x000fca0000000000 */
[----:B------:R-:W-:-:S13]  /*146e0*/  ISETP.GE.AND P0, PT, R9, R0, PT ;  /* 0x000000000900720c */ /* 0x000fda0003f06270 */
[----:B------:R-:W-:Y:S05]  /*146f0*/  @P0 BRA `(.L_x_5343) ;  /* 0x0000003000140947 */ /* 0x000fea0003800000 */
[C---:B01--4-:R-:W-:Y:S01]  /*14700*/  VIADD R20, R208.reuse, 0x40 ;  /* 0x00000040d0147836 */ /* 0x053fe20000000000 */
[----:B------:R-:W-:Y:S01]  /*14710*/  ULDC UR4, c[0x0][0xac8] ;  /* 0x0002b20000047ab9 */ /* 0x000fe20000000800 */
[C---:B--2---:R-:W-:Y:S01]  /*14720*/  VIADD R4, R208.reuse, 0x80 ;  /* 0x00000080d0047836 */ /* 0x044fe20000000000 */
[C---:B------:R-:W-:Y:S01]  /*14730*/  ISETP.GE.AND P3, PT, R208.reuse, UR4, PT ;  /* 0x00000004d0007c0c */ /* 0x040fe2000bf66270 */
[----:B-----5:R-:W-:Y:S01]  /*14740*/  VIADD R24, R208, 0x40 ;  /* 0x00000040d0187836 */ /* 0x020fe20000000000 */
[----:B------:R-:W-:Y:S02]  /*14750*/  ISETP.GE.AND P4, PT, R20, UR4, PT ;  /* 0x0000000414007c0c */ /* 0x000fe4000bf86270 */
[----:B------:R-:W-:Y:S02]  /*14760*/  ISETP.GE.AND P5, PT, R4, UR4, PT ;  /* 0x0000000404007c0c */ /* 0x000fe4000bfa6270 */
[----:B------:R-:W-:Y:S02]  /*14770*/  IADD3 R15, R208, 0x80, RZ ;  /* 0x00000080d00f7810 */ /* 0x000fe40007ffe0ff */
[----:B------:R-:W-:-:S02]  /*14780*/  SHF.R.S32.HI R25, RZ, 0x1f, R208 ;  /* 0x0000001fff197819 */ /* 0x000fc400000114d0 */
[----:B------:R-:W-:Y:S02]  /*14790*/  SHF.R.S32.HI R24, RZ, 0x1f, R24 ;  /* 0x0000001fff187819 */ /* 0x000fe40000011418 */
[----:B------:R-:W-:Y:S02]  /*147a0*/  SHF.R.S32.HI R15, RZ, 0x1f, R15 ;  /* 0x0000001fff0f7819 */ /* 0x000fe4000001140f */
[-C--:B---3--:R-:W-:Y:S02]  /*147b0*/  @!P3 LEA R8, P0, R208, R14.reuse, 0x1 ;  /* 0x0000000ed008b211 */ /* 0x088fe400078008ff */
[-C--:B------:R-:W-:Y:S02]  /*147c0*/  @!P4 LEA R10, P1, R20, R14.reuse, 0x1 ;  /* 0x0000000e140ac211 */ /* 0x080fe400078208ff */
[----:B------:R-:W-:Y:S02]  /*147d0*/  @!P5 LEA R12, P2, R4, R14, 0x1 ;  /* 0x0000000e040cd211 */ /* 0x000fe400078408ff */
[----:B------:R-:W-:-:S02]  /*147e0*/  @!P3 LEA.HI.X R9, R208, R3, R25, 0x1, P0 ;  /* 0x00000003d009b211 */ /* 0x000fc400000f0c19 */
        /* <DEDUP_REMOVED lines=14> */
.L_x_5332:
[----:B0-----:R-:W0:Y:S01]  /*148d0*/  @P1 LDC R11, c[0x0][0xbec] ;  /* 0x0002fb00ff0b1b82 */ /* 0x001e220000000800 */
[----:B------:R-:W-:Y:S01]  /*148e0*/  ULDC.64 UR4, c[0x0][0xb08] ;  /* 0x0002c20000047ab9 */ /* 0x000fe20000000a00 */
[----:B------:R-:W-:Y:S02]  /*148f0*/  IMAD.MOV.U32 R10, RZ, RZ, R156 ;  /* 0x000000ffff0a7224 */ /* 0x000fe400078e009c */
[----:B------:R-:W-:-:S04]  /*14900*/  IMAD R3, R3, UR4, RZ ;  /* 0x0000000403037c24 */ /* 0x000fc8000f8e02ff */
[----:B------:R-:W1:Y:S01]  /*14910*/  @P1 LDC R9, c[0x0][0xbf0] ;  /* 0x0002fc00ff091b82 */ /* 0x000e620000000800 */
[----:B------:R-:W-:Y:S02]  /*14920*/  IMAD R3, R8, UR5, R3 ;  /* 0x0000000508037c24 */ /* 0x000fe4000f8e0203 */
[----:B0-----:R-:W-:-:S05]  /*14930*/  @P1 IMAD.HI.U32 R11, R156, R11, RZ ;  /* 0x0000000b9c0b1227 */ /* 0x001fca00078e00ff */
[----:B-1----:R-:W-:Y:S01]  /*14940*/  @P1 SHF.R.U32.HI R10, RZ, R9, R11 ;  /* 0x00000009ff0a1219 */ /* 0x002fe2000001160b */
        /* <DEDUP_REMOVED lines=11> */
[----:B------:R-:W-:Y:S02]  /*14a00*/  SHF.R.S32.HI R4, RZ, 0x1f, R10 ;  /* 0x0000001fff047819 */ /* 0x000fe4000001140a */
[----:B------:R-:W-:Y:S01]  /*14a10*/  IMAD.IADD R9, R9, 0x1, R3 ;  /* 0x0000000109097824 */ /* 0x000fe200078e0203 */
[----:B------:R-:W-:Y:S01]  /*14a20*/  IADD3 R3, -R10, RZ, RZ ;  /* 0x000000ff0a037210 */ /* 0x000fe20007ffe1ff */
        /* <DEDUP_REMOVED lines=9> */
[----:B------:R-:W-:Y:S01]  /*14ac0*/  IMAD.IADD R9, R9, 0x1, R4 ;  /* 0x0000000109097824 */ /* 0x000fe200078e0204 */
[----:B------:R-:W-:Y:S02]  /*14ad0*/  SHF.R.S32.HI R4, RZ, 0x1f, R3 ;  /* 0x0000001fff047819 */ /* 0x000fe40000011403 */
[----:B------:R-:W-:Y:S01]  /*14ae0*/  PRMT R10, RZ, 0x654, R10 ;  /* 0x00000654ff0a7816 */ /* 0x000fe2000000000a */
[----:B------:R-:W-:-:S03]  /*14af0*/  IMAD.WIDE.U32 R8, R3, UR4, R8 ;  /* 0x0000000403087c25 */ /* 0x000fc6000f8e0008 */
[----:B------:R0:W-:Y:S01]  /*14b00*/  SYNCS.ARRIVE.TRANS64.RED.A1T0 RZ, [R10+URZ], RZ ;  /* 0x000000ff0aff79a7 */ /* 0x0001e2000810043f */
        /* <DEDUP_REMOVED lines=10> */
.L_x_5558:
        /* <DEDUP_REMOVED lines=28> */
[----:B------:R1:W-:Y:S04]  /*14d70*/  @!P0 ST.E.64 desc[UR42][R8.64], R28 ;  /* 0x0000001c08008985 */ /* 0x0003e8000c101b2a */
[----:B------:R-:W5:Y:S04]  /*14d80*/  LDL R13, [R1+0xb8] ;  /* 0x0000b800010d7983 */ /* 0x000f680000100800 */
[----:B-1----:R-:W4:Y:S01]  /*14d90*/  LDL R28, [R1+0x140] ;  /* 0x00014000011c7983 */ /* 0x002f220000100800 */
[----:B------:R-:W-:-:S02]  /*14da0*/  ISETP.GE.AND P0, PT, R10, UR4, PT ;  /* 0x000000040a007c0c */ /* 0x000fc4000bf06270 */
[----:B------:R-:W-:Y:S01]  /*14db0*/  ISETP.GE.AND P1, PT, R14, UR4, PT ;  /* 0x000000040e007c0c */ /* 0x000fe2000bf26270 */
[----:B------:R-:W5:Y:S10]  /*14dc0*/  LDL R29, [R1+0x9c] ;  /* 0x00009c00011d7983 */ /* 0x000f740000100800 */
[----:B------:R-:W-:-:S04]  /*14dd0*/  @!P0 LEA R8, P2, R10, R12, 0x2 ;  /* 0x0000000c0a088211 */ /* 0x000fc800078410ff */
[----:B------:R-:W-:Y:S02]  /*14de0*/  @!P0 LEA.HI.X R9, R10, R20, R158, 0x2, P2 ;  /* 0x000000140a098211 */ /* 0x000fe400010f149e */
[----:B------:R-:W5:Y:S04]  /*14df0*/  LDL R10, [R1+0xb4] ;  /* 0x0000b400010a7983 */ /* 0x000f680000100800 */
[----:B------:R1:W-:Y:S01]  /*14e00*/  @!P0 ST.E.64 desc[UR42][R8.64], R32 ;  /* 0x0000002008008985 */ /* 0x0003e2000c101b2a */
[----:B------:R-:W-:Y:S02]  /*14e10*/  ISETP.GE.AND P0, PT, R11, UR4, PT ;  /* 0x000000040b007c0c */ /* 0x000fe4000bf06270 */
[C---:B-1----:R-:W-:Y:S01]  /*14e20*/  @!P1 LEA R8, P2, R14.reuse, R12, 0x2 ;  /* 0x0000000c0e089211 */ /* 0x042fe200078410ff */
[----:B------:R-:W5:Y:S03]  /*14e30*/  LDL R33, [R1+0xb0] ;  /* 0x0000b00001217983 */ /* 0x000f660000100800 */
[----:B------:R-:W-:Y:S01]  /*14e40*/  @!P1 LEA.HI.X R9, R14, R20, R157, 0x2, P2 ;  /* 0x000000140e099211 */ /* 0x000fe200010f149d */
[----:B------:R-:W5:Y:S04]  /*14e50*/  LDL R32, [R1+0x130] ;  /* 0x0001300001207983 */ /* 0x000f680000100800 */
[----:B------:R1:W-:Y:S01]  /*14e60*/  @!P1 ST.E.64 desc[UR42][R8.64], R36 ;  /* 0x0000002408009985 */ /* 0x0003e2000c101b2a */
[----:B------:R-:W-:-:S03]  /*14e70*/  ISETP.GE.AND P1, PT, R155, UR4, PT ;  /* 0x000000049b007c0c */ /* 0x000fc6000bf26270 */
[----:B------:R-:W5:Y:S01]  /*14e80*/  LDL R14, [R1+0x13c] ;  /* 0x00013c00010e7983 */ /* 0x000f620000100800 */
[----:B-1----:R-:W-:-:S03]  /*14e90*/  @!P0 LEA R8, P2, R11, R12, 0x2 ;  /* 0x0000000c0b088211 */ /* 0x002fc600078410ff */
[----:B------:R-:W5:Y:S01]  /*14ea0*/  LDL R36, [R1+0x120] ;  /* 0x0001200001247983 */ /* 0x000f620000100800 */
[----:B------:R-:W-:-:S03]  /*14eb0*/  @!P0 LEA.HI.X R9, R11, R20, R15, 0x2, P2 ;  /* 0x000000140b098211 */ /* 0x000fc600010f140f */
[----:B------:R-:W5:Y:S04]  /*14ec0*/  LDL R37, [R1+0x98] ;  /* 0x0000980001257983 */ /* 0x000f680000100800 */
[----:B------:R1:W-:Y:S01]  /*14ed0*/  @!P0 ST.E.64 desc[UR42][R8.64], R40 ;  /* 0x0000002808008985 */ /* 0x0003e2000c101b2a */
[----:B------:R-:W-:-:S03]  /*14ee0*/  ISETP.GE.AND P0, PT, R154, UR4, PT ;  /* 0x000000049a007c0c */ /* 0x000fc6000bf06270 */
[----:B------:R-:W5:Y:S04]  /*14ef0*/  LDL R11, [R1+0x138] ;  /* 0x00013800010b7983 */ /* 0x000f680000100800 */
[----:B------:R-:W5:Y:S01]  /*14f00*/  LDL R15, [R1+0xa4] ;  /* 0x0000a400010f7983 */ /* 0x000f620000100800 */
[----:B-1----:R-:W-:-:S03]  /*14f10*/  @!P1 LEA R8, P2, R155, R12, 0x2 ;  /* 0x0000000c9b089211 */ /* 0x002fc600078410ff */
[----:B------:R-:W5:Y:S01]  /*14f20*/  LDL R40, [R1+0x134] ;  /* 0x0001340001287983 */ /* 0x000f620000100800 */
[----:B------:R-:W-:-:S03]  /*14f30*/  @!P1 LEA.HI.X R9, R155, R20, R156, 0x2, P2 ;  /* 0x000000149b099211 */ /* 0x000fc600010f149c */
[----:B------:R-:W5:Y:S04]  /*14f40*/  LDL R41, [R1+0xa0] ;  /* 0x0000a00001297983 */ /* 0x000f680000100800 */
[----:B------:R1:W-:Y:S02]  /*14f50*/  @!P1 ST.E.64 desc[UR42][R8.64], R44 ;  /* 0x0000002c08009985 */ /* 0x0003e4000c101b2a */
[----:B-1----:R-:W-:Y:S02]  /*14f60*/  @!P0 LEA R8, P2, R154, R12, 0x2 ;  /* 0x0000000c9a088211 */ /* 0x002fe400078410ff */
[----:B------:R-:W5:Y:S04]  /*14f70*/  LDL R45, [R1+0x12c] ;  /* 0x00012c00012d7983 */ /* 0x000f680000100800 */
[----:B------:R-:W5:Y:S01]  /*14f80*/  LDL R44, [R1+0x124] ;  /* 0x00012400012c7983 */ /* 0x000f620000100800 */
[----:B--2---:R-:W-:-:S02]  /*14f90*/  ISETP.GE.AND P1, PT, R21, UR4, PT ;  /* 0x0000000415007c0c */ /* 0x004fc4000bf26270 */
[----:B---3--:R-:W-:-:S05]  /*14fa0*/  @!P0 LEA.HI.X R9, R154, R20, R153, 0x2, P2 ;  /* 0x000000149a098211 */ /* 0x008fca00010f1499 */
[----:B------:R1:W-:Y:S06]  /*14fb0*/  @!P0 ST.E.64 desc[UR42][R8.64], R48 ;  /* 0x0000003008008985 */ /* 0x0003ec000c101b2a */
[C---:B-1----:R-:W-:Y:S01]  /*14fc0*/  @!P1 LEA R8, P2, R21.reuse, R12, 0x2 ;  /* 0x0000000c15089211 */ /* 0x042fe200078410ff */
[----:B------:R-:W2:Y:S03]  /*14fd0*/  LDL R49, [R1+0x7c] ;  /* 0x00007c0001317983 */ /* 0x000ea60000100800 */
[----:B----4-:R-:W-:Y:S01]  /*14fe0*/  @!P1 LEA.HI.X R9, R21, R20, R28, 0x2, P2 ;  /* 0x0000001415099211 */ /* 0x010fe200010f141c */
[----:B------:R-:W3:Y:S04]  /*14ff0*/  LDL R48, [R1+0xf8] ;  /* 0x0000f80001307983 */ /* 0x000ee80000100800 */
[----:B------:R-:W4:Y:S01]  /*15000*/  LDL R28, [R1+0x128] ;  /* 0x00012800011c7983 */ /* 0x000f220000100800 */
[----:B-----5:R-:W-:-:S03]  /*15010*/  ISETP.GE.AND P0, PT, R13, UR4, PT ;  /* 0x000000040d007c0c */ /* 0x020fc6000bf06270 */
[----:B------:R1:W-:Y:S04]  /*15020*/  @!P1 ST.E.64 desc[UR42][R8.64], R52 ;  /* 0x0000003408009985 */ /* 0x0003e8000c101b2a */
[----:B------:R-:W5:Y:S01]  /*15030*/  LDL R21, [R1+0x90] ;  /* 0x0000900001157983 */ /* 0x000f620000100800 */
[----:B------:R-:W-:-:S05]  /*15040*/  ISETP.GE.AND P1, PT, R10, UR4, PT ;  /* 0x000000040a007c0c */ /* 0x000fca000bf26270 */
[----:B-1----:R-:W-:Y:S01]  /*15050*/  @!P0 LEA R8, P2, R13, R12, 0x2 ;  /* 0x0000000c0d088211 */ /* 0x002fe200078410ff */
[----:B------:R-:W2:Y:S04]  /*15060*/  LDL R53, [R1+0x80] ;  /* 0x0000800001357983 */ /* 0x000ea80000100800 */
[----:B------:R-:W3:Y:S01]  /*15070*/  LDL R52, [R1+0x100] ;  /* 0x0001000001347983 */ /* 0x000ee20000100800 */
[----:B------:R-:W-:Y:S02]  /*15080*/  ISETP.GE.AND P3, PT, R33, UR4, PT ;  /* 0x0000000421007c0c */ /* 0x000fe4000bf66270 */
[----:B------:R-:W-:Y:S02]  /*15090*/  @!P0 LEA.HI.X R9, R13, R20, R14, 0x2, P2 ;  /* 0x000000140d098211 */ /* 0x000fe400010f140e */
[----:B------:R-:W5:Y:S04]  /*150a0*/  LDL R14, [R1+0x94] ;  /* 0x00009400010e7983 */ /* 0x000f680000100800 */
[----:B------:R1:W-:Y:S01]  /*150b0*/  @!P0 ST.E.64 desc[UR42][R8.64], R56 ;  /* 0x0000003808008985 */ /* 0x0003e2000c101b2a */
[----:B------:R-:W-:-:S03]  /*150c0*/  ISETP.GE.AND P2, PT, R25, UR4, PT ;  /* 0x0000000419007c0c */ /* 0x000fc6000bf46270 */
[----:B------:R-:W2:Y:S01]  /*150d0*/  LDL R13, [R1+0x8c] ;  /* 0x00008c00010d7983 */ /* 0x000ea20000100800 */
[----:B-1----:R-:W-:-:S03]  /*150e0*/  @!P1 LEA R8, P0, R10, R12, 0x2 ;  /* 0x0000000c0a089211 */ /* 0x002fc600078010ff */
[----:B------:R-:W3:Y:S01]  /*150f0*/  LDL R56, [R1+0x104] ;  /* 0x0001040001387983 */ /* 0x000ee20000100800 */
[----:B------:R-:W-:-:S05]  /*15100*/  @!P1 LEA.HI.X R9, R10, R20, R11, 0x2, P0 ;  /* 0x000000140a099211 */ /* 0x000fca00000f140b */
[----:B------:R1:W-:Y:S01]  /*15110*/  @!P1 ST.E.64 desc[UR42][R8.64], R60 ;  /* 0x0000003c08009985 */ /* 0x0003e2000c101b2a */
[----:B------:R-:W-:Y:S02]  /*15120*/  ISETP.GE.AND P1, PT, R15, UR4, PT ;  /* 0x000000040f007c0c */ /* 0x000fe4000bf26270 */
[-C--:B------:R-:W-:Y:S02]  /*15130*/  @!P2 LEA R10, P5, R25, R12.reuse, 0x2 ;  /* 0x0000000c190aa211 */ /* 0x080fe400078a10ff */
[----:B-1----:R-:W-:-:S04]  /*15140*/  @!P3 LEA R8, P4, R33, R12, 0x2 ;  /* 0x0000000c2108b211 */ /* 0x002fc800078810ff */
[-C--:B------:R-:W-:Y:S02]  /*15150*/  @!P3 LEA.HI.X R9, R33, R20.reuse, R40, 0x2, P4 ;  /* 0x000000142109b211 */ /* 0x080fe400020f1428 */
[----:B------:R-:W3:Y:S01]  /*15160*/  LDL R33, [R1+0x118] ;  /* 0x0001180001217983 */ /* 0x000ee20000100800 */
[----:B------:R-:W-:-:S03]  /*15170*/  @!P2 LEA.HI.X R11, R25, R20, R32, 0x2, P5 ;  /* 0x00000014190ba211 */ /* 0x000fc600028f1420 */
[----:B------:R-:W3:Y:S01]  /*15180*/  LDL R40, [R1+0x11c] ;  /* 0x00011c0001287983 */ /* 0x000ee20000100800 */
[----:B------:R-:W-:-:S03]  /*15190*/  ISETP.GE.AND P0, PT, R152, UR4, PT ;  /* 0x0000000498007c0c */ /* 0x000fc6000bf06270 */
[----:B------:R-:W-:Y:S04]  /*151a0*/  @!P3 ST.E.64 desc[UR42][R8.64], R64 ;  /* 0x000000400800b985 */ /* 0x000fe8000c101b2a */
[----:B------:R1:W-:Y:S01]  /*151b0*/  @!P2 ST.E.64 desc[UR42][R10.64], R68 ;  /* 0x000000440a00a985 */ /* 0x0003e2000c101b2a */
[----:B------:R-:W-:-:S03]  /*151c0*/  ISETP.GE.AND P2, PT, R29, UR4, PT ;  /* 0x000000041d007c0c */ /* 0x000fc6000bf46270 */
[----:B------:R-:W3:Y:S04]  /*151d0*/  LDL R32, [R1+0x88] ;  /* 0x0000880001207983 */ /* 0x000ee80000100800 */
[----:B------:R-:W3:Y:S01]  /*151e0*/  LDL R25, [R1+0x84] ;  /* 0x0000840001197983 */ /* 0x000ee20000100800 */
[-C--:B-1----:R-:W-:Y:S02]  /*151f0*/  @!P1 LEA R10, P5, R15, R12.reuse, 0x2 ;  /* 0x0000000c0f0a9211 */ /* 0x082fe400078a10ff */
[----:B------:R-:W-:-:S04]  /*15200*/  @!P0 LEA R8, P4, R152, R12, 0x2 ;  /* 0x0000000c98088211 */ /* 0x000fc800078810ff */
[-C--:B------:R-:W-:Y:S02]  /*15210*/  @!P0 LEA.HI.X R9, R152, R20.reuse, R45, 0x2, P4 ;  /* 0x0000001498098211 */ /* 0x080fe400020f142d */
[----:B------:R-:W-:Y:S01]  /*15220*/  ISETP.GE.AND P3, PT, R41, UR4, PT ;  /* 0x0000000429007c0c */ /* 0x000fe2000bf66270 */
[----:B------:R-:W3:Y:S04]  /*15230*/  LDL R45, [R1+0x74] ;  /* 0x00007400012d7983 */ /* 0x000ee80000100800 */
[----:B------:R-:W-:Y:S01]  /*15240*/  @!P0 ST.E.64 desc[UR42][R8.64], R72 ;  /* 0x0000004808008985 */ /* 0x000fe2000c101b2a */
[----:B----4-:R-:W-:-:S03]  /*15250*/  @!P1 LEA.HI.X R11, R15, R20, R28, 0x2, P5 ;  /* 0x000000140f0b9211 */ /* 0x010fc600028f141c */
[----:B------:R-:W4:Y:S04]  /*15260*/  LDL R15, [R1+0x110] ;  /* 0x00011000010f7983 */ /* 0x000f280000100800 */
[----:B------:R-:W4:Y:S04]  /*15270*/  LDL R28, [R1+0x114] ;  /* 0x00011400011c7983 */ /* 0x000f280000100800 */
[----:B------:R1:W-:Y:S02]  /*15280*/  @!P1 ST.E.64 desc[UR42][R10.64], R76 ;  /* 0x0000004c0a009985 */ /* 0x0003e4000c101b2a */
[----:B-1----:R-:W-:-:S04]  /*15290*/  @!P2 LEA R10, P5, R29, R12, 0x2 ;  /* 0x0000000c1d0aa211 */ /* 0x002fc800078a10ff */
[----:B------:R-:W-:Y:S02]  /*152a0*/  @!P2 LEA.HI.X R11, R29, R20, R36, 0x2, P5 ;  /* 0x000000141d0ba211 */ /* 0x000fe400028f1424 */
[----:B------:R-:W4:Y:S04]  /*152b0*/  LDL R36, [R1+0x10c] ;  /* 0x00010c0001247983 */ /* 0x000f280000100800 */
[----:B------:R-:W4:Y:S01]  /*152c0*/  LDL R29, [R1+0x108] ;  /* 0x00010800011d7983 */ /* 0x000f220000100800 */
[----:B------:R-:W-:Y:S02]  /*152d0*/  @!P3 LEA R8, P4, R41, R12, 0x2 ;  /* 0x0000000c2908b211 */ /* 0x000fe400078810ff */
[----:B------:R-:W-:Y:S02]  /*152e0*/  ISETP.GE.AND P0, PT, R37, UR4, PT ;  /* 0x0000000425007c0c */ /* 0x000fe4000bf06270 */
[----:B------:R-:W-:-:S02]  /*152f0*/  @!P3 LEA.HI.X R9, R41, R20, R44, 0x2, P4 ;  /* 0x000000142909b211 */ /* 0x000fc400020f142c */
[----:B------:R-:W4:Y:S01]  /*15300*/  LDL R41, [R1+0x70] ;  /* 0x0000700001297983 */ /* 0x000f220000100800 */
[----:B-----5:R-:W-:-:S03]  /*15310*/  ISETP.GE.AND P1, PT, R14, UR4, PT ;  /* 0x000000040e007c0c */ /* 0x020fc6000bf26270 */
[----:B------:R-:W-:Y:S04]  /*15320*/  @!P3 ST.E.64 desc[UR42][R8.64], R80 ;  /* 0x000000500800b985 */ /* 0x000fe8000c101b2a */
[----:B------:R1:W-:Y:S01]  /*15330*/  @!P2 ST.E.64 desc[UR42][R10.64], R84 ;  /* 0x000000540a00a985 */ /* 0x0003e2000c101b2a */
[----:B--2---:R-:W-:-:S03]  /*15340*/  ISETP.GE.AND P2, PT, R13, UR4, PT ;  /* 0x000000040d007c0c */ /* 0x004fc6000bf46270 */
[----:B------:R-:W2:Y:S02]  /*15350*/  LDL R44, [R1+0xf4] ;  /* 0x0000f400012c7983 */ /* 0x000ea40000100800 */
[CC--:B-1----:R-:W-:Y:S02]  /*15360*/  @!P1 LEA R10, P5, R14.reuse, R12.reuse, 0x2 ;  /* 0x0000000c0e0a9211 */ /* 0x0c2fe400078a10ff */
[----:B------:R-:W-:Y:S02]  /*15370*/  @!P0 LEA R8, P4, R37, R12, 0x2 ;  /* 0x0000000c25088211 */ /* 0x000fe400078810ff */
[----:B------:R-:W-:Y:S02]  /*15380*/  ISETP.GE.AND P3, PT, R21, UR4, PT ;  /* 0x0000000415007c0c */ /* 0x000fe4000bf66270 */
[-C--:B---3--:R-:W-:Y:S02]  /*15390*/  @!P1 LEA.HI.X R11, R14, R20.reuse, R33, 0x2, P5 ;  /* 0x000000140e0b9211 */ /* 0x088fe400028f1421 */
[----:B------:R-:W3:Y:S01]  /*153a0*/  LDL R14, [R1+0x78] ;  /* 0x00007800010e7983 */ /* 0x000ee20000100800 */
[----:B------:R-:W-:-:S03]  /*153b0*/  @!P0 LEA.HI.X R9, R37, R20, R40, 0x2, P4 ;  /* 0x0000001425098211 */ /* 0x000fc600020f1428 */
[----:B------:R-:W5:Y:S04]  /*153c0*/  LDL R37, [R1+0x6c] ;  /* 0x00006c0001257983 */ /* 0x000f680000100800 */
[----:B------:R-:W-:Y:S04]  /*153d0*/  @!P0 ST.E.64 desc[UR42][R8.64], R88 ;  /* 0x0000005808008985 */ /* 0x000fe8000c101b2a */
[----:B------:R1:W-:Y:S01]  /*153e0*/  @!P1 ST.E.64 desc[UR42][R10.64], R92 ;  /* 0x0000005c0a009985 */ /* 0x0003e2000c101b2a */
[----:B------:R-:W-:-:S03]  /*153f0*/  ISETP.GE.AND P0, PT, R32, UR4, PT ;  /* 0x0000000420007c0c */ /* 0x000fc6000bf06270 */
[----:B------:R-:W2:Y:S04]  /*15400*/  LDL R33, [R1+0x68] ;  /* 0x0000680001217983 */ /* 0x000ea80000100800 */
[----:B------:R-:W2:Y:S01]  /*15410*/  LDL R40, [R1+0xf0] ;  /* 0x0000f00001287983 */ /* 0x000ea20000100800 */
[-C--:B-1----:R-:W-:Y:S02]  /*15420*/  @!P2 LEA R10, P5, R13, R12.reuse, 0x2 ;  /* 0x0000000c0d0aa211 */ /* 0x082fe400078a10ff */
[----:B------:R-:W-:Y:S02]  /*15430*/  @!P3 LEA R8, P4, R21, R12, 0x2 ;  /* 0x0000000c1508b211 */ /* 0x000fe400078810ff */
[----:B------:R-:W-:Y:S02]  /*15440*/  ISETP.GE.AND P1, PT, R25, UR4, PT ;  /* 0x0000000419007c0c */ /* 0x000fe4000bf26270 */
[----:B----4-:R-:W-:-:S02]  /*15450*/  @!P2 LEA.HI.X R11, R13, R20, R15, 0x2, P5 ;  /* 0x000000140d0ba211 */ /* 0x010fc400028f140f */
[----:B------:R-:W4:Y:S04]  /*15460*/  LDL R15, [R1+0xfc] ;  /* 0x0000fc00010f7983 */ /* 0x000f280000100800 */
[----:B------:R-:W2:Y:S01]  /*15470*/  LDL R13, [R1+0x64] ;  /* 0x00006400010d7983 */ /* 0x000ea20000100800 */
[----:B------:R-:W-:-:S03]  /*15480*/  @!P3 LEA.HI.X R9, R21, R20, R28, 0x2, P4 ;  /* 0x000000141509b211 */ /* 0x000fc600020f141c */
[----:B------:R-:W2:Y:S04]  /*15490*/  LDL R28, [R1+0x60] ;  /* 0x00006000011c7983 */ /* 0x000ea80000100800 */
[----:B------:R-:W2:Y:S04]  /*154a0*/  LDL R21, [R1+0x5c] ;  /* 0x00005c0001157983 */ /* 0x000ea80000100800 */
[----:B------:R1:W-:Y:S04]  /*154b0*/  @!P3 ST.E.64 desc[UR42][R8.64], R96 ;  /* 0x000000600800b985 */ /* 0x0003e8000c101b2a */
[----:B------:R0:W-:Y:S01]  /*154c0*/  @!P2 ST.E.64 desc[UR42][R10.64], R100 ;  /* 0x000000640a00a985 */ /* 0x0001e2000c101b2a */
[----:B-1----:R-:W-:-:S04]  /*154d0*/  @!P0 LEA R8, P5, R32, R12, 0x2 ;  /* 0x0000000c20088211 */ /* 0x002fc800078a10ff */
[----:B------:R-:W-:Y:S02]  /*154e0*/  @!P0 LEA.HI.X R9, R32, R20, R36, 0x2, P5 ;  /* 0x0000001420098211 */ /* 0x000fe400028f1424 */
[C---:B0-----:R-:W-:Y:S01]  /*154f0*/  @!P1 LEA R10, P2, R25.reuse, R12, 0x2 ;  /* 0x0000000c190a9211 */ /* 0x041fe200078410ff */
[----:B------:R-:W2:Y:S04]  /*15500*/  LDL R36, [R1+0xec] ;  /* 0x0000ec0001247983 */ /* 0x000ea80000100800 */
[----:B------:R-:W2:Y:S01]  /*15510*/  LDL R32, [R1+0xe8] ;  /* 0x0000e80001207983 */ /* 0x000ea20000100800 */
[----:B------:R-:W-:-:S03]  /*15520*/  @!P1 LEA.HI.X R11, R25, R20, R29, 0x2, P2 ;  /* 0x00000014190b9211 */ /* 0x000fc600010f141d */
[----:B------:R-:W2:Y:S04]  /*15530*/  LDL R29, [R1+0xe4] ;  /* 0x0000e400011d7983 */ /* 0x000ea80000100800 */
[----:B------:R-:W2:Y:S01]  /*15540*/  LDL R25, [R1+0xe0] ;  /* 0x0000e00001197983 */ /* 0x000ea20000100800 */
[----:B------:R-:W-:Y:S02]  /*15550*/  ISETP.GE.AND P3, PT, R53, UR4, PT ;  /* 0x0000000435007c0c */ /* 0x000fe4000bf66270 */
        /* <DEDUP_REMOVED lines=9> */
[----:B------:R0:W-:Y:S01]  /*155f0*/  @!P3 ST.E.64 desc[UR42][R8.64], R112 ;  /* 0x000000700800b985 */ /* 0x0001e2000c101b2a */
[----:B---3--:R-:W-:-:S03]  /*15600*/  ISETP.GE.AND P2, PT, R14, UR4, PT ;  /* 0x000000040e007c0c */ /* 0x008fc6000bf46270 */
[----:B------:R1:W-:Y:S01]  /*15610*/  @!P4 ST.E.64 desc[UR42][R10.64], R116 ;  /* 0x000000740a00c985 */ /* 0x0003e2000c101b2a */
[----:B-----5:R-:W-:-:S09]  /*15620*/  ISETP.GE.AND P4, PT, R37, UR4, PT ;  /* 0x0000000425007c0c */ /* 0x020fd2000bf86270 */
[-C--:B0-----:R-:W-:Y:S02]  /*15630*/  @!P2 LEA R8, P3, R14, R12.reuse, 0x2 ;  /* 0x0000000c0e08a211 */ /* 0x081fe400078610ff */
[----:B-1----:R-:W-:-:S04]  /*15640*/  @!P1 LEA R10, P5, R45, R12, 0x2 ;  /* 0x0000000c2d0a9211 */ /* 0x002fc800078a10ff */
[-C--:B------:R-:W-:Y:S02]  /*15650*/  @!P1 LEA.HI.X R11, R45, R20.reuse, R48, 0x2, P5 ;  /* 0x000000142d0b9211 */ /* 0x080fe400028f1430 */
[----:B----4-:R-:W-:Y:S02]  /*15660*/  @!P2 LEA.HI.X R9, R14, R20, R15, 0x2, P3 ;  /* 0x000000140e09a211 */ /* 0x010fe400018f140f */
[----:B------:R-:W-:-:S03]  /*15670*/  @!P0 LEA R14, P3, R41, R12, 0x2 ;  /* 0x0000000c290e8211 */ /* 0x000fc600078610ff */
[----:B------:R0:W-:Y:S01]  /*15680*/  @!P2 ST.E.64 desc[UR42][R8.64], R120 ;  /* 0x000000780800a985 */ /* 0x0001e2000c101b2a */
[----:B--2---:R-:W-:Y:S02]  /*15690*/  ISETP.GE.AND P2, PT, R33, UR4, PT ;  /* 0x0000000421007c0c */ /* 0x004fe4000bf46270 */
        /* <DEDUP_REMOVED lines=10> */
[----:B--2---:R-:W-:Y:S02]  /*15740*/  @!P3 LEA R14, P4, R13, R12, 0x2 ;  /* 0x0000000c0d0eb211 */ /* 0x004fe400078810ff */
[-C--:B------:R-:W-:Y:S02]  /*15750*/  @!P2 LEA.HI.X R11, R33, R20.reuse, R36, 0x2, P5 ;  /* 0x00000014210ba211 */ /* 0x080fe400028f1424 */
[----:B------:R-:W-:Y:S02]  /*15760*/  @!P3 LEA.HI.X R15, R13, R20, R32, 0x2, P4 ;  /* 0x000000140d0fb211 */ /* 0x000fe400020f1420 */
        /* <DEDUP_REMOVED lines=8> */
.L_x_5346:
[----:B------:R-:W-:Y:S05]  /*157f0*/  BSYNC B1 ;  /* 0x0000000000017941 */ /* 0x000fea0003800000 */
.L_x_5345:
[----:B------:R-:W-:-:S03]  /*15800*/  UMOV UR4, 0xffffffff ;  /* 0xffffffff00047882 */ /* 0x000fc60000000000 */
[----:B------:R-:W-:Y:S05]  /*15810*/  BRA.DIV UR4, `(.L_x_5347) ;  /* 0x000000b204907947 */ /* 0x000fea000b800000 */
[----:B0-----:R-:W0:Y:S04]  /*15820*/  SHFL.IDX PT, R4, R4, 0x1, 0x1c1f ;  /* 0x003c1f0004047f89 */ /* 0x001e2800000e0000 */
[----:B------:R-:W4:Y:S02]  /*15830*/  SHFL.IDX PT, R3, R3, 0x1, 0x1c1f ;  /* 0x003c1f0003037f89 */ /* 0x000f2400000e0000 */
.L_x_5562:
        /* <DEDUP_REMOVED lines=44> */
[----:B-1----:R-:W2:Y:S01]  /*15b00*/  LDL R20, [R1+0x5c] ;  /* 0x00005c0001147983 */ /* 0x002ea20000100800 */
[----:B-----5:R-:W-:Y:S01]  /*15b10*/  ISETP.GE.AND P2, PT, R68, UR4, PT ;  /* 0x0000000444007c0c */ /* 0x020fe2000bf46270 */
[----:B----4-:R-:W-:Y:S01]  /*15b20*/  IMAD.MOV.U32 R60, RZ, RZ, R57 ;  /* 0x000000ffff3c7224 */ /* 0x010fe200078e0039 */
[----:B------:R-:W-:-:S02]  /*15b30*/  MOV R57, R56 ;  /* 0x0000003800397202 */ /* 0x000fc40000000f00 */
[----:B------:R-:W-:Y:S01]  /*15b40*/  ISETP.GE.AND P3, PT, R84, UR4, PT ;  /* 0x0000000454007c0c */ /* 0x000fe2000bf66270 */
[----:B------:R-:W-:Y:S02]  /*15b50*/  IMAD.MOV.U32 R56, RZ, RZ, R53 ;  /* 0x000000ffff387224 */ /* 0x000fe400078e0035 */
[----:B------:R-:W-:Y:S02]  /*15b60*/  IMAD.MOV.U32 R53, RZ, RZ, R52 ;  /* 0x000000ffff357224 */ /* 0x000fe400078e0034 */
[----:B------:R-:W-:Y:S02]  /*15b70*/  IMAD.MOV.U32 R52, RZ, RZ, R48 ;  /* 0x000000ffff347224 */ /* 0x000fe400078e0030 */
[----:B------:R-:W-:Y:S02]  /*15b80*/  IMAD.MOV.U32 R48, RZ, RZ, R32 ;  /* 0x000000ffff307224 */ /* 0x000fe400078e0020 */
[----:B---3--:R-:W-:Y:S02]  /*15b90*/  IMAD.MOV.U32 R32, RZ, RZ, R13 ;  /* 0x000000ffff207224 */ /* 0x008fe400078e000d */
[----:B------:R-:W-:Y:S01]  /*15ba0*/  IMAD.MOV.U32 R13, RZ, RZ, R11 ;  /* 0x000000ffff0d7224 */ /* 0x000fe200078e000b */
[----:B------:R-:W-:Y:S01]  /*15bb0*/  MOV R11, R10 ;  /* 0x0000000a000b7202 */ /* 0x000fe20000000f00 */
[----:B------:R-:W-:-:S02]  /*15bc0*/  IMAD.MOV.U32 R10, RZ, RZ, R9 ;  /* 0x000000ffff0a7224 */ /* 0x000fc400078e0009 */
[----:B0-----:R-:W-:Y:S02]  /*15bd0*/  @!P2 IMAD.MOV.U32 R9, RZ, RZ, R4 ;  /* 0x000000ffff09a224 */ /* 0x001fe400078e0004 */
[----:B------:R-:W-:Y:S02]  /*15be0*/  IMAD.MOV.U32 R61, RZ, RZ, R8 ;  /* 0x000000ffff3d7224 */ /* 0x000fe400078e0008 */
[----:B------:R-:W-:Y:S02]  /*15bf0*/  @!P2 IMAD.MOV.U32 R8, RZ, RZ, R3 ;  /* 0x000000ffff08a224 */ /* 0x000fe400078e0003 */
[----:B------:R-:W-:Y:S01]  /*15c00*/  IMAD.MOV.U32 R72, RZ, RZ, R64 ;  /* 0x000000ffff487224 */ /* 0x000fe200078e0040 */
[----:B------:R-:W-:Y:S01]  /*15c10*/  MOV R64, R60 ;  /* 0x0000003c00407202 */ /* 0x000fe20000000f00 */
[----:B------:R-:W-:Y:S02]  /*15c20*/  IMAD.MOV.U32 R60, RZ, RZ, R56 ;  /* 0x000000ffff3c7224 */ /* 0x000fe400078e0038 */
[----:B------:R-:W-:-:S02]  /*15c30*/  IMAD.MOV.U32 R56, RZ, RZ, R52 ;  /* 0x000000ffff387224 */ /* 0x000fc400078e0034 */
[----:B------:R-:W-:Y:S01]  /*15c40*/  IMAD.MOV.U32 R52, RZ, RZ, R10 ;  /* 0x000000ffff347224 */ /* 0x000fe200078e000a */
[----:B------:R-:W-:Y:S01]  /*15c50*/  @!P3 LEA R10, P4, R84, R3, 0x2 ;  /* 0x00000003540ab211 */ /* 0x000fe200078810ff */
[----:B------:R-:W-:-:S04]  /*15c60*/  @!P2 IMAD.WIDE R8, R68, 0x4, R8 ;  /* 0x000000044408a825 */ /* 0x000fc800078e0208 */
[----:B------:R-:W-:Y:S02]  /*15c70*/  IMAD.MOV.U32 R68, RZ, RZ, R65 ;  /* 0x000000ffff447224 */ /* 0x000fe400078e0041 */
[----:B------:R-:W-:Y:S02]  /*15c80*/  IMAD.MOV.U32 R65, RZ, RZ, R48 ;  /* 0x000000ffff417224 */ /* 0x000fe400078e0030 */
[----:B------:R-:W-:Y:S01]  /*15c90*/  IMAD.MOV.U32 R48, RZ, RZ, R11 ;  /* 0x000000ffff307224 */ /* 0x000fe200078e000b */
[----:B------:R-:W-:Y:S02]  /*15ca0*/  @!P3 LEA.HI.X R11, R84, R4, R93, 0x2, P4 ;  /* 0x00000004540bb211 */ /* 0x000fe400020f145d */
[----:B------:R-:W3:Y:S01]  /*15cb0*/  LDL R93, [R1+0x150] ;  /* 0x00015000015d7983 */ /* 0x000ee20000100800 */
[C---:B------:R-:W-:Y:S02]  /*15cc0*/  ISETP.GE.AND P1, PT, R77.reuse, UR4, PT ;  /* 0x000000044d007c0c */ /* 0x040fe4000bf26270 */
[----:B------:R-:W-:Y:S01]  /*15cd0*/  ISETP.GE.AND P0, PT, R88, UR4, PT ;  /* 0x0000000458007c0c */ /* 0x000fe2000bf06270 */
[----:B------:R0:W-:Y:S04]  /*15ce0*/  @!P2 ST.E.64 desc[UR42][R8.64], R26 ;  /* 0x0000001a0800a985 */ /* 0x0001e8000c101b2a */
[----:B------:R1:W-:Y:S04]  /*15cf0*/  @!P3 ST.E.64 desc[UR42][R10.64], R30 ;  /* 0x0000001e0a00b985 */ /* 0x0003e8000c101b2a */
[----:B------:R-:W4:Y:S02]  /*15d00*/  LDL R84, [R1+0xac] ;  /* 0x0000ac0001547983 */ /* 0x000f240000100800 */
[----:B0-----:R-:W-:-:S04]  /*15d10*/  @!P1 LEA R8, P5, R77, R3, 0x2 ;  /* 0x000000034d089211 */ /* 0x001fc800078a10ff */
[-C--:B------:R-:W-:Y:S02]  /*15d20*/  @!P1 LEA.HI.X R9, R77, R4.reuse, R80, 0x2, P5 ;  /* 0x000000044d099211 */ /* 0x080fe400028f1450 */
[----:B------:R-:W5:Y:S01]  /*15d30*/  LDL R80, [R1+0x14c] ;  /* 0x00014c0001507983 */ /* 0x000f620000100800 */
[C---:B-1----:R-:W-:Y:S02]  /*15d40*/  @!P0 LEA R10, P4, R88.reuse, R3, 0x2 ;  /* 0x00000003580a8211 */ /* 0x042fe400078810ff */
[----:B------:R-:W-:Y:S01]  /*15d50*/  ISETP.GE.AND P2, PT, R73, UR4, PT ;  /* 0x0000000449007c0c */ /* 0x000fe2000bf46270 */
[----:B------:R-:W2:Y:S01]  /*15d60*/  LDL R77, [R1+0xa8] ;  /* 0x0000a800014d7983 */ /* 0x000ea20000100800 */
[----:B---3--:R-:W-:-:S03]  /*15d70*/  @!P0 LEA.HI.X R11, R88, R4, R93, 0x2, P4 ;  /* 0x00000004580b8211 */ /* 0x008fc600020f145d */
[----:B------:R-:W3:Y:S04]  /*15d80*/  LDL R88, [R1+0x144] ;  /* 0x0001440001587983 */ /* 0x000ee80000100800 */
[----:B------:R0:W-:Y:S01]  /*15d90*/  @!P1 ST.E.64 desc[UR42][R8.64], R34 ;  /* 0x0000002208009985 */ /* 0x0001e2000c101b2a */
[----:B------:R-:W-:-:S03]  /*15da0*/  ISETP.GE.AND P1, PT, R76, UR4, PT ;  /* 0x000000044c007c0c */ /* 0x000fc6000bf26270 */
[----:B------:R-:W4:Y:S01]  /*15db0*/  LDL R93, [R1+0x148] ;  /* 0x00014800015d7983 */ /* 0x000f220000100800 */
[----:B0-----:R-:W-:-:S04]  /*15dc0*/  @!P2 LEA R8, P5, R73, R3, 0x2 ;  /* 0x000000034908a211 */ /* 0x001fc800078a10ff */
[----:B-----5:R-:W-:Y:S01]  /*15dd0*/  @!P2 LEA.HI.X R9, R73, R4, R80, 0x2, P5 ;  /* 0x000000044909a211 */ /* 0x020fe200028f1450 */
[----:B------:R-:W-:Y:S04]  /*15de0*/  @!P0 ST.E.64 desc[UR42][R10.64], R38 ;  /* 0x000000260a008985 */ /* 0x000fe8000c101b2a */
[----:B------:R0:W-:Y:S01]  /*15df0*/  @!P2 ST.E.64 desc[UR42][R8.64], R42 ;  /* 0x0000002a0800a985 */ /* 0x0001e2000c101b2a */
[----:B------:R-:W-:-:S03]  /*15e00*/  ISETP.GE.AND P3, PT, R92, UR4, PT ;  /* 0x000000045c007c0c */ /* 0x000fc6000bf66270 */
[----:B------:R-:W5:Y:S04]  /*15e10*/  LDL R73, [R1+0xa0] ;  /* 0x0000a00001497983 */ /* 0x000f680000100800 */
[----:B------:R-:W5:Y:S01]  /*15e20*/  LDL R80, [R1+0xa4] ;  /* 0x0000a40001507983 */ /* 0x000f620000100800 */
[----:B0-----:R-:W-:-:S04]  /*15e30*/  @!P1 LEA R8, P5, R76, R3, 0x2 ;  /* 0x000000034c089211 */ /* 0x001fc800078a10ff */
[-C--:B---3--:R-:W-:Y:S02]  /*15e40*/  @!P1 LEA.HI.X R9, R76, R4.reuse, R88, 0x2, P5 ;  /* 0x000000044c099211 */ /* 0x088fe400028f1458 */
[----:B------:R-:W3:Y:S01]  /*15e50*/  LDL R88, [R1+0x13c] ;  /* 0x00013c0001587983 */ /* 0x000ee20000100800 */
[C---:B------:R-:W-:Y:S02]  /*15e60*/  ISETP.GE.AND P2, PT, R81.reuse, UR4, PT ;  /* 0x0000000451007c0c */ /* 0x040fe4000bf46270 */
[CC--:B------:R-:W-:Y:S01]  /*15e70*/  @!P3 LEA R10, P4, R92.reuse, R3.reuse, 0x2 ;  /* 0x000000035c0ab211 */ /* 0x0c0fe200078810ff */
[----:B------:R-:W5:Y:S03]  /*15e80*/  LDL R76, [R1+0x9c] ;  /* 0x00009c00014c7983 */ /* 0x000f660000100800 */
[----:B----4-:R-:W-:Y:S02]  /*15e90*/  @!P3 LEA.HI.X R11, R92, R4, R93, 0x2, P4 ;  /* 0x000000045c0bb211 */ /* 0x010fe400020f145d */
[----:B------:R-:W4:Y:S04]  /*15ea0*/  LDL R92, [R1+0x140] ;  /* 0x00014000015c7983 */ /* 0x000f280000100800 */
[----:B------:R-:W-:Y:S04]  /*15eb0*/  @!P3 ST.E.64 desc[UR42][R10.64], R46 ;  /* 0x0000002e0a00b985 */ /* 0x000fe8000c101b2a */
[----:B------:R0:W-:Y:S02]  /*15ec0*/  @!P1 ST.E.64 desc[UR42][R8.64], R50 ;  /* 0x0000003208009985 */ /* 0x0001e4000c101b2a */
[----:B0-----:R-:W-:-:S04]  /*15ed0*/  @!P2 LEA R8, P5, R81, R3, 0x2 ;  /* 0x000000035108a211 */ /* 0x001fc800078a10ff */
[----:B---3--:R-:W-:Y:S02]  /*15ee0*/  @!P2 LEA.HI.X R9, R81, R4, R88, 0x2, P5 ;  /* 0x000000045109a211 */ /* 0x008fe400028f1458 */
[----:B------:R-:W3:Y:S01]  /*15ef0*/  LDL R81, [R1+0x134] ;  /* 0x0001340001517983 */ /* 0x000ee20000100800 */
[----:B------:R-:W-:Y:S02]  /*15f00*/  ISETP.GE.AND P0, PT, R89, UR4, PT ;  /* 0x0000000459007c0c */ /* 0x000fe4000bf06270 */
[----:B------:R-:W-:Y:S01]  /*15f10*/  ISETP.GE.AND P1, PT, R69, UR4, PT ;  /* 0x0000000445007c0c */ /* 0x000fe2000bf26270 */
[----:B------:R-:W5:Y:S10]  /*15f20*/  LDL R88, [R1+0x138] ;  /* 0x0001380001587983 */ /* 0x000f740000100800 */
[----:B------:R-:W-:-:S04]  /*15f30*/  @!P0 LEA R10, P4, R89, R3, 0x2 ;  /* 0x00000003590a8211 */ /* 0x000fc800078810ff */
[----:B----4-:R-:W-:-:S05]  /*15f40*/  @!P0 LEA.HI.X R11, R89, R4, R92, 0x2, P4 ;  /* 0x00000004590b8211 */ /* 0x010fca00020f145c */
[----:B------:R-:W-:Y:S04]  /*15f50*/  @!P0 ST.E.64 desc[UR42][R10.64], R54 ;  /* 0x000000360a008985 */ /* 0x000fe8000c101b2a */
[----:B------:R0:W-:Y:S02]  /*15f60*/  @!P2 ST.E.64 desc[UR42][R8.64], R58 ;  /* 0x0000003a0800a985 */ /* 0x0001e4000c101b2a */
[----:B0-----:R-:W-:-:S04]  /*15f70*/  @!P1 LEA R8, P5, R69, R3, 0x2 ;  /* 0x0000000345089211 */ /* 0x001fc800078a10ff */
[----:B---3--:R-:W-:Y:S02]  /*15f80*/  @!P1 LEA.HI.X R9, R69, R4, R81, 0x2, P5 ;  /* 0x0000000445099211 */ /* 0x008fe400028f1451 */
[----:B------:R-:W3:Y:S01]  /*15f90*/  LDL R81, [R1+0x12c] ;  /* 0x00012c0001517983 */ /* 0x000ee20000100800 */
[----:B------:R-:W-:Y:S02]  /*15fa0*/  ISETP.GE.AND P3, PT, R85, UR4, PT ;  /* 0x0000000455007c0c */ /* 0x000fe4000bf66270 */
[----:B--2---:R-:W-:-:S11]  /*15fb0*/  ISETP.GE.AND P2, PT, R77, UR4, PT ;  /* 0x000000044d007c0c */ /* 0x004fd6000bf46270 */
[----:B------:R-:W-:-:S04]  /*15fc0*/  @!P3 LEA R10, P4, R85, R3, 0x2 ;  /* 0x00000003550ab211 */ /* 0x000fc800078810ff */
[----:B-----5:R-:W-:Y:S02]  /*15fd0*/  @!P3 LEA.HI.X R11, R85, R4, R88, 0x2, P4 ;  /* 0x00000004550bb211 */ /* 0x020fe400020f1458 */
[----:B------:R-:W2:Y:S04]  /*15fe0*/  LDL R85, [R1+0x130] ;  /* 0x0001300001557983 */ /* 0x000ea80000100800 */
[----:B------:R-:W-:Y:S04]  /*15ff0*/  @!P3 ST.E.64 desc[UR42][R10.64], R62 ;  /* 0x0000003e0a00b985 */ /* 0x000fe8000c101b2a */
[----:B------:R0:W-:Y:S02]  /*16000*/  @!P1 ST.E.64 desc[UR42][R8.64], R66 ;  /* 0x0000004208009985 */ /* 0x0001e4000c101b2a */
[----:B0-----:R-:W-:-:S04]  /*16010*/  @!P2 LEA R8, P5, R77, R3, 0x2 ;  /* 0x000000034d08a211 */ /* 0x001fc800078a10ff */
[----:B---3--:R-:W-:Y:S02]  /*16020*/  @!P2 LEA.HI.X R9, R77, R4, R81, 0x2, P5 ;  /* 0x000000044d09a211 */ /* 0x008fe400028f1451 */
[----:B------:R-:W3:Y:S01]  /*16030*/  LDL R77, [R1+0x124] ;  /* 0x00012400014d7983 */ /* 0x000ee20000100800 */
[C---:B------:R-:W-:Y:S02]  /*16040*/  ISETP.GE.AND P0, PT, R84.reuse, UR4, PT ;  /* 0x0000000454007c0c */ /* 0x040fe4000bf06270 */
[----:B------:R-:W-:Y:S01]  /*16050*/  ISETP.GE.AND P1, PT, R73, UR4, PT ;  /* 0x0000000449007c0c */ /* 0x000fe2000bf26270 */
[----:B------:R-:W4:Y:S10]  /*16060*/  LDL R81, [R1+0x128] ;  /* 0x0001280001517983 */ /* 0x000f340000100800 */
[----:B------:R-:W-:-:S04]  /*16070*/  @!P0 LEA R10, P4, R84, R3, 0x2 ;  /* 0x00000003540a8211 */ /* 0x000fc800078810ff */
[----:B--2---:R-:W-:Y:S01]  /*16080*/  @!P0 LEA.HI.X R11, R84, R4, R85, 0x2, P4 ;  /* 0x00000004540b8211 */ /* 0x004fe200020f1455 */
[----:B------:R-:W-:Y:S02]  /*16090*/  IMAD.MOV.U32 R69, RZ, RZ, R68 ;  /* 0x000000ffff457224 */ /* 0x000fe400078e0044 */
[----:B------:R-:W2:Y:S04]  /*160a0*/  LDL R68, [R1+0x94] ;  /* 0x0000940001447983 */ /* 0x000ea80000100800 */
[----:B------:R-:W-:Y:S04]  /*160b0*/  @!P0 ST.E.64 desc[UR42][R10.64], R70 ;  /* 0x000000460a008985 */ /* 0x000fe8000c101b2a */
[----:B------:R0:W-:Y:S02]  /*160c0*/  @!P2 ST.E.64 desc[UR42][R8.64], R74 ;  /* 0x0000004a0800a985 */ /* 0x0001e4000c101b2a */
[----:B0-----:R-:W-:-:S04]  /*160d0*/  @!P1 LEA R8, P5, R73, R3, 0x2 ;  /* 0x0000000349089211 */ /* 0x001fc800078a10ff */
[----:B---3--:R-:W-:Y:S02]  /*160e0*/  @!P1 LEA.HI.X R9, R73, R4, R77, 0x2, P5 ;  /* 0x0000000449099211 */ /* 0x008fe400028f144d */
[----:B------:R-:W3:Y:S01]  /*160f0*/  LDL R77, [R1+0x120] ;  /* 0x00012000014d7983 */ /* 0x000ee20000100800 */
[----:B------:R-:W-:-:S03]  /*16100*/  MOV R73, R69 ;  /* 0x0000004500497202 */ /* 0x000fc60000000f00 */
[----:B------:R-:W5:Y:S01]  /*16110*/  LDL R69, [R1+0x118] ;  /* 0x0001180001457983 */ /* 0x000f620000100800 */
[----:B------:R-:W-:Y:S02]  /*16120*/  ISETP.GE.AND P3, PT, R80, UR4, PT ;  /* 0x0000000450007c0c */ /* 0x000fe4000bf66270 */
[----:B------:R-:W-:Y:S02]  /*16130*/  ISETP.GE.AND P0, PT, R76, UR4, PT ;  /* 0x000000044c007c0c */ /* 0x000fe4000bf06270 */
[----:B------:R-:W-:-:S09]  /*16140*/  ISETP.GE.AND P2, PT, R72, UR4, PT ;  /* 0x0000000448007c0c */ /* 0x000fd2000bf46270 */
[----:B------:R-:W-:-:S04]  /*16150*/  @!P3 LEA R10, P4, R80, R3, 0x2 ;  /* 0x00000003500ab211 */ /* 0x000fc800078810ff */
[----:B----4-:R-:W-:-:S05]  /*16160*/  @!P3 LEA.HI.X R11, R80, R4, R81, 0x2, P4 ;  /* 0x00000004500bb211 */ /* 0x010fca00020f1451 */
[----:B------:R0:W-:Y:S01]  /*16170*/  @!P3 ST.E.64 desc[UR42][R10.64], R78 ;  /* 0x0000004e0a00b985 */ /* 0x0001e2000c101b2a */
[----:B--2---:R-:W-:-:S03]  /*16180*/  ISETP.GE.AND P3, PT, R68, UR4, PT ;  /* 0x0000000444007c0c */ /* 0x004fc6000bf66270 */
[----:B------:R1:W-:Y:S01]  /*16190*/  @!P1 ST.E.64 desc[UR42][R8.64], R82 ;  /* 0x0000005208009985 */ /* 0x0003e2000c101b2a */
[----:B------:R-:W-:Y:S02]  /*161a0*/  ISETP.GE.AND P1, PT, R64, UR4, PT ;  /* 0x0000000440007c0c */ /* 0x000fe4000bf26270 */
[-C--:B0-----:R-:W-:Y:S02]  /*161b0*/  @!P0 LEA R10, P4, R76, R3.reuse, 0x2 ;  /* 0x000000034c0a8211 */ /* 0x081fe400078810ff */
[----:B-1----:R-:W-:-:S04]  /*161c0*/  @!P2 LEA R8, P5, R72, R3, 0x2 ;  /* 0x000000034808a211 */ /* 0x002fc800078a10ff */
[-C--:B------:R-:W-:Y:S02]  /*161d0*/  @!P2 LEA.HI.X R9, R72, R4.reuse, R73, 0x2, P5 ;  /* 0x000000044809a211 */ /* 0x080fe400028f1449 */
[----:B---3--:R-:W-:-:S05]  /*161e0*/  @!P0 LEA.HI.X R11, R76, R4, R77, 0x2, P4 ;  /* 0x000000044c0b8211 */ /* 0x008fca00020f144d */
[----:B------:R0:W-:Y:S01]  /*161f0*/  @!P0 ST.E.64 desc[UR42][R10.64], R86 ;  /* 0x000000560a008985 */ /* 0x0001e2000c101b2a */
[----:B------:R-:W-:-:S03]  /*16200*/  ISETP.GE.AND P0, PT, R60, UR4, PT ;  /* 0x000000043c007c0c */ /* 0x000fc6000bf06270 */
        /* <DEDUP_REMOVED lines=11> */
[----:B-1----:R-:W-:Y:S02]  /*162c0*/  @!P2 LEA R8, P1, R56, R3, 0x2 ;  /* 0x000000033808a211 */ /* 0x002fe400078210ff */
[-C--:B------:R-:W-:Y:S02]  /*162d0*/  @!P0 LEA.HI.X R11, R60, R4.reuse, R61, 0x2, P5 ;  /* 0x000000043c0b8211 */ /* 0x080fe400028f143d */
[----:B------:R-:W-:Y:S02]  /*162e0*/  @!P2 LEA.HI.X R9, R56, R4, R57, 0x2, P1 ;  /* 0x000000043809a211 */ /* 0x000fe400008f1439 */
[----:B------:R-:W-:Y:S01]  /*162f0*/  ISETP.GE.AND P1, PT, R12, UR4, PT ;  /* 0x000000040c007c0c */ /* 0x000fe2000bf26270 */
[----:B------:R0:W-:Y:S04]  /*16300*/  @!P0 ST.E.64 desc[UR42][R10.64], R102 ;  /* 0x000000660a008985 */ /* 0x0001e8000c101b2a */
[----:B------:R1:W-:Y:S01]  /*16310*/  @!P2 ST.E.64 desc[UR42][R8.64], R106 ;  /* 0x0000006a0800a985 */ /* 0x0003e2000c101b2a */
[----:B------:R-:W-:-:S02]  /*16320*/  ISETP.GE.AND P2, PT, R44, UR4, PT ;  /* 0x000000042c007c0c */ /* 0x000fc4000bf46270 */
[-C--:B0-----:R-:W-:Y:S02]  /*16330*/  @!P4 LEA R10, P0, R52, R3.reuse, 0x2 ;  /* 0x00000003340ac211 */ /* 0x081fe400078010ff */
[----:B-1----:R-:W-:Y:S02]  /*16340*/  @!P3 LEA R8, P5, R48, R3, 0x2 ;  /* 0x000000033008b211 */ /* 0x002fe400078a10ff */
[-C--:B------:R-:W-:Y:S02]  /*16350*/  @!P4 LEA.HI.X R11, R52, R4.reuse, R53, 0x2, P0 ;  /* 0x00000004340bc211 */ /* 0x080fe400000f1435 */
[----:B------:R-:W-:Y:S02]  /*16360*/  ISETP.GE.AND P0, PT, R40, UR4, PT ;  /* 0x0000000428007c0c */ /* 0x000fe4000bf06270 */
[----:B------:R-:W-:Y:S01]  /*16370*/  @!P3 LEA.HI.X R9, R48, R4, R49, 0x2, P5 ;  /* 0x000000043009b211 */ /* 0x000fe200028f1431 */
[----:B------:R0:W-:Y:S04]  /*16380*/  @!P4 ST.E.64 desc[UR42][R10.64], R110 ;  /* 0x0000006e0a00c985 */ /* 0x0001e8000c101b2a */
[----:B------:R1:W-:Y:S01]  /*16390*/  @!P3 ST.E.64 desc[UR42][R8.64], R114 ;  /* 0x000000720800b985 */ /* 0x0003e2000c101b2a */
[----:B------:R-:W-:-:S02]  /*163a0*/  ISETP.GE.AND P3, PT, R36, UR4, PT ;  /* 0x0000000424007c0c */ /* 0x000fc4000bf66270 */
[-C--:B0-----:R-:W-:Y:S02]  /*163b0*/  @!P1 LEA R10, P4, R12, R3.reuse, 0x2 ;  /* 0x000000030c0a9211 */ /* 0x081fe400078810ff */
[-C--:B-1----:R-:W-:Y:S02]  /*163c0*/  @!P2 LEA R8, P5, R44, R3.reuse, 0x2 ;  /* 0x000000032c08a211 */ /* 0x082fe400078a10ff */
[-C--:B------:R-:W-:Y:S02]  /*163d0*/  @!P1 LEA.HI.X R11, R12, R4.reuse, R13, 0x2, P4 ;  /* 0x000000040c0b9211 */ /* 0x080fe400020f140d */
[----:B------:R-:W-:Y:S02]  /*163e0*/  @!P0 LEA R12, P4, R40, R3, 0x2 ;  /* 0x00000003280c8211 */ /* 0x000fe400078810ff */
[----:B------:R-:W-:Y:S01]  /*163f0*/  @!P2 LEA.HI.X R9, R44, R4, R45, 0x2, P5 ;  /* 0x000000042c09a211 */ /* 0x000fe200028f142d */
[----:B------:R-:W-:Y:S01]  /*16400*/  @!P1 ST.E.64 desc[UR42][R10.64], R118 ;  /* 0x000000760a009985 */ /* 0x000fe2000c101b2a */
[----:B------:R-:W-:-:S02]  /*16410*/  ISETP.GE.AND P1, PT, R32, UR4, PT ;  /* 0x0000000420007c0c */ /* 0x000fc4000bf26270 */
        /* <DEDUP_REMOVED lines=28> */
.L_x_5330:
[----:B------:R-:W3:Y:S01]  /*165e0*/  LDL.LU R10, [R1+0x4c] ;  /* 0x00004c00010a7983 */ /* 0x000ee20000300800 */
[----:B------:R-:W-:Y:S01]  /*165f0*/  ULDC.64 UR6, c[0x0][0xc08] ;  /* 0x0003020000067ab9 */ /* 0x000fe20000000a00 */
[----:B------:R-:W-:Y:S02]  /*16600*/  ULDC.64 UR4, c[0x0][0xc00] ;  /* 0x0003000000047ab9 */ /* 0x000fe40000000a00 */
[----:B------:R-:W4:Y:S04]  /*16610*/  LDL.LU R0, [R1+0x50] ;  /* 0x0000500001007983 */ /* 0x000f280000300800 */
[----:B--2---:R-:W2:Y:S01]  /*16620*/  LDL R4, [R1+0x44] ;  /* 0x0000440001047983 */ /* 0x004ea20000100800 */
[----:B------:R-:W-:Y:S01]  /*16630*/  ISETP.NE.U32.AND P1, PT, RZ, UR6, PT ;  /* 0x00000006ff007c0c */ /* 0x000fe2000bf25070 */
[----:B------:R-:W-:Y:S01]  /*16640*/  IMAD.MOV.U32 R3, RZ, RZ, RZ ;  /* 0x000000ffff037224 */ /* 0x000fe200078e00ff */
[----:B------:R-:W-:-:S02]  /*16650*/  ISETP.NE.U32.AND P0, PT, RZ, UR4, PT ;  /* 0x00000004ff007c0c */ /* 0x000fc4000bf05070 */
[----:B------:R-:W-:Y:S02]  /*16660*/  ISETP.NE.AND.EX P1, PT, RZ, UR7, PT, P1 ;  /* 0x00000007ff007c0c */ /* 0x000fe4000bf25310 */
[----:B------:R-:W-:Y:S01]  /*16670*/  ISETP.NE.AND.EX P0, PT, RZ, UR5, PT, P0 ;  /* 0x00000005ff007c0c */ /* 0x000fe2000bf05300 */
[----:B------:R-:W1:Y:S01]  /*16680*/  S2R R35, SR_TID.X ;  /* 0x0000000000237919 */ /* 0x000e620000002100 */
        /* <DEDUP_REMOVED lines=9> */
[----:B-1----:R-:W-:-:S05]  /*16720*/  VIADD R0, R35, 0xffffff80 ;  /* 0xffffff8023007836 */ /* 0x002fca0000000000 */
[----:B------:R-:W-:-:S07]  /*16730*/  ISETP.GT.AND P3, PT, R0, 0x7f, PT ;  /* 0x0000007f0000780c */ /* 0x000fce0003f64270 */
[----:B------:R-:W1:Y:S02]  /*16740*/  @!P2 LDC R4, c[0x0][0xad4] ;  /* 0x0002b500ff04ab82 */ /* 0x000e640000000800 */
[----:B-1----:R3:W-:Y:S01]  /*16750*/  @!P2 STL [R1+0x44], R4 ;  /* 0x000044040100a387 */ /* 0x0027e20000100800 */
[----:B------:R-:W-:Y:S01]  /*16760*/  ISETP.GT.AND P2, PT, R4, 0x1, PT ;  /* 0x000000010400780c */ /* 0x000fe20003f44270 */
[----:B------:R-:W-:-:S12]  /*16770*/  @P1 BRA `(.L_x_5348) ;  /* 0x0000000000101947 */ /* 0x000fd80003800000 */
[----:B------:R-:W-:Y:S05]  /*16780*/  @!P0 BRA `(.L_x_5348) ;  /* 0x00000000000c8947 */ /* 0x000fea0003800000 */
[----:B---3--:R-:W2:Y:S04]  /*16790*/  LDG.E R11, desc[UR42][R8.64] ;  /* 0x0000002a080b7981 */ /* 0x008ea8000c1e1900 */
[----:B-----5:R-:W2:Y:S02]  /*167a0*/  LDG.E R26, desc[UR42][R8.64+0x4] ;  /* 0x0000042a081a7981 */ /* 0x020ea4000c1e1900 */
[----:B--2---:R-:W-:-:S07]  /*167b0*/  IMAD.IADD R26, R26, 0x1, -R11 ;  /* 0x000000011a1a7824 */ /* 0x004fce00078e0a0b */
.L_x_5348:
[----:B---3--:R-:W2:Y:S04]  /*167c0*/  LDL.LU R8, [R1+0x48] ;  /* 0x0000480001087983 */ /* 0x008ea80000300800 */
[----:B------:R-:W3:Y:S01]  /*167d0*/  LDL.LU R0, [R1+0xd8] ;  /* 0x0000d80001007983 */ /* 0x000ee20000300800 */
[----:B------:R-:W-:Y:S01]  /*167e0*/  BSSY B1, `(.L_x_5349) ;  /* 0x0000037000017945 */ /* 0x000fe20003800000 */
[----:B-----5:R-:W-:Y:S02]  /*167f0*/  SHF.R.S32.HI R28, RZ, 0x1f, R3 ;  /* 0x0000001fff1c7819 */ /* 0x020fe40000011403 */
[----:B--2---:R-:W-:Y:S02]  /*16800*/  SEL R33, R8, RZ, !P0 ;  /* 0x000000ff08217207 */ /* 0x004fe40004000000 */
[----:B---3--:R-:W-:Y:S01]  /*16810*/  SEL R30, R0, RZ, !P0 ;  /* 0x000000ff001e7207 */ /* 0x008fe20004000000 */
[----:B------:R-:W-:Y:S06]  /*16820*/  @P3 BRA `(.L_x_5350) ;  /* 0x0000000000c83947 */ /* 0x000fec0003800000 */
[----:B------:R-:W2:Y:S01]  /*16830*/  LDL R8, [R1+0x4] ;  /* 0x0000040001087983 */ /* 0x000ea20000100800 */
[----:B------:R-:W1:Y:S02]  /*16840*/  LDC R37, c[0x0][0xbe8] ;  /* 0x0002fa00ff257b82 */ /* 0x000e640000000800 */
[----:B-1----:R-:W-:Y:S01]  /*16850*/  IMAD R0, R26, R37, RZ ;  /* 0x000000251a007224 */ /* 0x002fe200078e02ff */
[----:B--2---:R-:W-:-:S04]  /*16860*/  IADD3 R35, R8, -0x80, R35 ;  /* 0xffffff8008237810 */ /* 0x004fc80007ffe023 */
[----:B------:R-:W-:-:S13]  /*16870*/  ISETP.GE.AND P0, PT, R35, R0, PT ;  /* 0x000000002300720c */ /* 0x000fda0003f06270 */
[----:B------:R-:W-:Y:S05]  /*16880*/  @P0 BRA `(.L_x_5350) ;  /* 0x0000000000b00947 */ /* 0x000fea0003800000 */
[----:B------:R-:W2:Y:S01]  /*16890*/  LDL.LU R32, [R1+0x58] ;  /* 0x0000580001207983 */ /* 0x000ea20000300800 */
[----:B------:R-:W-:Y:S01]  /*168a0*/  ISETP.GT.AND P0, PT, R4, 0x1, PT ;  /* 0x000000010400780c */ /* 0x000fe20003f04270 */
[----:B------:R-:W-:Y:S01]  /*168b0*/  IMAD.MOV.U32 R4, RZ, RZ, 0x9b8 ;  /* 0x000009b8ff047424 */ /* 0x000fe200078e00ff */
[----:B------:R-:W-:Y:S01]  /*168c0*/  ISETP.NE.AND P1, PT, R37, 0x1, PT ;  /* 0x000000012500780c */ /* 0x000fe20003f25270 */
[----:B------:R-:W1:Y:S01]  /*168d0*/  LDC.64 R14, c[0x0][0xba8] ;  /* 0x0002ea00ff0e7b82 */ /* 0x000e620000000a00 */
[----:B------:R-:W-:Y:S02]  /*168e0*/  IMAD.MOV.U32 R27, RZ, RZ, R35 ;  /* 0x000000ffff1b7224 */ /* 0x000fe400078e0023 */
        /* <DEDUP_REMOVED lines=16> */
[----:B------:R-:W-:Y:S02]  /*169f0*/  IADD3 R29, R21, R29, RZ ;  /* 0x0000001d151d7210 */ /* 0x000fe40007ffe0ff */
[----:B------:R-:W-:Y:S01]  /*16a00*/  IADD3 R20, P1, P3, R24, R20, R3 ;  /* 0x0000001418147210 */ /* 0x000fe20007b3e003 */
        /* <DEDUP_REMOVED lines=20> */
.L_x_5350:
[----:B------:R-:W-:Y:S05]  /*16b50*/  BSYNC B1 ;  /* 0x0000000000017941 */ /* 0x000fea0003800000 */
.L_x_5349:
[----:B------:R-:W-:Y:S05]  /*16b60*/  @P2 BRA `(.L_x_5343) ;  /* 0x0000000800f82947 */ /* 0x000fea0003800000 */
[----:B------:R-:W2:Y:S01]  /*16b70*/  LDL R24, [R1+0x4] ;  /* 0x0000040001187983 */ /* 0x000ea20000100800 */
[----:B------:R-:W3:Y:S01]  /*16b80*/  LDC R21, c[0x0][0xbe8] ;  /* 0x0002fa00ff157b82 */ /* 0x000ee20000000800 */
[----:B------:R-:W-:Y:S01]  /*16b90*/  ULDC.64 UR4, c[0x0][0xaa0] ;  /* 0x0002a80000047ab9 */ /* 0x000fe20000000a00 */
[----:B------:R-:W4:Y:S01]  /*16ba0*/  S2R R0, SR_TID.X ;  /* 0x0000000000007919 */ /* 0x000f220000002100 */
[----:B---3--:R-:W-:Y:S01]  /*16bb0*/  ISETP.NE.AND P0, PT, R21, 0x1, PT ;  /* 0x000000011500780c */ /* 0x008fe20003f05270 */
[----:B----4-:R-:W-:Y:S02]  /*16bc0*/  VIADD R4, R0, 0xffffff80 ;  /* 0xffffff8000047836 */ /* 0x010fe40000000000 */
[----:B------:R-:W-:-:S10]  /*16bd0*/  IMAD R0, R28, UR4, RZ ;  /* 0x000000041c007c24 */ /* 0x000fd4000f8e02ff */
[----:B------:R-:W3:Y:S01]  /*16be0*/  @P0 LDC R13, c[0x0][0xbec] ;  /* 0x0002fb00ff0d0b82 */ /* 0x000ee20000000800 */
[----:B-1----:R-:W-:Y:S01]  /*16bf0*/  SHF.R.S32.HI R9, RZ, 0x1f, R4 ;  /* 0x0000001fff097819 */ /* 0x002fe20000011404 */
[----:B------:R-:W-:-:S03]  /*16c00*/  IMAD R11, R3, UR5, R0 ;  /* 0x00000005030b7c24 */ /* 0x000fc6000f8e0200 */
[----:B------:R-:W-:Y:S01]  /*16c10*/  LEA.HI R0, R9, R4, RZ, 0x3 ;  /* 0x0000000409007211 */ /* 0x000fe200078f18ff */
[----:B------:R-:W-:Y:S02]  /*16c20*/  IMAD.WIDE.U32 R8, R3, UR4, RZ ;  /* 0x0000000403087c25 */ /* 0x000fe4000f8e00ff */
[----:B------:R-:W1:Y:S01]  /*16c30*/  @P0 LDC R15, c[0x0][0xbf0] ;  /* 0x0002fc00ff0f0b82 */ /* 0x000e620000000800 */
[----:B------:R-:W-:Y:S01]  /*16c40*/  ULDC.64 UR4, c[0x0][0xae8] ;  /* 0x0002ba0000047ab9 */ /* 0x000fe20000000a00 */
[----:B------:R-:W-:Y:S02]  /*16c50*/  LOP3.LUT R3, R0, 0xfffffff8, RZ, 0xc0, !PT ;  /* 0xfffffff800037812 */ /* 0x000fe400078ec0ff */
[----:B------:R-:W-:Y:S02]  /*16c60*/  SHF.R.S32.HI R20, RZ, 0x3, R0 ;  /* 0x00000003ff147819 */ /* 0x000fe40000011400 */
[----:B------:R-:W-:Y:S01]  /*16c70*/  IADD3 R9, R9, R11, RZ ;  /* 0x0000000b09097210 */ /* 0x000fe20007ffe0ff */
[----:B------:R-:W-:-:S04]  /*16c80*/  IMAD.IADD R3, R4, 0x1, -R3 ;  /* 0x0000000104037824 */ /* 0x000fc800078e0a03 */
[----:B------:R-:W-:Y:S02]  /*16c90*/  IMAD R0, R3, 0x20, R20 ;  /* 0x0000002003007824 */ /* 0x000fe400078e0214 */
        /* <DEDUP_REMOVED lines=8> */
[----:B--2---:R-:W-:-:S04]  /*16d20*/  IMAD.IADD R10, R24, 0x1, R0 ;  /* 0x00000001180a7824 */ /* 0x004fc800078e0200 */
[----:B---3--:R-:W-:-:S04]  /*16d30*/  @P0 IMAD.HI.U32 R0, R10, R13, RZ ;  /* 0x0000000d0a000227 */ /* 0x008fc800078e00ff */
[----:B------:R-:W-:Y:S01]  /*16d40*/  IMAD.MOV.U32 R3, RZ, RZ, R10 ;  /* 0x000000ffff037224 */ /* 0x000fe200078e000a */
[----:B-1----:R-:W-:-:S04]  /*16d50*/  @P0 SHF.R.U32.HI R3, RZ, R15, R0 ;  /* 0x0000000fff030219 */ /* 0x002fc80000011600 */
[--C-:B------:R-:W-:Y:S01]  /*16d60*/  SHF.R.S32.HI R0, RZ, 0x1f, R3.reuse ;  /* 0x0000001fff007819 */ /* 0x100fe20000011403 */
[----:B------:R-:W-:Y:S02]  /*16d70*/  IMAD.MOV R11, RZ, RZ, -R3 ;  /* 0x000000ffff0b7224 */ /* 0x000fe400078e0a03 */
[----:B------:R-:W-:-:S04]  /*16d80*/  IMAD.WIDE.U32 R8, R3, UR4, R8 ;  /* 0x0000000403087c25 */ /* 0x000fc8000f8e0008 */
[----:B------:R-:W-:Y:S02]  /*16d90*/  IMAD R0, R0, UR4, RZ ;  /* 0x0000000400007c24 */ /* 0x000fe4000f8e02ff */
[----:B------:R-:W-:Y:S02]  /*16da0*/  IMAD R11, R21, R11, R10 ;  /* 0x0000000b150b7224 */ /* 0x000fe400078e020a */
[----:B------:R-:W-:Y:S01]  /*16db0*/  IMAD R3, R3, UR5, R0 ;  /* 0x0000000503037c24 */ /* 0x000fe2000f8e0200 */
[----:B------:R-:W-:Y:S02]  /*16dc0*/  ULDC.64 UR4, c[0x0][0xad8] ;  /* 0x0002b60000047ab9 */ /* 0x000fe40000000a00 */
[----:B------:R-:W-:Y:S02]  /*16dd0*/  SHF.R.S32.HI R0, RZ, 0x1f, R11 ;  /* 0x0000001fff007819 */ /* 0x000fe4000001140b */
[----:B------:R-:W-:-:S03]  /*16de0*/  IADD3 R9, R9, R3, RZ ;  /* 0x0000000309097210 */ /* 0x000fc60007ffe0ff */
        /* <DEDUP_REMOVED lines=11> */
.L_x_5565:
[----:B------:R-:W-:Y:S01]  /*16ea0*/  IMAD R21, R26, R21, RZ ;  /* 0x000000151a157224 */ /* 0x000fe200078e02ff */
[----:B------:R-:W-:Y:S01]  /*16eb0*/  BSSY B1, `(.L_x_5352) ;  /* 0x000001f000017945 */ /* 0x000fe20003800000 */
[----:B------:R-:W-:-:S05]  /*16ec0*/  IMAD.IADD R20, R20, 0x1, R24 ;  /* 0x0000000114147824 */ /* 0x000fca00078e0218 */
        /* <DEDUP_REMOVED lines=12> */
[----:B------:R-:W-:-:S02]  /*16f90*/  IADD3 R29, R208, 0x40, RZ ;  /* 0x00000040d01d7810 */ /* 0x000fc40007ffe0ff */
[----:B------:R-:W-:Y:S02]  /*16fa0*/  SHF.R.S32.HI R14, RZ, 0x1f, R208 ;  /* 0x0000001fff0e7819 */ /* 0x000fe400000114d0 */
[----:B------:R-:W-:Y:S02]  /*16fb0*/  SHF.R.S32.HI R29, RZ, 0x1f, R29 ;  /* 0x0000001fff1d7819 */ /* 0x000fe4000001141d */
[-C--:B---3--:R-:W-:Y:S02]  /*16fc0*/  @!P3 LEA R10, P5, R208, R9.reuse, 0x1 ;  /* 0x00000009d00ab211 */ /* 0x088fe400078a08ff */
[----:B------:R-:W-:Y:S02]  /*16fd0*/  @!P2 LEA R12, P4, R8, R9, 0x1 ;  /* 0x00000009080ca211 */ /* 0x000fe400078808ff */
[----:B--2---:R-:W-:Y:S02]  /*16fe0*/  @!P3 LEA.HI.X R11, R208, R3, R14, 0x1, P5 ;  /* 0x00000003d00bb211 */ /* 0x004fe400028f0c0e */
        /* <DEDUP_REMOVED lines=11> */
.L_x_5353:
[----:B------:R-:W-:Y:S05]  /*170a0*/  BSYNC B1 ;  /* 0x0000000000017941 */ /* 0x000fea0003800000 */
.L_x_5352:
[----:B------:R-:W-:-:S03]  /*170b0*/  UMOV UR4, 0xffffffff ;  /* 0xffffffff00047882 */ /* 0x000fc60000000000 */
[----:B------:R-:W-:Y:S05]  /*170c0*/  BRA.DIV UR4, `(.L_x_5354) ;  /* 0x0000009a04e87947 */ /* 0x000fea000b800000 */
[----:B--2---:R2:W0:Y:S04]  /*170d0*/  SHFL.IDX PT, R3, R4, 0x1, 0x181f ;  /* 0x00381f0004037f89 */ /* 0x00442800000e0000 */
[----:B---34-:R2:W3:Y:S02]  /*170e0*/  SHFL.IDX PT, R9, R0, 0x1, 0x181f ;  /* 0x00381f0000097f89 */ /* 0x0184e400000e0000 */
.L_x_5569:
        /* <DEDUP_REMOVED lines=19> */
[----:B0-----:R-:W-:Y:S02]  /*17220*/  @!P3 LEA.HI.X R11, R208, R3, R14, 0x1, P5 ;  /* 0x00000003d00bb211 */ /* 0x001fe400028f0c0e */
[----:B------:R-:W-:-:S02]  /*17230*/  @!P1 LEA R14, P5, R26, R9, 0x1 ;  /* 0x000000091a0e9211 */ /* 0x000fc400078a08ff */
[----:B------:R-:W-:Y:S01]  /*17240*/  SHF.R.S32.HI R27, RZ, 0x1f, R27 ;  /* 0x0000001fff1b7819 */ /* 0x000fe2000001141b */
[----:B------:R4:W-:Y:S01]  /*17250*/  @!P3 ST.E.128 desc[UR42][R10.64], RZ ;  /* 0x000000ff0a00b985 */ /* 0x0009e2000c101d2a */
[----:B------:R-:W-:Y:S02]  /*17260*/  @!P2 LEA.HI.X R13, R28, R3, R29, 0x1, P4 ;  /* 0x000000031c0da211 */ /* 0x000fe400020f0c1d */
[----:B------:R-:W-:Y:S02]  /*17270*/  SHF.R.S32.HI R25, RZ, 0x1f, R25 ;  /* 0x0000001fff197819 */ /* 0x000fe40000011419 */
[----:B------:R-:W-:Y:S01]  /*17280*/  @!P0 LEA R8, P4, R24, R9, 0x1 ;  /* 0x0000000918088211 */ /* 0x000fe200078808ff */
[----:B------:R4:W-:Y:S01]  /*17290*/  @!P2 ST.E.128 desc[UR42][R12.64], RZ ;  /* 0x000000ff0c00a985 */ /* 0x0009e2000c101d2a */
[-C--:B------:R-:W-:Y:S02]  /*172a0*/  @!P1 LEA.HI.X R15, R26, R3.reuse, R27, 0x1, P5 ;  /* 0x000000031a0f9211 */ /* 0x080fe400028f0c1b */
[----:B------:R-:W-:-:S03]  /*172b0*/  @!P0 LEA.HI.X R9, R24, R3, R25, 0x1, P4 ;  /* 0x0000000318098211 */ /* 0x000fc600020f0c19 */
[----:B------:R4:W-:Y:S04]  /*172c0*/  @!P1 ST.E.128 desc[UR42][R14.64], RZ ;  /* 0x000000ff0e009985 */ /* 0x0009e8000c101d2a */
[----:B------:R4:W-:Y:S02]  /*172d0*/  @!P0 ST.E.128 desc[UR42][R8.64], RZ ;  /* 0x000000ff08008985 */ /* 0x0009e4000c101d2a */
.L_x_5356:
[----:B------:R-:W-:Y:S05]  /*172e0*/  BSYNC B1 ;  /* 0x0000000000017941 */ /* 0x000fea0003800000 */
.L_x_5355:
[----:B------:R-:W-:-:S03]  /*172f0*/  UMOV UR4, 0xffffffff ;  /* 0xffffffff00047882 */ /* 0x000fc60000000000 */
[----:B------:R-:W-:Y:S05]  /*17300*/  BRA.DIV UR4, `(.L_x_5357) ;  /* 0x0000009a04a47947 */ /* 0x000fea000b800000 */
[----:B0-----:R0:W0:Y:S04]  /*17310*/  SHFL.IDX PT, R3, R4, 0x2, 0x181f ;  /* 0x00581f0004037f89 */ /* 0x00102800000e0000 */
[----:B---34-:R3:W4:Y:S02]  /*17320*/  SHFL.IDX PT, R9, R0, 0x2, 0x181f ;  /* 0x00581f0000097f89 */ /* 0x01872400000e0000 */
.L_x_5573:
        /* <DEDUP_REMOVED lines=17> */
[-C--:B----4-:R-:W-:Y:S02]  /*17440*/  @!P3 LEA R10, P5, R208, R9.reuse, 0x1 ;  /* 0x00000009d00ab211 */ /* 0x090fe400078a08ff */
        /* <DEDUP_REMOVED lines=13> */
.L_x_5359:
[----:B------:R-:W-:Y:S05]  /*17520*/  BSYNC B1 ;  /* 0x0000000000017941 */ /* 0x000fea0003800000 */
.L_x_5358:
[----:B------:R-:W-:-:S03]  /*17530*/  UMOV UR4, 0xffffffff ;  /* 0xffffffff00047882 */ /* 0x000fc60000000000 */
[----:B------:R-:W-:Y:S05]  /*17540*/  BRA.DIV UR4, `(.L_x_5360) ;  /* 0x0000009a04607947 */ /* 0x000fea000b800000 */
[----:B0-----:R0:W0:Y:S04]  /*17550*/  SHFL.IDX PT, R3, R4, 0x3, 0x181f ;  /* 0x00781f0004037f89 */ /* 0x00102800000e0000 */
[----:B----4-:R4:W0:Y:S02]  /*17560*/  SHFL.IDX PT, R9, R0, 0x3, 0x181f ;  /* 0x00781f0000097f89 */ /* 0x01082400000e0000 */
.L_x_5577:
[----:B-1234-:R-:W-:-:S05]  /*17570*/  VIADD R0, R20, 0x60 ;  /* 0x0000006014007836 */ /* 0x01efca0000000000 */
[----:B------:R-:W-:-:S13]  /*17580*/  ISETP.GE.AND P0, PT, R0, R21, PT ;  /* 0x000000150000720c */ /* 0x000fda0003f06270 */
[----:B------:R-:W-:Y:S05]  /*17590*/  @P0 BRA `(.L_x_5343) ;  /* 0x00000000006c0947 */ /* 0x000fea0003800000 */
        /* <DEDUP_REMOVED lines=13> */
[-C--:B------:R-:W-:Y:S02]  /*17670*/  @!P3 LEA R10, P5, R208, R9.reuse, 0x1 ;  /* 0x00000009d00ab211 */ /* 0x080fe400078a08ff */
        /* <DEDUP_REMOVED lines=13> */
.L_x_5343:
[----:B------:R-:W-:Y:S05]  /*17750*/  BSYNC B0 ;  /* 0x0000000000007941 */ /* 0x000fea0003800000 */
.L_x_5329:
[----:B------:R-:W-:Y:S02]  /*17760*/  ULDC UR4, c[0x0][0xc3c] ;  /* 0x00030f0000047ab9 */ /* 0x000fe40000000800 */
[----:B------:R-:W-:-:S13]  /*17770*/  ISETP.GE.AND P0, PT, R7, UR4, PT ;  /* 0x0000000407007c0c */ /* 0x000fda000bf06270 */
[----:B------:R-:W-:Y:S05]  /*17780*/  @!P0 BRA `(.L_x_5361) ;  /* 0xfffffea000648947 */ /* 0x000fea000383ffff */
[----:B------:R-:W-:Y:S05]  /*17790*/  BRA `(.L_x_5189) ;  /* 0x0000007800387947 */ /* 0x000fea0003800000 */
.L_x_5187:
        /* <DEDUP_REMOVED lines=16> */
.L_x_5362:
        /* <DEDUP_REMOVED lines=30> */
[----:B-1----:R-:W-:-:S04]  /*17a80*/  SEL R2, R2, RZ, P4 ;  /* 0x000000ff02027207 */ /* 0x002fc80002000000 */
[----:B------:R-:W-:-:S05]  /*17a90*/  IADD3 R2, R3, R2, RZ ;  /* 0x0000000203027210 */ /* 0x000fca0007ffe0ff */
        /* <DEDUP_REMOVED lines=11> */
.L_x_5366:
        /* <DEDUP_REMOVED lines=13> */
[----:B-1----:R-:W-:Y:S01]  /*17c20*/  @!P6 IMAD.WIDE R2, R9, 0x4, R2 ;  /* 0x000000040902e825 */ /* 0x002fe200078e0202 */
[----:B------:R-:W-:-:S06]  /*17c30*/  MOV R9, RZ ;  /* 0x000000ff00097202 */ /* 0x000fcc0000000f00 */
        /* <DEDUP_REMOVED lines=22> */
.L_x_5364:
        /* <DEDUP_REMOVED lines=13> */
.L_x_5367:
        /* <DEDUP_REMOVED lines=17> */
[----:B------:R-:W-:Y:S01]  /*17f80*/  IMAD.HI.U32 R3, R3, R11, R2 ;  /* 0x0000000b03037227 */ /* 0x000fe200078e0002 */
[----:B------:R-:W-:-:S05]  /*17f90*/  IADD3 R11, RZ, -R13, RZ ;  /* 0x8000000dff0b7210 */ /* 0x000fca0007ffe0ff */
        /* <DEDUP_REMOVED lines=14> */
[----:B0-----:R-:W-:-:S03]  /*18080*/  IMAD.MOV R13, RZ, RZ, -R3 ;  /* 0x000000ffff0d7224 */ /* 0x001fc600078e0a03 */
[----:B------:R-:W-:Y:S01]  /*18090*/  @!P2 IADD3 R10, -R10, RZ, RZ ;  /* 0x000000ff0a0aa210 */ /* 0x000fe20007ffe1ff */
[----:B------:R-:W-:Y:S01]  /*180a0*/  IMAD.MOV R12, RZ, RZ, -R2 ;  /* 0x000000ffff0c7224 */ /* 0x000fe200078e0a02 */
[----:B------:R-:W-:Y:S01]  /*180b0*/  @!P1 LOP3.LUT R10, RZ, R6, RZ, 0x33, !PT ;  /* 0x00000006ff0a9212 */ /* 0x000fe200078e33ff */
[----:B------:R-:W-:Y:S02]  /*180c0*/  IMAD R11, R13, R4, RZ ;  /* 0x000000040d0b7224 */ /* 0x000fe400078e02ff */
        /* <DEDUP_REMOVED lines=15> */
[----:B------:R-:W-:-:S06]  /*181c0*/  @P0 IADD3 R2, R2, 0x1, RZ ;  /* 0x0000000102020810 */ /* 0x000fcc0007ffe0ff */
        /* <DEDUP_REMOVED lines=8> */
.L_x_5368:
        /* <DEDUP_REMOVED lines=29> */
[----:B------:R-:W-:-:S03]  /*18420*/  IMAD.MOV R2, RZ, RZ, -R2 ;  /* 0x000000ffff027224 */ /* 0x000fc600078e0a02 */
[----:B------:R-:W-:Y:S01]  /*18430*/  IADD3 R3, -R11, RZ, RZ ;  /* 0x000000ff0b037210 */ /* 0x000fe20007ffe1ff */
        /* <DEDUP_REMOVED lines=30> */
.L_x_5369:
[----:B------:R-:W-:-:S05]  /*18620*/  LOP3.LUT R17, RZ, R2, RZ, 0x33, !PT ;  /* 0x00000002ff117212 */ /* 0x000fca00078e33ff */
[----:B------:R-:W-:Y:S01]  /*18630*/  IMAD.IADD R17, R6, 0x1, R17 ;  /* 0x0000000106117824 */ /* 0x000fe200078e0211 */
[----:B------:R-:W-:Y:S06]  /*18640*/  BRA `(.L_x_5370) ;  /* 0x00000000000c7947 */ /* 0x000fec0003800000 */
.L_x_5365:
[----:B------:R-:W-:Y:S01]  /*18650*/  IMAD.MOV.U32 R17, RZ, RZ, RZ ;  /* 0x000000ffff117224 */ /* 0x000fe200078e00ff */
[----:B------:R-:W-:Y:S01]  /*18660*/  MOV R16, UR6 ;  /* 0x0000000600107c02 */ /* 0x000fe20008000f00 */
[----:B------:R-:W-:-:S07]  /*18670*/  IMAD.MOV.U32 R18, RZ, RZ, RZ ;  /* 0x000000ffff127224 */ /* 0x000fce00078e00ff */
.L_x_5370:
[----:B------:R-:W-:-:S13]  /*18680*/  ISETP.NE.AND P0, PT, R7, RZ, PT ;  /* 0x000000ff0700720c */ /* 0x000fda0003f05270 */
[----:B------:R-:W0:Y:S01]  /*18690*/  @!P0 S2R R3, SR_CgaCtaId ;  /* 0x0000000000038919 */ /* 0x000e220000008800 */
[----:B------:R-:W-:-:S04]  /*186a0*/  @!P0 MOV R2, 0x400 ;  /* 0x0000040000028802 */ /* 0x000fc80000000f00 */
[----:B0-----:R-:W-:-:S05]  /*186b0*/  @!P0 LEA R2, R3, R2, 0x18 ;  /* 0x0000000203028211 */ /* 0x001fca00078ec0ff */
[----:B------:R1:W-:Y:S01]  /*186c0*/  @!P0 STS.128 [R2+0x228d0], R16 ;  /* 0x0228d01002008388 */ /* 0x0003e20000000c00 */
[----:B------:R-:W-:Y:S06]  /*186d0*/  BAR.ARV 0x5, 0x180 ;  /* 0x0146000000007b1d */ /* 0x000fec0000002000 */
.L_x_5363:
        /* <DEDUP_REMOVED lines=14> */
[----:B------:R-:W-:Y:S02]  /*187c0*/  LOP3.LUT R2, R2, 0x38, RZ, 0xc0, !PT ;  /* 0x0000003802027812 */ /* 0x000fe400078ec0ff */
[----:B------:R-:W-:-:S02]  /*187d0*/  CS2R R24, SRZ ;  /* 0x0000000000187805 */ /* 0x000fc4000001ff00 */
[----:B------:R-:W-:Y:S01]  /*187e0*/  LOP3.LUT R4, R3, 0x38, R0, 0x78, !PT ;  /* 0x0000003803047812 */ /* 0x000fe200078e7800 */
[----:B------:R-:W-:Y:S01]  /*187f0*/  IMAD.SHL.U32 R0, R0, 0x10, RZ ;  /* 0x0000001000007824 */ /* 0x000fe200078e00ff */
[----:B------:R-:W-:Y:S01]  /*18800*/  SHF.R.U32.HI R3, RZ, 0x3, R5 ;  /* 0x00000003ff037819 */ /* 0x000fe20000011605 */
[----:B------:R-:W-:Y:S01]  /*18810*/  IMAD.MOV.U32 R26, RZ, RZ, 0x1 ;  /* 0x00000001ff1a7424 */ /* 0x000fe200078e00ff */
[----:B------:R-:W-:Y:S01]  /*18820*/  LOP3.LUT R29, R4, 0x200, R29, 0xf8, !PT ;  /* 0x00000200041d7812 */ /* 0x000fe200078ef81d */
[----:B------:R-:W-:Y:S01]  /*18830*/  ULDC.64 UR40, c[0x0][0x198] ;  /* 0x0000660000287ab9 */ /* 0x000fe20000000a00 */
[----:B------:R-:W-:Y:S01]  /*18840*/  LOP3.LUT R3, R3, 0x70, R0, 0xf8, !PT ;  /* 0x0000007003037812 */ /* 0x000fe200078ef800 */
[----:B------:R-:W-:Y:S01]  /*18850*/  ULOP3.LUT UR38, UR36, 0x2, URZ, 0xfc, !UPT ;  /* 0x0000000224267892 */ /* 0x000fe2000f8efc3f */
[C---:B------:R-:W-:Y:S01]  /*18860*/  LOP3.LUT R0, R2.reuse, 0x40, RZ, 0xfc, !PT ;  /* 0x0000004002007812 */ /* 0x040fe200078efcff */
[----:B------:R-:W-:Y:S01]  /*18870*/  ULDC UR37, c[0x0][0xc] ;  /* 0x0000030000257ab9 */ /* 0x000fe20000000800 */
[----:B------:R-:W-:-:S02]  /*18880*/  LOP3.LUT R3, R2, 0x80, RZ, 0xfc, !PT ;  /* 0x0000008002037812 */ /* 0x000fc400078efcff */
[----:B------:R-:W-:Y:S01]  /*18890*/  MOV R27, 0x1 ;  /* 0x00000001001b7802 */ /* 0x000fe20000000f00 */
[----:B0-----:R-:W-:Y:S01]  /*188a0*/  ULEA UR4, UR5, UR4, 0x18 ;  /* 0x0000000405047291 */ /* 0x001fe2000f8ec03f */
[----:B------:R-:W-:-:S05]  /*188b0*/  LOP3.LUT R2, R2, 0xc0, RZ, 0xfc, !PT ;  /* 0x000000c002027812 */ /* 0x000fca00078efcff */
[----:B------:R-:W-:-:S04]  /*188c0*/  IMAD.U32 R22, RZ, RZ, UR4 ;  /* 0x00000004ff167e24 */ /* 0x000fc8000f8e00ff */
[----:B------:R-:W-:-:S05]  /*188d0*/  IMAD R0, R29, 0x2, R22 ;  /* 0x000000021d007824 */ /* 0x000fca00078e0216 */
[----:B------:R1:W-:Y:S02]  /*188e0*/  STL [R1+0x4], R0 ;  /* 0x0000040001007387 */ /* 0x0003e40000100800 */
.L_x_5474:
[----:B------:R-:W0:Y:S02]  /*188f0*/  LDC.64 R2, c[0x0][0xc88] ;  /* 0x00032200ff027b82 */ /* 0x000e240000000a00 */
[----:B0-----:R-:W-:-:S05]  /*18900*/  IMAD.WIDE R2, R19, 0x4, R2 ;  /* 0x0000000413027825 */ /* 0x001fca00078e0202 */
[----:B-1----:R-:W1:Y:S01]  /*18910*/  LDG.E R35, desc[UR42][R2.64] ;  /* 0x0000002a02237981 */ /* 0x002e62000c1e1900 */
[----:B------:R-:W-:Y:S05]  /*18920*/  YIELD ;  /* 0x0000000000007946 */ /* 0x000fea0003800000 */
[----:B------:R-:W-:Y:S01]  /*18930*/  ULDC.64 UR4, c[0x0][0xa28] ;  /* 0x00028a0000047ab9 */ /* 0x000fe20000000a00 */
[----:B------:R-:W-:Y:S01]  /*18940*/  IMAD.MOV.U32 R31, RZ, RZ, RZ ;  /* 0x000000ffff1f7224 */ /* 0x000fe200078e00ff */
[----:B------:R-:W-:Y:S01]  /*18950*/  ISETP.NE.U32.AND P0, PT, RZ, UR4, PT ;  /* 0x00000004ff007c0c */ /* 0x000fe2000bf05070 */
[----:B---34-:R-:W-:Y:S01]  /*18960*/  IMAD.MOV.U32 R6, RZ, RZ, RZ ;  /* 0x000000ffff067224 */ /* 0x018fe200078e00ff */
[----:B------:R-:W-:Y:S01]  /*18970*/  ULDC.64 UR8, c[0x0][0xa18] ;  /* 0x0002860000087ab9 */ /* 0x000fe20000000a00 */
[----:B------:R-:W-:Y:S01]  /*18980*/  ULDC.64 UR6, c[0x0][0xa10] ;  /* 0x0002840000067ab9 */ /* 0x000fe20000000a00 */
[----:B------:R-:W-:-:S02]  /*18990*/  ISETP.NE.AND.EX P0, PT, RZ, UR5, PT, P0 ;  /* 0x00000005ff007c0c */ /* 0x000fc4000bf05300 */
[----:B-1----:R-:W-:-:S11]  /*189a0*/  SHF.R.S32.HI R0, RZ, 0x1f, R35 ;  /* 0x0000001fff007819 */ /* 0x002fd60000011423 */
        /* <DEDUP_REMOVED lines=8> */
[----:B------:R-:W-:Y:S02]  /*18a30*/  ISETP.NE.U32.AND P2, PT, RZ, UR8, PT ;  /* 0x00000008ff007c0c */ /* 0x000fe4000bf45070 */
[----:B------:R-:W-:Y:S02]  /*18a40*/  ISETP.NE.AND.EX P0, PT, RZ, UR5, PT, P0 ;  /* 0x00000005ff007c0c */ /* 0x000fe4000bf05300 */
[----:B------:R-:W-:Y:S02]  /*18a50*/  ISETP.NE.AND.EX P2, PT, RZ, UR9, PT, P2 ;  /* 0x00000009ff007c0c */ /* 0x000fe4000bf45320 */
[----:B------:R-:W-:Y:S02]  /*18a60*/  ISETP.NE.U32.AND P1, PT, RZ, UR6, PT ;  /* 0x00000006ff007c0c */ /* 0x000fe4000bf25070 */
[----:B-1----:R-:W-:-:S02]  /*18a70*/  IADD3 R2, P3, R32, UR4, RZ ;  /* 0x0000000420027c10 */ /* 0x002fc4000ff7e0ff */
[----:B------:R-:W-:Y:S02]  /*18a80*/  ISETP.NE.AND.EX P1, PT, RZ, UR7, PT, P1 ;  /* 0x00000007ff007c0c */ /* 0x000fe4000bf25310 */
[C---:B------:R-:W-:Y:S02]  /*18a90*/  IADD3.X R3, R33.reuse, UR5, RZ, P3, !PT ;  /* 0x0000000521037c10 */ /* 0x040fe40009ffe4ff */
[----:B------:R-:W-:Y:S02]  /*18aa0*/  IADD3 R4, P4, R32, UR6, RZ ;  /* 0x0000000620047c10 */ /* 0x000fe4000ff9e0ff */
[----:B0-----:R-:W-:Y:S01]  /*18ab0*/  MOV R0, RZ ;  /* 0x000000ff00007202 */ /* 0x001fe20000000f00 */
[----:B--2---:R-:W2:Y:S01]  /*18ac0*/  @P0 LDG.E R6, desc[UR42][R2.64] ;  /* 0x0000002a02060981 */ /* 0x004ea2000c1e1900 */
        /* <DEDUP_REMOVED lines=18> */
[----:B--2---:R0:W-:Y:S01]  /*18bf0*/  STL [R1+0xc], R8 ;  /* 0x00000c0801007387 */ /* 0x0041e20000100800 */
[----:B------:R-:W-:Y:S01]  /*18c00*/  IMAD.MOV.U32 R11, RZ, RZ, R8 ;  /* 0x000000ffff0b7224 */ /* 0x000fe200078e0008 */
[----:B------:R-:W-:Y:S06]  /*18c10*/  @P2 BRA `(.L_x_5372) ;  /* 0x0000000000142947 */ /* 0x000fec0003800000 */
[----:B------:R-:W-:Y:S05]  /*18c20*/  @!P0 BRA `(.L_x_5372) ;  /* 0x0000000000108947 */ /* 0x000fea0003800000 */
[----:B0-----:R-:W2:Y:S04]  /*18c30*/  LDG.E R8, desc[UR42][R2.64] ;  /* 0x0000002a02087981 */ /* 0x001ea8000c1e1900 */
[----:B------:R-:W2:Y:S02]  /*18c40*/  LDG.E R7, desc[UR42][R2.64+0x4] ;  /* 0x0000042a02077981 */ /* 0x000ea4000c1e1900 */
[----:B--2---:R-:W-:-:S05]  /*18c50*/  IMAD.IADD R11, R7, 0x1, -R8 ;  /* 0x00000001070b7824 */ /* 0x004fca00078e0a08 */
[----:B------:R1:W-:Y:S02]  /*18c60*/  STL [R1+0xc], R11 ;  /* 0x00000c0b01007387 */ /* 0x0003e40000100800 */
.L_x_5372:
        /* <DEDUP_REMOVED lines=14> */
.L_x_5373:
        /* <DEDUP_REMOVED lines=8> */
[----:B--2---:R-:W-:-:S07]  /*18dd0*/  IADD3 R9, -R9, R10, RZ ;  /* 0x0000000a09097210 */ /* 0x004fce0007ffe1ff */
.L_x_5374:
[----:B0-----:R-:W2:Y:S01]  /*18de0*/  @P1 LDG.E R2, desc[UR42][R4.64] ;  /* 0x0000002a04021981 */ /* 0x001ea2000c1e1900 */
[----:B------:R-:W0:Y:S03]  /*18df0*/  LDC R3, c[0x0][0x448] ;  /* 0x00011200ff037b82 */ /* 0x000e260000000800 */
[----:B------:R3:W2:Y:S01]  /*18e00*/  @P1 LDG.E R5, desc[UR42][R4.64+0x4] ;  /* 0x0000042a04051981 */ /* 0x0006a2000c1e1900 */
[----:B-----5:R-:W-:Y:S01]  /*18e10*/  IMAD.IADD R9, R9, 0x1, -R31 ;  /* 0x0000000109097824 */ /* 0x020fe200078e0a1f */
[----:B------:R-:W-:Y:S01]  /*18e20*/  BSSY B0, `(.L_x_5375) ;  /* 0x0000036000007945 */ /* 0x000fe20003800000 */
[----:B------:R-:W-:Y:S01]  /*18e30*/  LOP3.LUT R30, R8, 0xff, RZ, 0xc0, !PT ;  /* 0x000000ff081e7812 */ /* 0x000fe200078ec0ff */
[----:B------:R-:W-:Y:S01]  /*18e40*/  IMAD.MOV.U32 R13, RZ, RZ, RZ ;  /* 0x000000ffff0d7224 */ /* 0x000fe200078e00ff */
[----:B0-----:R-:W-:-:S13]  /*18e50*/  ISETP.NE.AND P0, PT, R3, 0x1, PT ;  /* 0x000000010300780c */ /* 0x001fda0003f05270 */
[----:B---3--:R-:W0:Y:S08]  /*18e60*/  @P0 LDC R4, c[0x0][0x44c] ;  /* 0x00011300ff040b82 */ /* 0x008e300000000800 */
[----:B------:R-:W3:Y:S01]  /*18e70*/  @P0 LDC R3, c[0x0][0x450] ;  /* 0x00011400ff030b82 */ /* 0x000ee20000000800 */
[----:B--2---:R-:W-:Y:S02]  /*18e80*/  @P1 IMAD.IADD R6, R5, 0x1, -R2 ;  /* 0x0000000105061824 */ /* 0x004fe400078e0a02 */
[----:B------:R-:W-:-:S02]  /*18e90*/  IMAD.SHL.U32 R2, R17, 0x80, RZ ;  /* 0x0000008011027824 */ /* 0x000fc400078e00ff */
[----:B------:R-:W-:Y:S02]  /*18ea0*/  IMAD.IADD R7, R9, 0x1, R6 ;  /* 0x0000000109077824 */ /* 0x000fe400078e0206 */
[----:B------:R-:W-:Y:S02]  /*18eb0*/  VIADD R2, R2, 0x7f ;  /* 0x0000007f02027836 */ /* 0x000fe40000000000 */
[----:B------:R-:W-:Y:S01]  /*18ec0*/  VIADD R5, R7, 0x5f ;  /* 0x0000005f07057836 */ /* 0x000fe20000000000 */
[----:B------:R2:W-:Y:S01]  /*18ed0*/  STL [R1], R7 ;  /* 0x0000000701007387 */ /* 0x0005e20000100800 */
[----:B0-----:R-:W-:-:S04]  /*18ee0*/  @P0 IMAD.HI.U32 R4, R2, R4, RZ ;  /* 0x0000000402040227 */ /* 0x001fc800078e00ff */
[----:B------:R-:W-:Y:S01]  /*18ef0*/  IMAD.HI R5, R5, 0x2aaaaaab, RZ ;  /* 0x2aaaaaab05057827 */ /* 0x000fe200078e02ff */
[----:B---3--:R-:W-:Y:S02]  /*18f00*/  @P0 SHF.R.U32.HI R2, RZ, R3, R4 ;  /* 0x00000003ff020219 */ /* 0x008fe40000011604 */
[----:B------:R-:W-:Y:S02]  /*18f10*/  SHF.R.U32.HI R4, RZ, 0x10, R8 ;  /* 0x00000010ff047819 */ /* 0x000fe40000011608 */
[----:B--2---:R-:W-:Y:S02]  /*18f20*/  IADD3 R7, R7, 0x60, -R11 ;  /* 0x0000006007077810 */ /* 0x004fe40007ffe80b */
[----:B------:R-:W-:Y:S02]  /*18f30*/  SHF.R.U32.HI R3, RZ, 0x1f, R5 ;  /* 0x0000001fff037819 */ /* 0x000fe40000011605 */
[----:B------:R-:W-:Y:S02]  /*18f40*/  IADD3 R2, R7, R2, RZ ;  /* 0x0000000207027210 */ /* 0x000fe40007ffe0ff */
[----:B------:R-:W-:-:S03]  /*18f50*/  LEA.HI.SX32 R5, R5, R3, 0x1c ;  /* 0x0000000305057211 */ /* 0x000fc600078fe2ff */
[----:B------:R-:W-:-:S05]  /*18f60*/  IMAD.HI R2, R2, 0x2aaaaaab, RZ ;  /* 0x2aaaaaab02027827 */ /* 0x000fca00078e02ff */
[----:B------:R-:W-:-:S04]  /*18f70*/  SHF.R.U32.HI R3, RZ, 0x1f, R2 ;  /* 0x0000001fff037819 */ /* 0x000fc80000011602 */
[----:B------:R-:W-:-:S04]  /*18f80*/  LEA.HI.SX32 R3, R2, R3, 0x1c ;  /* 0x0000000302037211 */ /* 0x000fc800078fe2ff */
[----:B------:R-:W-:-:S04]  /*18f90*/  VIMNMX R10, R5, R3, PT ;  /* 0x00000003050a7248 */ /* 0x000fc80003fe0100 */
[----:B------:R-:W-:-:S13]  /*18fa0*/  ISETP.GE.AND P0, PT, R10, 0x1, PT ;  /* 0x000000010a00780c */ /* 0x000fda0003f06270 */
[----:B------:R-:W-:Y:S05]  /*18fb0*/  @!P0 BRA `(.L_x_5376) ;  /* 0x0000000000708947 */ /* 0x000fea0003800000 */
[----:B------:R-:W-:Y:S01]  /*18fc0*/  ISETP.NE.AND P0, PT, R4, RZ, PT ;  /* 0x000000ff0400720c */ /* 0x000fe20003f05270 */
[----:B------:R-:W-:-:S03]  /*18fd0*/  ULDC UR4, c[0x0][0x9f0] ;  /* 0x00027c0000047ab9 */ /* 0x000fc60000000800 */
[----:B------:R-:W-:-:S04]  /*18fe0*/  SEL R8, R4, UR4, P0 ;  /* 0x0000000404087c07 */ /* 0x000fc80008000000 */
[----:B------:R-:W-:Y:S02]  /*18ff0*/  IABS R12, R8 ;  /* 0x00000008000c7213 */ /* 0x000fe40000000000 */
[----:B-1----:R-:W-:Y:S02]  /*19000*/  IADD3 R11, R8, -0x1, R10 ;  /* 0xffffffff080b7810 */ /* 0x002fe40007ffe00a */
[----:B------:R-:W0:Y:S08]  /*19010*/  I2F.RP R2, R12 ;  /* 0x0000000c00027306 */ /* 0x000e300000209400 */
        /* <DEDUP_REMOVED lines=22> */
.L_x_5376:
[----:B------:R-:W-:Y:S05]  /*19180*/  BSYNC B0 ;  /* 0x0000000000007941 */ /* 0x000fea0003800000 */
.L_x_5375:
[-C--:B------:R-:W-:Y:S01]  /*19190*/  IMAD R2, R30, R13.reuse, RZ ;  /* 0x0000000d1e027224 */ /* 0x080fe200078e02ff */
        /* <DEDUP_REMOVED lines=24> */
.L_x_5580:
[----:B--2---:R-:W-:Y:S02]  /*19320*/  ISETP.NE.AND P0, PT, R14, RZ, PT ;  /* 0x000000ff0e00720c */ /* 0x004fe40003f05270 */
[----:B------:R-:W-:-:S11]  /*19330*/  PLOP3.LUT P6, PT, PT, PT, PT, 0x8, 0x0 ;  /* 0x000000000000781c */ /* 0x000fd60003fce170 */
[----:B------:R-:W-:Y:S05]  /*19340*/  @P0 BRA `(.L_x_5380) ;  /* 0x00000000000c0947 */ /* 0x000fea0003800000 */
[----:B------:R-:W-:-:S03]  /*19350*/  UMOV UR4, 0xffffffff ;  /* 0xffffffff00047882 */ /* 0x000fc60000000000 */
[----:B------:R-:W-:Y:S05]  /*19360*/  BRA.DIV UR4, `(.L_x_5381) ;  /* 0x0000007e04587947 */ /* 0x000fea000b800000 */
[----:B------:R-:W-:-:S13]  /*19370*/  ELECT P6, URZ, PT ;  /* 0x00000000003f782f */ /* 0x000fda00038c0000 */
.L_x_5380:
        /* <DEDUP_REMOVED lines=9> */
.L_x_5583:
[----:B------:R-:W-:Y:S05]  /*19410*/  BSYNC B1 ;  /* 0x0000000000017941 */ /* 0x000fea0003800000 */
.L_x_5382:
        /* <DEDUP_REMOVED lines=10> */
.L_x_5584:
[----:B------:R-:W-:Y:S05]  /*194c0*/  BSYNC B2 ;  /* 0x0000000000027941 */ /* 0x000fea0003800000 */
.L_x_5386:
[----:B------:R-:W-:Y:S04]  /*194d0*/  BSSY B2, `(.L_x_5388) ;  /* 0x0000009000027945 */ /* 0x000fe80003800000 */
[----:B------:R-:W-:Y:S05]  /*194e0*/  @P1 BRA `(.L_x_5389) ;  /* 0x00000000001c1947 */ /* 0x000fea0003800000 */
[----:B-1----:R-:W1:Y:S01]  /*194f0*/  S2R R11, SR_TID.X ;  /* 0x00000000000b7919 */ /* 0x002e620000002100 */
[----:B------:R-:W-:-:S04]  /*19500*/  IMAD.MOV.U32 R10, RZ, RZ, 0x3000 ;  /* 0x00003000ff0a7424 */ /* 0x000fc800078e00ff */
[----:B------:R2:W-:Y:S01]  /*19510*/  SYNCS.ARRIVE.TRANS64 RZ, [R3+URZ+0x22890], R10 ;  /* 0x0228900a03ff79a7 */ /* 0x0005e2000800003f */
[----:B-1----:R-:W-:-:S04]  /*19520*/  LOP3.LUT R11, R11, 0x1f, RZ, 0xc0, !PT ;  /* 0x0000001f0b0b7812 */ /* 0x002fc800078ec0ff */
[----:B------:R-:W-:-:S13]  /*19530*/  ISETP.NE.AND P0, PT, R11, RZ, PT ;  /* 0x000000ff0b00720c */ /* 0x000fda0003f05270 */
[----:B--2---:R-:W-:Y:S05]  /*19540*/  @!P0 BRA `(.L_x_5389) ;  /* 0x0000000000048947 */ /* 0x004fea0003800000 */
[----:B------:R-:W-:Y:S01]  /*19550*/  BPT.TRAP 0x1 ;  /* 0x000000040000795c */ /* 0x000fe20000300000 */
.L_x_5389:
[----:B------:R-:W-:Y:S05]  /*19560*/  BSYNC B2 ;  /* 0x0000000000027941 */ /* 0x000fea0003800000 */
.L_x_5388:
[----:B------:R-:W-:Y:S01]  /*19570*/  IMAD.MOV.U32 R14, RZ, RZ, RZ ;  /* 0x000000ffff0e7224 */ /* 0x000fe200078e00ff */
[----:B------:R-:W-:Y:S01]  /*19580*/  UIADD3 UR4, UP0, UR40, 0x570, URZ ;  /* 0x0000057028047890 */ /* 0x000fe2000ff1e03f */
[----:B------:R-:W-:Y:S01]  /*19590*/  IMAD R10, R2, 0x60, R0 ;  /* 0x00000060020a7824 */ /* 0x000fe200078e0200 */
[----:B------:R-:W-:Y:S01]  /*195a0*/  PLOP3.LUT P0, PT, PT, PT, PT, 0x80, 0x0 ;  /* 0x000000000000781c */ /* 0x000fe20003f0f070 */
[----:B-1----:R-:W-:Y:S01]  /*195b0*/  IMAD R11, R24, 0x3000, R22 ;  /* 0x00003000180b7824 */ /* 0x002fe200078e0216 */
[----:B------:R-:W-:Y:S01]  /*195c0*/  R2UR UR10, R14 ;  /* 0x000000000e0a72ca */ /* 0x000fe200000e0000 */
[----:B------:R-:W-:Y:S01]  /*195d0*/  VIADD R10, R10, 0xffffffa0 ;  /* 0xffffffa00a0a7836 */ /* 0x000fe20000000000 */
[----:B------:R-:W-:Y:S01]  /*195e0*/  UIADD3.X UR5, URZ, UR41, URZ, UP0, !UPT ;  /* 0x000000293f057290 */ /* 0x000fe200087fe43f */
[----:B------:R-:W-:Y:S01]  /*195f0*/  VIADD R11, R11, 0x1c400 ;  /* 0x0001c4000b0b7836 */ /* 0x000fe20000000000 */
[----:B------:R-:W-:Y:S01]  /*19600*/  UMOV UR6, 0x0 ;  /* 0x0000000000067882 */ /* 0x000fe20000000000 */
[----:B------:R-:W-:Y:S01]  /*19610*/  VIADD R12, R3, 0x22890 ;  /* 0x00022890030c7836 */ /* 0x000fe20000000000 */
[----:B------:R-:W-:-:S09]  /*19620*/  UMOV UR7, 0x12f00000 ;  /* 0x12f0000000077882 */ /* 0x000fd20000000000 */
.L_x_5390:
        /* <DEDUP_REMOVED lines=13> */
.L_x_5585:
[----:B------:R-:W-:Y:S05]  /*19700*/  BSYNC B2 ;  /* 0x0000000000027941 */ /* 0x000fea0003800000 */
.L_x_5391:
        /* <DEDUP_REMOVED lines=11> */
.L_x_5394:
[----:B------:R-:W-:Y:S05]  /*197c0*/  BSYNC B2 ;  /* 0x0000000000027941 */ /* 0x000fea0003800000 */
.L_x_5393:
        /* <DEDUP_REMOVED lines=9> */
.L_x_5395:
        /* <DEDUP_REMOVED lines=15> */
.L_x_5396:
        /* <DEDUP_REMOVED lines=15> */
.L_x_5397:
        /* <DEDUP_REMOVED lines=15> */
.L_x_5398:
        /* <DEDUP_REMOVED lines=10> */
.L_x_5385:
[----:B------:R-:W-:Y:S05]  /*19bd0*/  BSYNC B1 ;  /* 0x0000000000017941 */ /* 0x000fea0003800000 */
.L_x_5384:
[----:B------:R-:W-:Y:S01]  /*19be0*/  VIADD R12, R2, 0xfffffffe ;  /* 0xfffffffe020c7836 */ /* 0x000fe20000000000 */
[----:B------:R-:W-:Y:S02]  /*19bf0*/  IADD3 R24, R24, 0x1, RZ ;  /* 0x0000000118187810 */ /* 0x000fe40007ffe0ff */
[----:B------:R-:W-:Y:S02]  /*19c00*/  PLOP3.LUT P0, PT, PT, PT, PT, 0x8, 0x0 ;  /* 0x000000000000781c */ /* 0x000fe40003f0e170 */
[----:B------:R-:W-:Y:S02]  /*19c10*/  ISETP.GE.AND P2, PT, R12, R8, PT ;  /* 0x000000080c00720c */ /* 0x000fe40003f46270 */
[----:B------:R-:W-:-:S04]  /*19c20*/  ISETP.NE.AND P1, PT, R24, 0x2, PT ;  /* 0x000000021800780c */ /* 0x000fc80003f25270 */
[----:B------:R-:W-:Y:S02]  /*19c30*/  SEL R2, RZ, 0x1, P1 ;  /* 0x00000001ff027807 */ /* 0x000fe40000800000 */
[----:B------:R-:W-:Y:S02]  /*19c40*/  SEL R24, R24, RZ, P1 ;  /* 0x000000ff18187207 */ /* 0x000fe40000800000 */
[----:B------:R-:W-:-:S03]  /*19c50*/  LOP3.LUT R27, R27, R2, RZ, 0x3c, !PT ;  /* 0x000000021b1b7212 */ /* 0x000fc600078e3cff */
[----:B------:R-:W-:Y:S05]  /*19c60*/  @!P2 BRA `(.L_x_5378) ;  /* 0x000000080010a947 */ /* 0x000fea0003800000 */
.L_x_5414:
[----:B------:R-:W-:Y:S05]  /*19c70*/  YIELD ;  /* 0x0000000000007946 */ /* 0x000fea0003800000 */
[----:B------:R-:W-:Y:S04]  /*19c80*/  BSSY B1, `(.L_x_5399) ;  /* 0x000007a000017945 */ /* 0x000fe80003800000 */
[----:B------:R-:W-:Y:S05]  /*19c90*/  @!P6 BRA `(.L_x_5400) ;  /* 0x0000000400e0e947 */ /* 0x000fea0003800000 */
[----:B------:R-:W-:Y:S01]  /*19ca0*/  IMAD R9, R24, 0x8, R22 ;  /* 0x0000000818097824 */ /* 0x000fe200078e0216 */
[----:B------:R-:W-:Y:S01]  /*19cb0*/  SHF.L.U32 R2, R27, 0x1f, RZ ;  /* 0x0000001f1b027819 */ /* 0x000fe200000006ff */
[----:B0-----:R-:W0:Y:S01]  /*19cc0*/  S2R R3, SR_TID.X ;  /* 0x0000000000037919 */ /* 0x001e220000002100 */
[----:B------:R-:W-:Y:S02]  /*19cd0*/  BSSY B2, `(.L_x_5401) ;  /* 0x0000005000027945 */ /* 0x000fe40003800000 */
[----:B------:R-:W2:Y:S01]  /*19ce0*/  SYNCS.PHASECHK.TRANS64.TRYWAIT P1, [R9+URZ+0x228a0], R2 ;  /* 0x0228a002090075a7 */ /* 0x000ea2000802017f */
[----:B0-----:R-:W-:-:S04]  /*19cf0*/  LOP3.LUT R3, R3, 0x7f, RZ, 0xc0, !PT ;  /* 0x0000007f03037812 */ /* 0x001fc800078ec0ff */
[----:B------:R-:W-:Y:S01]  /*19d00*/  ISETP.NE.AND P2, PT, R3, RZ, PT ;  /* 0x000000ff0300720c */ /* 0x000fe20003f45270 */
[----:B--2---:R-:W-:-:S12]  /*19d10*/  @!P1 BRA `(.L_x_5402) ;  /* 0x0000007400489947 */ /* 0x004fd80003800000 */
.L_x_5586:
[----:B------:R-:W-:Y:S05]  /*19d20*/  BSYNC B2 ;  /* 0x0000000000027941 */ /* 0x000fea0003800000 */
.L_x_5401:
        /* <DEDUP_REMOVED lines=9> */
.L_x_5404:
[----:B------:R-:W-:Y:S05]  /*19dc0*/  BSYNC B2 ;  /* 0x0000000000027941 */ /* 0x000fea0003800000 */
.L_x_5403:
        /* <DEDUP_REMOVED lines=10> */
[----:B------:R-:W-:-:S10]  /*19e70*/  UMOV UR7, 0x12f00000 ;  /* 0x12f0000000077882 */ /* 0x000fd40000000000 */
.L_x_5405:
        /* <DEDUP_REMOVED lines=13> */
.L_x_5587:
[----:B------:R-:W-:Y:S05]  /*19f50*/  BSYNC B2 ;  /* 0x0000000000027941 */ /* 0x000fea0003800000 */
.L_x_5406:
[----:B------:R-:W-:Y:S01]  /*19f60*/  BSSY B2, `(.L_x_5408) ;  /* 0x000000b000027945 */ /* 0x000fe20003800000 */
[----:B01----:R-:W-:Y:S01]  /*19f70*/  MOV R2, 0x0 ;  /* 0x0000000000027802 */ /* 0x003fe20000000f00 */
[----:B------:R-:W-:Y:S02]  /*19f80*/  IMAD.MOV.U32 R3, RZ, RZ, 0x12f00000 ;  /* 0x12f00000ff037424 */ /* 0x000fe400078e00ff */
[----:B------:R-:W-:Y:S05]  /*19f90*/  @P2 BRA `(.L_x_5409) ;  /* 0x00000000001c2947 */ /* 0x000fea0003800000 */
[----:B------:R-:W0:Y:S01]  /*19fa0*/  S2R R14, SR_TID.X ;  /* 0x00000000000e7919 */ /* 0x000e220000002100 */
[----:B------:R-:W-:-:S04]  /*19fb0*/  IMAD.MOV.U32 R10, RZ, RZ, 0xc000 ;  /* 0x0000c000ff0a7424 */ /* 0x000fc800078e00ff */
[----:B------:R1:W-:Y:S01]  /*19fc0*/  SYNCS.ARRIVE.TRANS64 RZ, [R9+URZ+0x228b0], R10 ;  /* 0x0228b00a09ff79a7 */ /* 0x0003e2000800003f */
[----:B0-----:R-:W-:-:S04]  /*19fd0*/  LOP3.LUT R14, R14, 0x1f, RZ, 0xc0, !PT ;  /* 0x0000001f0e0e7812 */ /* 0x001fc800078ec0ff */
[----:B------:R-:W-:-:S13]  /*19fe0*/  ISETP.NE.AND P1, PT, R14, RZ, PT ;  /* 0x000000ff0e00720c */ /* 0x000fda0003f25270 */
[----:B-1----:R-:W-:Y:S05]  /*19ff0*/  @!P1 BRA `(.L_x_5409) ;  /* 0x0000000000049947 */ /* 0x002fea0003800000 */
[----:B------:R-:W-:Y:S01]  /*1a000*/  BPT.TRAP 0x1 ;  /* 0x000000040000795c */ /* 0x000fe20000300000 */
.L_x_5409:
[----:B------:R-:W-:Y:S05]  /*1a010*/  BSYNC B2 ;  /* 0x0000000000027941 */ /* 0x000fea0003800000 */
.L_x_5408:
[----:B------:R-:W-:Y:S01]  /*1a020*/  R2UR UR6, R2 ;  /* 0x00000000020672ca */ /* 0x000fe200000e0000 */
[----:B------:R-:W-:Y:S01]  /*1a030*/  IMAD R10, R24, 0xc000, R22 ;  /* 0x0000c000180a7824 */ /* 0x000fe200078e0216 */
[----:B------:R-:W-:Y:S01]  /*1a040*/  R2UR UR7, R3 ;  /* 0x00000000030772ca */ /* 0x000fe200000e0000 */
[----:B------:R-:W-:Y:S01]  /*1a050*/  UIADD3 UR4, UP0, UR40, 0x670, URZ ;  /* 0x0000067028047890 */ /* 0x000fe2000ff1e03f */
[----:B------:R-:W-:Y:S01]  /*1a060*/  R2UR UR10, R13 ;  /* 0x000000000d0a72ca */ /* 0x000fe200000e0000 */
[----:B------:R-:W-:Y:S01]  /*1a070*/  VIADD R9, R9, 0x228b0 ;  /* 0x000228b009097836 */ /* 0x000fe20000000000 */
[----:B------:R-:W-:Y:S01]  /*1a080*/  PLOP3.LUT P1, PT, PT, PT, PT, 0x80, 0x0 ;  /* 0x000000000000781c */ /* 0x000fe20003f2f070 */
[----:B------:R-:W-:Y:S01]  /*1a090*/  VIADD R13, R10, 0x400 ;  /* 0x000004000a0d7836 */ /* 0x000fe20000000000 */
[----:B------:R-:W-:-:S12]  /*1a0a0*/  UIADD3.X UR5, URZ, UR41, URZ, UP0, !UPT ;  /* 0x000000293f057290 */ /* 0x000fd800087fe43f */
.L_x_5410:
        /* <DEDUP_REMOVED lines=15> */
.L_x_5411:
        /* <DEDUP_REMOVED lines=15> */
.L_x_5412:
        /* <DEDUP_REMOVED lines=15> */
.L_x_5413:
        /* <DEDUP_REMOVED lines=10> */
.L_x_5400:
[----:B------:R-:W-:Y:S05]  /*1a420*/  BSYNC B1 ;  /* 0x0000000000017941 */ /* 0x000fea0003800000 */
.L_x_5399:
        /* <DEDUP_REMOVED lines=8> */
.L_x_5378:
[----:B------:R-:W-:Y:S05]  /*1a4b0*/  BSYNC B0 ;  /* 0x0000000000007941 */ /* 0x000fea0003800000 */
.L_x_5377:
[----:B------:R-:W2:Y:S01]  /*1a4c0*/  LDC R0, c[0x0][0x448] ;  /* 0x00011200ff007b82 */ /* 0x000ea20000000800 */
[----:B------:R-:W-:Y:S01]  /*1a4d0*/  LEA R2, R17, 0x7f, 0x7 ;  /* 0x0000007f11027811 */ /* 0x000fe200078e38ff */
[----:B------:R-:W-:Y:S06]  /*1a4e0*/  @!P0 WARPSYNC.ALL ;  /* 0x0000000000008948 */ /* 0x000fec0003800000 */
[----:B------:R-:W-:Y:S01]  /*1a4f0*/  @!P0 BAR.SYNC.DEFER_BLOCKING 0xc, 0x180 ;  /* 0x0306000000008b1d */ /* 0x000fe20000010000 */
[----:B------:R-:W-:-:S05]  /*1a500*/  ISETP.NE.AND P2, PT, R4, RZ, PT ;  /* 0x000000ff0400720c */ /* 0x000fca0003f45270 */
[----:B------:R-:W-:Y:S08]  /*1a510*/  BSSY B0, `(.L_x_5415) ;  /* 0x0000029000007945 */ /* 0x000ff00003800000 */
[----:B------:R-:W3:Y:S01]  /*1a520*/  @!P2 LDC R4, c[0x0][0x9f0] ;  /* 0x00027c00ff04ab82 */ /* 0x000ee20000000800 */
[----:B--2---:R-:W-:-:S13]  /*1a530*/  ISETP.NE.AND P1, PT, R0, 0x1, PT ;  /* 0x000000010000780c */ /* 0x004fda0003f25270 */
[----:B0-----:R-:W0:Y:S08]  /*1a540*/  @P1 LDC R3, c[0x0][0x44c] ;  /* 0x00011300ff031b82 */ /* 0x001e300000000800 */
[----:B------:R-:W2:Y:S01]  /*1a550*/  @P1 LDC R0, c[0x0][0x450] ;  /* 0x00011400ff001b82 */ /* 0x000ea20000000800 */
[----:B0-----:R-:W-:-:S05]  /*1a560*/  @P1 IMAD.HI.U32 R3, R2, R3, RZ ;  /* 0x0000000302031227 */ /* 0x001fca00078e00ff */
[----:B--2---:R-:W-:-:S05]  /*1a570*/  @P1 SHF.R.U32.HI R2, RZ, R0, R3 ;  /* 0x00000000ff021219 */ /* 0x004fca0000011603 */
[----:B------:R-:W-:-:S04]  /*1a580*/  IMAD.IADD R2, R7, 0x1, R2 ;  /* 0x0000000107027824 */ /* 0x000fc800078e0202 */
[----:B------:R-:W-:-:S05]  /*1a590*/  IMAD.HI R2, R2, 0x2aaaaaab, RZ ;  /* 0x2aaaaaab02027827 */ /* 0x000fca00078e02ff */
[----:B------:R-:W-:-:S04]  /*1a5a0*/  SHF.R.U32.HI R3, RZ, 0x1f, R2 ;  /* 0x0000001fff037819 */ /* 0x000fc80000011602 */
[----:B------:R-:W-:Y:S01]  /*1a5b0*/  LEA.HI.SX32 R2, R2, R3, 0x1c ;  /* 0x0000000302027211 */ /* 0x000fe200078fe2ff */
[----:B------:R-:W-:-:S03]  /*1a5c0*/  IMAD.MOV.U32 R3, RZ, RZ, RZ ;  /* 0x000000ffff037224 */ /* 0x000fc600078e00ff */
[----:B------:R-:W-:-:S04]  /*1a5d0*/  VIMNMX R5, R5, R2, PT ;  /* 0x0000000205057248 */ /* 0x000fc80003fe0100 */
[----:B------:R-:W-:-:S13]  /*1a5e0*/  ISETP.GE.AND P1, PT, R5, 0x1, PT ;  /* 0x000000010500780c */ /* 0x000fda0003f26270 */
[----:B---3--:R-:W-:Y:S05]  /*1a5f0*/  @!P1 BRA `(.L_x_5416) ;  /* 0x0000000000689947 */ /* 0x008fea0003800000 */
[-C--:B------:R-:W-:Y:S02]  /*1a600*/  IABS R0, R4.reuse ;  /* 0x0000000400007213 */ /* 0x080fe40000000000 */
[----:B------:R-:W-:Y:S02]  /*1a610*/  IABS R7, R4 ;  /* 0x0000000400077213 */ /* 0x000fe40000000000 */
[----:B------:R-:W0:Y:S03]  /*1a620*/  I2F.RP R8, R0 ;  /* 0x0000000000087306 */ /* 0x000e260000209400 */
[----:B------:R-:W-:-:S05]  /*1a630*/  IMAD.MOV R7, RZ, RZ, -R7 ;  /* 0x000000ffff077224 */ /* 0x000fca00078e0a07 */
[----:B0-----:R-:W0:Y:S02]  /*1a640*/  MUFU.RCP R8, R8 ;  /* 0x0000000800087308 */ /* 0x001e240000001000 */
[----:B0-----:R-:W-:-:S06]  /*1a650*/  VIADD R9, R8, 0xffffffe ;  /* 0x0ffffffe08097836 */ /* 0x001fcc0000000000 */
[----:B------:R-:W0:Y:S02]  /*1a660*/  F2I.FTZ.U32.TRUNC.NTZ R3, R9 ;  /* 0x0000000900037305 */ /* 0x000e24000021f000 */
        /* <DEDUP_REMOVED lines=19> */
.L_x_5416:
[----:B------:R-:W-:Y:S05]  /*1a7a0*/  BSYNC B0 ;  /* 0x0000000000007941 */ /* 0x000fea0003800000 */
.L_x_5415:
        /* <DEDUP_REMOVED lines=12> */
[----:B------:R-:W2:Y:S01]  /*1a870*/  LDC.64 R2, c[0x0][0xc60] ;  /* 0x00031800ff027b82 */ /* 0x000ea20000000a00 */
[----:B------:R-:W0:Y:S02]  /*1a880*/  FLO.U32 R0, UR4 ;  /* 0x0000000400007d00 */ /* 0x000e2400080e0000 */
[----:B0-----:R-:W-:-:S06]  /*1a890*/  ISETP.EQ.U32.AND P0, PT, R0, R5, PT ;  /* 0x000000050000720c */ /* 0x001fcc0003f02070 */
[----:B------:R-:W2:Y:S07]  /*1a8a0*/  POPC R5, UR4 ;  /* 0x0000000400057d09 */ /* 0x000eae0008000000 */
[----:B--2---:R-:W2:Y:S01]  /*1a8b0*/  @P0 ATOMG.E.ADD.STRONG.GPU PT, R3, desc[UR42][R2.64], R5 ;  /* 0x00000005020309a8 */ /* 0x004ea200081ee1ea */
[----:B------:R-:W0:Y:S02]  /*1a8c0*/  S2R R4, SR_LTMASK ;  /* 0x0000000000047919 */ /* 0x000e240000003900 */
[----:B0-----:R-:W-:-:S04]  /*1a8d0*/  LOP3.LUT R4, R4, UR4, RZ, 0xc0, !PT ;  /* 0x0000000404047c12 */ /* 0x001fc8000f8ec0ff */
[----:B------:R-:W0:Y:S01]  /*1a8e0*/  POPC R7, R4 ;  /* 0x0000000400077309 */ /* 0x000e220000000000 */
[----:B--2---:R-:W0:Y:S02]  /*1a8f0*/  SHFL.IDX PT, R0, R3, R0, 0x1f ;  /* 0x00001f0003007589 */ /* 0x004e2400000e0000 */
[----:B0-----:R-:W-:Y:S01]  /*1a900*/  IADD3 R16, R0, UR37, R7 ;  /* 0x0000002500107c10 */ /* 0x001fe2000fffe007 */
[----:B------:R-:W-:Y:S06]  /*1a910*/  BRA `(.L_x_5419) ;  /* 0x0000003000e87947 */ /* 0x000fec0003800000 */
.L_x_5418:
        /* <DEDUP_REMOVED lines=15> */
[----:B-1----:R-:W-:Y:S02]  /*1aa10*/  IMAD.U32 R11, RZ, RZ, UR5 ;  /* 0x00000005ff0b7e24 */ /* 0x002fe4000f8e00ff */
[----:B------:R-:W-:Y:S02]  /*1aa20*/  IMAD.MOV.U32 R12, RZ, RZ, 0x1 ;  /* 0x00000001ff0c7424 */ /* 0x000fe400078e00ff */
[----:B------:R-:W-:-:S07]  /*1aa30*/  IMAD.MOV.U32 R13, RZ, RZ, RZ ;  /* 0x000000ffff0d7224 */ /* 0x000fce00078e00ff */
[----:B------:R-:W-:-:S07]  /*1aa40*/  LEPC R20, `(.L_x_5421) ;  /* 0x000000001014794e */ /* 0x000fce0000000000 */
[----:B0-----:R-:W-:Y:S05]  /*1aa50*/  CALL.ABS.NOINC R2 ;  /* 0x0000000002007343 */ /* 0x001fea0003c00000 */
.L_x_5421:
[----:B------:R-:W-:Y:S05]  /*1aa60*/  BSYNC B6 ;  /* 0x0000000000067941 */ /* 0x000fea0003800000 */
.L_x_5420:
        /* <DEDUP_REMOVED lines=8> */
[----:B------:R0:W2:Y:S01]  /*1aaf0*/  LDC.64 R2, c[0x4][R34] ;  /* 0x0100000022027b82 */ /* 0x0000a20000000a00 */
[----:B------:R-:W-:Y:S01]  /*1ab00*/  IMAD.U32 R4, RZ, RZ, UR6 ;  /* 0x00000006ff047e24 */ /* 0x000fe2000f8e00ff */
[----:B------:R-:W-:Y:S01]  /*1ab10*/  MOV R7, UR9 ;  /* 0x0000000900077c02 */ /* 0x000fe20008000f00 */
[----:B------:R-:W-:Y:S02]  /*1ab20*/  IMAD.U32 R5, RZ, RZ, UR7 ;  /* 0x00000007ff057e24 */ /* 0x000fe4000f8e00ff */
[----:B------:R-:W-:Y:S02]  /*1ab30*/  IMAD.U32 R6, RZ, RZ, UR8 ;  /* 0x00000008ff067e24 */ /* 0x000fe4000f8e00ff */
[----:B------:R-:W-:-:S02]  /*1ab40*/  IMAD.U32 R10, RZ, RZ, UR4 ;  /* 0x00000004ff0a7e24 */ /* 0x000fc4000f8e00ff */
[----:B-1----:R-:W-:Y:S02]  /*1ab50*/  IMAD.U32 R11, RZ, RZ, UR5 ;  /* 0x00000005ff0b7e24 */ /* 0x002fe4000f8e00ff */
[----:B------:R-:W-:Y:S02]  /*1ab60*/  IMAD.MOV.U32 R8, RZ, RZ, 0x70 ;  /* 0x00000070ff087424 */ /* 0x000fe400078e00ff */
[----:B------:R-:W-:Y:S02]  /*1ab70*/  IMAD.MOV.U32 R12, RZ, RZ, 0x1 ;  /* 0x00000001ff0c7424 */ /* 0x000fe400078e00ff */
[----:B0-----:R-:W-:-:S07]  /*1ab80*/  IMAD.MOV.U32 R13, RZ, RZ, RZ ;  /* 0x000000ffff0d7224 */ /* 0x001fce00078e00ff */
[----:B------:R-:W-:-:S07]  /*1ab90*/  LEPC R20, `(.L_x_5424) ;  /* 0x000000001014794e */ /* 0x000fce0000000000 */
[----:B--2---:R-:W-:Y:S05]  /*1aba0*/  CALL.ABS.NOINC R2 ;  /* 0x0000000002007343 */ /* 0x004fea0003c00000 */
.L_x_5424:
[----:B------:R0:W1:Y:S01]  /*1abb0*/  LDC.64 R2, c[0x4][R34] ;  /* 0x0100000022027b82 */ /* 0x0000620000000a00 */
[----:B------:R-:W-:Y:S01]  /*1abc0*/  ULDC.64 UR4, c[0x4][0x98] ;  /* 0x0100260000047ab9 */ /* 0x000fe20000000a00 */
[----:B------:R-:W-:Y:S01]  /*1abd0*/  ULDC.64 UR6, c[0x4][0xa0] ;  /* 0x0100280000067ab9 */ /* 0x000fe20000000a00 */
[----:B------:R-:W-:Y:S01]  /*1abe0*/  ULDC.64 UR8, c[0x4][0x18] ;  /* 0x0100060000087ab9 */ /* 0x000fe20000000a00 */
[----:B------:R-:W-:Y:S01]  /*1abf0*/  IMAD.U32 R4, RZ, RZ, UR4 ;  /* 0x00000004ff047e24 */ /* 0x000fe2000f8e00ff */
[----:B------:R-:W-:Y:S01]  /*1ac00*/  MOV R5, UR5 ;  /* 0x0000000500057c02 */ /* 0x000fe20008000f00 */
[----:B------:R-:W-:Y:S01]  /*1ac10*/  IMAD.U32 R6, RZ, RZ, UR6 ;  /* 0x00000006ff067e24 */ /* 0x000fe2000f8e00ff */
[----:B------:R-:W-:Y:S01]  /*1ac20*/  MOV R13, RZ ;  /* 0x000000ff000d7202 */ /* 0x000fe20000000f00 */
[----:B------:R-:W-:Y:S02]  /*1ac30*/  IMAD.U32 R7, RZ, RZ, UR7 ;  /* 0x00000007ff077e24 */ /* 0x000fe4000f8e00ff */
[----:B------:R-:W-:-:S02]  /*1ac40*/  IMAD.U32 R10, RZ, RZ, UR8 ;  /* 0x00000008ff0a7e24 */ /* 0x000fc4000f8e00ff */
[----:B------:R-:W-:Y:S02]  /*1ac50*/  IMAD.U32 R11, RZ, RZ, UR9 ;  /* 0x00000009ff0b7e24 */ /* 0x000fe4000f8e00ff */
[----:B------:R-:W-:Y:S02]  /*1ac60*/  IMAD.MOV.U32 R8, RZ, RZ, 0x70 ;  /* 0x00000070ff087424 */ /* 0x000fe400078e00ff */
[----:B0-----:R-:W-:-:S07]  /*1ac70*/  IMAD.MOV.U32 R12, RZ, RZ, 0x1 ;  /* 0x00000001ff0c7424 */ /* 0x001fce00078e00ff */
[----:B------:R-:W-:-:S07]  /*1ac80*/  LEPC R20, `(.L_x_5423) ;  /* 0x000000001014794e */ /* 0x000fce0000000000 */
[----:B-1----:R-:W-:Y:S05]  /*1ac90*/  CALL.ABS.NOINC R2 ;  /* 0x0000000002007343 */ /* 0x002fea0003c00000 */
.L_x_5423:
[----:B------:R-:W-:Y:S05]  /*1aca0*/  BSYNC B6 ;  /* 0x0000000000067941 */ /* 0x000fea0003800000 */
.L_x_5422:
[----:B------:R-:W2:Y:S01]  /*1acb0*/  LDL R2, [R1+0x20] ;  /* 0x0000200001027983 */ /* 0x000ea20000100800 */
[----:B------:R-:W-:Y:S01]  /*1acc0*/  ULDC.64 UR4, c[0x0][0x9f8] ;  /* 0x00027e0000047ab9 */ /* 0x000fe20000000a00 */
[----:B------:R-:W0:Y:S02]  /*1acd0*/  LDC R8, c[0x0][0x430] ;  /* 0x00010c00ff087b82 */ /* 0x000e240000000800 */
[----:B------:R-:W3:Y:S01]  /*1ace0*/  LDL R20, [R1] ;  /* 0x0000000001147983 */ /* 0x000ee20000100800 */
[----:B------:R-:W-:Y:S01]  /*1acf0*/  ISETP.NE.U32.AND P0, PT, RZ, UR4, PT ;  /* 0x00000004ff007c0c */ /* 0x000fe2000bf05070 */
[----:B------:R-:W4:Y:S03]  /*1ad00*/  S2R R21, SR_TID.X ;  /* 0x0000000000157919 */ /* 0x000f260000002100 */
[----:B------:R-:W-:-:S13]  /*1ad10*/  ISETP.NE.AND.EX P0, PT, RZ, UR5, PT, P0 ;  /* 0x00000005ff007c0c */ /* 0x000fda000bf05300 */
[----:B------:R-:W-:Y:S02]  /*1ad20*/  @P0 IADD3 R32, P1, R32, UR4, RZ ;  /* 0x0000000420200c10 */ /* 0x000fe4000ff3e0ff */
[----:B------:R-:W-:Y:S01]  /*1ad30*/  MOV R36, RZ ;  /* 0x000000ff00247202 */ /* 0x000fe20000000f00 */
[----:B------:R-:W-:Y:S01]  /*1ad40*/  IMAD.U32 R9, RZ, RZ, UR38 ;  /* 0x00000026ff097e24 */ /* 0x000fe2000f8e00ff */
[----:B------:R-:W-:Y:S01]  /*1ad50*/  @P0 IADD3.X R33, R33, UR5, RZ, P1, !PT ;  /* 0x0000000521210c10 */ /* 0x000fe20008ffe4ff */
[----:B------:R-:W-:-:S04]  /*1ad60*/  ULDC UR4, c[0x0][0x320] ;  /* 0x0000c80000047ab9 */ /* 0x000fc80000000800 */
[----:B------:R-:W3:Y:S01]  /*1ad70*/  @P0 LDG.E R28, desc[UR42][R32.64] ;  /* 0x0000002a201c0981 */ /* 0x000ee2000c1e1900 */
[----:B----4-:R-:W-:-:S04]  /*1ad80*/  LOP3.LUT R21, R21, 0x7f, RZ, 0xc0, !PT ;  /* 0x0000007f15157812 */ /* 0x010fc800078ec0ff */
[----:B------:R-:W-:Y:S02]  /*1ad90*/  SHF.R.U32.HI R34, RZ, 0x3, R21 ;  /* 0x00000003ff227819 */ /* 0x000fe40000011615 */
[----:B------:R-:W4:Y:S01]  /*1ada0*/  S2R R21, SR_TID.X ;  /* 0x0000000000157919 */ /* 0x000f220000002100 */
[----:B0-----:R-:W-:-:S13]  /*1adb0*/  ISETP.NE.AND P1, PT, R8, 0x1, PT ;  /* 0x000000010800780c */ /* 0x001fda0003f25270 */
[----:B------:R-:W0:Y:S08]  /*1adc0*/  @P1 LDC R5, c[0x0][0x434] ;  /* 0x00010d00ff051b82 */ /* 0x000e300000000800 */
[----:B------:R-:W1:Y:S01]  /*1add0*/  @P1 LDC R4, c[0x0][0x438] ;  /* 0x00010e00ff041b82 */ /* 0x000e620000000800 */
[----:B----4-:R-:W-:-:S05]  /*1ade0*/  IMAD.SHL.U32 R21, R21, 0x10, RZ ;  /* 0x0000001015157824 */ /* 0x010fca00078e00ff */
[----:B------:R-:W-:Y:S02]  /*1adf0*/  LOP3.LUT R21, R34, 0x70, R21, 0xf8, !PT ;  /* 0x0000007022157812 */ /* 0x000fe400078ef815 */
[----:B------:R-:W-:Y:S02]  /*1ae00*/  ISETP.NE.AND P2, PT, R9, 0x3, PT ;  /* 0x000000030900780c */ /* 0x000fe40003f45270 */
[----:B------:R-:W-:Y:S01]  /*1ae10*/  LOP3.LUT R23, R23, 0xffffffdf, RZ, 0xc0, !PT ;  /* 0xffffffdf17177812 */ /* 0x000fe200078ec0ff */
[----:B------:R-:W-:Y:S01]  /*1ae20*/  UMOV UR5, 0xffffffff ;  /* 0xffffffff00057882 */ /* 0x000fe20000000000 */
[----:B--2---:R-:W-:-:S04]  /*1ae30*/  VIADD R0, R2, 0xffffffff ;  /* 0xffffffff02007836 */ /* 0x004fc80000000000 */
[----:B------:R-:W-:-:S05]  /*1ae40*/  IMAD R37, R0, 0x60, R21 ;  /* 0x0000006000257824 */ /* 0x000fca00078e0215 */
[----:B---3--:R-:W-:-:S04]  /*1ae50*/  ISETP.GE.AND P0, PT, R37, R20, PT ;  /* 0x000000142500720c */ /* 0x008fc80003f06270 */
[----:B------:R-:W-:Y:S01]  /*1ae60*/  ISETP.GT.U32.OR P0, PT, R21, 0x5f, P0 ;  /* 0x0000005f1500780c */ /* 0x000fe20000704470 */
[----:B------:R-:W-:-:S12]  /*1ae70*/  IMAD.IADD R37, R37, 0x1, R31 ;  /* 0x0000000125257824 */ /* 0x000fd800078e021f */
[----:B------:R-:W2:Y:S01]  /*1ae80*/  @!P0 LDC.64 R2, c[0x0][0x428] ;  /* 0x00010a00ff028b82 */ /* 0x000ea20000000a00 */
[----:B0-----:R-:W-:-:S04]  /*1ae90*/  @P1 IMAD.HI.U32 R5, R37, R5, RZ ;  /* 0x0000000525051227 */ /* 0x001fc800078e00ff */
[----:B------:R-:W-:Y:S01]  /*1aea0*/  IMAD.MOV.U32 R6, RZ, RZ, R37 ;  /* 0x000000ffff067224 */ /* 0x000fe200078e0025 */
[----:B-1----:R-:W-:Y:S02]  /*1aeb0*/  @P1 SHF.R.U32.HI R6, RZ, R4, R5 ;  /* 0x00000004ff061219 */ /* 0x002fe40000011605 */
[----:B------:R-:W-:Y:S02]  /*1aec0*/  SHF.R.S32.HI R34, RZ, 0x1f, R28 ;  /* 0x0000001fff227819 */ /* 0x000fe4000001141c */
[--C-:B------:R-:W-:Y:S01]  /*1aed0*/  @!P0 SHF.R.S32.HI R5, RZ, 0x1f, R6.reuse ;  /* 0x0000001fff058819 */ /* 0x100fe20000011406 */
[----:B------:R-:W-:Y:S02]  /*1aee0*/  @!P0 IMAD.MOV.U32 R4, RZ, RZ, R6 ;  /* 0x000000ffff048224 */ /* 0x000fe400078e0006 */
        /* <DEDUP_REMOVED lines=8> */
[----:B------:R-:W-:Y:S02]  /*1af70*/  ISETP.GT.U32.AND P0, PT, R21, 0x5f, PT ;  /* 0x0000005f1500780c */ /* 0x000fe40003f04070 */
[----:B------:R-:W1:Y:S11]  /*1af80*/  S2R R21, SR_TID.X ;  /* 0x0000000000157919 */ /* 0x000e760000002100 */
[----:B------:R-:W-:-:S04]  /*1af90*/  @P0 LOP3.LUT R23, R23, 0x20, RZ, 0xfc, !PT ;  /* 0x0000002017170812 */ /* 0x000fc800078efcff */
[----:B------:R-:W-:Y:S01]  /*1afa0*/  LOP3.LUT R23, R23, 0xffffffbf, RZ, 0xc0, !PT ;  /* 0xffffffbf17177812 */ /* 0x000fe200078ec0ff */
[----:B-1----:R-:W-:-:S05]  /*1afb0*/  IMAD.SHL.U32 R21, R21, 0x8, RZ ;  /* 0x0000000815157824 */ /* 0x002fca00078e00ff */
[----:B------:R-:W-:-:S04]  /*1afc0*/  LOP3.LUT R21, R21, 0x38, RZ, 0xc0, !PT ;  /* 0x0000003815157812 */ /* 0x000fc800078ec0ff */
[----:B------:R-:W-:-:S04]  /*1afd0*/  LOP3.LUT R11, R21, 0x40, RZ, 0xfc, !PT ;  /* 0x00000040150b7812 */ /* 0x000fc800078efcff */
[----:B------:R-:W-:Y:S02]  /*1afe0*/  ISETP.GE.AND P4, PT, R11, UR4, PT ;  /* 0x000000040b007c0c */ /* 0x000fe4000bf86270 */
[----:B------:R-:W-:Y:S02]  /*1aff0*/  @P2 LOP3.LUT R23, R23, 0x40, RZ, 0xfc, !PT ;  /* 0x0000004017172812 */ /* 0x000fe400078efcff */
[----:B------:R-:W-:Y:S02]  /*1b000*/  LOP3.LUT R10, R21, 0x80, RZ, 0xfc, !PT ;  /* 0x00000080150a7812 */ /* 0x000fe400078efcff */
[----:B------:R-:W-:Y:S02]  /*1b010*/  LOP3.LUT R23, R23, 0xfffffff7, RZ, 0xc0, !PT ;  /* 0xfffffff717177812 */ /* 0x000fe400078ec0ff */
[----:B------:R-:W-:Y:S02]  /*1b020*/  ISETP.GE.AND P3, PT, R10, UR4, PT ;  /* 0x000000040a007c0c */ /* 0x000fe4000bf66270 */
[----:B------:R-:W-:-:S03]  /*1b030*/  ISETP.GE.AND P0, PT, R21, UR4, PT ;  /* 0x0000000415007c0c */ /* 0x000fc6000bf06270 */
[----:B------:R-:W-:-:S04]  /*1b040*/  @P4 LOP3.LUT R23, R23, 0x8, RZ, 0xfc, !PT ;  /* 0x0000000817174812 */ /* 0x000fc800078efcff */
[----:B------:R-:W-:Y:S02]  /*1b050*/  LOP3.LUT R23, R23, 0xffffffef, RZ, 0xc0, !PT ;  /* 0xffffffef17177812 */ /* 0x000fe400078ec0ff */
[----:B------:R-:W-:Y:S02]  /*1b060*/  LOP3.LUT R9, R21, 0xc0, RZ, 0xfc, !PT ;  /* 0x000000c015097812 */ /* 0x000fe400078efcff */
[----:B------:R-:W-:Y:S02]  /*1b070*/  LOP3.LUT R23, R23, 0xfffffffb, RZ, 0xc0, !PT ;  /* 0xfffffffb17177812 */ /* 0x000fe400078ec0ff */
[----:B------:R-:W-:Y:S02]  /*1b080*/  ISETP.GE.AND P1, PT, R9, UR4, PT ;  /* 0x0000000409007c0c */ /* 0x000fe4000bf26270 */
[----:B------:R-:W-:-:S04]  /*1b090*/  @P3 LOP3.LUT R23, R23, 0x4, RZ, 0xfc, !PT ;  /* 0x0000000417173812 */ /* 0x000fc800078efcff */
[----:B------:R-:W-:Y:S01]  /*1b0a0*/  @P0 LOP3.LUT R23, R23, 0x10, RZ, 0xfc, !PT ;  /* 0x0000001017170812 */ /* 0x000fe200078efcff */
[----:B------:R-:W-:-:S03]  /*1b0b0*/  IMAD.MOV R4, RZ, RZ, -R6 ;  /* 0x000000ffff047224 */ /* 0x000fc600078e0a06 */
[----:B------:R-:W-:Y:S01]  /*1b0c0*/  LOP3.LUT R23, R23, 0xfffffffd, RZ, 0xc0, !PT ;  /* 0xfffffffd17177812 */ /* 0x000fe200078ec0ff */
[----:B------:R-:W-:-:S03]  /*1b0d0*/  IMAD R37, R8, R4, R37 ;  /* 0x0000000408257224 */ /* 0x000fc600078e0225 */
[----:B------:R-:W-:Y:S01]  /*1b0e0*/  @P1 LOP3.LUT R23, R23, 0x2, RZ, 0xfc, !PT ;  /* 0x0000000217171812 */ /* 0x000fe200078efcff */
[----:B0-----:R-:W-:Y:S06]  /*1b0f0*/  BRA.DIV UR5, `(.L_x_5425) ;  /* 0x0000006205787947 */ /* 0x001fec000b800000 */
.L_x_5590:
[----:B------:R-:W-:Y:S01]  /*1b100*/  SEL R6, RZ, 0x1, P0 ;  /* 0x00000001ff067807 */ /* 0x000fe20000000000 */
[----:B------:R-:W-:Y:S06]  /*1b110*/  @!P2 BRA `(.L_x_5426) ;  /* 0x000000000004a947 */ /* 0x000fec0003800000 */
[----:B------:R-:W-:Y:S01]  /*1b120*/  BPT.TRAP 0x1 ;  /* 0x000000040000795c */ /* 0x000fe20000300000 */
.L_x_5426:
[----:B------:R-:W-:Y:S01]  /*1b130*/  IMAD R33, R0, -0x60, R20 ;  /* 0xffffffa000217824 */ /* 0x000fe200078e0214 */
[----:B------:R-:W-:Y:S01]  /*1b140*/  SHF.L.U32 R0, R26, 0x1f, RZ ;  /* 0x0000001f1a007819 */ /* 0x000fe200000006ff */
[----:B------:R-:W-:Y:S01]  /*1b150*/  IMAD R32, R25, 0x8, R22 ;  /* 0x0000000819207824 */ /* 0x000fe200078e0216 */
[----:B------:R-:W-:Y:S03]  /*1b160*/  BSSY B0, `(.L_x_5427) ;  /* 0x0000003000007945 */ /* 0x000fe60003800000 */
[----:B------:R-:W0:Y:S02]  /*1b170*/  SYNCS.PHASECHK.TRANS64.TRYWAIT P0, [R32+URZ+0x22840], R0 ;  /* 0x02284000200075a7 */ /* 0x000e24000800017f */
[----:B0-----:R-:W-:Y:S05]  /*1b180*/  @!P0 BRA `(.L_x_5428) ;  /* 0x0000006000888947 */ /* 0x001fea0003800000 */
.L_x_5591:
[----:B------:R-:W-:Y:S05]  /*1b190*/  BSYNC B0 ;  /* 0x0000000000007941 */ /* 0x000fea0003800000 */
.L_x_5427:
        /* <DEDUP_REMOVED lines=29> */
[----:B------:R-:W-:Y:S02]  /*1b370*/  UMOV UR5, 0xffffffff ;  /* 0xffffffff00057882 */ /* 0x000fe40000000000 */
[----:B------:R-:W-:Y:S01]  /*1b380*/  IADD3 R33, -R5, R33, RZ ;  /* 0x0000002105217210 */ /* 0x000fe20007ffe1ff */
[----:B------:R-:W-:Y:S01]  /*1b390*/  IMAD R5, R25, 0x1800, R29 ;  /* 0x0000180019057824 */ /* 0x000fe200078e021d */
[----:B------:R-:W-:Y:S02]  /*1b3a0*/  LEA.HI.X R4, R2, UR7, R4, 0x1, P0 ;  /* 0x0000000702047c11 */ /* 0x000fe400080f0c04 */
        /* <DEDUP_REMOVED lines=54> */
.L_x_5605:
        /* <DEDUP_REMOVED lines=10> */
.L_x_5430:
[----:B------:R-:W-:Y:S02]  /*1b7b0*/  PLOP3.LUT P1, PT, P1, P0, PT, 0xa2, 0x0 ;  /* 0x000000000000781c */ /* 0x000fe40000f21472 */
[----:B------:R-:W-:-:S08]  /*1b7c0*/  @P0 R2UR P1, UR4, R32 ;  /* 0x00000000200402ca */ /* 0x000fd00000020000 */
[----:B------:R-:W-:-:S05]  /*1b7d0*/  @P0 PLOP3.LUT P0, PT, P1, PT, PT, 0x80, 0x0 ;  /* 0x000000000000081c */ /* 0x000fca0000f0f070 */
[----:B------:R-:W-:Y:S01]  /*1b7e0*/  @!P1 SYNCS.ARRIVE.TRANS64.RED.A0T1 RZ, [UR4+0x22830], RZ ;  /* 0x022830ffffff99a7 */ /* 0x000fe20008200404 */
[----:B------:R-:W-:Y:S07]  /*1b7f0*/  @!P1 ARRIVES.LDGSTSBAR.64.TRANSCNT [UR4+0x22830] ;  /* 0x02283000ff0099b0 */ /* 0x000fee0008000a84 */
[----:B------:R-:W-:Y:S05]  /*1b800*/  @P0 BRA.U.ANY `(.L_x_5430) ;  /* 0xfffffffd00e80947 */ /* 0x000fea000393ffff */
[----:B------:R-:W-:Y:S01]  /*1b810*/  NOP ;  /* 0x0000000000007918 */ /* 0x000fe20000000000 */
[----:B------:R-:W-:-:S04]  /*1b820*/  MOV R0, UR38 ;  /* 0x0000002600007c02 */ /* 0x000fc80008000f00 */
[----:B------:R-:W-:-:S13]  /*1b830*/  ISETP.NE.AND P2, PT, R0, 0x3, PT ;  /* 0x000000030000780c */ /* 0x000fda0003f45270 */
[----:B------:R-:W-:Y:S05]  /*1b840*/  @!P2 BRA `(.L_x_5431) ;  /* 0x000000000004a947 */ /* 0x000fea0003800000 */
[----:B------:R-:W-:Y:S01]  /*1b850*/  BPT.TRAP 0x1 ;  /* 0x000000040000795c */ /* 0x000fe20000300000 */
.L_x_5431:
[----:B------:R1:W5:Y:S01]  /*1b860*/  LDL.LU R4, [R1+0x14] ;  /* 0x0000140001047983 */ /* 0x0003620000300800 */
[----:B------:R-:W-:Y:S01]  /*1b870*/  LOP3.LUT P0, RZ, R23, 0x4, RZ, 0xc0, !PT ;  /* 0x0000000417ff7812 */ /* 0x000fe2000780c0ff */
[----:B------:R1:W-:Y:S02]  /*1b880*/  SYNCS.ARRIVE.TRANS64.A1T0 RZ, [R32+URZ+0x22830], RZ ;  /* 0x022830ff20ff79a7 */ /* 0x0003e4000810003f */
[----:B0-----:R1:W5:Y:S10]  /*1b890*/  LDL.LU R3, [R1+0x8] ;  /* 0x0000080001037983 */ /* 0x0013740000300800 */
[----:B------:R-:W-:Y:S05]  /*1b8a0*/  WARPSYNC.ALL ;  /* 0x0000000000007948 */ /* 0x000fea0003800000 */
[----:B------:R-:W-:Y:S01]  /*1b8b0*/  ULDC.64 UR4, c[0x0][0xa00] ;  /* 0x0002800000047ab9 */ /* 0x000fe20000000a00 */
[----:B------:R-:W-:Y:S01]  /*1b8c0*/  SEL R2, RZ, 0x4, P0 ;  /* 0x00000004ff027807 */ /* 0x000fe20000000000 */
[----:B------:R-:W-:Y:S01]  /*1b8d0*/  BSSY B6, `(.L_x_5432) ;  /* 0x0000029000067945 */ /* 0x000fe20003800000 */
[----:B------:R-:W-:Y:S01]  /*1b8e0*/  BAR.SYNC.DEFER_BLOCKING 0x8, 0x180 ;  /* 0x0206000000007b1d */ /* 0x000fe20000010000 */
[----:B------:R-:W-:Y:S02]  /*1b8f0*/  ISETP.NE.U32.AND P0, PT, RZ, UR4, PT ;  /* 0x00000004ff007c0c */ /* 0x000fe4000bf05070 */
[----:B------:R-:W-:-:S02]  /*1b900*/  LOP3.LUT P2, RZ, R23, 0x8, RZ, 0xc0, !PT ;  /* 0x0000000817ff7812 */ /* 0x000fc4000784c0ff */
[----:B------:R-:W-:Y:S01]  /*1b910*/  ISETP.NE.AND.EX P0, PT, RZ, UR5, PT, P0 ;  /* 0x00000005ff007c0c */ /* 0x000fe2000bf05300 */
[----:B------:R-:W-:Y:S01]  /*1b920*/  ULDC.64 UR4, c[0x0][0x298] ;  /* 0x0000a60000047ab9 */ /* 0x000fe20000000a00 */
[----:B------:R-:W-:Y:S02]  /*1b930*/  LOP3.LUT P1, RZ, R23, 0x2, RZ, 0xc0, !PT ;  /* 0x0000000217ff7812 */ /* 0x000fe4000782c0ff */
[----:B------:R-:W-:Y:S02]  /*1b940*/  SEL R0, RZ, 0x2, P2 ;  /* 0x00000002ff007807 */ /* 0x000fe40001000000 */
[----:B------:R-:W-:Y:S02]  /*1b950*/  SEL R5, R35, RZ, !P0 ;  /* 0x000000ff23057207 */ /* 0x000fe40004000000 */
[----:B------:R-:W-:Y:S02]  /*1b960*/  IADD3 R0, R2, R0, R6 ;  /* 0x0000000002007210 */ /* 0x000fe40007ffe006 */
[----:B------:R-:W-:Y:S01]  /*1b970*/  SEL R35, RZ, 0x8, P1 ;  /* 0x00000008ff237807 */ /* 0x000fe20000800000 */
[----:B------:R0:W-:Y:S04]  /*1b980*/  STL [R1], R5 ;  /* 0x0000000501007387 */ /* 0x0001e80000100800 */
[----:B------:R-:W-:Y:S01]  /*1b990*/  IMAD.IADD R35, R0, 0x1, R35 ;  /* 0x0000000100237824 */ /* 0x000fe200078e0223 */
[----:B-----5:R-:W-:-:S02]  /*1b9a0*/  SEL R2, R4, RZ, !P0 ;  /* 0x000000ff04027207 */ /* 0x020fc40004000000 */
[----:B------:R-:W-:Y:S01]  /*1b9b0*/  SHF.R.S32.HI R0, RZ, 0x1f, R3 ;  /* 0x0000001fff007819 */ /* 0x000fe20000011403 */
[C---:B0-----:R-:W-:Y:S02]  /*1b9c0*/  IMAD.WIDE.U32 R4, R3.reuse, UR4, RZ ;  /* 0x0000000403047c25 */ /* 0x041fe4000f8e00ff */
[----:B------:R0:W-:Y:S02]  /*1b9d0*/  STL [R1+0x14], R2 ;  /* 0x0000140201007387 */ /* 0x0001e40000100800 */
[----:B------:R-:W-:Y:S02]  /*1b9e0*/  IMAD R0, R0, UR4, RZ ;  /* 0x0000000400007c24 */ /* 0x000fe4000f8e02ff */
[----:B------:R2:W-:Y:S02]  /*1b9f0*/  STL.64 [R1+0x18], R4 ;  /* 0x0000180401007387 */ /* 0x0005e40000100a00 */
[----:B------:R-:W-:Y:S02]  /*1ba00*/  IMAD R0, R3, UR5, R0 ;  /* 0x0000000503007c24 */ /* 0x000fe4000f8e0200 */
[----:B0-----:R-:W-:-:S02]  /*1ba10*/  VIADD R2, R22, 0x18400 ;  /* 0x0001840016027836 */ /* 0x001fc40000000000 */
[----:B------:R-:W-:-:S03]  /*1ba20*/  IMAD.IADD R0, R5, 0x1, R0 ;  /* 0x0000000105007824 */ /* 0x000fc600078e0200 */
[----:B------:R-:W-:Y:S02]  /*1ba30*/  LOP3.LUT P0, RZ, R2, 0x3ff, RZ, 0xc0, !PT ;  /* 0x000003ff02ff7812 */ /* 0x000fe4000780c0ff */
[----:B------:R2:W-:Y:S11]  /*1ba40*/  STL [R1+0x8], R0 ;  /* 0x0000080001007387 */ /* 0x0005f60000100800 */
[----:B--2---:R-:W-:Y:S05]  /*1ba50*/  @!P0 BRA `(.L_x_5433) ;  /* 0x0000000000408947 */ /* 0x004fea0003800000 */
        /* <DEDUP_REMOVED lines=16> */
.L_x_5433:
[----:B------:R-:W-:Y:S05]  /*1bb60*/  BSYNC B6 ;  /* 0x0000000000067941 */ /* 0x000fea0003800000 */
.L_x_5432:
[----:B------:R-:W2:Y:S01]  /*1bb70*/  LDL.LU R0, [R1+0x8] ;  /* 0x0000080001007983 */ /* 0x000ea20000300800 */
[----:B------:R-:W-:Y:S01]  /*1bb80*/  ULDC.64 UR4, c[0x0][0x2d8] ;  /* 0x0000b60000047ab9 */ /* 0x000fe20000000a00 */
[----:B------:R-:W0:Y:S02]  /*1bb90*/  LDC R7, c[0x0][0x448] ;  /* 0x00011200ff077b82 */ /* 0x000e240000000800 */
[----:B------:R-:W2:Y:S04]  /*1bba0*/  LDL.LU.64 R2, [R1+0x18] ;  /* 0x0000180001027983 */ /* 0x000ea80000300a00 */
[----:B------:R-:W3:Y:S04]  /*1bbb0*/  LDL.LU R20, [R1+0x14] ;  /* 0x0000140001147983 */ /* 0x000ee80000300800 */
[----:B------:R-:W4:Y:S04]  /*1bbc0*/  LDL.LU R21, [R1] ;  /* 0x0000000001157983 */ /* 0x000f280000300800 */
[----:B------:R0:W5:Y:S02]  /*1bbd0*/  LDL R8, [R1+0x4] ;  /* 0x0000040001087983 */ /* 0x0001640000100800 */
[----:B0-----:R-:W-:-:S13]  /*1bbe0*/  ISETP.NE.AND P0, PT, R7, 0x1, PT ;  /* 0x000000010700780c */ /* 0x001fda0003f05270 */
[----:B------:R-:W0:Y:S01]  /*1bbf0*/  @P0 LDC R6, c[0x0][0x44c] ;  /* 0x00011300ff060b82 */ /* 0x000e220000000800 */
        /* <DEDUP_REMOVED lines=9> */
[----:B------:R-:W-:-:S03]  /*1bc90*/  ULDC.64 UR4, c[0x0][0x2d0] ;  /* 0x0000b40000047ab9 */ /* 0x000fc60000000a00 */
[----:B------:R-:W-:Y:S02]  /*1bca0*/  IADD3 R3, R3, R0, RZ ;  /* 0x0000000003037210 */ /* 0x000fe40007ffe0ff */
[----:B------:R-:W4:Y:S01]  /*1bcb0*/  @P0 LDC R0, c[0x0][0x450] ;  /* 0x00011400ff000b82 */ /* 0x000f220000000800 */
[----:B--2---:R-:W-:-:S04]  /*1bcc0*/  LOP3.LUT R20, R20, 0x7f, RZ, 0xc0, !PT ;  /* 0x0000007f14147812 */ /* 0x004fc800078ec0ff */
[----:B------:R-:W-:Y:S02]  /*1bcd0*/  SHF.R.U32.HI R21, RZ, 0x3, R20 ;  /* 0x00000003ff157819 */ /* 0x000fe40000011614 */
[----:B------:R-:W2:Y:S02]  /*1bce0*/  S2R R20, SR_TID.X ;  /* 0x0000000000147919 */ /* 0x000ea40000002100 */
[----:B--2---:R-:W-:-:S05]  /*1bcf0*/  IMAD.SHL.U32 R20, R20, 0x10, RZ ;  /* 0x0000001014147824 */ /* 0x004fca00078e00ff */
[----:B------:R-:W-:-:S05]  /*1bd00*/  LOP3.LUT R20, R21, 0x70, R20, 0xf8, !PT ;  /* 0x0000007015147812 */ /* 0x000fca00078ef814 */
[----:B------:R-:W-:Y:S02]  /*1bd10*/  IMAD R5, R17, 0x80, R20 ;  /* 0x0000008011057824 */ /* 0x000fe400078e0214 */
[----:B------:R2:W5:Y:S02]  /*1bd20*/  LDL R20, [R1+0xc] ;  /* 0x00000c0001147983 */ /* 0x0005640000100800 */
        /* <DEDUP_REMOVED lines=16> */
[----:B------:R-:W-:Y:S01]  /*1be30*/  ULDC.64 UR4, c[0x0][0x280] ;  /* 0x0000a00000047ab9 */ /* 0x000fe20000000a00 */
[----:B---3--:R-:W-:Y:S02]  /*1be40*/  SHF.L.U32 R9, R9, 0x3, RZ ;  /* 0x0000000309097819 */ /* 0x008fe400000006ff */
[----:B------:R-:W-:Y:S01]  /*1be50*/  IMAD.IADD R4, R3, 0x1, R4 ;  /* 0x0000000103047824 */ /* 0x000fe200078e0204 */
[C---:B------:R-:W-:Y:S01]  /*1be60*/  LEA R0, P0, R2.reuse, UR4, 0x1 ;  /* 0x0000000402007c11 */ /* 0x040fe2000f8008ff */
[----:B------:R-:W-:Y:S01]  /*1be70*/  ULDC UR4, c[0x0][0x2b8] ;  /* 0x0000ae0000047ab9 */ /* 0x000fe20000000800 */
[----:B------:R-:W-:Y:S02]  /*1be80*/  LOP3.LUT R9, R9, 0x38, RZ, 0xc0, !PT ;  /* 0x0000003809097812 */ /* 0x000fe400078ec0ff */
[----:B------:R-:W-:Y:S01]  /*1be90*/  LEA.HI.X R4, R2, UR5, R4, 0x1, P0 ;  /* 0x0000000502047c11 */ /* 0x000fe200080f0c04 */
[----:B------:R-:W-:Y:S01]  /*1bea0*/  UMOV UR5, 0xffffffff ;  /* 0xffffffff00057882 */ /* 0x000fe20000000000 */
[----:B0-----:R-:W-:-:S02]  /*1beb0*/  LOP3.LUT R21, R21, 0x7f, RZ, 0xc0, !PT ;  /* 0x0000007f15157812 */ /* 0x001fc400078ec0ff */
[----:B------:R-:W-:Y:S02]  /*1bec0*/  ISETP.GE.AND P1, PT, R9, UR4, PT ;  /* 0x0000000409007c0c */ /* 0x000fe4000bf26270 */
[----:B------:R-:W-:Y:S01]  /*1bed0*/  SHF.R.U32.HI R10, RZ, 0x3, R21 ;  /* 0x00000003ff0a7819 */ /* 0x000fe20000011615 */
[----:B--2---:R-:W-:Y:S10]  /*1bee0*/  BRA.DIV UR5, `(.L_x_5434) ;  /* 0x0000005e05447947 */ /* 0x004ff4000b800000 */
[----:B------:R-:W0:Y:S01]  /*1bef0*/  SHFL.IDX PT, R3, R0, RZ, 0x181f ;  /* 0x00181fff00037589 */ /* 0x000e2200000e0000 */
[----:B-----5:R-:W-:Y:S02]  /*1bf00*/  IMAD R5, R20, R7, RZ ;  /* 0x0000000714057224 */ /* 0x020fe400078e02ff */
[----:B------:R-:W-:Y:S01]  /*1bf10*/  IMAD R17, R17, 0x80, R10 ;  /* 0x0000008011117824 */ /* 0x000fe200078e020a */
[----:B------:R-:W2:Y:S03]  /*1bf20*/  SHFL.IDX PT, R2, R4, RZ, 0x181f ;  /* 0x00181fff04027589 */ /* 0x000ea600000e0000 */
[C---:B------:R-:W-:Y:S01]  /*1bf30*/  VIADD R6, R17.reuse, 0x10 ;  /* 0x0000001011067836 */ /* 0x040fe20000000000 */
[----:B------:R-:W-:-:S13]  /*1bf40*/  ISETP.GE.AND P0, PT, R17, R5, PT ;  /* 0x000000051100720c */ /* 0x000fda0003f06270 */
[----:B0-----:R-:W-:-:S05]  /*1bf50*/  @!P0 LEA R3, P2, R9, R3, 0x1 ;  /* 0x0000000309038211 */ /* 0x001fca00078408ff */
[----:B--2---:R-:W-:-:S05]  /*1bf60*/  @!P0 IMAD.X R2, RZ, RZ, R2, P2 ;  /* 0x000000ffff028224 */ /* 0x004fca00010e0602 */
        /* <DEDUP_REMOVED lines=15> */
[----:B------:R-:W-:Y:S02]  /*1c060*/  ISETP.GE.AND P0, PT, R6, R5, PT ;  /* 0x000000050600720c */ /* 0x000fe40003f06270 */
[----:B------:R-:W-:Y:S01]  /*1c070*/  IADD3 R6, R17, 0x30, RZ ;  /* 0x0000003011067810 */ /* 0x000fe20007ffe0ff */
        /* <DEDUP_REMOVED lines=41> */
[----:B------:R-:W3:Y:S04]  /*1c310*/  SHFL.IDX PT, R4, R4, 0x7, 0x181f ;  /* 0x00f81f0004047f89 */ /* 0x000ee800000e0000 */
[----:B------:R-:W4:Y:S01]  /*1c320*/  SHFL.IDX PT, R0, R0, 0x7, 0x181f ;  /* 0x00f81f0000007f89 */ /* 0x000f2200000e0000 */
[----:B0-----:R-:W-:-:S04]  /*1c330*/  @!P0 LEA R3, P2, R9, R3, 0x1 ;  /* 0x0000000309038211 */ /* 0x001fc800078408ff */
[----:B--2---:R-:W-:-:S04]  /*1c340*/  @!P0 IADD3.X R2, RZ, R2, RZ, P2, !PT ;  /* 0x00000002ff028210 */ /* 0x004fc800017fe4ff */
[----:B------:R-:W-:-:S04]  /*1c350*/  @!P0 LOP3.LUT R3, R3, R2, RZ, 0x3c, !PT ;  /* 0x0000000203038212 */ /* 0x000fc800078e3cff */
[----:B------:R-:W-:-:S04]  /*1c360*/  @!P0 LOP3.LUT R2, R3, R2, RZ, 0x3c, !PT ;  /* 0x0000000203028212 */ /* 0x000fc800078e3cff */
[----:B------:R-:W-:-:S05]  /*1c370*/  @!P0 LOP3.LUT R3, R3, R2, RZ, 0x3c, !PT ;  /* 0x0000000203038212 */ /* 0x000fca00078e3cff */
[----:B---34-:R2:W-:Y:S02]  /*1c380*/  @!P0 LDGSTS.E.BYPASS.LTC128B.128 [R8+0x1b400], desc[UR42][R2.64], !P1 ;  /* 0x1b40000002088fae */ /* 0x0185e4000c901d6a */
.L_x_5622:
[----:B------:R-:W-:-:S05]  /*1c390*/  VIADD R17, R17, 0x70 ;  /* 0x0000007011117836 */ /* 0x000fca0000000000 */
[----:B------:R-:W-:-:S13]  /*1c3a0*/  ISETP.GE.AND P0, PT, R17, R5, PT ;  /* 0x000000051100720c */ /* 0x000fda0003f06270 */
[----:B0-2---:R-:W-:-:S05]  /*1c3b0*/  @!P0 LEA R2, P2, R9, R0, 0x1 ;  /* 0x0000000009028211 */ /* 0x005fca00078408ff */
[----:B------:R-:W-:-:S05]  /*1c3c0*/  @!P0 IMAD.X R3, RZ, RZ, R4, P2 ;  /* 0x000000ffff038224 */ /* 0x000fca00010e0604 */
[----:B------:R-:W-:Y:S01]  /*1c3d0*/  @!PT LDS RZ, [RZ] ;  /* 0x00000000fffff984 */ /* 0x000fe20000000800 */
[----:B------:R-:W-:Y:S01]  /*1c3e0*/  @!PT LDS RZ, [RZ] ;  /* 0x00000000fffff984 */ /* 0x000fe20000000800 */
[----:B------:R-:W-:Y:S01]  /*1c3f0*/  @!PT LDS RZ, [RZ] ;  /* 0x00000000fffff984 */ /* 0x000fe20000000800 */
[----:B------:R0:W-:Y:S01]  /*1c400*/  @!P0 LDGSTS.E.BYPASS.LTC128B.128 [R8+0x1bc00], desc[UR42][R2.64], !P1 ;  /* 0x1bc0000002088fae */ /* 0x0001e2000c901d6a */
[----:B------:R-:W-:Y:S01]  /*1c410*/  PLOP3.LUT P0, PT, PT, PT, PT, 0x80, 0x0 ;  /* 0x000000000000781c */ /* 0x000fe20003f0f070 */
[----:B------:R-:W-:-:S12]  /*1c420*/  NOP ;  /* 0x0000000000007918 */ /* 0x000fd80000000000 */
.L_x_5435:
        /* <DEDUP_REMOVED lines=18> */
.L_x_5623:
[----:B------:R-:W-:Y:S05]  /*1c550*/  BSYNC B0 ;  /* 0x0000000000007941 */ /* 0x000fea0003800000 */
.L_x_5436:
[----:B------:R-:W-:-:S05]  /*1c560*/  IMAD.U32 R0, RZ, RZ, UR38 ;  /* 0x00000026ff007e24 */ /* 0x000fca000f8e00ff */
[----:B------:R-:W-:-:S13]  /*1c570*/  ISETP.NE.AND P0, PT, R0, 0x3, PT ;  /* 0x000000030000780c */ /* 0x000fda0003f05270 */
[----:B------:R-:W-:Y:S05]  /*1c580*/  @!P0 BRA `(.L_x_5438) ;  /* 0x0000000000048947 */ /* 0x000fea0003800000 */
[----:B------:R-:W-:Y:S01]  /*1c590*/  BPT.TRAP 0x1 ;  /* 0x000000040000795c */ /* 0x000fe20000300000 */
.L_x_5438:
[----:B0-----:R-:W-:Y:S01]  /*1c5a0*/  SHF.L.U32 R3, R26, 0x1f, RZ ;  /* 0x0000001f1a037819 */ /* 0x001fe200000006ff */
[----:B------:R-:W-:Y:S03]  /*1c5b0*/  BSSY B0, `(.L_x_5439) ;  /* 0x0000003000007945 */ /* 0x000fe60003800000 */
[----:B------:R-:W0:Y:S02]  /*1c5c0*/  SYNCS.PHASECHK.TRANS64.TRYWAIT P0, [R32+URZ+0x22860], R3 ;  /* 0x02286003200075a7 */ /* 0x000e24000800017f */
[----:B0-----:R-:W-:Y:S05]  /*1c5d0*/  @!P0 BRA `(.L_x_5440) ;  /* 0x0000006000408947 */ /* 0x001fea0003800000 */
.L_x_5624:
[----:B------:R-:W-:Y:S05]  /*1c5e0*/  BSYNC B0 ;  /* 0x0000000000007941 */ /* 0x000fea0003800000 */
.L_x_5439:
[----:B------:R-:W2:Y:S01]  /*1c5f0*/  LDL.LU R0, [R1+0x28] ;  /* 0x0000280001007983 */ /* 0x000ea20000300800 */
[----:B------:R-:W-:Y:S01]  /*1c600*/  ULDC.64 UR4, c[0x0][0x328] ;  /* 0x0000ca0000047ab9 */ /* 0x000fe20000000a00 */
[----:B------:R-:W-:Y:S02]  /*1c610*/  ULDC.64 UR6, c[0x0][0x318] ;  /* 0x0000c60000067ab9 */ /* 0x000fe40000000a00 */
[----:B------:R-:W3:Y:S01]  /*1c620*/  LDL.LU R4, [R1+0x2c] ;  /* 0x00002c0001047983 */ /* 0x000ee20000300800 */
[----:B0-----:R-:W-:-:S04]  /*1c630*/  IMAD.WIDE.U32 R2, R37, UR4, RZ ;  /* 0x0000000425027c25 */ /* 0x001fc8000f8e00ff */
[----:B--2---:R-:W-:-:S04]  /*1c640*/  IMAD R0, R0, UR4, RZ ;  /* 0x0000000400007c24 */ /* 0x004fc8000f8e02ff */
[----:B------:R-:W-:Y:S01]  /*1c650*/  IMAD R5, R37, UR5, R0 ;  /* 0x0000000525057c24 */ /* 0x000fe2000f8e0200 */
[----:B------:R-:W-:-:S03]  /*1c660*/  ULDC.64 UR4, c[0x0][0x338] ;  /* 0x0000ce0000047ab9 */ /* 0x000fc60000000a00 */
[----:B------:R-:W-:Y:S02]  /*1c670*/  IMAD.IADD R3, R3, 0x1, R5 ;  /* 0x0000000103037824 */ /* 0x000fe400078e0205 */
[----:B---3--:R-:W-:Y:S02]  /*1c680*/  IMAD R5, R4, UR4, RZ ;  /* 0x0000000404057c24 */ /* 0x008fe4000f8e02ff */
        /* <DEDUP_REMOVED lines=15> */
[----:B------:R-:W2:Y:S01]  /*1c780*/  SHFL.IDX PT, R14, R5, RZ, 0x181f ;  /* 0x00181fff050e7589 */ /* 0x000ea200000e0000 */
[----:B------:R-:W-:Y:S02]  /*1c790*/  ISETP.NE.U32.AND P3, PT, R7, 0x1, PT ;  /* 0x000000010700780c */ /* 0x000fe40003f65070 */
[----:B------:R-:W-:Y:S01]  /*1c7a0*/  LOP3.LUT P1, RZ, R35, 0x4, RZ, 0xc0, !PT ;  /* 0x0000000423ff7812 */ /* 0x000fe2000782c0ff */
        /* <DEDUP_REMOVED lines=41> */
[----:B------:R-:W-:Y:S04]  /*1ca40*/  SHFL.IDX PT, R14, R5, 0x4, 0x181f ;  /* 0x00981f00050e7f89 */ /* 0x000fe800000e0000 */
[----:B0-----:R-:W0:Y:S02]  /*1ca50*/  SHFL.IDX PT, R3, R6, 0x3, 0x181f ;  /* 0x00781f0006037f89 */ /* 0x001e2400000e0000 */
[----:B0-----:R-:W-:Y:S02]  /*1ca60*/  IADD3.X R9, RZ, R3, RZ, P4, !PT ;  /* 0x00000003ff097210 */ /* 0x001fe400027fe4ff */
[C---:B------:R-:W-:Y:S01]  /*1ca70*/  ISETP.LT.OR P4, PT, R33.reuse, 0x31, P3 ;  /* 0x000000312100780c */ /* 0x040fe20001f81670 */
[----:B------:R-:W0:Y:S04]  /*1ca80*/  SHFL.IDX PT, R3, R6, 0x4, 0x181f ;  /* 0x00981f0006037f89 */ /* 0x000e2800000e0000 */
[----:B------:R-:W2:Y:S08]  /*1ca90*/  SHFL.IDX PT, R6, R6, 0x5, 0x181f ;  /* 0x00b81f0006067f89 */ /* 0x000eb000000e0000 */
        /* <DEDUP_REMOVED lines=8> */
[----:B------:R3:W4:Y:S02]  /*1cb20*/  SHFL.IDX PT, R14, R5, 0x5, 0x181f ;  /* 0x00b81f00050e7f89 */ /* 0x00072400000e0000 */
        /* <DEDUP_REMOVED lines=9> */
.L_x_5638:
[C---:B------:R-:W-:Y:S02]  /*1cbc0*/  ISETP.LT.OR P3, PT, R33.reuse, 0x51, P3 ;  /* 0x000000512100780c */ /* 0x040fe40001f61670 */
[C---:B------:R-:W-:Y:S02]  /*1cbd0*/  ISETP.LT.OR P2, PT, R33.reuse, 0x51, !P2 ;  /* 0x000000512100780c */ /* 0x040fe40005741670 */
[C---:B------:R-:W-:Y:S02]  /*1cbe0*/  ISETP.LT.OR P1, PT, R33.reuse, 0x51, !P1 ;  /* 0x000000512100780c */ /* 0x040fe40004f21670 */
[----:B0--3--:R-:W-:Y:S02]  /*1cbf0*/  IADD3 R2, P4, R14, R0, RZ ;  /* 0x000000000e027210 */ /* 0x009fe40007f9e0ff */
        /* <DEDUP_REMOVED lines=11> */
.L_x_5442:
        /* <DEDUP_REMOVED lines=11> */
.L_x_5443:
[----:B------:R-:W2:Y:S01]  /*1cd60*/  LDL.LU R2, [R1+0x20] ;  /* 0x0000200001027983 */ /* 0x000ea20000300800 */
[----:B------:R0:W-:Y:S01]  /*1cd70*/  SYNCS.ARRIVE.TRANS64.A1T0 RZ, [R32+URZ+0x22850], RZ ;  /* 0x022850ff20ff79a7 */ /* 0x0001e2000810003f */
[----:B------:R-:W-:Y:S01]  /*1cd80*/  BSSY B0, `(.L_x_5444) ;  /* 0x00000dc000007945 */ /* 0x000fe20003800000 */
[----:B--2---:R-:W-:-:S05]  /*1cd90*/  VIADD R10, R2, 0xfffffffe ;  /* 0xfffffffe020a7836 */ /* 0x004fca0000000000 */
[----:B------:R-:W-:-:S13]  /*1cda0*/  ISETP.GE.AND P0, PT, R10, R30, PT ;  /* 0x0000001e0a00720c */ /* 0x000fda0003f06270 */
[----:B0-----:R-:W-:Y:S05]  /*1cdb0*/  @!P0 BRA `(.L_x_5445) ;  /* 0x0000000c00608947 */ /* 0x001fea0003800000 */
.L_x_5458:
[----:B0-----:R-:W0:Y:S01]  /*1cdc0*/  S2R R2, SR_TID.X ;  /* 0x0000000000027919 */ /* 0x001e220000002100 */
[----:B------:R-:W2:Y:S01]  /*1cdd0*/  LDC R8, c[0x0][0x430] ;  /* 0x00010c00ff087b82 */ /* 0x000ea20000000800 */
[----:B------:R-:W-:Y:S01]  /*1cde0*/  IMAD R9, R10, 0x60, R31 ;  /* 0x000000600a097824 */ /* 0x000fe200078e021f */
[----:B---3--:R-:W3:Y:S01]  /*1cdf0*/  S2R R4, SR_TID.X ;  /* 0x0000000000047919 */ /* 0x008ee20000002100 */
[----:B------:R-:W-:Y:S01]  /*1ce00*/  VIADD R25, R25, 0x1 ;  /* 0x0000000119197836 */ /* 0x000fe20000000000 */
[----:B--2---:R-:W-:Y:S02]  /*1ce10*/  ISETP.NE.AND P0, PT, R8, 0x1, PT ;  /* 0x000000010800780c */ /* 0x004fe40003f05270 */
[----:B0-----:R-:W-:Y:S01]  /*1ce20*/  LOP3.LUT R2, R2, 0x7f, RZ, 0xc0, !PT ;  /* 0x0000007f02027812 */ /* 0x001fe200078ec0ff */
[----:B---3--:R-:W-:-:S03]  /*1ce30*/  IMAD.SHL.U32 R4, R4, 0x10, RZ ;  /* 0x0000001004047824 */ /* 0x008fc600078e00ff */
[----:B------:R-:W-:-:S07]  /*1ce40*/  SHF.R.U32.HI R2, RZ, 0x3, R2 ;  /* 0x00000003ff027819 */ /* 0x000fce0000011602 */
[----:B------:R-:W0:Y:S01]  /*1ce50*/  @P0 LDC R3, c[0x0][0x438] ;  /* 0x00010e00ff030b82 */ /* 0x000e220000000800 */
[----:B------:R-:W-:-:S04]  /*1ce60*/  LOP3.LUT R4, R2, 0x70, R4, 0xf8, !PT ;  /* 0x0000007002047812 */ /* 0x000fc800078ef804 */
[----:B------:R-:W-:-:S03]  /*1ce70*/  ISETP.GT.U32.AND P1, PT, R4, 0x5f, PT ;  /* 0x0000005f0400780c */ /* 0x000fc60003f24070 */
[----:B------:R-:W2:Y:S01]  /*1ce80*/  @P0 LDC R2, c[0x0][0x434] ;  /* 0x00010d00ff020b82 */ /* 0x000ea20000000800 */
[----:B------:R-:W-:-:S05]  /*1ce90*/  IMAD.IADD R9, R4, 0x1, R9 ;  /* 0x0000000104097824 */ /* 0x000fca00078e0209 */
[----:B------:R-:W-:-:S04]  /*1cea0*/  MOV R11, R9 ;  /* 0x00000009000b7202 */ /* 0x000fc80000000f00 */
[----:B------:R-:W3:Y:S08]  /*1ceb0*/  @!P1 LDC.64 R4, c[0x0][0x428] ;  /* 0x00010a00ff049b82 */ /* 0x000ef00000000a00 */
[----:B----4-:R-:W4:Y:S01]  /*1cec0*/  @!P1 LDC.64 R6, c[0x0][0x418] ;  /* 0x00010600ff069b82 */ /* 0x010f220000000a00 */
[----:B--2---:R-:W-:-:S05]  /*1ced0*/  @P0 IMAD.HI.U32 R2, R9, R2, RZ ;  /* 0x0000000209020227 */ /* 0x004fca00078e00ff */
[----:B0-----:R-:W-:-:S04]  /*1cee0*/  @P0 SHF.R.U32.HI R11, RZ, R3, R2 ;  /* 0x00000003ff0b0219 */ /* 0x001fc80000011602 */
[----:B------:R-:W-:Y:S01]  /*1cef0*/  @!P1 SHF.R.S32.HI R3, RZ, 0x1f, R11 ;  /* 0x0000001fff039819 */ /* 0x000fe2000001140b */
[----:B---3--:R-:W-:-:S04]  /*1cf00*/  @!P1 IMAD R2, R34, R4, RZ ;  /* 0x0000000422029224 */ /* 0x008fc800078e02ff */
[----:B------:R-:W-:Y:S02]  /*1cf10*/  @!P1 IMAD R5, R28, R5, R2 ;  /* 0x000000051c059224 */ /* 0x000fe400078e0202 */
[----:B------:R-:W-:-:S04]  /*1cf20*/  @!P1 IMAD.MOV.U32 R2, RZ, RZ, R11 ;  /* 0x000000ffff029224 */ /* 0x000fc800078e000b */
[----:B------:R-:W-:-:S04]  /*1cf30*/  @!P1 IMAD.WIDE.U32 R2, R28, R4, R2 ;  /* 0x000000041c029225 */ /* 0x000fc800078e0002 */
[----:B------:R-:W-:Y:S01]  /*1cf40*/  @!P1 IMAD.IADD R5, R5, 0x1, R3 ;  /* 0x0000000105059824 */ /* 0x000fe200078e0203 */
[C---:B----4-:R-:W-:Y:S01]  /*1cf50*/  @!P1 LEA R6, P0, R2.reuse, R6, 0x2 ;  /* 0x0000000602069211 */ /* 0x050fe200078010ff */
[----:B------:R-:W-:Y:S02]  /*1cf60*/  IMAD.MOV.U32 R4, RZ, RZ, RZ ;  /* 0x000000ffff047224 */ /* 0x000fe400078e00ff */
[----:B------:R-:W-:Y:S01]  /*1cf70*/  IMAD.U32 R12, RZ, RZ, UR38 ;  /* 0x00000026ff0c7e24 */ /* 0x000fe2000f8e00ff */
[----:B------:R-:W-:Y:S02]  /*1cf80*/  @!P1 LEA.HI.X R7, R2, R7, R5, 0x2, P0 ;  /* 0x0000000702079211 */ /* 0x000fe400000f1405 */
[----:B------:R-:W-:-:S03]  /*1cf90*/  ISETP.NE.AND P0, PT, R25, 0x2, PT ;  /* 0x000000021900780c */ /* 0x000fc60003f05270 */
[----:B------:R0:W5:Y:S01]  /*1cfa0*/  @!P1 LDG.E R4, desc[UR42][R6.64] ;  /* 0x0000002a06049981 */ /* 0x000162000c1e1900 */
[----:B------:R-:W-:Y:S02]  /*1cfb0*/  ISETP.NE.AND P1, PT, R12, 0x3, PT ;  /* 0x000000030c00780c */ /* 0x000fe40003f25270 */
[----:B------:R-:W-:Y:S01]  /*1cfc0*/  SEL R3, RZ, 0x1, P0 ;  /* 0x00000001ff037807 */ /* 0x000fe20000000000 */
[----:B------:R-:W-:Y:S01]  /*1cfd0*/  IMAD.MOV R5, RZ, RZ, -R11 ;  /* 0x000000ffff057224 */ /* 0x000fe200078e0a0b */
[----:B------:R-:W-:Y:S05]  /*1cfe0*/  YIELD ;  /* 0x0000000000007946 */ /* 0x000fea0003800000 */
[----:B------:R-:W-:-:S02]  /*1cff0*/  LOP3.LUT R26, R26, R3, RZ, 0x3c, !PT ;  /* 0x000000031a1a7212 */ /* 0x000fc400078e3cff */
[----:B------:R-:W-:Y:S01]  /*1d000*/  MOV R3, R10 ;  /* 0x0000000a00037202 */ /* 0x000fe20000000f00 */
[----:B------:R-:W-:Y:S01]  /*1d010*/  IMAD R5, R8, R5, R9 ;  /* 0x0000000508057224 */ /* 0x000fe200078e0209 */
[----:B------:R-:W-:Y:S01]  /*1d020*/  SEL R25, R25, RZ, P0 ;  /* 0x000000ff19197207 */ /* 0x000fe20000000000 */
[----:B------:R-:W-:Y:S01]  /*1d030*/  VIADD R10, R10, 0xffffffff ;  /* 0xffffffff0a0a7836 */ /* 0x000fe20000000000 */
[----:B------:R-:W-:Y:S01]  /*1d040*/  ISETP.GT.AND P2, PT, R3, R30, PT ;  /* 0x0000001e0300720c */ /* 0x000fe20003f44270 */
[----:B0-----:R-:W-:-:S12]  /*1d050*/  @!P1 BRA `(.L_x_5446) ;  /* 0x0000000000049947 */ /* 0x001fd80003800000 */
[----:B------:R-:W-:Y:S01]  /*1d060*/  BPT.TRAP 0x1 ;  /* 0x000000040000795c */ /* 0x000fe20000300000 */
.L_x_5446:
[----:B------:R-:W-:Y:S01]  /*1d070*/  IMAD R6, R25, 0x8, R22 ;  /* 0x0000000819067824 */ /* 0x000fe200078e0216 */
[----:B------:R-:W-:Y:S01]  /*1d080*/  SHF.L.U32 R21, R26, 0x1f, RZ ;  /* 0x0000001f1a157819 */ /* 0x000fe200000006ff */
[----:B------:R-:W-:Y:S01]  /*1d090*/  BSSY B1, `(.L_x_5447) ;  /* 0x0000004000017945 */ /* 0x000fe20003800000 */
[----:B------:R-:W-:Y:S02]  /*1d0a0*/  SHF.R.S32.HI R17, RZ, 0x1f, R5 ;  /* 0x0000001fff117819 */ /* 0x000fe40000011405 */
[----:B------:R-:W0:Y:S02]  /*1d0b0*/  SYNCS.PHASECHK.TRANS64.TRYWAIT P0, [R6+URZ+0x22840], R21 ;  /* 0x02284015060075a7 */ /* 0x000e24000800017f */
[----:B0-----:R-:W-:Y:S05]  /*1d0c0*/  @!P0 BRA `(.L_x_5448) ;  /* 0x0000005c00e08947 */ /* 0x001fea0003800000 */
.L_x_5639:
[----:B------:R-:W-:Y:S05]  /*1d0d0*/  BSYNC B1 ;  /* 0x0000000000017941 */ /* 0x000fea0003800000 */
.L_x_5447:
        /* <DEDUP_REMOVED lines=21> */
[----:B------:R-:W2:Y:S01]  /*1d230*/  SHFL.IDX PT, R2, R8, RZ, 0x181f ;  /* 0x00181fff08027589 */ /* 0x000ea200000e0000 */
[----:B------:R-:W-:-:S03]  /*1d240*/  IMAD R7, R7, 0x2, R22 ;  /* 0x0000000207077824 */ /* 0x000fc600078e0216 */
[----:B------:R-:W3:Y:S01]  /*1d250*/  SHFL.IDX PT, R3, R9, RZ, 0x181f ;  /* 0x00181fff09037589 */ /* 0x000ee200000e0000 */
[----:B--2---:R-:W-:-:S05]  /*1d260*/  IADD3 R2, P0, R2, R0, RZ ;  /* 0x0000000002027210 */ /* 0x004fca0007f1e0ff */
[----:B---3--:R-:W-:-:S05]  /*1d270*/  IMAD.X R3, RZ, RZ, R3, P0 ;  /* 0x000000ffff037224 */ /* 0x008fca00000e0603 */
[----:B------:R-:W-:Y:S01]  /*1d280*/  @!PT LDS RZ, [RZ] ;  /* 0x00000000fffff984 */ /* 0x000fe20000000800 */
[----:B------:R2:W-:Y:S04]  /*1d290*/  LDGSTS.E.BYPASS.LTC128B.128 [R7+0x1c400], desc[UR42][R2.64], !P1 ;  /* 0x1c40000002077fae */ /* 0x0005e8000c901d6a */
[----:B--2---:R-:W2:Y:S04]  /*1d2a0*/  SHFL.IDX PT, R2, R8, 0x1, 0x181f ;  /* 0x00381f0008027f89 */ /* 0x004ea800000e0000 */
[----:B------:R-:W3:Y:S01]  /*1d2b0*/  SHFL.IDX PT, R3, R9, 0x1, 0x181f ;  /* 0x00381f0009037f89 */ /* 0x000ee200000e0000 */
[----:B--2---:R-:W-:-:S04]  /*1d2c0*/  IADD3 R2, P0, R2, R0, RZ ;  /* 0x0000000002027210 */ /* 0x004fc80007f1e0ff */
[----:B---3--:R-:W-:-:S05]  /*1d2d0*/  IADD3.X R3, RZ, R3, RZ, P0, !PT ;  /* 0x00000003ff037210 */ /* 0x008fca00007fe4ff */
[----:B------:R2:W-:Y:S04]  /*1d2e0*/  LDGSTS.E.BYPASS.LTC128B.128 [R7+0x1cc00], desc[UR42][R2.64], !P1 ;  /* 0x1cc0000002077fae */ /* 0x0005e8000c901d6a */
[----:B--2---:R-:W2:Y:S04]  /*1d2f0*/  SHFL.IDX PT, R2, R8, 0x2, 0x181f ;  /* 0x00581f0008027f89 */ /* 0x004ea800000e0000 */
[----:B------:R-:W3:Y:S01]  /*1d300*/  SHFL.IDX PT, R3, R9, 0x2, 0x181f ;  /* 0x00581f0009037f89 */ /* 0x000ee200000e0000 */
[----:B--2---:R-:W-:-:S05]  /*1d310*/  IADD3 R2, P0, R2, R0, RZ ;  /* 0x0000000002027210 */ /* 0x004fca0007f1e0ff */
[----:B---3--:R-:W-:-:S05]  /*1d320*/  IMAD.X R3, RZ, RZ, R3, P0 ;  /* 0x000000ffff037224 */ /* 0x008fca00000e0603 */
[----:B------:R2:W-:Y:S04]  /*1d330*/  LDGSTS.E.BYPASS.LTC128B.128 [R7+0x1d400], desc[UR42][R2.64], !P1 ;  /* 0x1d40000002077fae */ /* 0x0005e8000c901d6a */
[----:B--2---:R-:W2:Y:S04]  /*1d340*/  SHFL.IDX PT, R2, R8, 0x3, 0x181f ;  /* 0x00781f0008027f89 */ /* 0x004ea800000e0000 */
[----:B------:R-:W3:Y:S01]  /*1d350*/  SHFL.IDX PT, R3, R9, 0x3, 0x181f ;  /* 0x00781f0009037f89 */ /* 0x000ee200000e0000 */
[----:B--2---:R-:W-:-:S05]  /*1d360*/  IADD3 R2, P0, R2, R0, RZ ;  /* 0x0000000002027210 */ /* 0x004fca0007f1e0ff */
[----:B---3--:R-:W-:-:S05]  /*1d370*/  IMAD.X R3, RZ, RZ, R3, P0 ;  /* 0x000000ffff037224 */ /* 0x008fca00000e0603 */
[----:B------:R2:W-:Y:S04]  /*1d380*/  LDGSTS.E.BYPASS.LTC128B.128 [R7+0x1dc00], desc[UR42][R2.64], !P1 ;  /* 0x1dc0000002077fae */ /* 0x0005e8000c901d6a */
[----:B--2---:R-:W2:Y:S04]  /*1d390*/  SHFL.IDX PT, R2, R8, 0x4, 0x181f ;  /* 0x00981f0008027f89 */ /* 0x004ea800000e0000 */
[----:B------:R-:W3:Y:S04]  /*1d3a0*/  SHFL.IDX PT, R3, R9, 0x4, 0x181f ;  /* 0x00981f0009037f89 */ /* 0x000ee800000e0000 */
[----:B------:R-:W4:Y:S01]  /*1d3b0*/  SHFL.IDX PT, R9, R9, 0x5, 0x181f ;  /* 0x00b81f0009097f89 */ /* 0x000f2200000e0000 */
[----:B--2---:R-:W-:-:S05]  /*1d3c0*/  IADD3 R2, P0, R2, R0, RZ ;  /* 0x0000000002027210 */ /* 0x004fca0007f1e0ff */
[----:B---3--:R-:W-:-:S05]  /*1d3d0*/  IMAD.X R3, RZ, RZ, R3, P0 ;  /* 0x000000ffff037224 */ /* 0x008fca00000e0603 */
[----:B------:R2:W-:Y:S04]  /*1d3e0*/  LDGSTS.E.BYPASS.LTC128B.128 [R7+0x1e400], desc[UR42][R2.64], !P1 ;  /* 0x1e40000002077fae */ /* 0x0005e8000c901d6a */
[----:B--2-4-:R2:W3:Y:S02]  /*1d3f0*/  SHFL.IDX PT, R2, R8, 0x5, 0x181f ;  /* 0x00b81f0008027f89 */ /* 0x0144e400000e0000 */
.L_x_5653:
[----:B---3--:R-:W-:-:S05]  /*1d400*/  IADD3 R2, P0, R2, R0, RZ ;  /* 0x0000000002027210 */ /* 0x008fca0007f1e0ff */
[----:B------:R-:W-:Y:S01]  /*1d410*/  IMAD.X R3, RZ, RZ, R9, P0 ;  /* 0x000000ffff037224 */ /* 0x000fe200000e0609 */
[----:B------:R-:W-:-:S04]  /*1d420*/  PLOP3.LUT P0, PT, PT, PT, PT, 0x80, 0x0 ;  /* 0x000000000000781c */ /* 0x000fc80003f0f070 */
[----:B------:R-:W-:Y:S01]  /*1d430*/  @!PT LDS RZ, [RZ] ;  /* 0x00000000fffff984 */ /* 0x000fe20000000800 */
[----:B------:R-:W-:Y:S01]  /*1d440*/  @!PT LDS RZ, [RZ] ;  /* 0x00000000fffff984 */ /* 0x000fe20000000800 */
[----:B------:R-:W-:Y:S01]  /*1d450*/  @!PT LDS RZ, [RZ] ;  /* 0x00000000fffff984 */ /* 0x000fe20000000800 */
[----:B------:R3:W-:Y:S01]  /*1d460*/  LDGSTS.E.BYPASS.LTC128B.128 [R7+0x1ec00], desc[UR42][R2.64], !P1 ;  /* 0x1ec0000002077fae */ /* 0x0007e2000c901d6a */
[----:B------:R-:W-:-:S08]  /*1d470*/  NOP ;  /* 0x0000000000007918 */ /* 0x000fd00000000000 */
.L_x_5450:
[----:B------:R-:W-:Y:S02]  /*1d480*/  PLOP3.LUT P1, PT, P1, P0, PT, 0xa2, 0x0 ;  /* 0x000000000000781c */ /* 0x000fe40000f21472 */
[----:B------:R-:W-:-:S08]  /*1d490*/  @P0 R2UR P1, UR4, R6 ;  /* 0x00000000060402ca */ /* 0x000fd00000020000 */
[----:B------:R-:W-:-:S05]  /*1d4a0*/  @P0 PLOP3.LUT P0, PT, P1, PT, PT, 0x80, 0x0 ;  /* 0x000000000000081c */ /* 0x000fca0000f0f070 */
[----:B------:R-:W-:Y:S01]  /*1d4b0*/  @!P1 SYNCS.ARRIVE.TRANS64.RED.A0T1 RZ, [UR4+0x22830], RZ ;  /* 0x022830ffffff99a7 */ /* 0x000fe20008200404 */
[----:B------:R-:W-:Y:S07]  /*1d4c0*/  @!P1 ARRIVES.LDGSTSBAR.64.TRANSCNT [UR4+0x22830] ;  /* 0x02283000ff0099b0 */ /* 0x000fee0008000a84 */
[----:B------:R-:W-:Y:S05]  /*1d4d0*/  @P0 BRA.U.ANY `(.L_x_5450) ;  /* 0xfffffffd00e80947 */ /* 0x000fea000393ffff */
[----:B------:R-:W-:Y:S01]  /*1d4e0*/  NOP ;  /* 0x0000000000007918 */ /* 0x000fe20000000000 */
[----:B---3--:R-:W-:-:S05]  /*1d4f0*/  IMAD.U32 R2, RZ, RZ, UR38 ;  /* 0x00000026ff027e24 */ /* 0x008fca000f8e00ff */
[----:B------:R-:W-:-:S13]  /*1d500*/  ISETP.NE.AND P3, PT, R2, 0x3, PT ;  /* 0x000000030200780c */ /* 0x000fda0003f65270 */
[----:B------:R-:W-:Y:S05]  /*1d510*/  @!P3 BRA `(.L_x_5451) ;  /* 0x000000000004b947 */ /* 0x000fea0003800000 */
[----:B------:R-:W-:Y:S01]  /*1d520*/  BPT.TRAP 0x1 ;  /* 0x000000040000795c */ /* 0x000fe20000300000 */
.L_x_5451:
[----:B------:R3:W-:Y:S01]  /*1d530*/  SYNCS.ARRIVE.TRANS64.A1T0 RZ, [R6+URZ+0x22830], RZ ;  /* 0x022830ff06ff79a7 */ /* 0x0007e2000810003f */
[----:B------:R-:W-:Y:S05]  /*1d540*/  @!P3 BRA `(.L_x_5452) ;  /* 0x000000000004b947 */ /* 0x000fea0003800000 */
[----:B------:R-:W-:Y:S01]  /*1d550*/  BPT.TRAP 0x1 ;  /* 0x000000040000795c */ /* 0x000fe20000300000 */
.L_x_5452:
[----:B------:R-:W4:Y:S01]  /*1d560*/  SYNCS.PHASECHK.TRANS64.TRYWAIT P0, [R6+URZ+0x22860], R21 ;  /* 0x02286015060075a7 */ /* 0x000f22000800017f */
[----:B------:R-:W-:Y:S04]  /*1d570*/  BSSY B1, `(.L_x_5453) ;  /* 0x0000002000017945 */ /* 0x000fe80003800000 */
[----:B----4-:R-:W-:Y:S05]  /*1d580*/  @!P0 BRA `(.L_x_5454) ;  /* 0x0000006000688947 */ /* 0x010fea0003800000 */
.L_x_5654:
[----:B------:R-:W-:Y:S05]  /*1d590*/  BSYNC B1 ;  /* 0x0000000000017941 */ /* 0x000fea0003800000 */
.L_x_5453:
[----:B------:R-:W-:Y:S01]  /*1d5a0*/  ULDC.64 UR4, c[0x0][0x328] ;  /* 0x0000ca0000047ab9 */ /* 0x000fe20000000a00 */
[----:B------:R-:W-:Y:S01]  /*1d5b0*/  ULDC.64 UR6, c[0x0][0x318] ;  /* 0x0000c60000067ab9 */ /* 0x000fe20000000a00 */
[----:B------:R-:W-:Y:S01]  /*1d5c0*/  IMAD R2, R17, UR4, RZ ;  /* 0x0000000411027c24 */ /* 0x000fe2000f8e02ff */
[C---:B------:R-:W-:Y:S02]  /*1d5d0*/  LOP3.LUT P5, RZ, R23.reuse, 0x10, RZ, 0xc0, !PT ;  /* 0x0000001017ff7812 */ /* 0x040fe400078ac0ff */
        /* <DEDUP_REMOVED lines=16> */
[----:B--2---:R-:W-:-:S04]  /*1d6e0*/  LEA R8, P0, R2, UR6, 0x1 ;  /* 0x0000000602087c11 */ /* 0x004fc8000f8008ff */
[----:B------:R-:W-:Y:S01]  /*1d6f0*/  LEA.HI.X R9, R2, UR7, R9, 0x1, P0 ;  /* 0x0000000702097c11 */ /* 0x000fe200080f0c09 */
[----:B------:R-:W-:Y:S08]  /*1d700*/  BRA.DIV UR4, `(.L_x_5455) ;  /* 0x00000062041c7947 */ /* 0x000ff0000b800000 */
[----:B------:R-:W2:Y:S01]  /*1d710*/  SHFL.IDX PT, R14, R8, RZ, 0x181f ;  /* 0x00181fff080e7589 */ /* 0x000ea200000e0000 */
[----:B------:R-:W-:-:S03]  /*1d720*/  IMAD R7, R7, 0x2, R22 ;  /* 0x0000000207077824 */ /* 0x000fc600078e0216 */
[----:B------:R-:W5:Y:S04]  /*1d730*/  SHFL.IDX PT, R3, R9, RZ, 0x181f ;  /* 0x00181fff09037589 */ /* 0x000f6800000e0000 */
[----:B------:R-:W-:Y:S04]  /*1d740*/  SHFL.IDX PT, R5, R9, 0x1, 0x181f ;  /* 0x00381f0009057f89 */ /* 0x000fe800000e0000 */
[----:B------:R-:W-:Y:S01]  /*1d750*/  SHFL.IDX PT, R17, R9, 0x2, 0x181f ;  /* 0x00581f0009117f89 */ /* 0x000fe200000e0000 */
[----:B--2---:R-:W-:-:S03]  /*1d760*/  IADD3 R2, P0, R14, R0, RZ ;  /* 0x000000000e027210 */ /* 0x004fc60007f1e0ff */
[----:B------:R-:W2:Y:S02]  /*1d770*/  SHFL.IDX PT, R14, R8, 0x1, 0x181f ;  /* 0x00381f00080e7f89 */ /* 0x000ea400000e0000 */
[----:B-----5:R-:W-:-:S05]  /*1d780*/  IMAD.X R3, RZ, RZ, R3, P0 ;  /* 0x000000ffff037224 */ /* 0x020fca00000e0603 */
[----:B------:R-:W-:Y:S04]  /*1d790*/  LDGSTS.E.BYPASS.LTC128B.128 [R7+0x400], desc[UR42][R2.64], !P5 ;  /* 0x0040000002077fae */ /* 0x000fe8000e901d6a */
[----:B------:R-:W-:Y:S04]  /*1d7a0*/  LDGSTS.E.BYPASS.LTC128B.128 [R7+0x3400], desc[UR42][R2.64+0x80], !P4 ;  /* 0x0340008002077fae */ /* 0x000fe8000e101d6a */
[----:B------:R-:W-:Y:S04]  /*1d7b0*/  LDGSTS.E.BYPASS.LTC128B.128 [R7+0x6400], desc[UR42][R2.64+0x100], !P3 ;  /* 0x0640010002077fae */ /* 0x000fe8000d901d6a */
[----:B------:R5:W-:Y:S01]  /*1d7c0*/  LDGSTS.E.BYPASS.LTC128B.128 [R7+0x9400], desc[UR42][R2.64+0x180], !P1 ;  /* 0x0940018002077fae */ /* 0x000be2000c901d6a */
[----:B--2---:R-:W-:-:S03]  /*1d7d0*/  IADD3 R4, P0, R14, R0, RZ ;  /* 0x000000000e047210 */ /* 0x004fc60007f1e0ff */
[----:B------:R-:W5:Y:S02]  /*1d7e0*/  SHFL.IDX PT, R14, R8, 0x2, 0x181f ;  /* 0x00581f00080e7f89 */ /* 0x000f6400000e0000 */
[----:B------:R-:W-:-:S05]  /*1d7f0*/  IMAD.X R5, RZ, RZ, R5, P0 ;  /* 0x000000ffff057224 */ /* 0x000fca00000e0605 */
[----:B------:R-:W-:Y:S04]  /*1d800*/  LDGSTS.E.BYPASS.LTC128B.128 [R7+0xc00], desc[UR42][R4.64], !P5 ;  /* 0x00c0000004077fae */ /* 0x000fe8000e901d6a */
[----:B------:R-:W-:Y:S04]  /*1d810*/  LDGSTS.E.BYPASS.LTC128B.128 [R7+0x3c00], desc[UR42][R4.64+0x80], !P4 ;  /* 0x03c0008004077fae */ /* 0x000fe8000e101d6a */
[----:B------:R-:W-:Y:S04]  /*1d820*/  LDGSTS.E.BYPASS.LTC128B.128 [R7+0x6c00], desc[UR42][R4.64+0x100], !P3 ;  /* 0x06c0010004077fae */ /* 0x000fe8000d901d6a */
[----:B------:R2:W-:Y:S01]  /*1d830*/  LDGSTS.E.BYPASS.LTC128B.128 [R7+0x9c00], desc[UR42][R4.64+0x180], !P1 ;  /* 0x09c0018004077fae */ /* 0x0005e2000c901d6a */
[----:B-----5:R-:W-:-:S03]  /*1d840*/  IADD3 R2, P0, R14, R0, RZ ;  /* 0x000000000e027210 */ /* 0x020fc60007f1e0ff */
[----:B------:R-:W5:Y:S02]  /*1d850*/  SHFL.IDX PT, R14, R8, 0x3, 0x181f ;  /* 0x00781f00080e7f89 */ /* 0x000f6400000e0000 */
[----:B------:R-:W-:Y:S02]  /*1d860*/  IMAD.X R3, RZ, RZ, R17, P0 ;  /* 0x000000ffff037224 */ /* 0x000fe400000e0611 */
[----:B------:R-:W-:Y:S04]  /*1d870*/  SHFL.IDX PT, R17, R9, 0x4, 0x181f ;  /* 0x00981f0009117f89 */ /* 0x000fe800000e0000 */
[----:B--2---:R-:W2:Y:S04]  /*1d880*/  SHFL.IDX PT, R5, R9, 0x3, 0x181f ;  /* 0x00781f0009057f89 */ /* 0x004ea800000e0000 */
[----:B------:R-:W-:Y:S04]  /*1d890*/  LDGSTS.E.BYPASS.LTC128B.128 [R7+0x1400], desc[UR42][R2.64], !P5 ;  /* 0x0140000002077fae */ /* 0x000fe8000e901d6a */
[----:B------:R-:W-:Y:S04]  /*1d8a0*/  LDGSTS.E.BYPASS.LTC128B.128 [R7+0x4400], desc[UR42][R2.64+0x80], !P4 ;  /* 0x0440008002077fae */ /* 0x000fe8000e101d6a */
[----:B------:R-:W-:Y:S01]  /*1d8b0*/  LDGSTS.E.BYPASS.LTC128B.128 [R7+0x7400], desc[UR42][R2.64+0x100], !P3 ;  /* 0x0740010002077fae */ /* 0x000fe2000d901d6a */
[----:B-----5:R-:W-:-:S03]  /*1d8c0*/  IADD3 R4, P0, R14, R0, RZ ;  /* 0x000000000e047210 */ /* 0x020fc60007f1e0ff */
[----:B------:R5:W-:Y:S04]  /*1d8d0*/  LDGSTS.E.BYPASS.LTC128B.128 [R7+0xa400], desc[UR42][R2.64+0x180], !P1 ;  /* 0x0a40018002077fae */ /* 0x000be8000c901d6a */
[----:B------:R-:W5:Y:S01]  /*1d8e0*/  SHFL.IDX PT, R14, R8, 0x4, 0x181f ;  /* 0x00981f00080e7f89 */ /* 0x000f6200000e0000 */
[----:B--2---:R-:W-:-:S03]  /*1d8f0*/  IMAD.X R5, RZ, RZ, R5, P0 ;  /* 0x000000ffff057224 */ /* 0x004fc600000e0605 */
[----:B------:R-:W2:Y:S04]  /*1d900*/  SHFL.IDX PT, R9, R9, 0x5, 0x181f ;  /* 0x00b81f0009097f89 */ /* 0x000ea800000e0000 */
[----:B------:R0:W-:Y:S04]  /*1d910*/  LDGSTS.E.BYPASS.LTC128B.128 [R7+0x1c00], desc[UR42][R4.64], !P5 ;  /* 0x01c0000004077fae */ /* 0x0001e8000e901d6a */
[----:B------:R0:W-:Y:S04]  /*1d920*/  LDGSTS.E.BYPASS.LTC128B.128 [R7+0x4c00], desc[UR42][R4.64+0x80], !P4 ;  /* 0x04c0008004077fae */ /* 0x0001e8000e101d6a */
[----:B------:R0:W-:Y:S04]  /*1d930*/  LDGSTS.E.BYPASS.LTC128B.128 [R7+0x7c00], desc[UR42][R4.64+0x100], !P3 ;  /* 0x07c0010004077fae */ /* 0x0001e8000d901d6a */
[----:B------:R0:W-:Y:S01]  /*1d940*/  LDGSTS.E.BYPASS.LTC128B.128 [R7+0xac00], desc[UR42][R4.64+0x180], !P1 ;  /* 0x0ac0018004077fae */ /* 0x0001e2000c901d6a */
[----:B-----5:R-:W-:-:S03]  /*1d950*/  IADD3 R2, P0, R14, R0, RZ ;  /* 0x000000000e027210 */ /* 0x020fc60007f1e0ff */
[----:B------:R0:W0:Y:S02]  /*1d960*/  SHFL.IDX PT, R14, R8, 0x5, 0x181f ;  /* 0x00b81f00080e7f89 */ /* 0x00002400000e0000 */
[----:B------:R-:W-:-:S05]  /*1d970*/  IMAD.X R3, RZ, RZ, R17, P0 ;  /* 0x000000ffff037224 */ /* 0x000fca00000e0611 */
[----:B------:R0:W-:Y:S04]  /*1d980*/  LDGSTS.E.BYPASS.LTC128B.128 [R7+0x2400], desc[UR42][R2.64], !P5 ;  /* 0x0240000002077fae */ /* 0x0001e8000e901d6a */
[----:B------:R0:W-:Y:S04]  /*1d990*/  LDGSTS.E.BYPASS.LTC128B.128 [R7+0x5400], desc[UR42][R2.64+0x80], !P4 ;  /* 0x0540008002077fae */ /* 0x0001e8000e101d6a */
[----:B------:R0:W-:Y:S04]  /*1d9a0*/  LDGSTS.E.BYPASS.LTC128B.128 [R7+0x8400], desc[UR42][R2.64+0x100], !P3 ;  /* 0x0840010002077fae */ /* 0x0001e8000d901d6a */
[----:B--2---:R0:W-:Y:S02]  /*1d9b0*/  LDGSTS.E.BYPASS.LTC128B.128 [R7+0xb400], desc[UR42][R2.64+0x180], !P1 ;  /* 0x0b40018002077fae */ /* 0x0041e4000c901d6a */
.L_x_5668:
[----:B0-----:R-:W-:-:S04]  /*1d9c0*/  IADD3 R2, P0, R14, R0, RZ ;  /* 0x000000000e027210 */ /* 0x001fc80007f1e0ff */
        /* <DEDUP_REMOVED lines=10> */
.L_x_5456:
        /* <DEDUP_REMOVED lines=11> */
.L_x_5457:
[----:B------:R0:W-:Y:S01]  /*1db20*/  SYNCS.ARRIVE.TRANS64.A1T0 RZ, [R6+URZ+0x22850], RZ ;  /* 0x022850ff06ff79a7 */ /* 0x0001e2000810003f */
[----:B------:R-:W-:Y:S05]  /*1db30*/  @P2 BRA `(.L_x_5458) ;  /* 0xfffffff000a02947 */ /* 0x000fea000383ffff */
.L_x_5445:
[----:B------:R-:W-:Y:S05]  /*1db40*/  BSYNC B0 ;  /* 0x0000000000007941 */ /* 0x000fea0003800000 */
.L_x_5444:
        /* <DEDUP_REMOVED lines=10> */
[----:B------:R-:W5:Y:S01]  /*1dbf0*/  LDC.64 R2, c[0x0][0xc60] ;  /* 0x00031800ff027b82 */ /* 0x000f620000000a00 */
[----:B------:R-:W2:Y:S02]  /*1dc00*/  FLO.U32 R0, UR4 ;  /* 0x0000000400007d00 */ /* 0x000ea400080e0000 */
[----:B--2---:R-:W-:-:S06]  /*1dc10*/  ISETP.EQ.U32.AND P1, PT, R0, R7, PT ;  /* 0x000000070000720c */ /* 0x004fcc0003f22070 */
[----:B------:R-:W5:Y:S07]  /*1dc20*/  POPC R7, UR4 ;  /* 0x0000000400077d09 */ /* 0x000f6e0008000000 */
[----:B-----5:R-:W2:Y:S01]  /*1dc30*/  @P1 ATOMG.E.ADD.STRONG.GPU PT, R3, desc[UR42][R2.64], R7 ;  /* 0x00000007020319a8 */ /* 0x020ea200081ee1ea */
[----:B------:R-:W5:Y:S02]  /*1dc40*/  S2R R4, SR_LTMASK ;  /* 0x0000000000047919 */ /* 0x000f640000003900 */
[----:B-----5:R-:W-:-:S04]  /*1dc50*/  LOP3.LUT R4, R4, UR4, RZ, 0xc0, !PT ;  /* 0x0000000404047c12 */ /* 0x020fc8000f8ec0ff */
[----:B------:R-:W5:Y:S01]  /*1dc60*/  POPC R9, R4 ;  /* 0x0000000400097309 */ /* 0x000f620000000000 */
[----:B--2---:R-:W5:Y:S02]  /*1dc70*/  SHFL.IDX PT, R0, R3, R0, 0x1f ;  /* 0x00001f0003007589 */ /* 0x004f6400000e0000 */
[----:B-----5:R-:W-:-:S07]  /*1dc80*/  IADD3 R16, R0, UR37, R9 ;  /* 0x0000002500107c10 */ /* 0x020fce000fffe009 */
.L_x_5460:
[----:B------:R-:W-:Y:S05]  /*1dc90*/  BSYNC B0 ;  /* 0x0000000000007941 */ /* 0x000fea0003800000 */
.L_x_5459:
[----:B------:R-:W-:Y:S02]  /*1dca0*/  LOP3.LUT R26, R26, R5, RZ, 0x3c, !PT ;  /* 0x000000051a1a7212 */ /* 0x000fe400078e3cff */
[----:B------:R-:W-:-:S07]  /*1dcb0*/  SEL R25, R25, RZ, P0 ;  /* 0x000000ff19197207 */ /* 0x000fce0000000000 */
.L_x_5419:
[----:B------:R-:W-:Y:S05]  /*1dcc0*/  BSYNC B7 ;  /* 0x0000000000077941 */ /* 0x000fea0003800000 */
.L_x_5417:
        /* <DEDUP_REMOVED lines=8> */
[----:B------:R2:W0:Y:S01]  /*1dd50*/  LDS.128 R16, [R22+0x228d0] ;  /* 0x0228d00016107984 */ /* 0x0004220000000c00 */
[----:B------:R-:W-:Y:S06]  /*1dd60*/  BAR.ARV 0x4, 0x180 ;  /* 0x0106000000007b1d */ /* 0x000fec0000002000 */
[----:B------:R-:W-:Y:S05]  /*1dd70*/  BRA `(.L_x_5462) ;  /* 0x0000000c00d47947 */ /* 0x000fea0003800000 */
.L_x_5461:
        /* <DEDUP_REMOVED lines=9> */
[----:B------:R-:W5:Y:S01]  /*1de10*/  @!P1 LDC.64 R4, c[0x0][0xc78] ;  /* 0x00031e00ff049b82 */ /* 0x000f620000000a00 */
[----:B--2---:R-:W-:-:S05]  /*1de20*/  @!P1 IMAD.WIDE R2, R7, 0x4, R2 ;  /* 0x0000000407029825 */ /* 0x004fca00078e0202 */
[----:B0--34-:R5:W2:Y:S02]  /*1de30*/  @!P1 LDG.E R6, desc[UR42][R2.64] ;  /* 0x0000002a02069981 */ /* 0x019aa4000c1e1900 */
[----:B-----5:R-:W-:-:S05]  /*1de40*/  @!P1 IMAD.WIDE R2, R7, 0x4, R4 ;  /* 0x0000000407029825 */ /* 0x020fca00078e0204 */
[----:B------:R-:W3:Y:S01]  /*1de50*/  @!P1 LDG.E R5, desc[UR42][R2.64] ;  /* 0x0000002a02059981 */ /* 0x000ee2000c1e1900 */
[----:B------:R-:W-:Y:S01]  /*1de60*/  IMAD.MOV.U32 R17, RZ, RZ, RZ ;  /* 0x000000ffff117224 */ /* 0x000fe200078e00ff */
[----:B------:R-:W-:Y:S02]  /*1de70*/  MOV R4, RZ ;  /* 0x000000ff00047202 */ /* 0x000fe40000000f00 */
[C---:B------:R-:W-:Y:S01]  /*1de80*/  ISETP.GE.U32.AND P2, PT, R8.reuse, 0x2, PT ;  /* 0x000000020800780c */ /* 0x040fe20003f46070 */
[----:B------:R-:W-:Y:S01]  /*1de90*/  SHFL.IDX PT, R0, R16, RZ, 0x1f ;  /* 0x00001fff10007589 */ /* 0x000fe200000e0000 */
[C---:B------:R-:W-:Y:S02]  /*1dea0*/  ISETP.GE.U32.AND P3, PT, R8.reuse, 0x4, PT ;  /* 0x000000040800780c */ /* 0x040fe40003f66070 */
[C---:B------:R-:W-:Y:S01]  /*1deb0*/  ISETP.GE.U32.AND P4, PT, R8.reuse, 0x8, PT ;  /* 0x000000080800780c */ /* 0x040fe20003f86070 */
[----:B------:R-:W-:Y:S01]  /*1dec0*/  SHFL.IDX PT, R7, R16, 0x1, 0x1f ;  /* 0x00201f0010077f89 */ /* 0x000fe200000e0000 */
[C---:B------:R-:W-:Y:S01]  /*1ded0*/  ISETP.GE.U32.AND P5, PT, R8.reuse, 0x10, PT ;  /* 0x000000100800780c */ /* 0x040fe20003fa6070 */
[----:B--2---:R-:W-:Y:S01]  /*1dee0*/  @!P1 IMAD.MOV.U32 R17, RZ, RZ, R6 ;  /* 0x000000ffff119224 */ /* 0x004fe200078e0006 */
[----:B------:R-:W-:Y:S01]  /*1def0*/  MOV R6, RZ ;  /* 0x000000ff00067202 */ /* 0x000fe20000000f00 */
        /* <DEDUP_REMOVED lines=19> */
.L_x_5678:
[----:B------:R-:W-:Y:S02]  /*1e030*/  ULDC UR4, c[0x0][0xc38] ;  /* 0x00030e0000047ab9 */ /* 0x000fe40000000800 */
[----:B------:R-:W-:-:S04]  /*1e040*/  IMAD.U32 R5, RZ, RZ, UR4 ;  /* 0x00000004ff057e24 */ /* 0x000fc8000f8e00ff */
[----:B--2---:R-:W-:-:S04]  /*1e050*/  IMAD R14, R14, R5, RZ ;  /* 0x000000050e0e7224 */ /* 0x004fc800078e02ff */
[----:B------:R-:W-:-:S05]  /*1e060*/  IMAD.IADD R7, R7, 0x1, R14 ;  /* 0x0000000107077824 */ /* 0x000fca00078e020e */
[----:B------:R-:W-:-:S13]  /*1e070*/  ISETP.GT.AND P6, PT, R7, R0, PT ;  /* 0x000000000700720c */ /* 0x000fda0003fc4270 */
[----:B------:R-:W-:Y:S05]  /*1e080*/  @P6 BRA `(.L_x_5464) ;  /* 0x0000000000a46947 */ /* 0x000fea0003800000 */
.L_x_5467:
        /* <DEDUP_REMOVED lines=35> */
.L_x_5686:
[----:B------:R-:W-:Y:S02]  /*1e2c0*/  ULDC UR4, c[0x0][0xc38] ;  /* 0x00030e0000047ab9 */ /* 0x000fe40000000800 */
[----:B------:R-:W-:-:S04]  /*1e2d0*/  IMAD.U32 R5, RZ, RZ, UR4 ;  /* 0x00000004ff057e24 */ /* 0x000fc8000f8e00ff */
[----:B--2---:R-:W-:-:S04]  /*1e2e0*/  IMAD R14, R14, R5, RZ ;  /* 0x000000050e0e7224 */ /* 0x004fc800078e02ff */
[----:B------:R-:W-:-:S05]  /*1e2f0*/  IMAD.IADD R7, R14, 0x1, R7 ;  /* 0x000000010e077824 */ /* 0x000fca00078e0207 */
[----:B------:R-:W-:-:S13]  /*1e300*/  ISETP.GT.AND P6, PT, R7, R0, PT ;  /* 0x000000000700720c */ /* 0x000fda0003fc4270 */
[----:B------:R-:W-:Y:S05]  /*1e310*/  @!P6 BRA `(.L_x_5467) ;  /* 0xfffffffc005ce947 */ /* 0x000fea000383ffff */
.L_x_5464:
[----:B------:R-:W-:Y:S01]  /*1e320*/  IADD3 R7, -R14, R7, RZ ;  /* 0x000000070e077210 */ /* 0x000fe20007ffe1ff */
[----:B------:R-:W-:-:S04]  /*1e330*/  UMOV UR4, 0xffffffff ;  /* 0xffffffff00047882 */ /* 0x000fc80000000000 */
[----:B------:R-:W-:-:S05]  /*1e340*/  IMAD R3, R2, R5, R7 ;  /* 0x0000000502037224 */ /* 0x000fca00078e0207 */
[----:B------:R-:W-:Y:S01]  /*1e350*/  ISETP.GT.AND P6, PT, R3, R0, PT ;  /* 0x000000000300720c */ /* 0x000fe20003fc4270 */
[----:B------:R-:W-:-:S12]  /*1e360*/  BRA.DIV UR4, `(.L_x_5468) ;  /* 0x0000006204c07947 */ /* 0x000fd8000b800000 */
[----:B------:R-:W-:-:S04]  /*1e370*/  VOTE.ANY R3, PT, !P6 ;  /* 0x0000000000037806 */ /* 0x000fc800070e0100 */
[----:B------:R-:W2:Y:S02]  /*1e380*/  POPC R12, R3 ;  /* 0x00000003000c7309 */ /* 0x000ea40000000000 */
[----:B--2---:R2:W3:Y:S01]  /*1e390*/  SHFL.IDX PT, R17, R17, R12, 0x1f ;  /* 0x00001f0c11117589 */ /* 0x0044e200000e0000 */
[----:B------:R-:W-:-:S03]  /*1e3a0*/  IMAD.IADD R19, R12, 0x1, R19 ;  /* 0x000000010c137824 */ /* 0x000fc600078e0213 */
[----:B------:R2:W4:Y:S04]  /*1e3b0*/  SHFL.IDX PT, R4, R4, R12, 0x1f ;  /* 0x00001f0c04047589 */ /* 0x00052800000e0000 */
.L_x_5691:
[----:B------:R-:W-:-:S13]  /*1e3c0*/  ISETP.NE.AND P0, PT, R3, RZ, PT ;  /* 0x000000ff0300720c */ /* 0x000fda0003f05270 */
[----:B------:R-:W-:Y:S05]  /*1e3d0*/  @!P0 BRA `(.L_x_5469) ;  /* 0x0000000000108947 */ /* 0x000fea0003800000 */
[----:B------:R-:W-:Y:S01]  /*1e3e0*/  UMOV UR4, 0xffffffff ;  /* 0xffffffff00047882 */ /* 0x000fe20000000000 */
[----:B--2---:R-:W-:Y:S02]  /*1e3f0*/  VIADD R12, R12, 0xffffffff ;  /* 0xffffffff0c0c7836 */ /* 0x004fe40000000000 */
[----:B------:R-:W-:Y:S05]  /*1e400*/  BRA.DIV UR4, `(.L_x_5470) ;  /* 0x0000006204f47947 */ /* 0x000fea000b800000 */
[----:B------:R2:W0:Y:S02]  /*1e410*/  SHFL.IDX PT, R6, R2, R12, 0x1f ;  /* 0x00001f0c02067589 */ /* 0x00042400000e0000 */
.L_x_5469:
[----:B----4-:R-:W-:Y:S01]  /*1e420*/  ISETP.NE.AND P0, PT, R4, 0x1, PT ;  /* 0x000000010400780c */ /* 0x010fe20003f05270 */
[----:B0-----:R-:W-:-:S04]  /*1e430*/  IMAD R16, R6, R5, R7 ;  /* 0x0000000506107224 */ /* 0x001fc800078e0207 */
[----:B------:R-:W-:-:S08]  /*1e440*/  IMAD.IADD R0, R0, 0x1, -R16 ;  /* 0x0000000100007824 */ /* 0x000fd000078e0a10 */
[----:B------:R-:W-:Y:S05]  /*1e450*/  @!P0 BRA `(.L_x_5471) ;  /* 0x0000000000dc8947 */ /* 0x000fea0003800000 */
[-C--:B---3--:R-:W-:Y:S02]  /*1e460*/  IABS R5, R17.reuse ;  /* 0x0000001100057213 */ /* 0x088fe40000000000 */
[----:B------:R-:W-:Y:S02]  /*1e470*/  IABS R6, R4 ;  /* 0x0000000400067213 */ /* 0x000fe40000000000 */
[----:B------:R-:W0:Y:S08]  /*1e480*/  I2F.RP R7, R5 ;  /* 0x0000000500077306 */ /* 0x000e300000209400 */
[----:B------:R-:W3:Y:S08]  /*1e490*/  I2F.RP R8, R6 ;  /* 0x0000000600087306 */ /* 0x000ef00000209400 */
[----:B0-----:R-:W2:Y:S08]  /*1e4a0*/  MUFU.RCP R7, R7 ;  /* 0x0000000700077308 */ /* 0x001eb00000001000 */
[----:B---3--:R-:W-:Y:S01]  /*1e4b0*/  MUFU.RCP R8, R8 ;  /* 0x0000000800087308 */ /* 0x008fe20000001000 */
[----:B--2---:R-:W-:Y:S01]  /*1e4c0*/  VIADD R2, R7, 0xffffffe ;  /* 0x0ffffffe07027836 */ /* 0x004fe20000000000 */
[----:B------:R-:W-:-:S06]  /*1e4d0*/  IABS R7, R17 ;  /* 0x0000001100077213 */ /* 0x000fcc0000000000 */
[----:B------:R0:W2:Y:S02]  /*1e4e0*/  F2I.FTZ.U32.TRUNC.NTZ R3, R2 ;  /* 0x0000000200037305 */ /* 0x0000a4000021f000 */
[----:B0-----:R-:W-:Y:S02]  /*1e4f0*/  IMAD.MOV.U32 R2, RZ, RZ, RZ ;  /* 0x000000ffff027224 */ /* 0x001fe400078e00ff */
[----:B--2---:R-:W-:-:S04]  /*1e500*/  IMAD.MOV R10, RZ, RZ, -R3 ;  /* 0x000000ffff0a7224 */ /* 0x004fc800078e0a03 */
[----:B------:R-:W-:-:S04]  /*1e510*/  IMAD R9, R10, R5, RZ ;  /* 0x000000050a097224 */ /* 0x000fc800078e02ff */
[----:B------:R-:W-:Y:S01]  /*1e520*/  IMAD.HI.U32 R3, R3, R9, R2 ;  /* 0x0000000903037227 */ /* 0x000fe200078e0002 */
[----:B------:R-:W-:Y:S02]  /*1e530*/  IABS R2, R0 ;  /* 0x0000000000027213 */ /* 0x000fe40000000000 */
[----:B------:R-:W-:-:S03]  /*1e540*/  IADD3 R9, RZ, -R7, RZ ;  /* 0x80000007ff097210 */ /* 0x000fc60007ffe0ff */
        /* <DEDUP_REMOVED lines=18> */
[----:B------:R-:W-:Y:S02]  /*1e670*/  @!P2 IADD3 R7, -R7, RZ, RZ ;  /* 0x000000ff0707a210 */ /* 0x000fe40007ffe1ff */
        /* <DEDUP_REMOVED lines=14> */
[----:B------:R-:W-:Y:S01]  /*1e760*/  IMAD.MOV R2, RZ, RZ, -R5 ;  /* 0x000000ffff027224 */ /* 0x000fe200078e0a05 */
[----:B------:R-:W-:-:S03]  /*1e770*/  LEA R5, R4, R5, 0x18 ;  /* 0x0000000504057211 */ /* 0x000fc600078ec0ff */
[--C-:B------:R-:W-:Y:S02]  /*1e780*/  IMAD R4, R4, R2, R7.reuse ;  /* 0x0000000204047224 */ /* 0x100fe400078e0207 */
[----:B------:R-:W-:Y:S02]  /*1e790*/  IMAD.MOV R2, RZ, RZ, -R7 ;  /* 0x000000ffff027224 */ /* 0x000fe400078e0a07 */
[----:B------:R-:W-:Y:S02]  /*1e7a0*/  IMAD R18, R4, 0x10000, R5 ;  /* 0x0001000004127824 */ /* 0x000fe400078e0205 */
[----:B------:R-:W-:Y:S01]  /*1e7b0*/  IMAD R2, R17, R2, R0 ;  /* 0x0000000211027224 */ /* 0x000fe200078e0200 */
[----:B------:R-:W-:Y:S06]  /*1e7c0*/  BRA `(.L_x_5472) ;  /* 0x0000000000f07947 */ /* 0x000fec0003800000 */
.L_x_5471:
[----:B--2---:R-:W0:Y:S02]  /*1e7d0*/  LDC.64 R2, c[0x0][0xc90] ;  /* 0x00032400ff027b82 */ /* 0x004e240000000a00 */
[----:B0-----:R-:W-:-:S05]  /*1e7e0*/  IMAD.WIDE R2, R19, 0x4, R2 ;  /* 0x0000000413027825 */ /* 0x001fca00078e0202 */
[----:B------:R0:W3:Y:S02]  /*1e7f0*/  LDG.E R6, desc[UR42][R2.64] ;  /* 0x0000002a02067981 */ /* 0x0000e4000c1e1900 */
[----:B0-----:R-:W-:Y:S02]  /*1e800*/  IMAD.MOV.U32 R2, RZ, RZ, RZ ;  /* 0x000000ffff027224 */ /* 0x001fe400078e00ff */
[----:B---3--:R-:W-:-:S05]  /*1e810*/  IMAD R7, R17, R6, RZ ;  /* 0x0000000611077224 */ /* 0x008fca00078e02ff */
[----:B------:R-:W-:-:S04]  /*1e820*/  IABS R4, R7 ;  /* 0x0000000700047213 */ /* 0x000fc80000000000 */
[----:B------:R-:W0:Y:S08]  /*1e830*/  I2F.RP R8, R4 ;  /* 0x0000000400087306 */ /* 0x000e300000209400 */
[----:B0-----:R-:W0:Y:S02]  /*1e840*/  MUFU.RCP R8, R8 ;  /* 0x0000000800087308 */ /* 0x001e240000001000 */
[----:B0-----:R-:W-:-:S06]  /*1e850*/  VIADD R9, R8, 0xffffffe ;  /* 0x0ffffffe08097836 */ /* 0x001fcc0000000000 */
[----:B------:R-:W1:Y:S02]  /*1e860*/  F2I.FTZ.U32.TRUNC.NTZ R3, R9 ;  /* 0x0000000900037305 */ /* 0x000e64000021f000 */
[----:B-1----:R-:W-:-:S04]  /*1e870*/  IMAD.MOV R11, RZ, RZ, -R3 ;  /* 0x000000ffff0b7224 */ /* 0x002fc800078e0a03 */
        /* <DEDUP_REMOVED lines=46> */
[----:B------:R-:W-:Y:S02]  /*1eb60*/  @!P1 LOP3.LUT R2, RZ, R5, RZ, 0x33, !PT ;  /* 0x00000005ff029212 */ /* 0x000fe400078e33ff */
[----:B------:R-:W-:-:S05]  /*1eb70*/  IADD3 R5, -R5, RZ, RZ ;  /* 0x000000ff05057210 */ /* 0x000fca0007ffe1ff */
[----:B------:R-:W-:-:S07]  /*1eb80*/  IMAD R18, R2, R5, R3 ;  /* 0x0000000502127224 */ /* 0x000fce00078e0203 */
.L_x_5472:
[----:B------:R-:W-:-:S05]  /*1eb90*/  LOP3.LUT R2, RZ, R2, RZ, 0x33, !PT ;  /* 0x00000002ff027212 */ /* 0x000fca00078e33ff */
[----:B------:R-:W-:Y:S01]  /*1eba0*/  IMAD.IADD R17, R17, 0x1, R2 ;  /* 0x0000000111117824 */ /* 0x000fe200078e0202 */
[----:B------:R-:W-:Y:S06]  /*1ebb0*/  BRA `(.L_x_5473) ;  /* 0x00000000001c7947 */ /* 0x000fec0003800000 */
.L_x_5465:
[----:B------:R-:W-:Y:S01]  /*1ebc0*/  UMOV UR4, URZ ;  /* 0x0000003f00047c82 */ /* 0x000fe20008000000 */
[----:B------:R-:W-:Y:S01]  /*1ebd0*/  UMOV UR5, URZ ;  /* 0x0000003f00057c82 */ /* 0x000fe20008000000 */
[----:B------:R-:W-:Y:S01]  /*1ebe0*/  ULDC UR6, c[0x0][0xc3c] ;  /* 0x00030f0000067ab9 */ /* 0x000fe20000000800 */
[----:B------:R-:W-:Y:S02]  /*1ebf0*/  IMAD.MOV.U32 R16, RZ, RZ, R0 ;  /* 0x000000ffff107224 */ /* 0x000fe400078e0000 */
[----:B------:R-:W-:Y:S02]  /*1ec00*/  IMAD.U32 R17, RZ, RZ, UR4 ;  /* 0x00000004ff117e24 */ /* 0x000fe4000f8e00ff */
[----:B------:R-:W-:Y:S02]  /*1ec10*/  IMAD.U32 R18, RZ, RZ, UR5 ;  /* 0x00000005ff127e24 */ /* 0x000fe4000f8e00ff */
[----:B------:R-:W-:-:S07]  /*1ec20*/  IMAD.U32 R19, RZ, RZ, UR6 ;  /* 0x00000006ff137e24 */ /* 0x000fce000f8e00ff */
.L_x_5473:
        /* <DEDUP_REMOVED lines=10> */
.L_x_5462:
[----:B------:R-:W-:Y:S02]  /*1ecd0*/  ULDC UR4, c[0x0][0xc3c] ;  /* 0x00030f0000047ab9 */ /* 0x000fe40000000800 */
[----:B0-----:R-:W-:-:S13]  /*1ece0*/  ISETP.GE.AND P0, PT, R19, UR4, PT ;  /* 0x0000000413007c0c */ /* 0x001fda000bf06270 */
[----:B------:R-:W-:Y:S05]  /*1ecf0*/  @!P0 BRA `(.L_x_5474) ;  /* 0xffffff9800fc8947 */ /* 0x000fea000383ffff */
[----:B------:R-:W-:Y:S05]  /*1ed00*/  BSYNC B8 ;  /* 0x0000000000087941 */ /* 0x000fea0003800000 */
.L_x_5371:
[----:B------:R-:W5:Y:S01]  /*1ed10*/  LDL.LU R0, [R1+0x24] ;  /* 0x0000240001007983 */ /* 0x000f620000300800 */
[----:B------:R-:W-:Y:S01]  /*1ed20*/  BSSY B0, `(.L_x_5475) ;  /* 0x000000b000007945 */ /* 0x000fe20003800000 */
[----:B------:R-:W0:Y:S01]  /*1ed30*/  S2R R5, SR_CgaCtaId ;  /* 0x0000000000057919 */ /* 0x000e220000008800 */
[----:B-----5:R-:W-:-:S05]  /*1ed40*/  VIADD R0, R0, 0x1 ;  /* 0x0000000100007836 */ /* 0x020fca0000000000 */
[----:B-1----:R-:W-:-:S04]  /*1ed50*/  LEA.HI R2, R0, R0, RZ, 0x1 ;  /* 0x0000000000027211 */ /* 0x002fc800078f08ff */
[----:B------:R-:W-:Y:S02]  /*1ed60*/  LOP3.LUT R3, R2, 0xfffffffe, RZ, 0xc0, !PT ;  /* 0xfffffffe02037812 */ /* 0x000fe400078ec0ff */
[----:B------:R-:W-:Y:S02]  /*1ed70*/  MOV R2, 0x400 ;  /* 0x0000040000027802 */ /* 0x000fe40000000f00 */
[----:B------:R-:W-:Y:S02]  /*1ed80*/  IADD3 R0, R0, -R3, RZ ;  /* 0x8000000300007210 */ /* 0x000fe40007ffe0ff */
[----:B0-----:R-:W-:Y:S02]  /*1ed90*/  LEA R4, R5, R2, 0x18 ;  /* 0x0000000205047211 */ /* 0x001fe400078ec0ff */
[----:B------:R-:W-:-:S04]  /*1eda0*/  SHF.L.U32 R0, R0, 0x1f, RZ ;  /* 0x0000001f00007819 */ /* 0x000fc800000006ff */
[----:B------:R-:W0:Y:S02]  /*1edb0*/  SYNCS.PHASECHK.TRANS64.TRYWAIT P0, [R4+URZ+0x22820], R0 ;  /* 0x02282000040075a7 */ /* 0x000e24000800017f */
[----:B0-----:R-:W-:Y:S05]  /*1edc0*/  @!P0 BRA `(.L_x_5476) ;  /* 0x0000005800ac8947 */ /* 0x001fea0003800000 */
.L_x_5694:
[----:B------:R-:W-:Y:S05]  /*1edd0*/  BSYNC B0 ;  /* 0x0000000000007941 */ /* 0x000fea0003800000 */
.L_x_5475:
[----:B------:R-:W-:-:S03]  /*1ede0*/  UMOV UR4, 0xffffffff ;  /* 0xffffffff00047882 */ /* 0x000fc60000000000 */
[----:B------:R-:W-:Y:S05]  /*1edf0*/  BRA.DIV UR4, `(.L_x_5477) ;  /* 0x0000005a04b47947 */ /* 0x000fea000b800000 */
[----:B0-----:R-:W0:Y:S02]  /*1ee00*/  S2R R0, SR_TID.X ;  /* 0x0000000000007919 */ /* 0x001e240000002100 */
[----:B0-----:R-:W-:-:S04]  /*1ee10*/  SHF.R.U32.HI R0, RZ, 0x5, R0 ;  /* 0x00000005ff007819 */ /* 0x001fc80000011600 */
[----:B------:R-:W-:-:S05]  /*1ee20*/  LOP3.LUT R0, R0, 0x3, RZ, 0xc0, !PT ;  /* 0x0000000300007812 */ /* 0x000fca00078ec0ff */
[----:B------:R0:W1:Y:S02]  /*1ee30*/  SHFL.IDX PT, R14, R0, RZ, 0x1f ;  /* 0x00001fff000e7589 */ /* 0x00006400000e0000 */
.L_x_5697:
[----:B-1----:R-:W-:-:S13]  /*1ee40*/  ISETP.NE.AND P0, PT, R14, RZ, PT ;  /* 0x000000ff0e00720c */ /* 0x002fda0003f05270 */
[----:B------:R-:W-:Y:S05]  /*1ee50*/  @P0 BRA `(.L_x_5189) ;  /* 0x0000000000880947 */ /* 0x000fea0003800000 */
[----:B------:R-:W-:-:S03]  /*1ee60*/  UMOV UR4, 0xffffffff ;  /* 0xffffffff00047882 */ /* 0x000fc60000000000 */
[----:B------:R-:W-:Y:S05]  /*1ee70*/  BRA.DIV UR4, `(.L_x_5478) ;  /* 0x0000005a04c87947 */ /* 0x000fea000b800000 */
[----:B------:R-:W-:-:S13]  /*1ee80*/  ELECT P6, URZ, PT ;  /* 0x00000000003f782f */ /* 0x000fda00038c0000 */
.L_x_5700:
[----:B------:R-:W-:Y:S05]  /*1ee90*/  @!P6 BRA `(.L_x_5189) ;  /* 0x000000000078e947 */ /* 0x000fea0003800000 */
[----:B------:R-:W-:-:S06]  /*1eea0*/  ULOP3.LUT UR4, UR36, 0x2, URZ, 0xfc, !UPT ;  /* 0x0000000224047892 */ /* 0x000fcc000f8efc3f */
[----:B0-----:R-:W-:-:S05]  /*1eeb0*/  IMAD.U32 R0, RZ, RZ, UR4 ;  /* 0x00000004ff007e24 */ /* 0x001fca000f8e00ff */
[----:B------:R-:W-:-:S13]  /*1eec0*/  ISETP.NE.AND P0, PT, R0, 0x3, PT ;  /* 0x000000030000780c */ /* 0x000fda0003f05270 */
[----:B------:R-:W-:Y:S05]  /*1eed0*/  @!P0 BRA `(.L_x_5479) ;  /* 0x0000000000048947 */ /* 0x000fea0003800000 */
[----:B------:R-:W-:Y:S01]  /*1eee0*/  BPT.TRAP 0x1 ;  /* 0x000000040000795c */ /* 0x000fe20000300000 */
.L_x_5479:
[C---:B------:R-:W-:Y:S01]  /*1eef0*/  IMAD R5, R25.reuse, 0x8, R4 ;  /* 0x0000000819057824 */ /* 0x040fe200078e0204 */
[----:B------:R-:W-:Y:S01]  /*1ef00*/  SHF.L.U32 R0, R26, 0x1f, RZ ;  /* 0x0000001f1a007819 */ /* 0x000fe200000006ff */
[----:B------:R-:W-:-:S03]  /*1ef10*/  VIADD R25, R25, 0x1 ;  /* 0x0000000119197836 */ /* 0x000fc60000000000 */
[----:B------:R-:W0:Y:S02]  /*1ef20*/  SYNCS.PHASECHK.TRANS64.TRYWAIT P1, [R5+URZ+0x22840], R0 ;  /* 0x02284000050075a7 */ /* 0x000e24000802017f */
[----:B------:R-:W-:-:S04]  /*1ef30*/  ISETP.NE.AND P2, PT, R25, 0x2, PT ;  /* 0x000000021900780c */ /* 0x000fc80003f45270 */
[----:B------:R-:W-:Y:S01]  /*1ef40*/  SEL R3, RZ, 0x1, P2 ;  /* 0x00000001ff037807 */ /* 0x000fe20001000000 */
[----:B0-----:R-:W-:Y:S08]  /*1ef50*/  @!P1 BRA `(.L_x_5480) ;  /* 0x0000005800b09947 */ /* 0x001ff00003800000 */
.L_x_5701:
[----:B------:R-:W-:Y:S02]  /*1ef60*/  SEL R25, R25, RZ, P2 ;  /* 0x000000ff19197207 */ /* 0x000fe40001000000 */
[----:B------:R-:W-:Y:S01]  /*1ef70*/  LOP3.LUT R2, R26, R3, RZ, 0x3c, !PT ;  /* 0x000000031a027212 */ /* 0x000fe200078e3cff */
[----:B------:R-:W-:Y:S06]  /*1ef80*/  @!P0 BRA `(.L_x_5481) ;  /* 0x0000000000048947 */ /* 0x000fec0003800000 */
[----:B------:R-:W-:Y:S01]  /*1ef90*/  BPT.TRAP 0x1 ;  /* 0x000000040000795c */ /* 0x000fe20000300000 */
.L_x_5481:
[----:B------:R-:W-:Y:S01]  /*1efa0*/  IMAD R25, R25, 0x8, R4 ;  /* 0x0000000819197824 */ /* 0x000fe200078e0204 */
[----:B------:R-:W-:-:S04]  /*1efb0*/  SHF.L.U32 R2, R2, 0x1f, RZ ;  /* 0x0000001f02027819 */ /* 0x000fc800000006ff */
[----:B------:R-:W1:Y:S02]  /*1efc0*/  SYNCS.PHASECHK.TRANS64.TRYWAIT P1, [R25+URZ+0x22840], R2 ;  /* 0x02284002190075a7 */ /* 0x000e64000802017f */
[----:B-1----:R-:W-:Y:S05]  /*1efd0*/  @!P1 BRA `(.L_x_5482) ;  /* 0x0000005800a49947 */ /* 0x002fea0003800000 */
.L_x_5702:
[----:B------:R-:W-:Y:S05]  /*1efe0*/  @!P0 BRA `(.L_x_5483) ;  /* 0x0000000000048947 */ /* 0x000fea0003800000 */
[----:B------:R-:W-:Y:S01]  /*1eff0*/  BPT.TRAP 0x1 ;  /* 0x000000040000795c */ /* 0x000fe20000300000 */
.L_x_5483:
[----:B------:R-:W5:Y:S02]  /*1f000*/  SYNCS.PHASECHK.TRANS64.TRYWAIT P1, [R5+URZ+0x22860], R0 ;  /* 0x02286000050075a7 */ /* 0x000f64000802017f */
[----:B-----5:R-:W-:Y:S05]  /*1f010*/  @!P1 BRA `(.L_x_5484) ;  /* 0x0000005800a89947 */ /* 0x020fea0003800000 */
.L_x_5703:
[----:B------:R-:W-:Y:S05]  /*1f020*/  @!P0 BRA `(.L_x_5485) ;  /* 0x0000000000048947 */ /* 0x000fea0003800000 */
[----:B------:R-:W-:Y:S01]  /*1f030*/  BPT.TRAP 0x1 ;  /* 0x000000040000795c */ /* 0x000fe20000300000 */
.L_x_5485:
[----:B------:R0:W0:Y:S02]  /*1f040*/  SYNCS.PHASECHK.TRANS64.TRYWAIT P0, [R25+URZ+0x22860], R2 ;  /* 0x02286002190075a7 */ /* 0x000024000800017f */
[----:B0-----:R-:W-:Y:S05]  /*1f050*/  @!P0 NANOSLEEP.SYNCS 0x989680 ;  /* 0x009896800000895d */ /* 0x001fea0003900000 */
[----:B------:R-:W0:Y:S02]  /*1f060*/  @!P0 SYNCS.PHASECHK.TRANS64 P0, [R25+URZ+0x22860], R2 ;  /* 0x02286002190085a7 */ /* 0x000e24000800007f */
[----:B0-----:R-:W-:Y:S05]  /*1f070*/  @!P0 BRA `(.L_x_5485) ;  /* 0xfffffffc00f08947 */ /* 0x001fea000383ffff */
.L_x_5189:
[----:B------:R-:W-:Y:S05]  /*1f080*/  BSYNC B9 ;  /* 0x0000000000097941 */ /* 0x000fea0003800000 */
.L_x_5186:
[----:B------:R-:W-:Y:S05]  /*1f090*/  EXIT ;  /* 0x000000000000794d */ /* 0x000fea0003800000 */
.L_x_5209:
[----:B0-----:R0:W1:Y:S02]  /*1f0a0*/  SYNCS.PHASECHK.TRANS64.TRYWAIT P5, [R87+URZ+0x22890], R93 ;  /* 0x0228905d570075a7 */ /* 0x00106400080a017f */
[----:B-1----:R-:W-:Y:S05]  /*1f0b0*/  @!P5 NANOSLEEP.SYNCS 0x989680 ;  /* 0x009896800000d95d */ /* 0x002fea0003900000 */
[----:B------:R-:W1:Y:S02]  /*1f0c0*/  @!P5 SYNCS.PHASECHK.TRANS64 P5, [R87+URZ+0x22890], R93 ;  /* 0x0228905d5700d5a7 */ /* 0x000e6400080a007f */
[----:B-1----:R-:W-:Y:S05]  /*1f0d0*/  @!P5 BRA `(.L_x_5209) ;  /* 0xfffffffc00f0d947 */ /* 0x002fea000383ffff */
[----:B------:R-:W-:Y:S05]  /*1f0e0*/  BRA `(.L_x_5486) ;  /* 0xfffffe4400e47947 */ /* 0x000fea000383ffff */
.L_x_5210:
        /* <DEDUP_REMOVED lines=8> */
.L_x_5488:
[----:B------:R-:W-:Y:S05]  /*1f170*/  BSYNC B1 ;  /* 0x0000000000017941 */ /* 0x000fea0003800000 */
.L_x_5487:
        /* <DEDUP_REMOVED lines=8> */
.L_x_5489:
[----:B------:R-:W-:Y:S05]  /*1f200*/  BRA `(.L_x_5490) ;  /* 0xfffffe4400b07947 */ /* 0x000fea000383ffff */
.L_x_5219:
[----:B------:R-:W-:Y:S01]  /*1f210*/  BSSY B1, `(.L_x_5491) ;  /* 0x0000008000017945 */ /* 0x000fe20003800000 */
[----:B0---4-:R-:W-:Y:S01]  /*1f220*/  MOV R13, R97 ;  /* 0x00000061000d7202 */ /* 0x011fe20000000f00 */
[----:B------:R-:W-:Y:S02]  /*1f230*/  IMAD.MOV.U32 R12, RZ, RZ, 0x1 ;  /* 0x00000001ff0c7424 */ /* 0x000fe400078e00ff */
[----:B------:R-:W-:Y:S02]  /*1f240*/  IMAD.MOV.U32 R11, RZ, RZ, 0x1c1f ;  /* 0x00001c1fff0b7424 */ /* 0x000fe400078e00ff */
[----:B------:R-:W-:-:S07]  /*1f250*/  IMAD.MOV.U32 R15, RZ, RZ, -0x1 ;  /* 0xffffffffff0f7424 */ /* 0x000fce00078e00ff */
[----:B-123--:R-:W-:Y:S05]  /*1f260*/  WARPSYNC.COLLECTIVE R15, `(.L_x_5492) ;  /* 0x000000000f087348 */ /* 0x00efea0003c00000 */
[----:B---3--:R0:W3:Y:S02]  /*1f270*/  SHFL.IDX P6, R14, R13, R12, R11 ;  /* 0x0000000c0d0e7389 */ /* 0x0080e400000c000b */
[----:B0123--:R-:W-:Y:S01]  /*1f280*/  ENDCOLLECTIVE ;  /* 0x000000000000791b */ /* 0x00ffe20003800000 */
.L_x_5492:
[----:B------:R-:W-:Y:S05]  /*1f290*/  BSYNC B1 ;  /* 0x0000000000017941 */ /* 0x000fea0003800000 */
.L_x_5491:
[----:B------:R-:W-:Y:S01]  /*1f2a0*/  IMAD.MOV.U32 R13, RZ, RZ, R95 ;  /* 0x000000ffff0d7224 */ /* 0x000fe200078e005f */
[----:B------:R-:W-:Y:S01]  /*1f2b0*/  MOV R11, 0x1c1f ;  /* 0x00001c1f000b7802 */ /* 0x000fe20000000f00 */
[----:B------:R-:W-:Y:S02]  /*1f2c0*/  IMAD.MOV.U32 R12, RZ, RZ, 0x1 ;  /* 0x00000001ff0c7424 */ /* 0x000fe400078e00ff */
[----:B------:R-:W-:Y:S02]  /*1f2d0*/  IMAD.MOV.U32 R15, RZ, RZ, -0x1 ;  /* 0xffffffffff0f7424 */ /* 0x000fe400078e00ff */
[----:B------:R-:W-:-:S07]  /*1f2e0*/  IMAD.MOV.U32 R97, RZ, RZ, R14 ;  /* 0x000000ffff617224 */ /* 0x000fce00078e000e */
[----:B------:R-:W-:Y:S05]  /*1f2f0*/  WARPSYNC.COLLECTIVE R15, `(.L_x_5493) ;  /* 0x000000000f087348 */ /* 0x000fea0003c00000 */
[----:B------:R0:W1:Y:S02]  /*1f300*/  SHFL.IDX P6, R14, R13, R12, R11 ;  /* 0x0000000c0d0e7389 */ /* 0x00006400000c000b */
[----:B01----:R-:W-:Y:S01]  /*1f310*/  ENDCOLLECTIVE ;  /* 0x000000000000791b */ /* 0x003fe20003800000 */
.L_x_5493:
[----:B------:R-:W-:Y:S05]  /*1f320*/  BRA `(.L_x_5494) ;  /* 0xfffffe4c002c7947 */ /* 0x000fea000383ffff */
.L_x_5229:
[----:B-1----:R1:W2:Y:S02]  /*1f330*/  SYNCS.PHASECHK.TRANS64.TRYWAIT P4, [R87+URZ+0x22890], R93 ;  /* 0x0228905d570075a7 */ /* 0x0022a4000808017f */
[----:B--2---:R-:W-:Y:S05]  /*1f340*/  @!P4 NANOSLEEP.SYNCS 0x989680 ;  /* 0x009896800000c95d */ /* 0x004fea0003900000 */
[----:B------:R-:W2:Y:S02]  /*1f350*/  @!P4 SYNCS.PHASECHK.TRANS64 P4, [R87+URZ+0x22890], R93 ;  /* 0x0228905d5700c5a7 */ /* 0x000ea4000808007f */
[----:B--2---:R-:W-:Y:S05]  /*1f360*/  @!P4 BRA `(.L_x_5229) ;  /* 0xfffffffc00f0c947 */ /* 0x004fea000383ffff */
[----:B------:R-:W-:Y:S05]  /*1f370*/  BRA `(.L_x_5495) ;  /* 0xfffffe5400f47947 */ /* 0x000fea000383ffff */
.L_x_5230:
        /* <DEDUP_REMOVED lines=8> */
.L_x_5497:
[----:B------:R-:W-:Y:S05]  /*1f400*/  BSYNC B1 ;  /* 0x0000000000017941 */ /* 0x000fea0003800000 */
.L_x_5496:
        /* <DEDUP_REMOVED lines=8> */
.L_x_5498:
[----:B------:R-:W-:Y:S01]  /*1f490*/  IMAD.MOV.U32 R98, RZ, RZ, R14 ;  /* 0x000000ffff627224 */ /* 0x000fe200078e000e */
[----:B------:R-:W-:Y:S06]  /*1f4a0*/  BRA `(.L_x_5499) ;  /* 0xfffffe5400c07947 */ /* 0x000fec000383ffff */
.L_x_5235:
        /* <DEDUP_REMOVED lines=8> */
.L_x_5501:
[----:B------:R-:W-:Y:S05]  /*1f530*/  BSYNC B1 ;  /* 0x0000000000017941 */ /* 0x000fea0003800000 */
.L_x_5500:
        /* <DEDUP_REMOVED lines=8> */
.L_x_5502:
[----:B------:R-:W-:Y:S01]  /*1f5c0*/  MOV R96, R14 ;  /* 0x0000000e00607202 */ /* 0x000fe20000000f00 */
[----:B------:R-:W-:Y:S06]  /*1f5d0*/  BRA `(.L_x_5503) ;  /* 0xfffffe5c00587947 */ /* 0x000fec000383ffff */
.L_x_5240:
[----:B0-----:R0:W1:Y:S02]  /*1f5e0*/  SYNCS.PHASECHK.TRANS64.TRYWAIT P2, [R87+URZ+0x22890], R93 ;  /* 0x0228905d570075a7 */ /* 0x001064000804017f */
[----:B-1----:R-:W-:Y:S05]  /*1f5f0*/  @!P2 NANOSLEEP.SYNCS 0x989680 ;  /* 0x009896800000a95d */ /* 0x002fea0003900000 */
[----:B------:R-:W1:Y:S02]  /*1f600*/  @!P2 SYNCS.PHASECHK.TRANS64 P2, [R87+URZ+0x22890], R93 ;  /* 0x0228905d5700a5a7 */ /* 0x000e64000804007f */
[----:B-1----:R-:W-:Y:S05]  /*1f610*/  @!P2 BRA `(.L_x_5240) ;  /* 0xfffffffc00f0a947 */ /* 0x002fea000383ffff */
[----:B------:R-:W-:Y:S05]  /*1f620*/  BRA `(.L_x_5504) ;  /* 0xfffffe6400507947 */ /* 0x000fea000383ffff */
.L_x_5241:
        /* <DEDUP_REMOVED lines=8> */
.L_x_5506:
[----:B------:R-:W-:Y:S05]  /*1f6b0*/  BSYNC B1 ;  /* 0x0000000000017941 */ /* 0x000fea0003800000 */
.L_x_5505:
[----:B------:R-:W-:Y:S01]  /*1f6c0*/  IMAD.MOV.U32 R13, RZ, RZ, R32 ;  /* 0x000000ffff0d7224 */ /* 0x000fe200078e0020 */
[----:B------:R-:W-:Y:S01]  /*1f6d0*/  MOV R12, RZ ;  /* 0x000000ff000c7202 */ /* 0x000fe20000000f00 */
[----:B------:R-:W-:Y:S02]  /*1f6e0*/  IMAD.MOV.U32 R11, RZ, RZ, 0x1c1f ;  /* 0x00001c1fff0b7424 */ /* 0x000fe400078e00ff */
[----:B------:R-:W-:Y:S02]  /*1f6f0*/  IMAD.MOV.U32 R15, RZ, RZ, -0x1 ;  /* 0xffffffffff0f7424 */ /* 0x000fe400078e00ff */
[----:B------:R-:W-:-:S07]  /*1f700*/  IMAD.MOV.U32 R5, RZ, RZ, R14 ;  /* 0x000000ffff057224 */ /* 0x000fce00078e000e */
[----:B------:R-:W-:Y:S05]  /*1f710*/  WARPSYNC.COLLECTIVE R15, `(.L_x_5507) ;  /* 0x000000000f087348 */ /* 0x000fea0003c00000 */
[----:B------:R0:W1:Y:S02]  /*1f720*/  SHFL.IDX P6, R14, R13, R12, R11 ;  /* 0x0000000c0d0e7389 */ /* 0x00006400000c000b */
[----:B01----:R-:W-:Y:S01]  /*1f730*/  ENDCOLLECTIVE ;  /* 0x000000000000791b */ /* 0x003fe20003800000 */
.L_x_5507:
[----:B------:R-:W-:Y:S01]  /*1f740*/  IMAD.MOV.U32 R7, RZ, RZ, R14 ;  /* 0x000000ffff077224 */ /* 0x000fe200078e000e */
[----:B------:R-:W-:Y:S06]  /*1f750*/  BRA `(.L_x_5508) ;  /* 0xfffffe64006c7947 */ /* 0x000fec000383ffff */
.L_x_5244:
        /* <DEDUP_REMOVED lines=8> */
.L_x_5510:
[----:B------:R-:W-:Y:S05]  /*1f7e0*/  BSYNC B1 ;  /* 0x0000000000017941 */ /* 0x000fea0003800000 */
.L_x_5509:
        /* <DEDUP_REMOVED lines=8> */
.L_x_5511:
[----:B------:R-:W-:Y:S01]  /*1f870*/  IMAD.MOV.U32 R7, RZ, RZ, R14 ;  /* 0x000000ffff077224 */ /* 0x000fe200078e000e */
[----:B------:R-:W-:Y:S06]  /*1f880*/  BRA `(.L_x_5512) ;  /* 0xfffffe6400687947 */ /* 0x000fec000383ffff */
.L_x_5248:
[----:B---3--:R3:W4:Y:S02]  /*1f890*/  SYNCS.PHASECHK.TRANS64.TRYWAIT P3, [R87+URZ+0x228b0], R93 ;  /* 0x0228b05d570075a7 */ /* 0x008724000806017f */
[----:B----4-:R-:W-:Y:S05]  /*1f8a0*/  @!P3 NANOSLEEP.SYNCS 0x989680 ;  /* 0x009896800000b95d */ /* 0x010fea0003900000 */
[----:B------:R-:W4:Y:S02]  /*1f8b0*/  @!P3 SYNCS.PHASECHK.TRANS64 P3, [R87+URZ+0x228b0], R93 ;  /* 0x0228b05d5700b5a7 */ /* 0x000f24000806007f */
[----:B----4-:R-:W-:Y:S05]  /*1f8c0*/  @!P3 BRA `(.L_x_5248) ;  /* 0xfffffffc00f0b947 */ /* 0x010fea000383ffff */
[----:B------:R-:W-:Y:S05]  /*1f8d0*/  BRA `(.L_x_5513) ;  /* 0xfffffe6400e07947 */ /* 0x000fea000383ffff */
.L_x_5258:
[----:B------:R-:W-:Y:S01]  /*1f8e0*/  BSSY B0, `(.L_x_5514) ;  /* 0x0000007000007945 */ /* 0x000fe20003800000 */
[----:B------:R-:W-:Y:S01]  /*1f8f0*/  MOV R12, RZ ;  /* 0x000000ff000c7202 */ /* 0x000fe20000000f00 */
[----:B------:R-:W-:Y:S02]  /*1f900*/  IMAD.MOV.U32 R11, RZ, RZ, 0x1f ;  /* 0x0000001fff0b7424 */ /* 0x000fe400078e00ff */
[----:B------:R-:W-:-:S07]  /*1f910*/  IMAD.MOV.U32 R15, RZ, RZ, -0x1 ;  /* 0xffffffffff0f7424 */ /* 0x000fce00078e00ff */
[----:B------:R-:W-:Y:S05]  /*1f920*/  WARPSYNC.COLLECTIVE R15, `(.L_x_5515) ;  /* 0x000000000f087348 */ /* 0x000fea0003c00000 */
[----:B------:R0:W1:Y:S02]  /*1f930*/  SHFL.IDX P6, R14, R13, R12, R11 ;  /* 0x0000000c0d0e7389 */ /* 0x00006400000c000b */
[----:B01----:R-:W-:Y:S01]  /*1f940*/  ENDCOLLECTIVE ;  /* 0x000000000000791b */ /* 0x003fe20003800000 */
.L_x_5515:
[----:B------:R-:W-:Y:S05]  /*1f950*/  BSYNC B0 ;  /* 0x0000000000007941 */ /* 0x000fea0003800000 */
.L_x_5514:
[----:B------:R-:W-:Y:S05]  /*1f960*/  BRA `(.L_x_5516) ;  /* 0xfffffe7800107947 */ /* 0x000fea000383ffff */
.L_x_5270:
        /* <DEDUP_REMOVED lines=8> */
.L_x_5518:
[----:B------:R-:W-:Y:S05]  /*1f9f0*/  BSYNC B1 ;  /* 0x0000000000017941 */ /* 0x000fea0003800000 */
.L_x_5517:
[----:B------:R-:W-:Y:S01]  /*1fa00*/  IMAD.MOV.U32 R13, RZ, RZ, R10 ;  /* 0x000000ffff0d7224 */ /* 0x000fe200078e000a */
[----:B------:R-:W-:Y:S01]  /*1fa10*/  MOV R0, R14 ;  /* 0x0000000e00007202 */ /* 0x000fe20000000f00 */
[----:B------:R-:W-:Y:S02]  /*1fa20*/  IMAD.MOV.U32 R12, RZ, RZ, RZ ;  /* 0x000000ffff0c7224 */ /* 0x000fe400078e00ff */
[----:B------:R-:W-:Y:S02]  /*1fa30*/  IMAD.MOV.U32 R11, RZ, RZ, 0x1c1f ;  /* 0x00001c1fff0b7424 */ /* 0x000fe400078e00ff */
[----:B------:R-:W-:-:S07]  /*1fa40*/  IMAD.MOV.U32 R15, RZ, RZ, -0x1 ;  /* 0xffffffffff0f7424 */ /* 0x000fce00078e00ff */
[----:B------:R-:W-:Y:S05]  /*1fa50*/  WARPSYNC.COLLECTIVE R15, `(.L_x_5519) ;  /* 0x000000000f087348 */ /* 0x000fea0003c00000 */
[----:B------:R0:W1:Y:S02]  /*1fa60*/  SHFL.IDX P6, R14, R13, R12, R11 ;  /* 0x0000000c0d0e7389 */ /* 0x00006400000c000b */
[----:B01----:R-:W-:Y:S01]  /*1fa70*/  ENDCOLLECTIVE ;  /* 0x000000000000791b */ /* 0x003fe20003800000 */
.L_x_5519:
[----:B------:R-:W-:Y:S02]  /*1fa80*/  IMAD.MOV.U32 R13, RZ, RZ, R34 ;  /* 0x000000ffff0d7224 */ /* 0x000fe400078e0022 */
[----:B------:R-:W-:-:S07]  /*1fa90*/  IMAD.MOV.U32 R3, RZ, RZ, R14 ;  /* 0x000000ffff037224 */ /* 0x000fce00078e000e */
[----:B------:R-:W-:Y:S05]  /*1faa0*/  WARPSYNC.COLLECTIVE R15, `(.L_x_5520) ;  /* 0x000000000f087348 */ /* 0x000fea0003c00000 */
[----:B------:R0:W1:Y:S02]  /*1fab0*/  SHFL.IDX P6, R14, R13, R12, R11 ;  /* 0x0000000c0d0e7389 */ /* 0x00006400000c000b */
[----:B01----:R-:W-:Y:S01]  /*1fac0*/  ENDCOLLECTIVE ;  /* 0x000000000000791b */ /* 0x003fe20003800000 */
.L_x_5520:
[----:B------:R-:W-:Y:S01]  /*1fad0*/  IMAD.MOV.U32 R13, RZ, RZ, R30 ;  /* 0x000000ffff0d7224 */ /* 0x000fe200078e001e */
[----:B------:R-:W-:-:S07]  /*1fae0*/  MOV R7, R14 ;  /* 0x0000000e00077202 */ /* 0x000fce0000000f00 */
[----:B------:R-:W-:Y:S05]  /*1faf0*/  WARPSYNC.COLLECTIVE R15, `(.L_x_5521) ;  /* 0x000000000f087348 */ /* 0x000fea0003c00000 */
[----:B------:R0:W1:Y:S02]  /*1fb00*/  SHFL.IDX P6, R14, R13, R12, R11 ;  /* 0x0000000c0d0e7389 */ /* 0x00006400000c000b */
[----:B01----:R-:W-:Y:S01]  /*1fb10*/  ENDCOLLECTIVE ;  /* 0x000000000000791b */ /* 0x003fe20003800000 */
.L_x_5521:
[----:B------:R-:W-:Y:S01]  /*1fb20*/  IMAD.MOV.U32 R8, RZ, RZ, R14 ;  /* 0x000000ffff087224 */ /* 0x000fe200078e000e */
[----:B------:R-:W-:Y:S06]  /*1fb30*/  BRA `(.L_x_5522) ;  /* 0xfffffe7c00887947 */ /* 0x000fec000383ffff */
.L_x_5273:
[----:B------:R-:W-:Y:S01]  /*1fb40*/  BSSY B1, `(.L_x_5523) ;  /* 0x0000008000017945 */ /* 0x000fe20003800000 */
[----:B------:R-:W-:Y:S02]  /*1fb50*/  IMAD.MOV.U32 R13, RZ, RZ, R31 ;  /* 0x000000ffff0d7224 */ /* 0x000fe400078e001f */
[----:B------:R-:W-:Y:S02]  /*1fb60*/  IMAD.MOV.U32 R12, RZ, RZ, 0x1 ;  /* 0x00000001ff0c7424 */ /* 0x000fe400078e00ff */
[----:B------:R-:W-:Y:S02]  /*1fb70*/  IMAD.MOV.U32 R11, RZ, RZ, 0x1c1f ;  /* 0x00001c1fff0b7424 */ /* 0x000fe400078e00ff */
[----:B------:R-:W-:-:S07]  /*1fb80*/  IMAD.MOV.U32 R15, RZ, RZ, -0x1 ;  /* 0xffffffffff0f7424 */ /* 0x000fce00078e00ff */
[----:B-1--4-:R-:W-:Y:S05]  /*1fb90*/  WARPSYNC.COLLECTIVE R15, `(.L_x_5524) ;  /* 0x000000000f087348 */ /* 0x012fea0003c00000 */
[----:B------:R0:W2:Y:S02]  /*1fba0*/  SHFL.IDX P6, R14, R13, R12, R11 ;  /* 0x0000000c0d0e7389 */ /* 0x0000a400000c000b */
[----:B012-4-:R-:W-:Y:S01]  /*1fbb0*/  ENDCOLLECTIVE ;  /* 0x000000000000791b */ /* 0x017fe20003800000 */
.L_x_5524:
[----:B------:R-:W-:Y:S05]  /*1fbc0*/  BSYNC B1 ;  /* 0x0000000000017941 */ /* 0x000fea0003800000 */
.L_x_5523:
        /* <DEDUP_REMOVED lines=8> */
.L_x_5525:
[----:B------:R-:W-:Y:S02]  /*1fc50*/  IMAD.MOV.U32 R13, RZ, RZ, R34 ;  /* 0x000000ffff0d7224 */ /* 0x000fe400078e0022 */
[----:B------:R-:W-:-:S07]  /*1fc60*/  IMAD.MOV.U32 R3, RZ, RZ, R14 ;  /* 0x000000ffff037224 */ /* 0x000fce00078e000e */
[----:B------:R-:W-:Y:S05]  /*1fc70*/  WARPSYNC.COLLECTIVE R15, `(.L_x_5526) ;  /* 0x000000000f087348 */ /* 0x000fea0003c00000 */
[----:B------:R0:W1:Y:S02]  /*1fc80*/  SHFL.IDX P6, R14, R13, R12, R11 ;  /* 0x0000000c0d0e7389 */ /* 0x00006400000c000b */
[----:B01----:R-:W-:Y:S01]  /*1fc90*/  ENDCOLLECTIVE ;  /* 0x000000000000791b */ /* 0x003fe20003800000 */
.L_x_5526:
[----:B------:R-:W-:Y:S01]  /*1fca0*/  IMAD.MOV.U32 R13, RZ, RZ, R30 ;  /* 0x000000ffff0d7224 */ /* 0x000fe200078e001e */
[----:B------:R-:W-:-:S07]  /*1fcb0*/  MOV R7, R14 ;  /* 0x0000000e00077202 */ /* 0x000fce0000000f00 */
[----:B------:R-:W-:Y:S05]  /*1fcc0*/  WARPSYNC.COLLECTIVE R15, `(.L_x_5527) ;  /* 0x000000000f087348 */ /* 0x000fea0003c00000 */
[----:B------:R0:W1:Y:S02]  /*1fcd0*/  SHFL.IDX P6, R14, R13, R12, R11 ;  /* 0x0000000c0d0e7389 */ /* 0x00006400000c000b */
[----:B01----:R-:W-:Y:S01]  /*1fce0*/  ENDCOLLECTIVE ;  /* 0x000000000000791b */ /* 0x003fe20003800000 */
.L_x_5527:
[----:B------:R-:W-:Y:S01]  /*1fcf0*/  IMAD.MOV.U32 R30, RZ, RZ, R14 ;  /* 0x000000ffff1e7224 */ /* 0x000fe200078e000e */
[----:B------:R-:W-:Y:S06]  /*1fd00*/  BRA `(.L_x_5528) ;  /* 0xfffffe7c00e87947 */ /* 0x000fec000383ffff */
.L_x_5277:
[----:B0-----:R0:W1:Y:S02]  /*1fd10*/  SYNCS.PHASECHK.TRANS64.TRYWAIT P0, [R19+URZ+0x22800], R34 ;  /* 0x02280022130075a7 */ /* 0x001064000800017f */
[----:B-1----:R-:W-:Y:S05]  /*1fd20*/  @!P0 NANOSLEEP.SYNCS 0x989680 ;  /* 0x009896800000895d */ /* 0x002fea0003900000 */
[----:B------:R-:W1:Y:S02]  /*1fd30*/  @!P0 SYNCS.PHASECHK.TRANS64 P0, [R19+URZ+0x22800], R34 ;  /* 0x02280022130085a7 */ /* 0x000e64000800007f */
[----:B-1----:R-:W-:Y:S05]  /*1fd40*/  @!P0 BRA `(.L_x_5277) ;  /* 0xfffffffc00f08947 */ /* 0x002fea000383ffff */
[----:B------:R-:W-:Y:S05]  /*1fd50*/  BRA `(.L_x_5529) ;  /* 0xfffffe8000d87947 */ /* 0x000fea000383ffff */
.L_x_5285:
        /* <DEDUP_REMOVED lines=9> */
.L_x_5531:
[----:B------:R-:W-:Y:S05]  /*1fdf0*/  BSYNC B1 ;  /* 0x0000000000017941 */ /* 0x000fea0003800000 */
.L_x_5530:
[----:B------:R0:W5:Y:S01]  /*1fe00*/  LDL R8, [R1+0x8] ;  /* 0x0000080001087983 */ /* 0x0001620000100800 */
[----:B------:R-:W-:Y:S01]  /*1fe10*/  IMAD.MOV.U32 R13, RZ, RZ, R36 ;  /* 0x000000ffff0d7224 */ /* 0x000fe200078e0024 */
[----:B------:R-:W-:Y:S01]  /*1fe20*/  MOV R0, R14 ;  /* 0x0000000e00007202 */ /* 0x000fe20000000f00 */
[----:B------:R-:W-:Y:S01]  /*1fe30*/  IMAD.MOV.U32 R12, RZ, RZ, RZ ;  /* 0x000000ffff0c7224 */ /* 0x000fe200078e00ff */
[----:B------:R-:W-:Y:S01]  /*1fe40*/  ISETP.GE.AND P0, PT, R16, R27, PT ;  /* 0x0000001b1000720c */ /* 0x000fe20003f06270 */
[----:B------:R-:W-:Y:S02]  /*1fe50*/  IMAD.MOV.U32 R11, RZ, RZ, 0x1c1f ;  /* 0x00001c1fff0b7424 */ /* 0x000fe400078e00ff */
[----:B------:R-:W-:-:S10]  /*1fe60*/  IMAD.MOV.U32 R15, RZ, RZ, -0x1 ;  /* 0xffffffffff0f7424 */ /* 0x000fd400078e00ff */
[----:B0----5:R-:W-:Y:S05]  /*1fe70*/  WARPSYNC.COLLECTIVE R15, `(.L_x_5532) ;  /* 0x000000000f087348 */ /* 0x021fea0003c00000 */
[----:B------:R1:W2:Y:S02]  /*1fe80*/  SHFL.IDX P6, R14, R13, R12, R11 ;  /* 0x0000000c0d0e7389 */ /* 0x0002a400000c000b */
[----:B012--5:R-:W-:Y:S01]  /*1fe90*/  ENDCOLLECTIVE ;  /* 0x000000000000791b */ /* 0x027fe20003800000 */
.L_x_5532:
[----:B------:R-:W-:Y:S02]  /*1fea0*/  IMAD.MOV.U32 R13, RZ, RZ, R24 ;  /* 0x000000ffff0d7224 */ /* 0x000fe400078e0018 */
[----:B------:R-:W-:-:S07]  /*1feb0*/  IMAD.MOV.U32 R3, RZ, RZ, R14 ;  /* 0x000000ffff037224 */ /* 0x000fce00078e000e */
[----:B------:R-:W-:Y:S05]  /*1fec0*/  WARPSYNC.COLLECTIVE R15, `(.L_x_5533) ;  /* 0x000000000f087348 */ /* 0x000fea0003c00000 */
[----:B------:R0:W1:Y:S02]  /*1fed0*/  SHFL.IDX P6, R14, R13, R12, R11 ;  /* 0x0000000c0d0e7389 */ /* 0x00006400000c000b */
[----:B01----:R-:W-:Y:S01]  /*1fee0*/  ENDCOLLECTIVE ;  /* 0x000000000000791b */ /* 0x003fe20003800000 */
.L_x_5533:
[----:B------:R-:W-:Y:S01]  /*1fef0*/  IMAD.MOV.U32 R13, RZ, RZ, R37 ;  /* 0x000000ffff0d7224 */ /* 0x000fe200078e0025 */
[----:B------:R-:W-:-:S07]  /*1ff00*/  MOV R4, R14 ;  /* 0x0000000e00047202 */ /* 0x000fce0000000f00 */
[----:B------:R-:W-:Y:S05]  /*1ff10*/  WARPSYNC.COLLECTIVE R15, `(.L_x_5534) ;  /* 0x000000000f087348 */ /* 0x000fea0003c00000 */
[----:B------:R0:W1:Y:S02]  /*1ff20*/  SHFL.IDX P6, R14, R13, R12, R11 ;  /* 0x0000000c0d0e7389 */ /* 0x00006400000c000b */
[----:B01----:R-:W-:Y:S01]  /*1ff30*/  ENDCOLLECTIVE ;  /* 0x000000000000791b */ /* 0x003fe20003800000 */
.L_x_5534:
[----:B------:R-:W-:-:S05]  /*1ff40*/  IMAD R25, R8, R6, RZ ;  /* 0x0000000608197224 */ /* 0x000fca00078e02ff */
[----:B------:R-:W-:-:S13]  /*1ff50*/  ISETP.GE.OR P1, PT, R40, R25, P0 ;  /* 0x000000192800720c */ /* 0x000fda0000726670 */
[C---:B------:R-:W-:Y:S01]  /*1ff60*/  @!P1 IMAD.SHL.U32 R5, R16.reuse, 0x2, RZ ;  /* 0x0000000210059824 */ /* 0x040fe200078e00ff */
[----:B------:R-:W-:-:S04]  /*1ff70*/  @!P1 SHF.L.U64.HI R7, R16, 0x1, R17 ;  /* 0x0000000110079819 */ /* 0x000fc80000010211 */
[----:B------:R-:W-:-:S05]  /*1ff80*/  @!P1 IADD3 R8, P2, R3, R5, RZ ;  /* 0x0000000503089210 */ /* 0x000fca0007f5e0ff */
[----:B------:R-:W-:-:S06]  /*1ff90*/  @!P1 IMAD.X R9, R0, 0x1, R7, P2 ;  /* 0x0000000100099824 */ /* 0x000fcc00010e0607 */
        /* <DEDUP_REMOVED lines=11> */
[----:B--2---:R-:W-:Y:S01]  /*20050*/  @!P1 IMAD.MOV.U32 R29, RZ, RZ, R11 ;  /* 0x000000ffff1d9224 */ /* 0x004fe200078e000b */
[----:B------:R-:W-:Y:S01]  /*20060*/  MOV R11, 0x1c1f ;  /* 0x00001c1f000b7802 */ /* 0x000fe20000000f00 */
[----:B------:R-:W-:Y:S01]  /*20070*/  @!P1 IMAD.MOV.U32 R20, RZ, RZ, R8 ;  /* 0x000000ffff149224 */ /* 0x000fe200078e0008 */
[----:B------:R-:W-:Y:S01]  /*20080*/  @!P1 MOV R21, R9 ;  /* 0x0000000900159202 */ /* 0x000fe20000000f00 */
[----:B------:R-:W-:-:S07]  /*20090*/  @!P1 IMAD.MOV.U32 R28, RZ, RZ, R10 ;  /* 0x000000ffff1c9224 */ /* 0x000fce00078e000a */
[----:B-----5:R-:W-:Y:S05]  /*200a0*/  WARPSYNC.COLLECTIVE R15, `(.L_x_5535) ;  /* 0x000000000f087348 */ /* 0x020fea0003c00000 */
[----:B------:R0:W1:Y:S02]  /*200b0*/  SHFL.IDX P6, R14, R13, R12, R11 ;  /* 0x0000000c0d0e7389 */ /* 0x00006400000c000b */
[----:B01---5:R-:W-:Y:S01]  /*200c0*/  ENDCOLLECTIVE ;  /* 0x000000000000791b */ /* 0x023fe20003800000 */
.L_x_5535:
[----:B------:R-:W-:Y:S02]  /*200d0*/  IMAD.MOV.U32 R0, RZ, RZ, R20 ;  /* 0x000000ffff007224 */ /* 0x000fe400078e0014 */
[----:B------:R-:W-:Y:S01]  /*200e0*/  IMAD.MOV.U32 R3, RZ, RZ, R21 ;  /* 0x000000ffff037224 */ /* 0x000fe200078e0015 */
[----:B------:R-:W-:Y:S01]  /*200f0*/  MOV R8, R28 ;  /* 0x0000001c00087202 */ /* 0x000fe20000000f00 */
[----:B------:R-:W-:Y:S01]  /*20100*/  IMAD.MOV.U32 R9, RZ, RZ, R29 ;  /* 0x000000ffff097224 */ /* 0x000fe200078e001d */
[----:B------:R-:W-:Y:S02]  /*20110*/  PRMT R53, R53, 0x5410, R0 ;  /* 0x0000541035357816 */ /* 0x000fe40000000000 */
[----:B------:R-:W-:Y:S01]  /*20120*/  PRMT R41, R3, 0x7610, R41 ;  /* 0x0000761003297816 */ /* 0x000fe20000000029 */
[----:B------:R-:W-:Y:S01]  /*20130*/  @!P1 IMAD.MOV.U32 R30, RZ, RZ, R4 ;  /* 0x000000ffff1e9224 */ /* 0x000fe200078e0004 */
[----:B------:R-:W-:Y:S01]  /*20140*/  PRMT R38, R8, 0x7610, R38 ;  /* 0x0000761008267816 */ /* 0x000fe20000000026 */
[----:B------:R-:W-:-:S02]  /*20150*/  @!P1 IMAD.MOV.U32 R31, RZ, RZ, R5 ;  /* 0x000000ffff1f9224 */ /* 0x000fc400078e0005 */
[----:B------:R-:W-:Y:S02]  /*20160*/  @!P1 IMAD.MOV.U32 R34, RZ, RZ, R6 ;  /* 0x000000ffff229224 */ /* 0x000fe400078e0006 */
[--C-:B------:R-:W-:Y:S01]  /*20170*/  IMAD.MOV.U32 R13, RZ, RZ, R36.reuse ;  /* 0x000000ffff0d7224 */ /* 0x100fe200078e0024 */
[----:B------:R-:W-:Y:S01]  /*20180*/  MOV R5, R31 ;  /* 0x0000001f00057202 */ /* 0x000fe20000000f00 */
[----:B------:R-:W-:Y:S01]  /*20190*/  @!P1 IMAD.MOV.U32 R35, RZ, RZ, R7 ;  /* 0x000000ffff239224 */ /* 0x000fe200078e0007 */
[----:B------:R-:W-:Y:S01]  /*201a0*/  PRMT R36, R9, 0x7610, R36 ;  /* 0x0000761009247816 */ /* 0x000fe20000000024 */
[----:B------:R-:W-:Y:S01]  /*201b0*/  IMAD.MOV.U32 R4, RZ, RZ, R30 ;  /* 0x000000ffff047224 */ /* 0x000fe200078e001e */
[----:B------:R-:W-:Y:S01]  /*201c0*/  PRMT R43, R5, 0x7610, R43 ;  /* 0x00007610052b7816 */ /* 0x000fe2000000002b */
[----:B------:R-:W-:Y:S02]  /*201d0*/  IMAD.MOV.U32 R6, RZ, RZ, R34 ;  /* 0x000000ffff067224 */ /* 0x000fe400078e0022 */
[----:B------:R-:W-:Y:S01]  /*201e0*/  IMAD.MOV.U32 R7, RZ, RZ, R35 ;  /* 0x000000ffff077224 */ /* 0x000fe200078e0023 */
[----:B------:R-:W-:Y:S01]  /*201f0*/  PRMT R38, R38, 0x5410, R4 ;  /* 0x0000541026267816 */ /* 0x000fe20000000004 */
[----:B------:R-:W-:Y:S01]  /*20200*/  IMAD.MOV.U32 R0, RZ, RZ, R14 ;  /* 0x000000ffff007224 */ /* 0x000fe200078e000e */
[----:B------:R-:W-:-:S07]  /*20210*/  PRMT R53, R6, 0x7610, R53 ;  /* 0x0000761006357816 */ /* 0x000fce0000000035 */
[----:B------:R-:W-:Y:S05]  /*20220*/  WARPSYNC.COLLECTIVE R15, `(.L_x_5536) ;  /* 0x000000000f087348 */ /* 0x000fea0003c00000 */
[----:B------:R0:W1:Y:S02]  /*20230*/  SHFL.IDX P6, R14, R13, R12, R11 ;  /* 0x0000000c0d0e7389 */ /* 0x00006400000c000b */
[----:B01----:R-:W-:Y:S01]  /*20240*/  ENDCOLLECTIVE ;  /* 0x000000000000791b */ /* 0x003fe20003800000 */
.L_x_5536:
[----:B------:R-:W-:Y:S02]  /*20250*/  PRMT R36, R36, 0x5410, R7 ;  /* 0x0000541024247816 */ /* 0x000fe40000000007 */
[----:B------:R-:W-:Y:S01]  /*20260*/  CS2R R4, SRZ ;  /* 0x0000000000047805 */ /* 0x000fe2000001ff00 */
[----:B------:R-:W-:Y:S02]  /*20270*/  IMAD.MOV.U32 R13, RZ, RZ, R24 ;  /* 0x000000ffff0d7224 */ /* 0x000fe400078e0018 */
[----:B------:R-:W-:-:S07]  /*20280*/  IMAD.MOV.U32 R3, RZ, RZ, R14 ;  /* 0x000000ffff037224 */ /* 0x000fce00078e000e */
[----:B------:R-:W-:Y:S05]  /*20290*/  WARPSYNC.COLLECTIVE R15, `(.L_x_5537) ;  /* 0x000000000f087348 */ /* 0x000fea0003c00000 */
[----:B------:R0:W1:Y:S02]  /*202a0*/  SHFL.IDX P6, R14, R13, R12, R11 ;  /* 0x0000000c0d0e7389 */ /* 0x00006400000c000b */
[----:B01----:R-:W-:Y:S01]  /*202b0*/  ENDCOLLECTIVE ;  /* 0x000000000000791b */ /* 0x003fe20003800000 */
.L_x_5537:
[----:B------:R-:W-:Y:S02]  /*202c0*/  IMAD.MOV.U32 R13, RZ, RZ, R37 ;  /* 0x000000ffff0d7224 */ /* 0x000fe400078e0025 */
[----:B------:R-:W-:-:S07]  /*202d0*/  IMAD.MOV.U32 R24, RZ, RZ, R14 ;  /* 0x000000ffff187224 */ /* 0x000fce00078e000e */
[----:B------:R-:W-:Y:S05]  /*202e0*/  WARPSYNC.COLLECTIVE R15, `(.L_x_5538) ;  /* 0x000000000f087348 */ /* 0x000fea0003c00000 */
[----:B------:R0:W1:Y:S02]  /*202f0*/  SHFL.IDX P6, R14, R13, R12, R11 ;  /* 0x0000000c0d0e7389 */ /* 0x00006400000c000b */
[----:B01----:R-:W-:Y:S01]  /*20300*/  ENDCOLLECTIVE ;  /* 0x000000000000791b */ /* 0x003fe20003800000 */
.L_x_5538:
[----:B------:R-:W-:Y:S05]  /*20310*/  BRA `(.L_x_5539) ;  /* 0xfffffe8c00a47947 */ /* 0x000fea000383ffff */
.L_x_5289:
[----:B0-----:R0:W1:Y:S02]  /*20320*/  SYNCS.PHASECHK.TRANS64.TRYWAIT P1, [R19+URZ+0x22800], R12 ;  /* 0x0228000c130075a7 */ /* 0x001064000802017f */
[----:B-1----:R-:W-:Y:S05]  /*20330*/  @!P1 NANOSLEEP.SYNCS 0x989680 ;  /* 0x009896800000995d */ /* 0x002fea0003900000 */
[----:B------:R-:W1:Y:S02]  /*20340*/  @!P1 SYNCS.PHASECHK.TRANS64 P1, [R19+URZ+0x22800], R12 ;  /* 0x0228000c130095a7 */ /* 0x000e64000802007f */
[----:B-1----:R-:W-:Y:S05]  /*20350*/  @!P1 BRA `(.L_x_5289) ;  /* 0xfffffffc00f09947 */ /* 0x002fea000383ffff */
[----:B------:R-:W-:Y:S05]  /*20360*/  BRA `(.L_x_5540) ;  /* 0xfffffe90003c7947 */ /* 0x000fea000383ffff */
.L_x_5295:
[----:B-1----:R1:W3:Y:S02]  /*20370*/  SYNCS.PHASECHK.TRANS64.TRYWAIT P1, [R13+URZ+0x22830], R74 ;  /* 0x0228304a0d0075a7 */ /* 0x0022e4000802017f */
[----:B---3--:R-:W-:Y:S05]  /*20380*/  @!P1 NANOSLEEP.SYNCS 0x989680 ;  /* 0x009896800000995d */ /* 0x008fea0003900000 */
[----:B------:R-:W3:Y:S02]  /*20390*/  @!P1 SYNCS.PHASECHK.TRANS64 P1, [R13+URZ+0x22830], R74 ;  /* 0x0228304a0d0095a7 */ /* 0x000ee4000802007f */
[----:B---3--:R-:W-:Y:S05]  /*203a0*/  @!P1 BRA `(.L_x_5295) ;  /* 0xfffffffc00f09947 */ /* 0x008fea000383ffff */
[----:B------:R-:W-:Y:S05]  /*203b0*/  BRA `(.L_x_5294) ;  /* 0xfffffe9c00cc7947 */ /* 0x000fea000383ffff */
.L_x_5301:
[----:B-1----:R1:W2:Y:S02]  /*203c0*/  SYNCS.PHASECHK.TRANS64.TRYWAIT P1, [R13+URZ+0x22850], R74 ;  /* 0x0228504a0d0075a7 */ /* 0x0022a4000802017f */
[----:B--2---:R-:W-:Y:S05]  /*203d0*/  @!P1 NANOSLEEP.SYNCS 0x989680 ;  /* 0x009896800000995d */ /* 0x004fea0003900000 */
[----:B------:R-:W2:Y:S02]  /*203e0*/  @!P1 SYNCS.PHASECHK.TRANS64 P1, [R13+URZ+0x22850], R74 ;  /* 0x0228504a0d0095a7 */ /* 0x000ea4000802007f */
[----:B--2---:R-:W-:Y:S05]  /*203f0*/  @!P1 BRA `(.L_x_5301) ;  /* 0xfffffffc00f09947 */ /* 0x004fea000383ffff */
[----:B------:R-:W-:Y:S05]  /*20400*/  BRA `(.L_x_5300) ;  /* 0xfffffebc009c7947 */ /* 0x000fea000383ffff */
.L_x_5307:
[----:B-1----:R1:W2:Y:S02]  /*20410*/  SYNCS.PHASECHK.TRANS64.TRYWAIT P1, [R14+URZ+0x22830], R15 ;  /* 0x0228300f0e0075a7 */ /* 0x0022a4000802017f */
[----:B--2---:R-:W-:Y:S05]  /*20420*/  @!P1 NANOSLEEP.SYNCS 0x989680 ;  /* 0x009896800000995d */ /* 0x004fea0003900000 */
[----:B------:R-:W2:Y:S02]  /*20430*/  @!P1 SYNCS.PHASECHK.TRANS64 P1, [R14+URZ+0x22830], R15 ;  /* 0x0228300f0e0095a7 */ /* 0x000ea4000802007f */
[----:B--2---:R-:W-:Y:S05]  /*20440*/  @!P1 BRA `(.L_x_5307) ;  /* 0xfffffffc00f09947 */ /* 0x004fea000383ffff */
[----:B------:R-:W-:Y:S05]  /*20450*/  BRA `(.L_x_5306) ;  /* 0xfffffec400287947 */ /* 0x000fea000383ffff */
.L_x_5313:
[----:B-1----:R1:W2:Y:S02]  /*20460*/  SYNCS.PHASECHK.TRANS64.TRYWAIT P1, [R14+URZ+0x22850], R15 ;  /* 0x0228500f0e0075a7 */ /* 0x0022a4000802017f */
[----:B--2---:R-:W-:Y:S05]  /*20470*/  @!P1 NANOSLEEP.SYNCS 0x989680 ;  /* 0x009896800000995d */ /* 0x004fea0003900000 */
[----:B------:R-:W2:Y:S02]  /*20480*/  @!P1 SYNCS.PHASECHK.TRANS64 P1, [R14+URZ+0x22850], R15 ;  /* 0x0228500f0e0095a7 */ /* 0x000ea4000802007f */
[----:B--2---:R-:W-:Y:S05]  /*20490*/  @!P1 BRA `(.L_x_5313) ;  /* 0xfffffffc00f09947 */ /* 0x004fea000383ffff */
[----:B------:R-:W-:Y:S05]  /*204a0*/  BRA `(.L_x_5312) ;  /* 0xfffffee800f47947 */ /* 0x000fea000383ffff */
.L_x_5320:
[----:B-1----:R1:W2:Y:S02]  /*204b0*/  SYNCS.PHASECHK.TRANS64.TRYWAIT P1, [R14+URZ+0x22830], R15 ;  /* 0x0228300f0e0075a7 */ /* 0x0022a4000802017f */
[----:B--2---:R-:W-:Y:S05]  /*204c0*/  @!P1 NANOSLEEP.SYNCS 0x989680 ;  /* 0x009896800000995d */ /* 0x004fea0003900000 */
[----:B------:R-:W2:Y:S02]  /*204d0*/  @!P1 SYNCS.PHASECHK.TRANS64 P1, [R14+URZ+0x22830], R15 ;  /* 0x0228300f0e0095a7 */ /* 0x000ea4000802007f */
[----:B--2---:R-:W-:Y:S05]  /*204e0*/  @!P1 BRA `(.L_x_5320) ;  /* 0xfffffffc00f09947 */ /* 0x004fea000383ffff */
[----:B------:R-:W-:Y:S05]  /*204f0*/  BRA `(.L_x_5319) ;  /* 0xfffffef000447947 */ /* 0x000fea000383ffff */
.L_x_5326:
[----:B-1----:R1:W2:Y:S02]  /*20500*/  SYNCS.PHASECHK.TRANS64.TRYWAIT P1, [R14+URZ+0x22850], R15 ;  /* 0x0228500f0e0075a7 */ /* 0x0022a4000802017f */
[----:B--2---:R-:W-:Y:S05]  /*20510*/  @!P1 NANOSLEEP.SYNCS 0x989680 ;  /* 0x009896800000995d */ /* 0x004fea0003900000 */
[----:B------:R-:W2:Y:S02]  /*20520*/  @!P1 SYNCS.PHASECHK.TRANS64 P1, [R14+URZ+0x22850], R15 ;  /* 0x0228500f0e0095a7 */ /* 0x000ea4000802007f */
[----:B--2---:R-:W-:Y:S05]  /*20530*/  @!P1 BRA `(.L_x_5326) ;  /* 0xfffffffc00f09947 */ /* 0x004fea000383ffff */
[----:B------:R-:W-:Y:S05]  /*20540*/  BRA `(.L_x_5325) ;  /* 0xffffff10002c7947 */ /* 0x000fea000383ffff */
.L_x_5333:
[----:B------:R-:W-:Y:S02]  /*20550*/  IMAD.MOV.U32 R13, RZ, RZ, R20 ;  /* 0x000000ffff0d7224 */ /* 0x000fe400078e0014 */
[----:B------:R-:W-:Y:S02]  /*20560*/  IMAD.MOV.U32 R12, RZ, RZ, RZ ;  /* 0x000000ffff0c7224 */ /* 0x000fe400078e00ff */
[----:B------:R-:W-:Y:S02]  /*20570*/  IMAD.MOV.U32 R11, RZ, RZ, 0x181f ;  /* 0x0000181fff0b7424 */ /* 0x000fe400078e00ff */
[----:B------:R-:W-:-:S07]  /*20580*/  IMAD.MOV.U32 R15, RZ, RZ, -0x1 ;  /* 0xffffffffff0f7424 */ /* 0x000fce00078e00ff */
[----:B-----5:R-:W-:Y:S05]  /*20590*/  WARPSYNC.COLLECTIVE R15, `(.L_x_5541) ;  /* 0x000000000f087348 */ /* 0x020fea0003c00000 */
[----:B------:R0:W1:Y:S02]  /*205a0*/  SHFL.IDX P6, R14, R13, R12, R11 ;  /* 0x0000000c0d0e7389 */ /* 0x00006400000c000b */
[----:B01---5:R-:W-:Y:S01]  /*205b0*/  ENDCOLLECTIVE ;  /* 0x000000000000791b */ /* 0x023fe20003800000 */
.L_x_5541:
[----:B------:R-:W-:Y:S01]  /*205c0*/  IMAD.MOV.U32 R13, RZ, RZ, R4 ;  /* 0x000000ffff0d7224 */ /* 0x000fe200078e0004 */
[----:B------:R-:W-:-:S07]  /*205d0*/  MOV R3, R14 ;  /* 0x0000000e00037202 */ /* 0x000fce0000000f00 */
[----:B------:R-:W-:Y:S05]  /*205e0*/  WARPSYNC.COLLECTIVE R15, `(.L_x_5542) ;  /* 0x000000000f087348 */ /* 0x000fea0003c00000 */
[----:B------:R0:W1:Y:S02]  /*205f0*/  SHFL.IDX P6, R14, R13, R12, R11 ;  /* 0x0000000c0d0e7389 */ /* 0x00006400000c000b */
[----:B01----:R-:W-:Y:S01]  /*20600*/  ENDCOLLECTIVE ;  /* 0x000000000000791b */ /* 0x003fe20003800000 */
.L_x_5542:
[----:B------:R-:W-:Y:S05]  /*20610*/  BRA `(.L_x_5543) ;  /* 0xffffff38007c7947 */ /* 0x000fea000383ffff */
.L_x_5336:
        /* <DEDUP_REMOVED lines=8> */
.L_x_5545:
[----:B------:R-:W-:Y:S05]  /*206a0*/  BSYNC B1 ;  /* 0x0000000000017941 */ /* 0x000fea0003800000 */
.L_x_5544:
        /* <DEDUP_REMOVED lines=8> */
.L_x_5546:
[----:B------:R-:W-:Y:S05]  /*20730*/  BRA `(.L_x_5547) ;  /* 0xffffff3800c47947 */ /* 0x000fea000383ffff */
.L_x_5339:
[----:B------:R-:W-:Y:S01]  /*20740*/  BSSY B1, `(.L_x_5548) ;  /* 0x0000008000017945 */ /* 0x000fe20003800000 */
[----:B---3--:R-:W-:Y:S01]  /*20750*/  IMAD.MOV.U32 R13, RZ, RZ, R20 ;  /* 0x000000ffff0d7224 */ /* 0x008fe200078e0014 */
[----:B------:R-:W-:Y:S01]  /*20760*/  MOV R15, 0xffffffff ;  /* 0xffffffff000f7802 */ /* 0x000fe20000000f00 */
[----:B------:R-:W-:Y:S02]  /*20770*/  IMAD.MOV.U32 R12, RZ, RZ, 0x2 ;  /* 0x00000002ff0c7424 */ /* 0x000fe400078e00ff */
[----:B------:R-:W-:-:S07]  /*20780*/  IMAD.MOV.U32 R11, RZ, RZ, 0x181f ;  /* 0x0000181fff0b7424 */ /* 0x000fce00078e00ff */
[----:B012-45:R-:W-:Y:S05]  /*20790*/  WARPSYNC.COLLECTIVE R15, `(.L_x_5549) ;  /* 0x000000000f087348 */ /* 0x037fea0003c00000 */
[----:B--2---:R2:W3:Y:S02]  /*207a0*/  SHFL.IDX P6, R14, R13, R12, R11 ;  /* 0x0000000c0d0e7389 */ /* 0x0044e400000c000b */
[----:B012345:R-:W-:Y:S01]  /*207b0*/  ENDCOLLECTIVE ;  /* 0x000000000000791b */ /* 0x03ffe20003800000 */
.L_x_5549:
[----:B------:R-:W-:Y:S05]  /*207c0*/  BSYNC B1 ;  /* 0x0000000000017941 */ /* 0x000fea0003800000 */
.L_x_5548:
        /* <DEDUP_REMOVED lines=8> */
.L_x_5550:
[----:B------:R-:W-:Y:S05]  /*20850*/  BRA `(.L_x_5551) ;  /* 0xffffff3c000c7947 */ /* 0x000fea000383ffff */
.L_x_5342:
[----:B------:R-:W-:Y:S01]  /*20860*/  BSSY B1, `(.L_x_5552) ;  /* 0x0000008000017945 */ /* 0x000fe20003800000 */
[----:B---3--:R-:W-:Y:S01]  /*20870*/  IMAD.MOV.U32 R13, RZ, RZ, R20 ;  /* 0x000000ffff0d7224 */ /* 0x008fe200078e0014 */
[----:B------:R-:W-:Y:S01]  /*20880*/  MOV R12, 0x3 ;  /* 0x00000003000c7802 */ /* 0x000fe20000000f00 */
[----:B------:R-:W-:Y:S02]  /*20890*/  IMAD.MOV.U32 R11, RZ, RZ, 0x181f ;  /* 0x0000181fff0b7424 */ /* 0x000fe400078e00ff */
[----:B------:R-:W-:-:S07]  /*208a0*/  IMAD.MOV.U32 R15, RZ, RZ, -0x1 ;  /* 0xffffffffff0f7424 */ /* 0x000fce00078e00ff */
[----:B012-45:R-:W-:Y:S05]  /*208b0*/  WARPSYNC.COLLECTIVE R15, `(.L_x_5553) ;  /* 0x000000000f087348 */ /* 0x037fea0003c00000 */
[----:B--2---:R2:W3:Y:S02]  /*208c0*/  SHFL.IDX P6, R14, R13, R12, R11 ;  /* 0x0000000c0d0e7389 */ /* 0x0044e400000c000b */
[----:B012345:R-:W-:Y:S01]  /*208d0*/  ENDCOLLECTIVE ;  /* 0x000000000000791b */ /* 0x03ffe20003800000 */
.L_x_5553:
[----:B------:R-:W-:Y:S05]  /*208e0*/  BSYNC B1 ;  /* 0x0000000000017941 */ /* 0x000fea0003800000 */
.L_x_5552:
[----:B------:R-:W-:Y:S01]  /*208f0*/  IMAD.MOV.U32 R13, RZ, RZ, R4 ;  /* 0x000000ffff0d7224 */ /* 0x000fe200078e0004 */
[----:B------:R-:W-:Y:S01]  /*20900*/  MOV R15, 0xffffffff ;  /* 0xffffffff000f7802 */ /* 0x000fe20000000f00 */
[----:B------:R-:W-:Y:S02]  /*20910*/  IMAD.MOV.U32 R12, RZ, RZ, 0x3 ;  /* 0x00000003ff0c7424 */ /* 0x000fe400078e00ff */
[----:B------:R-:W-:Y:S02]  /*20920*/  IMAD.MOV.U32 R11, RZ, RZ, 0x181f ;  /* 0x0000181fff0b7424 */ /* 0x000fe400078e00ff */
[----:B------:R-:W-:-:S07]  /*20930*/  IMAD.MOV.U32 R3, RZ, RZ, R14 ;  /* 0x000000ffff037224 */ /* 0x000fce00078e000e */
[----:B------:R-:W-:Y:S05]  /*20940*/  WARPSYNC.COLLECTIVE R15, `(.L_x_5554) ;  /* 0x000000000f087348 */ /* 0x000fea0003c00000 */
[----:B------:R0:W1:Y:S02]  /*20950*/  SHFL.IDX P6, R14, R13, R12, R11 ;  /* 0x0000000c0d0e7389 */ /* 0x00006400000c000b */
[----:B01----:R-:W-:Y:S01]  /*20960*/  ENDCOLLECTIVE ;  /* 0x000000000000791b */ /* 0x003fe20003800000 */
.L_x_5554:
[----:B------:R-:W-:Y:S05]  /*20970*/  BRA `(.L_x_5555) ;  /* 0xffffff3c00547947 */ /* 0x000fea000383ffff */
.L_x_5344:
[----:B------:R-:W-:Y:S02]  /*20980*/  IMAD.MOV.U32 R13, RZ, RZ, R4 ;  /* 0x000000ffff0d7224 */ /* 0x000fe400078e0004 */
[----:B------:R-:W-:Y:S02]  /*20990*/  IMAD.MOV.U32 R12, RZ, RZ, RZ ;  /* 0x000000ffff0c7224 */ /* 0x000fe400078e00ff */
[----:B------:R-:W-:Y:S02]  /*209a0*/  IMAD.MOV.U32 R11, RZ, RZ, 0x1c1f ;  /* 0x00001c1fff0b7424 */ /* 0x000fe400078e00ff */
[----:B------:R-:W-:-:S07]  /*209b0*/  IMAD.MOV.U32 R15, RZ, RZ, -0x1 ;  /* 0xffffffffff0f7424 */ /* 0x000fce00078e00ff */
[----:B------:R-:W-:Y:S05]  /*209c0*/  WARPSYNC.COLLECTIVE R15, `(.L_x_5556) ;  /* 0x000000000f087348 */ /* 0x000fea0003c00000 */
[----:B------:R0:W1:Y:S02]  /*209d0*/  SHFL.IDX P6, R14, R13, R12, R11 ;  /* 0x0000000c0d0e7389 */ /* 0x00006400000c000b */
[----:B01----:R-:W-:Y:S01]  /*209e0*/  ENDCOLLECTIVE ;  /* 0x000000000000791b */ /* 0x003fe20003800000 */
.L_x_5556:
[----:B------:R-:W-:Y:S02]  /*209f0*/  IMAD.MOV.U32 R13, RZ, RZ, R3 ;  /* 0x000000ffff0d7224 */ /* 0x000fe400078e0003 */
[----:B------:R-:W-:-:S07]  /*20a00*/  IMAD.MOV.U32 R20, RZ, RZ, R14 ;  /* 0x000000ffff147224 */ /* 0x000fce00078e000e */
[----:B------:R-:W-:Y:S05]  /*20a10*/  WARPSYNC.COLLECTIVE R15, `(.L_x_5557) ;  /* 0x000000000f087348 */ /* 0x000fea0003c00000 */
[----:B------:R0:W1:Y:S02]  /*20a20*/  SHFL.IDX P6, R14, R13, R12, R11 ;  /* 0x0000000c0d0e7389 */ /* 0x00006400000c000b */
[----:B01----:R-:W-:Y:S01]  /*20a30*/  ENDCOLLECTIVE ;  /* 0x000000000000791b */ /* 0x003fe20003800000 */
.L_x_5557:
[----:B------:R-:W-:Y:S01]  /*20a40*/  MOV R12, R14 ;  /* 0x0000000e000c7202 */ /* 0x000fe20000000f00 */
[----:B------:R-:W-:Y:S06]  /*20a50*/  BRA `(.L_x_5558) ;  /* 0xffffff4000547947 */ /* 0x000fec000383ffff */
.L_x_5347:
[----:B------:R-:W-:Y:S01]  /*20a60*/  BSSY B1, `(.L_x_5559) ;  /* 0x0000008000017945 */ /* 0x000fe20003800000 */
[----:B---3--:R-:W-:Y:S02]  /*20a70*/  IMAD.MOV.U32 R13, RZ, RZ, R4 ;  /* 0x000000ffff0d7224 */ /* 0x008fe400078e0004 */
[----:B--2---:R-:W-:Y:S02]  /*20a80*/  IMAD.MOV.U32 R12, RZ, RZ, 0x1 ;  /* 0x00000001ff0c7424 */ /* 0x004fe400078e00ff */
[----:B------:R-:W-:Y:S02]  /*20a90*/  IMAD.MOV.U32 R11, RZ, RZ, 0x1c1f ;  /* 0x00001c1fff0b7424 */ /* 0x000fe400078e00ff */
[----:B------:R-:W-:-:S07]  /*20aa0*/  IMAD.MOV.U32 R15, RZ, RZ, -0x1 ;  /* 0xffffffffff0f7424 */ /* 0x000fce00078e00ff */
[----:B01----:R-:W-:Y:S05]  /*20ab0*/  WARPSYNC.COLLECTIVE R15, `(.L_x_5560) ;  /* 0x000000000f087348 */ /* 0x003fea0003c00000 */
[----:B------:R2:W3:Y:S02]  /*20ac0*/  SHFL.IDX P6, R14, R13, R12, R11 ;  /* 0x0000000c0d0e7389 */ /* 0x0004e400000c000b */
[----:B0123--:R-:W-:Y:S01]  /*20ad0*/  ENDCOLLECTIVE ;  /* 0x000000000000791b */ /* 0x00ffe20003800000 */
.L_x_5560:
[----:B------:R-:W-:Y:S05]  /*20ae0*/  BSYNC B1 ;  /* 0x0000000000017941 */ /* 0x000fea0003800000 */
.L_x_5559:
        /* <DEDUP_REMOVED lines=8> */
.L_x_5561:
[----:B------:R-:W-:Y:S01]  /*20b70*/  IMAD.MOV.U32 R3, RZ, RZ, R14 ;  /* 0x000000ffff037224 */ /* 0x000fe200078e000e */
[----:B------:R-:W-:Y:S06]  /*20b80*/  BRA `(.L_x_5562) ;  /* 0xffffff4c002c7947 */ /* 0x000fec000383ffff */
.L_x_5351:
[----:B------:R-:W-:Y:S01]  /*20b90*/  IMAD.MOV.U32 R13, RZ, RZ, R4 ;  /* 0x000000ffff0d7224 */ /* 0x000fe200078e0004 */
[----:B------:R-:W-:Y:S01]  /*20ba0*/  MOV R15, 0xffffffff ;  /* 0xffffffff000f7802 */ /* 0x000fe20000000f00 */
[----:B------:R-:W-:Y:S02]  /*20bb0*/  IMAD.MOV.U32 R12, RZ, RZ, RZ ;  /* 0x000000ffff0c7224 */ /* 0x000fe400078e00ff */
[----:B------:R-:W-:-:S07]  /*20bc0*/  IMAD.MOV.U32 R11, RZ, RZ, 0x181f ;  /* 0x0000181fff0b7424 */ /* 0x000fce00078e00ff */
[----:B0-----:R-:W-:Y:S05]  /*20bd0*/  WARPSYNC.COLLECTIVE R15, `(.L_x_5563) ;  /* 0x000000000f087348 */ /* 0x001fea0003c00000 */
[----:B------:R1:W2:Y:S02]  /*20be0*/  SHFL.IDX P6, R14, R13, R12, R11 ;  /* 0x0000000c0d0e7389 */ /* 0x0002a400000c000b */
[----:B012---:R-:W-:Y:S01]  /*20bf0*/  ENDCOLLECTIVE ;  /* 0x000000000000791b */ /* 0x007fe20003800000 */
.L_x_5563:
[----:B------:R-:W-:Y:S02]  /*20c00*/  IMAD.MOV.U32 R13, RZ, RZ, R0 ;  /* 0x000000ffff0d7224 */ /* 0x000fe400078e0000 */
[----:B------:R-:W-:-:S07]  /*20c10*/  IMAD.MOV.U32 R3, RZ, RZ, R14 ;  /* 0x000000ffff037224 */ /* 0x000fce00078e000e */
[----:B------:R-:W-:Y:S05]  /*20c20*/  WARPSYNC.COLLECTIVE R15, `(.L_x_5564) ;  /* 0x000000000f087348 */ /* 0x000fea0003c00000 */
[----:B------:R0:W1:Y:S02]  /*20c30*/  SHFL.IDX P6, R14, R13, R12, R11 ;  /* 0x0000000c0d0e7389 */ /* 0x00006400000c000b */
[----:B01----:R-:W-:Y:S01]  /*20c40*/  ENDCOLLECTIVE ;  /* 0x000000000000791b */ /* 0x003fe20003800000 */
.L_x_5564:
[----:B------:R-:W-:Y:S01]  /*20c50*/  IMAD.MOV.U32 R9, RZ, RZ, R14 ;  /* 0x000000ffff097224 */ /* 0x000fe200078e000e */
[----:B------:R-:W-:Y:S06]  /*20c60*/  BRA `(.L_x_5565) ;  /* 0xffffff60008c7947 */ /* 0x000fec000383ffff */
.L_x_5354:
        /* <DEDUP_REMOVED lines=8> */
.L_x_5567:
[----:B------:R-:W-:Y:S05]  /*20cf0*/  BSYNC B1 ;  /* 0x0000000000017941 */ /* 0x000fea0003800000 */
.L_x_5566:
        /* <DEDUP_REMOVED lines=8> */
.L_x_5568:
[----:B------:R-:W-:Y:S01]  /*20d80*/  IMAD.MOV.U32 R9, RZ, RZ, R14 ;  /* 0x000000ffff097224 */ /* 0x000fe200078e000e */
[----:B------:R-:W-:Y:S06]  /*20d90*/  BRA `(.L_x_5569) ;  /* 0xffffff6000d47947 */ /* 0x000fec000383ffff */
.L_x_5357:
[----:B------:R-:W-:Y:S01]  /*20da0*/  BSSY B1, `(.L_x_5570) ;  /* 0x0000008000017945 */ /* 0x000fe20003800000 */
[----:B----4-:R-:W-:Y:S01]  /*20db0*/  MOV R13, R4 ;  /* 0x00000004000d7202 */ /* 0x010fe20000000f00 */
[----:B------:R-:W-:Y:S02]  /*20dc0*/  IMAD.MOV.U32 R12, RZ, RZ, 0x2 ;  /* 0x00000002ff0c7424 */ /* 0x000fe400078e00ff */
[----:B------:R-:W-:Y:S02]  /*20dd0*/  IMAD.MOV.U32 R11, RZ, RZ, 0x181f ;  /* 0x0000181fff0b7424 */ /* 0x000fe400078e00ff */
[----:B------:R-:W-:-:S07]  /*20de0*/  IMAD.MOV.U32 R15, RZ, RZ, -0x1 ;  /* 0xffffffffff0f7424 */ /* 0x000fce00078e00ff */
[----:B0123--:R-:W-:Y:S05]  /*20df0*/  WARPSYNC.COLLECTIVE R15, `(.L_x_5571) ;  /* 0x000000000f087348 */ /* 0x00ffea0003c00000 */
[----:B------:R4:W0:Y:S02]  /*20e00*/  SHFL.IDX P6, R14, R13, R12, R11 ;  /* 0x0000000c0d0e7389 */ /* 0x00082400000c000b */
[----:B01234-:R-:W-:Y:S01]  /*20e10*/  ENDCOLLECTIVE ;  /* 0x000000000000791b */ /* 0x01ffe20003800000 */
.L_x_5571:
[----:B------:R-:W-:Y:S05]  /*20e20*/  BSYNC B1 ;  /* 0x0000000000017941 */ /* 0x000fea0003800000 */
.L_x_5570:
        /* <DEDUP_REMOVED lines=8> */
.L_x_5572:
[----:B------:R-:W-:Y:S01]  /*20eb0*/  IMAD.MOV.U32 R9, RZ, RZ, R14 ;  /* 0x000000ffff097224 */ /* 0x000fe200078e000e */
[----:B------:R-:W-:Y:S06]  /*20ec0*/  BRA `(.L_x_5573) ;  /* 0xffffff6400187947 */ /* 0x000fec000383ffff */
.L_x_5360:
[----:B------:R-:W-:Y:S01]  /*20ed0*/  BSSY B1, `(.L_x_5574) ;  /* 0x0000008000017945 */ /* 0x000fe20003800000 */
[----:B0-----:R-:W-:Y:S02]  /*20ee0*/  IMAD.MOV.U32 R13, RZ, RZ, R4 ;  /* 0x000000ffff0d7224 */ /* 0x001fe400078e0004 */
[----:B------:R-:W-:Y:S02]  /*20ef0*/  IMAD.MOV.U32 R12, RZ, RZ, 0x3 ;  /* 0x00000003ff0c7424 */ /* 0x000fe400078e00ff */
[----:B------:R-:W-:Y:S02]  /*20f00*/  IMAD.MOV.U32 R11, RZ, RZ, 0x181f ;  /* 0x0000181fff0b7424 */ /* 0x000fe400078e00ff */
[----:B------:R-:W-:-:S07]  /*20f10*/  IMAD.MOV.U32 R15, RZ, RZ, -0x1 ;  /* 0xffffffffff0f7424 */ /* 0x000fce00078e00ff */
[----:B-1234-:R-:W-:Y:S05]  /*20f20*/  WARPSYNC.COLLECTIVE R15, `(.L_x_5575) ;  /* 0x000000000f087348 */ /* 0x01efea0003c00000 */
[----:B------:R0:W0:Y:S02]  /*20f30*/  SHFL.IDX P6, R14, R13, R12, R11 ;  /* 0x0000000c0d0e7389 */ /* 0x00002400000c000b */
[----:B01234-:R-:W-:Y:S01]  /*20f40*/  ENDCOLLECTIVE ;  /* 0x000000000000791b */ /* 0x01ffe20003800000 */
.L_x_5575:
[----:B------:R-:W-:Y:S05]  /*20f50*/  BSYNC B1 ;  /* 0x0000000000017941 */ /* 0x000fea0003800000 */
.L_x_5574:
        /* <DEDUP_REMOVED lines=8> */
.L_x_5576:
[----:B------:R-:W-:Y:S01]  /*20fe0*/  IMAD.MOV.U32 R9, RZ, RZ, R14 ;  /* 0x000000ffff097224 */ /* 0x000fe200078e000e */
[----:B------:R-:W-:Y:S06]  /*20ff0*/  BRA `(.L_x_5577) ;  /* 0xffffff64005c7947 */ /* 0x000fec000383ffff */
.L_x_5379:
[----:B-1----:R-:W0:Y:S01]  /*21000*/  S2R R11, SR_TID.X ;  /* 0x00000000000b7919 */ /* 0x002e220000002100 */
[----:B------:R-:W-:Y:S01]  /*21010*/  BSSY B1, `(.L_x_5578) ;  /* 0x000000a000017945 */ /* 0x000fe20003800000 */
[----:B------:R-:W-:Y:S01]  /*21020*/  MOV R12, RZ ;  /* 0x000000ff000c7202 */ /* 0x000fe20000000f00 */
[----:B------:R-:W-:Y:S01]  /*21030*/  IMAD.MOV.U32 R15, RZ, RZ, -0x1 ;  /* 0xffffffffff0f7424 */ /* 0x000fe200078e00ff */
[----:B0-----:R-:W-:-:S04]  /*21040*/  SHF.R.U32.HI R11, RZ, 0x5, R11 ;  /* 0x00000005ff0b7819 */ /* 0x001fc8000001160b */
[----:B------:R-:W-:-:S05]  /*21050*/  LOP3.LUT R11, R11, 0x3, RZ, 0xc0, !PT ;  /* 0x000000030b0b7812 */ /* 0x000fca00078ec0ff */
[----:B------:R-:W-:Y:S02]  /*21060*/  IMAD.MOV.U32 R13, RZ, RZ, R11 ;  /* 0x000000ffff0d7224 */ /* 0x000fe400078e000b */
[----:B------:R-:W-:-:S07]  /*21070*/  IMAD.MOV.U32 R11, RZ, RZ, 0x1f ;  /* 0x0000001fff0b7424 */ /* 0x000fce00078e00ff */
[----:B------:R-:W-:Y:S05]  /*21080*/  WARPSYNC.COLLECTIVE R15, `(.L_x_5579) ;  /* 0x000000000f087348 */ /* 0x000fea0003c00000 */
[----:B------:R0:W1:Y:S02]  /*21090*/  SHFL.IDX P6, R14, R13, R12, R11 ;  /* 0x0000000c0d0e7389 */ /* 0x00006400000c000b */
[----:B01----:R-:W-:Y:S01]  /*210a0*/  ENDCOLLECTIVE ;  /* 0x000000000000791b */ /* 0x003fe20003800000 */
.L_x_5579:
[----:B------:R-:W-:Y:S05]  /*210b0*/  BSYNC B1 ;  /* 0x0000000000017941 */ /* 0x000fea0003800000 */
.L_x_5578:
[----:B------:R-:W-:Y:S05]  /*210c0*/  BRA `(.L_x_5580) ;  /* 0xffffff8000947947 */ /* 0x000fea000383ffff */
.L_x_5381:
[----:B------:R-:W-:Y:S01]  /*210d0*/  BSSY B1, `(.L_x_5581) ;  /* 0x0000006000017945 */ /* 0x000fe20003800000 */
[----:B------:R-:W-:-:S07]  /*210e0*/  IMAD.MOV.U32 R15, RZ, RZ, -0x1 ;  /* 0xffffffffff0f7424 */ /* 0x000fce00078e00ff */
[----:B01----:R-:W-:Y:S05]  /*210f0*/  WARPSYNC.COLLECTIVE R15, `(.L_x_5582) ;  /* 0x000000000f0c7348 */ /* 0x003fea0003c00000 */
[----:B------:R-:W-:Y:S02]  /*21100*/  ELECT P6, UR62, PT ;  /* 0x00000000003e782f */ /* 0x000fe400038c0000 */
[----:B------:R-:W-:Y:S01]  /*21110*/  MOV R14, UR62 ;  /* 0x0000003e000e7c02 */ /* 0x000fe20008000f00 */
[----:B01----:R-:W-:Y:S10]  /*21120*/  ENDCOLLECTIVE ;  /* 0x000000000000791b */ /* 0x003ff40003800000 */
.L_x_5582:
[----:B------:R-:W-:Y:S05]  /*21130*/  BSYNC B1 ;  /* 0x0000000000017941 */ /* 0x000fea0003800000 */
.L_x_5581:
[----:B------:R-:W-:Y:S05]  /*21140*/  BRA `(.L_x_5380) ;  /* 0xffffff80008c7947 */ /* 0x000fea000383ffff */
.L_x_5383:
[----:B0-----:R0:W2:Y:S02]  /*21150*/  SYNCS.PHASECHK.TRANS64.TRYWAIT P0, [R22+URZ+0x22820], R3 ;  /* 0x02282003160075a7 */ /* 0x0010a4000800017f */
[----:B--2---:R-:W-:Y:S05]  /*21160*/  @!P0 NANOSLEEP.SYNCS 0x989680 ;  /* 0x009896800000895d */ /* 0x004fea0003900000 */
[----:B------:R-:W2:Y:S02]  /*21170*/  @!P0 SYNCS.PHASECHK.TRANS64 P0, [R22+URZ+0x22820], R3 ;  /* 0x02282003160085a7 */ /* 0x000ea4000800007f */
[----:B--2---:R-:W-:Y:S05]  /*21180*/  @!P0 BRA `(.L_x_5383) ;  /* 0xfffffffc00f08947 */ /* 0x004fea000383ffff */
[----:B------:R-:W-:Y:S05]  /*21190*/  BRA `(.L_x_5583) ;  /* 0xffffff80009c7947 */ /* 0x000fea000383ffff */
.L_x_5387:
[----:B0-----:R0:W2:Y:S02]  /*211a0*/  SYNCS.PHASECHK.TRANS64.TRYWAIT P0, [R3+URZ+0x228a0], R9 ;  /* 0x0228a009030075a7 */ /* 0x0010a4000800017f */
[----:B--2---:R-:W-:Y:S05]  /*211b0*/  @!P0 NANOSLEEP.SYNCS 0x989680 ;  /* 0x009896800000895d */ /* 0x004fea0003900000 */
[----:B------:R-:W2:Y:S02]  /*211c0*/  @!P0 SYNCS.PHASECHK.TRANS64 P0, [R3+URZ+0x228a0], R9 ;  /* 0x0228a009030085a7 */ /* 0x000ea4000800007f */
[----:B--2---:R-:W-:Y:S05]  /*211d0*/  @!P0 BRA `(.L_x_5387) ;  /* 0xfffffffc00f08947 */ /* 0x004fea000383ffff */
[----:B------:R-:W-:Y:S05]  /*211e0*/  BRA `(.L_x_5584) ;  /* 0xffffff8000b47947 */ /* 0x000fea000383ffff */
.L_x_5392:
[----:B-1----:R1:W2:Y:S02]  /*211f0*/  SYNCS.PHASECHK.TRANS64.TRYWAIT P0, [R3+URZ+0x228c0], R9 ;  /* 0x0228c009030075a7 */ /* 0x0022a4000800017f */
[----:B--2---:R-:W-:Y:S05]  /*21200*/  @!P0 NANOSLEEP.SYNCS 0x989680 ;  /* 0x009896800000895d */ /* 0x004fea0003900000 */
[----:B------:R-:W2:Y:S02]  /*21210*/  @!P0 SYNCS.PHASECHK.TRANS64 P0, [R3+URZ+0x228c0], R9 ;  /* 0x0228c009030085a7 */ /* 0x000ea4000800007f */
[----:B--2---:R-:W-:Y:S05]  /*21220*/  @!P0 BRA `(.L_x_5392) ;  /* 0xfffffffc00f08947 */ /* 0x004fea000383ffff */
[----:B------:R-:W-:Y:S05]  /*21230*/  BRA `(.L_x_5585) ;  /* 0xffffff8400307947 */ /* 0x000fea000383ffff */
.L_x_5402:
[----:B0-----:R0:W2:Y:S02]  /*21240*/  SYNCS.PHASECHK.TRANS64.TRYWAIT P1, [R9+URZ+0x228a0], R2 ;  /* 0x0228a002090075a7 */ /* 0x0010a4000802017f */
[----:B--2---:R-:W-:Y:S05]  /*21250*/  @!P1 NANOSLEEP.SYNCS 0x989680 ;  /* 0x009896800000995d */ /* 0x004fea0003900000 */
[----:B------:R-:W2:Y:S02]  /*21260*/  @!P1 SYNCS.PHASECHK.TRANS64 P1, [R9+URZ+0x228a0], R2 ;  /* 0x0228a002090095a7 */ /* 0x000ea4000802007f */
[----:B--2---:R-:W-:Y:S05]  /*21270*/  @!P1 BRA `(.L_x_5402) ;  /* 0xfffffffc00f09947 */ /* 0x004fea000383ffff */
[----:B------:R-:W-:Y:S05]  /*21280*/  BRA `(.L_x_5586) ;  /* 0xffffff8800a47947 */ /* 0x000fea000383ffff */
.L_x_5407:
[----:B-1----:R1:W2:Y:S02]  /*21290*/  SYNCS.PHASECHK.TRANS64.TRYWAIT P1, [R9+URZ+0x228c0], R2 ;  /* 0x0228c002090075a7 */ /* 0x0022a4000802017f */
[----:B--2---:R-:W-:Y:S05]  /*212a0*/  @!P1 NANOSLEEP.SYNCS 0x989680 ;  /* 0x009896800000995d */ /* 0x004fea0003900000 */
[----:B------:R-:W2:Y:S02]  /*212b0*/  @!P1 SYNCS.PHASECHK.TRANS64 P1, [R9+URZ+0x228c0], R2 ;  /* 0x0228c002090095a7 */ /* 0x000ea4000802007f */
[----:B--2---:R-:W-:Y:S05]  /*212c0*/  @!P1 BRA `(.L_x_5407) ;  /* 0xfffffffc00f09947 */ /* 0x004fea000383ffff */
[----:B------:R-:W-:Y:S05]  /*212d0*/  BRA `(.L_x_5587) ;  /* 0xffffff8c001c7947 */ /* 0x000fea000383ffff */
.L_x_5425:
[----:B------:R-:W0:Y:S01]  /*212e0*/  S2R R9, SR_TID.X ;  /* 0x0000000000097919 */ /* 0x000e220000002100 */
[----:B------:R-:W-:Y:S01]  /*212f0*/  BSSY B0, `(.L_x_5588) ;  /* 0x000000a000007945 */ /* 0x000fe20003800000 */
[----:B------:R-:W-:Y:S01]  /*21300*/  IMAD.MOV.U32 R12, RZ, RZ, RZ ;  /* 0x000000ffff0c7224 */ /* 0x000fe200078e00ff */
[----:B------:R-:W-:Y:S01]  /*21310*/  MOV R15, 0xffffffff ;  /* 0xffffffff000f7802 */ /* 0x000fe20000000f00 */
[----:B------:R-:W-:Y:S01]  /*21320*/  IMAD.MOV.U32 R11, RZ, RZ, 0x1f ;  /* 0x0000001fff0b7424 */ /* 0x000fe200078e00ff */
[----:B0-----:R-:W-:-:S04]  /*21330*/  SHF.R.U32.HI R9, RZ, 0x5, R9 ;  /* 0x00000005ff097819 */ /* 0x001fc80000011609 */
[----:B------:R-:W-:-:S05]  /*21340*/  LOP3.LUT R9, R9, 0x3, RZ, 0xc0, !PT ;  /* 0x0000000309097812 */ /* 0x000fca00078ec0ff */
[----:B------:R-:W-:-:S07]  /*21350*/  IMAD.MOV.U32 R13, RZ, RZ, R9 ;  /* 0x000000ffff0d7224 */ /* 0x000fce00078e0009 */
[----:B-----5:R-:W-:Y:S05]  /*21360*/  WARPSYNC.COLLECTIVE R15, `(.L_x_5589) ;  /* 0x000000000f087348 */ /* 0x020fea0003c00000 */
[----:B------:R0:W1:Y:S02]  /*21370*/  SHFL.IDX P6, R14, R13, R12, R11 ;  /* 0x0000000c0d0e7389 */ /* 0x00006400000c000b */
[----:B01---5:R-:W-:Y:S01]  /*21380*/  ENDCOLLECTIVE ;  /* 0x000000000000791b */ /* 0x023fe20003800000 */
.L_x_5589:
[----:B------:R-:W-:Y:S05]  /*21390*/  BSYNC B0 ;  /* 0x0000000000007941 */ /* 0x000fea0003800000 */
.L_x_5588:
[----:B------:R-:W-:Y:S05]  /*213a0*/  BRA `(.L_x_5590) ;  /* 0xffffff9c00547947 */ /* 0x000fea000383ffff */
.L_x_5428:
[----:B0-----:R0:W1:Y:S02]  /*213b0*/  SYNCS.PHASECHK.TRANS64.TRYWAIT P0, [R32+URZ+0x22840], R0 ;  /* 0x02284000200075a7 */ /* 0x001064000800017f */
[----:B-1----:R-:W-:Y:S05]  /*213c0*/  @!P0 NANOSLEEP.SYNCS 0x989680 ;  /* 0x009896800000895d */ /* 0x002fea0003900000 */
[----:B------:R-:W1:Y:S02]  /*213d0*/  @!P0 SYNCS.PHASECHK.TRANS64 P0, [R32+URZ+0x22840], R0 ;  /* 0x02284000200085a7 */ /* 0x000e64000800007f */
[----:B-1----:R-:W-:Y:S05]  /*213e0*/  @!P0 BRA `(.L_x_5428) ;  /* 0xfffffffc00f08947 */ /* 0x002fea000383ffff */
[----:B------:R-:W-:Y:S05]  /*213f0*/  BRA `(.L_x_5591) ;  /* 0xffffff9c00647947 */ /* 0x000fea000383ffff */
.L_x_5429:
        /* <DEDUP_REMOVED lines=8> */
.L_x_5593:
[----:B------:R-:W-:Y:S05]  /*21480*/  BSYNC B0 ;  /* 0x0000000000007941 */ /* 0x000fea0003800000 */
.L_x_5592:
[----:B------:R-:W-:Y:S01]  /*21490*/  IMAD.MOV.U32 R13, RZ, RZ, R0 ;  /* 0x000000ffff0d7224 */ /* 0x000fe200078e0000 */
[----:B------:R-:W-:Y:S01]  /*214a0*/  MOV R12, RZ ;  /* 0x000000ff000c7202 */ /* 0x000fe20000000f00 */
[----:B------:R-:W-:Y:S02]  /*214b0*/  IMAD.MOV.U32 R11, RZ, RZ, 0x181f ;  /* 0x0000181fff0b7424 */ /* 0x000fe400078e00ff */
[----:B------:R-:W-:Y:S02]  /*214c0*/  IMAD.MOV.U32 R15, RZ, RZ, -0x1 ;  /* 0xffffffffff0f7424 */ /* 0x000fe400078e00ff */
[----:B------:R-:W-:Y:S02]  /*214d0*/  IMAD.MOV.U32 R2, RZ, RZ, R14 ;  /* 0x000000ffff027224 */ /* 0x000fe400078e000e */
[----:B------:R-:W-:-:S07]  /*214e0*/  @P0 IMAD R7, R5, 0x2, R22 ;  /* 0x0000000205070824 */ /* 0x000fce00078e0216 */
[----:B------:R-:W-:Y:S05]  /*214f0*/  WARPSYNC.COLLECTIVE R15, `(.L_x_5594) ;  /* 0x000000000f087348 */ /* 0x000fea0003c00000 */
[----:B------:R0:W1:Y:S02]  /*21500*/  SHFL.IDX P6, R14, R13, R12, R11 ;  /* 0x0000000c0d0e7389 */ /* 0x00006400000c000b */
[----:B01----:R-:W-:Y:S01]  /*21510*/  ENDCOLLECTIVE ;  /* 0x000000000000791b */ /* 0x003fe20003800000 */
.L_x_5594:
[----:B------:R-:W-:Y:S01]  /*21520*/  IMAD.MOV.U32 R13, RZ, RZ, R4 ;  /* 0x000000ffff0d7224 */ /* 0x000fe200078e0004 */
[----:B------:R-:W-:Y:S01]  /*21530*/  MOV R12, 0x1 ;  /* 0x00000001000c7802 */ /* 0x000fe20000000f00 */
[----:B------:R-:W-:-:S07]  /*21540*/  IMAD.MOV.U32 R3, RZ, RZ, R14 ;  /* 0x000000ffff037224 */ /* 0x000fce00078e000e */
[----:B------:R-:W-:Y:S05]  /*21550*/  WARPSYNC.COLLECTIVE R15, `(.L_x_5595) ;  /* 0x000000000f087348 */ /* 0x000fea0003c00000 */
[----:B------:R0:W1:Y:S02]  /*21560*/  SHFL.IDX P6, R14, R13, R12, R11 ;  /* 0x0000000c0d0e7389 */ /* 0x00006400000c000b */
[----:B01----:R-:W-:Y:S01]  /*21570*/  ENDCOLLECTIVE ;  /* 0x000000000000791b */ /* 0x003fe20003800000 */
.L_x_5595:
        /* <DEDUP_REMOVED lines=15> */
.L_x_5596:
[----:B------:R-:W-:Y:S02]  /*21670*/  @P0 IMAD R7, R5, 0x2, R22 ;  /* 0x0000000205070824 */ /* 0x000fe400078e0216 */
[----:B------:R-:W-:Y:S01]  /*21680*/  IMAD.MOV.U32 R13, RZ, RZ, R4 ;  /* 0x000000ffff0d7224 */ /* 0x000fe200078e0004 */
[----:B------:R-:W-:Y:S01]  /*21690*/  MOV R12, 0x2 ;  /* 0x00000002000c7802 */ /* 0x000fe20000000f00 */
[----:B------:R-:W-:-:S07]  /*216a0*/  IMAD.MOV.U32 R3, RZ, RZ, R14 ;  /* 0x000000ffff037224 */ /* 0x000fce00078e000e */
[----:B------:R-:W-:Y:S05]  /*216b0*/  WARPSYNC.COLLECTIVE R15, `(.L_x_5597) ;  /* 0x000000000f087348 */ /* 0x000fea0003c00000 */
[----:B------:R0:W1:Y:S02]  /*216c0*/  SHFL.IDX P6, R14, R13, R12, R11 ;  /* 0x0000000c0d0e7389 */ /* 0x00006400000c000b */
[----:B01----:R-:W-:Y:S01]  /*216d0*/  ENDCOLLECTIVE ;  /* 0x000000000000791b */ /* 0x003fe20003800000 */
.L_x_5597:
        /* <DEDUP_REMOVED lines=15> */
.L_x_5598:
[----:B------:R-:W-:Y:S02]  /*217d0*/  @P0 IMAD R7, R5, 0x2, R22 ;  /* 0x0000000205070824 */ /* 0x000fe400078e0216 */
[----:B------:R-:W-:Y:S01]  /*217e0*/  IMAD.MOV.U32 R13, RZ, RZ, R4 ;  /* 0x000000ffff0d7224 */ /* 0x000fe200078e0004 */
[----:B------:R-:W-:Y:S01]  /*217f0*/  MOV R12, 0x3 ;  /* 0x00000003000c7802 */ /* 0x000fe20000000f00 */
[----:B------:R-:W-:-:S07]  /*21800*/  IMAD.MOV.U32 R3, RZ, RZ, R14 ;  /* 0x000000ffff037224 */ /* 0x000fce00078e000e */
[----:B------:R-:W-:Y:S05]  /*21810*/  WARPSYNC.COLLECTIVE R15, `(.L_x_5599) ;  /* 0x000000000f087348 */ /* 0x000fea0003c00000 */
[----:B------:R0:W1:Y:S02]  /*21820*/  SHFL.IDX P6, R14, R13, R12, R11 ;  /* 0x0000000c0d0e7389 */ /* 0x00006400000c000b */
[----:B01----:R-:W-:Y:S01]  /*21830*/  ENDCOLLECTIVE ;  /* 0x000000000000791b */ /* 0x003fe20003800000 */
.L_x_5599:
        /* <DEDUP_REMOVED lines=15> */
.L_x_5600:
[----:B------:R-:W-:Y:S02]  /*21930*/  @P0 IMAD R7, R5, 0x2, R22 ;  /* 0x0000000205070824 */ /* 0x000fe400078e0216 */
[----:B------:R-:W-:Y:S01]  /*21940*/  IMAD.MOV.U32 R13, RZ, RZ, R4 ;  /* 0x000000ffff0d7224 */ /* 0x000fe200078e0004 */
[----:B------:R-:W-:Y:S01]  /*21950*/  MOV R12, 0x4 ;  /* 0x00000004000c7802 */ /* 0x000fe20000000f00 */
[----:B------:R-:W-:-:S07]  /*21960*/  IMAD.MOV.U32 R3, RZ, RZ, R14 ;  /* 0x000000ffff037224 */ /* 0x000fce00078e000e */
[----:B------:R-:W-:Y:S05]  /*21970*/  WARPSYNC.COLLECTIVE R15, `(.L_x_5601) ;  /* 0x000000000f087348 */ /* 0x000fea0003c00000 */
[----:B------:R0:W1:Y:S02]  /*21980*/  SHFL.IDX P6, R14, R13, R12, R11 ;  /* 0x0000000c0d0e7389 */ /* 0x00006400000c000b */
[----:B01----:R-:W-:Y:S01]  /*21990*/  ENDCOLLECTIVE ;  /* 0x000000000000791b */ /* 0x003fe20003800000 */
.L_x_5601:
        /* <DEDUP_REMOVED lines=15> */
.L_x_5602:
[----:B------:R-:W-:Y:S02]  /*21a90*/  @P0 IMAD R7, R5, 0x2, R22 ;  /* 0x0000000205070824 */ /* 0x000fe400078e0216 */
[----:B------:R-:W-:Y:S01]  /*21aa0*/  IMAD.MOV.U32 R13, RZ, RZ, R4 ;  /* 0x000000ffff0d7224 */ /* 0x000fe200078e0004 */
[----:B------:R-:W-:Y:S01]  /*21ab0*/  MOV R12, 0x5 ;  /* 0x00000005000c7802 */ /* 0x000fe20000000f00 */
[----:B------:R-:W-:-:S07]  /*21ac0*/  IMAD.MOV.U32 R3, RZ, RZ, R14 ;  /* 0x000000ffff037224 */ /* 0x000fce00078e000e */
[----:B------:R-:W-:Y:S05]  /*21ad0*/  WARPSYNC.COLLECTIVE R15, `(.L_x_5603) ;  /* 0x000000000f087348 */ /* 0x000fea0003c00000 */
[----:B------:R0:W1:Y:S02]  /*21ae0*/  SHFL.IDX P6, R14, R13, R12, R11 ;  /* 0x0000000c0d0e7389 */ /* 0x00006400000c000b */
[----:B01----:R-:W-:Y:S01]  /*21af0*/  ENDCOLLECTIVE ;  /* 0x000000000000791b */ /* 0x003fe20003800000 */
.L_x_5603:
        /* <DEDUP_REMOVED lines=10> */
.L_x_5604:
[----:B------:R-:W-:Y:S01]  /*21ba0*/  @!PT LDS RZ, [RZ] ;  /* 0x00000000fffff984 */ /* 0x000fe20000000800 */
[----:B------:R-:W-:Y:S01]  /*21bb0*/  @!PT LDS RZ, [RZ] ;  /* 0x00000000fffff984 */ /* 0x000fe20000000800 */
[----:B------:R-:W-:Y:S01]  /*21bc0*/  @!PT LDS RZ, [RZ] ;  /* 0x00000000fffff984 */ /* 0x000fe20000000800 */
[----:B------:R0:W-:Y:S01]  /*21bd0*/  @P0 LDGSTS.E.BYPASS.LTC128B.128 [R7+0x1e400], desc[UR42][R2.64], !P2 ;  /* 0x1e40000002070fae */ /* 0x0001e2000d101d6a */
[----:B------:R-:W-:Y:S01]  /*21be0*/  IMAD.MOV.U32 R0, RZ, RZ, R14 ;  /* 0x000000ffff007224 */ /* 0x000fe200078e000e */
[----:B------:R-:W-:Y:S06]  /*21bf0*/  BRA `(.L_x_5605) ;  /* 0xffffff9800c47947 */ /* 0x000fec000383ffff */
.L_x_5434:
[----:B------:R-:W-:Y:S01]  /*21c00*/  IMAD.MOV.U32 R13, RZ, RZ, R4 ;  /* 0x000000ffff0d7224 */ /* 0x000fe200078e0004 */
[----:B------:R-:W-:Y:S01]  /*21c10*/  MOV R15, 0xffffffff ;  /* 0xffffffff000f7802 */ /* 0x000fe20000000f00 */
[----:B------:R-:W-:Y:S02]  /*21c20*/  IMAD.MOV.U32 R12, RZ, RZ, RZ ;  /* 0x000000ffff0c7224 */ /* 0x000fe400078e00ff */
[----:B------:R-:W-:Y:S02]  /*21c30*/  IMAD.MOV.U32 R11, RZ, RZ, 0x181f ;  /* 0x0000181fff0b7424 */ /* 0x000fe400078e00ff */
[----:B-----5:R-:W-:Y:S02]  /*21c40*/  IMAD R5, R20, R7, RZ ;  /* 0x0000000714057224 */ /* 0x020fe400078e02ff */
[----:B------:R-:W-:-:S07]  /*21c50*/  IMAD R17, R17, 0x80, R10 ;  /* 0x0000008011117824 */ /* 0x000fce00078e020a */
[----:B-1----:R-:W-:Y:S05]  /*21c60*/  WARPSYNC.COLLECTIVE R15, `(.L_x_5606) ;  /* 0x000000000f087348 */ /* 0x002fea0003c00000 */
[----:B------:R0:W2:Y:S02]  /*21c70*/  SHFL.IDX P6, R14, R13, R12, R11 ;  /* 0x0000000c0d0e7389 */ /* 0x0000a400000c000b */
[----:B012---:R-:W-:Y:S01]  /*21c80*/  ENDCOLLECTIVE ;  /* 0x000000000000791b */ /* 0x007fe20003800000 */
.L_x_5606:
[C---:B------:R-:W-:Y:S01]  /*21c90*/  VIADD R6, R17.reuse, 0x10 ;  /* 0x0000001011067836 */ /* 0x040fe20000000000 */
[----:B------:R-:W-:Y:S01]  /*21ca0*/  ISETP.GE.AND P0, PT, R17, R5, PT ;  /* 0x000000051100720c */ /* 0x000fe20003f06270 */
[----:B------:R-:W-:Y:S02]  /*21cb0*/  IMAD.MOV.U32 R13, RZ, RZ, R0 ;  /* 0x000000ffff0d7224 */ /* 0x000fe400078e0000 */
[----:B------:R-:W-:-:S10]  /*21cc0*/  IMAD.MOV.U32 R2, RZ, RZ, R14 ;  /* 0x000000ffff027224 */ /* 0x000fd400078e000e */
[----:B------:R-:W-:Y:S05]  /*21cd0*/  WARPSYNC.COLLECTIVE R15, `(.L_x_5607) ;  /* 0x000000000f087348 */ /* 0x000fea0003c00000 */
[----:B------:R0:W1:Y:S02]  /*21ce0*/  SHFL.IDX P6, R14, R13, R12, R11 ;  /* 0x0000000c0d0e7389 */ /* 0x00006400000c000b */
[----:B01----:R-:W-:Y:S01]  /*21cf0*/  ENDCOLLECTIVE ;  /* 0x000000000000791b */ /* 0x003fe20003800000 */
.L_x_5607:
[----:B------:R-:W-:Y:S01]  /*21d00*/  MOV R13, R4 ;  /* 0x00000004000d7202 */ /* 0x000fe20000000f00 */
[----:B------:R-:W-:Y:S02]  /*21d10*/  IMAD.MOV.U32 R12, RZ, RZ, 0x1 ;  /* 0x00000001ff0c7424 */ /* 0x000fe400078e00ff */
[----:B------:R-:W-:-:S07]  /*21d20*/  IMAD.MOV.U32 R3, RZ, RZ, R14 ;  /* 0x000000ffff037224 */ /* 0x000fce00078e000e */
[----:B------:R-:W-:Y:S05]  /*21d30*/  WARPSYNC.COLLECTIVE R15, `(.L_x_5608) ;  /* 0x000000000f087348 */ /* 0x000fea0003c00000 */
[----:B------:R0:W1:Y:S02]  /*21d40*/  SHFL.IDX P6, R14, R13, R12, R11 ;  /* 0x0000000c0d0e7389 */ /* 0x00006400000c000b */
[----:B01----:R-:W-:Y:S01]  /*21d50*/  ENDCOLLECTIVE ;  /* 0x000000000000791b */ /* 0x003fe20003800000 */
.L_x_5608:
        /* <DEDUP_REMOVED lines=15> */
.L_x_5609:
[----:B------:R-:W-:Y:S01]  /*21e50*/  MOV R13, R4 ;  /* 0x00000004000d7202 */ /* 0x000fe20000000f00 */
[----:B------:R-:W-:Y:S02]  /*21e60*/  IMAD.MOV.U32 R12, RZ, RZ, 0x2 ;  /* 0x00000002ff0c7424 */ /* 0x000fe400078e00ff */
[----:B------:R-:W-:-:S07]  /*21e70*/  IMAD.MOV.U32 R3, RZ, RZ, R14 ;  /* 0x000000ffff037224 */ /* 0x000fce00078e000e */
[----:B------:R-:W-:Y:S05]  /*21e80*/  WARPSYNC.COLLECTIVE R15, `(.L_x_5610) ;  /* 0x000000000f087348 */ /* 0x000fea0003c00000 */
[----:B------:R0:W1:Y:S02]  /*21e90*/  SHFL.IDX P6, R14, R13, R12, R11 ;  /* 0x0000000c0d0e7389 */ /* 0x00006400000c000b */
[----:B01----:R-:W-:Y:S01]  /*21ea0*/  ENDCOLLECTIVE ;  /* 0x000000000000791b */ /* 0x003fe20003800000 */
.L_x_5610:
        /* <DEDUP_REMOVED lines=16> */
.L_x_5611:
[----:B------:R-:W-:Y:S01]  /*21fb0*/  MOV R13, R4 ;  /* 0x00000004000d7202 */ /* 0x000fe20000000f00 */
[----:B------:R-:W-:Y:S02]  /*21fc0*/  IMAD.MOV.U32 R12, RZ, RZ, 0x3 ;  /* 0x00000003ff0c7424 */ /* 0x000fe400078e00ff */
[----:B------:R-:W-:-:S07]  /*21fd0*/  IMAD.MOV.U32 R3, RZ, RZ, R14 ;  /* 0x000000ffff037224 */ /* 0x000fce00078e000e */
[----:B------:R-:W-:Y:S05]  /*21fe0*/  WARPSYNC.COLLECTIVE R15, `(.L_x_5612) ;  /* 0x000000000f087348 */ /* 0x000fea0003c00000 */
[----:B------:R0:W1:Y:S02]  /*21ff0*/  SHFL.IDX P6, R14, R13, R12, R11 ;  /* 0x0000000c0d0e7389 */ /* 0x00006400000c000b */
[----:B01----:R-:W-:Y:S01]  /*22000*/  ENDCOLLECTIVE ;  /* 0x000000000000791b */ /* 0x003fe20003800000 */
.L_x_5612:
        /* <DEDUP_REMOVED lines=16> */
.L_x_5613:
[----:B------:R-:W-:Y:S01]  /*22110*/  MOV R13, R4 ;  /* 0x00000004000d7202 */ /* 0x000fe20000000f00 */
[----:B------:R-:W-:Y:S02]  /*22120*/  IMAD.MOV.U32 R12, RZ, RZ, 0x4 ;  /* 0x00000004ff0c7424 */ /* 0x000fe400078e00ff */
[----:B------:R-:W-:-:S07]  /*22130*/  IMAD.MOV.U32 R3, RZ, RZ, R14 ;  /* 0x000000ffff037224 */ /* 0x000fce00078e000e */
[----:B------:R-:W-:Y:S05]  /*22140*/  WARPSYNC.COLLECTIVE R15, `(.L_x_5614) ;  /* 0x000000000f087348 */ /* 0x000fea0003c00000 */
[----:B------:R0:W1:Y:S02]  /*22150*/  SHFL.IDX P6, R14, R13, R12, R11 ;  /* 0x0000000c0d0e7389 */ /* 0x00006400000c000b */
[----:B01----:R-:W-:Y:S01]  /*22160*/  ENDCOLLECTIVE ;  /* 0x000000000000791b */ /* 0x003fe20003800000 */
.L_x_5614:
        /* <DEDUP_REMOVED lines=16> */
.L_x_5615:
[----:B------:R-:W-:Y:S01]  /*22270*/  MOV R13, R4 ;  /* 0x00000004000d7202 */ /* 0x000fe20000000f00 */
[----:B------:R-:W-:Y:S02]  /*22280*/  IMAD.MOV.U32 R12, RZ, RZ, 0x5 ;  /* 0x00000005ff0c7424 */ /* 0x000fe400078e00ff */
[----:B------:R-:W-:-:S07]  /*22290*/  IMAD.MOV.U32 R3, RZ, RZ, R14 ;  /* 0x000000ffff037224 */ /* 0x000fce00078e000e */
[----:B------:R-:W-:Y:S05]  /*222a0*/  WARPSYNC.COLLECTIVE R15, `(.L_x_5616) ;  /* 0x000000000f087348 */ /* 0x000fea0003c00000 */
[----:B------:R0:W1:Y:S02]  /*222b0*/  SHFL.IDX P6, R14, R13, R12, R11 ;  /* 0x0000000c0d0e7389 */ /* 0x00006400000c000b */
[----:B01----:R-:W-:Y:S01]  /*222c0*/  ENDCOLLECTIVE ;  /* 0x000000000000791b */ /* 0x003fe20003800000 */
.L_x_5616:
        /* <DEDUP_REMOVED lines=16> */
.L_x_5617:
[----:B------:R-:W-:Y:S01]  /*223d0*/  MOV R13, R4 ;  /* 0x00000004000d7202 */ /* 0x000fe20000000f00 */
[----:B------:R-:W-:Y:S02]  /*223e0*/  IMAD.MOV.U32 R12, RZ, RZ, 0x6 ;  /* 0x00000006ff0c7424 */ /* 0x000fe400078e00ff */
[----:B------:R-:W-:-:S07]  /*223f0*/  IMAD.MOV.U32 R3, RZ, RZ, R14 ;  /* 0x000000ffff037224 */ /* 0x000fce00078e000e */
[----:B------:R-:W-:Y:S05]  /*22400*/  WARPSYNC.COLLECTIVE R15, `(.L_x_5618) ;  /* 0x000000000f087348 */ /* 0x000fea0003c00000 */
[----:B------:R0:W1:Y:S02]  /*22410*/  SHFL.IDX P6, R14, R13, R12, R11 ;  /* 0x0000000c0d0e7389 */ /* 0x00006400000c000b */
[----:B01----:R-:W-:Y:S01]  /*22420*/  ENDCOLLECTIVE ;  /* 0x000000000000791b */ /* 0x003fe20003800000 */
.L_x_5618:
        /* <DEDUP_REMOVED lines=16> */
.L_x_5619:
[----:B------:R-:W-:Y:S01]  /*22530*/  IMAD.MOV.U32 R13, RZ, RZ, R4 ;  /* 0x000000ffff0d7224 */ /* 0x000fe200078e0004 */
[----:B------:R-:W-:Y:S01]  /*22540*/  MOV R12, 0x7 ;  /* 0x00000007000c7802 */ /* 0x000fe20000000f00 */
[----:B------:R-:W-:-:S07]  /*22550*/  IMAD.MOV.U32 R3, RZ, RZ, R14 ;  /* 0x000000ffff037224 */ /* 0x000fce00078e000e */
[----:B------:R-:W-:Y:S05]  /*22560*/  WARPSYNC.COLLECTIVE R15, `(.L_x_5620) ;  /* 0x000000000f087348 */ /* 0x000fea0003c00000 */
[----:B------:R0:W1:Y:S02]  /*22570*/  SHFL.IDX P6, R14, R13, R12, R11 ;  /* 0x0000000c0d0e7389 */ /* 0x00006400000c000b */
[----:B01----:R-:W-:Y:S01]  /*22580*/  ENDCOLLECTIVE ;  /* 0x000000000000791b */ /* 0x003fe20003800000 */
.L_x_5620:
        /* <DEDUP_REMOVED lines=10> */
.L_x_5621:
[----:B------:R-:W-:Y:S01]  /*22630*/  @!PT LDS RZ, [RZ] ;  /* 0x00000000fffff984 */ /* 0x000fe20000000800 */
[----:B------:R-:W-:Y:S01]  /*22640*/  @!PT LDS RZ, [RZ] ;  /* 0x00000000fffff984 */ /* 0x000fe20000000800 */
[----:B------:R-:W-:Y:S01]  /*22650*/  @!PT LDS RZ, [RZ] ;  /* 0x00000000fffff984 */ /* 0x000fe20000000800 */
[----:B------:R0:W-:Y:S01]  /*22660*/  @!P0 LDGSTS.E.BYPASS.LTC128B.128 [R8+0x1b400], desc[UR42][R2.64], !P1 ;  /* 0x1b40000002088fae */ /* 0x0001e2000c901d6a */
[----:B------:R-:W-:Y:S01]  /*22670*/  IMAD.MOV.U32 R0, RZ, RZ, R14 ;  /* 0x000000ffff007224 */ /* 0x000fe200078e000e */
[----:B------:R-:W-:Y:S06]  /*22680*/  BRA `(.L_x_5622) ;  /* 0xffffff9c00407947 */ /* 0x000fec000383ffff */
.L_x_5437:
[----:B0-----:R0:W2:Y:S02]  /*22690*/  SYNCS.PHASECHK.TRANS64.TRYWAIT P0, [R22+URZ+0x22820], R3 ;  /* 0x02282003160075a7 */ /* 0x0010a4000800017f */
[----:B--2---:R-:W-:Y:S05]  /*226a0*/  @!P0 NANOSLEEP.SYNCS 0x989680 ;  /* 0x009896800000895d */ /* 0x004fea0003900000 */
[----:B------:R-:W2:Y:S02]  /*226b0*/  @!P0 SYNCS.PHASECHK.TRANS64 P0, [R22+URZ+0x22820], R3 ;  /* 0x02282003160085a7 */ /* 0x000ea4000800007f */
[----:B--2---:R-:W-:Y:S05]  /*226c0*/  @!P0 BRA `(.L_x_5437) ;  /* 0xfffffffc00f08947 */ /* 0x004fea000383ffff */
[----:B------:R-:W-:Y:S05]  /*226d0*/  BRA `(.L_x_5623) ;  /* 0xffffff9c009c7947 */ /* 0x000fea000383ffff */
.L_x_5440:
[----:B0-----:R0:W2:Y:S02]  /*226e0*/  SYNCS.PHASECHK.TRANS64.TRYWAIT P0, [R32+URZ+0x22860], R3 ;  /* 0x02286003200075a7 */ /* 0x0010a4000800017f */
[----:B--2---:R-:W-:Y:S05]  /*226f0*/  @!P0 NANOSLEEP.SYNCS 0x989680 ;  /* 0x009896800000895d */ /* 0x004fea0003900000 */
[----:B------:R-:W2:Y:S02]  /*22700*/  @!P0 SYNCS.PHASECHK.TRANS64 P0, [R32+URZ+0x22860], R3 ;  /* 0x02286003200085a7 */ /* 0x000ea4000800007f */
[----:B--2---:R-:W-:Y:S05]  /*22710*/  @!P0 BRA `(.L_x_5440) ;  /* 0xfffffffc00f08947 */ /* 0x004fea000383ffff */
[----:B------:R-:W-:Y:S05]  /*22720*/  BRA `(.L_x_5624) ;  /* 0xffffff9c00ac7947 */ /* 0x000fea000383ffff */
.L_x_5441:
        /* <DEDUP_REMOVED lines=8> */
.L_x_5626:
[----:B------:R-:W-:Y:S05]  /*227b0*/  BSYNC B0 ;  /* 0x0000000000007941 */ /* 0x000fea0003800000 */
.L_x_5625:
        /* <DEDUP_REMOVED lines=13> */
.L_x_5627:
[----:B------:R-:W-:Y:S02]  /*22890*/  IMAD.MOV.U32 R13, RZ, RZ, R6 ;  /* 0x000000ffff0d7224 */ /* 0x000fe400078e0006 */
[----:B------:R-:W-:Y:S02]  /*228a0*/  IMAD.MOV.U32 R12, RZ, RZ, 0x1 ;  /* 0x00000001ff0c7424 */ /* 0x000fe400078e00ff */
[----:B------:R-:W-:-:S05]  /*228b0*/  IMAD.SHL.U32 R7, R7, 0x8, RZ ;  /* 0x0000000807077824 */ /* 0x000fca00078e00ff */
[----:B------:R-:W-:-:S04]  /*228c0*/  LOP3.LUT R7, R7, 0x38, RZ, 0xc0, !PT ;  /* 0x0000003807077812 */ /* 0x000fc800078ec0ff */
[----:B------:R-:W-:Y:S02]  /*228d0*/  SHF.L.U32 R0, R7, 0x1, RZ ;  /* 0x0000000107007819 */ /* 0x000fe400000006ff */
[----:B------:R-:W-:Y:S02]  /*228e0*/  LOP3.LUT R7, R35, 0x1, RZ, 0xc0, !PT ;  /* 0x0000000123077812 */ /* 0x000fe400078ec0ff */
[----:B------:R-:W-:Y:S02]  /*228f0*/  IADD3 R2, P0, R14, R0, RZ ;  /* 0x000000000e027210 */ /* 0x000fe40007f1e0ff */
[----:B------:R-:W-:-:S13]  /*22900*/  ISETP.NE.U32.AND P3, PT, R7, 0x1, PT ;  /* 0x000000010700780c */ /* 0x000fda0003f65070 */
[----:B------:R-:W-:Y:S05]  /*22910*/  WARPSYNC.COLLECTIVE R15, `(.L_x_5628) ;  /* 0x000000000f087348 */ /* 0x000fea0003c00000 */
[----:B------:R0:W1:Y:S02]  /*22920*/  SHFL.IDX P6, R14, R13, R12, R11 ;  /* 0x0000000c0d0e7389 */ /* 0x00006400000c000b */
[----:B01----:R-:W-:Y:S01]  /*22930*/  ENDCOLLECTIVE ;  /* 0x000000000000791b */ /* 0x003fe20003800000 */
.L_x_5628:
        /* <DEDUP_REMOVED lines=17> */
.L_x_5629:
[----:B------:R-:W-:Y:S02]  /*22a50*/  IMAD.MOV.U32 R13, RZ, RZ, R6 ;  /* 0x000000ffff0d7224 */ /* 0x000fe400078e0006 */
[----:B------:R-:W-:Y:S01]  /*22a60*/  IMAD.MOV.U32 R12, RZ, RZ, 0x2 ;  /* 0x00000002ff0c7424 */ /* 0x000fe200078e00ff */
[----:B------:R-:W-:-:S13]  /*22a70*/  IADD3 R2, P4, R14, R0, RZ ;  /* 0x000000000e027210 */ /* 0x000fda0007f9e0ff */
[----:B------:R-:W-:Y:S05]  /*22a80*/  WARPSYNC.COLLECTIVE R15, `(.L_x_5630) ;  /* 0x000000000f087348 */ /* 0x000fea0003c00000 */
[----:B------:R0:W1:Y:S02]  /*22a90*/  SHFL.IDX P6, R14, R13, R12, R11 ;  /* 0x0000000c0d0e7389 */ /* 0x00006400000c000b */
[----:B01----:R-:W-:Y:S01]  /*22aa0*/  ENDCOLLECTIVE ;  /* 0x000000000000791b */ /* 0x003fe20003800000 */
.L_x_5630:
        /* <DEDUP_REMOVED lines=17> */
.L_x_5631:
[----:B------:R-:W-:Y:S01]  /*22bc0*/  IMAD.MOV.U32 R13, RZ, RZ, R6 ;  /* 0x000000ffff0d7224 */ /* 0x000fe200078e0006 */
[----:B------:R-:W-:Y:S02]  /*22bd0*/  MOV R12, 0x3 ;  /* 0x00000003000c7802 */ /* 0x000fe40000000f00 */
[----:B------:R-:W-:-:S13]  /*22be0*/  IADD3 R2, P4, R14, R0, RZ ;  /* 0x000000000e027210 */ /* 0x000fda0007f9e0ff */
[----:B------:R-:W-:Y:S05]  /*22bf0*/  WARPSYNC.COLLECTIVE R15, `(.L_x_5632) ;  /* 0x000000000f087348 */ /* 0x000fea0003c00000 */
[----:B------:R0:W1:Y:S02]  /*22c00*/  SHFL.IDX P6, R14, R13, R12, R11 ;  /* 0x0000000c0d0e7389 */ /* 0x00006400000c000b */
[----:B01----:R-:W-:Y:S01]  /*22c10*/  ENDCOLLECTIVE ;  /* 0x000000000000791b */ /* 0x003fe20003800000 */
.L_x_5632:
        /* <DEDUP_REMOVED lines=17> */
.L_x_5633:
[----:B------:R-:W-:Y:S02]  /*22d30*/  IMAD.MOV.U32 R13, RZ, RZ, R6 ;  /* 0x000000ffff0d7224 */ /* 0x000fe400078e0006 */
[----:B------:R-:W-:Y:S01]  /*22d40*/  IMAD.MOV.U32 R12, RZ, RZ, 0x4 ;  /* 0x00000004ff0c7424 */ /* 0x000fe200078e00ff */
[----:B------:R-:W-:-:S13]  /*22d50*/  IADD3 R2, P4, R14, R0, RZ ;  /* 0x000000000e027210 */ /* 0x000fda0007f9e0ff */
[----:B------:R-:W-:Y:S05]  /*22d60*/  WARPSYNC.COLLECTIVE R15, `(.L_x_5634) ;  /* 0x000000000f087348 */ /* 0x000fea0003c00000 */
[----:B------:R0:W1:Y:S02]  /*22d70*/  SHFL.IDX P6, R14, R13, R12, R11 ;  /* 0x0000000c0d0e7389 */ /* 0x00006400000c000b */
[----:B01----:R-:W-:Y:S01]  /*22d80*/  ENDCOLLECTIVE ;  /* 0x000000000000791b */ /* 0x003fe20003800000 */
.L_x_5634:
        /* <DEDUP_REMOVED lines=17> */
.L_x_5635:
[----:B------:R-:W-:Y:S02]  /*22ea0*/  IMAD.MOV.U32 R13, RZ, RZ, R6 ;  /* 0x000000ffff0d7224 */ /* 0x000fe400078e0006 */
[----:B------:R-:W-:Y:S01]  /*22eb0*/  IMAD.MOV.U32 R12, RZ, RZ, 0x5 ;  /* 0x00000005ff0c7424 */ /* 0x000fe200078e00ff */
[----:B------:R-:W-:-:S13]  /*22ec0*/  IADD3 R2, P4, R14, R0, RZ ;  /* 0x000000000e027210 */ /* 0x000fda0007f9e0ff */
[----:B------:R-:W-:Y:S05]  /*22ed0*/  WARPSYNC.COLLECTIVE R15, `(.L_x_5636) ;  /* 0x000000000f087348 */ /* 0x000fea0003c00000 */
[----:B------:R0:W1:Y:S02]  /*22ee0*/  SHFL.IDX P6, R14, R13, R12, R11 ;  /* 0x0000000c0d0e7389 */ /* 0x00006400000c000b */
[----:B01----:R-:W-:Y:S01]  /*22ef0*/  ENDCOLLECTIVE ;  /* 0x000000000000791b */ /* 0x003fe20003800000 */
.L_x_5636:
        /* <DEDUP_REMOVED lines=12> */
.L_x_5637:
        /* <DEDUP_REMOVED lines=9> */
.L_x_5448:
[----:B0-----:R0:W2:Y:S02]  /*23050*/  SYNCS.PHASECHK.TRANS64.TRYWAIT P0, [R6+URZ+0x22840], R21 ;  /* 0x02284015060075a7 */ /* 0x0010a4000800017f */
[----:B--2---:R-:W-:Y:S05]  /*23060*/  @!P0 NANOSLEEP.SYNCS 0x989680 ;  /* 0x009896800000895d */ /* 0x004fea0003900000 */
[----:B------:R-:W2:Y:S02]  /*23070*/  @!P0 SYNCS.PHASECHK.TRANS64 P0, [R6+URZ+0x22840], R21 ;  /* 0x02284015060085a7 */ /* 0x000ea4000800007f */
[----:B--2---:R-:W-:Y:S05]  /*23080*/  @!P0 BRA `(.L_x_5448) ;  /* 0xfffffffc00f08947 */ /* 0x004fea000383ffff */
[----:B------:R-:W-:Y:S05]  /*23090*/  BRA `(.L_x_5639) ;  /* 0xffffffa0000c7947 */ /* 0x000fea000383ffff */
.L_x_5449:
[----:B------:R-:W-:Y:S01]  /*230a0*/  BSSY B1, `(.L_x_5640) ;  /* 0x0000008000017945 */ /* 0x000fe20003800000 */
[----:B------:R-:W-:Y:S01]  /*230b0*/  IMAD.MOV.U32 R13, RZ, RZ, R9 ;  /* 0x000000ffff0d7224 */ /* 0x000fe200078e0009 */
[----:B------:R-:W-:Y:S01]  /*230c0*/  MOV R12, RZ ;  /* 0x000000ff000c7202 */ /* 0x000fe20000000f00 */
[----:B------:R-:W-:Y:S02]  /*230d0*/  IMAD.MOV.U32 R11, RZ, RZ, 0x181f ;  /* 0x0000181fff0b7424 */ /* 0x000fe400078e00ff */
[----:B------:R-:W-:-:S07]  /*230e0*/  IMAD.MOV.U32 R15, RZ, RZ, -0x1 ;  /* 0xffffffffff0f7424 */ /* 0x000fce00078e00ff */
[----:B01----:R-:W-:Y:S05]  /*230f0*/  WARPSYNC.COLLECTIVE R15, `(.L_x_5641) ;  /* 0x000000000f087348 */ /* 0x003fea0003c00000 */
[----:B------:R2:W3:Y:S02]  /*23100*/  SHFL.IDX P6, R14, R13, R12, R11 ;  /* 0x0000000c0d0e7389 */ /* 0x0004e400000c000b */
[----:B0123--:R-:W-:Y:S01]  /*23110*/  ENDCOLLECTIVE ;  /* 0x000000000000791b */ /* 0x00ffe20003800000 */
.L_x_5641:
[----:B------:R-:W-:Y:S05]  /*23120*/  BSYNC B1 ;  /* 0x0000000000017941 */ /* 0x000fea0003800000 */
.L_x_5640:
        /* <DEDUP_REMOVED lines=9> */
.L_x_5642:
[----:B------:R-:W-:Y:S02]  /*231c0*/  IMAD.MOV.U32 R13, RZ, RZ, R9 ;  /* 0x000000ffff0d7224 */ /* 0x000fe400078e0009 */
[----:B------:R-:W-:Y:S02]  /*231d0*/  IMAD.MOV.U32 R12, RZ, RZ, 0x1 ;  /* 0x00000001ff0c7424 */ /* 0x000fe400078e00ff */
[----:B------:R-:W-:-:S07]  /*231e0*/  IMAD.MOV.U32 R2, RZ, RZ, R14 ;  /* 0x000000ffff027224 */ /* 0x000fce00078e000e */
[----:B------:R-:W-:Y:S05]  /*231f0*/  WARPSYNC.COLLECTIVE R15, `(.L_x_5643) ;  /* 0x000000000f087348 */ /* 0x000fea0003c00000 */
[----:B------:R0:W1:Y:S02]  /*23200*/  SHFL.IDX P6, R14, R13, R12, R11 ;  /* 0x0000000c0d0e7389 */ /* 0x00006400000c000b */
[----:B01----:R-:W-:Y:S01]  /*23210*/  ENDCOLLECTIVE ;  /* 0x000000000000791b */ /* 0x003fe20003800000 */
.L_x_5643:
        /* <DEDUP_REMOVED lines=11> */
.L_x_5644:
[----:B------:R-:W-:Y:S02]  /*232d0*/  IMAD.MOV.U32 R13, RZ, RZ, R9 ;  /* 0x000000ffff0d7224 */ /* 0x000fe400078e0009 */
[----:B------:R-:W-:Y:S02]  /*232e0*/  IMAD.MOV.U32 R12, RZ, RZ, 0x2 ;  /* 0x00000002ff0c7424 */ /* 0x000fe400078e00ff */
[----:B------:R-:W-:-:S07]  /*232f0*/  IMAD.MOV.U32 R2, RZ, RZ, R14 ;  /* 0x000000ffff027224 */ /* 0x000fce00078e000e */
[----:B------:R-:W-:Y:S05]  /*23300*/  WARPSYNC.COLLECTIVE R15, `(.L_x_5645) ;  /* 0x000000000f087348 */ /* 0x000fea0003c00000 */
[----:B------:R0:W1:Y:S02]  /*23310*/  SHFL.IDX P6, R14, R13, R12, R11 ;  /* 0x0000000c0d0e7389 */ /* 0x00006400000c000b */
[----:B01----:R-:W-:Y:S01]  /*23320*/  ENDCOLLECTIVE ;  /* 0x000000000000791b */ /* 0x003fe20003800000 */
.L_x_5645:
        /* <DEDUP_REMOVED lines=11> */
.L_x_5646:
[----:B------:R-:W-:Y:S02]  /*233e0*/  IMAD.MOV.U32 R13, RZ, RZ, R9 ;  /* 0x000000ffff0d7224 */ /* 0x000fe400078e0009 */
[----:B------:R-:W-:Y:S01]  /*233f0*/  IMAD.MOV.U32 R12, RZ, RZ, 0x3 ;  /* 0x00000003ff0c7424 */ /* 0x000fe200078e00ff */
[----:B------:R-:W-:-:S07]  /*23400*/  MOV R2, R14 ;  /* 0x0000000e00027202 */ /* 0x000fce0000000f00 */
[----:B------:R-:W-:Y:S05]  /*23410*/  WARPSYNC.COLLECTIVE R15, `(.L_x_5647) ;  /* 0x000000000f087348 */ /* 0x000fea0003c00000 */
[----:B------:R0:W1:Y:S02]  /*23420*/  SHFL.IDX P6, R14, R13, R12, R11 ;  /* 0x0000000c0d0e7389 */ /* 0x00006400000c000b */
[----:B01----:R-:W-:Y:S01]  /*23430*/  ENDCOLLECTIVE ;  /* 0x000000000000791b */ /* 0x003fe20003800000 */
.L_x_5647:
        /* <DEDUP_REMOVED lines=11> */
.L_x_5648:
[----:B------:R-:W-:Y:S02]  /*234f0*/  IMAD.MOV.U32 R13, RZ, RZ, R9 ;  /* 0x000000ffff0d7224 */ /* 0x000fe400078e0009 */
[----:B------:R-:W-:Y:S01]  /*23500*/  IMAD.MOV.U32 R12, RZ, RZ, 0x4 ;  /* 0x00000004ff0c7424 */ /* 0x000fe200078e00ff */
[----:B------:R-:W-:-:S07]  /*23510*/  MOV R2, R14 ;  /* 0x0000000e00027202 */ /* 0x000fce0000000f00 */
[----:B------:R-:W-:Y:S05]  /*23520*/  WARPSYNC.COLLECTIVE R15, `(.L_x_5649) ;  /* 0x000000000f087348 */ /* 0x000fea0003c00000 */
[----:B------:R0:W1:Y:S02]  /*23530*/  SHFL.IDX P6, R14, R13, R12, R11 ;  /* 0x0000000c0d0e7389 */ /* 0x00006400000c000b */
[----:B01----:R-:W-:Y:S01]  /*23540*/  ENDCOLLECTIVE ;  /* 0x000000000000791b */ /* 0x003fe20003800000 */
.L_x_5649:
        /* <DEDUP_REMOVED lines=11> */
.L_x_5650:
[----:B------:R-:W-:Y:S02]  /*23600*/  IMAD.MOV.U32 R13, RZ, RZ, R9 ;  /* 0x000000ffff0d7224 */ /* 0x000fe400078e0009 */
[----:B------:R-:W-:Y:S01]  /*23610*/  IMAD.MOV.U32 R12, RZ, RZ, 0x5 ;  /* 0x00000005ff0c7424 */ /* 0x000fe200078e00ff */
[----:B------:R-:W-:-:S07]  /*23620*/  MOV R2, R14 ;  /* 0x0000000e00027202 */ /* 0x000fce0000000f00 */
[----:B------:R-:W-:Y:S05]  /*23630*/  WARPSYNC.COLLECTIVE R15, `(.L_x_5651) ;  /* 0x000000000f087348 */ /* 0x000fea0003c00000 */
[----:B------:R0:W1:Y:S02]  /*23640*/  SHFL.IDX P6, R14, R13, R12, R11 ;  /* 0x0000000c0d0e7389 */ /* 0x00006400000c000b */
[----:B01----:R-:W-:Y:S01]  /*23650*/  ENDCOLLECTIVE ;  /* 0x000000000000791b */ /* 0x003fe20003800000 */
.L_x_5651:
        /* <DEDUP_REMOVED lines=11> */
.L_x_5652:
[----:B------:R-:W-:Y:S01]  /*23710*/  MOV R2, R14 ;  /* 0x0000000e00027202 */ /* 0x000fe20000000f00 */
[----:B------:R-:W-:Y:S06]  /*23720*/  BRA `(.L_x_5653) ;  /* 0xffffff9c00347947 */ /* 0x000fec000383ffff */
.L_x_5454:
[----:B----4-:R4:W0:Y:S02]  /*23730*/  SYNCS.PHASECHK.TRANS64.TRYWAIT P0, [R6+URZ+0x22860], R21 ;  /* 0x02286015060075a7 */ /* 0x010824000800017f */
[----:B0-----:R-:W-:Y:S05]  /*23740*/  @!P0 NANOSLEEP.SYNCS 0x989680 ;  /* 0x009896800000895d */ /* 0x001fea0003900000 */
[----:B------:R-:W0:Y:S02]  /*23750*/  @!P0 SYNCS.PHASECHK.TRANS64 P0, [R6+URZ+0x22860], R21 ;  /* 0x02286015060085a7 */ /* 0x000e24000800007f */
[----:B0-----:R-:W-:Y:S05]  /*23760*/  @!P0 BRA `(.L_x_5454) ;  /* 0xfffffffc00f08947 */ /* 0x001fea000383ffff */
[----:B------:R-:W-:Y:S05]  /*23770*/  BRA `(.L_x_5654) ;  /* 0xffffff9c00847947 */ /* 0x000fea000383ffff */
.L_x_5455:
[----:B------:R-:W-:Y:S01]  /*23780*/  BSSY B1, `(.L_x_5655) ;  /* 0x0000008000017945 */ /* 0x000fe20003800000 */
[----:B------:R-:W-:Y:S02]  /*23790*/  IMAD.MOV.U32 R13, RZ, RZ, R9 ;  /* 0x000000ffff0d7224 */ /* 0x000fe400078e0009 */
[----:B------:R-:W-:Y:S02]  /*237a0*/  IMAD.MOV.U32 R12, RZ, RZ, RZ ;  /* 0x000000ffff0c7224 */ /* 0x000fe400078e00ff */
[----:B------:R-:W-:Y:S02]  /*237b0*/  IMAD.MOV.U32 R11, RZ, RZ, 0x181f ;  /* 0x0000181fff0b7424 */ /* 0x000fe400078e00ff */
[----:B------:R-:W-:-:S07]  /*237c0*/  IMAD.MOV.U32 R15, RZ, RZ, -0x1 ;  /* 0xffffffffff0f7424 */ /* 0x000fce00078e00ff */
[----:B01-34-:R-:W-:Y:S05]  /*237d0*/  WARPSYNC.COLLECTIVE R15, `(.L_x_5656) ;  /* 0x000000000f087348 */ /* 0x01bfea0003c00000 */
[----:B------:R2:W0:Y:S02]  /*237e0*/  SHFL.IDX P6, R14, R13, R12, R11 ;  /* 0x0000000c0d0e7389 */ /* 0x00042400000c000b */
[----:B01234-:R-:W-:Y:S01]  /*237f0*/  ENDCOLLECTIVE ;  /* 0x000000000000791b */ /* 0x01ffe20003800000 */
.L_x_5656:
[----:B------:R-:W-:Y:S05]  /*23800*/  BSYNC B1 ;  /* 0x0000000000017941 */ /* 0x000fea0003800000 */
.L_x_5655:
        /* <DEDUP_REMOVED lines=9> */
.L_x_5657:
[----:B------:R-:W-:Y:S01]  /*238a0*/  MOV R13, R9 ;  /* 0x00000009000d7202 */ /* 0x000fe20000000f00 */
[----:B------:R-:W-:Y:S01]  /*238b0*/  IMAD.MOV.U32 R12, RZ, RZ, 0x1 ;  /* 0x00000001ff0c7424 */ /* 0x000fe200078e00ff */
[----:B------:R-:W-:-:S13]  /*238c0*/  IADD3 R2, P0, R14, R0, RZ ;  /* 0x000000000e027210 */ /* 0x000fda0007f1e0ff */
[----:B------:R-:W-:Y:S05]  /*238d0*/  WARPSYNC.COLLECTIVE R15, `(.L_x_5658) ;  /* 0x000000000f087348 */ /* 0x000fea0003c00000 */
[----:B------:R0:W1:Y:S02]  /*238e0*/  SHFL.IDX P6, R14, R13, R12, R11 ;  /* 0x0000000c0d0e7389 */ /* 0x00006400000c000b */
[----:B01----:R-:W-:Y:S01]  /*238f0*/  ENDCOLLECTIVE ;  /* 0x000000000000791b */ /* 0x003fe20003800000 */
.L_x_5658:
        /* <DEDUP_REMOVED lines=13> */
.L_x_5659:
[----:B------:R-:W-:Y:S01]  /*239d0*/  IMAD.MOV.U32 R13, RZ, RZ, R9 ;  /* 0x000000ffff0d7224 */ /* 0x000fe200078e0009 */
[----:B------:R-:W-:Y:S02]  /*239e0*/  MOV R12, 0x2 ;  /* 0x00000002000c7802 */ /* 0x000fe40000000f00 */
[----:B------:R-:W-:-:S13]  /*239f0*/  IADD3 R2, P0, R14, R0, RZ ;  /* 0x000000000e027210 */ /* 0x000fda0007f1e0ff */
[----:B------:R-:W-:Y:S05]  /*23a00*/  WARPSYNC.COLLECTIVE R15, `(.L_x_5660) ;  /* 0x000000000f087348 */ /* 0x000fea0003c00000 */
[----:B------:R0:W1:Y:S02]  /*23a10*/  SHFL.IDX P6, R14, R13, R12, R11 ;  /* 0x0000000c0d0e7389 */ /* 0x00006400000c000b */
[----:B01----:R-:W-:Y:S01]  /*23a20*/  ENDCOLLECTIVE ;  /* 0x000000000000791b */ /* 0x003fe20003800000 */
.L_x_5660:
        /* <DEDUP_REMOVED lines=13> */
.L_x_5661:
[----:B------:R-:W-:Y:S02]  /*23b00*/  IMAD.MOV.U32 R13, RZ, RZ, R9 ;  /* 0x000000ffff0d7224 */ /* 0x000fe400078e0009 */
[----:B------:R-:W-:Y:S01]  /*23b10*/  IMAD.MOV.U32 R12, RZ, RZ, 0x3 ;  /* 0x00000003ff0c7424 */ /* 0x000fe200078e00ff */
[----:B------:R-:W-:-:S13]  /*23b20*/  IADD3 R2, P0, R14, R0, RZ ;  /* 0x000000000e027210 */ /* 0x000fda0007f1e0ff */
[----:B------:R-:W-:Y:S05]  /*23b30*/  WARPSYNC.COLLECTIVE R15, `(.L_x_5662) ;  /* 0x000000000f087348 */ /* 0x000fea0003c00000 */
[----:B------:R0:W1:Y:S02]  /*23b40*/  SHFL.IDX P6, R14, R13, R12, R11 ;  /* 0x0000000c0d0e7389 */ /* 0x00006400000c000b */
[----:B01----:R-:W-:Y:S01]  /*23b50*/  ENDCOLLECTIVE ;  /* 0x000000000000791b */ /* 0x003fe20003800000 */
.L_x_5662:
        /* <DEDUP_REMOVED lines=13> */
.L_x_5663:
[----:B------:R-:W-:Y:S02]  /*23c30*/  IMAD.MOV.U32 R13, RZ, RZ, R9 ;  /* 0x000000ffff0d7224 */ /* 0x000fe400078e0009 */
[----:B------:R-:W-:Y:S01]  /*23c40*/  IMAD.MOV.U32 R12, RZ, RZ, 0x4 ;  /* 0x00000004ff0c7424 */ /* 0x000fe200078e00ff */
[----:B------:R-:W-:-:S13]  /*23c50*/  IADD3 R2, P0, R14, R0, RZ ;  /* 0x000000000e027210 */ /* 0x000fda0007f1e0ff */
[----:B------:R-:W-:Y:S05]  /*23c60*/  WARPSYNC.COLLECTIVE R15, `(.L_x_5664) ;  /* 0x000000000f087348 */ /* 0x000fea0003c00000 */
[----:B------:R0:W1:Y:S02]  /*23c70*/  SHFL.IDX P6, R14, R13, R12, R11 ;  /* 0x0000000c0d0e7389 */ /* 0x00006400000c000b */
[----:B01----:R-:W-:Y:S01]  /*23c80*/  ENDCOLLECTIVE ;  /* 0x000000000000791b */ /* 0x003fe20003800000 */
.L_x_5664:
        /* <DEDUP_REMOVED lines=13> */
.L_x_5665:
[----:B------:R-:W-:Y:S02]  /*23d60*/  IMAD.MOV.U32 R13, RZ, RZ, R9 ;  /* 0x000000ffff0d7224 */ /* 0x000fe400078e0009 */
[----:B------:R-:W-:Y:S01]  /*23d70*/  IMAD.MOV.U32 R12, RZ, RZ, 0x5 ;  /* 0x00000005ff0c7424 */ /* 0x000fe200078e00ff */
[----:B------:R-:W-:-:S13]  /*23d80*/  IADD3 R2, P0, R14, R0, RZ ;  /* 0x000000000e027210 */ /* 0x000fda0007f1e0ff */
[----:B------:R-:W-:Y:S05]  /*23d90*/  WARPSYNC.COLLECTIVE R15, `(.L_x_5666) ;  /* 0x000000000f087348 */ /* 0x000fea0003c00000 */
[----:B------:R0:W1:Y:S02]  /*23da0*/  SHFL.IDX P6, R14, R13, R12, R11 ;  /* 0x0000000c0d0e7389 */ /* 0x00006400000c000b */
[----:B01----:R-:W-:Y:S01]  /*23db0*/  ENDCOLLECTIVE ;  /* 0x000000000000791b */ /* 0x003fe20003800000 */
.L_x_5666:
        /* <DEDUP_REMOVED lines=13> */
.L_x_5667:
[----:B------:R-:W-:Y:S05]  /*23e90*/  BRA `(.L_x_5668) ;  /* 0xffffff9800c87947 */ /* 0x000fea000383ffff */
.L_x_5463:
[----:B------:R-:W-:Y:S01]  /*23ea0*/  BSSY B0, `(.L_x_5669) ;  /* 0x0000008000007945 */ /* 0x000fe20003800000 */
[----:B------:R-:W-:Y:S01]  /*23eb0*/  MOV R13, R16 ;  /* 0x00000010000d7202 */ /* 0x000fe20000000f00 */
[----:B------:R-:W-:Y:S02]  /*23ec0*/  IMAD.MOV.U32 R12, RZ, RZ, RZ ;  /* 0x000000ffff0c7224 */ /* 0x000fe400078e00ff */
[----:B-1----:R-:W-:Y:S02]  /*23ed0*/  IMAD.MOV.U32 R11, RZ, RZ, 0x1f ;  /* 0x0000001fff0b7424 */ /* 0x002fe400078e00ff */
[----:B------:R-:W-:-:S07]  /*23ee0*/  IMAD.MOV.U32 R15, RZ, RZ, -0x1 ;  /* 0xffffffffff0f7424 */ /* 0x000fce00078e00ff */
[----:B0--34-:R-:W-:Y:S05]  /*23ef0*/  WARPSYNC.COLLECTIVE R15, `(.L_x_5670) ;  /* 0x000000000f087348 */ /* 0x019fea0003c00000 */
[----:B------:R1:W2:Y:S02]  /*23f00*/  SHFL.IDX P6, R14, R13, R12, R11 ;  /* 0x0000000c0d0e7389 */ /* 0x0002a400000c000b */
[----:B01234-:R-:W-:Y:S01]  /*23f10*/  ENDCOLLECTIVE ;  /* 0x000000000000791b */ /* 0x01ffe20003800000 */
.L_x_5670:
[----:B------:R-:W-:Y:S05]  /*23f20*/  BSYNC B0 ;  /* 0x0000000000007941 */ /* 0x000fea0003800000 */
.L_x_5669:
        /* <DEDUP_REMOVED lines=9> */
.L_x_5671:
        /* <DEDUP_REMOVED lines=15> */
[----:B------:R-:W-:Y:S02]  /*240b0*/  ISETP.GE.U32.AND P5, PT, R8, 0x10, PT ;  /* 0x000000100800780c */ /* 0x000fe40003fa6070 */
[----:B--2---:R-:W-:Y:S01]  /*240c0*/  @!P1 MOV R17, R6 ;  /* 0x0000000600119202 */ /* 0x004fe20000000f00 */
[----:B------:R-:W-:-:S02]  /*240d0*/  IMAD.MOV.U32 R6, RZ, RZ, RZ ;  /* 0x000000ffff067224 */ /* 0x000fc400078e00ff */
[----:B---3--:R-:W-:Y:S01]  /*240e0*/  @!P1 IMAD.MOV.U32 R4, RZ, RZ, R5 ;  /* 0x000000ffff049224 */ /* 0x008fe200078e0005 */
[----:B------:R-:W-:-:S03]  /*240f0*/  ISETP.NE.AND P1, PT, R8, RZ, PT ;  /* 0x000000ff0800720c */ /* 0x000fc60003f25270 */
[----:B------:R-:W-:-:S10]  /*24100*/  IMAD R13, R4, R17, RZ ;  /* 0x00000011040d7224 */ /* 0x000fd400078e02ff */
[----:B------:R-:W-:Y:S05]  /*24110*/  WARPSYNC.COLLECTIVE R15, `(.L_x_5672) ;  /* 0x000000000f087348 */ /* 0x000fea0003c00000 */
[----:B------:R0:W1:Y:S02]  /*24120*/  SHFL.UP P6, R14, R13, R12, R11 ;  /* 0x0400000c0d0e7389 */ /* 0x00006400000c000b */
[----:B01----:R-:W-:Y:S01]  /*24130*/  ENDCOLLECTIVE ;  /* 0x000000000000791b */ /* 0x003fe20003800000 */
.L_x_5672:
[----:B------:R-:W-:Y:S02]  /*24140*/  MOV R12, 0x2 ;  /* 0x00000002000c7802 */ /* 0x000fe40000000f00 */
[----:B------:R-:W-:-:S05]  /*24150*/  SEL R14, R14, RZ, P1 ;  /* 0x000000ff0e0e7207 */ /* 0x000fca0000800000 */
[----:B------:R-:W-:-:S04]  /*24160*/  IMAD.IADD R5, R13, 0x1, R14 ;  /* 0x000000010d057824 */ /* 0x000fc800078e020e */
[----:B------:R-:W-:-:S07]  /*24170*/  IMAD.MOV.U32 R13, RZ, RZ, R5 ;  /* 0x000000ffff0d7224 */ /* 0x000fce00078e0005 */
[----:B------:R-:W-:Y:S05]  /*24180*/  WARPSYNC.COLLECTIVE R15, `(.L_x_5673) ;  /* 0x000000000f087348 */ /* 0x000fea0003c00000 */
[----:B------:R0:W1:Y:S02]  /*24190*/  SHFL.UP P6, R14, R13, R12, R11 ;  /* 0x0400000c0d0e7389 */ /* 0x00006400000c000b */
[----:B01----:R-:W-:Y:S01]  /*241a0*/  ENDCOLLECTIVE ;  /* 0x000000000000791b */ /* 0x003fe20003800000 */
.L_x_5673:
[----:B------:R-:W-:Y:S01]  /*241b0*/  IMAD.MOV.U32 R12, RZ, RZ, 0x4 ;  /* 0x00000004ff0c7424 */ /* 0x000fe200078e00ff */
[----:B------:R-:W-:-:S05]  /*241c0*/  SEL R2, R14, RZ, P2 ;  /* 0x000000ff0e027207 */ /* 0x000fca0001000000 */
[----:B------:R-:W-:-:S04]  /*241d0*/  IMAD.IADD R2, R5, 0x1, R2 ;  /* 0x0000000105027824 */ /* 0x000fc800078e0202 */
[----:B------:R-:W-:-:S07]  /*241e0*/  IMAD.MOV.U32 R13, RZ, RZ, R2 ;  /* 0x000000ffff0d7224 */ /* 0x000fce00078e0002 */
[----:B------:R-:W-:Y:S05]  /*241f0*/  WARPSYNC.COLLECTIVE R15, `(.L_x_5674) ;  /* 0x000000000f087348 */ /* 0x000fea0003c00000 */
[----:B------:R0:W1:Y:S02]  /*24200*/  SHFL.UP P6, R14, R13, R12, R11 ;  /* 0x0400000c0d0e7389 */ /* 0x00006400000c000b */
[----:B01----:R-:W-:Y:S01]  /*24210*/  ENDCOLLECTIVE ;  /* 0x000000000000791b */ /* 0x003fe20003800000 */
.L_x_5674:
[----:B------:R-:W-:Y:S02]  /*24220*/  MOV R12, 0x8 ;  /* 0x00000008000c7802 */ /* 0x000fe40000000f00 */
[----:B------:R-:W-:-:S05]  /*24230*/  SEL R3, R14, RZ, P3 ;  /* 0x000000ff0e037207 */ /* 0x000fca0001800000 */
[----:B------:R-:W-:-:S04]  /*24240*/  IMAD.IADD R3, R2, 0x1, R3 ;  /* 0x0000000102037824 */ /* 0x000fc800078e0203 */
[----:B------:R-:W-:-:S07]  /*24250*/  IMAD.MOV.U32 R13, RZ, RZ, R3 ;  /* 0x000000ffff0d7224 */ /* 0x000fce00078e0003 */
[----:B------:R-:W-:Y:S05]  /*24260*/  WARPSYNC.COLLECTIVE R15, `(.L_x_5675) ;  /* 0x000000000f087348 */ /* 0x000fea0003c00000 */
[----:B------:R0:W1:Y:S02]  /*24270*/  SHFL.UP P6, R14, R13, R12, R11 ;  /* 0x0400000c0d0e7389 */ /* 0x00006400000c000b */
[----:B01----:R-:W-:Y:S01]  /*24280*/  ENDCOLLECTIVE ;  /* 0x000000000000791b */ /* 0x003fe20003800000 */
.L_x_5675:
[----:B------:R-:W-:Y:S01]  /*24290*/  IMAD.MOV.U32 R12, RZ, RZ, 0x10 ;  /* 0x00000010ff0c7424 */ /* 0x000fe200078e00ff */
[----:B------:R-:W-:-:S05]  /*242a0*/  SEL R14, R14, RZ, P4 ;  /* 0x000000ff0e0e7207 */ /* 0x000fca0002000000 */
[----:B------:R-:W-:-:S04]  /*242b0*/  IMAD.IADD R5, R3, 0x1, R14 ;  /* 0x0000000103057824 */ /* 0x000fc800078e020e */
[----:B------:R-:W-:-:S07]  /*242c0*/  IMAD.MOV.U32 R13, RZ, RZ, R5 ;  /* 0x000000ffff0d7224 */ /* 0x000fce00078e0005 */
[----:B------:R-:W-:Y:S05]  /*242d0*/  WARPSYNC.COLLECTIVE R15, `(.L_x_5676) ;  /* 0x000000000f087348 */ /* 0x000fea0003c00000 */
[----:B------:R0:W1:Y:S02]  /*242e0*/  SHFL.UP P6, R14, R13, R12, R11 ;  /* 0x0400000c0d0e7389 */ /* 0x00006400000c000b */
[----:B01----:R-:W-:Y:S01]  /*242f0*/  ENDCOLLECTIVE ;  /* 0x000000000000791b */ /* 0x003fe20003800000 */
.L_x_5676:
[----:B------:R-:W-:Y:S01]  /*24300*/  MOV R12, 0x1f ;  /* 0x0000001f000c7802 */ /* 0x000fe20000000f00 */
[----:B------:R-:W-:Y:S01]  /*24310*/  IMAD.MOV.U32 R11, RZ, RZ, 0x1f ;  /* 0x0000001fff0b7424 */ /* 0x000fe200078e00ff */
[----:B------:R-:W-:-:S05]  /*24320*/  SEL R2, R14, RZ, P5 ;  /* 0x000000ff0e027207 */ /* 0x000fca0002800000 */
[----:B------:R-:W-:-:S04]  /*24330*/  IMAD.IADD R2, R5, 0x1, R2 ;  /* 0x0000000105027824 */ /* 0x000fc800078e0202 */
[----:B------:R-:W-:-:S07]  /*24340*/  IMAD.MOV.U32 R13, RZ, RZ, R2 ;  /* 0x000000ffff0d7224 */ /* 0x000fce00078e0002 */
[----:B------:R-:W-:Y:S05]  /*24350*/  WARPSYNC.COLLECTIVE R15, `(.L_x_5677) ;  /* 0x000000000f087348 */ /* 0x000fea0003c00000 */
[----:B------:R0:W1:Y:S02]  /*24360*/  SHFL.IDX P6, R14, R13, R12, R11 ;  /* 0x0000000c0d0e7389 */ /* 0x00006400000c000b */
[----:B01----:R-:W-:Y:S01]  /*24370*/  ENDCOLLECTIVE ;  /* 0x000000000000791b */ /* 0x003fe20003800000 */
.L_x_5677:
[----:B------:R-:W-:Y:S05]  /*24380*/  BRA `(.L_x_5678) ;  /* 0xffffff9c00287947 */ /* 0x000fea000383ffff */
.L_x_5466:
[----:B------:R-:W-:Y:S01]  /*24390*/  BSSY B0, `(.L_x_5679) ;  /* 0x0000007000007945 */ /* 0x000fe20003800000 */
[----:B------:R-:W-:Y:S02]  /*243a0*/  IMAD.MOV.U32 R12, RZ, RZ, 0x1 ;  /* 0x00000001ff0c7424 */ /* 0x000fe400078e00ff */
[----:B-1----:R-:W-:Y:S02]  /*243b0*/  IMAD.MOV.U32 R11, RZ, RZ, RZ ;  /* 0x000000ffff0b7224 */ /* 0x002fe400078e00ff */
[----:B------:R-:W-:-:S07]  /*243c0*/  IMAD.MOV.U32 R15, RZ, RZ, -0x1 ;  /* 0xffffffffff0f7424 */ /* 0x000fce00078e00ff */
[----:B------:R-:W-:Y:S05]  /*243d0*/  WARPSYNC.COLLECTIVE R15, `(.L_x_5680) ;  /* 0x000000000f087348 */ /* 0x000fea0003c00000 */
[----:B------:R0:W1:Y:S02]  /*243e0*/  SHFL.UP P6, R14, R13, R12, R11 ;  /* 0x0400000c0d0e7389 */ /* 0x00006400000c000b */
[----:B01----:R-:W-:Y:S01]  /*243f0*/  ENDCOLLECTIVE ;  /* 0x000000000000791b */ /* 0x003fe20003800000 */
.L_x_5680:
[----:B------:R-:W-:Y:S05]  /*24400*/  BSYNC B0 ;  /* 0x0000000000007941 */ /* 0x000fea0003800000 */
.L_x_5679:
        /* <DEDUP_REMOVED lines=8> */
.L_x_5681:
[----:B------:R-:W-:Y:S02]  /*24490*/  MOV R12, 0x4 ;  /* 0x00000004000c7802 */ /* 0x000fe40000000f00 */
[----:B------:R-:W-:-:S05]  /*244a0*/  SEL R2, R14, RZ, P2 ;  /* 0x000000ff0e027207 */ /* 0x000fca0001000000 */
[----:B------:R-:W-:-:S04]  /*244b0*/  IMAD.IADD R2, R13, 0x1, R2 ;  /* 0x000000010d027824 */ /* 0x000fc800078e0202 */
[----:B------:R-:W-:-:S07]  /*244c0*/  IMAD.MOV.U32 R13, RZ, RZ, R2 ;  /* 0x000000ffff0d7224 */ /* 0x000fce00078e0002 */
[----:B------:R-:W-:Y:S05]  /*244d0*/  WARPSYNC.COLLECTIVE R15, `(.L_x_5682) ;  /* 0x000000000f087348 */ /* 0x000fea0003c00000 */
[----:B------:R0:W1:Y:S02]  /*244e0*/  SHFL.UP P6, R14, R13, R12, R11 ;  /* 0x0400000c0d0e7389 */ /* 0x00006400000c000b */
[----:B01----:R-:W-:Y:S01]  /*244f0*/  ENDCOLLECTIVE ;  /* 0x000000000000791b */ /* 0x003fe20003800000 */
.L_x_5682:
[----:B------:R-:W-:Y:S01]  /*24500*/  IMAD.MOV.U32 R12, RZ, RZ, 0x8 ;  /* 0x00000008ff0c7424 */ /* 0x000fe200078e00ff */
[----:B------:R-:W-:-:S05]  /*24510*/  SEL R3, R14, RZ, P3 ;  /* 0x000000ff0e037207 */ /* 0x000fca0001800000 */
[----:B------:R-:W-:-:S04]  /*24520*/  IMAD.IADD R3, R2, 0x1, R3 ;  /* 0x0000000102037824 */ /* 0x000fc800078e0203 */
[----:B------:R-:W-:-:S07]  /*24530*/  IMAD.MOV.U32 R13, RZ, RZ, R3 ;  /* 0x000000ffff0d7224 */ /* 0x000fce00078e0003 */
[----:B------:R-:W-:Y:S05]  /*24540*/  WARPSYNC.COLLECTIVE R15, `(.L_x_5683) ;  /* 0x000000000f087348 */ /* 0x000fea0003c00000 */
[----:B------:R0:W1:Y:S02]  /*24550*/  SHFL.UP P6, R14, R13, R12, R11 ;  /* 0x0400000c0d0e7389 */ /* 0x00006400000c000b */
[----:B01----:R-:W-:Y:S01]  /*24560*/  ENDCOLLECTIVE ;  /* 0x000000000000791b */ /* 0x003fe20003800000 */
.L_x_5683:
[----:B------:R-:W-:Y:S02]  /*24570*/  MOV R12, 0x10 ;  /* 0x00000010000c7802 */ /* 0x000fe40000000f00 */
[----:B------:R-:W-:-:S05]  /*24580*/  SEL R14, R14, RZ, P4 ;  /* 0x000000ff0e0e7207 */ /* 0x000fca0002000000 */
[----:B------:R-:W-:-:S04]  /*24590*/  IMAD.IADD R5, R3, 0x1, R14 ;  /* 0x0000000103057824 */ /* 0x000fc800078e020e */
[----:B------:R-:W-:-:S07]  /*245a0*/  IMAD.MOV.U32 R13, RZ, RZ, R5 ;  /* 0x000000ffff0d7224 */ /* 0x000fce00078e0005 */
[----:B------:R-:W-:Y:S05]  /*245b0*/  WARPSYNC.COLLECTIVE R15, `(.L_x_5684) ;  /* 0x000000000f087348 */ /* 0x000fea0003c00000 */
[----:B------:R0:W1:Y:S02]  /*245c0*/  SHFL.UP P6, R14, R13, R12, R11 ;  /* 0x0400000c0d0e7389 */ /* 0x00006400000c000b */
[----:B01----:R-:W-:Y:S01]  /*245d0*/  ENDCOLLECTIVE ;  /* 0x000000000000791b */ /* 0x003fe20003800000 */
.L_x_5684:
        /* <DEDUP_REMOVED lines=8> */
.L_x_5685:
[----:B------:R-:W-:Y:S05]  /*24660*/  BRA `(.L_x_5686) ;  /* 0xffffff9c00147947 */ /* 0x000fea000383ffff */
.L_x_5468:
[----:B------:R-:W-:Y:S01]  /*24670*/  BSSY B0, `(.L_x_5687) ;  /* 0x0000006000007945 */ /* 0x000fe20003800000 */
[----:B------:R-:W-:Y:S01]  /*24680*/  PLOP3.LUT P6, PT, P6, PT, PT, 0x8, 0x0 ;  /* 0x000000000000781c */ /* 0x000fe200037ce170 */
[----:B------:R-:W-:-:S12]  /*24690*/  IMAD.MOV.U32 R15, RZ, RZ, -0x1 ;  /* 0xffffffffff0f7424 */ /* 0x000fd800078e00ff */
[----:B01----:R-:W-:Y:S05]  /*246a0*/  WARPSYNC.COLLECTIVE R15, `(.L_x_5688) ;  /* 0x000000000f087348 */ /* 0x003fea0003c00000 */
[----:B------:R-:W-:Y:S01]  /*246b0*/  VOTE.ANY R14, PT, P6 ;  /* 0x00000000000e7806 */ /* 0x000fe200030e0100 */
[----:B01----:R-:W-:Y:S06]  /*246c0*/  ENDCOLLECTIVE ;  /* 0x000000000000791b */ /* 0x003fec0003800000 */
.L_x_5688:
[----:B------:R-:W-:Y:S05]  /*246d0*/  BSYNC B0 ;  /* 0x0000000000007941 */ /* 0x000fea0003800000 */
.L_x_5687:
[----:B------:R-:W-:Y:S01]  /*246e0*/  MOV R3, R14 ;  /* 0x0000000e00037202 */ /* 0x000fe20000000f00 */
[----:B------:R-:W-:Y:S02]  /*246f0*/  IMAD.MOV.U32 R13, RZ, RZ, R17 ;  /* 0x000000ffff0d7224 */ /* 0x000fe400078e0011 */
[----:B------:R-:W-:Y:S01]  /*24700*/  IMAD.MOV.U32 R11, RZ, RZ, 0x1f ;  /* 0x0000001fff0b7424 */ /* 0x000fe200078e00ff */
[----:B------:R0:W1:Y:S01]  /*24710*/  POPC R12, R3 ;  /* 0x00000003000c7309 */ /* 0x0000620000000000 */
[----:B------:R-:W-:-:S07]  /*24720*/  IMAD.MOV.U32 R15, RZ, RZ, -0x1 ;  /* 0xffffffffff0f7424 */ /* 0x000fce00078e00ff */
[----:B01----:R-:W-:Y:S05]  /*24730*/  WARPSYNC.COLLECTIVE R15, `(.L_x_5689) ;  /* 0x000000000f087348 */ /* 0x003fea0003c00000 */
[----:B-1----:R1:W2:Y:S02]  /*24740*/  SHFL.IDX P6, R14, R13, R12, R11 ;  /* 0x0000000c0d0e7389 */ /* 0x0022a400000c000b */
[----:B012---:R-:W-:Y:S01]  /*24750*/  ENDCOLLECTIVE ;  /* 0x000000000000791b */ /* 0x007fe20003800000 */
.L_x_5689:
[----:B------:R-:W-:Y:S02]  /*24760*/  IMAD.IADD R19, R12, 0x1, R19 ;  /* 0x000000010c137824 */ /* 0x000fe400078e0213 */
[----:B------:R-:W-:Y:S02]  /*24770*/  IMAD.MOV.U32 R13, RZ, RZ, R4 ;  /* 0x000000ffff0d7224 */ /* 0x000fe400078e0004 */
[----:B------:R-:W-:-:S07]  /*24780*/  IMAD.MOV.U32 R17, RZ, RZ, R14 ;  /* 0x000000ffff117224 */ /* 0x000fce00078e000e */
[----:B------:R-:W-:Y:S05]  /*24790*/  WARPSYNC.COLLECTIVE R15, `(.L_x_5690) ;  /* 0x000000000f087348 */ /* 0x000fea0003c00000 */
[----:B------:R0:W1:Y:S02]  /*247a0*/  SHFL.IDX P6, R14, R13, R12, R11 ;  /* 0x0000000c0d0e7389 */ /* 0x00006400000c000b */
[----:B01----:R-:W-:Y:S01]  /*247b0*/  ENDCOLLECTIVE ;  /* 0x000000000000791b */ /* 0x003fe20003800000 */
.L_x_5690:
[----:B------:R-:W-:Y:S01]  /*247c0*/  MOV R4, R14 ;  /* 0x0000000e00047202 */ /* 0x000fe20000000f00 */
[----:B------:R-:W-:Y:S06]  /*247d0*/  BRA `(.L_x_5691) ;  /* 0xffffff9800f87947 */ /* 0x000fec000383ffff */
.L_x_5470:
[----:B------:R-:W-:Y:S01]  /*247e0*/  BSSY B0, `(.L_x_5692) ;  /* 0x0000007000007945 */ /* 0x000fe20003800000 */
[----:B------:R-:W-:Y:S02]  /*247f0*/  IMAD.MOV.U32 R13, RZ, RZ, R2 ;  /* 0x000000ffff0d7224 */ /* 0x000fe400078e0002 */
[----:B-1----:R-:W-:Y:S02]  /*24800*/  IMAD.MOV.U32 R11, RZ, RZ, 0x1f ;  /* 0x0000001fff0b7424 */ /* 0x002fe400078e00ff */
[----:B------:R-:W-:-:S07]  /*24810*/  IMAD.MOV.U32 R15, RZ, RZ, -0x1 ;  /* 0xffffffffff0f7424 */ /* 0x000fce00078e00ff */
[----:B0--34-:R-:W-:Y:S05]  /*24820*/  WARPSYNC.COLLECTIVE R15, `(.L_x_5693) ;  /* 0x000000000f087348 */ /* 0x019fea0003c00000 */
[----:B------:R1:W2:Y:S02]  /*24830*/  SHFL.IDX P6, R14, R13, R12, R11 ;  /* 0x0000000c0d0e7389 */ /* 0x0002a400000c000b */
[----:B01234-:R-:W-:Y:S01]  /*24840*/  ENDCOLLECTIVE ;  /* 0x000000000000791b */ /* 0x01ffe20003800000 */
.L_x_5693:
[----:B------:R-:W-:Y:S05]  /*24850*/  BSYNC B0 ;  /* 0x0000000000007941 */ /* 0x000fea0003800000 */
.L_x_5692:
[----:B------:R-:W-:Y:S01]  /*24860*/  IMAD.MOV.U32 R6, RZ, RZ, R14 ;  /* 0x000000ffff067224 */ /* 0x000fe200078e000e */
[----:B------:R-:W-:Y:S06]  /*24870*/  BRA `(.L_x_5469) ;  /* 0xffffff9800e87947 */ /* 0x000fec000383ffff */
.L_x_5476:
[----:B0-----:R0:W1:Y:S02]  /*24880*/  SYNCS.PHASECHK.TRANS64.TRYWAIT P0, [R4+URZ+0x22820], R0 ;  /* 0x02282000040075a7 */ /* 0x001064000800017f */
[----:B-1----:R-:W-:Y:S05]  /*24890*/  @!P0 NANOSLEEP.SYNCS 0x989680 ;  /* 0x009896800000895d */ /* 0x002fea0003900000 */
[----:B------:R-:W1:Y:S02]  /*248a0*/  @!P0 SYNCS.PHASECHK.TRANS64 P0, [R4+URZ+0x22820], R0 ;  /* 0x02282000040085a7 */ /* 0x000e64000800007f */
[----:B-1----:R-:W-:Y:S05]  /*248b0*/  @!P0 BRA `(.L_x_5476) ;  /* 0xfffffffc00f08947 */ /* 0x002fea000383ffff */
[----:B------:R-:W-:Y:S05]  /*248c0*/  BRA `(.L_x_5694) ;  /* 0xffffffa400407947 */ /* 0x000fea000383ffff */
.L_x_5477:
        /* <DEDUP_REMOVED lines=8> */
[----:B0-234-:R-:W-:Y:S05]  /*24950*/  WARPSYNC.COLLECTIVE R15, `(.L_x_5696) ;  /* 0x000000000f087348 */ /* 0x01dfea0003c00000 */
[----:B------:R1:W0:Y:S02]  /*24960*/  SHFL.IDX P6, R14, R13, R12, R11 ;  /* 0x0000000c0d0e7389 */ /* 0x00022400000c000b */
[----:B01234-:R-:W-:Y:S01]  /*24970*/  ENDCOLLECTIVE ;  /* 0x000000000000791b */ /* 0x01ffe20003800000 */
.L_x_5696:
[----:B------:R-:W-:Y:S05]  /*24980*/  BSYNC B0 ;  /* 0x0000000000007941 */ /* 0x000fea0003800000 */
.L_x_5695:
[----:B------:R-:W-:Y:S05]  /*24990*/  BRA `(.L_x_5697) ;  /* 0xffffffa400287947 */ /* 0x000fea000383ffff */
.L_x_5478:
[----:B------:R-:W-:Y:S01]  /*249a0*/  BSSY B0, `(.L_x_5698) ;  /* 0x0000006000007945 */ /* 0x000fe20003800000 */
[----:B------:R-:W-:-:S07]  /*249b0*/  IMAD.MOV.U32 R15, RZ, RZ, -0x1 ;  /* 0xffffffffff0f7424 */ /* 0x000fce00078e00ff */
[----:B0-234-:R-:W-:Y:S05]  /*249c0*/  WARPSYNC.COLLECTIVE R15, `(.L_x_5699) ;  /* 0x000000000f0c7348 */ /* 0x01dfea0003c00000 */
[----:B------:R-:W-:Y:S02]  /*249d0*/  ELECT P6, UR62, PT ;  /* 0x00000000003e782f */ /* 0x000fe400038c0000 */
[----:B------:R-:W-:Y:S01]  /*249e0*/  MOV R14, UR62 ;  /* 0x0000003e000e7c02 */ /* 0x000fe20008000f00 */
[----:B0-234-:R-:W-:Y:S10]  /*249f0*/  ENDCOLLECTIVE ;  /* 0x000000000000791b */ /* 0x01dff40003800000 */
.L_x_5699:
[----:B------:R-:W-:Y:S05]  /*24a00*/  BSYNC B0 ;  /* 0x0000000000007941 */ /* 0x000fea0003800000 */
.L_x_5698:
[----:B------:R-:W-:Y:S05]  /*24a10*/  BRA `(.L_x_5700) ;  /* 0xffffffa4001c7947 */ /* 0x000fea000383ffff */
.L_x_5480:
[----:B0-----:R0:W1:Y:S02]  /*24a20*/  SYNCS.PHASECHK.TRANS64.TRYWAIT P1, [R5+URZ+0x22840], R0 ;  /* 0x02284000050075a7 */ /* 0x001064000802017f */
[----:B-1----:R-:W-:Y:S05]  /*24a30*/  @!P1 NANOSLEEP.SYNCS 0x989680 ;  /* 0x009896800000995d */ /* 0x002fea0003900000 */
[----:B------:R-:W1:Y:S02]  /*24a40*/  @!P1 SYNCS.PHASECHK.TRANS64 P1, [R5+URZ+0x22840], R0 ;  /* 0x02284000050095a7 */ /* 0x000e64000802007f */
[----:B-1----:R-:W-:Y:S05]  /*24a50*/  @!P1 BRA `(.L_x_5480) ;  /* 0xfffffffc00f09947 */ /* 0x002fea000383ffff */
[----:B------:R-:W-:Y:S05]  /*24a60*/  BRA `(.L_x_5701) ;  /* 0xffffffa4003c7947 */ /* 0x000fea000383ffff */
.L_x_5482:
[----:B-1----:R1:W0:Y:S02]  /*24a70*/  SYNCS.PHASECHK.TRANS64.TRYWAIT P1, [R25+URZ+0x22840], R2 ;  /* 0x02284002190075a7 */ /* 0x002224000802017f */
[----:B0-----:R-:W-:Y:S05]  /*24a80*/  @!P1 NANOSLEEP.SYNCS 0x989680 ;  /* 0x009896800000995d */ /* 0x001fea0003900000 */
[----:B------:R-:W0:Y:S02]  /*24a90*/  @!P1 SYNCS.PHASECHK.TRANS64 P1, [R25+URZ+0x22840], R2 ;  /* 0x02284002190095a7 */ /* 0x000e24000802007f */
[----:B0-----:R-:W-:Y:S05]  /*24aa0*/  @!P1 BRA `(.L_x_5482) ;  /* 0xfffffffc00f09947 */ /* 0x001fea000383ffff */
[----:B------:R-:W-:Y:S05]  /*24ab0*/  BRA `(.L_x_5702) ;  /* 0xffffffa400487947 */ /* 0x000fea000383ffff */
.L_x_5484:
[----:B------:R0:W0:Y:S02]  /*24ac0*/  SYNCS.PHASECHK.TRANS64.TRYWAIT P1, [R5+URZ+0x22860], R0 ;  /* 0x02286000050075a7 */ /* 0x000024000802017f */
[----:B0-----:R-:W-:Y:S05]  /*24ad0*/  @!P1 NANOSLEEP.SYNCS 0x989680 ;  /* 0x009896800000995d */ /* 0x001fea0003900000 */
[----:B------:R-:W0:Y:S02]  /*24ae0*/  @!P1 SYNCS.PHASECHK.TRANS64 P1, [R5+URZ+0x22860], R0 ;  /* 0x02286000050095a7 */ /* 0x000e24000802007f */
[----:B0-----:R-:W-:Y:S05]  /*24af0*/  @!P1 BRA `(.L_x_5484) ;  /* 0xfffffffc00f09947 */ /* 0x001fea000383ffff */
[----:B------:R-:W-:Y:S05]  /*24b00*/  BRA `(.L_x_5703) ;  /* 0xffffffa400447947 */ /* 0x000fea000383ffff */
.L_x_5704:
        /* <DEDUP_REMOVED lines=15> */
.L_x_6574:


//--------------------- .text._ZN7cutlass13device_kernelIN5flash11enable_sm90INS1_16FlashAttnFwdSm90INS1_25CollectiveMainloopFwdSm90ILi2EN4cute5tupleIJNS5_1CILi1EEES8_S8_EEENS6_IJNS7_ILi128EEENS7_ILi96EEENS7_ILi64EEEEEELi256ENS_6half_tEfNS_4arch4Sm90ELb1ELb0ELb1ELb1ELb1ELb0ELb1ELb1ELb0ELb1ELb1ELb0EEENS1_21CollectiveEpilogueFwdINS6_IJSA_NS7_ILi256EEESB_EEES9_SE_SG_Li256ELb1ELb1ELb1ELb0EEENS1_36VarlenDynamicPersistentTileSchedulerILi128ELi96ELi256ELi128ELb1ELb1ELb1ELb1ELb1ELb1EEEEEEEEEvNT_6ParamsE --------------------------
	.section	.text._ZN7cutlass13device_kernelIN5flash11enable_sm90INS1_16FlashAttnFwdSm90INS1_25CollectiveMainloopFwdSm90ILi2EN4cute5tupleIJNS5_1CILi1EEES8_S8_EEENS6_IJNS7_ILi128EEENS7_ILi96EEENS7_ILi64EEEEEELi256ENS_6half_tEfNS_4arch4Sm90ELb1ELb0ELb1ELb1ELb1ELb0ELb1ELb1ELb0ELb1ELb1ELb0EEENS1_21CollectiveEpilogueFwdINS6_IJSA_NS7_ILi256EEESB_EEES9_SE_SG_Li256ELb1ELb1ELb1ELb0EEENS1_36VarlenDynamicPersistentTileSchedulerILi128ELi96ELi256ELi128ELb1ELb1ELb1ELb1ELb1ELb1EEEEEEEEEvNT_6ParamsE,"ax",@progbits
	.align	128
.text._ZN7cutlass13device_kernelIN5flash11enable_sm90INS1_16FlashAttnFwdSm90INS1_25CollectiveMainloopFwdSm90ILi2EN4cute5tupleIJNS5_1CILi1EEES8_S8_EEENS6_IJNS7_ILi128EEENS7_ILi96EEENS7_ILi64EEEEEELi256ENS_6half_tEfNS_4arch4Sm90ELb1ELb0ELb1ELb1ELb1ELb0ELb1ELb1ELb0ELb1ELb1ELb0EEENS1_21CollectiveEpilogueFwdINS6_IJSA_NS7_ILi256EEESB_EEES9_SE_SG_Li256ELb1ELb1ELb1ELb0EEENS1_36VarlenDynamicPersistentTileSchedulerILi128ELi96ELi256ELi128ELb1ELb1ELb1ELb1ELb1ELb1EEEEEEEEEvNT_6ParamsE:
        .type           _ZN7cutlass13device_kernelIN5flash11enable_sm90INS1_16FlashAttnFwdSm90INS1_25CollectiveMainloopFwdSm90ILi2EN4cute5tupleIJNS5_1CILi1EEES8_S8_EEENS6_IJNS7_ILi128EEENS7_ILi96EEENS7_ILi64EEEEEELi256ENS_6half_tEfNS_4arch4Sm90ELb1ELb0ELb1ELb1ELb1ELb0ELb1ELb1ELb0ELb1ELb1ELb0EEENS1_21CollectiveEpilogueFwdINS6_IJSA_NS7_ILi256EEESB_EEES9_SE_SG_Li256ELb1ELb1ELb1ELb0EEENS1_36VarlenDynamicPersistentTileSchedulerILi128ELi96ELi256ELi128ELb1ELb1ELb1ELb1ELb1ELb1EEEEEEEEEvNT_6ParamsE,@function
        .size           _ZN7cutlass13device_kernelIN5flash11enable_sm90INS1_16FlashAttnFwdSm90INS1_25CollectiveMainloopFwdSm90ILi2EN4cute5tupleIJNS5_1CILi1EEES8_S8_EEENS6_IJNS7_ILi128EEENS7_ILi96EEENS7_ILi64EEEEEELi256ENS_6half_tEfNS_4arch4Sm90ELb1ELb0ELb1ELb1ELb1ELb0ELb1ELb1ELb0ELb1ELb1ELb0EEENS1_21CollectiveEpilogueFwdINS6_IJSA_NS7_ILi256EEESB_EEES9_SE_SG_Li256ELb1ELb1ELb1ELb0EEENS1_36VarlenDynamicPersistentTileSchedulerILi128ELi96ELi256ELi128ELb1ELb1ELb1ELb1ELb1ELb1EEEEEEEEEvNT_6ParamsE,(.L_x_6575 - _ZN7cutlass13device_kernelIN5flash11enable_sm90INS1_16FlashAttnFwdSm90INS1_25CollectiveMainloopFwdSm90ILi2EN4cute5tupleIJNS5_1CILi1EEES8_S8_EEENS6_IJNS7_ILi128EEENS7_ILi96EEENS7_ILi64EEEEEELi256ENS_6half_tEfNS_4arch4Sm90ELb1ELb0ELb1ELb1ELb1ELb0ELb1ELb1ELb0ELb1ELb1ELb0EEENS1_21CollectiveEpilogueFwdINS6_IJSA_NS7_ILi256EEESB_EEES9_SE_SG_Li256ELb1ELb1ELb1ELb0EEENS1_36VarlenDynamicPersistentTileSchedulerILi128ELi96ELi256ELi128ELb1ELb1ELb1ELb1ELb1ELb1EEEEEEEEEvNT_6ParamsE)
        .other          _ZN7cutlass13device_kernelIN5flash11enable_sm90INS1_16FlashAttnFwdSm90INS1_25CollectiveMainloopFwdSm90ILi2EN4cute5tupleIJNS5_1CILi1EEES8_S8_EEENS6_IJNS7_ILi128EEENS7_ILi96EEENS7_ILi64EEEEEELi256ENS_6half_tEfNS_4arch4Sm90ELb1ELb0ELb1ELb1ELb1ELb0ELb1ELb1ELb0ELb1ELb1ELb0EEENS1_21CollectiveEpilogueFwdINS6_IJSA_NS7_ILi256EEESB_EEES9_SE_SG_Li256ELb1ELb1ELb1ELb0EEENS1_36VarlenDynamicPersistentTileSchedulerILi128ELi96ELi256ELi128ELb1ELb1ELb1ELb1ELb1ELb1EEEEEEEEEvNT_6ParamsE,@"STO_CUDA_ENTRY STV_DEFAULT"
_ZN7cutlass13device_kernelIN5flash11enable_sm90INS1_16FlashAttnFwdSm90INS1_25CollectiveMainloopFwdSm90ILi2EN4cute5tupleIJNS5_1CILi1EEES8_S8_EEENS6_IJNS7_ILi128EEENS7_ILi96EEENS7_ILi64EEEEEELi256ENS_6half_tEfNS_4arch4Sm90ELb1ELb0ELb1ELb1ELb1ELb0ELb1ELb1ELb0ELb1ELb1ELb0EEENS1_21CollectiveEpilogueFwdINS6_IJSA_NS7_ILi256EEESB_EEES9_SE_SG_Li256ELb1ELb1ELb1ELb0EEENS1_36VarlenDynamicPersistentTileSchedulerILi128ELi96ELi256ELi128ELb1ELb1ELb1ELb1ELb1ELb1EEEEEEEEEvNT_6ParamsE:
        /* <DEDUP_REMOVED lines=47> */
.L_x_5705:
        /* <DEDUP_REMOVED lines=22> */
.L_x_5706:
        /* <DEDUP_REMOVED lines=18> */
.L_x_5707:
        /* <DEDUP_REMOVED lines=22> */
.L_x_5708:
        /* <DEDUP_REMOVED lines=23> */
.L_x_5709:
        /* <DEDUP_REMOVED lines=10> */
.L_x_5711:
        /* <DEDUP_REMOVED lines=63> */
[----:B------:R-:W-:Y:S02]  /*0cd0*/  IMAD.IADD R9, R16, 0x1, -R9 ;  /* 0x0000000110097824 */ /* 0x000fe400078e0a09 */
[----:B------:R-:W-:Y:S01]  /*0ce0*/  IMAD R0, R2, 0x40, R11 ;  /* 0x0000004002007824 */ /* 0x000fe200078e020b */
[----:B------:R-:W-:Y:S01]  /*0cf0*/  MOV R2, UR6 ;  /* 0x0000000600027c02 */ /* 0x000fe20008000f00 */
[----:B------:R-:W-:Y:S01]  /*0d00*/  IMAD.IADD R3, R12, 0x1, -R3 ;  /* 0x000000010c037824 */ /* 0x000fe200078e0a03 */
[----:B------:R-:W-:Y:S01]  /*0d10*/  STL [R1+0x34], R4 ;  /* 0x0000340401007387 */ /* 0x000fe20000100800 */
[----:B------:R-:W-:Y:S01]  /*0d20*/  IMAD.SHL.U32 R22, R9, 0x2, RZ ;  /* 0x0000000209167824 */ /* 0x000fe200078e00ff */
[----:B------:R-:W-:Y:S01]  /*0d30*/  UMOV UR6, URZ ;  /* 0x0000003f00067c82 */ /* 0x000fe20008000000 */
[----:B------:R-:W-:Y:S01]  /*0d40*/  IMAD R206, R3, 0x8, R0 ;  /* 0x0000000803ce7824 */ /* 0x000fe200078e0200 */
        /* <DEDUP_REMOVED lines=55> */
[----:B------:R-:W-:Y:S02]  /*10c0*/  SHF.R.S32.HI R4, RZ, 0x1f, R224 ;  /* 0x0000001fff047819 */ /* 0x000fe400000114e0 */
[----:B0-----:R-:W-:-:S07]  /*10d0*/  SHF.R.S32.HI R2, RZ, 0x1f, R223 ;  /* 0x0000001fff027819 */ /* 0x001fce00000114df */
.L_x_5776:
[----:B------:R-:W-:Y:S01]  /*10e0*/  ULDC.64 UR6, c[0x0][0xd88] ;  /* 0x0003620000067ab9 */ /* 0x000fe20000000a00 */
[----:B------:R-:W-:Y:S01]  /*10f0*/  ULDC.64 UR8, c[0x0][0xb10] ;  /* 0x0002c40000087ab9 */ /* 0x000fe20000000a00 */
[----:B------:R-:W-:Y:S01]  /*1100*/  UIMAD.WIDE UR6, UR5, 0x4, UR6 ;  /* 0x00000004050678a5 */ /* 0x000fe2000f8e0206 */
[----:B0---4-:R-:W0:Y:S05]  /*1110*/  LDC.64 R8, c[0x0][0x418] ;  /* 0x00010600ff087b82 */ /* 0x011e2a0000000a00 */
[----:B------:R-:W-:Y:S02]  /*1120*/  IMAD.U32 R212, RZ, RZ, UR6 ;  /* 0x00000006ffd47e24 */ /* 0x000fe4000f8e00ff */
[----:B------:R-:W-:Y:S01]  /*1130*/  IMAD.U32 R213, RZ, RZ, UR7 ;  /* 0x00000007ffd57e24 */ /* 0x000fe2000f8e00ff */
[----:B------:R-:W-:Y:S01]  /*1140*/  ULDC.64 UR6, c[0x0][0xb20] ;  /* 0x0002c80000067ab9 */ /* 0x000fe20000000a00 */
[----:B-1----:R-:W1:Y:S03]  /*1150*/  LDC R0, c[0x0][0x424] ;  /* 0x00010900ff007b82 */ /* 0x002e660000000800 */
[----:B--2---:R-:W2:Y:S01]  /*1160*/  LDG.E R212, desc[UR36][R212.64] ;  /* 0x00000024d4d47981 */ /* 0x004ea2000c1e1900 */
[----:B------:R-:W-:Y:S01]  /*1170*/  ISETP.NE.U32.AND P1, PT, RZ, UR6, PT ;  /* 0x00000006ff007c0c */ /* 0x000fe2000bf25070 */
[----:B------:R-:W-:Y:S01]  /*1180*/  IMAD.MOV.U32 R4, RZ, RZ, RZ ;  /* 0x000000ffff047224 */ /* 0x000fe200078e00ff */
[----:B------:R-:W-:-:S02]  /*1190*/  ISETP.NE.U32.AND P0, PT, RZ, UR8, PT ;  /* 0x00000008ff007c0c */ /* 0x000fc4000bf05070 */
[----:B------:R-:W-:Y:S01]  /*11a0*/  ISETP.NE.AND.EX P1, PT, RZ, UR7, PT, P1 ;  /* 0x00000007ff007c0c */ /* 0x000fe2000bf25310 */
[----:B---3--:R-:W3:Y:S01]  /*11b0*/  LDC R7, c[0x0][0x2f0] ;  /* 0x0000bc00ff077b82 */ /* 0x008ee20000000800 */
[----:B------:R-:W-:Y:S02]  /*11c0*/  ISETP.NE.AND.EX P0, PT, RZ, UR9, PT, P0 ;  /* 0x00000009ff007c0c */ /* 0x000fe4000bf05300 */
[----:B--2---:R-:W-:-:S09]  /*11d0*/  SHF.R.S32.HI R222, RZ, 0x1f, R212 ;  /* 0x0000001fffde7819 */ /* 0x004fd200000114d4 */
[----:B------:R-:W-:-:S04]  /*11e0*/  @P1 LEA R2, P2, R212, UR6, 0x2 ;  /* 0x00000006d4021c11 */ /* 0x000fc8000f8410ff */
[C---:B------:R-:W-:Y:S02]  /*11f0*/  @P1 LEA.HI.X R3, R212.reuse, UR7, R222, 0x2, P2 ;  /* 0x00000007d4031c11 */ /* 0x040fe400090f14de */
[----:B------:R-:W-:-:S03]  /*1200*/  @P0 LEA R202, P2, R212, UR8, 0x2 ;  /* 0x00000008d4ca0c11 */ /* 0x000fc6000f8410ff */
[----:B------:R2:W5:Y:S01]  /*1210*/  @P1 LDG.E R4, desc[UR36][R2.64] ;  /* 0x0000002402041981 */ /* 0x000562000c1e1900 */
[----:B------:R-:W-:Y:S01]  /*1220*/  @P0 LEA.HI.X R203, R212, UR9, R222, 0x2, P2 ;  /* 0x00000009d4cb0c11 */ /* 0x000fe200090f14de */
[----:B------:R-:W-:-:S04]  /*1230*/  ULDC.64 UR8, c[0x0][0xb18] ;  /* 0x0002c60000087ab9 */ /* 0x000fc80000000a00 */
[----:B------:R2:W5:Y:S01]  /*1240*/  @P0 LDG.E R202, desc[UR36][R202.64] ;  /* 0x00000024caca0981 */ /* 0x000562000c1e1900 */
[----:B0-----:R-:W-:Y:S02]  /*1250*/  ISETP.NE.U32.AND P1, PT, R8, RZ, PT ;  /* 0x000000ff0800720c */ /* 0x001fe40003f25070 */
[----:B------:R-:W-:Y:S02]  /*1260*/  ISETP.NE.U32.AND P2, PT, RZ, UR8, PT ;  /* 0x00000008ff007c0c */ /* 0x000fe4000bf45070 */
[----:B------:R-:W-:Y:S02]  /*1270*/  ISETP.NE.AND.EX P1, PT, R9, RZ, PT, P1 ;  /* 0x000000ff0900720c */ /* 0x000fe40003f25310 */
[----:B------:R-:W-:Y:S02]  /*1280*/  ISETP.NE.AND.EX P2, PT, RZ, UR9, PT, P2 ;  /* 0x00000009ff007c0c */ /* 0x000fe4000bf45320 */
[----:B-1----:R-:W-:Y:S01]  /*1290*/  SEL R0, R0, 0x1, P1 ;  /* 0x0000000100007807 */ /* 0x002fe20000800000 */
[----:B--23--:R-:W-:Y:S10]  /*12a0*/  @P0 BRA `(.L_x_5712) ;  /* 0x0000000000280947 */ /* 0x00cff40003800000 */
[----:B------:R-:W-:Y:S01]  /*12b0*/  ULDC.64 UR6, c[0x0][0xaf8] ;  /* 0x0002be0000067ab9 */ /* 0x000fe20000000a00 */
[----:B-----5:R-:W0:Y:S01]  /*12c0*/  LDC R202, c[0x0][0x288] ;  /* 0x0000a200ffca7b82 */ /* 0x020e220000000800 */
[----:B------:R-:W-:-:S04]  /*12d0*/  ISETP.NE.U32.AND P0, PT, RZ, UR6, PT ;  /* 0x00000006ff007c0c */ /* 0x000fc8000bf05070 */
[----:B------:R-:W-:-:S13]  /*12e0*/  ISETP.NE.AND.EX P0, PT, RZ, UR7, PT, P0 ;  /* 0x00000007ff007c0c */ /* 0x000fda000bf05300 */
[----:B------:R-:W-:Y:S05]  /*12f0*/  @!P0 BRA `(.L_x_5712) ;  /* 0x0000000000148947 */ /* 0x000fea0003800000 */
[----:B------:R-:W1:Y:S02]  /*1300*/  LDC.64 R2, c[0x0][0xaf8] ;  /* 0x0002be00ff027b82 */ /* 0x000e640000000a00 */
[----:B-1----:R-:W-:-:S05]  /*1310*/  IMAD.WIDE R2, R212, 0x4, R2 ;  /* 0x00000004d4027825 */ /* 0x002fca00078e0202 */
[----:B0-----:R-:W2:Y:S04]  /*1320*/  LDG.E R202, desc[UR36][R2.64] ;  /* 0x0000002402ca7981 */ /* 0x001ea8000c1e1900 */
[----:B------:R-:W2:Y:S02]  /*1330*/  LDG.E R5, desc[UR36][R2.64+0x4] ;  /* 0x0000042402057981 */ /* 0x000ea4000c1e1900 */
[----:B--2---:R-:W-:-:S07]  /*1340*/  IMAD.IADD R202, R5, 0x1, -R202 ;  /* 0x0000000105ca7824 */ /* 0x004fce00078e0aca */
.L_x_5712:
[----:B------:R-:W-:Y:S01]  /*1350*/  IMAD R203, R0, R7, RZ ;  /* 0x0000000700cb7224 */ /* 0x000fe200078e02ff */
[----:B------:R-:W-:Y:S01]  /*1360*/  LOP3.LUT R213, R6, 0xffff, RZ, 0xc0, !PT ;  /* 0x0000ffff06d57812 */ /* 0x000fe200078ec0ff */
[----:B------:R-:W-:Y:S06]  /*1370*/  @!P2 BRA `(.L_x_5713) ;  /* 0x000000000010a947 */ /* 0x000fec0003800000 */
[----:B------:R-:W-:-:S04]  /*1380*/  LEA R2, P0, R212, UR8, 0x2 ;  /* 0x00000008d4027c11 */ /* 0x000fc8000f8010ff */
[----:B------:R-:W-:-:S05]  /*1390*/  LEA.HI.X R3, R212, UR9, R222, 0x2, P0 ;  /* 0x00000009d4037c11 */ /* 0x000fca00080f14de */
[----:B------:R1:W5:Y:S01]  /*13a0*/  LDG.E R203, desc[UR36][R2.64] ;  /* 0x0000002402cb7981 */ /* 0x000362000c1e1900 */
[----:B------:R-:W-:Y:S05]  /*13b0*/  BRA `(.L_x_5714) ;  /* 0x0000000000247947 */ /* 0x000fea0003800000 */
.L_x_5713:
        /* <DEDUP_REMOVED lines=9> */
.L_x_5714:
[----:B------:R-:W2:Y:S01]  /*1450*/  LDC R0, c[0x0][0x448] ;  /* 0x00011200ff007b82 */ /* 0x000ea20000000800 */
[----:B------:R-:W-:Y:S01]  /*1460*/  USHF.L.U32 UR4, UR4, 0x7, URZ ;  /* 0x0000000704047899 */ /* 0x000fe2000800063f */
[----:B-----5:R-:W-:Y:S01]  /*1470*/  IMAD.IADD R203, R203, 0x1, -R4 ;  /* 0x00000001cbcb7824 */ /* 0x020fe200078e0a04 */
[----:B------:R-:W-:-:S04]  /*1480*/  LOP3.LUT R23, R23, 0xfffffffd, RZ, 0xc0, !PT ;  /* 0xfffffffd17177812 */ /* 0x000fc800078ec0ff */
[----:B------:R-:W-:Y:S01]  /*1490*/  IMAD.U32 R204, RZ, RZ, UR4 ;  /* 0x00000004ffcc7e24 */ /* 0x000fe2000f8e00ff */
[----:B------:R-:W-:Y:S01]  /*14a0*/  UIADD3 UR4, UR4, 0x7f, URZ ;  /* 0x0000007f04047890 */ /* 0x000fe2000fffe03f */
[----:B01----:R-:W-:Y:S02]  /*14b0*/  IADD3 R3, R203, 0x60, -R202 ;  /* 0x00000060cb037810 */ /* 0x003fe40007ffe8ca */
[----:B--2---:R-:W-:-:S03]  /*14c0*/  ISETP.NE.AND P0, PT, R0, 0x1, PT ;  /* 0x000000010000780c */ /* 0x004fc60003f05270 */
[----:B------:R-:W-:-:S10]  /*14d0*/  IMAD.U32 R0, RZ, RZ, UR4 ;  /* 0x00000004ff007e24 */ /* 0x000fd4000f8e00ff */
[----:B------:R-:W0:Y:S01]  /*14e0*/  @P0 LDC R2, c[0x0][0x44c] ;  /* 0x00011300ff020b82 */ /* 0x000e220000000800 */
[----:B------:R-:W-:-:S07]  /*14f0*/  @P0 LOP3.LUT R23, R23, 0x2, RZ, 0xfc, !PT ;  /* 0x0000000217170812 */ /* 0x000fce00078efcff */
[----:B------:R-:W1:Y:S01]  /*1500*/  @P0 LDC R5, c[0x0][0x450] ;  /* 0x00011400ff050b82 */ /* 0x000e620000000800 */
[----:B0-----:R-:W-:-:S05]  /*1510*/  @P0 IMAD.HI.U32 R2, R2, UR4, RZ ;  /* 0x0000000402020c27 */ /* 0x001fca000f8e00ff */
[----:B-1----:R-:W-:Y:S01]  /*1520*/  @P0 SHF.R.U32.HI R0, RZ, R5, R2 ;  /* 0x00000005ff000219 */ /* 0x002fe20000011602 */
[----:B------:R-:W-:-:S03]  /*1530*/  VIADD R2, R203, 0x5f ;  /* 0x0000005fcb027836 */ /* 0x000fc60000000000 */
[----:B------:R-:W-:Y:S01]  /*1540*/  IADD3 R0, R3, R0, RZ ;  /* 0x0000000003007210 */ /* 0x000fe20007ffe0ff */
[----:B------:R-:W-:-:S04]  /*1550*/  IMAD.HI R2, R2, 0x2aaaaaab, RZ ;  /* 0x2aaaaaab02027827 */ /* 0x000fc800078e02ff */
[----:B------:R-:W-:Y:S01]  /*1560*/  IMAD.HI R0, R0, 0x2aaaaaab, RZ ;  /* 0x2aaaaaab00007827 */ /* 0x000fe200078e02ff */
[----:B------:R-:W-:-:S04]  /*1570*/  SHF.R.U32.HI R3, RZ, 0x1f, R2 ;  /* 0x0000001fff037819 */ /* 0x000fc80000011602 */
[----:B------:R-:W-:Y:S02]  /*1580*/  SHF.R.U32.HI R5, RZ, 0x1f, R0 ;  /* 0x0000001fff057819 */ /* 0x000fe40000011600 */
[----:B------:R-:W-:Y:S02]  /*1590*/  LEA.HI.SX32 R3, R2, R3, 0x1c ;  /* 0x0000000302037211 */ /* 0x000fe400078fe2ff */
[----:B------:R-:W-:Y:S02]  /*15a0*/  LEA.HI.SX32 R2, R0, R5, 0x1c ;  /* 0x0000000500027211 */ /* 0x000fe400078fe2ff */
[C---:B------:R-:W-:Y:S02]  /*15b0*/  LOP3.LUT R0, R6.reuse, 0xff000000, RZ, 0xc0, !PT ;  /* 0xff00000006007812 */ /* 0x040fe400078ec0ff */
[----:B------:R-:W-:Y:S01]  /*15c0*/  VIMNMX R165, R3, R2, PT ;  /* 0x0000000203a57248 */ /* 0x000fe20003fe0100 */
[----:B------:R-:W-:Y:S01]  /*15d0*/  IMAD.MOV.U32 R2, RZ, RZ, RZ ;  /* 0x000000ffff027224 */ /* 0x000fe200078e00ff */
[----:B------:R-:W-:-:S02]  /*15e0*/  LOP3.LUT R6, R6, 0xff0000, RZ, 0xc0, !PT ;  /* 0x00ff000006067812 */ /* 0x000fc400078ec0ff */
[----:B------:R-:W-:Y:S02]  /*15f0*/  SHF.R.U32.HI R3, RZ, 0x8, R0 ;  /* 0x00000008ff037819 */ /* 0x000fe40000011600 */
[----:B------:R-:W-:Y:S02]  /*1600*/  ISETP.GE.AND P0, PT, R165, 0x1, PT ;  /* 0x00000001a500780c */ /* 0x000fe40003f06270 */
[----:B------:R-:W-:-:S04]  /*1610*/  LEA.HI R3, R6, R3, RZ, 0x10 ;  /* 0x0000000306037211 */ /* 0x000fc800078f80ff */
[----:B------:R-:W-:Y:S02]  /*1620*/  LOP3.LUT R10, R3, 0xff, RZ, 0xc0, !PT ;  /* 0x000000ff030a7812 */ /* 0x000fe400078ec0ff */
[----:B------:R-:W-:-:S03]  /*1630*/  SHF.R.U32.HI R214, RZ, 0x10, R3 ;  /* 0x00000010ffd67819 */ /* 0x000fc60000011603 */
[----:B------:R0:W-:Y:S02]  /*1640*/  STL [R1+0x24], R10 ;  /* 0x0000240a01007387 */ /* 0x0001e40000100800 */
        /* <DEDUP_REMOVED lines=31> */
.L_x_5715:
[-C--:B------:R-:W-:Y:S01]  /*1840*/  IMAD R205, R10, R2.reuse, RZ ;  /* 0x000000020acd7224 */ /* 0x080fe200078e02ff */
[----:B------:R-:W-:Y:S01]  /*1850*/  PLOP3.LUT P0, PT, PT, PT, PT, 0x80, 0x0 ;  /* 0x000000000000781c */ /* 0x000fe20003f0f070 */
[----:B------:R-:W-:Y:S01]  /*1860*/  IMAD.MOV.U32 R0, RZ, RZ, RZ ;  /* 0x000000ffff007224 */ /* 0x000fe200078e00ff */
[----:B------:R-:W-:Y:S01]  /*1870*/  CS2R R150, SRZ ;  /* 0x0000000000967805 */ /* 0x000fe2000001ff00 */
[----:B------:R-:W-:Y:S01]  /*1880*/  IMAD.MOV.U32 R3, RZ, RZ, RZ ;  /* 0x000000ffff037224 */ /* 0x000fe200078e00ff */
[----:B------:R-:W-:Y:S02]  /*1890*/  VIADDMNMX R165, R205, R2, R165, PT ;  /* 0x00000002cda57246 */ /* 0x000fe400038001a5 */
[----:B------:R-:W-:Y:S02]  /*18a0*/  CS2R R148, SRZ ;  /* 0x0000000000947805 */ /* 0x000fe4000001ff00 */
        /* <DEDUP_REMOVED lines=96> */
[----:B------:R1:W2:Y:S01]  /*1eb0*/  LDC.64 R2, c[0x4][R0] ;  /* 0x0100000000027b82 */ /* 0x0002a20000000a00 */
[----:B------:R-:W-:Y:S01]  /*1ec0*/  IMAD.U32 R5, RZ, RZ, UR5 ;  /* 0x00000005ff057e24 */ /* 0x000fe2000f8e00ff */
[----:B------:R-:W-:Y:S01]  /*1ed0*/  ULDC.64 UR4, c[0x4][0xa0] ;  /* 0x0100280000047ab9 */ /* 0x000fe20000000a00 */
[----:B0-----:R-:W-:Y:S01]  /*1ee0*/  IMAD.U32 R10, RZ, RZ, UR6 ;  /* 0x00000006ff0a7e24 */ /* 0x001fe2000f8e00ff */
[----:B------:R-:W-:Y:S01]  /*1ef0*/  MOV R6, UR4 ;  /* 0x0000000400067c02 */ /* 0x000fe20008000f00 */
[----:B------:R-:W-:Y:S02]  /*1f00*/  IMAD.U32 R7, RZ, RZ, UR5 ;  /* 0x00000005ff077e24 */ /* 0x000fe4000f8e00ff */
[----:B------:R-:W-:-:S02]  /*1f10*/  IMAD.U32 R11, RZ, RZ, UR7 ;  /* 0x00000007ff0b7e24 */ /* 0x000fc4000f8e00ff */
[----:B------:R-:W-:Y:S02]  /*1f20*/  IMAD.MOV.U32 R8, RZ, RZ, 0x70 ;  /* 0x00000070ff087424 */ /* 0x000fe400078e00ff */
[----:B------:R-:W-:Y:S02]  /*1f30*/  IMAD.MOV.U32 R12, RZ, RZ, 0x1 ;  /* 0x00000001ff0c7424 */ /* 0x000fe400078e00ff */
[----:B-1----:R-:W-:-:S07]  /*1f40*/  IMAD.MOV.U32 R13, RZ, RZ, RZ ;  /* 0x000000ffff0d7224 */ /* 0x002fce00078e00ff */
[----:B------:R-:W-:-:S07]  /*1f50*/  LEPC R20, `(.L_x_5717) ;  /* 0x000000001014794e */ /* 0x000fce0000000000 */
[----:B--2---:R-:W-:Y:S05]  /*1f60*/  CALL.ABS.NOINC R2 ;  /* 0x0000000002007343 */ /* 0x004fea0003c00000 */
.L_x_5717:
[----:B------:R-:W2:Y:S01]  /*1f70*/  LDL R2, [R1+0x28] ;  /* 0x0000280001027983 */ /* 0x000ea20000100800 */
[----:B------:R-:W-:Y:S01]  /*1f80*/  MOV R0, 0x400 ;  /* 0x0000040000007802 */ /* 0x000fe20000000f00 */
[----:B------:R-:W1:Y:S01]  /*1f90*/  S2R R3, SR_CgaCtaId ;  /* 0x0000000000037919 */ /* 0x000e620000008800 */
[----:B------:R-:W3:Y:S02]  /*1fa0*/  S2R R16, SR_TID.X ;  /* 0x0000000000107919 */ /* 0x000ee40000002100 */
[----:B-1----:R-:W-:Y:S02]  /*1fb0*/  LEA R5, R3, R0, 0x18 ;  /* 0x0000000003057211 */ /* 0x002fe400078ec0ff */
[----:B---3--:R-:W-:Y:S02]  /*1fc0*/  SHF.R.U32.HI R16, RZ, 0x7, R16 ;  /* 0x00000007ff107819 */ /* 0x008fe40000011610 */
[----:B--2---:R-:W-:-:S13]  /*1fd0*/  R2UR UR5, R2 ;  /* 0x00000000020572ca */ /* 0x004fda00000e0000 */
[----:B------:R-:W-:-:S04]  /*1fe0*/  ULEA.HI UR4, UR5, UR5, URZ, 0x1 ;  /* 0x0000000505047291 */ /* 0x000fc8000f8f083f */
[----:B------:R-:W-:-:S04]  /*1ff0*/  ULOP3.LUT UR4, UR4, 0xfffffffe, URZ, 0xc0, !UPT ;  /* 0xfffffffe04047892 */ /* 0x000fc8000f8ec03f */
[----:B------:R-:W-:-:S06]  /*2000*/  UIADD3 UR4, UR5, -UR4, URZ ;  /* 0x8000000405047290 */ /* 0x000fcc000fffe03f */
[----:B------:R-:W-:-:S05]  /*2010*/  IMAD.U32 R2, RZ, RZ, UR4 ;  /* 0x00000004ff027e24 */ /* 0x000fca000f8e00ff */
[----:B------:R-:W-:Y:S01]  /*2020*/  SHF.L.U32 R0, R2, 0x1f, RZ ;  /* 0x0000001f02007819 */ /* 0x000fe200000006ff */
[----:B------:R-:W-:-:S03]  /*2030*/  VIADD R2, R16, 0x8 ;  /* 0x0000000810027836 */ /* 0x000fc60000000000 */
[----:B------:R-:W1:Y:S02]  /*2040*/  SYNCS.PHASECHK.TRANS64.TRYWAIT P0, [R5+URZ+0x32400], R0 ;  /* 0x03240000050075a7 */ /* 0x000e64000800017f */
[----:B-1----:R-:W-:Y:S05]  /*2050*/  @!P0 BRA `(.L_x_5718) ;  /* 0x0000014800408947 */ /* 0x002fea0003800000 */
.L_x_5869:
        /* <DEDUP_REMOVED lines=8> */
.L_x_5719:
[----:B------:R-:W-:Y:S01]  /*20e0*/  R2UR UR6, R5 ;  /* 0x00000000050672ca */ /* 0x000fe200000e0000 */
[----:B------:R-:W-:-:S05]  /*20f0*/  IMAD.U32 R3, RZ, RZ, UR39 ;  /* 0x00000027ff037e24 */ /* 0x000fca000f8e00ff */
[----:B------:R-:W-:-:S07]  /*2100*/  SHF.L.U32 R3, R3, 0x1f, RZ ;  /* 0x0000001f03037819 */ /* 0x000fce00000006ff */
[----:B------:R-:W-:-:S09]  /*2110*/  ULEA UR6, UR38, UR6, 0x3 ;  /* 0x0000000626067291 */ /* 0x000fd2000f8e183f */
[----:B------:R2:W3:Y:S01]  /*2120*/  SYNCS.PHASECHK.TRANS64.TRYWAIT P1, [UR6+0x32430], R3 ;  /* 0x03243003ff0075a7 */ /* 0x0004e20008020146 */
[----:B------:R-:W-:Y:S05]  /*2130*/  @!P0 BRA `(.L_x_5720) ;  /* 0x0000000000048947 */ /* 0x000fea0003800000 */
[----:B------:R-:W-:Y:S01]  /*2140*/  BPT.TRAP 0x1 ;  /* 0x000000040000795c */ /* 0x000fe20000300000 */
.L_x_5720:
[----:B---3--:R-:W-:Y:S05]  /*2150*/  @P1 BRA `(.L_x_5721) ;  /* 0x0000000000081947 */ /* 0x008fea0003800000 */
[----:B------:R-:W3:Y:S02]  /*2160*/  SYNCS.PHASECHK.TRANS64.TRYWAIT P1, [UR6+0x32430], R3 ;  /* 0x03243003ff0075a7 */ /* 0x000ee40008020146 */
[----:B---3--:R-:W-:Y:S05]  /*2170*/  @!P1 BRA `(.L_x_5722) ;  /* 0x00000148000c9947 */ /* 0x008fea0003800000 */
.L_x_5721:
[----:B------:R-:W-:Y:S01]  /*2180*/  R2UR UR4, R5 ;  /* 0x00000000050472ca */ /* 0x000fe200000e0000 */
[----:B------:R-:W-:Y:S01]  /*2190*/  WARPGROUP.ARRIVE ;  /* 0x00000000000079c5 */ /* 0x000fe20000000000 */
[----:B------:R-:W-:Y:S01]  /*21a0*/  UMOV UR8, UR41 ;  /* 0x0000002900087c82 */ /* 0x000fe20008000000 */
[----:B------:R-:W-:Y:S01]  /*21b0*/  UMOV UR9, 0x40000040 ;  /* 0x4000004000097882 */ /* 0x000fe20000000000 */
[----:B------:R-:W-:Y:S01]  /*21c0*/  UMOV UR11, 0x40000040 ;  /* 0x40000040000b7882 */ /* 0x000fe20000000000 */
[----:B------:R-:W-:-:S08]  /*21d0*/  UIADD3 UR5, UR41, 0x2, URZ ;  /* 0x0000000229057890 */ /* 0x000fd0000fffe03f */
        /* <DEDUP_REMOVED lines=42> */
.L_x_5870:
[----:B------:R-:W-:Y:S05]  /*2480*/  @!P0 BRA `(.L_x_5724) ;  /* 0x0000000000048947 */ /* 0x000fea0003800000 */
[----:B------:R-:W-:Y:S01]  /*2490*/  BPT.TRAP 0x1 ;  /* 0x000000040000795c */ /* 0x000fe20000300000 */
.L_x_5724:
[----:B------:R0:W0:Y:S01]  /*24a0*/  SYNCS.PHASECHK.TRANS64.TRYWAIT P1, [UR6+0x32450], R3 ;  /* 0x03245003ff0075a7 */ /* 0x0000220008020146 */
[----:B------:R-:W-:Y:S05]  /*24b0*/  @!P0 BRA `(.L_x_5725) ;  /* 0x0000000000048947 */ /* 0x000fea0003800000 */
[----:B------:R-:W-:Y:S01]  /*24c0*/  BPT.TRAP 0x1 ;  /* 0x000000040000795c */ /* 0x000fe20000300000 */
.L_x_5725:
[----:B0-----:R-:W-:Y:S05]  /*24d0*/  @P1 BRA `(.L_x_5726) ;  /* 0x0000000000081947 */ /* 0x001fea0003800000 */
[----:B------:R-:W0:Y:S02]  /*24e0*/  SYNCS.PHASECHK.TRANS64.TRYWAIT P1, [UR6+0x32450], R3 ;  /* 0x03245003ff0075a7 */ /* 0x000e240008020146 */
[----:B0-----:R-:W-:Y:S05]  /*24f0*/  @!P1 BRA `(.L_x_5727) ;  /* 0x0000014400589947 */ /* 0x001fea0003800000 */
.L_x_5726:
[----:B------:R-:W-:Y:S01]  /*2500*/  R2UR UR4, R5 ;  /* 0x00000000050472ca */ /* 0x000fe200000e0000 */
[----:B------:R-:W-:Y:S01]  /*2510*/  WARPGROUP.ARRIVE ;  /* 0x00000000000079c5 */ /* 0x000fe20000000000 */
[----:B------:R-:W-:Y:S01]  /*2520*/  UMOV UR9, 0x40000040 ;  /* 0x4000004000097882 */ /* 0x000fe20000000000 */
[----:B------:R-:W-:Y:S01]  /*2530*/  UMOV UR11, 0x40000040 ;  /* 0x40000040000b7882 */ /* 0x000fe20000000000 */
[----:B------:R-:W-:Y:S01]  /*2540*/  IMAD.U32 R13, RZ, RZ, UR9 ;  /* 0x00000009ff0d7e24 */ /* 0x000fe2000f8e00ff */
[----:B------:R-:W-:Y:S01]  /*2550*/  UMOV UR13, 0x40000040 ;  /* 0x40000040000d7882 */ /* 0x000fe20000000000 */
        /* <DEDUP_REMOVED lines=8> */
[----:B01--4-:R-:W0:Y:S01]  /*25e0*/  S2R R0, SR_TID.X ;  /* 0x0000000000007919 */ /* 0x013e220000002100 */
[----:B------:R-:W-:Y:S01]  /*25f0*/  UMOV UR23, 0x40000040 ;  /* 0x4000004000177882 */ /* 0x000fe20000000000 */
[----:B------:R-:W-:Y:S01]  /*2600*/  UMOV UR25, 0x40000040 ;  /* 0x4000004000197882 */ /* 0x000fe20000000000 */
[----:B------:R-:W-:Y:S01]  /*2610*/  USHF.R.U32.HI UR4, URZ, 0x4, UR4 ;  /* 0x000000043f047899 */ /* 0x000fe20008011604 */
[----:B------:R-:W-:Y:S01]  /*2620*/  UMOV UR27, 0x40000040 ;  /* 0x40000040001b7882 */ /* 0x000fe20000000000 */
[----:B------:R-:W-:-:S02]  /*2630*/  UMOV UR29, 0x40000040 ;  /* 0x40000040001d7882 */ /* 0x000fc40000000000 */
[----:B------:R-:W-:Y:S02]  /*2640*/  ULOP3.LUT UR7, UR4, 0x3fff, URZ, 0xc0, !UPT ;  /* 0x00003fff04077892 */ /* 0x000fe4000f8ec03f */
[----:B------:R-:W-:Y:S02]  /*2650*/  ULOP3.LUT UR4, UR40, 0x10000, URZ, 0xfc, !UPT ;  /* 0x0001000028047892 */ /* 0x000fe4000f8efc3f */
[----:B------:R-:W-:Y:S02]  /*2660*/  ULOP3.LUT UR60, UR7, 0x10000, URZ, 0xfc, !UPT ;  /* 0x00010000073c7892 */ /* 0x000fe4000f8efc3f */
[----:B------:R-:W-:Y:S02]  /*2670*/  UIADD3 UR56, UR4, 0x402, URZ ;  /* 0x0000040204387890 */ /* 0x000fe4000fffe03f */
[----:B------:R-:W-:Y:S01]  /*2680*/  UIMAD UR5, UR38, 0xc00, UR60 ;  /* 0x00000c00260578a4 */ /* 0x000fe2000f8e023c */
[----:B------:R-:W-:Y:S01]  /*2690*/  UMOV UR8, UR4 ;  /* 0x0000000400087c82 */ /* 0x000fe20008000000 */
[----:B------:R-:W-:Y:S01]  /*26a0*/  UIADD3 UR16, UR4, 0x800, URZ ;  /* 0x0000080004107890 */ /* 0x000fe2000fffe03f */
[----:B------:R-:W-:Y:S01]  /*26b0*/  IMAD.U32 R12, RZ, RZ, UR8 ;  /* 0x00000008ff0c7e24 */ /* 0x000fe2000f8e00ff */
[----:B------:R-:W-:-:S03]  /*26c0*/  UIADD3 UR58, UR5, 0x302, URZ ;  /* 0x00000302053a7890 */ /* 0x000fc6000fffe03f */
[----:B------:R-:W-:Y:S01]  /*26d0*/  UMOV UR10, UR5 ;  /* 0x00000005000a7c82 */ /* 0x000fe20008000000 */
[----:B------:R-:W-:Y:S01]  /*26e0*/  UIADD3 UR18, UR5, 0x600, URZ ;  /* 0x0000060005127890 */ /* 0x000fe2000fffe03f */
[----:B------:R-:W-:Y:S01]  /*26f0*/  HGMMA.64x96x16.F32 R24, gdesc[UR8], R24, gsb0 ;  /* 0x01600000081879f0 */ /* 0x000fe20008000818 */
[----:B------:R-:W-:Y:S02]  /*2700*/  UIADD3 UR8, UR4, 0x2, URZ ;  /* 0x0000000204087890 */ /* 0x000fe4000fffe03f */
[----:B------:R-:W-:Y:S02]  /*2710*/  UIADD3 UR9, UR5, 0x2, URZ ;  /* 0x0000000205097890 */ /* 0x000fe4000fffe03f */
[----:B------:R-:W-:Y:S01]  /*2720*/  UIADD3 UR10, UR5, 0x304, URZ ;  /* 0x00000304050a7890 */ /* 0x000fe2000fffe03f */
[----:B------:R-:W-:Y:S02]  /*2730*/  UMOV UR11, 0x40000040 ;  /* 0x40000040000b7882 */ /* 0x000fe40000000000 */
[----:B------:R-:W-:Y:S01]  /*2740*/  UMOV UR12, UR8 ;  /* 0x00000008000c7c82 */ /* 0x000fe20008000000 */
[----:B------:R-:W-:Y:S01]  /*2750*/  UIADD3 UR8, UR4, 0x4, URZ ;  /* 0x0000000404087890 */ /* 0x000fe2000fffe03f */
[----:B------:R-:W-:Y:S01]  /*2760*/  MOV R10, UR12 ;  /* 0x0000000c000a7c02 */ /* 0x000fe20008000f00 */
[----:B------:R-:W-:Y:S01]  /*2770*/  UMOV UR14, UR9 ;  /* 0x00000009000e7c82 */ /* 0x000fe20008000000 */
[----:B------:R-:W-:Y:S01]  /*2780*/  UIADD3 UR9, UR5, 0x4, URZ ;  /* 0x0000000405097890 */ /* 0x000fe2000fffe03f */
[----:B0-----:R-:W-:Y:S01]  /*2790*/  SHF.R.U32.HI R0, RZ, 0x7, R0 ;  /* 0x00000007ff007819 */ /* 0x001fe20000011600 */
[----:B------:R-:W-:-:S02]  /*27a0*/  UIADD3 UR20, UR4, 0x802, URZ ;  /* 0x0000080204147890 */ /* 0x000fc4000fffe03f */
[----:B------:R-:W-:Y:S01]  /*27b0*/  UIADD3 UR22, UR5, 0x602, URZ ;  /* 0x0000060205167890 */ /* 0x000fe2000fffe03f */
[----:B------:R-:W-:Y:S01]  /*27c0*/  IADD3 R0, -R0, 0xb, RZ ;  /* 0x0000000b00007810 */ /* 0x000fe20007ffe1ff */
[----:B------:R-:W-:Y:S02]  /*27d0*/  UIADD3 UR24, UR4, 0x804, URZ ;  /* 0x0000080404187890 */ /* 0x000fe4000fffe03f */
[----:B------:R-:W-:Y:S02]  /*27e0*/  UIADD3 UR26, UR5, 0x604, URZ ;  /* 0x00000604051a7890 */ /* 0x000fe4000fffe03f */
[----:B------:R-:W-:Y:S02]  /*27f0*/  UIADD3 UR28, UR4, 0x806, URZ ;  /* 0x00000806041c7890 */ /* 0x000fe4000fffe03f */
[----:B------:R-:W-:Y:S01]  /*2800*/  UIADD3 UR30, UR5, 0x606, URZ ;  /* 0x00000606051e7890 */ /* 0x000fe2000fffe03f */
        /* <DEDUP_REMOVED lines=47> */
[----:B---3--:R-:W-:Y:S01]  /*2b00*/  IMAD.U32 R4, RZ, RZ, UR12 ;  /* 0x0000000cff047e24 */ /* 0x008fe2000f8e00ff */
        /* <DEDUP_REMOVED lines=46> */
.L_x_5728:
[----:B------:R-:W1:Y:S01]  /*2df0*/  LDC R81, c[0x0][0x448] ;  /* 0x00011200ff517b82 */ /* 0x000e620000000800 */
[----:B------:R-:W-:Y:S01]  /*2e00*/  ULDC UR4, c[0x0][0xad0] ;  /* 0x0002b40000047ab9 */ /* 0x000fe20000000800 */
[----:B------:R-:W-:Y:S01]  /*2e10*/  R2UR UR5, R204 ;  /* 0x00000000cc0572ca */ /* 0x000fe200000e0000 */
[----:B--2---:R-:W-:Y:S01]  /*2e20*/  FMUL.FTZ R3, R26, UR4 ;  /* 0x000000041a037c20 */ /* 0x004fe20008410000 */
        /* <DEDUP_REMOVED lines=16> */
[----:B--2---:R-:W-:-:S02]  /*2f30*/  VIADD R33, R206, UR5 ;  /* 0x00000005ce217c36 */ /* 0x004fc40008000000 */
[----:B------:R-:W-:Y:S01]  /*2f40*/  FMUL.FTZ R27, R39, UR4 ;  /* 0x00000004271b7c20 */ /* 0x000fe20008410000 */
[----:B------:R-:W-:Y:S01]  /*2f50*/  FMUL.FTZ R21, R30, UR4 ;  /* 0x000000041e157c20 */ /* 0x000fe20008410000 */
[----:B------:R-:W-:Y:S01]  /*2f60*/  FMUL.FTZ R30, R42, UR4 ;  /* 0x000000042a1e7c20 */ /* 0x000fe20008410000 */
[----:B-1----:R-:W-:Y:S01]  /*2f70*/  ISETP.NE.AND P6, PT, R81, 0x1, PT ;  /* 0x000000015100780c */ /* 0x002fe20003fc5270 */
        /* <DEDUP_REMOVED lines=12> */
[----:B------:R-:W2:Y:S01]  /*3040*/  @P6 LDC R34, c[0x0][0x44c] ;  /* 0x00011300ff226b82 */ /* 0x000ea20000000800 */
[----:B------:R-:W-:Y:S01]  /*3050*/  FMUL.FTZ R61, R61, UR4 ;  /* 0x000000043d3d7c20 */ /* 0x000fe20008410000 */
[----:B------:R-:W-:Y:S01]  /*3060*/  FMUL.FTZ R64, R64, UR4 ;  /* 0x0000000440407c20 */ /* 0x000fe20008410000 */
[----:B------:R-:W-:Y:S01]  /*3070*/  FMUL.FTZ R65, R65, UR4 ;  /* 0x0000000441417c20 */ /* 0x000fe20008410000 */
[----:B------:R-:W-:Y:S01]  /*3080*/  FMUL.FTZ R68, R68, UR4 ;  /* 0x0000000444447c20 */ /* 0x000fe20008410000 */
[----:B------:R-:W-:Y:S01]  /*3090*/  FMUL.FTZ R180, R50, UR4 ;  /* 0x0000000432b47c20 */ /* 0x000fe20008410000 */
[----:B------:R-:W3:Y:S01]  /*30a0*/  MUFU.TANH R73, R73 ;  /* 0x0000004900497308 */ /* 0x000ee20000002400 */
[----:B------:R-:W-:Y:S01]  /*30b0*/  FMUL.FTZ R181, R51, UR4 ;  /* 0x0000000433b57c20 */ /* 0x000fe20008410000 */
[----:B------:R-:W4:Y:S01]  /*30c0*/  @P6 LDC R35, c[0x0][0x450] ;  /* 0x00011400ff236b82 */ /* 0x000f220000000800 */
[----:B------:R-:W-:Y:S01]  /*30d0*/  FMUL.FTZ R69, R69, UR4 ;  /* 0x0000000445457c20 */ /* 0x000fe20008410000 */
        /* <DEDUP_REMOVED lines=11> */
[----:B------:R-:W-:Y:S01]  /*3190*/  ULDC UR5, c[0x0][0xa80] ;  /* 0x0002a00000057ab9 */ /* 0x000fe20000000800 */
[----:B------:R5:W0:Y:S01]  /*31a0*/  MUFU.TANH R74, R28 ;  /* 0x0000001c004a7308 */ /* 0x000a220000002400 */
[----:B------:R-:W1:Y:S01]  /*31b0*/  S2UR UR10, SR_CgaCtaId ;  /* 0x00000000000a79c3 */ /* 0x000e620000008800 */
[----:B--2---:R-:W-:Y:S01]  /*31c0*/  @P6 IMAD.HI.U32 R34, R33, R34, RZ ;  /* 0x0000002221226227 */ /* 0x004fe200078e00ff */
[----:B------:R-:W-:Y:S01]  /*31d0*/  ULOP3.LUT UR54, UR7, 0x3000000, URZ, 0xfc, !UPT ;  /* 0x0300000007367892 */ /* 0x000fe2000f8efc3f */
[----:B------:R-:W-:Y:S01]  /*31e0*/  UMOV UR11, 0x40000040 ;  /* 0x40000040000b7882 */ /* 0x000fe20000000000 */
[----:B------:R-:W-:-:S03]  /*31f0*/  UMOV UR15, 0x40000040 ;  /* 0x40000040000f7882 */ /* 0x000fc60000000000 */
[----:B------:R2:W0:Y:S01]  /*3200*/  MUFU.TANH R75, R29 ;  /* 0x0000001d004b7308 */ /* 0x0004220000002400 */
[----:B-----5:R-:W-:Y:S01]  /*3210*/  FMUL.FTZ R28, R38, UR4 ;  /* 0x00000004261c7c20 */ /* 0x020fe20008410000 */
[----:B----4-:R-:W-:Y:S01]  /*3220*/  @P6 SHF.R.U32.HI R33, RZ, R35, R34 ;  /* 0x00000023ff216219 */ /* 0x010fe20000011622 */
[----:B------:R-:W-:-:S04]  /*3230*/  IMAD R35, R165, -0x60, R203 ;  /* 0xffffffa0a5237824 */ /* 0x000fc800078e02cb */
[----:B------:R-:W4:Y:S01]  /*3240*/  SHFL.IDX PT, R34, R33, RZ, 0x1c1f ;  /* 0x001c1fff21227589 */ /* 0x000f2200000e0000 */
[C-C-:B------:R-:W-:Y:S01]  /*3250*/  IADD3 R37, -R22.reuse, 0x61, R35.reuse ;  /* 0x0000006116257810 */ /* 0x140fe20007ffe123 */
[----:B------:R-:W-:Y:S01]  /*3260*/  MUFU.TANH R80, R45 ;  /* 0x0000002d00507308 */ /* 0x000fe20000002400 */
[----:B------:R-:W-:Y:S01]  /*3270*/  IADD3 R35, -R22, 0x60, R35 ;  /* 0x0000006016237810 */ /* 0x000fe20007ffe123 */
[----:B------:R-:W5:Y:S01]  /*3280*/  SHFL.IDX PT, R36, R33, 0x1, 0x1c1f ;  /* 0x003c1f0021247f89 */ /* 0x000f6200000e0000 */
[----:B--2---:R-:W-:Y:S01]  /*3290*/  FMUL.FTZ R29, R43, UR4 ;  /* 0x000000042b1d7c20 */ /* 0x004fe20008410000 */
[----:B------:R-:W-:-:S04]  /*32a0*/  IMAD.IADD R48, R37, 0x1, -R202 ;  /* 0x0000000125307824 */ /* 0x000fc800078e0aca */
[----:B------:R2:W0:Y:S08]  /*32b0*/  MUFU.TANH R76, R32 ;  /* 0x00000020004c7308 */ /* 0x0004300000002400 */
[----:B------:R3:W0:Y:S01]  /*32c0*/  MUFU.TANH R39, R41 ;  /* 0x0000002900277308 */ /* 0x0006220000002400 */
[----:B--2---:R-:W-:Y:S01]  /*32d0*/  FMUL.FTZ R32, R47, UR4 ;  /* 0x000000042f207c20 */ /* 0x004fe20008410000 */
[----:B------:R-:W-:Y:S01]  /*32e0*/  UIADD3 UR4, UR6, 0x32440, URZ ;  /* 0x0003244006047890 */ /* 0x000fe2000fffe03f */
[----:B----4-:R-:W-:-:S03]  /*32f0*/  VIADDMNMX R45, R34, R48, R35, PT ;  /* 0x00000030222d7246 */ /* 0x010fc60003800123 */
[----:B-1----:R-:W-:Y:S02]  /*3300*/  UPRMT UR4, UR10, 0x654, UR4 ;  /* 0x000006540a047896 */ /* 0x002fe40008000004 */
[----:B------:R1:W-:Y:S01]  /*3310*/  MUFU.TANH R43, R44 ;  /* 0x0000002c002b7308 */ /* 0x0003e20000002400 */
[----:B------:R-:W-:Y:S01]  /*3320*/  UIMAD UR10, UR38, 0xc00, UR54 ;  /* 0x00000c00260a78a4 */ /* 0x000fe2000f8e0236 */
[C---:B------:R-:W-:Y:S02]  /*3330*/  ISETP.GT.AND P3, PT, R45.reuse, RZ, PT ;  /* 0x000000ff2d00720c */ /* 0x040fe40003f64270 */
[C---:B------:R-:W-:Y:S01]  /*3340*/  ISETP.GT.AND P4, PT, R45.reuse, 0x1, PT ;  /* 0x000000012d00780c */ /* 0x040fe20003f84270 */
[----:B------:R-:W-:Y:S01]  /*3350*/  UIADD3 UR14, UR10, 0x80, URZ ;  /* 0x000000800a0e7890 */ /* 0x000fe2000fffe03f */
[----:B-----5:R-:W-:Y:S02]  /*3360*/  VIADDMNMX R48, R36, R48, R35, PT ;  /* 0x0000003024307246 */ /* 0x020fe40003800123 */
[----:B------:R-:W-:Y:S01]  /*3370*/  ISETP.GT.AND P5, PT, R45, 0x8, PT ;  /* 0x000000082d00780c */ /* 0x000fe20003fa4270 */
[----:B------:R-:W2:Y:S01]  /*3380*/  MUFU.TANH R40, R40 ;  /* 0x0000002800287308 */ /* 0x000ea20000002400 */
[----:B------:R-:W-:Y:S01]  /*3390*/  FSEL R36, R72, -INF , P3 ;  /* 0xff80000048247808 */ /* 0x000fe20001800000 */
[----:B------:R-:W-:Y:S01]  /*33a0*/  SYNCS.ARRIVE.TRANS64.RED.A1T0 RZ, [UR4], RZ ;  /* 0x000000ffffff79a7 */ /* 0x000fe20008100404 */
[----:B---3--:R-:W-:Y:S01]  /*33b0*/  FSEL R41, R73, -INF , P4 ;  /* 0xff80000049297808 */ /* 0x008fe20002000000 */
[----:B------:R-:W-:Y:S01]  /*33c0*/  UIADD3 UR4, UR10, 0x100, URZ ;  /* 0x000001000a047890 */ /* 0x000fe2000fffe03f */
[----:B------:R-:W-:-:S02]  /*33d0*/  ISETP.GT.AND P1, PT, R45, 0x9, PT ;  /* 0x000000092d00780c */ /* 0x000fc40003f24270 */
[----:B0-----:R-:W-:Y:S01]  /*33e0*/  FSEL R42, R74, -INF , P5 ;  /* 0xff8000004a2a7808 */ /* 0x001fe20002800000 */
[----:B------:R-:W0:Y:S01]  /*33f0*/  MUFU.TANH R49, R49 ;  /* 0x0000003100317308 */ /* 0x000e220000002400 */
[----:B------:R-:W-:Y:S02]  /*3400*/  FMNMX.FTZ R35, R36, R41, !PT ;  /* 0x0000002924237209 */ /* 0x000fe40007810000 */
[----:B------:R-:W-:Y:S02]  /*3410*/  ISETP.GT.AND P2, PT, R45, 0x10, PT ;  /* 0x000000102d00780c */ /* 0x000fe40003f44270 */
[----:B-1----:R-:W-:Y:S02]  /*3420*/  FSEL R44, R75, -INF , P1 ;  /* 0xff8000004b2c7808 */ /* 0x002fe40000800000 */
[----:B------:R-:W-:Y:S01]  /*3430*/  FMNMX.FTZ R35, R42, R35, !PT ;  /* 0x000000232a237209 */ /* 0x000fe20007810000 */
[----:B------:R-:W1:Y:S01]  /*3440*/  MUFU.TANH R52, R52 ;  /* 0x0000003400347308 */ /* 0x000e620000002400 */
[----:B------:R-:W-:-:S02]  /*3450*/  FSEL R37, R76, -INF , P2 ;  /* 0xff8000004c257808 */ /* 0x000fc40001000000 */
[C---:B------:R-:W-:Y:S02]  /*3460*/  ISETP.GT.AND P2, PT, R45.reuse, 0x21, PT ;  /* 0x000000212d00780c */ /* 0x040fe40003f44270 */
[----:B------:R-:W-:Y:S02]  /*3470*/  ISETP.GT.AND P3, PT, R45, 0x11, PT ;  /* 0x000000112d00780c */ /* 0x000fe40003f64270 */
[----:B------:R-:W-:Y:S01]  /*3480*/  FMNMX.FTZ R46, R44, R35, !PT ;  /* 0x000000232c2e7209 */ /* 0x000fe20007810000 */
[----:B------:R-:W3:Y:S01]  /*3490*/  MUFU.TANH R53, R53 ;  /* 0x0000003500357308 */ /* 0x000ee20000002400 */
[----:B------:R-:W-:Y:S02]  /*34a0*/  FSEL R35, R39, -INF , P2 ;  /* 0xff80000027237808 */ /* 0x000fe40001000000 */
[----:B------:R-:W-:Y:S02]  /*34b0*/  ISETP.GT.AND P4, PT, R45, 0x18, PT ;  /* 0x000000182d00780c */ /* 0x000fe40003f84270 */
[----:B------:R-:W-:-:S02]  /*34c0*/  FSEL R34, R77, -INF , P3 ;  /* 0xff8000004d227808 */ /* 0x000fc40001800000 */
[----:B------:R-:W-:Y:S01]  /*34d0*/  FMNMX.FTZ R39, R37, R46, !PT ;  /* 0x0000002e25277209 */ /* 0x000fe20007810000 */
[----:B------:R-:W4:Y:S01]  /*34e0*/  MUFU.TANH R56, R56 ;  /* 0x0000003800387308 */ /* 0x000f220000002400 */
[C---:B------:R-:W-:Y:S02]  /*34f0*/  ISETP.GT.AND P5, PT, R45.reuse, 0x19, PT ;  /* 0x000000192d00780c */ /* 0x040fe40003fa4270 */
[----:B------:R-:W-:Y:S02]  /*3500*/  FSEL R33, R78, -INF , P4 ;  /* 0xff8000004e217808 */ /* 0x000fe40002000000 */
[----:B------:R-:W-:Y:S02]  /*3510*/  FMNMX.FTZ R46, R34, R39, !PT ;  /* 0x00000027222e7209 */ /* 0x000fe40007810000 */
[----:B------:R-:W-:Y:S01]  /*3520*/  ISETP.GT.AND P1, PT, R45, 0x20, PT ;  /* 0x000000202d00780c */ /* 0x000fe20003f24270 */
[----:B------:R-:W5:Y:S01]  /*3530*/  MUFU.TANH R57, R57 ;  /* 0x0000003900397308 */ /* 0x000f620000002400 */
[----:B------:R-:W-:-:S02]  /*3540*/  FSEL R38, R79, -INF , P5 ;  /* 0xff8000004f267808 */ /* 0x000fc40002800000 */
[----:B------:R-:W-:Y:S02]  /*3550*/  FMNMX.FTZ R47, R33, R46, !PT ;  /* 0x0000002e212f7209 */ /* 0x000fe40007810000 */
[----:B--2---:R-:W-:Y:S02]  /*3560*/  FSEL R40, R40, -INF , P1 ;  /* 0xff80000028287808 */ /* 0x004fe40000800000 */
[----:B------:R-:W-:Y:S01]  /*3570*/  FMNMX.FTZ R47, R38, R47, !PT ;  /* 0x0000002f262f7209 */ /* 0x000fe20007810000 */
[----:B------:R-:W2:Y:S01]  /*3580*/  MUFU.TANH R60, R60 ;  /* 0x0000003c003c7308 */ /* 0x000ea20000002400 */
[C---:B------:R-:W-:Y:S02]  /*3590*/  ISETP.GT.AND P3, PT, R45.reuse, 0x28, PT ;  /* 0x000000282d00780c */ /* 0x040fe40003f64270 */
[----:B------:R-:W-:Y:S02]  /*35a0*/  FMNMX.FTZ R46, R40, R47, !PT ;  /* 0x0000002f282e7209 */ /* 0x000fe40007810000 */
[----:B------:R-:W-:-:S02]  /*35b0*/  ISETP.GT.AND P4, PT, R45, 0x29, PT ;  /* 0x000000292d00780c */ /* 0x000fc40003f84270 */
[C---:B------:R-:W-:Y:S01]  /*35c0*/  ISETP.GT.AND P5, PT, R45.reuse, 0x30, PT ;  /* 0x000000302d00780c */ /* 0x040fe20003fa4270 */
[----:B------:R-:W2:Y:S01]  /*35d0*/  MUFU.TANH R61, R61 ;  /* 0x0000003d003d7308 */ /* 0x000ea20000002400 */
[----:B------:R-:W-:Y:S02]  /*35e0*/  ISETP.GT.AND P1, PT, R45, 0x31, PT ;  /* 0x000000312d00780c */ /* 0x000fe40003f24270 */
[----:B------:R-:W-:Y:S02]  /*35f0*/  FSEL R43, R43, -INF , P3 ;  /* 0xff8000002b2b7808 */ /* 0x000fe40001800000 */
[----:B------:R-:W-:Y:S02]  /*3600*/  FMNMX.FTZ R46, R35, R46, !PT ;  /* 0x0000002e232e7209 */ /* 0x000fe40007810000 */
[----:B------:R-:W-:Y:S01]  /*3610*/  FSEL R39, R80, -INF , P4 ;  /* 0xff80000050277808 */ /* 0x000fe20002000000 */
[----:B------:R-:W2:Y:S01]  /*3620*/  MUFU.TANH R64, R64 ;  /* 0x0000004000407308 */ /* 0x000ea20000002400 */
[----:B------:R-:W-:-:S02]  /*3630*/  FSEL R184, R184, -INF , P5 ;  /* 0xff800000b8b87808 */ /* 0x000fc40002800000 */
[----:B0-----:R-:W-:Y:S02]  /*3640*/  FSEL R185, R49, -INF , P1 ;  /* 0xff80000031b97808 */ /* 0x001fe40000800000 */
[C---:B------:R-:W-:Y:S02]  /*3650*/  ISETP.GT.AND P2, PT, R45.reuse, 0x38, PT ;  /* 0x000000382d00780c */ /* 0x040fe40003f44270 */
[C---:B------:R-:W-:Y:S01]  /*3660*/  ISETP.GT.AND P3, PT, R45.reuse, 0x39, PT ;  /* 0x000000392d00780c */ /* 0x040fe20003f64270 */
[----:B------:R-:W0:Y:S01]  /*3670*/  MUFU.TANH R65, R65 ;  /* 0x0000004100417308 */ /* 0x000e220000002400 */
[C---:B------:R-:W-:Y:S02]  /*3680*/  ISETP.GT.AND P4, PT, R45.reuse, 0x40, PT ;  /* 0x000000402d00780c */ /* 0x040fe40003f84270 */
[C---:B------:R-:W-:Y:S02]  /*3690*/  ISETP.GT.AND P5, PT, R45.reuse, 0x41, PT ;  /* 0x000000412d00780c */ /* 0x040fe40003fa4270 */
[----:B------:R-:W-:-:S02]  /*36a0*/  ISETP.GT.AND P1, PT, R45, 0x48, PT ;  /* 0x000000482d00780c */ /* 0x000fc40003f24270 */
[----:B------:R-:W-:Y:S01]  /*36b0*/  FMNMX.FTZ R46, R43, R46, !PT ;  /* 0x0000002e2b2e7209 */ /* 0x000fe20007810000 */
[----:B------:R-:W0:Y:S01]  /*36c0*/  MUFU.TANH R3, R3 ;  /* 0x0000000300037308 */ /* 0x000e220000002400 */
[----:B-1----:R-:W-:Y:S02]  /*36d0*/  FSEL R186, R52, -INF , P2 ;  /* 0xff80000034ba7808 */ /* 0x002fe40001000000 */
[----:B---3--:R-:W-:Y:S02]  /*36e0*/  FSEL R187, R53, -INF , P3 ;  /* 0xff80000035bb7808 */ /* 0x008fe40001800000 */
[----:B----4-:R-:W-:Y:S02]  /*36f0*/  FSEL R176, R56, -INF , P4 ;  /* 0xff80000038b07808 */ /* 0x010fe40002000000 */
[----:B-----5:R-:W-:Y:S01]  /*3700*/  FSEL R177, R57, -INF , P5 ;  /* 0xff80000039b17808 */ /* 0x020fe20002800000 */
[----:B------:R-:W1:Y:S01]  /*3710*/  MUFU.TANH R20, R20 ;  /* 0x0000001400147308 */ /* 0x000e620000002400 */
[----:B--2---:R-:W-:-:S02]  /*3720*/  FSEL R178, R60, -INF , P1 ;  /* 0xff8000003cb27808 */ /* 0x004fc40000800000 */
[C---:B------:R-:W-:Y:S02]  /*3730*/  ISETP.GT.AND P2, PT, R45.reuse, 0x49, PT ;  /* 0x000000492d00780c */ /* 0x040fe40003f44270 */
[C---:B------:R-:W-:Y:S02]  /*3740*/  ISETP.GT.AND P3, PT, R45.reuse, 0x50, PT ;  /* 0x000000502d00780c */ /* 0x040fe40003f64270 */
[C---:B------:R-:W-:Y:S01]  /*3750*/  ISETP.GT.AND P4, PT, R45.reuse, 0x51, PT ;  /* 0x000000512d00780c */ /* 0x040fe20003f84270 */
[----:B------:R-:W2:Y:S01]  /*3760*/  MUFU.TANH R68, R68 ;  /* 0x0000004400447308 */ /* 0x000ea20000002400 */
[C---:B------:R-:W-:Y:S02]  /*3770*/  ISETP.GT.AND P5, PT, R45.reuse, 0x58, PT ;  /* 0x000000582d00780c */ /* 0x040fe40003fa4270 */
[----:B------:R-:W-:Y:S02]  /*3780*/  ISETP.GT.AND P1, PT, R45, 0x59, PT ;  /* 0x000000592d00780c */ /* 0x000fe40003f24270 */
[----:B------:R-:W-:-:S02]  /*3790*/  FMNMX.FTZ R45, R39, R46, !PT ;  /* 0x0000002e272d7209 */ /* 0x000fc40007810000 */
[----:B------:R-:W-:Y:S01]  /*37a0*/  FSEL R179, R61, -INF , P2 ;  /* 0xff8000003db37808 */ /* 0x000fe20001000000 */
[----:B------:R-:W3:Y:S01]  /*37b0*/  MUFU.TANH R21, R21 ;  /* 0x0000001500157308 */ /* 0x000ee20000002400 */
[----:B------:R-:W-:Y:S02]  /*37c0*/  FMNMX.FTZ R46, R184, R45, !PT ;  /* 0x0000002db82e7209 */ /* 0x000fe40007810000 */
[----:B------:R-:W-:Y:S02]  /*37d0*/  FSEL R47, R64, -INF , P3 ;  /* 0xff800000402f7808 */ /* 0x000fe40001800000 */
[----:B------:R-:W-:Y:S02]  /*37e0*/  FMNMX.FTZ R45, R185, R46, !PT ;  /* 0x0000002eb92d7209 */ /* 0x000fe40007810000 */
[----:B------:R-:W-:Y:S01]  /*37f0*/  ISETP.GT.AND P2, PT, R48, RZ, PT ;  /* 0x000000ff3000720c */ /* 0x000fe20003f44270 */
[----:B------:R-:W4:Y:S01]  /*3800*/  MUFU.TANH R24, R24 ;  /* 0x0000001800187308 */ /* 0x000f220000002400 */
[----:B------:R-:W-:-:S02]  /*3810*/  FMNMX.FTZ R50, R186, R45, !PT ;  /* 0x0000002dba327209 */ /* 0x000fc40007810000 */
[C---:B------:R-:W-:Y:S02]  /*3820*/  ISETP.GT.AND P3, PT, R48.reuse, 0x1, PT ;  /* 0x000000013000780c */ /* 0x040fe40003f64270 */
[----:B0-----:R-:W-:Y:S02]  /*3830*/  FSEL R46, R65, -INF , P4 ;  /* 0xff800000412e7808 */ /* 0x001fe40002000000 */
[----:B------:R-:W-:Y:S01]  /*3840*/  FMNMX.FTZ R51, R187, R50, !PT ;  /* 0x00000032bb337209 */ /* 0x000fe20007810000 */
[----:B------:R-:W0:Y:S01]  /*3850*/  MUFU.TANH R26, R26 ;  /* 0x0000001a001a7308 */ /* 0x000e220000002400 */
[----:B------:R-:W-:Y:S02]  /*3860*/  ISETP.GT.AND P4, PT, R48, 0x8, PT ;  /* 0x000000083000780c */ /* 0x000fe40003f84270 */
[----:B------:R-:W-:Y:S02]  /*3870*/  FSEL R3, R3, -INF , P2 ;  /* 0xff80000003037808 */ /* 0x000fe40001000000 */
[----:B-1----:R-:W-:-:S02]  /*3880*/  FSEL R49, R20, -INF , P3 ;  /* 0xff80000014317808 */ /* 0x002fc40001800000 */
[----:B--2---:R-:W-:Y:S01]  /*3890*/  FSEL R45, R68, -INF , P5 ;  /* 0xff800000442d7808 */ /* 0x004fe20002800000 */
[----:B------:R-:W1:Y:S01]  /*38a0*/  MUFU.TANH R25, R25 ;  /* 0x0000001900197308 */ /* 0x000e620000002400 */
[----:B------:R-:W-:Y:S02]  /*38b0*/  FMNMX.FTZ R50, R176, R51, !PT ;  /* 0x00000033b0327209 */ /* 0x000fe40007810000 */
[C---:B------:R-:W-:Y:S02]  /*38c0*/  ISETP.GT.AND P5, PT, R48.reuse, 0x9, PT ;  /* 0x000000093000780c */ /* 0x040fe40003fa4270 */
[----:B---3--:R-:W-:Y:S02]  /*38d0*/  FSEL R51, R21, -INF , P4 ;  /* 0xff80000015337808 */ /* 0x008fe40002000000 */
[----:B------:R-:W-:Y:S01]  /*38e0*/  FMNMX.FTZ R20, R3, R49, !PT ;  /* 0x0000003103147209 */ /* 0x000fe20007810000 */
[----:B------:R-:W2:Y:S01]  /*38f0*/  MUFU.TANH R28, R28 ;  /* 0x0000001c001c7308 */ /* 0x000ea20000002400 */
[----:B------:R-:W-:-:S02]  /*3900*/  ISETP.GT.AND P2, PT, R48, 0x10, PT ;  /* 0x000000103000780c */ /* 0x000fc40003f44270 */
[----:B----4-:R-:W-:Y:S02]  /*3910*/  FSEL R53, R24, -INF , P5 ;  /* 0xff80000018357808 */ /* 0x010fe40002800000 */
[----:B------:R-:W-:Y:S02]  /*3920*/  FMNMX.FTZ R20, R51, R20, !PT ;  /* 0x0000001433147209 */ /* 0x000fe40007810000 */
[----:B------:R-:W-:Y:S01]  /*3930*/  ISETP.GT.AND P3, PT, R48, 0x11, PT ;  /* 0x000000113000780c */ /* 0x000fe20003f64270 */
[----:B------:R-:W3:Y:S01]  /*3940*/  MUFU.TANH R27, R27 ;  /* 0x0000001b001b7308 */ /* 0x000ee20000002400 */
[----:B0-----:R-:W-:Y:S02]  /*3950*/  FSEL R55, R26, -INF , P2 ;  /* 0xff8000001a377808 */ /* 0x001fe40001000000 */
[----:B------:R-:W-:Y:S02]  /*3960*/  FMNMX.FTZ R20, R53, R20, !PT ;  /* 0x0000001435147209 */ /* 0x000fe40007810000 */
[----:B------:R-:W-:-:S02]  /*3970*/  ISETP.GT.AND P4, PT, R48, 0x18, PT ;  /* 0x000000183000780c */ /* 0x000fc40003f84270 */
[----:B-1----:R-:W-:Y:S01]  /*3980*/  FSEL R57, R25, -INF , P3 ;  /* 0xff80000019397808 */ /* 0x002fe20001800000 */
[----:B------:R-:W0:Y:S01]  /*3990*/  MUFU.TANH R69, R69 ;  /* 0x0000004500457308 */ /* 0x000e220000002400 */
[----:B------:R-:W-:Y:S02]  /*39a0*/  FMNMX.FTZ R20, R55, R20, !PT ;  /* 0x0000001437147209 */ /* 0x000fe40007810000 */
[----:B------:R-:W-:Y:S02]  /*39b0*/  FMNMX.FTZ R21, R177, R50, !PT ;  /* 0x00000032b1157209 */ /* 0x000fe40007810000 */
[----:B------:R-:W-:Y:S02]  /*39c0*/  ISETP.GT.AND P2, PT, R48, 0x19, PT ;  /* 0x000000193000780c */ /* 0x000fe40003f44270 */
[----:B--2---:R-:W-:Y:S01]  /*39d0*/  FSEL R61, R28, -INF , P4 ;  /* 0xff8000001c3d7808 */ /* 0x004fe20002000000 */
[----:B------:R-:W1:Y:S01]  /*39e0*/  MUFU.TANH R30, R30 ;  /* 0x0000001e001e7308 */ /* 0x000e620000002400 */
[----:B------:R-:W-:-:S02]  /*39f0*/  FMNMX.FTZ R20, R57, R20, !PT ;  /* 0x0000001439147209 */ /* 0x000fc40007810000 */
[----:B------:R-:W-:Y:S02]  /*3a00*/  FMNMX.FTZ R24, R178, R21, !PT ;  /* 0x00000015b2187209 */ /* 0x000fe40007810000 */
[----:B------:R-:W-:Y:S02]  /*3a10*/  ISETP.GT.AND P3, PT, R48, 0x20, PT ;  /* 0x000000203000780c */ /* 0x000fe40003f64270 */
[----:B---3--:R-:W-:Y:S01]  /*3a20*/  FSEL R59, R27, -INF , P2 ;  /* 0xff8000001b3b7808 */ /* 0x008fe20001000000 */
[----:B------:R-:W2:Y:S01]  /*3a30*/  MUFU.TANH R29, R29 ;  /* 0x0000001d001d7308 */ /* 0x000ea20000002400 */
[----:B------:R-:W-:Y:S02]  /*3a40*/  FMNMX.FTZ R20, R61, R20, !PT ;  /* 0x000000143d147209 */ /* 0x000fe40007810000 */
[----:B------:R-:W-:Y:S02]  /*3a50*/  FMNMX.FTZ R24, R179, R24, !PT ;  /* 0x00000018b3187209 */ /* 0x000fe40007810000 */
[----:B0-----:R-:W-:-:S02]  /*3a60*/  FSEL R166, R69, -INF , P1 ;  /* 0xff80000045a67808 */ /* 0x001fc40000800000 */
[----:B------:R-:W-:Y:S01]  /*3a70*/  ISETP.GT.AND P1, PT, R48, 0x21, PT ;  /* 0x000000213000780c */ /* 0x000fe20003f24270 */
[----:B------:R-:W0:Y:S01]  /*3a80*/  MUFU.TANH R31, R31 ;  /* 0x0000001f001f7308 */ /* 0x000e220000002400 */
[----:B-1----:R-:W-:Y:S02]  /*3a90*/  FSEL R25, R30, -INF , P3 ;  /* 0xff8000001e197808 */ /* 0x002fe40001800000 */
[----:B------:R-:W-:Y:S02]  /*3aa0*/  FMNMX.FTZ R20, R59, R20, !PT ;  /* 0x000000143b147209 */ /* 0x000fe40007810000 */
[----:B------:R-:W-:Y:S02]  /*3ab0*/  FMNMX.FTZ R21, R47, R24, !PT ;  /* 0x000000182f157209 */ /* 0x000fe40007810000 */
[----:B------:R-:W-:Y:S01]  /*3ac0*/  ISETP.GT.AND P2, PT, R48, 0x28, PT ;  /* 0x000000283000780c */ /* 0x000fe20003f44270 */
[----:B------:R-:W1:Y:S01]  /*3ad0*/  MUFU.TANH R32, R32 ;  /* 0x0000002000207308 */ /* 0x000e620000002400 */
[----:B--2---:R-:W-:-:S02]  /*3ae0*/  FSEL R29, R29, -INF , P1 ;  /* 0xff8000001d1d7808 */ /* 0x004fc40000800000 */
[----:B------:R-:W-:Y:S02]  /*3af0*/  FMNMX.FTZ R20, R25, R20, !PT ;  /* 0x0000001419147209 */ /* 0x000fe40007810000 */
[----:B------:R-:W-:Y:S02]  /*3b00*/  FMNMX.FTZ R24, R46, R21, !PT ;  /* 0x000000152e187209 */ /* 0x000fe40007810000 */
[----:B------:R-:W-:Y:S01]  /*3b10*/  ISETP.GT.AND P1, PT, R48, 0x29, PT ;  /* 0x000000293000780c */ /* 0x000fe20003f24270 */
[----:B------:R-:W2:Y:S01]  /*3b20*/  MUFU.TANH R180, R180 ;  /* 0x000000b400b47308 */ /* 0x000ea20000002400 */
[----:B0-----:R-:W-:Y:S02]  /*3b30*/  FSEL R31, R31, -INF , P2 ;  /* 0xff8000001f1f7808 */ /* 0x001fe40001000000 */
[----:B------:R-:W-:Y:S02]  /*3b40*/  FMNMX.FTZ R20, R29, R20, !PT ;  /* 0x000000141d147209 */ /* 0x000fe40007810000 */
[----:B------:R-:W-:-:S02]  /*3b50*/  FMNMX.FTZ R21, R45, R24, !PT ;  /* 0x000000182d157209 */ /* 0x000fc40007810000 */
[----:B------:R-:W-:Y:S01]  /*3b60*/  ISETP.GT.AND P2, PT, R48, 0x30, PT ;  /* 0x000000303000780c */ /* 0x000fe20003f44270 */
[----:B------:R-:W0:Y:S01]  /*3b70*/  MUFU.TANH R181, R181 ;  /* 0x000000b500b57308 */ /* 0x000e220000002400 */
[----:B-1----:R-:W-:Y:S02]  /*3b80*/  FSEL R27, R32, -INF , P1 ;  /* 0xff800000201b7808 */ /* 0x002fe40000800000 */
[----:B------:R-:W-:Y:S02]  /*3b90*/  FMNMX.FTZ R20, R31, R20, !PT ;  /* 0x000000141f147209 */ /* 0x000fe40007810000 */
[----:B------:R-:W-:Y:S02]  /*3ba0*/  FMNMX.FTZ R24, R166, R21, !PT ;  /* 0x00000015a6187209 */ /* 0x000fe40007810000 */
[----:B------:R-:W-:Y:S01]  /*3bb0*/  ISETP.GT.AND P1, PT, R48, 0x31, PT ;  /* 0x000000313000780c */ /* 0x000fe20003f24270 */
[----:B------:R-:W1:Y:S01]  /*3bc0*/  MUFU.TANH R182, R182 ;  /* 0x000000b600b67308 */ /* 0x000e620000002400 */
[----:B--2---:R-:W-:Y:S01]  /*3bd0*/  FSEL R180, R180, -INF , P2 ;  /* 0xff800000b4b47808 */ /* 0x004fe20001000000 */
[----:B------:R-:W2:Y:S01]  /*3be0*/  SHFL.BFLY PT, R65, R24, 0x2, 0x1f ;  /* 0x0c401f0018417f89 */ /* 0x000ea200000e0000 */
[----:B------:R-:W-:-:S02]  /*3bf0*/  FMNMX.FTZ R21, R27, R20, !PT ;  /* 0x000000141b157209 */ /* 0x000fc40007810000 */
[----:B------:R-:W-:Y:S02]  /*3c00*/  ISETP.GT.AND P2, PT, R48, 0x38, PT ;  /* 0x000000383000780c */ /* 0x000fe40003f44270 */
[----:B------:R-:W-:Y:S01]  /*3c10*/  FMNMX.FTZ R20, R180, R21, !PT ;  /* 0x00000015b4147209 */ /* 0x000fe20007810000 */
        /* <DEDUP_REMOVED lines=9> */
[----:B---3--:R-:W-:Y:S02]  /*3cb0*/  FSEL R183, R183, -INF , P1 ;  /* 0xff800000b7b77808 */ /* 0x008fe40000800000 */
[----:B------:R-:W-:Y:S02]  /*3cc0*/  ISETP.GT.AND P1, PT, R48, 0x41, PT ;  /* 0x000000413000780c */ /* 0x000fe40003f24270 */
[----:B------:R-:W-:Y:S02]  /*3cd0*/  FMNMX.FTZ R20, R183, R20, !PT ;  /* 0x00000014b7147209 */ /* 0x000fe40007810000 */
[----:B--2---:R-:W-:Y:S01]  /*3ce0*/  FMNMX.FTZ R65, R24, R65, !PT ;  /* 0x0000004118417209 */ /* 0x004fe20007810000 */
[----:B------:R-:W2:Y:S01]  /*3cf0*/  MUFU.TANH R62, R62 ;  /* 0x0000003e003e7308 */ /* 0x000ea20000002400 */
[----:B0-----:R-:W-:Y:S02]  /*3d00*/  FSEL R173, R173, -INF , P2 ;  /* 0xff800000adad7808 */ /* 0x001fe40001000000 */
[----:B------:R-:W-:Y:S01]  /*3d10*/  ISETP.GT.AND P2, PT, R48, 0x48, PT ;  /* 0x000000483000780c */ /* 0x000fe20003f44270 */
[----:B------:R-:W0:Y:S01]  /*3d20*/  SHFL.BFLY PT, R24, R65, 0x1, 0x1f ;  /* 0x0c201f0041187f89 */ /* 0x000e2200000e0000 */
[----:B------:R-:W-:-:S03]  /*3d30*/  FMNMX.FTZ R20, R173, R20, !PT ;  /* 0x00000014ad147209 */ /* 0x000fc60007810000 */
[----:B------:R-:W3:Y:S01]  /*3d40*/  MUFU.TANH R63, R63 ;  /* 0x0000003f003f7308 */ /* 0x000ee20000002400 */
[----:B-1----:R-:W-:Y:S01]  /*3d50*/  FSEL R169, R169, -INF , P1 ;  /* 0xff800000a9a97808 */ /* 0x002fe20000800000 */
[----:B------:R1:W-:Y:S01]  /*3d60*/  BAR.SYNC.DEFER_BLOCKING R2, 0x100 ;  /* 0x000400020000751d */ /* 0x0003e20000010000 */
[----:B------:R-:W-:Y:S02]  /*3d70*/  ISETP.GT.AND P1, PT, R48, 0x49, PT ;  /* 0x000000493000780c */ /* 0x000fe40003f24270 */
[----:B------:R-:W-:-:S03]  /*3d80*/  FMNMX.FTZ R21, R169, R20, !PT ;  /* 0x00000014a9157209 */ /* 0x000fc60007810000 */
[----:B------:R-:W4:Y:S01]  /*3d90*/  MUFU.TANH R66, R66 ;  /* 0x0000004200427308 */ /* 0x000f220000002400 */
[----:B--2---:R-:W-:Y:S02]  /*3da0*/  FSEL R172, R62, -INF , P2 ;  /* 0xff8000003eac7808 */ /* 0x004fe40001000000 */
[----:B------:R-:W-:Y:S02]  /*3db0*/  ISETP.GT.AND P2, PT, R48, 0x50, PT ;  /* 0x000000503000780c */ /* 0x000fe40003f44270 */
[----:B------:R-:W-:-:S03]  /*3dc0*/  FMNMX.FTZ R21, R172, R21, !PT ;  /* 0x00000015ac157209 */ /* 0x000fc60007810000 */
[----:B------:R-:W2:Y:S01]  /*3dd0*/  MUFU.TANH R67, R67 ;  /* 0x0000004300437308 */ /* 0x000ea20000002400 */
[----:B---3--:R-:W-:Y:S02]  /*3de0*/  FSEL R174, R63, -INF , P1 ;  /* 0xff8000003fae7808 */ /* 0x008fe40000800000 */
[----:B------:R-:W-:Y:S02]  /*3df0*/  ISETP.GT.AND P1, PT, R48, 0x51, PT ;  /* 0x000000513000780c */ /* 0x000fe40003f24270 */
[----:B------:R-:W-:-:S03]  /*3e00*/  FMNMX.FTZ R20, R174, R21, !PT ;  /* 0x00000015ae147209 */ /* 0x000fc60007810000 */
[----:B------:R-:W3:Y:S01]  /*3e10*/  MUFU.TANH R70, R70 ;  /* 0x0000004600467308 */ /* 0x000ee20000002400 */
[----:B----4-:R-:W-:Y:S02]  /*3e20*/  FSEL R171, R66, -INF , P2 ;  /* 0xff80000042ab7808 */ /* 0x010fe40001000000 */
[----:B------:R-:W-:Y:S02]  /*3e30*/  ISETP.GT.AND P2, PT, R48, 0x58, PT ;  /* 0x000000583000780c */ /* 0x000fe40003f44270 */
[----:B------:R-:W-:-:S03]  /*3e40*/  FMNMX.FTZ R21, R171, R20, !PT ;  /* 0x00000014ab157209 */ /* 0x000fc60007810000 */
[----:B------:R-:W4:Y:S01]  /*3e50*/  MUFU.TANH R71, R71 ;  /* 0x0000004700477308 */ /* 0x000f220000002400 */
[----:B--2---:R-:W-:Y:S02]  /*3e60*/  FSEL R170, R67, -INF , P1 ;  /* 0xff80000043aa7808 */ /* 0x004fe40000800000 */
[----:B------:R-:W-:Y:S02]  /*3e70*/  ISETP.GT.AND P1, PT, R48, 0x59, PT ;  /* 0x000000593000780c */ /* 0x000fe40003f24270 */
[----:B------:R-:W-:Y:S02]  /*3e80*/  FMNMX.FTZ R20, R170, R21, !PT ;  /* 0x00000015aa147209 */ /* 0x000fe40007810000 */
[----:B0-----:R-:W-:Y:S02]  /*3e90*/  FMNMX.FTZ R21, R65, R24, !PT ;  /* 0x0000001841157209 */ /* 0x001fe40007810000 */
[----:B---3--:R-:W-:-:S03]  /*3ea0*/  FSEL R167, R70, -INF , P2 ;  /* 0xff80000046a77808 */ /* 0x008fc60001000000 */
[----:B------:R-:W-:Y:S01]  /*3eb0*/  FMUL.FTZ R24, R21, UR5 ;  /* 0x0000000515187c20 */ /* 0x000fe20008410000 */
[----:B------:R-:W-:Y:S02]  /*3ec0*/  FMNMX.FTZ R20, R167, R20, !PT ;  /* 0x00000014a7147209 */ /* 0x000fe40007810000 */
[----:B----4-:R-:W-:Y:S02]  /*3ed0*/  FSEL R175, R71, -INF , P1 ;  /* 0xff80000047af7808 */ /* 0x010fe40000800000 */
[----:B------:R-:W-:Y:S02]  /*3ee0*/  FSETP.NEU.FTZ.AND P1, PT, R21, -INF , PT ;  /* 0xff8000001500780b */ /* 0x000fe40003f3d000 */
[----:B------:R-:W-:Y:S02]  /*3ef0*/  FMNMX.FTZ R20, R175, R20, !PT ;  /* 0x00000014af147209 */ /* 0x000fe40007810000 */
[----:B------:R-:W-:-:S03]  /*3f00*/  FSEL R24, R24, RZ, P1 ;  /* 0x000000ff18187208 */ /* 0x000fc60000800000 */
[----:B------:R-:W0:Y:S02]  /*3f10*/  SHFL.BFLY PT, R63, R20, 0x2, 0x1f ;  /* 0x0c401f00143f7f89 */ /* 0x000e2400000e0000 */
        /* <DEDUP_REMOVED lines=24> */
[--C-:B-1----:R-:W-:Y:S01]  /*40a0*/  FFMA.FTZ R2, R47, UR5, -R24.reuse ;  /* 0x000000052f027c23 */ /* 0x102fe20008010818 */
[--C-:B------:R-:W-:Y:S01]  /*40b0*/  FFMA.FTZ R20, R45, UR5, -R24.reuse ;  /* 0x000000052d147c23 */ /* 0x100fe20008010818 */
[----:B------:R-:W-:Y:S01]  /*40c0*/  FFMA.FTZ R166, R166, UR5, -R24 ;  /* 0x00000005a6a67c23 */ /* 0x000fe20008010818 */
[----:B------:R-:W0:Y:S04]  /*40d0*/  SHFL.BFLY PT, R164, R63, 0x1, 0x1f ;  /* 0x0c201f003fa47f89 */ /* 0x000e2800000e0000 */
[----:B------:R-:W1:Y:S01]  /*40e0*/  MUFU.EX2 R65, R44 ;  /* 0x0000002c00417308 */ /* 0x000e620000000800 */
[----:B--2---:R-:W-:-:S07]  /*40f0*/  F2FP.F16.F32.PACK_AB R152, R41, R36 ;  /* 0x000000242998723e */ /* 0x004fce00000000ff */
[----:B------:R-:W-:Y:S08]  /*4100*/  MUFU.EX2 R37, R37 ;  /* 0x0000002500257308 */ /* 0x000ff00000000800 */
[----:B------:R-:W2:Y:S01]  /*4110*/  MUFU.EX2 R34, R34 ;  /* 0x0000002200227308 */ /* 0x000ea20000000800 */
[----:B-1----:R-:W-:Y:S02]  /*4120*/  F2FP.F16.F32.PACK_AB R154, R65, R42 ;  /* 0x0000002a419a723e */ /* 0x002fe400000000ff */
[----:B0-----:R-:W-:-:S04]  /*4130*/  FMNMX.FTZ R164, R63, R164, !PT ;  /* 0x000000a43fa47209 */ /* 0x001fc80007810000 */
[C---:B------:R-:W-:Y:S01]  /*4140*/  FSETP.NEU.FTZ.AND P1, PT, R164.reuse, -INF , PT ;  /* 0xff800000a400780b */ /* 0x040fe20003f3d000 */
[----:B------:R-:W-:Y:S01]  /*4150*/  FMUL.FTZ R168, R164, UR5 ;  /* 0x00000005a4a87c20 */ /* 0x000fe20008410000 */
[----:B------:R0:W-:Y:S04]  /*4160*/  MUFU.EX2 R162, R39 ;  /* 0x0000002700a27308 */ /* 0x0001e80000000800 */
[----:B------:R-:W-:Y:S02]  /*4170*/  FSEL R168, R168, RZ, P1 ;  /* 0x000000ffa8a87208 */ /* 0x000fe40000800000 */
[----:B--2---:R-:W-:Y:S02]  /*4180*/  F2FP.F16.F32.PACK_AB R156, R34, R37 ;  /* 0x00000025229c723e */ /* 0x004fe400000000ff */
        /* <DEDUP_REMOVED lines=17> */
[----:B-1----:R-:W-:Y:S01]  /*42a0*/  FFMA.FTZ R3, R46, UR5, -R24 ;  /* 0x000000052e037c23 */ /* 0x002fe20008010818 */
[----:B------:R-:W-:Y:S01]  /*42b0*/  FADD.FTZ R46, R42, R39 ;  /* 0x000000272a2e7221 */ /* 0x000fe20000010000 */
[--C-:B------:R-:W-:Y:S01]  /*42c0*/  FFMA.FTZ R171, R171, UR5, -R168.reuse ;  /* 0x00000005abab7c23 */ /* 0x100fe200080108a8 */
[--C-:B------:R-:W-:Y:S01]  /*42d0*/  FFMA.FTZ R170, R170, UR5, -R168.reuse ;  /* 0x00000005aaaa7c23 */ /* 0x100fe200080108a8 */
[----:B------:R-:W-:Y:S01]  /*42e0*/  FFMA.FTZ R167, R167, UR5, -R168 ;  /* 0x00000005a7a77c23 */ /* 0x000fe200080108a8 */
[----:B------:R-:W-:-:S02]  /*42f0*/  FADD.FTZ R46, R65, R46 ;  /* 0x0000002e412e7221 */ /* 0x000fc40000010000 */
[----:B------:R-:W1:Y:S08]  /*4300*/  MUFU.EX2 R51, R51 ;  /* 0x0000003300337308 */ /* 0x000e700000000800 */
[----:B------:R-:W2:Y:S01]  /*4310*/  MUFU.EX2 R28, R53 ;  /* 0x00000035001c7308 */ /* 0x000ea20000000800 */
[----:B0-----:R-:W-:Y:S01]  /*4320*/  FADD.FTZ R44, R153, R26 ;  /* 0x0000001a992c7221 */ /* 0x001fe20000010000 */
[----:B------:R-:W-:-:S06]  /*4330*/  F2FP.F16.F32.PACK_AB R153, R26, R153 ;  /* 0x000000991a99723e */ /* 0x000fcc00000000ff */
[----:B------:R-:W0:Y:S01]  /*4340*/  MUFU.EX2 R55, R55 ;  /* 0x0000003700377308 */ /* 0x000e220000000800 */
[----:B-1----:R-:W-:-:S07]  /*4350*/  FADD.FTZ R39, R51, R44 ;  /* 0x0000002c33277221 */ /* 0x002fce0000010000 */
[----:B------:R-:W1:Y:S01]  /*4360*/  MUFU.EX2 R30, R57 ;  /* 0x00000039001e7308 */ /* 0x000e620000000800 */
[C---:B--2---:R-:W-:Y:S01]  /*4370*/  FADD.FTZ R36, R28.reuse, R39 ;  /* 0x000000271c247221 */ /* 0x044fe20000010000 */
[----:B------:R-:W-:Y:S01]  /*4380*/  FADD.FTZ R39, R37, R46 ;  /* 0x0000002e25277221 */ /* 0x000fe20000010000 */
[----:B------:R-:W-:-:S05]  /*4390*/  F2FP.F16.F32.PACK_AB R155, R28, R51 ;  /* 0x000000331c9b723e */ /* 0x000fca00000000ff */
        /* <DEDUP_REMOVED lines=8> */
[----:B------:R-:W-:Y:S01]  /*4420*/  MUFU.EX2 R40, R40 ;  /* 0x0000002800287308 */ /* 0x000fe20000000800 */
[----:B0-----:R-:W-:-:S07]  /*4430*/  F2FP.F16.F32.PACK_AB R158, R38, R33 ;  /* 0x00000021269e723e */ /* 0x001fce00000000ff */
[----:B------:R-:W-:Y:S01]  /*4440*/  MUFU.EX2 R25, R25 ;  /* 0x0000001900197308 */ /* 0x000fe20000000800 */
[C---:B-1----:R-:W-:Y:S01]  /*4450*/  FADD.FTZ R28, R32.reuse, R37 ;  /* 0x00000025201c7221 */ /* 0x042fe20000010000 */
[----:B------:R-:W-:-:S06]  /*4460*/  F2FP.F16.F32.PACK_AB R159, R32, R61 ;  /* 0x0000003d209f723e */ /* 0x000fcc00000000ff */
[----:B------:R-:W0:Y:S08]  /*4470*/  MUFU.EX2 R35, R35 ;  /* 0x0000002300237308 */ /* 0x000e300000000800 */
[----:B------:R1:W2:Y:S08]  /*4480*/  MUFU.EX2 R24, R29 ;  /* 0x0000001d00187308 */ /* 0x0002b00000000800 */
[----:B------:R-:W3:Y:S01]  /*4490*/  MUFU.EX2 R43, R43 ;  /* 0x0000002b002b7308 */ /* 0x000ee20000000800 */
[----:B-1----:R-:W-:Y:S01]  /*44a0*/  FADD.FTZ R29, R33, R36 ;  /* 0x00000024211d7221 */ /* 0x002fe20000010000 */
[----:B0-----:R-:W-:-:S03]  /*44b0*/  F2FP.F16.F32.PACK_AB R160, R35, R40 ;  /* 0x0000002823a0723e */ /* 0x001fc600000000ff */
[----:B------:R-:W-:-:S03]  /*44c0*/  FADD.FTZ R29, R38, R29 ;  /* 0x0000001d261d7221 */ /* 0x000fc60000010000 */
[----:B------:R-:W0:Y:S01]  /*44d0*/  MUFU.EX2 R31, R31 ;  /* 0x0000001f001f7308 */ /* 0x000e220000000800 */
[----:B------:R-:W-:Y:S01]  /*44e0*/  FADD.FTZ R30, R40, R29 ;  /* 0x0000001d281e7221 */ /* 0x000fe20000010000 */
[----:B------:R-:W-:Y:S01]  /*44f0*/  FADD.FTZ R29, R25, R28 ;  /* 0x0000001c191d7221 */ /* 0x000fe20000010000 */
[C---:B--2---:R-:W-:Y:S02]  /*4500*/  F2FP.F16.F32.PACK_AB R161, R24.reuse, R25 ;  /* 0x0000001918a1723e */ /* 0x044fe400000000ff */
[----:B------:R-:W-:Y:S01]  /*4510*/  FADD.FTZ R30, R35, R30 ;  /* 0x0000001e231e7221 */ /* 0x000fe20000010000 */
[----:B------:R-:W-:Y:S02]  /*4520*/  FADD.FTZ R28, R24, R29 ;  /* 0x0000001d181c7221 */ /* 0x000fe40000010000 */
[----:B------:R3:W1:Y:S08]  /*4530*/  MUFU.EX2 R26, R27 ;  /* 0x0000001b001a7308 */ /* 0x0006700000000800 */
[----:B------:R-:W-:Y:S01]  /*4540*/  MUFU.EX2 R185, R185 ;  /* 0x000000b900b97308 */ /* 0x000fe20000000800 */
[----:B---3--:R-:W-:Y:S01]  /*4550*/  FADD.FTZ R27, R43, R30 ;  /* 0x0000001e2b1b7221 */ /* 0x008fe20000010000 */
[----:B0-----:R-:W-:-:S03]  /*4560*/  FADD.FTZ R189, R31, R28 ;  /* 0x0000001c1fbd7221 */ /* 0x001fc60000010000 */
[C---:B------:R-:W-:Y:S01]  /*4570*/  FADD.FTZ R188, R162.reuse, R27 ;  /* 0x0000001ba2bc7221 */ /* 0x040fe20000010000 */
[----:B------:R-:W-:Y:S02]  /*4580*/  F2FP.F16.F32.PACK_AB R162, R162, R43 ;  /* 0x0000002ba2a2723e */ /* 0x000fe400000000ff */
[----:B------:R-:W-:Y:S01]  /*4590*/  MUFU.EX2 R186, R186 ;  /* 0x000000ba00ba7308 */ /* 0x000fe20000000800 */
[C---:B-1----:R-:W-:Y:S01]  /*45a0*/  FADD.FTZ R189, R26.reuse, R189 ;  /* 0x000000bd1abd7221 */ /* 0x042fe20000010000 */
[----:B------:R-:W-:Y:S02]  /*45b0*/  F2FP.F16.F32.PACK_AB R163, R26, R31 ;  /* 0x0000001f1aa3723e */ /* 0x000fe400000000ff */
[----:B------:R-:W-:-:S04]  /*45c0*/  WARPGROUP.ARRIVE ;  /* 0x00000000000079c5 */ /* 0x000fc80000000000 */
        /* <DEDUP_REMOVED lines=14> */
[--C-:B------:R-:W-:Y:S01]  /*46b0*/  FFMA.FTZ R153, R180, UR5, -R168.reuse ;  /* 0x00000005b4997c23 */ /* 0x100fe200080108a8 */
[----:B------:R-:W-:-:S03]  /*46c0*/  FFMA.FTZ R154, R181, UR5, -R168 ;  /* 0x00000005b59a7c23 */ /* 0x000fc600080108a8 */
[----:B------:R-:W-:Y:S01]  /*46d0*/  MUFU.EX2 R152, R184 ;  /* 0x000000b800987308 */ /* 0x000fe20000000800 */
[----:B------:R-:W-:Y:S01]  /*46e0*/  HGMMA.64x256x16.F32 R24, R156, gdesc[UR12].tnspB, R24, gsb0 ;  /* 0x43e0000c9c187df0 */ /* 0x000fe20008000818 */
[----:B------:R-:W-:Y:S01]  /*46f0*/  UMOV UR14, UR4 ;  /* 0x00000004000e7c82 */ /* 0x000fe20008000000 */
[----:B------:R-:W-:Y:S01]  /*4700*/  UMOV UR15, 0x40000040 ;  /* 0x40000040000f7882 */ /* 0x000fe20000000000 */
[----:B------:R-:W-:-:S04]  /*4710*/  UIADD3 UR4, UR10, 0x180, URZ ;  /* 0x000001800a047890 */ /* 0x000fc8000fffe03f */
[----:B------:R-:W0:Y:S08]  /*4720*/  MUFU.EX2 R153, R153 ;  /* 0x0000009900997308 */ /* 0x000e300000000800 */
[----:B------:R-:W1:Y:S01]  /*4730*/  MUFU.EX2 R154, R154 ;  /* 0x0000009a009a7308 */ /* 0x000e620000000800 */
[----:B------:R-:W-:Y:S02]  /*4740*/  WARPGROUP.DEPBAR.LE gsb0, 0x0 ;  /* 0x00008000000079c5 */ /* 0x000fe40000010000 */
[----:B------:R-:W-:Y:S01]  /*4750*/  WARPGROUP.ARRIVE ;  /* 0x00000000000079c5 */ /* 0x000fe20000000000 */
[--C-:B------:R-:W-:Y:S01]  /*4760*/  FFMA.FTZ R156, R182, UR5, -R168.reuse ;  /* 0x00000005b69c7c23 */ /* 0x100fe200080108a8 */
[----:B------:R-:W-:Y:S01]  /*4770*/  FFMA.FTZ R157, R183, UR5, -R168 ;  /* 0x00000005b79d7c23 */ /* 0x000fe200080108a8 */
[----:B0-----:R-:W-:Y:S01]  /*4780*/  FADD.FTZ R159, R153, R189 ;  /* 0x000000bd999f7221 */ /* 0x001fe20000010000 */
[----:B------:R-:W-:Y:S01]  /*4790*/  FADD.FTZ R158, R152, R188 ;  /* 0x000000bc989e7221 */ /* 0x000fe20000010000 */
[----:B-1----:R-:W-:-:S05]  /*47a0*/  F2FP.F16.F32.PACK_AB R153, R154, R153 ;  /* 0x000000999a99723e */ /* 0x002fca00000000ff */
[----:B------:R-:W-:Y:S01]  /*47b0*/  HGMMA.64x256x16.F32 R24, R160, gdesc[UR12].tnspB, R24, gsb0 ;  /* 0x43e0000ca0187df0 */ /* 0x000fe20008000818 */
[----:B------:R-:W0:Y:S01]  /*47c0*/  MUFU.EX2 R156, R156 ;  /* 0x0000009c009c7308 */ /* 0x000e220000000800 */
[----:B------:R-:W-:Y:S01]  /*47d0*/  FADD.FTZ R159, R154, R159 ;  /* 0x0000009f9a9f7221 */ /* 0x000fe20000010000 */
[----:B------:R-:W-:Y:S01]  /*47e0*/  F2FP.F16.F32.PACK_AB R152, R185, R152 ;  /* 0x00000098b998723e */ /* 0x000fe200000000ff */
[----:B------:R-:W-:Y:S01]  /*47f0*/  UMOV UR14, UR4 ;  /* 0x00000004000e7c82 */ /* 0x000fe20008000000 */
[----:B------:R-:W-:Y:S01]  /*4800*/  F2FP.F16.F32.PACK_AB R154, R187, R186 ;  /* 0x000000babb9a723e */ /* 0x000fe200000000ff */
[----:B------:R-:W-:Y:S01]  /*4810*/  UMOV UR15, 0x40000040 ;  /* 0x40000040000f7882 */ /* 0x000fe20000000000 */
[----:B------:R-:W-:Y:S01]  /*4820*/  FADD.FTZ R158, R185, R158 ;  /* 0x0000009eb99e7221 */ /* 0x000fe20000010000 */
[----:B------:R-:W-:Y:S01]  /*4830*/  UIADD3 UR4, UR10, 0x200, URZ ;  /* 0x000002000a047890 */ /* 0x000fe2000fffe03f */
[----:B------:R-:W1:Y:S01]  /*4840*/  MUFU.EX2 R157, R157 ;  /* 0x0000009d009d7308 */ /* 0x000e620000000800 */
[----:B------:R-:W-:Y:S01]  /*4850*/  UIADD3 UR10, UR10, 0x280, URZ ;  /* 0x000002800a0a7890 */ /* 0x000fe2000fffe03f */
[----:B------:R-:W-:-:S04]  /*4860*/  FADD.FTZ R158, R186, R158 ;  /* 0x0000009eba9e7221 */ /* 0x000fc80000010000 */
[----:B------:R-:W-:Y:S02]  /*4870*/  FADD.FTZ R187, R187, R158 ;  /* 0x0000009ebbbb7221 */ /* 0x000fe40000010000 */
[----:B------:R-:W-:Y:S01]  /*4880*/  MUFU.EX2 R158, R174 ;  /* 0x000000ae009e7308 */ /* 0x000fe20000000800 */
[----:B0-----:R-:W-:Y:S01]  /*4890*/  FADD.FTZ R159, R156, R159 ;  /* 0x0000009f9c9f7221 */ /* 0x001fe20000010000 */
[----:B-1----:R-:W-:-:S03]  /*48a0*/  F2FP.F16.F32.PACK_AB R155, R157, R156 ;  /* 0x0000009c9d9b723e */ /* 0x002fc600000000ff */
[----:B------:R-:W-:Y:S01]  /*48b0*/  FADD.FTZ R159, R157, R159 ;  /* 0x0000009f9d9f7221 */ /* 0x000fe20000010000 */
[----:B------:R-:W-:Y:S02]  /*48c0*/  WARPGROUP.DEPBAR.LE gsb0, 0x0 ;  /* 0x00008000000079c5 */ /* 0x000fe40000010000 */
[----:B------:R-:W-:Y:S01]  /*48d0*/  WARPGROUP.ARRIVE ;  /* 0x00000000000079c5 */ /* 0x000fe20000000000 */
[--C-:B------:R-:W-:Y:S01]  /*48e0*/  FFMA.FTZ R160, R169, UR5, -R168.reuse ;  /* 0x00000005a9a07c23 */ /* 0x100fe200080108a8 */
[----:B------:R-:W-:-:S04]  /*48f0*/  FFMA.FTZ R161, R172, UR5, -R168 ;  /* 0x00000005aca17c23 */ /* 0x000fc800080108a8 */
[----:B------:R-:W-:Y:S01]  /*4900*/  HGMMA.64x256x16.F32 R24, R152, gdesc[UR12].tnspB, R24, gsb0 ;  /* 0x43e0000c98187df0 */ /* 0x000fe20008000818 */
[----:B------:R-:W-:Y:S01]  /*4910*/  MUFU.EX2 R160, R160 ;  /* 0x000000a000a07308 */ /* 0x000fe20000000800 */
[----:B------:R-:W-:Y:S01]  /*4920*/  UMOV UR14, UR4 ;  /* 0x00000004000e7c82 */ /* 0x000fe20008000000 */
[----:B------:R-:W-:-:S06]  /*4930*/  UMOV UR15, 0x40000040 ;  /* 0x40000040000f7882 */ /* 0x000fcc0000000000 */
[----:B------:R-:W0:Y:S01]  /*4940*/  MUFU.EX2 R161, R161 ;  /* 0x000000a100a17308 */ /* 0x000e220000000800 */
[----:B------:R-:W-:Y:S02]  /*4950*/  WARPGROUP.DEPBAR.LE gsb0, 0x0 ;  /* 0x00008000000079c5 */ /* 0x000fe40000010000 */
[----:B------:R-:W-:-:S05]  /*4960*/  FFMA.FTZ R153, R173, UR5, -R168 ;  /* 0x00000005ad997c23 */ /* 0x000fca00080108a8 */
[----:B------:R-:W1:Y:S01]  /*4970*/  MUFU.EX2 R152, R176 ;  /* 0x000000b000987308 */ /* 0x000e620000000800 */
[----:B------:R-:W-:Y:S01]  /*4980*/  F2FP.F16.F32.PACK_AB R154, R179, R178 ;  /* 0x000000b2b39a723e */ /* 0x000fe200000000ff */
[----:B------:R-:W-:Y:S01]  /*4990*/  FFMA.FTZ R168, R175, UR5, -R168 ;  /* 0x00000005afa87c23 */ /* 0x000fe200080108a8 */
[----:B0-----:R-:W-:-:S05]  /*49a0*/  F2FP.F16.F32.PACK_AB R155, R158, R161 ;  /* 0x000000a19e9b723e */ /* 0x001fca00000000ff */
[----:B------:R-:W0:Y:S08]  /*49b0*/  MUFU.EX2 R153, R153 ;  /* 0x0000009900997308 */ /* 0x000e300000000800 */
[----:B------:R-:W2:Y:S01]  /*49c0*/  MUFU.EX2 R168, R168 ;  /* 0x000000a800a87308 */ /* 0x000ea20000000800 */
[----:B-1----:R-:W-:Y:S01]  /*49d0*/  FADD.FTZ R156, R152, R187 ;  /* 0x000000bb989c7221 */ /* 0x002fe20000010000 */
[----:B------:R-:W-:-:S03]  /*49e0*/  F2FP.F16.F32.PACK_AB R152, R177, R152 ;  /* 0x00000098b198723e */ /* 0x000fc600000000ff */
[----:B------:R-:W-:Y:S01]  /*49f0*/  FADD.FTZ R156, R177, R156 ;  /* 0x0000009cb19c7221 */ /* 0x000fe20000010000 */
[----:B0-----:R-:W-:Y:S01]  /*4a00*/  FADD.FTZ R159, R153, R159 ;  /* 0x0000009f999f7221 */ /* 0x001fe20000010000 */
[----:B------:R-:W-:Y:S02]  /*4a10*/  F2FP.F16.F32.PACK_AB R153, R160, R153 ;  /* 0x00000099a099723e */ /* 0x000fe400000000ff */
[----:B------:R-:W-:Y:S01]  /*4a20*/  FADD.FTZ R156, R178, R156 ;  /* 0x0000009cb29c7221 */ /* 0x000fe20000010000 */
[----:B------:R-:W-:Y:S01]  /*4a30*/  FADD.FTZ R159, R160, R159 ;  /* 0x0000009fa09f7221 */ /* 0x000fe20000010000 */
[----:B------:R-:W-:Y:S02]  /*4a40*/  WARPGROUP.ARRIVE ;  /* 0x00000000000079c5 */ /* 0x000fe40000000000 */
[----:B------:R-:W-:Y:S01]  /*4a50*/  FADD.FTZ R156, R179, R156 ;  /* 0x0000009cb39c7221 */ /* 0x000fe20000010000 */
[----:B------:R-:W-:-:S03]  /*4a60*/  FADD.FTZ R159, R161, R159 ;  /* 0x0000009fa19f7221 */ /* 0x000fc60000010000 */
[----:B------:R-:W-:Y:S01]  /*4a70*/  FADD.FTZ R156, R2, R156 ;  /* 0x0000009c029c7221 */ /* 0x000fe20000010000 */
[----:B------:R-:W-:Y:S01]  /*4a80*/  HGMMA.64x256x16.F32 R24, R152, gdesc[UR12].tnspB, R24, gsb0 ;  /* 0x43e0000c98187df0 */ /* 0x000fe20008000818 */
[----:B------:R-:W-:Y:S02]  /*4a90*/  FADD.FTZ R159, R158, R159 ;  /* 0x0000009f9e9f7221 */ /* 0x000fe40000010000 */
[C---:B------:R-:W-:Y:S01]  /*4aa0*/  FADD.FTZ R156, R3.reuse, R156 ;  /* 0x0000009c039c7221 */ /* 0x040fe20000010000 */
[----:B------:R-:W-:Y:S02]  /*4ab0*/  WARPGROUP.DEPBAR.LE gsb0, 0x0 ;  /* 0x00008000000079c5 */ /* 0x000fe40000010000 */
[----:B------:R-:W0:Y:S01]  /*4ac0*/  MUFU.EX2 R153, R171 ;  /* 0x000000ab00997308 */ /* 0x000e220000000800 */
[----:B------:R-:W-:Y:S01]  /*4ad0*/  F2FP.F16.F32.PACK_AB R152, R3, R2 ;  /* 0x000000020398723e */ /* 0x000fe200000000ff */
[----:B------:R-:W-:Y:S01]  /*4ae0*/  FADD.FTZ R3, R20, R156 ;  /* 0x0000009c14037221 */ /* 0x000fe20000010000 */
[----:B------:R-:W-:-:S02]  /*4af0*/  F2FP.F16.F32.PACK_AB R154, R166, R20 ;  /* 0x00000014a69a723e */ /* 0x000fc400000000ff */
[----:B--2---:R-:W-:Y:S01]  /*4b00*/  F2FP.F16.F32.PACK_AB R155, R168, R167 ;  /* 0x000000a7a89b723e */ /* 0x004fe200000000ff */
[----:B------:R-:W-:Y:S01]  /*4b10*/  FADD.FTZ R2, R166, R3 ;  /* 0x00000003a6027221 */ /* 0x000fe20000010000 */
[----:B0-----:R-:W-:Y:S01]  /*4b20*/  FADD.FTZ R159, R153, R159 ;  /* 0x0000009f999f7221 */ /* 0x001fe20000010000 */
[----:B------:R-:W-:-:S03]  /*4b30*/  F2FP.F16.F32.PACK_AB R153, R170, R153 ;  /* 0x00000099aa99723e */ /* 0x000fc600000000ff */
[----:B------:R-:W-:Y:S01]  /*4b40*/  FADD.FTZ R170, R170, R159 ;  /* 0x0000009faaaa7221 */ /* 0x000fe20000010000 */
[----:B------:R-:W-:-:S03]  /*4b50*/  WARPGROUP.ARRIVE ;  /* 0x00000000000079c5 */ /* 0x000fc60000000000 */
[----:B------:R-:W-:-:S07]  /*4b60*/  FADD.FTZ R167, R167, R170 ;  /* 0x000000aaa7a77221 */ /* 0x000fce0000010000 */
[----:B------:R-:W-:Y:S01]  /*4b70*/  HGMMA.64x256x16.F32 R24, R152, gdesc[UR8].tnspB, R24, gsb0 ;  /* 0x43e0000898187df0 */ /* 0x000fe20008000818 */
[----:B------:R-:W-:Y:S02]  /*4b80*/  FADD.FTZ R3, R168, R167 ;  /* 0x000000a7a8037221 */ /* 0x000fe40000010000 */
[----:B------:R-:W-:Y:S02]  /*4b90*/  WARPGROUP.DEPBAR.LE gsb0, 0x0 ;  /* 0x00008000000079c5 */ /* 0x000fe40000010000 */
[----:B------:R-:W-:Y:S05]  /*4ba0*/  @!P0 BRA `(.L_x_5729) ;  /* 0x0000000000048947 */ /* 0x000fea0003800000 */
[----:B------:R-:W-:Y:S01]  /*4bb0*/  BPT.TRAP 0x1 ;  /* 0x000000040000795c */ /* 0x000fe20000300000 */
.L_x_5729:
[----:B------:R-:W0:Y:S01]  /*4bc0*/  @P6 LDC R152, c[0x0][0x44c] ;  /* 0x00011300ff986b82 */ /* 0x000e220000000800 */
[----:B------:R-:W-:Y:S01]  /*4bd0*/  R2UR UR7, R204 ;  /* 0x00000000cc0772ca */ /* 0x000fe200000e0000 */
[----:B------:R-:W-:Y:S01]  /*4be0*/  VIADD R165, R165, 0xfffffffe ;  /* 0xfffffffea5a57836 */ /* 0x000fe20000000000 */
[----:B------:R-:W-:-:S05]  /*4bf0*/  UIADD3 UR6, UR6, 0x32460, URZ ;  /* 0x0003246006067890 */ /* 0x000fca000fffe03f */
[----:B------:R-:W1:Y:S06]  /*4c00*/  @P6 LDC R153, c[0x0][0x450] ;  /* 0x00011400ff996b82 */ /* 0x000e6c0000000800 */
[----:B------:R-:W-:Y:S02]  /*4c10*/  IMAD.U32 R20, RZ, RZ, UR7 ;  /* 0x00000007ff147e24 */ /* 0x000fe4000f8e00ff */
[----:B------:R-:W2:Y:S01]  /*4c20*/  S2UR UR4, SR_CgaCtaId ;  /* 0x00000000000479c3 */ /* 0x000ea20000008800 */
[----:B0-----:R-:W-:Y:S01]  /*4c30*/  @P6 IMAD.HI.U32 R152, R152, UR7, RZ ;  /* 0x0000000798986c27 */ /* 0x001fe2000f8e00ff */
[----:B------:R-:W-:-:S04]  /*4c40*/  R2UR UR7, R165 ;  /* 0x00000000a50772ca */ /* 0x000fc800000e0000 */
[----:B-1----:R-:W-:-:S04]  /*4c50*/  @P6 SHF.R.U32.HI R20, RZ, R153, R152 ;  /* 0x00000099ff146219 */ /* 0x002fc80000011698 */
[----:B------:R-:W-:Y:S01]  /*4c60*/  IADD3 R20, R20, R203, -R202 ;  /* 0x000000cb14147210 */ /* 0x000fe20007ffe8ca */
[----:B--2---:R-:W-:-:S04]  /*4c70*/  UPRMT UR6, UR4, 0x654, UR6 ;  /* 0x0000065404067896 */ /* 0x004fc80008000006 */
[----:B------:R-:W-:-:S05]  /*4c80*/  IMAD.HI R20, R20, 0x2aaaaaab, RZ ;  /* 0x2aaaaaab14147827 */ /* 0x000fca00078e02ff */
[----:B------:R-:W-:Y:S01]  /*4c90*/  SHF.R.U32.HI R153, RZ, 0x1f, R20 ;  /* 0x0000001fff997819 */ /* 0x000fe20000011614 */
[----:B------:R-:W-:Y:S03]  /*4ca0*/  SYNCS.ARRIVE.TRANS64.RED.A1T0 RZ, [UR6], RZ ;  /* 0x000000ffffff79a7 */ /* 0x000fe60008100406 */
[----:B------:R-:W-:-:S04]  /*4cb0*/  LEA.HI.SX32 R20, R20, R153, 0x1c ;  /* 0x0000009914147211 */ /* 0x000fc800078fe2ff */
[----:B------:R-:W-:-:S04]  /*4cc0*/  VIMNMX R20, R205, R20, !PT ;  /* 0x00000014cd147248 */ /* 0x000fc80007fe0100 */
[----:B------:R-:W-:-:S13]  /*4cd0*/  ISETP.LE.AND P1, PT, R20, UR7, PT ;  /* 0x0000000714007c0c */ /* 0x000fda000bf23270 */
[----:B------:R-:W-:Y:S05]  /*4ce0*/  @!P1 BRA `(.L_x_5730) ;  /* 0x0000003000409947 */ /* 0x000fea0003800000 */
[----:B------:R-:W-:Y:S02]  /*4cf0*/  IMAD.MOV.U32 R208, RZ, RZ, R164 ;  /* 0x000000ffffd07224 */ /* 0x000fe400078e00a4 */
[----:B------:R-:W-:-:S07]  /*4d00*/  IMAD.MOV.U32 R207, RZ, RZ, R21 ;  /* 0x000000ffffcf7224 */ /* 0x000fce00078e0015 */
.L_x_5741:
[----:B------:R-:W-:-:S04]  /*4d10*/  UIADD3 UR38, UR38, 0x1, URZ ;  /* 0x0000000126267890 */ /* 0x000fc8000fffe03f */
[----:B------:R-:W-:-:S04]  /*4d20*/  UISETP.NE.AND UP0, UPT, UR38, 0x2, UPT ;  /* 0x000000022600788c */ /* 0x000fc8000bf05270 */
[----:B------:R-:W-:Y:S02]  /*4d30*/  USEL UR6, UR38, URZ, UP0 ;  /* 0x0000003f26067287 */ /* 0x000fe40008000000 */
[----:B------:R-:W-:-:S04]  /*4d40*/  USEL UR4, URZ, 0x1, UP0 ;  /* 0x000000013f047887 */ /* 0x000fc80008000000 */
[----:B------:R-:W-:Y:S01]  /*4d50*/  ULOP3.LUT UR39, UR39, UR4, URZ, 0x3c, !UPT ;  /* 0x0000000427277292 */ /* 0x000fe2000f8e3c3f */
[----:B------:R-:W-:Y:S01]  /*4d60*/  UMOV UR38, UR6 ;  /* 0x0000000600267c82 */ /* 0x000fe20008000000 */
[----:B------:R-:W-:Y:S10]  /*4d70*/  @!P0 BRA `(.L_x_5731) ;  /* 0x0000000000048947 */ /* 0x000ff40003800000 */
[----:B------:R-:W-:Y:S01]  /*4d80*/  BPT.TRAP 0x1 ;  /* 0x000000040000795c */ /* 0x000fe20000300000 */
.L_x_5731:
        /* <DEDUP_REMOVED lines=9> */
.L_x_5732:
[----:B-1----:R-:W-:Y:S05]  /*4e20*/  @P1 BRA `(.L_x_5733) ;  /* 0x0000000000081947 */ /* 0x002fea0003800000 */
[----:B------:R-:W1:Y:S02]  /*4e30*/  SYNCS.PHASECHK.TRANS64.TRYWAIT P1, [UR4+0x32430], R0 ;  /* 0x03243000ff0075a7 */ /* 0x000e640008020144 */
[----:B-1----:R-:W-:Y:S05]  /*4e40*/  @!P1 BRA `(.L_x_5734) ;  /* 0x0000011c001c9947 */ /* 0x002fea0003800000 */
.L_x_5733:
[----:B------:R-:W-:Y:S01]  /*4e50*/  R2UR UR48, R200 ;  /* 0x00000000c83072ca */ /* 0x000fe200000e0000 */
[----:B------:R-:W-:Y:S01]  /*4e60*/  UIMAD UR5, UR38, 0x300, UR61 ;  /* 0x00000300260578a4 */ /* 0x000fe2000f8e023d */
[----:B------:R-:W-:Y:S01]  /*4e70*/  R2UR UR49, R201 ;  /* 0x00000000c93172ca */ /* 0x000fe200000e0000 */
[----:B------:R-:W-:Y:S01]  /*4e80*/  WARPGROUP.ARRIVE ;  /* 0x00000000000079c5 */ /* 0x000fe20000000000 */
        /* <DEDUP_REMOVED lines=27> */
.L_x_5735:
[----:B------:R2:W3:Y:S01]  /*5040*/  SYNCS.PHASECHK.TRANS64.TRYWAIT P1, [UR4+0x32450], R0 ;  /* 0x03245000ff0075a7 */ /* 0x0004e20008020144 */
[----:B------:R-:W-:Y:S05]  /*5050*/  @!P0 BRA `(.L_x_5736) ;  /* 0x0000000000048947 */ /* 0x000fea0003800000 */
[----:B------:R-:W-:Y:S01]  /*5060*/  BPT.TRAP 0x1 ;  /* 0x000000040000795c */ /* 0x000fe20000300000 */
.L_x_5736:
[----:B---3--:R-:W-:Y:S05]  /*5070*/  @P1 BRA `(.L_x_5737) ;  /* 0x0000000000081947 */ /* 0x008fea0003800000 */
[----:B------:R-:W3:Y:S02]  /*5080*/  SYNCS.PHASECHK.TRANS64.TRYWAIT P1, [UR4+0x32450], R0 ;  /* 0x03245000ff0075a7 */ /* 0x000ee40008020144 */
[----:B---3--:R-:W-:Y:S05]  /*5090*/  @!P1 BRA `(.L_x_5738) ;  /* 0x0000011800a09947 */ /* 0x008fea0003800000 */
.L_x_5737:
[----:B------:R-:W-:Y:S01]  /*50a0*/  R2UR UR48, R12 ;  /* 0x000000000c3072ca */ /* 0x000fe200000e0000 */
[----:B------:R-:W-:Y:S01]  /*50b0*/  UIMAD UR5, UR6, 0xc00, UR60 ;  /* 0x00000c00060578a4 */ /* 0x000fe2000f8e023c */
[----:B------:R-:W-:Y:S01]  /*50c0*/  R2UR UR49, R13 ;  /* 0x000000000d3172ca */ /* 0x000fe200000e0000 */
[----:B------:R-:W-:Y:S01]  /*50d0*/  WARPGROUP.ARRIVE ;  /* 0x00000000000079c5 */ /* 0x000fe20000000000 */
[----:B------:R-:W-:Y:S01]  /*50e0*/  UMOV UR51, 0x40000040 ;  /* 0x4000004000337882 */ /* 0x000fe20000000000 */
[----:B------:R-:W-:-:S04]  /*50f0*/  UIADD3 UR10, UR5, 0x304, URZ ;  /* 0x00000304050a7890 */ /* 0x000fc8000fffe03f */
[----:B-1----:R-:W1:Y:S01]  /*5100*/  S2R R21, SR_TID.X ;  /* 0x0000000000157919 */ /* 0x002e620000002100 */
        /* <DEDUP_REMOVED lines=23> */
[----:B-1----:R-:W-:-:S04]  /*5280*/  SHF.R.U32.HI R21, RZ, 0x7, R21 ;  /* 0x00000007ff157819 */ /* 0x002fc80000011615 */
[----:B0-2---:R-:W-:Y:S01]  /*5290*/  IADD3 R0, -R21, 0xb, RZ ;  /* 0x0000000b15007810 */ /* 0x005fe20007ffe1ff */
        /* <DEDUP_REMOVED lines=25> */
[----:B------:R-:W-:Y:S01]  /*5430*/  UMOV UR51, 0x40000040 ;  /* 0x4000004000337882 */ /* 0x000fe20000000000 */
[----:B------:R-:W-:Y:S01]  /*5440*/  UMOV UR48, UR56 ;  /* 0x0000003800307c82 */ /* 0x000fe20008000000 */
[----:B------:R-:W-:Y:S01]  /*5450*/  UMOV UR49, UR57 ;  /* 0x0000003900317c82 */ /* 0x000fe20008000000 */
        /* <DEDUP_REMOVED lines=41> */
.L_x_5739:
[----:B------:R-:W1:Y:S01]  /*56f0*/  LDC R21, c[0x0][0x448] ;  /* 0x00011200ff157b82 */ /* 0x000e620000000800 */
[----:B------:R-:W-:Y:S01]  /*5700*/  R2UR UR5, R204 ;  /* 0x00000000cc0572ca */ /* 0x000fe200000e0000 */
[----:B------:R-:W-:Y:S01]  /*5710*/  ULDC UR10, c[0x0][0xad0] ;  /* 0x0002b400000a7ab9 */ /* 0x000fe20000000800 */
[----:B------:R-:W-:Y:S01]  /*5720*/  UIMAD UR6, UR6, 0xc00, UR54 ;  /* 0x00000c00060678a4 */ /* 0x000fe2000f8e0236 */
        /* <DEDUP_REMOVED lines=10> */
[----:B------:R-:W-:Y:S01]  /*57d0*/  VIADD R217, R206, UR5 ;  /* 0x00000005ced97c36 */ /* 0x000fe20008000000 */
[----:B------:R-:W-:Y:S01]  /*57e0*/  UIMAD UR5, UR7, -0x60, URZ ;  /* 0xffffffa0070578a4 */ /* 0x000fe2000f8e023f */
[----:B------:R-:W-:Y:S01]  /*57f0*/  FMUL.FTZ R170, R170, UR10 ;  /* 0x0000000aaaaa7c20 */ /* 0x000fe20008410000 */
[----:B------:R-:W-:Y:S01]  /*5800*/  FMUL.FTZ R171, R171, UR10 ;  /* 0x0000000aabab7c20 */ /* 0x000fe20008410000 */
[----:B------:R-:W-:Y:S01]  /*5810*/  FMUL.FTZ R174, R174, UR10 ;  /* 0x0000000aaeae7c20 */ /* 0x000fe20008410000 */
[----:B------:R-:W-:Y:S01]  /*5820*/  MUFU.TANH R158, R158 ;  /* 0x0000009e009e7308 */ /* 0x000fe20000002400 */
[----:B------:R-:W-:Y:S01]  /*5830*/  FMUL.FTZ R175, R175, UR10 ;  /* 0x0000000aafaf7c20 */ /* 0x000fe20008410000 */
[----:B------:R-:W-:-:S02]  /*5840*/  IMAD.U32 R172, RZ, RZ, UR5 ;  /* 0x00000005ffac7e24 */ /* 0x000fc4000f8e00ff */
[----:B------:R-:W-:Y:S01]  /*5850*/  FMUL.FTZ R178, R178, UR10 ;  /* 0x0000000ab2b27c20 */ /* 0x000fe20008410000 */
[----:B------:R-:W-:Y:S01]  /*5860*/  FMUL.FTZ R179, R179, UR10 ;  /* 0x0000000ab3b37c20 */ /* 0x000fe20008410000 */
[----:B-1----:R-:W-:Y:S01]  /*5870*/  ISETP.NE.AND P1, PT, R21, 0x1, PT ;  /* 0x000000011500780c */ /* 0x002fe20003f25270 */
[----:B------:R-:W-:Y:S01]  /*5880*/  FMUL.FTZ R219, R184, UR10 ;  /* 0x0000000ab8db7c20 */ /* 0x000fe20008410000 */
[----:B------:R-:W-:Y:S01]  /*5890*/  IADD3 R172, -R22, 0x1, R172 ;  /* 0x0000000116ac7810 */ /* 0x000fe20007ffe1ac */
[----:B------:R-:W-:Y:S01]  /*58a0*/  MUFU.TANH R159, R159 ;  /* 0x0000009f009f7308 */ /* 0x000fe20000002400 */
[----:B------:R-:W-:Y:S01]  /*58b0*/  FMUL.FTZ R182, R182, UR10 ;  /* 0x0000000ab6b67c20 */ /* 0x000fe20008410000 */
[----:B------:R-:W-:Y:S01]  /*58c0*/  FMUL.FTZ R211, R173, UR10 ;  /* 0x0000000aadd37c20 */ /* 0x000fe20008410000 */
[----:B------:R-:W-:Y:S01]  /*58d0*/  IADD3 R172, -R202, R172, R203 ;  /* 0x000000accaac7210 */ /* 0x000fe20007ffe1cb */
[----:B------:R-:W-:Y:S01]  /*58e0*/  FMUL.FTZ R183, R183, UR10 ;  /* 0x0000000ab7b77c20 */ /* 0x000fe20008410000 */
[----:B------:R-:W-:Y:S01]  /*58f0*/  FMUL.FTZ R186, R186, UR10 ;  /* 0x0000000ababa7c20 */ /* 0x000fe20008410000 */
[----:B------:R-:W-:Y:S01]  /*5900*/  FMUL.FTZ R187, R187, UR10 ;  /* 0x0000000abbbb7c20 */ /* 0x000fe20008410000 */
[----:B------:R-:W-:Y:S01]  /*5910*/  FMUL.FTZ R190, R190, UR10 ;  /* 0x0000000abebe7c20 */ /* 0x000fe20008410000 */
[----:B------:R-:W-:Y:S01]  /*5920*/  MUFU.TANH R162, R162 ;  /* 0x000000a200a27308 */ /* 0x000fe20000002400 */
[----:B------:R-:W-:Y:S01]  /*5930*/  FMUL.FTZ R191, R191, UR10 ;  /* 0x0000000abfbf7c20 */ /* 0x000fe20008410000 */
[----:B------:R-:W1:Y:S01]  /*5940*/  @P1 LDC R209, c[0x0][0x44c] ;  /* 0x00011300ffd11b82 */ /* 0x000e620000000800 */
[----:B------:R-:W-:Y:S01]  /*5950*/  FMUL.FTZ R194, R194, UR10 ;  /* 0x0000000ac2c27c20 */ /* 0x000fe20008410000 */
[----:B------:R-:W-:Y:S01]  /*5960*/  FMUL.FTZ R195, R195, UR10 ;  /* 0x0000000ac3c37c20 */ /* 0x000fe20008410000 */
[----:B------:R-:W-:Y:S01]  /*5970*/  FMUL.FTZ R198, R198, UR10 ;  /* 0x0000000ac6c67c20 */ /* 0x000fe20008410000 */
[----:B------:R-:W-:Y:S01]  /*5980*/  FMUL.FTZ R199, R199, UR10 ;  /* 0x0000000ac7c77c20 */ /* 0x000fe20008410000 */
[----:B------:R-:W-:Y:S01]  /*5990*/  FMUL.FTZ R169, R169, UR10 ;  /* 0x0000000aa9a97c20 */ /* 0x000fe20008410000 */
[----:B------:R-:W-:Y:S01]  /*59a0*/  MUFU.TANH R163, R163 ;  /* 0x000000a300a37308 */ /* 0x000fe20000002400 */
[----:B------:R-:W-:Y:S01]  /*59b0*/  FMUL.FTZ R216, R177, UR10 ;  /* 0x0000000ab1d87c20 */ /* 0x000fe20008410000 */
[----:B------:R-:W2:Y:S01]  /*59c0*/  @P1 LDC R21, c[0x0][0x450] ;  /* 0x00011400ff151b82 */ /* 0x000ea20000000800 */
[----:B------:R-:W-:Y:S01]  /*59d0*/  FMUL.FTZ R218, R181, UR10 ;  /* 0x0000000ab5da7c20 */ /* 0x000fe20008410000 */
[----:B------:R-:W-:Y:S01]  /*59e0*/  FMUL.FTZ R165, R165, UR10 ;  /* 0x0000000aa5a57c20 */ /* 0x000fe20008410000 */
[----:B------:R-:W-:Y:S01]  /*59f0*/  FMUL.FTZ R215, R176, UR10 ;  /* 0x0000000ab0d77c20 */ /* 0x000fe20008410000 */
[----:B------:R-:W-:Y:S01]  /*5a00*/  ULDC UR5, c[0x0][0xa80] ;  /* 0x0002a00000057ab9 */ /* 0x000fe20000000800 */
[----:B------:R-:W-:Y:S01]  /*5a10*/  FMUL.FTZ R168, R168, UR10 ;  /* 0x0000000aa8a87c20 */ /* 0x000fe20008410000 */
[----:B------:R-:W-:Y:S01]  /*5a20*/  MUFU.TANH R166, R166 ;  /* 0x000000a600a67308 */ /* 0x000fe20000002400 */
[----:B------:R-:W-:Y:S01]  /*5a30*/  FMUL.FTZ R220, R185, UR10 ;  /* 0x0000000ab9dc7c20 */ /* 0x000fe20008410000 */
[----:B------:R-:W-:Y:S01]  /*5a40*/  FMUL.FTZ R180, R180, UR10 ;  /* 0x0000000ab4b47c20 */ /* 0x000fe20008410000 */
[----:B------:R-:W-:Y:S01]  /*5a50*/  FMUL.FTZ R188, R188, UR10 ;  /* 0x0000000abcbc7c20 */ /* 0x000fe20008410000 */
[----:B------:R-:W-:Y:S01]  /*5a60*/  FMUL.FTZ R189, R189, UR10 ;  /* 0x0000000abdbd7c20 */ /* 0x000fe20008410000 */
[----:B------:R-:W-:Y:S01]  /*5a70*/  FMUL.FTZ R192, R192, UR10 ;  /* 0x0000000ac0c07c20 */ /* 0x000fe20008410000 */
[----:B------:R-:W-:-:S02]  /*5a80*/  UMOV UR11, 0x40000040 ;  /* 0x40000040000b7882 */ /* 0x000fc40000000000 */
[----:B------:R-:W-:Y:S01]  /*5a90*/  MUFU.TANH R167, R167 ;  /* 0x000000a700a77308 */ /* 0x000fe20000002400 */
[----:B-1----:R-:W-:-:S07]  /*5aa0*/  @P1 IMAD.HI.U32 R209, R217, R209, RZ ;  /* 0x000000d1d9d11227 */ /* 0x002fce00078e00ff */
[----:B------:R-:W-:Y:S01]  /*5ab0*/  MUFU.TANH R152, R152 ;  /* 0x0000009800987308 */ /* 0x000fe20000002400 */
[----:B--2---:R-:W-:Y:S01]  /*5ac0*/  @P1 SHF.R.U32.HI R217, RZ, R21, R209 ;  /* 0x00000015ffd91219 */ /* 0x004fe200000116d1 */
[----:B------:R-:W-:Y:S01]  /*5ad0*/  FMUL.FTZ R21, R154, UR10 ;  /* 0x0000000a9a157c20 */ /* 0x000fe20008410000 */
[----:B------:R-:W-:Y:S01]  /*5ae0*/  FMUL.FTZ R154, R156, UR10 ;  /* 0x0000000a9c9a7c20 */ /* 0x000fe20008410000 */
[----:B------:R-:W-:Y:S01]  /*5af0*/  FMUL.FTZ R156, R157, UR10 ;  /* 0x0000000a9d9c7c20 */ /* 0x000fe20008410000 */
[----:B------:R-:W-:Y:S01]  /*5b00*/  FMUL.FTZ R157, R160, UR10 ;  /* 0x0000000aa09d7c20 */ /* 0x000fe20008410000 */
[----:B------:R-:W-:Y:S01]  /*5b10*/  FMUL.FTZ R160, R161, UR10 ;  /* 0x0000000aa1a07c20 */ /* 0x000fe20008410000 */
[----:B------:R-:W-:Y:S01]  /*5b20*/  FMUL.FTZ R161, R164, UR10 ;  /* 0x0000000aa4a17c20 */ /* 0x000fe20008410000 */
[----:B------:R-:W1:Y:S01]  /*5b30*/  MUFU.TANH R21, R21 ;  /* 0x0000001500157308 */ /* 0x000e620000002400 */
[----:B------:R-:W2:Y:S01]  /*5b40*/  SHFL.IDX PT, R164, R217, 0x1, 0x1c1f ;  /* 0x003c1f00d9a47f89 */ /* 0x000ea200000e0000 */
[----:B------:R-:W-:-:S03]  /*5b50*/  FMUL.FTZ R209, R153, UR10 ;  /* 0x0000000a99d17c20 */ /* 0x000fc60008410000 */
[----:B------:R-:W3:Y:S03]  /*5b60*/  SHFL.IDX PT, R153, R217, RZ, 0x1c1f ;  /* 0x001c1fffd9997589 */ /* 0x000ee600000e0000 */
[----:B------:R-:W-:Y:S08]  /*5b70*/  MUFU.TANH R170, R170 ;  /* 0x000000aa00aa7308 */ /* 0x000ff00000002400 */
[----:B------:R-:W4:Y:S08]  /*5b80*/  MUFU.TANH R160, R160 ;  /* 0x000000a000a07308 */ /* 0x000f300000002400 */
[----:B------:R-:W-:Y:S01]  /*5b90*/  MUFU.TANH R171, R171 ;  /* 0x000000ab00ab7308 */ /* 0x000fe20000002400 */
[----:B--2---:R-:W-:-:S02]  /*5ba0*/  IMAD.IADD R164, R172, 0x1, R164 ;  /* 0x00000001aca47824 */ /* 0x004fc400078e02a4 */
[----:B---3--:R-:W-:-:S03]  /*5bb0*/  IMAD.IADD R153, R172, 0x1, R153 ;  /* 0x00000001ac997824 */ /* 0x008fc600078e0299 */
[C---:B------:R-:W-:Y:S02]  /*5bc0*/  ISETP.GT.AND P6, PT, R164.reuse, RZ, PT ;  /* 0x000000ffa400720c */ /* 0x040fe40003fc4270 */
[----:B------:R-:W2:Y:S02]  /*5bd0*/  MUFU.TANH R210, R210 ;  /* 0x000000d200d27308 */ /* 0x000ea40000002400 */
[----:B-1----:R-:W-:Y:S02]  /*5be0*/  FSEL R21, R21, -INF , P6 ;  /* 0xff80000015157808 */ /* 0x002fe40003000000 */
[C---:B------:R-:W-:Y:S02]  /*5bf0*/  ISETP.GT.AND P6, PT, R164.reuse, 0x1, PT ;  /* 0x00000001a400780c */ /* 0x040fe40003fc4270 */
[----:B------:R-:W-:Y:S02]  /*5c00*/  ISETP.GT.AND P3, PT, R153, RZ, PT ;  /* 0x000000ff9900720c */ /* 0x000fe40003f64270 */
[----:B------:R-:W-:Y:S01]  /*5c10*/  FSEL R155, R155, -INF , P6 ;  /* 0xff8000009b9b7808 */ /* 0x000fe20003000000 */
[----:B------:R-:W1:Y:S01]  /*5c20*/  MUFU.TANH R174, R174 ;  /* 0x000000ae00ae7308 */ /* 0x000e620000002400 */
[----:B------:R-:W-:-:S02]  /*5c30*/  ISETP.GT.AND P6, PT, R164, 0x8, PT ;  /* 0x00000008a400780c */ /* 0x000fc40003fc4270 */
[----:B------:R-:W-:Y:S02]  /*5c40*/  FSEL R152, R152, -INF , P3 ;  /* 0xff80000098987808 */ /* 0x000fe40001800000 */
[----:B------:R-:W-:Y:S02]  /*5c50*/  FSEL R158, R158, -INF , P6 ;  /* 0xff8000009e9e7808 */ /* 0x000fe40003000000 */
[C---:B------:R-:W-:Y:S01]  /*5c60*/  ISETP.GT.AND P6, PT, R164.reuse, 0x9, PT ;  /* 0x00000009a400780c */ /* 0x040fe20003fc4270 */
[----:B------:R-:W3:Y:S01]  /*5c70*/  MUFU.TANH R175, R175 ;  /* 0x000000af00af7308 */ /* 0x000ee20000002400 */
[----:B------:R-:W-:Y:S02]  /*5c80*/  ISETP.GT.AND P3, PT, R153, 0x11, PT ;  /* 0x000000119900780c */ /* 0x000fe40003f64270 */
[----:B------:R-:W-:Y:S02]  /*5c90*/  FSEL R159, R159, -INF , P6 ;  /* 0xff8000009f9f7808 */ /* 0x000fe40003000000 */
[----:B------:R-:W-:-:S02]  /*5ca0*/  ISETP.GT.AND P6, PT, R164, 0x10, PT ;  /* 0x00000010a400780c */ /* 0x000fc40003fc4270 */
[----:B----4-:R-:W-:Y:S01]  /*5cb0*/  FSEL R184, R160, -INF , P3 ;  /* 0xff800000a0b87808 */ /* 0x010fe20001800000 */
[----:B------:R-:W4:Y:S01]  /*5cc0*/  MUFU.TANH R178, R178 ;  /* 0x000000b200b27308 */ /* 0x000f220000002400 */
[----:B------:R-:W-:Y:S02]  /*5cd0*/  FSEL R162, R162, -INF , P6 ;  /* 0xff800000a2a27808 */ /* 0x000fe40003000000 */
[C---:B------:R-:W-:Y:S02]  /*5ce0*/  ISETP.GT.AND P6, PT, R164.reuse, 0x11, PT ;  /* 0x00000011a400780c */ /* 0x040fe40003fc4270 */
[----:B------:R-:W-:Y:S02]  /*5cf0*/  ISETP.GT.AND P3, PT, R153, 0x28, PT ;  /* 0x000000289900780c */ /* 0x000fe40003f64270 */
[----:B------:R-:W-:Y:S01]  /*5d00*/  FSEL R163, R163, -INF , P6 ;  /* 0xff800000a3a37808 */ /* 0x000fe20003000000 */
[----:B------:R-:W5:Y:S01]  /*5d10*/  MUFU.TANH R179, R179 ;  /* 0x000000b300b37308 */ /* 0x000f620000002400 */
[----:B------:R-:W-:-:S02]  /*5d20*/  ISETP.GT.AND P6, PT, R164, 0x18, PT ;  /* 0x00000018a400780c */ /* 0x000fc40003fc4270 */
[----:B--2---:R-:W-:Y:S02]  /*5d30*/  FSEL R173, R210, -INF , P3 ;  /* 0xff800000d2ad7808 */ /* 0x004fe40001800000 */
[----:B------:R-:W-:Y:S02]  /*5d40*/  FSEL R166, R166, -INF , P6 ;  /* 0xff800000a6a67808 */ /* 0x000fe40003000000 */
[C---:B------:R-:W-:Y:S01]  /*5d50*/  ISETP.GT.AND P6, PT, R164.reuse, 0x19, PT ;  /* 0x00000019a400780c */ /* 0x040fe20003fc4270 */
[----:B------:R-:W2:Y:S01]  /*5d60*/  MUFU.TANH R182, R182 ;  /* 0x000000b600b67308 */ /* 0x000ea20000002400 */
[----:B------:R-:W-:Y:S02]  /*5d70*/  ISETP.GT.AND P2, PT, R153, 0x1, PT ;  /* 0x000000019900780c */ /* 0x000fe40003f44270 */
[----:B------:R-:W-:Y:S02]  /*5d80*/  FSEL R167, R167, -INF , P6 ;  /* 0xff800000a7a77808 */ /* 0x000fe40003000000 */
[----:B------:R-:W-:-:S02]  /*5d90*/  ISETP.GT.AND P6, PT, R164, 0x20, PT ;  /* 0x00000020a400780c */ /* 0x000fc40003fc4270 */
[C---:B------:R-:W-:Y:S01]  /*5da0*/  ISETP.GT.AND P4, PT, R153.reuse, 0x10, PT ;  /* 0x000000109900780c */ /* 0x040fe20003f84270 */
[----:B------:R-:W0:Y:S01]  /*5db0*/  MUFU.TANH R183, R183 ;  /* 0x000000b700b77308 */ /* 0x000e220000002400 */
[----:B------:R-:W-:Y:S02]  /*5dc0*/  FSEL R170, R170, -INF , P6 ;  /* 0xff800000aaaa7808 */ /* 0x000fe40003000000 */
[C---:B------:R-:W-:Y:S02]  /*5dd0*/  ISETP.GT.AND P6, PT, R164.reuse, 0x21, PT ;  /* 0x00000021a400780c */ /* 0x040fe40003fc4270 */
[----:B------:R-:W-:Y:S02]  /*5de0*/  ISETP.GT.AND P1, PT, R153, 0x8, PT ;  /* 0x000000089900780c */ /* 0x000fe40003f24270 */
[----:B------:R-:W-:Y:S01]  /*5df0*/  FSEL R171, R171, -INF , P6 ;  /* 0xff800000abab7808 */ /* 0x000fe20003000000 */
[----:B------:R-:W0:Y:S01]  /*5e00*/  MUFU.TANH R186, R186 ;  /* 0x000000ba00ba7308 */ /* 0x000e220000002400 */
[----:B------:R-:W-:-:S02]  /*5e10*/  ISETP.GT.AND P6, PT, R164, 0x28, PT ;  /* 0x00000028a400780c */ /* 0x000fc40003fc4270 */
[C---:B------:R-:W-:Y:S02]  /*5e20*/  ISETP.GT.AND P5, PT, R153.reuse, 0x9, PT ;  /* 0x000000099900780c */ /* 0x040fe40003fa4270 */
[----:B-1----:R-:W-:Y:S02]  /*5e30*/  FSEL R210, R174, -INF , P6 ;  /* 0xff800000aed27808 */ /* 0x002fe40003000000 */
[C---:B------:R-:W-:Y:S01]  /*5e40*/  ISETP.GT.AND P6, PT, R164.reuse, 0x29, PT ;  /* 0x00000029a400780c */ /* 0x040fe20003fc4270 */
[----:B------:R-:W1:Y:S01]  /*5e50*/  MUFU.TANH R187, R187 ;  /* 0x000000bb00bb7308 */ /* 0x000e620000002400 */
[----:B------:R-:W-:Y:S02]  /*5e60*/  ISETP.GT.AND P3, PT, R153, 0x39, PT ;  /* 0x000000399900780c */ /* 0x000fe40003f64270 */
[----:B---3--:R-:W-:Y:S02]  /*5e70*/  FSEL R175, R175, -INF , P6 ;  /* 0xff800000afaf7808 */ /* 0x008fe40003000000 */
[----:B------:R-:W-:-:S03]  /*5e80*/  ISETP.GT.AND P6, PT, R164, 0x30, PT ;  /* 0x00000030a400780c */ /* 0x000fc60003fc4270 */
[----:B------:R-:W3:Y:S01]  /*5e90*/  MUFU.TANH R190, R190 ;  /* 0x000000be00be7308 */ /* 0x000ee20000002400 */
[----:B----4-:R-:W-:Y:S02]  /*5ea0*/  FSEL R178, R178, -INF , P6 ;  /* 0xff800000b2b27808 */ /* 0x010fe40003000000 */
[----:B------:R-:W-:-:S04]  /*5eb0*/  ISETP.GT.AND P6, PT, R164, 0x31, PT ;  /* 0x00000031a400780c */ /* 0x000fc80003fc4270 */
[----:B-----5:R-:W-:Y:S01]  /*5ec0*/  FSEL R179, R179, -INF , P6 ;  /* 0xff800000b3b37808 */ /* 0x020fe20003000000 */
[----:B------:R-:W4:Y:S01]  /*5ed0*/  MUFU.TANH R191, R191 ;  /* 0x000000bf00bf7308 */ /* 0x000f220000002400 */
[----:B------:R-:W-:-:S04]  /*5ee0*/  ISETP.GT.AND P6, PT, R164, 0x38, PT ;  /* 0x00000038a400780c */ /* 0x000fc80003fc4270 */
[----:B--2---:R-:W-:Y:S02]  /*5ef0*/  FSEL R182, R182, -INF , P6 ;  /* 0xff800000b6b67808 */ /* 0x004fe40003000000 */
[C---:B------:R-:W-:Y:S01]  /*5f00*/  ISETP.GT.AND P6, PT, R164.reuse, 0x39, PT ;  /* 0x00000039a400780c */ /* 0x040fe20003fc4270 */
[----:B------:R-:W2:Y:S03]  /*5f10*/  MUFU.TANH R194, R194 ;  /* 0x000000c200c27308 */ /* 0x000ea60000002400 */
[----:B0-----:R-:W-:Y:S02]  /*5f20*/  FSEL R183, R183, -INF , P6 ;  /* 0xff800000b7b77808 */ /* 0x001fe40003000000 */
[----:B------:R-:W-:-:S03]  /*5f30*/  ISETP.GT.AND P6, PT, R164, 0x40, PT ;  /* 0x00000040a400780c */ /* 0x000fc60003fc4270 */
[----:B------:R-:W0:Y:S01]  /*5f40*/  MUFU.TANH R195, R195 ;  /* 0x000000c300c37308 */ /* 0x000e220000002400 */
[----:B------:R-:W-:Y:S02]  /*5f50*/  FSEL R186, R186, -INF , P6 ;  /* 0xff800000baba7808 */ /* 0x000fe40003000000 */
[----:B------:R-:W-:-:S04]  /*5f60*/  ISETP.GT.AND P6, PT, R164, 0x41, PT ;  /* 0x00000041a400780c */ /* 0x000fc80003fc4270 */
[----:B-1----:R-:W-:Y:S01]  /*5f70*/  FSEL R187, R187, -INF , P6 ;  /* 0xff800000bbbb7808 */ /* 0x002fe20003000000 */
[----:B------:R-:W1:Y:S01]  /*5f80*/  MUFU.TANH R198, R198 ;  /* 0x000000c600c67308 */ /* 0x000e620000002400 */
[----:B------:R-:W-:-:S04]  /*5f90*/  ISETP.GT.AND P6, PT, R164, 0x48, PT ;  /* 0x00000048a400780c */ /* 0x000fc80003fc4270 */
[----:B---3--:R-:W-:Y:S02]  /*5fa0*/  FSEL R190, R190, -INF , P6 ;  /* 0xff800000bebe7808 */ /* 0x008fe40003000000 */
[C---:B------:R-:W-:Y:S01]  /*5fb0*/  ISETP.GT.AND P6, PT, R164.reuse, 0x49, PT ;  /* 0x00000049a400780c */ /* 0x040fe20003fc4270 */
[----:B------:R-:W3:Y:S03]  /*5fc0*/  MUFU.TANH R199, R199 ;  /* 0x000000c700c77308 */ /* 0x000ee60000002400 */
[----:B----4-:R-:W-:Y:S02]  /*5fd0*/  FSEL R191, R191, -INF , P6 ;  /* 0xff800000bfbf7808 */ /* 0x010fe40003000000 */
[----:B------:R-:W-:-:S03]  /*5fe0*/  ISETP.GT.AND P6, PT, R164, 0x50, PT ;  /* 0x00000050a400780c */ /* 0x000fc60003fc4270 */
[----:B------:R-:W4:Y:S01]  /*5ff0*/  MUFU.TANH R209, R209 ;  /* 0x000000d100d17308 */ /* 0x000f220000002400 */
[----:B--2---:R-:W-:Y:S02]  /*6000*/  FSEL R194, R194, -INF , P6 ;  /* 0xff800000c2c27808 */ /* 0x004fe40003000000 */
[----:B------:R-:W-:-:S04]  /*6010*/  ISETP.GT.AND P6, PT, R164, 0x51, PT ;  /* 0x00000051a400780c */ /* 0x000fc80003fc4270 */
[----:B0-----:R-:W-:Y:S01]  /*6020*/  FSEL R195, R195, -INF , P6 ;  /* 0xff800000c3c37808 */ /* 0x001fe20003000000 */
[----:B------:R-:W0:Y:S01]  /*6030*/  MUFU.TANH R157, R157 ;  /* 0x0000009d009d7308 */ /* 0x000e220000002400 */
[----:B------:R-:W-:-:S04]  /*6040*/  ISETP.GT.AND P6, PT, R164, 0x58, PT ;  /* 0x00000058a400780c */ /* 0x000fc80003fc4270 */
[----:B-1----:R-:W-:Y:S02]  /*6050*/  FSEL R198, R198, -INF , P6 ;  /* 0xff800000c6c67808 */ /* 0x002fe40003000000 */
[----:B------:R-:W-:Y:S01]  /*6060*/  ISETP.GT.AND P6, PT, R164, 0x59, PT ;  /* 0x00000059a400780c */ /* 0x000fe20003fc4270 */
[----:B------:R-:W1:Y:S01]  /*6070*/  MUFU.TANH R161, R161 ;  /* 0x000000a100a17308 */ /* 0x000e620000002400 */
[----:B------:R-:W-:Y:S02]  /*6080*/  FMNMX.FTZ R164, R21, R208, !PT ;  /* 0x000000d015a47209 */ /* 0x000fe40007810000 */
[----:B---3--:R-:W-:Y:S02]  /*6090*/  FSEL R199, R199, -INF , P6 ;  /* 0xff800000c7c77808 */ /* 0x008fe40003000000 */
[----:B------:R-:W-:Y:S02]  /*60a0*/  FMNMX.FTZ R164, R155, R164, !PT ;  /* 0x000000a49ba47209 */ /* 0x000fe40007810000 */
[----:B----4-:R-:W-:Y:S01]  /*60b0*/  FSEL R209, R209, -INF , P2 ;  /* 0xff800000d1d17808 */ /* 0x010fe20001000000 */
[----:B------:R-:W2:Y:S01]  /*60c0*/  MUFU.TANH R169, R169 ;  /* 0x000000a900a97308 */ /* 0x000ea20000002400 */
[----:B------:R-:W-:-:S02]  /*60d0*/  FMNMX.FTZ R164, R158, R164, !PT ;  /* 0x000000a49ea47209 */ /* 0x000fc40007810000 */
[----:B------:R-:W-:Y:S02]  /*60e0*/  ISETP.GT.AND P2, PT, R153, 0x18, PT ;  /* 0x000000189900780c */ /* 0x000fe40003f44270 */
[----:B------:R-:W-:Y:S02]  /*60f0*/  FMNMX.FTZ R164, R159, R164, !PT ;  /* 0x000000a49fa47209 */ /* 0x000fe40007810000 */
[----:B0-----:R-:W-:Y:S01]  /*6100*/  FSEL R177, R157, -INF , P4 ;  /* 0xff8000009db17808 */ /* 0x001fe20002000000 */
[----:B------:R-:W0:Y:S01]  /*6110*/  MUFU.TANH R211, R211 ;  /* 0x000000d300d37308 */ /* 0x000e220000002400 */
[----:B------:R-:W-:Y:S02]  /*6120*/  FMNMX.FTZ R164, R162, R164, !PT ;  /* 0x000000a4a2a47209 */ /* 0x000fe40007810000 */
[----:B------:R-:W-:Y:S02]  /*6130*/  ISETP.GT.AND P4, PT, R153, 0x21, PT ;  /* 0x000000219900780c */ /* 0x000fe40003f84270 */
[----:B------:R-:W-:-:S02]  /*6140*/  FMNMX.FTZ R164, R163, R164, !PT ;  /* 0x000000a4a3a47209 */ /* 0x000fc40007810000 */
[----:B-1----:R-:W-:Y:S01]  /*6150*/  FSEL R181, R161, -INF , P2 ;  /* 0xff800000a1b57808 */ /* 0x002fe20001000000 */
[----:B------:R-:W1:Y:S01]  /*6160*/  MUFU.TANH R154, R154 ;  /* 0x0000009a009a7308 */ /* 0x000e620000002400 */
[----:B------:R-:W-:Y:S02]  /*6170*/  FMNMX.FTZ R164, R166, R164, !PT ;  /* 0x000000a4a6a47209 */ /* 0x000fe40007810000 */
[----:B------:R-:W-:Y:S02]  /*6180*/  ISETP.GT.AND P2, PT, R153, 0x29, PT ;  /* 0x000000299900780c */ /* 0x000fe40003f44270 */
[----:B------:R-:W-:Y:S02]  /*6190*/  FMNMX.FTZ R164, R167, R164, !PT ;  /* 0x000000a4a7a47209 */ /* 0x000fe40007810000 */
[----:B--2---:R-:W-:Y:S01]  /*61a0*/  FSEL R176, R169, -INF , P4 ;  /* 0xff800000a9b07808 */ /* 0x004fe20002000000 */
[----:B------:R-:W2:Y:S01]  /*61b0*/  MUFU.TANH R156, R156 ;  /* 0x0000009c009c7308 */ /* 0x000ea20000002400 */
[----:B------:R-:W-:-:S02]  /*61c0*/  FMNMX.FTZ R164, R170, R164, !PT ;  /* 0x000000a4aaa47209 */ /* 0x000fc40007810000 */
[----:B0-----:R-:W-:Y:S02]  /*61d0*/  FSEL R169, R211, -INF , P2 ;  /* 0xff800000d3a97808 */ /* 0x001fe40001000000 */
[----:B------:R-:W-:Y:S02]  /*61e0*/  FMNMX.FTZ R164, R171, R164, !PT ;  /* 0x000000a4aba47209 */ /* 0x000fe40007810000 */
[----:B------:R-:W-:Y:S01]  /*61f0*/  ISETP.GT.AND P4, PT, R153, 0x38, PT ;  /* 0x000000389900780c */ /* 0x000fe20003f84270 */
[----:B------:R-:W-:Y:S01]  /*6200*/  MUFU.TANH R165, R165 ;  /* 0x000000a500a57308 */ /* 0x000fe20000002400 */
[----:B------:R-:W-:Y:S02]  /*6210*/  FMNMX.FTZ R164, R210, R164, !PT ;  /* 0x000000a4d2a47209 */ /* 0x000fe40007810000 */
[----:B-1----:R-:W-:Y:S02]  /*6220*/  FSEL R185, R154, -INF , P1 ;  /* 0xff8000009ab97808 */ /* 0x002fe40000800000 */
[----:B------:R-:W-:-:S02]  /*6230*/  FMNMX.FTZ R164, R175, R164, !PT ;  /* 0x000000a4afa47209 */ /* 0x000fc40007810000 */
[----:B------:R-:W-:Y:S01]  /*6240*/  ISETP.GT.AND P1, PT, R153, 0x19, PT ;  /* 0x000000199900780c */ /* 0x000fe20003f24270 */
[----:B------:R-:W0:Y:S01]  /*6250*/  MUFU.TANH R168, R168 ;  /* 0x000000a800a87308 */ /* 0x000e220000002400 */
[----:B------:R-:W-:Y:S02]  /*6260*/  FMNMX.FTZ R164, R178, R164, !PT ;  /* 0x000000a4b2a47209 */ /* 0x000fe40007810000 */
[----:B--2---:R-:W-:Y:S02]  /*6270*/  FSEL R154, R156, -INF , P5 ;  /* 0xff8000009c9a7808 */ /* 0x004fe40002800000 */
[----:B------:R-:W-:Y:S02]  /*6280*/  FMNMX.FTZ R164, R179, R164, !PT ;  /* 0x000000a4b3a47209 */ /* 0x000fe40007810000 */
[----:B------:R-:W-:Y:S01]  /*6290*/  ISETP.GT.AND P5, PT, R153, 0x20, PT ;  /* 0x000000209900780c */ /* 0x000fe20003fa4270 */
[----:B------:R-:W1:Y:S01]  /*62a0*/  MUFU.TANH R215, R215 ;  /* 0x000000d700d77308 */ /* 0x000e620000002400 */
[----:B------:R-:W-:-:S02]  /*62b0*/  FMNMX.FTZ R164, R182, R164, !PT ;  /* 0x000000a4b6a47209 */ /* 0x000fc40007810000 */
[----:B------:R-:W-:Y:S02]  /*62c0*/  ISETP.GT.AND P2, PT, R153, 0x40, PT ;  /* 0x000000409900780c */ /* 0x000fe40003f44270 */
[----:B------:R-:W-:-:S03]  /*62d0*/  FMNMX.FTZ R164, R183, R164, !PT ;  /* 0x000000a4b7a47209 */ /* 0x000fc60007810000 */
[----:B------:R-:W2:Y:S01]  /*62e0*/  MUFU.TANH R216, R216 ;  /* 0x000000d800d87308 */ /* 0x000ea20000002400 */
[----:B------:R-:W-:Y:S02]  /*62f0*/  FMNMX.FTZ R164, R186, R164, !PT ;  /* 0x000000a4baa47209 */ /* 0x000fe40007810000 */
[----:B0-----:R-:W-:Y:S02]  /*6300*/  FSEL R172, R168, -INF , P5 ;  /* 0xff800000a8ac7808 */ /* 0x001fe40002800000 */
[----:B------:R-:W-:Y:S02]  /*6310*/  FMNMX.FTZ R164, R187, R164, !PT ;  /* 0x000000a4bba47209 */ /* 0x000fe40007810000 */
[----:B------:R-:W-:Y:S01]  /*6320*/  ISETP.GT.AND P5, PT, R153, 0x31, PT ;  /* 0x000000319900780c */ /* 0x000fe20003fa4270 */
[----:B------:R0:W3:Y:S01]  /*6330*/  MUFU.TANH R217, R180 ;  /* 0x000000b400d97308 */ /* 0x0000e20000002400 */
[----:B------:R-:W-:-:S04]  /*6340*/  FMNMX.FTZ R164, R190, R164, !PT ;  /* 0x000000a4bea47209 */ /* 0x000fc80007810000 */
[----:B------:R-:W-:-:S03]  /*6350*/  FMNMX.FTZ R164, R191, R164, !PT ;  /* 0x000000a4bfa47209 */ /* 0x000fc60007810000 */
[----:B------:R-:W4:Y:S01]  /*6360*/  MUFU.TANH R218, R218 ;  /* 0x000000da00da7308 */ /* 0x000f220000002400 */
[----:B------:R-:W-:Y:S02]  /*6370*/  FMNMX.FTZ R164, R194, R164, !PT ;  /* 0x000000a4c2a47209 */ /* 0x000fe40007810000 */
[----:B0-----:R-:W-:Y:S02]  /*6380*/  FSEL R180, R165, -INF , P1 ;  /* 0xff800000a5b47808 */ /* 0x001fe40000800000 */
[----:B------:R-:W-:Y:S02]  /*6390*/  FMNMX.FTZ R164, R195, R164, !PT ;  /* 0x000000a4c3a47209 */ /* 0x000fe40007810000 */
[----:B------:R-:W-:Y:S01]  /*63a0*/  ISETP.GT.AND P1, PT, R153, 0x30, PT ;  /* 0x000000309900780c */ /* 0x000fe20003f24270 */
[----:B------:R-:W0:Y:S01]  /*63b0*/  MUFU.TANH R219, R219 ;  /* 0x000000db00db7308 */ /* 0x000e220000002400 */
[----:B------:R-:W-:Y:S02]  /*63c0*/  FMNMX.FTZ R164, R198, R164, !PT ;  /* 0x000000a4c6a47209 */ /* 0x000fe40007810000 */
[----:B-1----:R-:W-:-:S02]  /*63d0*/  FSEL R161, R215, -INF , P1 ;  /* 0xff800000d7a17808 */ /* 0x002fc40000800000 */
[----:B------:R-:W-:Y:S01]  /*63e0*/  FMNMX.FTZ R164, R199, R164, !PT ;  /* 0x000000a4c7a47209 */ /* 0x000fe20007810000 */
[----:B------:R-:W1:Y:S01]  /*63f0*/  S2R R215, SR_TID.X ;  /* 0x0000000000d77919 */ /* 0x000e620000002100 */
[----:B------:R-:W-:Y:S01]  /*6400*/  ISETP.GT.AND P1, PT, R153, 0x41, PT ;  /* 0x000000419900780c */ /* 0x000fe20003f24270 */
[----:B------:R-:W5:Y:S01]  /*6410*/  MUFU.TANH R220, R220 ;  /* 0x000000dc00dc7308 */ /* 0x000f620000002400 */
[----:B--2---:R-:W-:Y:S01]  /*6420*/  FSEL R168, R216, -INF , P5 ;  /* 0xff800000d8a87808 */ /* 0x004fe20002800000 */
[----:B------:R-:W2:Y:S01]  /*6430*/  SHFL.BFLY PT, R174, R164, 0x2, 0x1f ;  /* 0x0c401f00a4ae7f89 */ /* 0x000ea200000e0000 */
[----:B---3--:R-:W-:Y:S02]  /*6440*/  FSEL R160, R217, -INF , P4 ;  /* 0xff800000d9a07808 */ /* 0x008fe40002000000 */
[----:B----4-:R-:W-:Y:S02]  /*6450*/  FSEL R165, R218, -INF , P3 ;  /* 0xff800000daa57808 */ /* 0x010fe40001800000 */
[----:B------:R-:W-:Y:S01]  /*6460*/  ISETP.GT.AND P5, PT, R153, 0x49, PT ;  /* 0x000000499900780c */ /* 0x000fe20003fa4270 */
[----:B------:R-:W3:Y:S01]  /*6470*/  MUFU.TANH R192, R192 ;  /* 0x000000c000c07308 */ /* 0x000ee20000002400 */
[----:B0-----:R-:W-:-:S02]  /*6480*/  FSEL R157, R219, -INF , P2 ;  /* 0xff800000db9d7808 */ /* 0x001fc40001000000 */
[C---:B------:R-:W-:Y:S02]  /*6490*/  ISETP.GT.AND P4, PT, R153.reuse, 0x50, PT ;  /* 0x000000509900780c */ /* 0x040fe40003f84270 */
[C---:B------:R-:W-:Y:S02]  /*64a0*/  ISETP.GT.AND P3, PT, R153.reuse, 0x51, PT ;  /* 0x000000519900780c */ /* 0x040fe40003f64270 */
[C---:B------:R-:W-:Y:S02]  /*64b0*/  ISETP.GT.AND P2, PT, R153.reuse, 0x58, PT ;  /* 0x000000589900780c */ /* 0x040fe40003f44270 */
[----:B-----5:R-:W-:Y:S02]  /*64c0*/  FSEL R156, R220, -INF , P1 ;  /* 0xff800000dc9c7808 */ /* 0x020fe40000800000 */
[----:B------:R-:W-:Y:S02]  /*64d0*/  ISETP.GT.AND P1, PT, R153, 0x59, PT ;  /* 0x000000599900780c */ /* 0x000fe40003f24270 */
[----:B---3--:R-:W-:-:S02]  /*64e0*/  FSEL R192, R192, -INF , P4 ;  /* 0xff800000c0c07808 */ /* 0x008fc40002000000 */
[----:B--2---:R-:W-:Y:S02]  /*64f0*/  FMNMX.FTZ R164, R164, R174, !PT ;  /* 0x000000aea4a47209 */ /* 0x004fe40007810000 */
[----:B-1----:R-:W-:-:S03]  /*6500*/  SHF.R.U32.HI R215, RZ, 0x7, R215 ;  /* 0x00000007ffd77819 */ /* 0x002fc600000116d7 */
[----:B------:R-:W0:Y:S02]  /*6510*/  SHFL.BFLY PT, R174, R164, 0x1, 0x1f ;  /* 0x0c201f00a4ae7f89 */ /* 0x000e2400000e0000 */
[----:B0-----:R-:W-:-:S04]  /*6520*/  FMNMX.FTZ R164, R164, R174, !PT ;  /* 0x000000aea4a47209 */ /* 0x001fc80007810000 */
[C---:B------:R-:W-:Y:S01]  /*6530*/  FSETP.NEU.FTZ.AND P6, PT, R164.reuse, -INF , PT ;  /* 0xff800000a400780b */ /* 0x040fe20003fdd000 */
[----:B------:R-:W-:-:S03]  /*6540*/  FMUL.FTZ R211, R164, UR5 ;  /* 0x00000005a4d37c20 */ /* 0x000fc60008410000 */
[----:B------:R-:W-:Y:S02]  /*6550*/  FSEL R174, R164, RZ, P6 ;  /* 0x000000ffa4ae7208 */ /* 0x000fe40003000000 */
[----:B------:R-:W-:Y:S02]  /*6560*/  FSEL R211, R211, RZ, P6 ;  /* 0x000000ffd3d37208 */ /* 0x000fe40003000000 */
[----:B------:R-:W-:Y:S01]  /*6570*/  ISETP.GT.AND P6, PT, R153, 0x48, PT ;  /* 0x000000489900780c */ /* 0x000fe20003fc4270 */
[----:B------:R-:W-:Y:S02]  /*6580*/  FADD.FTZ R208, -R174, R208 ;  /* 0x000000d0aed07221 */ /* 0x000fe40000010100 */
[--C-:B------:R-:W-:Y:S01]  /*6590*/  FFMA.FTZ R21, R21, UR5, -R211.reuse ;  /* 0x0000000515157c23 */ /* 0x100fe200080108d3 */
[--C-:B------:R-:W-:Y:S01]  /*65a0*/  FFMA.FTZ R155, R155, UR5, -R211.reuse ;  /* 0x000000059b9b7c23 */ /* 0x100fe200080108d3 */
[----:B------:R-:W-:Y:S01]  /*65b0*/  FMUL.FTZ R208, R208, UR5 ;  /* 0x00000005d0d07c20 */ /* 0x000fe20008410000 */
[----:B------:R0:W1:Y:S01]  /*65c0*/  MUFU.TANH R174, R188 ;  /* 0x000000bc00ae7308 */ /* 0x0000620000002400 */
        /* <DEDUP_REMOVED lines=8> */
[----:B0-----:R-:W-:Y:S01]  /*6650*/  FMUL.FTZ R188, R196, UR10 ;  /* 0x0000000ac4bc7c20 */ /* 0x001fe20008410000 */
[--C-:B------:R-:W-:Y:S01]  /*6660*/  FFMA.FTZ R171, R171, UR5, -R211.reuse ;  /* 0x00000005abab7c23 */ /* 0x100fe200080108d3 */
[--C-:B------:R-:W-:Y:S01]  /*6670*/  FFMA.FTZ R210, R210, UR5, -R211.reuse ;  /* 0x00000005d2d27c23 */ /* 0x100fe200080108d3 */
[--C-:B------:R-:W-:Y:S01]  /*6680*/  FFMA.FTZ R175, R175, UR5, -R211.reuse ;  /* 0x00000005afaf7c23 */ /* 0x100fe200080108d3 */
[--C-:B------:R-:W-:Y:S01]  /*6690*/  FFMA.FTZ R178, R178, UR5, -R211.reuse ;  /* 0x00000005b2b27c23 */ /* 0x100fe200080108d3 */
[--C-:B------:R-:W-:Y:S01]  /*66a0*/  FFMA.FTZ R179, R179, UR5, -R211.reuse ;  /* 0x00000005b3b37c23 */ /* 0x100fe200080108d3 */
[--C-:B------:R-:W-:Y:S01]  /*66b0*/  FFMA.FTZ R182, R182, UR5, -R211.reuse ;  /* 0x00000005b6b67c23 */ /* 0x100fe200080108d3 */
[----:B------:R-:W0:Y:S01]  /*66c0*/  MUFU.EX2 R208, R208 ;  /* 0x000000d000d07308 */ /* 0x000e220000000800 */
[----:B-1----:R-:W-:Y:S01]  /*66d0*/  FSEL R174, R174, -INF , P6 ;  /* 0xff800000aeae7808 */ /* 0x002fe20003000000 */
[--C-:B------:R-:W-:Y:S01]  /*66e0*/  FFMA.FTZ R183, R183, UR5, -R211.reuse ;  /* 0x00000005b7b77c23 */ /* 0x100fe200080108d3 */
[--C-:B------:R-:W-:Y:S01]  /*66f0*/  FFMA.FTZ R186, R186, UR5, -R211.reuse ;  /* 0x00000005baba7c23 */ /* 0x100fe200080108d3 */
[--C-:B------:R-:W-:Y:S01]  /*6700*/  FFMA.FTZ R187, R187, UR5, -R211.reuse ;  /* 0x00000005bbbb7c23 */ /* 0x100fe200080108d3 */
[--C-:B------:R-:W-:Y:S01]  /*6710*/  FFMA.FTZ R190, R190, UR5, -R211.reuse ;  /* 0x00000005bebe7c23 */ /* 0x100fe200080108d3 */
[--C-:B------:R-:W-:Y:S01]  /*6720*/  FFMA.FTZ R191, R191, UR5, -R211.reuse ;  /* 0x00000005bfbf7c23 */ /* 0x100fe200080108d3 */
[--C-:B------:R-:W-:Y:S01]  /*6730*/  FFMA.FTZ R194, R194, UR5, -R211.reuse ;  /* 0x00000005c2c27c23 */ /* 0x100fe200080108d3 */
[----:B------:R0:W1:Y:S01]  /*6740*/  MUFU.EX2 R153, R155 ;  /* 0x0000009b00997308 */ /* 0x0000620000000800 */
[--C-:B------:R-:W-:Y:S01]  /*6750*/  FFMA.FTZ R195, R195, UR5, -R211.reuse ;  /* 0x00000005c3c37c23 */ /* 0x100fe200080108d3 */
[--C-:B------:R-:W-:Y:S01]  /*6760*/  FFMA.FTZ R198, R198, UR5, -R211.reuse ;  /* 0x00000005c6c67c23 */ /* 0x100fe200080108d3 */
[----:B------:R-:W-:-:S05]  /*6770*/  FFMA.FTZ R199, R199, UR5, -R211 ;  /* 0x00000005c7c77c23 */ /* 0x000fca00080108d3 */
[----:B------:R-:W2:Y:S01]  /*6780*/  MUFU.TANH R188, R188 ;  /* 0x000000bc00bc7308 */ /* 0x000ea20000002400 */
[----:B0-----:R-:W-:Y:S01]  /*6790*/  FFMA.FTZ R155, R208, R3, R21 ;  /* 0x00000003d09b7223 */ /* 0x001fe20000010015 */
[----:B------:R-:W-:Y:S01]  /*67a0*/  FMNMX.FTZ R3, R152, R207, !PT ;  /* 0x000000cf98037209 */ /* 0x000fe20007810000 */
[-C--:B------:R-:W-:Y:S01]  /*67b0*/  FMUL.FTZ R26, R26, R208.reuse ;  /* 0x000000d01a1a7220 */ /* 0x080fe20000410000 */
[-C--:B------:R-:W-:Y:S01]  /*67c0*/  FMUL.FTZ R27, R27, R208.reuse ;  /* 0x000000d01b1b7220 */ /* 0x080fe20000410000 */
[-C--:B------:R-:W-:Y:S01]  /*67d0*/  FMUL.FTZ R30, R30, R208.reuse ;  /* 0x000000d01e1e7220 */ /* 0x080fe20000410000 */
[----:B------:R-:W-:Y:S01]  /*67e0*/  FMNMX.FTZ R3, R209, R3, !PT ;  /* 0x00000003d1037209 */ /* 0x000fe20007810000 */
[-C--:B------:R-:W-:Y:S01]  /*67f0*/  FMUL.FTZ R31, R31, R208.reuse ;  /* 0x000000d01f1f7220 */ /* 0x080fe20000410000 */
[----:B------:R-:W-:Y:S01]  /*6800*/  MUFU.EX2 R158, R158 ;  /* 0x0000009e009e7308 */ /* 0x000fe20000000800 */
[----:B-1----:R-:W-:Y:S01]  /*6810*/  FADD.FTZ R155, R153, R155 ;  /* 0x0000009b999b7221 */ /* 0x002fe20000010000 */
[----:B------:R-:W-:Y:S01]  /*6820*/  FMNMX.FTZ R3, R185, R3, !PT ;  /* 0x00000003b9037209 */ /* 0x000fe20007810000 */
[-C--:B------:R-:W-:Y:S01]  /*6830*/  FMUL.FTZ R34, R34, R208.reuse ;  /* 0x000000d022227220 */ /* 0x080fe20000410000 */
[----:B------:R-:W-:Y:S01]  /*6840*/  F2FP.F16.F32.PACK_AB R153, R153, R21 ;  /* 0x000000159999723e */ /* 0x000fe200000000ff */
[-C--:B------:R-:W-:Y:S01]  /*6850*/  FMUL.FTZ R35, R35, R208.reuse ;  /* 0x000000d023237220 */ /* 0x080fe20000410000 */
[----:B------:R-:W-:Y:S01]  /*6860*/  FMNMX.FTZ R3, R154, R3, !PT ;  /* 0x000000039a037209 */ /* 0x000fe20007810000 */
        /* <DEDUP_REMOVED lines=26> */
[----:B------:R0:W1:Y:S01]  /*6a10*/  MUFU.TANH R3, R189 ;  /* 0x000000bd00037308 */ /* 0x0000620000002400 */
        /* <DEDUP_REMOVED lines=8> */
[----:B0-----:R-:W-:Y:S01]  /*6aa0*/  FMUL.FTZ R189, R193, UR10 ;  /* 0x0000000ac1bd7c20 */ /* 0x001fe20008410000 */
[----:B------:R-:W-:Y:S01]  /*6ab0*/  FMNMX.FTZ R21, R161, R21, !PT ;  /* 0x00000015a1157209 */ /* 0x000fe20007810000 */
[----:B------:R-:W-:Y:S01]  /*6ac0*/  FMUL.FTZ R193, R197, UR10 ;  /* 0x0000000ac5c17c20 */ /* 0x000fe20008410000 */
[----:B------:R-:W-:Y:S01]  /*6ad0*/  UIADD3 UR10, UR4, 0x32440, URZ ;  /* 0x00032440040a7890 */ /* 0x000fe2000fffe03f */
[-C--:B------:R-:W-:Y:S01]  /*6ae0*/  FMUL.FTZ R86, R86, R208.reuse ;  /* 0x000000d056567220 */ /* 0x080fe20000410000 */
[----:B------:R-:W-:Y:S01]  /*6af0*/  FMNMX.FTZ R21, R168, R21, !PT ;  /* 0x00000015a8157209 */ /* 0x000fe20007810000 */
[----:B------:R-:W0:Y:S01]  /*6b00*/  MUFU.TANH R189, R189 ;  /* 0x000000bd00bd7308 */ /* 0x000e220000002400 */
[----:B------:R-:W-:Y:S01]  /*6b10*/  UPRMT UR10, UR55, 0x654, UR10 ;  /* 0x00000654370a7896 */ /* 0x000fe2000800000a */
[----:B-1----:R-:W-:Y:S01]  /*6b20*/  FSEL R3, R3, -INF , P5 ;  /* 0xff80000003037808 */ /* 0x002fe20002800000 */
[-C--:B------:R-:W-:Y:S01]  /*6b30*/  FMUL.FTZ R87, R87, R208.reuse ;  /* 0x000000d057577220 */ /* 0x080fe20000410000 */
[----:B------:R-:W-:Y:S01]  /*6b40*/  FMNMX.FTZ R21, R160, R21, !PT ;  /* 0x00000015a0157209 */ /* 0x000fe20007810000 */
[-C--:B------:R-:W-:Y:S01]  /*6b50*/  FMUL.FTZ R90, R90, R208.reuse ;  /* 0x000000d05a5a7220 */ /* 0x080fe20000410000 */
[-C--:B------:R-:W-:Y:S01]  /*6b60*/  FMUL.FTZ R91, R91, R208.reuse ;  /* 0x000000d05b5b7220 */ /* 0x080fe20000410000 */
[-C--:B------:R-:W-:Y:S01]  /*6b70*/  FMUL.FTZ R94, R94, R208.reuse ;  /* 0x000000d05e5e7220 */ /* 0x080fe20000410000 */
[----:B------:R-:W-:Y:S01]  /*6b80*/  FMNMX.FTZ R21, R165, R21, !PT ;  /* 0x00000015a5157209 */ /* 0x000fe20007810000 */
[----:B------:R-:W1:Y:S01]  /*6b90*/  MUFU.TANH R193, R193 ;  /* 0x000000c100c17308 */ /* 0x000e620000002400 */
[----:B------:R-:W-:Y:S01]  /*6ba0*/  SYNCS.ARRIVE.TRANS64.RED.A1T0 RZ, [UR10], RZ ;  /* 0x000000ffffff79a7 */ /* 0x000fe2000810040a */
[-C--:B------:R-:W-:Y:S01]  /*6bb0*/  FMUL.FTZ R95, R95, R208.reuse ;  /* 0x000000d05f5f7220 */ /* 0x080fe20000410000 */
[----:B------:R-:W-:Y:S01]  /*6bc0*/  FMNMX.FTZ R21, R157, R21, !PT ;  /* 0x000000159d157209 */ /* 0x000fe20007810000 */
[-C--:B------:R-:W-:Y:S01]  /*6bd0*/  FMUL.FTZ R98, R98, R208.reuse ;  /* 0x000000d062627220 */ /* 0x080fe20000410000 */
[-C--:B------:R-:W-:Y:S01]  /*6be0*/  FMUL.FTZ R99, R99, R208.reuse ;  /* 0x000000d063637220 */ /* 0x080fe20000410000 */
[-C--:B------:R-:W-:Y:S01]  /*6bf0*/  FMUL.FTZ R102, R102, R208.reuse ;  /* 0x000000d066667220 */ /* 0x080fe20000410000 */
[----:B------:R-:W-:Y:S01]  /*6c00*/  FMNMX.FTZ R21, R156, R21, !PT ;  /* 0x000000159c157209 */ /* 0x000fe20007810000 */
[-C--:B------:R-:W-:Y:S01]  /*6c10*/  FMUL.FTZ R103, R103, R208.reuse ;  /* 0x000000d067677220 */ /* 0x080fe20000410000 */
[----:B0-----:R-:W-:Y:S01]  /*6c20*/  FSEL R189, R189, -INF , P3 ;  /* 0xff800000bdbd7808 */ /* 0x001fe20001800000 */
[-C--:B------:R-:W-:Y:S01]  /*6c30*/  FMUL.FTZ R106, R106, R208.reuse ;  /* 0x000000d06a6a7220 */ /* 0x080fe20000410000 */
[----:B------:R-:W-:Y:S01]  /*6c40*/  FMNMX.FTZ R21, R174, R21, !PT ;  /* 0x00000015ae157209 */ /* 0x000fe20007810000 */
[-C--:B------:R-:W-:Y:S01]  /*6c50*/  FMUL.FTZ R107, R107, R208.reuse ;  /* 0x000000d06b6b7220 */ /* 0x080fe20000410000 */
[-C--:B------:R-:W-:Y:S01]  /*6c60*/  FMUL.FTZ R110, R110, R208.reuse ;  /* 0x000000d06e6e7220 */ /* 0x080fe20000410000 */
[-C--:B------:R-:W-:Y:S01]  /*6c70*/  FMUL.FTZ R111, R111, R208.reuse ;  /* 0x000000d06f6f7220 */ /* 0x080fe20000410000 */
[----:B------:R-:W-:Y:S01]  /*6c80*/  FMNMX.FTZ R21, R3, R21, !PT ;  /* 0x0000001503157209 */ /* 0x000fe20007810000 */
[-C--:B------:R-:W-:Y:S01]  /*6c90*/  FMUL.FTZ R114, R114, R208.reuse ;  /* 0x000000d072727220 */ /* 0x080fe20000410000 */
[----:B-1----:R-:W-:Y:S01]  /*6ca0*/  FSEL R193, R193, -INF , P1 ;  /* 0xff800000c1c17808 */ /* 0x002fe20000800000 */
        /* <DEDUP_REMOVED lines=23> */
[----:B------:R-:W-:Y:S01]  /*6e20*/  FMUL.FTZ R151, R151, R208 ;  /* 0x000000d097977220 */ /* 0x000fe20000410000 */
[----:B------:R-:W-:Y:S01]  /*6e30*/  UMOV UR10, UR6 ;  /* 0x00000006000a7c82 */ /* 0x000fe20008000000 */
[----:B------:R-:W-:Y:S08]  /*6e40*/  MUFU.EX2 R163, R163 ;  /* 0x000000a300a37308 */ /* 0x000ff00000000800 */
        /* <DEDUP_REMOVED lines=9> */
[C---:B------:R-:W-:Y:S01]  /*6ee0*/  FSETP.NEU.FTZ.AND P1, PT, R21.reuse, -INF , PT ;  /* 0xff8000001500780b */ /* 0x040fe20003f3d000 */
[----:B------:R-:W-:-:S03]  /*6ef0*/  FMUL.FTZ R196, R21, UR5 ;  /* 0x0000000515c47c20 */ /* 0x000fc60008410000 */
[----:B------:R-:W-:Y:S02]  /*6f00*/  FSEL R197, R21, RZ, P1 ;  /* 0x000000ff15c57208 */ /* 0x000fe40000800000 */
[----:B------:R-:W-:Y:S01]  /*6f10*/  FSEL R196, R196, RZ, P1 ;  /* 0x000000ffc4c47208 */ /* 0x000fe20000800000 */
[----:B------:R-:W-:Y:S02]  /*6f20*/  MUFU.EX2 R182, R182 ;  /* 0x000000b600b67308 */ /* 0x000fe40000000800 */
[----:B------:R-:W-:Y:S02]  /*6f30*/  FADD.FTZ R197, -R197, R207 ;  /* 0x000000cfc5c57221 */ /* 0x000fe40000010100 */
[--C-:B------:R-:W-:Y:S01]  /*6f40*/  FFMA.FTZ R152, R152, UR5, -R196.reuse ;  /* 0x0000000598987c23 */ /* 0x100fe200080108c4 */
[--C-:B------:R-:W-:Y:S01]  /*6f50*/  FFMA.FTZ R207, R209, UR5, -R196.reuse ;  /* 0x00000005d1cf7c23 */ /* 0x100fe200080108c4 */
[----:B------:R-:W-:Y:S01]  /*6f60*/  FMUL.FTZ R197, R197, UR5 ;  /* 0x00000005c5c57c20 */ /* 0x000fe20008410000 */
        /* <DEDUP_REMOVED lines=8> */
[----:B------:R-:W-:-:S02]  /*6ff0*/  FFMA.FTZ R193, R193, UR5, -R196 ;  /* 0x00000005c1c17c23 */ /* 0x000fc400080108c4 */
[----:B------:R-:W-:Y:S08]  /*7000*/  MUFU.EX2 R152, R152 ;  /* 0x0000009800987308 */ /* 0x000ff00000000800 */
[----:B------:R-:W0:Y:S08]  /*7010*/  MUFU.EX2 R197, R197 ;  /* 0x000000c500c57308 */ /* 0x000e300000000800 */
[----:B------:R-:W1:Y:S08]  /*7020*/  MUFU.EX2 R207, R207 ;  /* 0x000000cf00cf7308 */ /* 0x000e700000000800 */
[----:B------:R-:W-:Y:S01]  /*7030*/  MUFU.EX2 R185, R185 ;  /* 0x000000b900b97308 */ /* 0x000fe20000000800 */
[----:B0-----:R-:W-:Y:S01]  /*7040*/  FFMA.FTZ R2, R197, R2, R152 ;  /* 0x00000002c5027223 */ /* 0x001fe20000010098 */
        /* <DEDUP_REMOVED lines=64> */
[----:B------:R-:W-:Y:S01]  /*7450*/  FFMA.FTZ R197, R154, UR5, -R196 ;  /* 0x000000059ac57c23 */ /* 0x000fe200080108c4 */
[----:B------:R-:W-:Y:S01]  /*7460*/  IADD3 R154, R215, 0x8, RZ ;  /* 0x00000008d79a7810 */ /* 0x000fe20007ffe0ff */
[C---:B-1----:R-:W-:Y:S01]  /*7470*/  FADD.FTZ R2, R207.reuse, R2 ;  /* 0x00000002cf027221 */ /* 0x042fe20000010000 */
[----:B------:R-:W-:Y:S01]  /*7480*/  F2FP.F16.F32.PACK_AB R152, R207, R152 ;  /* 0x00000098cf98723e */ /* 0x000fe200000000ff */
[----:B------:R-:W-:Y:S01]  /*7490*/  FADD.FTZ R207, R158, R155 ;  /* 0x0000009b9ecf7221 */ /* 0x000fe20000010000 */
[----:B------:R-:W-:Y:S01]  /*74a0*/  F2FP.F16.F32.PACK_AB R155, R159, R158 ;  /* 0x0000009e9f9b723e */ /* 0x000fe200000000ff */
[----:B------:R-:W0:Y:S01]  /*74b0*/  MUFU.EX2 R197, R197 ;  /* 0x000000c500c57308 */ /* 0x000e220000000800 */
[----:B------:R0:W-:Y:S01]  /*74c0*/  BAR.SYNC.DEFER_BLOCKING R154, 0x100 ;  /* 0x0004009a0000751d */ /* 0x0001e20000010000 */
[----:B------:R-:W-:Y:S01]  /*74d0*/  FFMA.FTZ R158, R177, UR5, -R196 ;  /* 0x00000005b19e7c23 */ /* 0x000fe200080108c4 */
[----:B------:R-:W-:-:S05]  /*74e0*/  FADD.FTZ R207, R159, R207 ;  /* 0x000000cf9fcf7221 */ /* 0x000fca0000010000 */
[----:B------:R-:W1:Y:S08]  /*74f0*/  MUFU.EX2 R158, R158 ;  /* 0x0000009e009e7308 */ /* 0x000e700000000800 */
[----:B------:R2:W-:Y:S01]  /*7500*/  MUFU.EX2 R177, R170 ;  /* 0x000000aa00b17308 */ /* 0x0005e20000000800 */
[----:B0-----:R-:W-:Y:S01]  /*7510*/  F2FP.F16.F32.PACK_AB R154, R197, R185 ;  /* 0x000000b9c59a723e */ /* 0x001fe200000000ff */
[----:B------:R-:W-:Y:S01]  /*7520*/  FADD.FTZ R185, R185, R2 ;  /* 0x00000002b9b97221 */ /* 0x000fe20000010000 */
[--C-:B------:R-:W-:Y:S01]  /*7530*/  FFMA.FTZ R2, R180, UR5, -R196.reuse ;  /* 0x00000005b4027c23 */ /* 0x100fe200080108c4 */
[--C-:B------:R-:W-:Y:S01]  /*7540*/  FFMA.FTZ R180, R172, UR5, -R196.reuse ;  /* 0x00000005acb47c23 */ /* 0x100fe200080108c4 */
[----:B------:R-:W-:Y:S01]  /*7550*/  FFMA.FTZ R172, R173, UR5, -R196 ;  /* 0x00000005adac7c23 */ /* 0x000fe200080108c4 */
[----:B------:R-:W-:-:S02]  /*7560*/  FADD.FTZ R197, R197, R185 ;  /* 0x000000b9c5c57221 */ /* 0x000fc40000010000 */
[----:B------:R-:W-:Y:S01]  /*7570*/  MUFU.EX2 R161, R161 ;  /* 0x000000a100a17308 */ /* 0x000fe20000000800 */
[----:B------:R-:W-:Y:S01]  /*7580*/  WARPGROUP.ARRIVE ;  /* 0x00000000000079c5 */ /* 0x000fe20000000000 */
[----:B--2---:R-:W-:Y:S01]  /*7590*/  FFMA.FTZ R170, R176, UR5, -R196 ;  /* 0x00000005b0aa7c23 */ /* 0x004fe200080108c4 */
[----:B-1----:R-:W-:-:S04]  /*75a0*/  FADD.FTZ R197, R158, R197 ;  /* 0x000000c59ec57221 */ /* 0x002fc80000010000 */
[----:B------:R-:W-:Y:S01]  /*75b0*/  HGMMA.64x256x16.F32 R24, R152, gdesc[UR8].tnspB, R24, gsb0 ;  /* 0x43e0000898187df0 */ /* 0x000fe20008000818 */
[----:B------:R-:W-:Y:S01]  /*75c0*/  MUFU.EX2 R2, R2 ;  /* 0x0000000200027308 */ /* 0x000fe20000000800 */
[----:B------:R-:W-:Y:S01]  /*75d0*/  UIADD3 UR10, UR6, 0x80, URZ ;  /* 0x00000080060a7890 */ /* 0x000fe2000fffe03f */
[----:B------:R-:W-:-:S06]  /*75e0*/  UMOV UR11, 0x40000040 ;  /* 0x40000040000b7882 */ /* 0x000fcc0000000000 */
        /* <DEDUP_REMOVED lines=18> */
[----:B------:R0:W1:Y:S08]  /*7710*/  MUFU.EX2 R153, R162 ;  /* 0x000000a200997308 */ /* 0x0000700000000800 */
[----:B------:R2:W3:Y:S01]  /*7720*/  MUFU.EX2 R155, R166 ;  /* 0x000000a6009b7308 */ /* 0x0004e20000000800 */
[----:B0-----:R-:W-:-:S07]  /*7730*/  FFMA.FTZ R162, R184, UR5, -R196 ;  /* 0x00000005b8a27c23 */ /* 0x001fce00080108c4 */
[----:B------:R-:W0:Y:S01]  /*7740*/  MUFU.EX2 R162, R162 ;  /* 0x000000a200a27308 */ /* 0x000e220000000800 */
[----:B--2---:R-:W-:Y:S01]  /*7750*/  FFMA.FTZ R166, R181, UR5, -R196 ;  /* 0x00000005b5a67c23 */ /* 0x004fe200080108c4 */
[----:B-1----:R-:W-:Y:S01]  /*7760*/  FADD.FTZ R159, R153, R207 ;  /* 0x000000cf999f7221 */ /* 0x002fe20000010000 */
[----:B------:R-:W-:-:S03]  /*7770*/  F2FP.F16.F32.PACK_AB R153, R163, R153 ;  /* 0x00000099a399723e */ /* 0x000fc600000000ff */
[----:B------:R-:W-:Y:S01]  /*7780*/  FADD.FTZ R159, R163, R159 ;  /* 0x0000009fa39f7221 */ /* 0x000fe20000010000 */
[----:B------:R-:W-:Y:S01]  /*7790*/  FFMA.FTZ R163, R169, UR5, -R196 ;  /* 0x00000005a9a37c23 */ /* 0x000fe200080108c4 */
[----:B------:R-:W1:Y:S02]  /*77a0*/  MUFU.EX2 R166, R166 ;  /* 0x000000a600a67308 */ /* 0x000e640000000800 */
[----:B---3--:R-:W-:Y:S01]  /*77b0*/  FADD.FTZ R159, R155, R159 ;  /* 0x0000009f9b9f7221 */ /* 0x008fe20000010000 */
[----:B------:R-:W-:-:S03]  /*77c0*/  F2FP.F16.F32.PACK_AB R155, R167, R155 ;  /* 0x0000009ba79b723e */ /* 0x000fc600000000ff */
[----:B------:R-:W-:Y:S01]  /*77d0*/  FADD.FTZ R167, R167, R159 ;  /* 0x0000009fa7a77221 */ /* 0x000fe20000010000 */
[--C-:B------:R-:W-:Y:S01]  /*77e0*/  FFMA.FTZ R159, R160, UR5, -R196.reuse ;  /* 0x00000005a09f7c23 */ /* 0x100fe200080108c4 */
[----:B------:R-:W2:Y:S01]  /*77f0*/  MUFU.EX2 R163, R163 ;  /* 0x000000a300a37308 */ /* 0x000ea20000000800 */
[----:B0-----:R-:W-:Y:S01]  /*7800*/  F2FP.F16.F32.PACK_AB R152, R162, R158 ;  /* 0x0000009ea298723e */ /* 0x001fe200000000ff */
[--C-:B------:R-:W-:Y:S01]  /*7810*/  FFMA.FTZ R158, R168, UR5, -R196.reuse ;  /* 0x00000005a89e7c23 */ /* 0x100fe200080108c4 */
[----:B------:R-:W-:Y:S01]  /*7820*/  FFMA.FTZ R160, R165, UR5, -R196 ;  /* 0x00000005a5a07c23 */ /* 0x000fe200080108c4 */
[----:B------:R-:W-:Y:S01]  /*7830*/  FADD.FTZ R197, R162, R197 ;  /* 0x000000c5a2c57221 */ /* 0x000fe20000010000 */
[----:B------:R-:W-:-:S03]  /*7840*/  FADD.FTZ R167, R177, R167 ;  /* 0x000000a7b1a77221 */ /* 0x000fc60000010000 */
[----:B------:R-:W0:Y:S01]  /*7850*/  MUFU.EX2 R158, R158 ;  /* 0x0000009e009e7308 */ /* 0x000e220000000800 */
[----:B-1----:R-:W-:Y:S01]  /*7860*/  F2FP.F16.F32.PACK_AB R154, R2, R166 ;  /* 0x000000a6029a723e */ /* 0x002fe200000000ff */
[----:B------:R-:W-:-:S03]  /*7870*/  FADD.FTZ R166, R166, R197 ;  /* 0x000000c5a6a67221 */ /* 0x000fc60000010000 */
[----:B------:R-:W-:Y:S01]  /*7880*/  WARPGROUP.ARRIVE ;  /* 0x00000000000079c5 */ /* 0x000fe20000000000 */
[----:B------:R-:W-:Y:S01]  /*7890*/  FADD.FTZ R166, R2, R166 ;  /* 0x000000a602a67221 */ /* 0x000fe20000010000 */
[--C-:B------:R-:W-:Y:S01]  /*78a0*/  FFMA.FTZ R2, R157, UR5, -R196.reuse ;  /* 0x000000059d027c23 */ /* 0x100fe200080108c4 */
[----:B------:R-:W-:Y:S01]  /*78b0*/  MUFU.EX2 R159, R159 ;  /* 0x0000009f009f7308 */ /* 0x000fe20000000800 */
[----:B------:R-:W-:Y:S02]  /*78c0*/  FFMA.FTZ R157, R174, UR5, -R196 ;  /* 0x00000005ae9d7c23 */ /* 0x000fe400080108c4 */
[----:B------:R-:W-:Y:S01]  /*78d0*/  HGMMA.64x256x16.F32 R24, R152, gdesc[UR8].tnspB, R24, gsb0 ;  /* 0x43e0000898187df0 */ /* 0x000fe20008000818 */
[----:B------:R-:W-:Y:S01]  /*78e0*/  UIADD3 UR10, UR6, 0x100, URZ ;  /* 0x00000100060a7890 */ /* 0x000fe2000fffe03f */
[----:B------:R-:W-:-:S03]  /*78f0*/  UMOV UR11, 0x40000040 ;  /* 0x40000040000b7882 */ /* 0x000fc60000000000 */
[----:B------:R-:W1:Y:S08]  /*7900*/  MUFU.EX2 R160, R160 ;  /* 0x000000a000a07308 */ /* 0x000e700000000800 */
[----:B------:R-:W3:Y:S08]  /*7910*/  MUFU.EX2 R2, R2 ;  /* 0x0000000200027308 */ /* 0x000ef00000000800 */
[----:B------:R-:W4:Y:S01]  /*7920*/  MUFU.EX2 R157, R157 ;  /* 0x0000009d009d7308 */ /* 0x000f220000000800 */
[----:B------:R-:W-:-:S02]  /*7930*/  WARPGROUP.DEPBAR.LE gsb0, 0x0 ;  /* 0x00008000000079c5 */ /* 0x000fc40000010000 */
[----:B------:R-:W-:Y:S01]  /*7940*/  F2FP.F16.F32.PACK_AB R152, R170, R180 ;  /* 0x000000b4aa98723e */ /* 0x000fe200000000ff */
[----:B------:R-:W-:Y:S01]  /*7950*/  FADD.FTZ R180, R180, R166 ;  /* 0x000000a6b4b47221 */ /* 0x000fe20000010000 */
[C---:B------:R-:W-:Y:S01]  /*7960*/  F2FP.F16.F32.PACK_AB R153, R171.reuse, R177 ;  /* 0x000000b1ab99723e */ /* 0x040fe200000000ff */
[----:B------:R-:W-:Y:S01]  /*7970*/  FADD.FTZ R171, R171, R167 ;  /* 0x000000a7abab7221 */ /* 0x000fe20000010000 */
[----:B--2---:R-:W-:Y:S01]  /*7980*/  F2FP.F16.F32.PACK_AB R154, R163, R172 ;  /* 0x000000aca39a723e */ /* 0x004fe200000000ff */
[----:B------:R-:W-:Y:S01]  /*7990*/  FADD.FTZ R180, R170, R180 ;  /* 0x000000b4aab47221 */ /* 0x000fe20000010000 */
[C---:B------:R-:W-:Y:S01]  /*79a0*/  F2FP.F16.F32.PACK_AB R155, R175.reuse, R210 ;  /* 0x000000d2af9b723e */ /* 0x040fe200000000ff */
[----:B------:R-:W-:Y:S02]  /*79b0*/  FADD.FTZ R171, R210, R171 ;  /* 0x000000abd2ab7221 */ /* 0x000fe40000010000 */
[----:B------:R-:W-:Y:S01]  /*79c0*/  FADD.FTZ R180, R172, R180 ;  /* 0x000000b4acb47221 */ /* 0x000fe20000010000 */
[----:B------:R-:W-:Y:S01]  /*79d0*/  WARPGROUP.ARRIVE ;  /* 0x00000000000079c5 */ /* 0x000fe20000000000 */
[----:B------:R-:W-:-:S02]  /*79e0*/  FADD.FTZ R171, R175, R171 ;  /* 0x000000abafab7221 */ /* 0x000fc40000010000 */
[----:B------:R-:W-:-:S03]  /*79f0*/  FADD.FTZ R180, R163, R180 ;  /* 0x000000b4a3b47221 */ /* 0x000fc60000010000 */
        /* <DEDUP_REMOVED lines=19> */
[----:B---3--:R-:W-:Y:S01]  /*7b30*/  FADD.FTZ R161, R2, R161 ;  /* 0x000000a102a17221 */ /* 0x008fe20000010000 */
[----:B------:R-:W-:Y:S01]  /*7b40*/  UMOV UR11, 0x40000040 ;  /* 0x40000040000b7882 */ /* 0x000fe20000000000 */
[----:B------:R-:W-:Y:S02]  /*7b50*/  FADD.FTZ R178, R186, R178 ;  /* 0x000000b2bab27221 */ /* 0x000fe40000010000 */
[----:B------:R-:W-:Y:S02]  /*7b60*/  FADD.FTZ R161, R156, R161 ;  /* 0x000000a19ca17221 */ /* 0x000fe40000010000 */
[----:B------:R-:W-:Y:S02]  /*7b70*/  FADD.FTZ R178, R187, R178 ;  /* 0x000000b2bbb27221 */ /* 0x000fe40000010000 */
[----:B----4-:R-:W-:-:S02]  /*7b80*/  FADD.FTZ R161, R157, R161 ;  /* 0x000000a19da17221 */ /* 0x010fc40000010000 */
[----:B------:R-:W-:Y:S02]  /*7b90*/  FADD.FTZ R178, R190, R178 ;  /* 0x000000b2beb27221 */ /* 0x000fe40000010000 */
[----:B------:R-:W-:Y:S02]  /*7ba0*/  FADD.FTZ R161, R3, R161 ;  /* 0x000000a103a17221 */ /* 0x000fe40000010000 */
[----:B------:R-:W-:Y:S02]  /*7bb0*/  FADD.FTZ R178, R191, R178 ;  /* 0x000000b2bfb27221 */ /* 0x000fe40000010000 */
[----:B------:R-:W-:Y:S02]  /*7bc0*/  FADD.FTZ R161, R192, R161 ;  /* 0x000000a1c0a17221 */ /* 0x000fe40000010000 */
[----:B------:R-:W-:Y:S02]  /*7bd0*/  FADD.FTZ R178, R194, R178 ;  /* 0x000000b2c2b27221 */ /* 0x000fe40000010000 */
[----:B------:R-:W-:-:S02]  /*7be0*/  FADD.FTZ R161, R189, R161 ;  /* 0x000000a1bda17221 */ /* 0x000fc40000010000 */
[----:B------:R-:W-:-:S04]  /*7bf0*/  FADD.FTZ R178, R195, R178 ;  /* 0x000000b2c3b27221 */ /* 0x000fc80000010000 */
[----:B------:R-:W-:Y:S01]  /*7c00*/  FADD.FTZ R178, R198, R178 ;  /* 0x000000b2c6b27221 */ /* 0x000fe20000010000 */
[----:B------:R-:W-:Y:S02]  /*7c10*/  WARPGROUP.DEPBAR.LE gsb0, 0x0 ;  /* 0x00008000000079c5 */ /* 0x000fe40000010000 */
[----:B------:R-:W-:Y:S01]  /*7c20*/  F2FP.F16.F32.PACK_AB R152, R156, R2 ;  /* 0x000000029c98723e */ /* 0x000fe200000000ff */
[----:B------:R-:W-:Y:S01]  /*7c30*/  FADD.FTZ R2, R188, R161 ;  /* 0x000000a1bc027221 */ /* 0x000fe20000010000 */
[----:B------:R-:W-:Y:S02]  /*7c40*/  F2FP.F16.F32.PACK_AB R153, R187, R186 ;  /* 0x000000babb99723e */ /* 0x000fe400000000ff */
[----:B------:R-:W-:Y:S01]  /*7c50*/  F2FP.F16.F32.PACK_AB R154, R3, R157 ;  /* 0x0000009d039a723e */ /* 0x000fe200000000ff */
[----:B------:R-:W-:Y:S01]  /*7c60*/  FADD.FTZ R3, R199, R178 ;  /* 0x000000b2c7037221 */ /* 0x000fe20000010000 */
[----:B------:R-:W-:Y:S01]  /*7c70*/  F2FP.F16.F32.PACK_AB R155, R191, R190 ;  /* 0x000000bebf9b723e */ /* 0x000fe200000000ff */
[----:B------:R-:W-:-:S03]  /*7c80*/  FADD.FTZ R2, R193, R2 ;  /* 0x00000002c1027221 */ /* 0x000fc60000010000 */
[----:B------:R-:W-:-:S06]  /*7c90*/  WARPGROUP.ARRIVE ;  /* 0x00000000000079c5 */ /* 0x000fcc0000000000 */
[----:B------:R-:W-:Y:S01]  /*7ca0*/  HGMMA.64x256x16.F32 R24, R152, gdesc[UR8].tnspB, R24, gsb0 ;  /* 0x43e0000898187df0 */ /* 0x000fe20008000818 */
[----:B------:R-:W-:Y:S01]  /*7cb0*/  UIADD3 UR10, UR6, 0x280, URZ ;  /* 0x00000280060a7890 */ /* 0x000fe2000fffe03f */
[----:B------:R-:W-:Y:S01]  /*7cc0*/  UMOV UR11, 0x40000040 ;  /* 0x40000040000b7882 */ /* 0x000fe20000000000 */
[----:B------:R-:W-:Y:S02]  /*7cd0*/  WARPGROUP.DEPBAR.LE gsb0, 0x0 ;  /* 0x00008000000079c5 */ /* 0x000fe40000010000 */
[----:B------:R-:W-:Y:S02]  /*7ce0*/  F2FP.F16.F32.PACK_AB R152, R189, R192 ;  /* 0x000000c0bd98723e */ /* 0x000fe400000000ff */
[----:B------:R-:W-:Y:S02]  /*7cf0*/  F2FP.F16.F32.PACK_AB R153, R195, R194 ;  /* 0x000000c2c399723e */ /* 0x000fe400000000ff */
[----:B------:R-:W-:Y:S02]  /*7d00*/  F2FP.F16.F32.PACK_AB R154, R193, R188 ;  /* 0x000000bcc19a723e */ /* 0x000fe400000000ff */
[----:B------:R-:W-:-:S04]  /*7d10*/  F2FP.F16.F32.PACK_AB R155, R199, R198 ;  /* 0x000000c6c79b723e */ /* 0x000fc800000000ff */
[----:B------:R-:W-:-:S13]  /*7d20*/  WARPGROUP.ARRIVE ;  /* 0x00000000000079c5 */ /* 0x000fda0000000000 */
[----:B------:R-:W-:Y:S03]  /*7d30*/  HGMMA.64x256x16.F32 R24, R152, gdesc[UR8].tnspB, R24, gsb0 ;  /* 0x43e0000898187df0 */ /* 0x000fe60008000818 */
[----:B------:R-:W-:Y:S02]  /*7d40*/  WARPGROUP.DEPBAR.LE gsb0, 0x0 ;  /* 0x00008000000079c5 */ /* 0x000fe40000010000 */
[----:B------:R-:W-:Y:S05]  /*7d50*/  @!P0 BRA `(.L_x_5740) ;  /* 0x0000000000048947 */ /* 0x000fea0003800000 */
[----:B------:R-:W-:Y:S01]  /*7d60*/  BPT.TRAP 0x1 ;  /* 0x000000040000795c */ /* 0x000fe20000300000 */
.L_x_5740:
[----:B------:R-:W-:Y:S01]  /*7d70*/  UIADD3 UR4, UR4, 0x32460, URZ ;  /* 0x0003246004047890 */ /* 0x000fe2000fffe03f */
[----:B------:R-:W-:Y:S01]  /*7d80*/  ISETP.LT.AND P1, PT, R20, UR7, PT ;  /* 0x0000000714007c0c */ /* 0x000fe2000bf21270 */
[----:B------:R-:W-:Y:S01]  /*7d90*/  UIADD3 UR7, UR7, -0x1, URZ ;  /* 0xffffffff07077890 */ /* 0x000fe2000fffe03f */
[----:B------:R-:W-:Y:S01]  /*7da0*/  IMAD.MOV.U32 R208, RZ, RZ, R164 ;  /* 0x000000ffffd07224 */ /* 0x000fe200078e00a4 */
[----:B------:R-:W-:Y:S01]  /*7db0*/  UPRMT UR4, UR55, 0x654, UR4 ;  /* 0x0000065437047896 */ /* 0x000fe20008000004 */
[----:B------:R-:W-:-:S08]  /*7dc0*/  IMAD.MOV.U32 R207, RZ, RZ, R21 ;  /* 0x000000ffffcf7224 */ /* 0x000fd000078e0015 */
[----:B------:R-:W-:Y:S01]  /*7dd0*/  SYNCS.ARRIVE.TRANS64.RED.A1T0 RZ, [UR4], RZ ;  /* 0x000000ffffff79a7 */ /* 0x000fe20008100404 */
[----:B------:R-:W-:Y:S05]  /*7de0*/  @P1 BRA `(.L_x_5741) ;  /* 0xffffffcc00c81947 */ /* 0x000fea000383ffff */
.L_x_5730:
[----:B------:R-:W-:-:S13]  /*7df0*/  ISETP.LE.AND P1, PT, R205, UR7, PT ;  /* 0x00000007cd007c0c */ /* 0x000fda000bf23270 */
[----:B------:R-:W-:Y:S05]  /*7e00*/  @!P1 BRA `(.L_x_5742) ;  /* 0x00000028005c9947 */ /* 0x000fea0003800000 */
[----:B------:R-:W-:Y:S02]  /*7e10*/  IMAD.MOV.U32 R20, RZ, RZ, R164 ;  /* 0x000000ffff147224 */ /* 0x000fe400078e00a4 */
[----:B------:R-:W-:-:S07]  /*7e20*/  IMAD.MOV.U32 R202, RZ, RZ, R21 ;  /* 0x000000ffffca7224 */ /* 0x000fce00078e0015 */
.L_x_5753:
[----:B------:R-:W-:-:S04]  /*7e30*/  UIADD3 UR38, UR38, 0x1, URZ ;  /* 0x0000000126267890 */ /* 0x000fc8000fffe03f */
[----:B------:R-:W-:-:S04]  /*7e40*/  UISETP.NE.AND UP0, UPT, UR38, 0x2, UPT ;  /* 0x000000022600788c */ /* 0x000fc8000bf05270 */
[----:B------:R-:W-:Y:S02]  /*7e50*/  USEL UR4, URZ, 0x1, UP0 ;  /* 0x000000013f047887 */ /* 0x000fe40008000000 */
[----:B------:R-:W-:Y:S02]  /*7e60*/  USEL UR38, UR38, URZ, UP0 ;  /* 0x0000003f26267287 */ /* 0x000fe40008000000 */
[----:B------:R-:W-:Y:S01]  /*7e70*/  ULOP3.LUT UR39, UR39, UR4, URZ, 0x3c, !UPT ;  /* 0x0000000427277292 */ /* 0x000fe2000f8e3c3f */
[----:B0-----:R-:W-:Y:S11]  /*7e80*/  @!P0 BRA `(.L_x_5743) ;  /* 0x0000000000048947 */ /* 0x001ff60003800000 */
[----:B------:R-:W-:Y:S01]  /*7e90*/  BPT.TRAP 0x1 ;  /* 0x000000040000795c */ /* 0x000fe20000300000 */
.L_x_5743:
        /* <DEDUP_REMOVED lines=9> */
.L_x_5744:
[----:B-1----:R-:W-:Y:S05]  /*7f30*/  @P1 BRA `(.L_x_5745) ;  /* 0x0000000000081947 */ /* 0x002fea0003800000 */
[----:B------:R-:W1:Y:S02]  /*7f40*/  SYNCS.PHASECHK.TRANS64.TRYWAIT P1, [UR4+0x32430], R0 ;  /* 0x03243000ff0075a7 */ /* 0x000e640008020144 */
[----:B-1----:R-:W-:Y:S05]  /*7f50*/  @!P1 BRA `(.L_x_5746) ;  /* 0x000000ec00089947 */ /* 0x002fea0003800000 */
.L_x_5745:
        /* <DEDUP_REMOVED lines=31> */
.L_x_5747:
[----:B------:R2:W3:Y:S01]  /*8150*/  SYNCS.PHASECHK.TRANS64.TRYWAIT P1, [UR4+0x32450], R0 ;  /* 0x03245000ff0075a7 */ /* 0x0004e20008020144 */
[----:B------:R-:W-:Y:S05]  /*8160*/  @!P0 BRA `(.L_x_5748) ;  /* 0x0000000000048947 */ /* 0x000fea0003800000 */
[----:B------:R-:W-:Y:S01]  /*8170*/  BPT.TRAP 0x1 ;  /* 0x000000040000795c */ /* 0x000fe20000300000 */
.L_x_5748:
[----:B---3--:R-:W-:Y:S05]  /*8180*/  @P1 BRA `(.L_x_5749) ;  /* 0x0000000000081947 */ /* 0x008fea0003800000 */
[----:B------:R-:W3:Y:S02]  /*8190*/  SYNCS.PHASECHK.TRANS64.TRYWAIT P1, [UR4+0x32450], R0 ;  /* 0x03245000ff0075a7 */ /* 0x000ee40008020144 */
[----:B---3--:R-:W-:Y:S05]  /*81a0*/  @!P1 BRA `(.L_x_5750) ;  /* 0x000000e8008c9947 */ /* 0x008fea0003800000 */
.L_x_5749:
[----:B------:R-:W-:Y:S01]  /*81b0*/  R2UR UR48, R12 ;  /* 0x000000000c3072ca */ /* 0x000fe200000e0000 */
[----:B------:R-:W-:Y:S01]  /*81c0*/  UIMAD UR5, UR38, 0xc00, UR60 ;  /* 0x00000c00260578a4 */ /* 0x000fe2000f8e023c */
[----:B------:R-:W-:Y:S01]  /*81d0*/  R2UR UR49, R13 ;  /* 0x000000000d3172ca */ /* 0x000fe200000e0000 */
[----:B------:R-:W-:Y:S01]  /*81e0*/  WARPGROUP.ARRIVE ;  /* 0x00000000000079c5 */ /* 0x000fe20000000000 */
[----:B------:R-:W-:Y:S01]  /*81f0*/  UMOV UR51, 0x40000040 ;  /* 0x4000004000337882 */ /* 0x000fe20000000000 */
[----:B------:R-:W-:-:S04]  /*8200*/  UIADD3 UR10, UR5, 0x304, URZ ;  /* 0x00000304050a7890 */ /* 0x000fc8000fffe03f */
[----:B------:R-:W3:Y:S01]  /*8210*/  S2R R208, SR_TID.X ;  /* 0x0000000000d07919 */ /* 0x000ee20000002100 */
        /* <DEDUP_REMOVED lines=23> */
[----:B---3--:R-:W-:-:S04]  /*8390*/  SHF.R.U32.HI R208, RZ, 0x7, R208 ;  /* 0x00000007ffd07819 */ /* 0x008fc800000116d0 */
[----:B012---:R-:W-:Y:S01]  /*83a0*/  IADD3 R0, -R208, 0xb, RZ ;  /* 0x0000000bd0007810 */ /* 0x007fe20007ffe1ff */
        /* <DEDUP_REMOVED lines=69> */
.L_x_5751:
        /* <DEDUP_REMOVED lines=43> */
[----:B------:R-:W-:-:S05]  /*8ab0*/  UMOV UR15, 0x40000040 ;  /* 0x40000040000f7882 */ /* 0x000fca0000000000 */
        /* <DEDUP_REMOVED lines=41> */
[----:B---3--:R-:W-:-:S05]  /*8d50*/  FMNMX.FTZ R21, R197, R21, !PT ;  /* 0x00000015c5157209 */ /* 0x008fca0007810000 */
        /* <DEDUP_REMOVED lines=11> */
[C---:B------:R-:W-:Y:S01]  /*8e10*/  FADD.FTZ R207, -R21.reuse, R202 ;  /* 0x000000ca15cf7221 */ /* 0x040fe20000010100 */
[----:B------:R-:W-:-:S03]  /*8e20*/  FMUL.FTZ R154, R21, UR5 ;  /* 0x00000005159a7c20 */ /* 0x000fc60008410000 */
[----:B------:R-:W-:Y:S01]  /*8e30*/  FMUL.FTZ R207, R207, UR5 ;  /* 0x00000005cfcf7c20 */ /* 0x000fe20008410000 */
[--C-:B------:R-:W-:Y:S01]  /*8e40*/  FFMA.FTZ R152, R152, UR5, -R154.reuse ;  /* 0x0000000598987c23 */ /* 0x100fe2000801089a */
[--C-:B------:R-:W-:Y:S01]  /*8e50*/  FFMA.FTZ R153, R153, UR5, -R154.reuse ;  /* 0x0000000599997c23 */ /* 0x100fe2000801089a */
[--C-:B------:R-:W-:Y:S01]  /*8e60*/  FFMA.FTZ R202, R157, UR5, -R154.reuse ;  /* 0x000000059dca7c23 */ /* 0x100fe2000801089a */
[--C-:B------:R-:W-:Y:S01]  /*8e70*/  FFMA.FTZ R157, R164, UR5, -R154.reuse ;  /* 0x00000005a49d7c23 */ /* 0x100fe2000801089a */
[----:B-1----:R-:W-:Y:S01]  /*8e80*/  FMNMX.FTZ R164, R193, R20, !PT ;  /* 0x00000014c1a47209 */ /* 0x002fe20007810000 */
        /* <DEDUP_REMOVED lines=22> */
[----:B--2---:R-:W-:Y:S01]  /*8ff0*/  FMNMX.FTZ R164, R155, R164, !PT ;  /* 0x000000a49ba47209 */ /* 0x004fe20007810000 */
[----:B------:R2:W4:Y:S01]  /*9000*/  MUFU.EX2 R154, R153 ;  /* 0x00000099009a7308 */ /* 0x0005220000000800 */
[-C--:B-1----:R-:W-:Y:S01]  /*9010*/  FMUL.FTZ R24, R24, R207.reuse ;  /* 0x000000cf18187220 */ /* 0x082fe20000410000 */
[----:B---3--:R-:W-:Y:S01]  /*9020*/  FFMA.FTZ R2, R207, R2, R152 ;  /* 0x00000002cf027223 */ /* 0x008fe20000010098 */
[----:B------:R-:W-:Y:S01]  /*9030*/  FMNMX.FTZ R164, R158, R164, !PT ;  /* 0x000000a49ea47209 */ /* 0x000fe20007810000 */
[-C--:B------:R-:W-:Y:S01]  /*9040*/  FMUL.FTZ R25, R25, R207.reuse ;  /* 0x000000cf19197220 */ /* 0x080fe20000410000 */
[-C--:B------:R-:W-:Y:S01]  /*9050*/  FMUL.FTZ R28, R28, R207.reuse ;  /* 0x000000cf1c1c7220 */ /* 0x080fe20000410000 */
[-C--:B------:R-:W-:Y:S01]  /*9060*/  FMUL.FTZ R29, R29, R207.reuse ;  /* 0x000000cf1d1d7220 */ /* 0x080fe20000410000 */
[----:B------:R-:W-:Y:S01]  /*9070*/  FMNMX.FTZ R164, R159, R164, !PT ;  /* 0x000000a49fa47209 */ /* 0x000fe20007810000 */
[----:B------:R-:W-:Y:S01]  /*9080*/  MUFU.EX2 R202, R202 ;  /* 0x000000ca00ca7308 */ /* 0x000fe20000000800 */
[----:B--2---:R-:W-:Y:S01]  /*9090*/  FMUL.FTZ R153, R171, UR10 ;  /* 0x0000000aab997c20 */ /* 0x004fe20008410000 */
[----:B------:R-:W-:Y:S01]  /*90a0*/  FMUL.FTZ R171, R174, UR10 ;  /* 0x0000000aaeab7c20 */ /* 0x000fe20008410000 */
[----:B------:R-:W-:Y:S01]  /*90b0*/  FMNMX.FTZ R164, R162, R164, !PT ;  /* 0x000000a4a2a47209 */ /* 0x000fe20007810000 */
[----:B------:R-:W-:Y:S01]  /*90c0*/  FMUL.FTZ R174, R178, UR10 ;  /* 0x0000000ab2ae7c20 */ /* 0x000fe20008410000 */
[----:B------:R-:W-:Y:S01]  /*90d0*/  FMUL.FTZ R178, R182, UR10 ;  /* 0x0000000ab6b27c20 */ /* 0x000fe20008410000 */
[----:B------:R-:W-:Y:S01]  /*90e0*/  FMUL.FTZ R182, R186, UR10 ;  /* 0x0000000abab67c20 */ /* 0x000fe20008410000 */
[----:B------:R-:W-:Y:S01]  /*90f0*/  FMNMX.FTZ R164, R163, R164, !PT ;  /* 0x000000a4a3a47209 */ /* 0x000fe20007810000 */
[----:B------:R-:W1:Y:S01]  /*9100*/  MUFU.TANH R153, R153 ;  /* 0x0000009900997308 */ /* 0x000e620000002400 */
[C---:B----4-:R-:W-:Y:S01]  /*9110*/  FADD.FTZ R2, R154.reuse, R2 ;  /* 0x000000029a027221 */ /* 0x050fe20000010000 */
[----:B------:R-:W-:Y:S01]  /*9120*/  F2FP.F16.F32.PACK_AB R152, R154, R152 ;  /* 0x000000989a98723e */ /* 0x000fe200000000ff */
[----:B------:R-:W-:Y:S01]  /*9130*/  FMUL.FTZ R186, R190, UR10 ;  /* 0x0000000abeba7c20 */ /* 0x000fe20008410000 */
[----:B------:R-:W-:Y:S01]  /*9140*/  FMNMX.FTZ R164, R166, R164, !PT ;  /* 0x000000a4a6a47209 */ /* 0x000fe20007810000 */
[----:B------:R-:W-:Y:S01]  /*9150*/  FMUL.FTZ R190, R194, UR10 ;  /* 0x0000000ac2be7c20 */ /* 0x000fe20008410000 */
[----:B------:R-:W-:Y:S01]  /*9160*/  FMUL.FTZ R194, R198, UR10 ;  /* 0x0000000ac6c27c20 */ /* 0x000fe20008410000 */
[-C--:B------:R-:W-:Y:S01]  /*9170*/  FMUL.FTZ R32, R32, R207.reuse ;  /* 0x000000cf20207220 */ /* 0x080fe20000410000 */
[----:B------:R2:W3:Y:S01]  /*9180*/  MUFU.EX2 R154, R156 ;  /* 0x0000009c009a7308 */ /* 0x0004e20000000800 */
[----:B------:R-:W-:Y:S01]  /*9190*/  FMNMX.FTZ R164, R167, R164, !PT ;  /* 0x000000a4a7a47209 */ /* 0x000fe20007810000 */
[-C--:B------:R-:W-:Y:S01]  /*91a0*/  FMUL.FTZ R33, R33, R207.reuse ;  /* 0x000000cf21217220 */ /* 0x080fe20000410000 */
[-C--:B------:R-:W-:Y:S01]  /*91b0*/  FMUL.FTZ R36, R36, R207.reuse ;  /* 0x000000cf24247220 */ /* 0x080fe20000410000 */
[-C--:B------:R-:W-:Y:S01]  /*91c0*/  FMUL.FTZ R37, R37, R207.reuse ;  /* 0x000000cf25257220 */ /* 0x080fe20000410000 */
[----:B------:R-:W-:Y:S01]  /*91d0*/  FMNMX.FTZ R164, R170, R164, !PT ;  /* 0x000000a4aaa47209 */ /* 0x000fe20007810000 */
[-C--:B------:R-:W-:Y:S01]  /*91e0*/  FMUL.FTZ R40, R40, R207.reuse ;  /* 0x000000cf28287220 */ /* 0x080fe20000410000 */
[-C--:B------:R-:W-:Y:S01]  /*91f0*/  FMUL.FTZ R41, R41, R207.reuse ;  /* 0x000000cf29297220 */ /* 0x080fe20000410000 */
[----:B------:R-:W4:Y:S01]  /*9200*/  MUFU.TANH R171, R171 ;  /* 0x000000ab00ab7308 */ /* 0x000f220000002400 */
[----:B--2---:R-:W-:Y:S01]  /*9210*/  FMUL.FTZ R156, R175, UR10 ;  /* 0x0000000aaf9c7c20 */ /* 0x004fe20008410000 */
[----:B------:R-:W-:Y:S01]  /*9220*/  FMUL.FTZ R175, R179, UR10 ;  /* 0x0000000ab3af7c20 */ /* 0x000fe20008410000 */
[----:B-1----:R-:W-:Y:S01]  /*9230*/  FMNMX.FTZ R164, R153, R164, !PT ;  /* 0x000000a499a47209 */ /* 0x002fe20007810000 */
[----:B------:R-:W-:Y:S01]  /*9240*/  FMUL.FTZ R179, R183, UR10 ;  /* 0x0000000ab7b37c20 */ /* 0x000fe20008410000 */
[----:B------:R-:W-:Y:S01]  /*9250*/  FMUL.FTZ R183, R187, UR10 ;  /* 0x0000000abbb77c20 */ /* 0x000fe20008410000 */
[----:B------:R-:W-:Y:S01]  /*9260*/  FMUL.FTZ R187, R191, UR10 ;  /* 0x0000000abfbb7c20 */ /* 0x000fe20008410000 */
[----:B------:R-:W-:Y:S01]  /*9270*/  FMUL.FTZ R191, R195, UR10 ;  /* 0x0000000ac3bf7c20 */ /* 0x000fe20008410000 */
[----:B------:R-:W1:Y:S01]  /*9280*/  MUFU.TANH R156, R156 ;  /* 0x0000009c009c7308 */ /* 0x000e620000002400 */
[----:B------:R-:W-:Y:S01]  /*9290*/  FMUL.FTZ R195, R199, UR10 ;  /* 0x0000000ac7c37c20 */ /* 0x000fe20008410000 */
[----:B------:R-:W-:Y:S01]  /*92a0*/  UIADD3 UR10, UR4, 0x32440, URZ ;  /* 0x00032440040a7890 */ /* 0x000fe2000fffe03f */
[----:B---3--:R-:W-:Y:S01]  /*92b0*/  FADD.FTZ R2, R154, R2 ;  /* 0x000000029a027221 */ /* 0x008fe20000010000 */
[----:B------:R-:W-:Y:S01]  /*92c0*/  F2FP.F16.F32.PACK_AB R154, R202, R154 ;  /* 0x0000009aca9a723e */ /* 0x000fe200000000ff */
[-C--:B------:R-:W-:Y:S01]  /*92d0*/  FMUL.FTZ R44, R44, R207.reuse ;  /* 0x000000cf2c2c7220 */ /* 0x080fe20000410000 */
[----:B------:R-:W-:Y:S01]  /*92e0*/  UPRMT UR11, UR6, 0x654, UR10 ;  /* 0x00000654060b7896 */ /* 0x000fe2000800000a */
[----:B------:R-:W-:Y:S01]  /*92f0*/  FADD.FTZ R2, R202, R2 ;  /* 0x00000002ca027221 */ /* 0x000fe20000010000 */
[----:B------:R-:W2:Y:S01]  /*9300*/  MUFU.TANH R174, R174 ;  /* 0x000000ae00ae7308 */ /* 0x000ea20000002400 */
[----:B----4-:R-:W-:Y:S01]  /*9310*/  FMNMX.FTZ R164, R171, R164, !PT ;  /* 0x000000a4aba47209 */ /* 0x010fe20007810000 */
[-C--:B------:R-:W-:Y:S01]  /*9320*/  FMUL.FTZ R45, R45, R207.reuse ;  /* 0x000000cf2d2d7220 */ /* 0x080fe20000410000 */
[-C--:B------:R-:W-:Y:S01]  /*9330*/  FMUL.FTZ R48, R48, R207.reuse ;  /* 0x000000cf30307220 */ /* 0x080fe20000410000 */
[-C--:B------:R-:W-:Y:S01]  /*9340*/  FMUL.FTZ R49, R49, R207.reuse ;  /* 0x000000cf31317220 */ /* 0x080fe20000410000 */
[-C--:B------:R-:W-:Y:S01]  /*9350*/  FMUL.FTZ R52, R52, R207.reuse ;  /* 0x000000cf34347220 */ /* 0x080fe20000410000 */
[-C--:B------:R-:W-:Y:S01]  /*9360*/  FMUL.FTZ R53, R53, R207.reuse ;  /* 0x000000cf35357220 */ /* 0x080fe20000410000 */
[----:B------:R-:W-:Y:S01]  /*9370*/  SYNCS.ARRIVE.TRANS64.RED.A1T0 RZ, [UR11], RZ ;  /* 0x000000ffffff79a7 */ /* 0x000fe2000810040b */
[----:B------:R-:W3:Y:S01]  /*9380*/  MUFU.TANH R175, R175 ;  /* 0x000000af00af7308 */ /* 0x000ee20000002400 */
[----:B-1----:R-:W-:Y:S01]  /*9390*/  FMNMX.FTZ R164, R156, R164, !PT ;  /* 0x000000a49ca47209 */ /* 0x002fe20007810000 */
[-C--:B------:R-:W-:Y:S01]  /*93a0*/  FMUL.FTZ R56, R56, R207.reuse ;  /* 0x000000cf38387220 */ /* 0x080fe20000410000 */
[-C--:B------:R-:W-:Y:S01]  /*93b0*/  FMUL.FTZ R57, R57, R207.reuse ;  /* 0x000000cf39397220 */ /* 0x080fe20000410000 */
[-C--:B------:R-:W-:Y:S01]  /*93c0*/  FMUL.FTZ R60, R60, R207.reuse ;  /* 0x000000cf3c3c7220 */ /* 0x080fe20000410000 */
[-C--:B------:R-:W-:Y:S01]  /*93d0*/  FMUL.FTZ R61, R61, R207.reuse ;  /* 0x000000cf3d3d7220 */ /* 0x080fe20000410000 */
[-C--:B------:R-:W-:Y:S01]  /*93e0*/  FMUL.FTZ R64, R64, R207.reuse ;  /* 0x000000cf40407220 */ /* 0x080fe20000410000 */
[-C--:B------:R-:W-:Y:S01]  /*93f0*/  FMUL.FTZ R65, R65, R207.reuse ;  /* 0x000000cf41417220 */ /* 0x080fe20000410000 */
        /* <DEDUP_REMOVED lines=58> */
[----:B------:R-:W-:Y:S01]  /*97a0*/  UIMAD UR10, UR38, 0xc00, UR54 ;  /* 0x00000c00260a78a4 */ /* 0x000fe2000f8e0236 */
[----:B------:R-:W-:-:S03]  /*97b0*/  UMOV UR11, 0x40000040 ;  /* 0x40000040000b7882 */ /* 0x000fc60000000000 */
[----:B------:R-:W-:Y:S02]  /*97c0*/  UIADD3 UR14, UR10, 0x80, URZ ;  /* 0x000000800a0e7890 */ /* 0x000fe4000fffe03f */
[----:B------:R-:W3:Y:S01]  /*97d0*/  MUFU.TANH R194, R194 ;  /* 0x000000c200c27308 */ /* 0x000ee20000002400 */
[----:B-1----:R-:W-:-:S07]  /*97e0*/  FMNMX.FTZ R164, R190, R164, !PT ;  /* 0x000000a4bea47209 */ /* 0x002fce0007810000 */
[----:B------:R-:W1:Y:S01]  /*97f0*/  MUFU.TANH R195, R195 ;  /* 0x000000c300c37308 */ /* 0x000e620000002400 */
[----:B--2---:R-:W-:-:S07]  /*9800*/  FMNMX.FTZ R164, R191, R164, !PT ;  /* 0x000000a4bfa47209 */ /* 0x004fce0007810000 */
[----:B------:R-:W-:Y:S01]  /*9810*/  MUFU.EX2 R161, R161 ;  /* 0x000000a100a17308 */ /* 0x000fe20000000800 */
[----:B---3--:R-:W-:-:S07]  /*9820*/  FMNMX.FTZ R164, R194, R164, !PT ;  /* 0x000000a4c2a47209 */ /* 0x008fce0007810000 */
[----:B------:R-:W-:Y:S01]  /*9830*/  MUFU.EX2 R157, R157 ;  /* 0x0000009d009d7308 */ /* 0x000fe20000000800 */
[----:B-1----:R-:W-:-:S05]  /*9840*/  FMNMX.FTZ R164, R195, R164, !PT ;  /* 0x000000a4c3a47209 */ /* 0x002fca0007810000 */
[----:B------:R-:W1:Y:S02]  /*9850*/  SHFL.BFLY PT, R198, R164, 0x2, 0x1f ;  /* 0x0c401f00a4c67f89 */ /* 0x000e6400000e0000 */
[----:B------:R-:W-:Y:S08]  /*9860*/  MUFU.EX2 R169, R169 ;  /* 0x000000a900a97308 */ /* 0x000ff00000000800 */
[----:B------:R-:W-:Y:S08]  /*9870*/  MUFU.EX2 R173, R173 ;  /* 0x000000ad00ad7308 */ /* 0x000ff00000000800 */
[----:B------:R-:W-:Y:S01]  /*9880*/  MUFU.EX2 R177, R177 ;  /* 0x000000b100b17308 */ /* 0x000fe20000000800 */
[----:B-1----:R-:W-:-:S07]  /*9890*/  FMNMX.FTZ R164, R164, R198, !PT ;  /* 0x000000c6a4a47209 */ /* 0x002fce0007810000 */
[----:B------:R-:W-:Y:S01]  /*98a0*/  MUFU.EX2 R181, R181 ;  /* 0x000000b500b57308 */ /* 0x000fe20000000800 */
[----:B------:R-:W1:Y:S07]  /*98b0*/  SHFL.BFLY PT, R198, R164, 0x1, 0x1f ;  /* 0x0c201f00a4c67f89 */ /* 0x000e6e00000e0000 */
[----:B------:R-:W-:Y:S08]  /*98c0*/  MUFU.EX2 R185, R185 ;  /* 0x000000b900b97308 */ /* 0x000ff00000000800 */
[----:B------:R-:W-:Y:S08]  /*98d0*/  MUFU.EX2 R189, R189 ;  /* 0x000000bd00bd7308 */ /* 0x000ff00000000800 */
[----:B------:R-:W-:Y:S01]  /*98e0*/  MUFU.EX2 R203, R203 ;  /* 0x000000cb00cb7308 */ /* 0x000fe20000000800 */
[----:B-1----:R-:W-:-:S05]  /*98f0*/  FMNMX.FTZ R164, R164, R198, !PT ;  /* 0x000000c6a4a47209 */ /* 0x002fca0007810000 */
[C---:B------:R-:W-:Y:S01]  /*9900*/  FADD.FTZ R198, -R164.reuse, R20 ;  /* 0x00000014a4c67221 */ /* 0x040fe20000010100 */
[----:B------:R-:W-:Y:S01]  /*9910*/  FMUL.FTZ R20, R164, UR5 ;  /* 0x00000005a4147c20 */ /* 0x000fe20008410000 */
[----:B------:R-:W-:Y:S02]  /*9920*/  MUFU.EX2 R197, R197 ;  /* 0x000000c500c57308 */ /* 0x000fe40000000800 */
[----:B------:R-:W-:Y:S01]  /*9930*/  FMUL.FTZ R198, R198, UR5 ;  /* 0x00000005c6c67c20 */ /* 0x000fe20008410000 */
[--C-:B------:R-:W-:Y:S01]  /*9940*/  FFMA.FTZ R193, R193, UR5, -R20.reuse ;  /* 0x00000005c1c17c23 */ /* 0x100fe20008010814 */
[--C-:B------:R-:W-:Y:S01]  /*9950*/  FFMA.FTZ R155, R155, UR5, -R20.reuse ;  /* 0x000000059b9b7c23 */ /* 0x100fe20008010814 */
[--C-:B------:R-:W-:Y:S01]  /*9960*/  FFMA.FTZ R199, R166, UR5, -R20.reuse ;  /* 0x00000005a6c77c23 */ /* 0x100fe20008010814 */
[--C-:B------:R-:W-:Y:S01]  /*9970*/  FFMA.FTZ R166, R153, UR5, -R20.reuse ;  /* 0x0000000599a67c23 */ /* 0x100fe20008010814 */
[----:B------:R-:W-:Y:S01]  /*9980*/  FFMA.FTZ R202, R156, UR5, -R20 ;  /* 0x000000059cca7c23 */ /* 0x000fe20008010814 */
[----:B------:R-:W1:Y:S01]  /*9990*/  MUFU.EX2 R198, R198 ;  /* 0x000000c600c67308 */ /* 0x000e620000000800 */
[----:B------:R-:W-:-:S02]  /*99a0*/  VIADD R156, R208, 0x8 ;  /* 0x00000008d09c7836 */ /* 0x000fc40000000000 */
[--C-:B------:R-:W-:Y:S01]  /*99b0*/  FFMA.FTZ R158, R158, UR5, -R20.reuse ;  /* 0x000000059e9e7c23 */ /* 0x100fe20008010814 */
[--C-:B------:R-:W-:Y:S01]  /*99c0*/  FFMA.FTZ R159, R159, UR5, -R20.reuse ;  /* 0x000000059f9f7c23 */ /* 0x100fe20008010814 */
[--C-:B------:R-:W-:Y:S01]  /*99d0*/  FFMA.FTZ R167, R167, UR5, -R20.reuse ;  /* 0x00000005a7a77c23 */ /* 0x100fe20008010814 */
[--C-:B------:R-:W-:Y:S01]  /*99e0*/  FFMA.FTZ R162, R162, UR5, -R20.reuse ;  /* 0x00000005a2a27c23 */ /* 0x100fe20008010814 */
[----:B------:R2:W-:Y:S01]  /*99f0*/  BAR.SYNC.DEFER_BLOCKING R156, 0x100 ;  /* 0x0004009c0000751d */ /* 0x0005e20000010000 */
        /* <DEDUP_REMOVED lines=10> */
[-C--:B-1----:R-:W-:Y:S01]  /*9aa0*/  FMUL.FTZ R26, R26, R198.reuse ;  /* 0x000000c61a1a7220 */ /* 0x082fe20000410000 */
        /* <DEDUP_REMOVED lines=11> */
[----:B---3--:R-:W-:Y:S01]  /*9b60*/  FFMA.FTZ R193, R198, R3, R153 ;  /* 0x00000003c6c17223 */ /* 0x008fe20000010099 */
[-C--:B------:R-:W-:Y:S01]  /*9b70*/  FMUL.FTZ R47, R47, R198.reuse ;  /* 0x000000c62f2f7220 */ /* 0x080fe20000410000 */
[----:B------:R-:W-:Y:S01]  /*9b80*/  MUFU.EX2 R3, R159 ;  /* 0x0000009f00037308 */ /* 0x000fe20000000800 */
[-C--:B------:R-:W-:Y:S01]  /*9b90*/  FMUL.FTZ R50, R50, R198.reuse ;  /* 0x000000c632327220 */ /* 0x080fe20000410000 */
[-C--:B------:R-:W-:Y:S01]  /*9ba0*/  FMUL.FTZ R51, R51, R198.reuse ;  /* 0x000000c633337220 */ /* 0x080fe20000410000 */
[-C--:B------:R-:W-:Y:S01]  /*9bb0*/  FMUL.FTZ R54, R54, R198.reuse ;  /* 0x000000c636367220 */ /* 0x080fe20000410000 */
[-C--:B------:R-:W-:Y:S01]  /*9bc0*/  FMUL.FTZ R55, R55, R198.reuse ;  /* 0x000000c637377220 */ /* 0x080fe20000410000 */
[-C--:B------:R-:W-:Y:S01]  /*9bd0*/  FMUL.FTZ R58, R58, R198.reuse ;  /* 0x000000c63a3a7220 */ /* 0x080fe20000410000 */
[C---:B-1----:R-:W-:Y:S01]  /*9be0*/  FADD.FTZ R193, R155.reuse, R193 ;  /* 0x000000c19bc17221 */ /* 0x042fe20000010000 */
[----:B------:R-:W-:Y:S01]  /*9bf0*/  F2FP.F16.F32.PACK_AB R153, R155, R153 ;  /* 0x000000999b99723e */ /* 0x000fe200000000ff */
        /* <DEDUP_REMOVED lines=48> */
[----:B-1----:R-:W-:Y:S01]  /*9f00*/  FADD.FTZ R193, R155, R193 ;  /* 0x000000c19bc17221 */ /* 0x002fe20000010000 */
[----:B------:R-:W-:Y:S01]  /*9f10*/  F2FP.F16.F32.PACK_AB R155, R3, R155 ;  /* 0x0000009b039b723e */ /* 0x000fe200000000ff */
[----:B--2---:R-:W1:Y:S01]  /*9f20*/  MUFU.EX2 R156, R160 ;  /* 0x000000a0009c7308 */ /* 0x004e620000000800 */
[--C-:B------:R-:W-:Y:S01]  /*9f30*/  FFMA.FTZ R186, R186, UR5, -R20.reuse ;  /* 0x00000005baba7c23 */ /* 0x100fe20008010814 */
[--C-:B------:R-:W-:Y:S01]  /*9f40*/  FFMA.FTZ R187, R187, UR5, -R20.reuse ;  /* 0x00000005bbbb7c23 */ /* 0x100fe20008010814 */
[----:B------:R-:W-:Y:S01]  /*9f50*/  WARPGROUP.ARRIVE ;  /* 0x00000000000079c5 */ /* 0x000fe20000000000 */
[--C-:B------:R-:W-:Y:S01]  /*9f60*/  FFMA.FTZ R190, R190, UR5, -R20.reuse ;  /* 0x00000005bebe7c23 */ /* 0x100fe20008010814 */
[--C-:B------:R-:W-:Y:S01]  /*9f70*/  FFMA.FTZ R191, R191, UR5, -R20.reuse ;  /* 0x00000005bfbf7c23 */ /* 0x100fe20008010814 */
[--C-:B------:R-:W-:Y:S01]  /*9f80*/  FFMA.FTZ R194, R194, UR5, -R20.reuse ;  /* 0x00000005c2c27c23 */ /* 0x100fe20008010814 */
[----:B------:R-:W-:Y:S01]  /*9f90*/  FFMA.FTZ R20, R195, UR5, -R20 ;  /* 0x00000005c3147c23 */ /* 0x000fe20008010814 */
[----:B------:R-:W2:Y:S01]  /*9fa0*/  MUFU.EX2 R158, R165 ;  /* 0x000000a5009e7308 */ /* 0x000ea20000000800 */
[----:B------:R-:W-:Y:S01]  /*9fb0*/  HGMMA.64x256x16.F32 R24, R152, gdesc[UR8].tnspB, R24, gsb0 ;  /* 0x43e0000898187df0 */ /* 0x000fe20008000818 */
[----:B------:R-:W-:Y:S01]  /*9fc0*/  UMOV UR11, 0x40000040 ;  /* 0x40000040000b7882 */ /* 0x000fe20000000000 */
[----:B------:R-:W-:-:S05]  /*9fd0*/  FADD.FTZ R193, R3, R193 ;  /* 0x000000c103c17221 */ /* 0x000fca0000010000 */
[----:B------:R-:W3:Y:S01]  /*9fe0*/  MUFU.EX2 R165, R162 ;  /* 0x000000a200a57308 */ /* 0x000ee20000000800 */
[----:B-1----:R-:W-:Y:S01]  /*9ff0*/  FADD.FTZ R2, R156, R2 ;  /* 0x000000029c027221 */ /* 0x002fe20000010000 */
[----:B------:R-:W-:-:S03]  /*a000*/  F2FP.F16.F32.PACK_AB R156, R161, R156 ;  /* 0x0000009ca19c723e */ /* 0x000fc600000000ff */
[----:B------:R-:W-:-:S03]  /*a010*/  FADD.FTZ R2, R161, R2 ;  /* 0x00000002a1027221 */ /* 0x000fc60000010000 */
[----:B------:R-:W1:Y:S01]  /*a020*/  MUFU.EX2 R195, R163 ;  /* 0x000000a300c37308 */ /* 0x000e620000000800 */
[----:B------:R-:W-:-:S04]  /*a030*/  FADD.FTZ R2, R157, R2 ;  /* 0x000000029d027221 */ /* 0x000fc80000010000 */
[C---:B--2---:R-:W-:Y:S01]  /*a040*/  FADD.FTZ R2, R158.reuse, R2 ;  /* 0x000000029e027221 */ /* 0x044fe20000010000 */
[----:B------:R-:W-:Y:S02]  /*a050*/  F2FP.F16.F32.PACK_AB R158, R158, R157 ;  /* 0x0000009d9e9e723e */ /* 0x000fe400000000ff */
[----:B------:R-:W2:Y:S01]  /*a060*/  MUFU.EX2 R199, R199 ;  /* 0x000000c700c77308 */ /* 0x000ea20000000800 */
[----:B---3--:R-:W-:-:S07]  /*a070*/  FADD.FTZ R193, R165, R193 ;  /* 0x000000c1a5c17221 */ /* 0x008fce0000010000 */
[----:B------:R-:W3:Y:S01]  /*a080*/  MUFU.EX2 R167, R167 ;  /* 0x000000a700a77308 */ /* 0x000ee20000000800 */
[C---:B-1----:R-:W-:Y:S01]  /*a090*/  F2FP.F16.F32.PACK_AB R157, R195.reuse, R165 ;  /* 0x000000a5c39d723e */ /* 0x042fe200000000ff */
[----:B------:R-:W-:-:S06]  /*a0a0*/  FADD.FTZ R193, R195, R193 ;  /* 0x000000c1c3c17221 */ /* 0x000fcc0000010000 */
[----:B------:R-:W1:Y:S01]  /*a0b0*/  MUFU.EX2 R160, R168 ;  /* 0x000000a800a07308 */ /* 0x000e620000000800 */
[----:B--2---:R-:W-:-:S07]  /*a0c0*/  FADD.FTZ R193, R199, R193 ;  /* 0x000000c1c7c17221 */ /* 0x004fce0000010000 */
[----:B------:R-:W2:Y:S01]  /*a0d0*/  MUFU.EX2 R162, R172 ;  /* 0x000000ac00a27308 */ /* 0x000ea20000000800 */
[C---:B---3--:R-:W-:Y:S01]  /*a0e0*/  F2FP.F16.F32.PACK_AB R159, R167.reuse, R199 ;  /* 0x000000c7a79f723e */ /* 0x048fe200000000ff */
[----:B------:R-:W-:-:S06]  /*a0f0*/  FADD.FTZ R193, R167, R193 ;  /* 0x000000c1a7c17221 */ /* 0x000fcc0000010000 */
[----:B------:R-:W3:Y:S01]  /*a100*/  MUFU.EX2 R170, R170 ;  /* 0x000000aa00aa7308 */ /* 0x000ee20000000800 */
[----:B-1----:R-:W-:Y:S01]  /*a110*/  FADD.FTZ R2, R160, R2 ;  /* 0x00000002a0027221 */ /* 0x002fe20000010000 */
[----:B------:R-:W-:-:S03]  /*a120*/  F2FP.F16.F32.PACK_AB R160, R169, R160 ;  /* 0x000000a0a9a0723e */ /* 0x000fc600000000ff */
[----:B------:R-:W-:-:S03]  /*a130*/  FADD.FTZ R2, R169, R2 ;  /* 0x00000002a9027221 */ /* 0x000fc60000010000 */
[----:B------:R-:W1:Y:S01]  /*a140*/  MUFU.EX2 R166, R166 ;  /* 0x000000a600a67308 */ /* 0x000e620000000800 */
[----:B--2---:R-:W-:Y:S01]  /*a150*/  FADD.FTZ R2, R162, R2 ;  /* 0x00000002a2027221 */ /* 0x004fe20000010000 */
[----:B------:R-:W-:-:S03]  /*a160*/  F2FP.F16.F32.PACK_AB R162, R173, R162 ;  /* 0x000000a2ada2723e */ /* 0x000fc600000000ff */
[----:B------:R-:W-:-:S03]  /*a170*/  FADD.FTZ R2, R173, R2 ;  /* 0x00000002ad027221 */ /* 0x000fc60000010000 */
        /* <DEDUP_REMOVED lines=11> */
[----:B-1----:R-:W-:-:S07]  /*a230*/  FADD.FTZ R193, R174, R193 ;  /* 0x000000c1aec17221 */ /* 0x002fce0000010000 */
[----:B------:R-:W1:Y:S01]  /*a240*/  MUFU.EX2 R179, R179 ;  /* 0x000000b300b37308 */ /* 0x000e620000000800 */
[----:B--2---:R-:W-:-:S07]  /*a250*/  FADD.FTZ R193, R175, R193 ;  /* 0x000000c1afc17221 */ /* 0x004fce0000010000 */
[----:B------:R-:W-:Y:S01]  /*a260*/  MUFU.EX2 R182, R182 ;  /* 0x000000b600b67308 */ /* 0x000fe20000000800 */
[----:B---3--:R-:W-:-:S07]  /*a270*/  FADD.FTZ R193, R178, R193 ;  /* 0x000000c1b2c17221 */ /* 0x008fce0000010000 */
[----:B------:R-:W-:Y:S01]  /*a280*/  MUFU.EX2 R183, R183 ;  /* 0x000000b700b77308 */ /* 0x000fe20000000800 */
[----:B-1----:R-:W-:-:S07]  /*a290*/  FADD.FTZ R193, R179, R193 ;  /* 0x000000c1b3c17221 */ /* 0x002fce0000010000 */
        /* <DEDUP_REMOVED lines=10> */
[----:B------:R-:W-:Y:S01]  /*a340*/  F2FP.F16.F32.PACK_AB R155, R179, R178 ;  /* 0x000000b2b39b723e */ /* 0x000fe200000000ff */
[----:B------:R-:W-:Y:S01]  /*a350*/  HGMMA.64x256x16.F32 R24, R156, gdesc[UR12].tnspB, R24, gsb0 ;  /* 0x43e0000c9c187df0 */ /* 0x000fe20008000818 */
[----:B------:R-:W-:Y:S01]  /*a360*/  UIADD3 UR14, UR10, 0x100, URZ ;  /* 0x000001000a0e7890 */ /* 0x000fe2000fffe03f */
[----:B------:R-:W-:Y:S02]  /*a370*/  UMOV UR15, 0x40000040 ;  /* 0x40000040000f7882 */ /* 0x000fe40000000000 */
[----:B------:R-:W2:Y:S01]  /*a380*/  MUFU.EX2 R154, R180 ;  /* 0x000000b4009a7308 */ /* 0x000ea20000000800 */
[----:B-1----:R-:W-:Y:S01]  /*a390*/  FADD.FTZ R2, R152, R2 ;  /* 0x0000000298027221 */ /* 0x002fe20000010000 */
[----:B------:R-:W-:-:S03]  /*a3a0*/  F2FP.F16.F32.PACK_AB R152, R177, R152 ;  /* 0x00000098b198723e */ /* 0x000fc600000000ff */
[----:B------:R-:W-:-:S04]  /*a3b0*/  FADD.FTZ R2, R177, R2 ;  /* 0x00000002b1027221 */ /* 0x000fc80000010000 */
[----:B--2---:R-:W-:Y:S01]  /*a3c0*/  FADD.FTZ R2, R154, R2 ;  /* 0x000000029a027221 */ /* 0x004fe20000010000 */
[----:B------:R-:W-:-:S03]  /*a3d0*/  F2FP.F16.F32.PACK_AB R154, R181, R154 ;  /* 0x0000009ab59a723e */ /* 0x000fc600000000ff */
[----:B------:R-:W-:Y:S01]  /*a3e0*/  FADD.FTZ R2, R181, R2 ;  /* 0x00000002b5027221 */ /* 0x000fe20000010000 */
[----:B------:R-:W-:Y:S02]  /*a3f0*/  WARPGROUP.DEPBAR.LE gsb0, 0x0 ;  /* 0x00008000000079c5 */ /* 0x000fe40000010000 */
[----:B------:R-:W-:-:S08]  /*a400*/  WARPGROUP.ARRIVE ;  /* 0x00000000000079c5 */ /* 0x000fd00000000000 */
        /* <DEDUP_REMOVED lines=9> */
[----:B------:R-:W-:Y:S01]  /*a4a0*/  UIADD3 UR10, UR10, 0x280, URZ ;  /* 0x000002800a0a7890 */ /* 0x000fe2000fffe03f */
[----:B------:R-:W-:Y:S02]  /*a4b0*/  WARPGROUP.DEPBAR.LE gsb0, 0x0 ;  /* 0x00008000000079c5 */ /* 0x000fe40000010000 */
[----:B------:R-:W1:Y:S01]  /*a4c0*/  MUFU.EX2 R152, R184 ;  /* 0x000000b800987308 */ /* 0x000e620000000800 */
[----:B------:R-:W-:Y:S01]  /*a4d0*/  F2FP.F16.F32.PACK_AB R153, R183, R182 ;  /* 0x000000b6b799723e */ /* 0x000fe200000000ff */
[----:B------:R-:W-:Y:S01]  /*a4e0*/  FADD.FTZ R182, R182, R193 ;  /* 0x000000c1b6b67221 */ /* 0x000fe20000010000 */
[----:B------:R-:W-:-:S03]  /*a4f0*/  F2FP.F16.F32.PACK_AB R155, R187, R186 ;  /* 0x000000babb9b723e */ /* 0x000fc600000000ff */
[----:B------:R-:W-:Y:S02]  /*a500*/  FADD.FTZ R183, R183, R182 ;  /* 0x000000b6b7b77221 */ /* 0x000fe40000010000 */
[----:B------:R-:W2:Y:S02]  /*a510*/  MUFU.EX2 R154, R188 ;  /* 0x000000bc009a7308 */ /* 0x000ea40000000800 */
[----:B------:R-:W-:-:S04]  /*a520*/  FADD.FTZ R186, R186, R183 ;  /* 0x000000b7baba7221 */ /* 0x000fc80000010000 */
[----:B------:R-:W-:Y:S01]  /*a530*/  FADD.FTZ R187, R187, R186 ;  /* 0x000000babbbb7221 */ /* 0x000fe20000010000 */
[----:B-1----:R-:W-:Y:S01]  /*a540*/  FADD.FTZ R2, R152, R2 ;  /* 0x0000000298027221 */ /* 0x002fe20000010000 */
[----:B------:R-:W-:-:S03]  /*a550*/  F2FP.F16.F32.PACK_AB R152, R185, R152 ;  /* 0x00000098b998723e */ /* 0x000fc600000000ff */
[----:B------:R-:W-:-:S04]  /*a560*/  FADD.FTZ R2, R185, R2 ;  /* 0x00000002b9027221 */ /* 0x000fc80000010000 */
[----:B--2---:R-:W-:Y:S01]  /*a570*/  FADD.FTZ R2, R154, R2 ;  /* 0x000000029a027221 */ /* 0x004fe20000010000 */
[----:B------:R-:W-:-:S03]  /*a580*/  F2FP.F16.F32.PACK_AB R154, R189, R154 ;  /* 0x0000009abd9a723e */ /* 0x000fc600000000ff */
[----:B------:R-:W-:Y:S01]  /*a590*/  FADD.FTZ R2, R189, R2 ;  /* 0x00000002bd027221 */ /* 0x000fe20000010000 */
[----:B------:R-:W-:-:S06]  /*a5a0*/  WARPGROUP.ARRIVE ;  /* 0x00000000000079c5 */ /* 0x000fcc0000000000 */
[----:B------:R-:W-:Y:S03]  /*a5b0*/  HGMMA.64x256x16.F32 R24, R152, gdesc[UR12].tnspB, R24, gsb0 ;  /* 0x43e0000c98187df0 */ /* 0x000fe60008000818 */
        /* <DEDUP_REMOVED lines=18> */
[----:B------:R-:W-:Y:S05]  /*a6e0*/  @!P0 BRA `(.L_x_5752) ;  /* 0x0000000000048947 */ /* 0x000fea0003800000 */
[----:B------:R-:W-:Y:S01]  /*a6f0*/  BPT.TRAP 0x1 ;  /* 0x000000040000795c */ /* 0x000fe20000300000 */
.L_x_5752:
        /* <DEDUP_REMOVED lines=8> */
.L_x_5742:
        /* <DEDUP_REMOVED lines=10> */
[----:B------:R-:W-:-:S02]  /*a820*/  IMAD.MOV.U32 R2, RZ, RZ, RZ ;  /* 0x000000ffff027224 */ /* 0x000fc400078e00ff */
[----:B---3--:R-:W-:Y:S02]  /*a830*/  FADD.FTZ R7, R4, R3 ;  /* 0x0000000304077221 */ /* 0x008fe40000010000 */
[----:B------:R-:W1:Y:S04]  /*a840*/  SHFL.BFLY PT, R5, R6, 0x1, 0x1f ;  /* 0x0c201f0006057f89 */ /* 0x000e6800000e0000 */
[----:B------:R-:W3:Y:S01]  /*a850*/  SHFL.BFLY PT, R4, R7, 0x1, 0x1f ;  /* 0x0c201f0007047f89 */ /* 0x000ee200000e0000 */
[----:B-1----:R-:W-:Y:S01]  /*a860*/  FADD.FTZ R8, R6, R5 ;  /* 0x0000000506087221 */ /* 0x002fe20000010000 */
[----:B------:R-:W-:Y:S02]  /*a870*/  IMAD.MOV.U32 R5, RZ, RZ, RZ ;  /* 0x000000ffff057224 */ /* 0x000fe400078e00ff */
[----:B------:R-:W-:-:S02]  /*a880*/  IMAD.U32 R6, RZ, RZ, UR5 ;  /* 0x00000005ff067e24 */ /* 0x000fc4000f8e00ff */
[----:B---3--:R-:W-:Y:S01]  /*a890*/  FADD.FTZ R3, R7, R4 ;  /* 0x0000000407037221 */ /* 0x008fe20000010000 */
[----:B------:R-:W-:-:S04]  /*a8a0*/  FSETP.NE.FTZ.AND P1, PT, R8, RZ, PT ;  /* 0x000000ff0800720b */ /* 0x000fc80003f35000 */
[----:B------:R-:W-:-:S09]  /*a8b0*/  FSETP.NE.FTZ.AND P2, PT, R3, RZ, PT ;  /* 0x000000ff0300720b */ /* 0x000fd20003f55000 */
        /* <DEDUP_REMOVED lines=147> */
.L_x_5716:
        /* <DEDUP_REMOVED lines=10> */
[----:B------:R-:W2:Y:S01]  /*b290*/  LDL R2, [R1+0x34] ;  /* 0x0000340001027983 */ /* 0x000ea20000100800 */
[----:B------:R-:W1:Y:S01]  /*b2a0*/  S2UR UR8, SR_SWINHI ;  /* 0x00000000000879c3 */ /* 0x000e620000002f00 */
[----:B------:R-:W-:Y:S01]  /*b2b0*/  IMAD.MOV.U32 R152, RZ, RZ, 0x2 ;  /* 0x00000002ff987424 */ /* 0x000fe200078e00ff */
[----:B0-----:R-:W-:Y:S01]  /*b2c0*/  F2FP.F16.F32.PACK_AB R10, R29, R28 ;  /* 0x0000001c1d0a723e */ /* 0x001fe200000000ff */
[----:B------:R-:W-:Y:S01]  /*b2d0*/  ULDC.64 UR10, c[0x0][0xd08] ;  /* 0x00034200000a7ab9 */ /* 0x000fe20000000a00 */
[----:B------:R-:W3:Y:S01]  /*b2e0*/  LDL R163, [R1+0x24] ;  /* 0x0000240001a37983 */ /* 0x000ee20000100800 */
[----:B------:R-:W-:Y:S01]  /*b2f0*/  R2UR UR12, R204 ;  /* 0x00000000cc0c72ca */ /* 0x000fe200000e0000 */
[----:B------:R-:W-:Y:S01]  /*b300*/  UMOV UR6, UR9 ;  /* 0x0000000900067c82 */ /* 0x000fe20008000000 */
[----:B-1----:R-:W-:Y:S01]  /*b310*/  UMOV UR7, UR8 ;  /* 0x0000000800077c82 */ /* 0x002fe20008000000 */
[----:B------:R-:W-:Y:S02]  /*b320*/  F2FP.F16.F32.PACK_AB R11, R31, R30 ;  /* 0x0000001e1f0b723e */ /* 0x000fe400000000ff */
[----:B------:R-:W-:-:S02]  /*b330*/  F2FP.F16.F32.PACK_AB R14, R37, R36 ;  /* 0x00000024250e723e */ /* 0x000fc400000000ff */
[----:B------:R-:W-:Y:S01]  /*b340*/  F2FP.F16.F32.PACK_AB R15, R39, R38 ;  /* 0x00000026270f723e */ /* 0x000fe200000000ff */
[----:B------:R-:W-:Y:S01]  /*b350*/  BAR.SYNC.DEFER_BLOCKING 0x1, 0x100 ;  /* 0x0044000000007b1d */ /* 0x000fe20000010000 */
[----:B--2---:R-:W-:-:S03]  /*b360*/  IMAD.WIDE R152, R2, R152, UR6 ;  /* 0x0000000602987e25 */ /* 0x004fc6000f8e0298 */
[C---:B------:R-:W-:Y:S02]  /*b370*/  LOP3.LUT R9, R152.reuse, 0x380, RZ, 0xc0, !PT ;  /* 0x0000038098097812 */ /* 0x040fe400078ec0ff */
[C---:B------:R-:W-:Y:S02]  /*b380*/  IADD3 R5, P0, R152.reuse, 0xc060, RZ ;  /* 0x0000c06098057810 */ /* 0x040fe40007f1e0ff */
[C---:B------:R-:W-:Y:S02]  /*b390*/  IADD3 R13, P4, R152.reuse, 0x20, RZ ;  /* 0x00000020980d7810 */ /* 0x040fe40007f9e0ff */
[----:B------:R-:W-:Y:S02]  /*b3a0*/  SHF.R.U64 R9, R9, 0x3, RZ ;  /* 0x0000000309097819 */ /* 0x000fe400000012ff */
[----:B------:R-:W-:Y:S02]  /*b3b0*/  IADD3 R17, P3, R152, 0x40, RZ ;  /* 0x0000004098117810 */ /* 0x000fe40007f7e0ff */
[----:B------:R-:W-:-:S02]  /*b3c0*/  LOP3.LUT R4, R5, 0x380, RZ, 0xc0, !PT ;  /* 0x0000038005047812 */ /* 0x000fc400078ec0ff */
[----:B------:R-:W-:Y:S02]  /*b3d0*/  LOP3.LUT R12, R13, 0x380, RZ, 0xc0, !PT ;  /* 0x000003800d0c7812 */ /* 0x000fe400078ec0ff */
[----:B------:R-:W-:Y:S01]  /*b3e0*/  LOP3.LUT R8, R9, R152, RZ, 0x3c, !PT ;  /* 0x0000009809087212 */ /* 0x000fe200078e3cff */
[----:B------:R-:W-:Y:S01]  /*b3f0*/  IMAD.MOV.U32 R9, RZ, RZ, R153 ;  /* 0x000000ffff097224 */ /* 0x000fe200078e0099 */
[----:B------:R-:W-:Y:S02]  /*b400*/  LOP3.LUT R16, R17, 0x380, RZ, 0xc0, !PT ;  /* 0x0000038011107812 */ /* 0x000fe400078ec0ff */
[----:B------:R-:W-:Y:S02]  /*b410*/  SHF.R.U64 R4, R4, 0x3, RZ ;  /* 0x0000000304047819 */ /* 0x000fe400000012ff */
[----:B------:R-:W-:Y:S02]  /*b420*/  SHF.R.U64 R12, R12, 0x3, RZ ;  /* 0x000000030c0c7819 */ /* 0x000fe400000012ff */
[----:B------:R-:W-:-:S02]  /*b430*/  IADD3 R157, P5, R152, 0x60, RZ ;  /* 0x00000060989d7810 */ /* 0x000fc40007fbe0ff */
[----:B------:R-:W-:Y:S02]  /*b440*/  SHF.R.U64 R16, R16, 0x3, RZ ;  /* 0x0000000310107819 */ /* 0x000fe400000012ff */
[----:B------:R-:W-:Y:S02]  /*b450*/  LOP3.LUT R4, R4, R5, RZ, 0x3c, !PT ;  /* 0x0000000504047212 */ /* 0x000fe400078e3cff */
[----:B------:R-:W-:Y:S01]  /*b460*/  LOP3.LUT R12, R12, R13, RZ, 0x3c, !PT ;  /* 0x0000000d0c0c7212 */ /* 0x000fe200078e3cff */
[----:B------:R-:W-:Y:S01]  /*b470*/  IMAD.X R13, RZ, RZ, R153, P4 ;  /* 0x000000ffff0d7224 */ /* 0x000fe200020e0699 */
[----:B------:R-:W-:Y:S02]  /*b480*/  LOP3.LUT R156, R157, 0x380, RZ, 0xc0, !PT ;  /* 0x000003809d9c7812 */ /* 0x000fe400078ec0ff */
[----:B------:R-:W-:Y:S02]  /*b490*/  MOV R5, R8 ;  /* 0x0000000800057202 */ /* 0x000fe40000000f00 */
[----:B------:R-:W-:-:S02]  /*b4a0*/  F2FP.F16.F32.PACK_AB R8, R25, R24 ;  /* 0x000000181908723e */ /* 0x000fc400000000ff */
[----:B------:R-:W-:Y:S02]  /*b4b0*/  F2FP.F16.F32.PACK_AB R9, R27, R26 ;  /* 0x0000001a1b09723e */ /* 0x000fe400000000ff */
[----:B------:R-:W-:Y:S02]  /*b4c0*/  LOP3.LUT R16, R16, R17, RZ, 0x3c, !PT ;  /* 0x0000001110107212 */ /* 0x000fe400078e3cff */
[----:B------:R-:W-:Y:S02]  /*b4d0*/  SHF.R.U64 R156, R156, 0x3, RZ ;  /* 0x000000039c9c7819 */ /* 0x000fe400000012ff */
[----:B------:R-:W-:Y:S02]  /*b4e0*/  IADD3.X R17, RZ, R153, RZ, P3, !PT ;  /* 0x00000099ff117210 */ /* 0x000fe40001ffe4ff */
[----:B------:R-:W-:Y:S01]  /*b4f0*/  IADD3 R19, P4, R152, 0x4000, RZ ;  /* 0x0000400098137810 */ /* 0x000fe20007f9e0ff */
[----:B------:R0:W-:Y:S01]  /*b500*/  STSM.16.M88.4 [R5], R8 ;  /* 0x0000000805007844 */ /* 0x0001e20000000200 */
[----:B------:R-:W-:-:S02]  /*b510*/  MOV R2, R12 ;  /* 0x0000000c00027202 */ /* 0x000fc40000000f00 */
[----:B------:R-:W-:Y:S02]  /*b520*/  F2FP.F16.F32.PACK_AB R12, R33, R32 ;  /* 0x00000020210c723e */ /* 0x000fe400000000ff */
[----:B------:R-:W-:Y:S02]  /*b530*/  F2FP.F16.F32.PACK_AB R13, R35, R34 ;  /* 0x00000022230d723e */ /* 0x000fe400000000ff */
[----:B------:R-:W-:Y:S02]  /*b540*/  IADD3 R7, P3, R152, 0x8020, RZ ;  /* 0x0000802098077810 */ /* 0x000fe40007f7e0ff */
[----:B------:R-:W-:Y:S01]  /*b550*/  LOP3.LUT R156, R156, R157, RZ, 0x3c, !PT ;  /* 0x0000009d9c9c7212 */ /* 0x000fe200078e3cff */
[----:B------:R-:W-:Y:S01]  /*b560*/  IMAD.X R157, RZ, RZ, R153, P5 ;  /* 0x000000ffff9d7224 */ /* 0x000fe200028e0699 */
[----:B------:R-:W-:Y:S02]  /*b570*/  MOV R17, R16 ;  /* 0x0000001000117202 */ /* 0x000fe40000000f00 */
[----:B------:R-:W-:-:S02]  /*b580*/  LOP3.LUT R18, R19, 0x380, RZ, 0xc0, !PT ;  /* 0x0000038013127812 */ /* 0x000fc400078ec0ff */
[----:B0-----:R-:W-:Y:S02]  /*b590*/  F2FP.F16.F32.PACK_AB R8, R41, R40 ;  /* 0x000000282908723e */ /* 0x001fe400000000ff */
[----:B------:R-:W-:Y:S02]  /*b5a0*/  F2FP.F16.F32.PACK_AB R9, R43, R42 ;  /* 0x0000002a2b09723e */ /* 0x000fe400000000ff */
[----:B------:R-:W-:Y:S02]  /*b5b0*/  F2FP.F16.F32.PACK_AB R10, R45, R44 ;  /* 0x0000002c2d0a723e */ /* 0x000fe400000000ff */
[----:B------:R-:W-:Y:S02]  /*b5c0*/  F2FP.F16.F32.PACK_AB R11, R47, R46 ;  /* 0x0000002e2f0b723e */ /* 0x000fe400000000ff */
[----:B------:R-:W-:Y:S01]  /*b5d0*/  IADD3 R5, P5, R152, 0x4020, RZ ;  /* 0x0000402098057810 */ /* 0x000fe20007fbe0ff */
[----:B------:R-:W-:Y:S01]  /*b5e0*/  STSM.16.M88.4 [R2], R12 ;  /* 0x0000000c02007844 */ /* 0x000fe20000000200 */
[----:B------:R-:W-:-:S02]  /*b5f0*/  LOP3.LUT R16, R7, 0x380, RZ, 0xc0, !PT ;  /* 0x0000038007107812 */ /* 0x000fc400078ec0ff */
[----:B------:R-:W-:Y:S01]  /*b600*/  SHF.R.U64 R18, R18, 0x3, RZ ;  /* 0x0000000312127819 */ /* 0x000fe200000012ff */
[----:B------:R0:W-:Y:S01]  /*b610*/  STSM.16.M88.4 [R17], R8 ;  /* 0x0000000811007844 */ /* 0x0001e20000000200 */
[----:B------:R-:W-:Y:S02]  /*b620*/  SHF.R.U64 R16, R16, 0x3, RZ ;  /* 0x0000000310107819 */ /* 0x000fe400000012ff */
[----:B------:R-:W-:Y:S01]  /*b630*/  LOP3.LUT R18, R18, R19, RZ, 0x3c, !PT ;  /* 0x0000001312127212 */ /* 0x000fe200078e3cff */
[----:B------:R-:W-:Y:S01]  /*b640*/  IMAD.X R19, RZ, RZ, R153, P4 ;  /* 0x000000ffff137224 */ /* 0x000fe200020e0699 */
[----:B------:R-:W-:Y:S02]  /*b650*/  LOP3.LUT R16, R16, R7, RZ, 0x3c, !PT ;  /* 0x0000000710107212 */ /* 0x000fe400078e3cff */
[----:B------:R-:W-:Y:S02]  /*b660*/  MOV R7, R156 ;  /* 0x0000009c00077202 */ /* 0x000fe40000000f00 */
[----:B------:R-:W-:-:S02]  /*b670*/  IADD3 R157, P6, R152, 0x8000, RZ ;  /* 0x00008000989d7810 */ /* 0x000fc40007fde0ff */
[----:B0-----:R-:W-:Y:S02]  /*b680*/  LOP3.LUT R8, R5, 0x380, RZ, 0xc0, !PT ;  /* 0x0000038005087812 */ /* 0x001fe400078ec0ff */
[----:B------:R-:W-:Y:S02]  /*b690*/  IADD3 R2, P4, R152, 0x4040, RZ ;  /* 0x0000404098027810 */ /* 0x000fe40007f9e0ff */
[----:B------:R-:W-:Y:S02]  /*b6a0*/  SHF.R.U64 R8, R8, 0x3, RZ ;  /* 0x0000000308087819 */ /* 0x000fe400000012ff */
[----:B------:R-:W-:Y:S02]  /*b6b0*/  F2FP.F16.F32.PACK_AB R12, R49, R48 ;  /* 0x00000030310c723e */ /* 0x000fe400000000ff */
[----:B------:R-:W-:Y:S02]  /*b6c0*/  F2FP.F16.F32.PACK_AB R13, R51, R50 ;  /* 0x00000032330d723e */ /* 0x000fe400000000ff */
[----:B------:R-:W-:-:S02]  /*b6d0*/  F2FP.F16.F32.PACK_AB R14, R53, R52 ;  /* 0x00000034350e723e */ /* 0x000fc400000000ff */
[----:B------:R-:W-:Y:S02]  /*b6e0*/  F2FP.F16.F32.PACK_AB R15, R55, R54 ;  /* 0x00000036370f723e */ /* 0x000fe400000000ff */
[----:B------:R-:W-:Y:S02]  /*b6f0*/  LOP3.LUT R160, R8, R5, RZ, 0x3c, !PT ;  /* 0x0000000508a07212 */ /* 0x000fe400078e3cff */
[----:B------:R-:W-:Y:S01]  /*b700*/  LOP3.LUT R5, R2, 0x380, RZ, 0xc0, !PT ;  /* 0x0000038002057812 */ /* 0x000fe200078ec0ff */
[----:B------:R0:W-:Y:S01]  /*b710*/  STSM.16.M88.4 [R7], R12 ;  /* 0x0000000c07007844 */ /* 0x0001e20000000200 */
[----:B------:R-:W-:Y:S01]  /*b720*/  LOP3.LUT R156, R157, 0x380, RZ, 0xc0, !PT ;  /* 0x000003809d9c7812 */ /* 0x000fe200078ec0ff */
[----:B------:R-:W-:Y:S01]  /*b730*/  IMAD.X R161, RZ, RZ, R153, P5 ;  /* 0x000000ffffa17224 */ /* 0x000fe200028e0699 */
[C---:B------:R-:W-:Y:S02]  /*b740*/  IADD3 R155, P1, R152.reuse, 0x8040, RZ ;  /* 0x00008040989b7810 */ /* 0x040fe40007f3e0ff */
[----:B------:R-:W-:-:S02]  /*b750*/  IADD3 R158, P5, R152, 0x4060, RZ ;  /* 0x00004060989e7810 */ /* 0x000fc40007fbe0ff */
[----:B------:R-:W-:Y:S02]  /*b760*/  SHF.R.U64 R156, R156, 0x3, RZ ;  /* 0x000000039c9c7819 */ /* 0x000fe400000012ff */
[----:B------:R-:W-:Y:S01]  /*b770*/  LOP3.LUT R154, R155, 0x380, RZ, 0xc0, !PT ;  /* 0x000003809b9a7812 */ /* 0x000fe200078ec0ff */
[----:B------:R-:W-:Y:S01]  /*b780*/  IMAD.X R17, RZ, RZ, R153, P3 ;  /* 0x000000ffff117224 */ /* 0x000fe200018e0699 */
[----:B------:R-:W-:Y:S02]  /*b790*/  LOP3.LUT R159, R158, 0x380, RZ, 0xc0, !PT ;  /* 0x000003809e9f7812 */ /* 0x000fe400078ec0ff */
[----:B0-----:R-:W-:Y:S02]  /*b7a0*/  MOV R7, R18 ;  /* 0x0000001200077202 */ /* 0x001fe40000000f00 */
[----:B------:R-:W-:Y:S02]  /*b7b0*/  SHF.R.U64 R19, R5, 0x3, RZ ;  /* 0x0000000305137819 */ /* 0x000fe400000012ff */
[----:B------:R-:W-:-:S02]  /*b7c0*/  LOP3.LUT R156, R156, R157, RZ, 0x3c, !PT ;  /* 0x0000009d9c9c7212 */ /* 0x000fc400078e3cff */
[----:B------:R-:W-:Y:S01]  /*b7d0*/  LOP3.LUT R18, R19, R2, RZ, 0x3c, !PT ;  /* 0x0000000213127212 */ /* 0x000fe200078e3cff */
[--C-:B------:R-:W-:Y:S01]  /*b7e0*/  IMAD.X R19, RZ, RZ, R153.reuse, P4 ;  /* 0x000000ffff137224 */ /* 0x100fe200020e0699 */
[----:B------:R-:W-:Y:S01]  /*b7f0*/  F2FP.F16.F32.PACK_AB R8, R57, R56 ;  /* 0x000000383908723e */ /* 0x000fe200000000ff */
[----:B------:R-:W-:Y:S01]  /*b800*/  IMAD.X R157, RZ, RZ, R153, P6 ;  /* 0x000000ffff9d7224 */ /* 0x000fe200030e0699 */
[----:B------:R-:W-:Y:S02]  /*b810*/  F2FP.F16.F32.PACK_AB R9, R59, R58 ;  /* 0x0000003a3b09723e */ /* 0x000fe400000000ff */
[----:B------:R-:W-:Y:S02]  /*b820*/  F2FP.F16.F32.PACK_AB R10, R61, R60 ;  /* 0x0000003c3d0a723e */ /* 0x000fe400000000ff */
[----:B------:R-:W-:Y:S02]  /*b830*/  F2FP.F16.F32.PACK_AB R11, R63, R62 ;  /* 0x0000003e3f0b723e */ /* 0x000fe400000000ff */
[----:B------:R-:W-:-:S02]  /*b840*/  SHF.R.U64 R154, R154, 0x3, RZ ;  /* 0x000000039a9a7819 */ /* 0x000fc400000012ff */
[----:B------:R-:W-:Y:S02]  /*b850*/  MOV R160, R160 ;  /* 0x000000a000a07202 */ /* 0x000fe40000000f00 */
[----:B------:R-:W-:Y:S02]  /*b860*/  F2FP.F16.F32.PACK_AB R12, R65, R64 ;  /* 0x00000040410c723e */ /* 0x000fe400000000ff */
[----:B------:R-:W-:Y:S02]  /*b870*/  F2FP.F16.F32.PACK_AB R13, R67, R66 ;  /* 0x00000042430d723e */ /* 0x000fe400000000ff */
[----:B------:R-:W-:Y:S02]  /*b880*/  F2FP.F16.F32.PACK_AB R14, R69, R68 ;  /* 0x00000044450e723e */ /* 0x000fe400000000ff */
[----:B------:R-:W-:Y:S02]  /*b890*/  F2FP.F16.F32.PACK_AB R15, R71, R70 ;  /* 0x00000046470f723e */ /* 0x000fe400000000ff */
[----:B------:R-:W-:Y:S01]  /*b8a0*/  SHF.R.U64 R159, R159, 0x3, RZ ;  /* 0x000000039f9f7819 */ /* 0x000fe200000012ff */
[----:B------:R-:W-:Y:S01]  /*b8b0*/  STSM.16.M88.4 [R7], R8 ;  /* 0x0000000807007844 */ /* 0x000fe20000000200 */
[----:B------:R-:W-:-:S02]  /*b8c0*/  MOV R2, R16 ;  /* 0x0000001000027202 */ /* 0x000fc40000000f00 */
[----:B------:R-:W-:Y:S01]  /*b8d0*/  MOV R5, R18 ;  /* 0x0000001200057202 */ /* 0x000fe20000000f00 */
[----:B------:R0:W-:Y:S01]  /*b8e0*/  STSM.16.M88.4 [R160], R12 ;  /* 0x0000000ca0007844 */ /* 0x0001e20000000200 */
[----:B------:R-:W-:Y:S01]  /*b8f0*/  LOP3.LUT R154, R154, R155, RZ, 0x3c, !PT ;  /* 0x0000009b9a9a7212 */ /* 0x000fe200078e3cff */
[----:B------:R-:W-:Y:S01]  /*b900*/  IMAD.X R155, RZ, RZ, R153, P1 ;  /* 0x000000ffff9b7224 */ /* 0x000fe200008e0699 */
[----:B------:R-:W-:Y:S02]  /*b910*/  F2FP.F16.F32.PACK_AB R16, R73, R72 ;  /* 0x000000484910723e */ /* 0x000fe400000000ff */
[----:B------:R-:W-:Y:S02]  /*b920*/  F2FP.F16.F32.PACK_AB R17, R75, R74 ;  /* 0x0000004a4b11723e */ /* 0x000fe400000000ff */
[----:B------:R-:W-:Y:S02]  /*b930*/  F2FP.F16.F32.PACK_AB R18, R77, R76 ;  /* 0x0000004c4d12723e */ /* 0x000fe400000000ff */
[----:B------:R-:W-:-:S02]  /*b940*/  F2FP.F16.F32.PACK_AB R19, R79, R78 ;  /* 0x0000004e4f13723e */ /* 0x000fc400000000ff */
[----:B------:R-:W-:Y:S01]  /*b950*/  LOP3.LUT R158, R159, R158, RZ, 0x3c, !PT ;  /* 0x0000009e9f9e7212 */ /* 0x000fe200078e3cff */
[----:B------:R-:W-:Y:S01]  /*b960*/  IMAD.X R159, RZ, RZ, R153, P5 ;  /* 0x000000ffff9f7224 */ /* 0x000fe200028e0699 */
[----:B------:R-:W-:Y:S02]  /*b970*/  MOV R156, R156 ;  /* 0x0000009c009c7202 */ /* 0x000fe40000000f00 */
[C---:B------:R-:W-:Y:S02]  /*b980*/  IADD3 R162, P3, R152.reuse, 0xc020, RZ ;  /* 0x0000c02098a27810 */ /* 0x040fe40007f7e0ff */
[C---:B------:R-:W-:Y:S02]  /*b990*/  IADD3 R21, P2, R152.reuse, 0xc040, RZ ;  /* 0x0000c04098157810 */ /* 0x040fe40007f5e0ff */
[C---:B0-----:R-:W-:Y:S02]  /*b9a0*/  IADD3 R160, P4, R152.reuse, 0x8060, RZ ;  /* 0x0000806098a07810 */ /* 0x041fe40007f9e0ff */
[----:B------:R-:W-:Y:S01]  /*b9b0*/  IADD3 R157, P1, R152, 0xc000, RZ ;  /* 0x0000c000989d7810 */ /* 0x000fe20007f3e0ff */
[----:B------:R0:W-:Y:S01]  /*b9c0*/  STSM.16.M88.4 [R5], R16 ;  /* 0x0000001005007844 */ /* 0x0001e20000000200 */
[----:B------:R-:W-:-:S02]  /*b9d0*/  LOP3.LUT R7, R162, 0x380, RZ, 0xc0, !PT ;  /* 0x00000380a2077812 */ /* 0x000fc400078ec0ff */
[----:B------:R-:W-:Y:S02]  /*b9e0*/  LOP3.LUT R20, R21, 0x380, RZ, 0xc0, !PT ;  /* 0x0000038015147812 */ /* 0x000fe400078ec0ff */
[----:B------:R-:W-:Y:S02]  /*b9f0*/  LOP3.LUT R152, R157, 0x380, RZ, 0xc0, !PT ;  /* 0x000003809d987812 */ /* 0x000fe400078ec0ff */
[----:B------:R-:W-:Y:S02]  /*ba00*/  MOV R158, R158 ;  /* 0x0000009e009e7202 */ /* 0x000fe40000000f00 */
[----:B------:R-:W-:Y:S02]  /*ba10*/  F2FP.F16.F32.PACK_AB R8, R81, R80 ;  /* 0x000000505108723e */ /* 0x000fe400000000ff */
[----:B------:R-:W-:Y:S02]  /*ba20*/  F2FP.F16.F32.PACK_AB R9, R83, R82 ;  /* 0x000000525309723e */ /* 0x000fe400000000ff */
[----:B------:R-:W-:-:S02]  /*ba30*/  F2FP.F16.F32.PACK_AB R10, R85, R84 ;  /* 0x00000054550a723e */ /* 0x000fc400000000ff */
[----:B------:R-:W-:Y:S02]  /*ba40*/  F2FP.F16.F32.PACK_AB R11, R87, R86 ;  /* 0x00000056570b723e */ /* 0x000fe400000000ff */
[----:B0-----:R-:W-:Y:S02]  /*ba50*/  LOP3.LUT R5, R160, 0x380, RZ, 0xc0, !PT ;  /* 0x00000380a0057812 */ /* 0x001fe400078ec0ff */
[----:B------:R-:W-:Y:S02]  /*ba60*/  SHF.R.U64 R7, R7, 0x3, RZ ;  /* 0x0000000307077819 */ /* 0x000fe400000012ff */
[----:B------:R-:W-:Y:S02]  /*ba70*/  SHF.R.U64 R20, R20, 0x3, RZ ;  /* 0x0000000314147819 */ /* 0x000fe400000012ff */
[----:B------:R-:W-:Y:S02]  /*ba80*/  SHF.R.U64 R5, R5, 0x3, RZ ;  /* 0x0000000305057819 */ /* 0x000fe400000012ff */
[----:B------:R-:W-:Y:S01]  /*ba90*/  SHF.R.U64 R152, R152, 0x3, RZ ;  /* 0x0000000398987819 */ /* 0x000fe200000012ff */
[----:B------:R0:W-:Y:S01]  /*baa0*/  STSM.16.M88.4 [R158], R8 ;  /* 0x000000089e007844 */ /* 0x0001e20000000200 */
[----:B------:R-:W-:-:S02]  /*bab0*/  F2FP.F16.F32.PACK_AB R12, R89, R88 ;  /* 0x00000058590c723e */ /* 0x000fc400000000ff */
[----:B------:R-:W-:Y:S02]  /*bac0*/  F2FP.F16.F32.PACK_AB R13, R91, R90 ;  /* 0x0000005a5b0d723e */ /* 0x000fe400000000ff */
[----:B------:R-:W-:Y:S02]  /*bad0*/  F2FP.F16.F32.PACK_AB R14, R93, R92 ;  /* 0x0000005c5d0e723e */ /* 0x000fe400000000ff */
[----:B------:R-:W-:Y:S02]  /*bae0*/  F2FP.F16.F32.PACK_AB R15, R95, R94 ;  /* 0x0000005e5f0f723e */ /* 0x000fe400000000ff */
[----:B------:R-:W-:Y:S01]  /*baf0*/  LOP3.LUT R20, R20, R21, RZ, 0x3c, !PT ;  /* 0x0000001514147212 */ /* 0x000fe200078e3cff */
[----:B------:R-:W-:Y:S01]  /*bb00*/  IMAD.X R21, RZ, RZ, R153, P2 ;  /* 0x000000ffff157224 */ /* 0x000fe200010e0699 */
[----:B------:R-:W-:Y:S02]  /*bb10*/  F2FP.F16.F32.PACK_AB R16, R97, R96 ;  /* 0x000000606110723e */ /* 0x000fe400000000ff */
[----:B------:R-:W-:-:S02]  /*bb20*/  F2FP.F16.F32.PACK_AB R17, R99, R98 ;  /* 0x000000626311723e */ /* 0x000fc400000000ff */
[----:B------:R-:W-:Y:S02]  /*bb30*/  F2FP.F16.F32.PACK_AB R18, R101, R100 ;  /* 0x000000646512723e */ /* 0x000fe400000000ff */
[----:B0-----:R-:W-:Y:S01]  /*bb40*/  LOP3.LUT R8, R7, R162, RZ, 0x3c, !PT ;  /* 0x000000a207087212 */ /* 0x001fe200078e3cff */
[--C-:B------:R-:W-:Y:S01]  /*bb50*/  IMAD.X R11, RZ, RZ, R153.reuse, P4 ;  /* 0x000000ffff0b7224 */ /* 0x100fe200020e0699 */
[----:B------:R-:W-:Y:S01]  /*bb60*/  F2FP.F16.F32.PACK_AB R19, R103, R102 ;  /* 0x000000666713723e */ /* 0x000fe200000000ff */
[--C-:B------:R-:W-:Y:S01]  /*bb70*/  IMAD.X R9, RZ, RZ, R153.reuse, P3 ;  /* 0x000000ffff097224 */ /* 0x100fe200018e0699 */
[----:B------:R-:W-:Y:S01]  /*bb80*/  LOP3.LUT R10, R5, R160, RZ, 0x3c, !PT ;  /* 0x000000a0050a7212 */ /* 0x000fe200078e3cff */
[--C-:B------:R-:W-:Y:S01]  /*bb90*/  IMAD.X R5, RZ, RZ, R153.reuse, P0 ;  /* 0x000000ffff057224 */ /* 0x100fe200000e0699 */
[----:B------:R-:W-:Y:S01]  /*bba0*/  MOV R7, R154 ;  /* 0x0000009a00077202 */ /* 0x000fe20000000f00 */
[----:B------:R-:W-:Y:S01]  /*bbb0*/  IMAD.X R155, RZ, RZ, R153, P1 ;  /* 0x000000ffff9b7224 */ /* 0x000fe200008e0699 */
[----:B------:R-:W-:-:S02]  /*bbc0*/  LOP3.LUT R154, R152, R157, RZ, 0x3c, !PT ;  /* 0x0000009d989a7212 */ /* 0x000fc400078e3cff */
[----:B------:R-:W0:Y:S01]  /*bbd0*/  LDC.64 R152, c[0x0][0xd00] ;  /* 0x00034000ff987b82 */ /* 0x000e220000000a00 */
[----:B------:R1:W-:Y:S01]  /*bbe0*/  STSM.16.M88.4 [R156], R12 ;  /* 0x0000000c9c007844 */ /* 0x0003e20000000200 */
[----:B------:R-:W-:-:S03]  /*bbf0*/  MOV R154, R154 ;  /* 0x0000009a009a7202 */ /* 0x000fc60000000f00 */
[----:B------:R2:W-:Y:S01]  /*bc00*/  STSM.16.M88.4 [R2], R16 ;  /* 0x0000001002007844 */ /* 0x0005e20000000200 */
[----:B------:R-:W-:Y:S02]  /*bc10*/  MOV R21, R20 ;  /* 0x0000001400157202 */ /* 0x000fe40000000f00 */
[----:B-1----:R-:W-:Y:S02]  /*bc20*/  F2FP.F16.F32.PACK_AB R12, R105, R104 ;  /* 0x00000068690c723e */ /* 0x002fe400000000ff */
[----:B------:R-:W-:Y:S02]  /*bc30*/  F2FP.F16.F32.PACK_AB R13, R107, R106 ;  /* 0x0000006a6b0d723e */ /* 0x000fe400000000ff */
[----:B------:R-:W-:Y:S02]  /*bc40*/  F2FP.F16.F32.PACK_AB R14, R109, R108 ;  /* 0x0000006c6d0e723e */ /* 0x000fe400000000ff */
[----:B------:R-:W-:Y:S02]  /*bc50*/  F2FP.F16.F32.PACK_AB R15, R111, R110 ;  /* 0x0000006e6f0f723e */ /* 0x000fe400000000ff */
[----:B------:R-:W-:-:S02]  /*bc60*/  MOV R156, R10 ;  /* 0x0000000a009c7202 */ /* 0x000fc40000000f00 */
[----:B--2---:R-:W-:Y:S02]  /*bc70*/  F2FP.F16.F32.PACK_AB R16, R113, R112 ;  /* 0x000000707110723e */ /* 0x004fe400000000ff */
[----:B------:R-:W-:Y:S02]  /*bc80*/  F2FP.F16.F32.PACK_AB R17, R115, R114 ;  /* 0x000000727311723e */ /* 0x000fe400000000ff */
[----:B------:R-:W-:Y:S02]  /*bc90*/  F2FP.F16.F32.PACK_AB R18, R117, R116 ;  /* 0x000000747512723e */ /* 0x000fe400000000ff */
[----:B------:R-:W-:Y:S02]  /*bca0*/  F2FP.F16.F32.PACK_AB R19, R119, R118 ;  /* 0x000000767713723e */ /* 0x000fe400000000ff */
[----:B------:R-:W-:Y:S02]  /*bcb0*/  MOV R2, R8 ;  /* 0x0000000800027202 */ /* 0x000fe40000000f00 */
[----:B------:R-:W-:-:S02]  /*bcc0*/  F2FP.F16.F32.PACK_AB R8, R121, R120 ;  /* 0x000000787908723e */ /* 0x000fc400000000ff */
[----:B------:R-:W-:Y:S02]  /*bcd0*/  F2FP.F16.F32.PACK_AB R9, R123, R122 ;  /* 0x0000007a7b09723e */ /* 0x000fe400000000ff */
[----:B------:R-:W-:Y:S02]  /*bce0*/  F2FP.F16.F32.PACK_AB R10, R125, R124 ;  /* 0x0000007c7d0a723e */ /* 0x000fe400000000ff */
[----:B------:R-:W-:Y:S01]  /*bcf0*/  F2FP.F16.F32.PACK_AB R11, R127, R126 ;  /* 0x0000007e7f0b723e */ /* 0x000fe200000000ff */
[----:B------:R1:W-:Y:S04]  /*bd00*/  STSM.16.M88.4 [R7], R12 ;  /* 0x0000000c07007844 */ /* 0x0003e80000000200 */
[----:B------:R2:W-:Y:S04]  /*bd10*/  STSM.16.M88.4 [R156], R16 ;  /* 0x000000109c007844 */ /* 0x0005e80000000200 */
[----:B------:R4:W-:Y:S01]  /*bd20*/  STSM.16.M88.4 [R154], R8 ;  /* 0x000000089a007844 */ /* 0x0009e20000000200 */
[----:B-1----:R-:W-:-:S02]  /*bd30*/  F2FP.F16.F32.PACK_AB R12, R129, R128 ;  /* 0x00000080810c723e */ /* 0x002fc400000000ff */
[----:B------:R-:W-:Y:S02]  /*bd40*/  F2FP.F16.F32.PACK_AB R13, R131, R130 ;  /* 0x00000082830d723e */ /* 0x000fe400000000ff */
[----:B------:R-:W-:Y:S02]  /*bd50*/  F2FP.F16.F32.PACK_AB R14, R133, R132 ;  /* 0x00000084850e723e */ /* 0x000fe400000000ff */
[----:B------:R-:W-:Y:S02]  /*bd60*/  F2FP.F16.F32.PACK_AB R15, R135, R134 ;  /* 0x00000086870f723e */ /* 0x000fe400000000ff */
[----:B--2---:R-:W-:Y:S02]  /*bd70*/  F2FP.F16.F32.PACK_AB R16, R137, R136 ;  /* 0x000000888910723e */ /* 0x004fe400000000ff */
[----:B------:R-:W-:Y:S02]  /*bd80*/  F2FP.F16.F32.PACK_AB R17, R139, R138 ;  /* 0x0000008a8b11723e */ /* 0x000fe400000000ff */
[----:B------:R-:W-:-:S02]  /*bd90*/  F2FP.F16.F32.PACK_AB R18, R141, R140 ;  /* 0x0000008c8d12723e */ /* 0x000fc400000000ff */
[----:B------:R-:W-:Y:S02]  /*bda0*/  F2FP.F16.F32.PACK_AB R19, R143, R142 ;  /* 0x0000008e8f13723e */ /* 0x000fe400000000ff */
[----:B------:R-:W-:Y:S02]  /*bdb0*/  MOV R7, R4 ;  /* 0x0000000400077202 */ /* 0x000fe40000000f00 */
[----:B----4-:R-:W-:Y:S02]  /*bdc0*/  F2FP.F16.F32.PACK_AB R8, R145, R144 ;  /* 0x000000909108723e */ /* 0x010fe400000000ff */
        /* <DEDUP_REMOVED lines=9> */
[----:B------:R-:W-:Y:S01]  /*be60*/  SHF.L.U64.HI R20, R212, 0x2, R222 ;  /* 0x00000002d4147819 */ /* 0x000fe200000102de */
        /* <DEDUP_REMOVED lines=8> */
[----:B------:R-:W4:-:S12]  /*bef0*/  @P0 LDG.E R2, desc[UR36][R4.64] ;  /* 0x0000002404020981 */ /* 0x000f18000c1e1900 */
[----:B--2---:R-:W-:-:S04]  /*bf00*/  @P1 IADD3 R8, P2, R155, UR10, RZ ;  /* 0x0000000a9b081c10 */ /* 0x004fc8000ff5e0ff */
[----:B------:R-:W-:Y:S01]  /*bf10*/  @P1 IADD3.X R9, R20, UR11, RZ, P2, !PT ;  /* 0x0000000b14091c10 */ /* 0x000fe200097fe4ff */
[----:B------:R-:W-:Y:S01]  /*bf20*/  IMAD.MOV.U32 R21, RZ, RZ, 0xab8 ;  /* 0x00000ab8ff157424 */ /* 0x000fe200078e00ff */
[----:B------:R-:W-:-:S03]  /*bf30*/  ULDC UR11, c[0x0][0xce8] ;  /* 0x00033a00000b7ab9 */ /* 0x000fc60000000800 */
[----:B------:R2:W5:Y:S01]  /*bf40*/  @P1 LDG.E R20, desc[UR36][R8.64] ;  /* 0x0000002408141981 */ /* 0x000562000c1e1900 */
        /* <DEDUP_REMOVED lines=10> */
[----:B------:R-:W4:Y:S01]  /*bff0*/  LDC.64 R12, c[0x0][R21+0x228] ;  /* 0x00008a00150c7b82 */ /* 0x000f220000000a00 */
[----:B------:R-:W-:Y:S02]  /*c000*/  PLOP3.LUT P4, PT, PT, PT, UP0, 0x80, 0x0 ;  /* 0x000000000000781c */ /* 0x000fe40003f8f008 */
[----:B------:R-:W-:Y:S01]  /*c010*/  SEL R7, R222, RZ, !P2 ;  /* 0x000000ffde077207 */ /* 0x000fe20005000000 */
[----:B------:R-:W-:Y:S01]  /*c020*/  VIADD R18, R206, UR12 ;  /* 0x0000000cce127c36 */ /* 0x000fe20008000000 */
[----:B------:R-:W-:Y:S01]  /*c030*/  @UP0 ULDC UR8, c[0x0][0xcec] ;  /* 0x00033b0000080ab9 */ /* 0x000fe20000000800 */
[-C--:B0-----:R-:W-:Y:S02]  /*c040*/  IMAD R11, R11, R212.reuse, RZ ;  /* 0x000000d40b0b7224 */ /* 0x081fe400078e02ff */
[----:B-1----:R-:W0:Y:S01]  /*c050*/  @!P3 LDC R14, c[0x0][0xc50] ;  /* 0x00031400ff0ebb82 */ /* 0x002e220000000800 */
[----:B------:R-:W-:-:S04]  /*c060*/  IMAD.WIDE.U32 R16, R10, R212, RZ ;  /* 0x000000d40a107225 */ /* 0x000fc800078e00ff */
[----:B------:R-:W-:Y:S02]  /*c070*/  IMAD R19, R10, R7, R11 ;  /* 0x000000070a137224 */ /* 0x000fe400078e020b */
[-C--:B--2---:R-:W-:Y:S01]  /*c080*/  IMAD.WIDE.U32 R10, R8, R213.reuse, RZ ;  /* 0x000000d5080a7225 */ /* 0x084fe200078e00ff */
[----:B------:R-:W1:Y:S03]  /*c090*/  @!P3 LDC R15, c[0x0][0xc54] ;  /* 0x00031500ff0fbb82 */ /* 0x000e660000000800 */
[----:B------:R-:W-:-:S05]  /*c0a0*/  IMAD R7, R9, R213, RZ ;  /* 0x000000d509077224 */ /* 0x000fca00078e02ff */
[----:B------:R2:W0:Y:S01]  /*c0b0*/  LDC.64 R8, c[0x0][R21+0x210] ;  /* 0x0000840015087b82 */ /* 0x0004220000000a00 */
[----:B------:R-:W-:Y:S01]  /*c0c0*/  IADD3 R152, R17, R19, RZ ;  /* 0x0000001311987210 */ /* 0x000fe20007ffe0ff */
[----:B------:R-:W-:Y:S01]  /*c0d0*/  IMAD.MOV.U32 R19, RZ, RZ, R18 ;  /* 0x000000ffff137224 */ /* 0x000fe200078e0012 */
[----:B---3--:R-:W-:Y:S02]  /*c0e0*/  SEL R17, R163, RZ, P3 ;  /* 0x000000ffa3117207 */ /* 0x008fe40001800000 */
[----:B----4-:R-:W-:Y:S01]  /*c0f0*/  IADD3 R16, P2, P5, R16, R10, R2 ;  /* 0x0000000a10107210 */ /* 0x010fe20007d5e002 */
        /* <DEDUP_REMOVED lines=14> */
[-C--:B0-----:R-:W-:Y:S01]  /*c1e0*/  IMAD R9, R9, R11.reuse, RZ ;  /* 0x0000000b09097224 */ /* 0x081fe200078e02ff */
[----:B------:R-:W-:Y:S01]  /*c1f0*/  SHF.R.S32.HI R17, RZ, 0x1f, R11 ;  /* 0x0000001fff117819 */ /* 0x000fe2000001140b */
[----:B------:R-:W-:-:S04]  /*c200*/  IMAD.WIDE.U32 R12, R8, R11, R12 ;  /* 0x0000000b080c7225 */ /* 0x000fc800078e000c */
[----:B------:R-:W-:Y:S01]  /*c210*/  IMAD R9, R8, R17, R9 ;  /* 0x0000001108097224 */ /* 0x000fe200078e0209 */
[----:B------:R-:W-:Y:S01]  /*c220*/  LEA R14, P2, R12, R14, 0x2 ;  /* 0x0000000e0c0e7211 */ /* 0x000fe200078410ff */
[----:B------:R-:W-:Y:S02]  /*c230*/  ULDC UR8, c[0x0][0xb88] ;  /* 0x0002e20000087ab9 */ /* 0x000fe40000000800 */
[----:B------:R-:W-:Y:S01]  /*c240*/  IMAD.IADD R8, R13, 0x1, R9 ;  /* 0x000000010d087824 */ /* 0x000fe200078e0209 */
[----:B-----5:R-:W-:-:S04]  /*c250*/  @P1 R2UR UR8, R20 ;  /* 0x00000000140812ca */ /* 0x020fc800000e0000 */
        /* <DEDUP_REMOVED lines=8> */
.L_x_5756:
[----:B------:R-:W2:Y:S04]  /*c2e0*/  LDL R11, [R1+0x30] ;  /* 0x00003000010b7983 */ /* 0x000ea80000100800 */
[----:B------:R-:W3:Y:S01]  /*c2f0*/  LDL R10, [R1+0x2c] ;  /* 0x00002c00010a7983 */ /* 0x000ee20000100800 */
[----:B------:R-:W-:Y:S01]  /*c300*/  R2UR UR10, R204 ;  /* 0x00000000cc0a72ca */ /* 0x000fe200000e0000 */
[----:B------:R-:W-:Y:S02]  /*c310*/  UIMAD UR8, UR8, UR11, URZ ;  /* 0x0000000b080872a4 */ /* 0x000fe4000f8e023f */
[----:B------:R-:W-:Y:S04]  /*c320*/  SHFL.IDX PT, R4, R14, RZ, 0x1c1f ;  /* 0x001c1fff0e047589 */ /* 0x000fe800000e0000 */
[----:B------:R-:W0:Y:S04]  /*c330*/  SHFL.IDX PT, R5, R15, RZ, 0x1c1f ;  /* 0x001c1fff0f057589 */ /* 0x000e2800000e0000 */
[----:B------:R-:W-:Y:S04]  /*c340*/  SHFL.IDX PT, R8, R14, 0x1, 0x1c1f ;  /* 0x003c1f000e087f89 */ /* 0x000fe800000e0000 */
[----:B------:R-:W1:Y:S01]  /*c350*/  SHFL.IDX PT, R9, R15, 0x1, 0x1c1f ;  /* 0x003c1f000f097f89 */ /* 0x000e6200000e0000 */
[----:B--2---:R-:W-:Y:S01]  /*c360*/  VIADD R11, R11, UR10 ;  /* 0x0000000a0b0b7c36 */ /* 0x004fe20008000000 */
        /* <DEDUP_REMOVED lines=53> */
[----:B------:R-:W-:Y:S02]  /*c6c0*/  LOP3.LUT R40, R41, 0x380, RZ, 0xc0, !PT ;  /* 0x0000038029287812 */ /* 0x000fe400078ec0ff */
        /* <DEDUP_REMOVED lines=15> */
[----:B------:R-:W-:Y:S02]  /*c7c0*/  LOP3.LUT R40, R40, R41, RZ, 0x3c, !PT ;  /* 0x0000002928287212 */ /* 0x000fe400078e3cff */
[----:B------:R-:W-:Y:S01]  /*c7d0*/  SHF.R.U64 R11, R11, 0x3, RZ ;  /* 0x000000030b0b7819 */ /* 0x000fe200000012ff */
[----:B------:R-:W-:Y:S01]  /*c7e0*/  IMAD R7, R2, UR7, R7 ;  /* 0x0000000702077c24 */ /* 0x000fe2000f8e0207 */
[----:B------:R-:W-:Y:S01]  /*c7f0*/  LOP3.LUT R44, R44, R45, RZ, 0x3c, !PT ;  /* 0x0000002d2c2c7212 */ /* 0x000fe200078e3cff */
[----:B------:R-:W-:Y:S01]  /*c800*/  IMAD.X R45, RZ, RZ, R5, P2 ;  /* 0x000000ffff2d7224 */ /* 0x000fe200010e0605 */
[----:B------:R-:W-:Y:S01]  /*c810*/  IADD3.X R41, RZ, R5, RZ, P3, !PT ;  /* 0x00000005ff297210 */ /* 0x000fe20001ffe4ff */
[----:B------:R-:W5:Y:S01]  /*c820*/  LD.E.128 R28, desc[UR36][R28.64] ;  /* 0x000000241c1c7980 */ /* 0x000f62000c101d00 */
[----:B------:R-:W-:-:S02]  /*c830*/  IADD3 R9, P1, R4, 0xf000, RZ ;  /* 0x0000f00004097810 */ /* 0x000fc40007f3e0ff */
[C---:B------:R-:W-:Y:S01]  /*c840*/  IADD3 R53, P0, R4.reuse, 0xa000, RZ ;  /* 0x0000a00004357810 */ /* 0x040fe20007f1e0ff */
[----:B------:R-:W5:Y:S01]  /*c850*/  LD.E.128 R32, desc[UR36][R32.64] ;  /* 0x0000002420207980 */ /* 0x000f62000c101d00 */
[C---:B------:R-:W-:Y:S01]  /*c860*/  IADD3 R57, P6, R4.reuse, 0xb000, RZ ;  /* 0x0000b00004397810 */ /* 0x040fe20007fde0ff */
[----:B------:R-:W-:Y:S01]  /*c870*/  IMAD.X R73, RZ, RZ, R5, P1 ;  /* 0x000000ffff497224 */ /* 0x000fe200008e0605 */
[C---:B------:R-:W-:Y:S01]  /*c880*/  IADD3 R61, P5, R4.reuse, 0xc000, RZ ;  /* 0x0000c000043d7810 */ /* 0x040fe20007fbe0ff */
[----:B------:R-:W5:Y:S01]  /*c890*/  LD.E.128 R36, desc[UR36][R36.64] ;  /* 0x0000002424247980 */ /* 0x000f62000c101d00 */
[C---:B------:R-:W-:Y:S02]  /*c8a0*/  IADD3 R65, P3, R4.reuse, 0xd000, RZ ;  /* 0x0000d00004417810 */ /* 0x040fe40007f7e0ff */
[----:B------:R-:W-:Y:S01]  /*c8b0*/  IADD3 R69, P2, R4, 0xe000, RZ ;  /* 0x0000e00004457810 */ /* 0x000fe20007f5e0ff */
[----:B------:R-:W5:Y:S01]  /*c8c0*/  LD.E.128 R40, desc[UR36][R40.64] ;  /* 0x0000002428287980 */ /* 0x000f62000c101d00 */
[----:B------:R-:W-:-:S02]  /*c8d0*/  LOP3.LUT R8, R9, 0x380, RZ, 0xc0, !PT ;  /* 0x0000038009087812 */ /* 0x000fc400078ec0ff */
[----:B------:R-:W-:Y:S01]  /*c8e0*/  LOP3.LUT R52, R53, 0x380, RZ, 0xc0, !PT ;  /* 0x0000038035347812 */ /* 0x000fe200078ec0ff */
[----:B------:R-:W5:Y:S01]  /*c8f0*/  LD.E.128 R44, desc[UR36][R44.64] ;  /* 0x000000242c2c7980 */ /* 0x000f62000c101d00 */
[----:B------:R-:W-:Y:S02]  /*c900*/  LOP3.LUT R56, R57, 0x380, RZ, 0xc0, !PT ;  /* 0x0000038039387812 */ /* 0x000fe400078ec0ff */
[----:B------:R-:W-:Y:S01]  /*c910*/  LOP3.LUT R60, R61, 0x380, RZ, 0xc0, !PT ;  /* 0x000003803d3c7812 */ /* 0x000fe200078ec0ff */
[----:B------:R-:W5:Y:S01]  /*c920*/  LD.E.128 R48, desc[UR36][R48.64] ;  /* 0x0000002430307980 */ /* 0x000f62000c101d00 */
[----:B------:R-:W-:Y:S02]  /*c930*/  LOP3.LUT R64, R65, 0x380, RZ, 0xc0, !PT ;  /* 0x0000038041407812 */ /* 0x000fe400078ec0ff */
[----:B------:R-:W-:Y:S02]  /*c940*/  LOP3.LUT R68, R69, 0x380, RZ, 0xc0, !PT ;  /* 0x0000038045447812 */ /* 0x000fe400078ec0ff */
[----:B------:R-:W-:-:S02]  /*c950*/  SHF.R.U64 R8, R8, 0x3, RZ ;  /* 0x0000000308087819 */ /* 0x000fc400000012ff */
[----:B------:R-:W-:Y:S02]  /*c960*/  SHF.R.U64 R52, R52, 0x3, RZ ;  /* 0x0000000334347819 */ /* 0x000fe400000012ff */
[----:B------:R-:W-:Y:S02]  /*c970*/  SHF.R.U64 R56, R56, 0x3, RZ ;  /* 0x0000000338387819 */ /* 0x000fe400000012ff */
[----:B------:R-:W-:Y:S02]  /*c980*/  SHF.R.U64 R60, R60, 0x3, RZ ;  /* 0x000000033c3c7819 */ /* 0x000fe400000012ff */
[----:B------:R-:W-:Y:S02]  /*c990*/  SHF.R.U64 R64, R64, 0x3, RZ ;  /* 0x0000000340407819 */ /* 0x000fe400000012ff */
        /* <DEDUP_REMOVED lines=15> */
[----:B------:R-:W-:Y:S01]  /*ca90*/  SHF.R.S32.HI R21, RZ, 0x1f, R212 ;  /* 0x0000001fff157819 */ /* 0x000fe200000114d4 */
[----:B------:R-:W-:-:S02]  /*caa0*/  VIADD R80, R3, UR12 ;  /* 0x0000000c03507c36 */ /* 0x000fc40008000000 */
[----:B------:R-:W5:Y:S04]  /*cab0*/  LD.E.128 R56, desc[UR36][R56.64] ;  /* 0x0000002438387980 */ /* 0x000f68000c101d00 */
[----:B------:R-:W5:Y:S01]  /*cac0*/  LD.E.128 R60, desc[UR36][R60.64] ;  /* 0x000000243c3c7980 */ /* 0x000f62000c101d00 */
[----:B0-----:R-:W-:Y:S01]  /*cad0*/  IMAD.WIDE.U32 R4, R2, UR6, RZ ;  /* 0x0000000602047c25 */ /* 0x001fe2000f8e00ff */
[----:B------:R-:W-:Y:S02]  /*cae0*/  ULDC.64 UR6, c[0x0][0xbe8] ;  /* 0x0002fa0000067ab9 */ /* 0x000fe40000000a00 */
[----:B------:R-:W5:Y:S01]  /*caf0*/  LD.E.128 R64, desc[UR36][R64.64] ;  /* 0x0000002440407980 */ /* 0x000f62000c101d00 */
[----:B------:R-:W-:Y:S02]  /*cb00*/  IMAD.IADD R5, R5, 0x1, R7 ;  /* 0x0000000105057824 */ /* 0x000fe400078e0207 */
[----:B------:R-:W-:Y:S01]  /*cb10*/  IMAD R2, R20, 0x20, R3 ;  /* 0x0000002014027824 */ /* 0x000fe200078e0203 */
[----:B------:R-:W5:Y:S01]  /*cb20*/  LD.E.128 R68, desc[UR36][R68.64] ;  /* 0x0000002444447980 */ /* 0x000f62000c101d00 */
[----:B------:R-:W-:-:S03]  /*cb30*/  IMAD.WIDE.U32 R4, R213, UR6, R4 ;  /* 0x00000006d5047c25 */ /* 0x000fc6000f8e0004 */
[----:B------:R-:W5:Y:S01]  /*cb40*/  LD.E.128 R72, desc[UR36][R72.64] ;  /* 0x0000002448487980 */ /* 0x000f62000c101d00 */
[----:B------:R-:W-:Y:S02]  /*cb50*/  VIADD R20, R2, UR12 ;  /* 0x0000000c02147c36 */ /* 0x000fe40008000000 */
[----:B------:R-:W-:Y:S01]  /*cb60*/  IMAD R5, R213, UR7, R5 ;  /* 0x00000007d5057c24 */ /* 0x000fe2000f8e0205 */
[----:B------:R-:W-:Y:S01]  /*cb70*/  ULDC.64 UR6, c[0x0][0xbf0] ;  /* 0x0002fc0000067ab9 */ /* 0x000fe20000000a00 */
        /* <DEDUP_REMOVED lines=8> */
[----:B------:R-:W-:-:S02]  /*cc00*/  IMAD R21, R21, UR6, RZ ;  /* 0x0000000615157c24 */ /* 0x000fc4000f8e02ff */
[----:B------:R-:W-:Y:S01]  /*cc10*/  IMAD.MOV.U32 R7, RZ, RZ, R20 ;  /* 0x000000ffff077224 */ /* 0x000fe200078e0014 */
[----:B------:R-:W-:Y:S01]  /*cc20*/  @P4 SHF.R.U32.HI R7, RZ, UR10, R2 ;  /* 0x0000000aff074c19 */ /* 0x000fe20008011602 */
[C---:B------:R-:W-:Y:S02]  /*cc30*/  IMAD R21, R212.reuse, UR7, R21 ;  /* 0x00000007d4157c24 */ /* 0x040fe4000f8e0215 */
[----:B------:R-:W-:Y:S01]  /*cc40*/  IMAD.WIDE.U32 R212, R212, UR6, R4 ;  /* 0x00000006d4d47c25 */ /* 0x000fe2000f8e0004 */
[----:B------:R-:W-:Y:S01]  /*cc50*/  SHF.R.S32.HI R2, RZ, 0x1f, R7 ;  /* 0x0000001fff027819 */ /* 0x000fe20000011407 */
[----:B------:R-:W-:Y:S02]  /*cc60*/  ULDC.64 UR6, c[0x0][0xbe0] ;  /* 0x0002f80000067ab9 */ /* 0x000fe40000000a00 */
[----:B------:R-:W-:Y:S02]  /*cc70*/  IMAD.IADD R213, R213, 0x1, R21 ;  /* 0x00000001d5d57824 */ /* 0x000fe400078e0215 */
[----:B------:R-:W-:-:S02]  /*cc80*/  IMAD.MOV R21, RZ, RZ, -R7 ;  /* 0x000000ffff157224 */ /* 0x000fc400078e0a07 */
        /* <DEDUP_REMOVED lines=10> */
[----:B------:R-:W-:-:S04]  /*cd30*/  ULDC.64 UR6, c[0x0][0xb80] ;  /* 0x0002e00000067ab9 */ /* 0x000fc80000000a00 */
[----:B------:R-:W-:Y:S02]  /*cd40*/  IADD3 R3, R3, R7, RZ ;  /* 0x0000000703037210 */ /* 0x000fe40007ffe0ff */
[----:B------:R-:W-:Y:S01]  /*cd50*/  LEA R7, P2, R2, UR6, 0x1 ;  /* 0x0000000602077c11 */ /* 0x000fe2000f8408ff */
[----:B------:R-:W-:-:S03]  /*cd60*/  UIADD3 UR6, UR9, 0x32420, URZ ;  /* 0x0003242009067890 */ /* 0x000fc6000fffe03f */
        /* <DEDUP_REMOVED lines=36> */
.L_x_5759:
[----:B------:R-:W-:Y:S05]  /*cfb0*/  BSYNC B1 ;  /* 0x0000000000017941 */ /* 0x000fea0003800000 */
.L_x_5758:
        /* <DEDUP_REMOVED lines=21> */
.L_x_5761:
[----:B------:R-:W-:Y:S05]  /*d110*/  BSYNC B1 ;  /* 0x0000000000017941 */ /* 0x000fea0003800000 */
.L_x_5760:
        /* <DEDUP_REMOVED lines=21> */
.L_x_5763:
[----:B------:R-:W-:Y:S05]  /*d270*/  BSYNC B1 ;  /* 0x0000000000017941 */ /* 0x000fea0003800000 */
.L_x_5762:
        /* <DEDUP_REMOVED lines=24> */
.L_x_5757:
[----:B------:R-:W-:Y:S01]  /*d400*/  ULDC.64 UR6, c[0x0][0xc08] ;  /* 0x0003020000067ab9 */ /* 0x000fe20000000a00 */
[----:B0-----:R-:W-:Y:S01]  /*d410*/  SHF.R.S32.HI R3, RZ, 0x1f, R212 ;  /* 0x0000001fff037819 */ /* 0x001fe200000114d4 */
[----:B------:R-:W-:Y:S01]  /*d420*/  IMAD R7, R7, UR6, RZ ;  /* 0x0000000607077c24 */ /* 0x000fe2000f8e02ff */
[----:B------:R-:W-:Y:S01]  /*d430*/  ULDC.64 UR12, c[0x0][0xc40] ;  /* 0x00031000000c7ab9 */ /* 0x000fe20000000a00 */
[----:B------:R-:W-:Y:S01]  /*d440*/  IMAD.WIDE.U32 R4, R2, UR6, RZ ;  /* 0x0000000602047c25 */ /* 0x000fe2000f8e00ff */
[----:B------:R-:W-:Y:S01]  /*d450*/  UIADD3 UR9, UR9, 0x32420, URZ ;  /* 0x0003242009097890 */ /* 0x000fe2000fffe03f */
[----:B------:R-:W-:Y:S01]  /*d460*/  IADD3 R184, R22, 0x30, RZ ;  /* 0x0000003016b87810 */ /* 0x000fe20007ffe0ff */
[----:B------:R-:W-:Y:S01]  /*d470*/  BSSY B1, `(.L_x_5765) ;  /* 0x00000f0000017945 */ /* 0x000fe20003800000 */
        /* <DEDUP_REMOVED lines=29> */
[----:B------:R-:W-:Y:S01]  /*d650*/  IADD3 R165, R22, 0x78, RZ ;  /* 0x0000007816a57810 */ /* 0x000fe20007ffe0ff */
        /* <DEDUP_REMOVED lines=14> */
[----:B------:R-:W-:Y:S01]  /*d740*/  IMAD.IADD R7, R5, 0x1, R3 ;  /* 0x0000000105077824 */ /* 0x000fe200078e0203 */
[----:B------:R-:W-:Y:S01]  /*d750*/  LEA R0, P1, R4, UR6, 0x2 ;  /* 0x0000000604007c11 */ /* 0x000fe2000f8210ff */
[C---:B------:R-:W-:Y:S02]  /*d760*/  VIADD R160, R22.reuse, 0x90 ;  /* 0x0000009016a07836 */ /* 0x040fe40000000000 */
[----:B------:R-:W-:Y:S01]  /*d770*/  VIADD R162, R22, 0x88 ;  /* 0x0000008816a27836 */ /* 0x000fe20000000000 */
[----:B------:R-:W-:Y:S01]  /*d780*/  LEA.HI.X R7, R4, UR7, R7, 0x2, P1 ;  /* 0x0000000704077c11 */ /* 0x000fe200088f1407 */
[C---:B------:R-:W-:Y:S01]  /*d790*/  VIADD R164, R22.reuse, 0x80 ;  /* 0x0000008016a47836 */ /* 0x040fe20000000000 */
[----:B------:R0:W1:Y:S01]  /*d7a0*/  SHFL.IDX PT, R2, R0, RZ, 0x1c1f ;  /* 0x001c1fff00027589 */ /* 0x00006200000e0000 */
[C---:B------:R-:W-:Y:S01]  /*d7b0*/  VIADD R166, R22.reuse, 0x78 ;  /* 0x0000007816a67836 */ /* 0x040fe20000000000 */
[----:B------:R-:W-:Y:S01]  /*d7c0*/  SHF.R.S32.HI R160, RZ, 0x1f, R160 ;  /* 0x0000001fffa07819 */ /* 0x000fe200000114a0 */
[C---:B------:R-:W-:Y:S01]  /*d7d0*/  VIADD R168, R22.reuse, 0x70 ;  /* 0x0000007016a87836 */ /* 0x040fe20000000000 */
[----:B------:R0:W2:Y:S01]  /*d7e0*/  SHFL.IDX PT, R3, R7, RZ, 0x1c1f ;  /* 0x001c1fff07037589 */ /* 0x0000a200000e0000 */
        /* <DEDUP_REMOVED lines=32> */
[----:B------:R-:W-:-:S02]  /*d9f0*/  VIADD R167, R22, 0x70 ;  /* 0x0000007016a77836 */ /* 0x000fc40000000000 */
[C---:B------:R-:W-:Y:S02]  /*da00*/  VIADD R169, R22.reuse, 0x68 ;  /* 0x0000006816a97836 */ /* 0x040fe40000000000 */
[C---:B------:R-:W-:Y:S02]  /*da10*/  VIADD R171, R22.reuse, 0x60 ;  /* 0x0000006016ab7836 */ /* 0x040fe40000000000 */
[C---:B------:R-:W-:Y:S02]  /*da20*/  VIADD R173, R22.reuse, 0x58 ;  /* 0x0000005816ad7836 */ /* 0x040fe40000000000 */
[C---:B------:R-:W-:Y:S02]  /*da30*/  VIADD R175, R22.reuse, 0x50 ;  /* 0x0000005016af7836 */ /* 0x040fe40000000000 */
[C---:B------:R-:W-:Y:S02]  /*da40*/  VIADD R177, R22.reuse, 0x48 ;  /* 0x0000004816b17836 */ /* 0x040fe40000000000 */
[----:B------:R-:W-:-:S02]  /*da50*/  VIADD R179, R22, 0x40 ;  /* 0x0000004016b37836 */ /* 0x000fc40000000000 */
[C---:B------:R-:W-:Y:S02]  /*da60*/  VIADD R181, R22.reuse, 0x38 ;  /* 0x0000003816b57836 */ /* 0x040fe40000000000 */
[C---:B------:R-:W-:Y:S02]  /*da70*/  VIADD R183, R22.reuse, 0x30 ;  /* 0x0000003016b77836 */ /* 0x040fe40000000000 */
[C---:B------:R-:W-:Y:S02]  /*da80*/  VIADD R16, R22.reuse, 0x28 ;  /* 0x0000002816107836 */ /* 0x040fe40000000000 */
[C---:B------:R-:W-:Y:S02]  /*da90*/  VIADD R186, R22.reuse, 0x20 ;  /* 0x0000002016ba7836 */ /* 0x040fe40000000000 */
[C---:B------:R-:W-:Y:S02]  /*daa0*/  VIADD R188, R22.reuse, 0x18 ;  /* 0x0000001816bc7836 */ /* 0x040fe40000000000 */
[----:B------:R-:W-:-:S02]  /*dab0*/  VIADD R190, R22, 0x10 ;  /* 0x0000001016be7836 */ /* 0x000fc40000000000 */
[----:B------:R-:W-:Y:S01]  /*dac0*/  VIADD R192, R22, 0x8 ;  /* 0x0000000816c07836 */ /* 0x000fe20000000000 */
[----:B012---:R-:W-:Y:S06]  /*dad0*/  @P2 BRA `(.L_x_5766) ;  /* 0x0000000800242947 */ /* 0x007fec0003800000 */
        /* <DEDUP_REMOVED lines=8> */
[----:B------:R-:W-:Y:S02]  /*db60*/  @!P2 LEA R8, P5, R192, R2, 0x2 ;  /* 0x00000002c008a211 */ /* 0x000fe400078a10ff */
[----:B------:R-:W-:Y:S02]  /*db70*/  @!P3 IMAD.WIDE R4, R22, 0x4, R2 ;  /* 0x000000041604b825 */ /* 0x000fe400078e0202 */
[----:B------:R-:W-:-:S03]  /*db80*/  @!P2 LEA.HI.X R9, R192, R3, R193, 0x2, P5 ;  /* 0x00000003c009a211 */ /* 0x000fc600028f14c1 */
        /* <DEDUP_REMOVED lines=69> */
[-C--:B------:R-:W-:Y:S02]  /*dfe0*/  @!P1 LEA.HI.X R5, R159, R3.reuse, R160, 0x2, P6 ;  /* 0x000000039f059211 */ /* 0x080fe400030f14a0 */
[-C--:B-1----:R-:W-:Y:S02]  /*dff0*/  @!P4 LEA R8, P5, R157, R2.reuse, 0x2 ;  /* 0x000000029d08c211 */ /* 0x082fe400078a10ff */
[-C--:B------:R-:W-:Y:S01]  /*e000*/  @!P3 LEA R10, P6, R229, R2.reuse, 0x2 ;  /* 0x00000002e50ab211 */ /* 0x080fe200078c10ff */
[----:B------:R0:W-:Y:S01]  /*e010*/  @!P1 ST.E.64 desc[UR36][R4.64], R96 ;  /* 0x0000006004009985 */ /* 0x0001e2000c101b24 */
[----:B------:R-:W-:Y:S02]  /*e020*/  @!P4 LEA.HI.X R9, R157, R3, R158, 0x2, P5 ;  /* 0x000000039d09c211 */ /* 0x000fe400028f149e */
[----:B------:R-:W-:Y:S02]  /*e030*/  ISETP.GE.AND P1, PT, R227, UR6, PT ;  /* 0x00000006e3007c0c */ /* 0x000fe4000bf26270 */
[----:B------:R-:W-:Y:S01]  /*e040*/  @!P2 LEA R12, P5, R228, R2, 0x2 ;  /* 0x00000002e40ca211 */ /* 0x000fe200078a10ff */
[----:B------:R1:W-:Y:S01]  /*e050*/  @!P4 ST.E.64 desc[UR36][R8.64], R100 ;  /* 0x000000640800c985 */ /* 0x0003e2000c101b24 */
[----:B------:R-:W-:-:S02]  /*e060*/  ISETP.GE.AND P4, PT, R226, UR6, PT ;  /* 0x00000006e2007c0c */ /* 0x000fc4000bf86270 */
[-C--:B------:R-:W-:Y:S02]  /*e070*/  @!P3 LEA.HI.X R11, R229, R3.reuse, R156, 0x2, P6 ;  /* 0x00000003e50bb211 */ /* 0x080fe400030f149c */
[----:B------:R-:W-:-:S03]  /*e080*/  @!P2 LEA.HI.X R13, R228, R3, R155, 0x2, P5 ;  /* 0x00000003e40da211 */ /* 0x000fc600028f149b */
[----:B------:R2:W-:Y:S01]  /*e090*/  @!P3 ST.E.64 desc[UR36][R10.64], R104 ;  /* 0x000000680a00b985 */ /* 0x0005e2000c101b24 */
[----:B------:R-:W-:Y:S02]  /*e0a0*/  ISETP.GE.AND P3, PT, R225, UR6, PT ;  /* 0x00000006e1007c0c */ /* 0x000fe4000bf66270 */
[CC--:B------:R-:W-:Y:S01]  /*e0b0*/  @!P1 LEA R14, P6, R227.reuse, R2.reuse, 0x2 ;  /* 0x00000002e30e9211 */ /* 0x0c0fe200078c10ff */
[----:B------:R-:W-:Y:S01]  /*e0c0*/  @!P2 ST.E.64 desc[UR36][R12.64], R108 ;  /* 0x0000006c0c00a985 */ /* 0x000fe2000c101b24 */
[----:B------:R-:W-:Y:S02]  /*e0d0*/  ISETP.GE.AND P2, PT, R224, UR6, PT ;  /* 0x00000006e0007c0c */ /* 0x000fe4000bf46270 */
[----:B------:R-:W-:Y:S02]  /*e0e0*/  @!P1 LEA.HI.X R15, R227, R3, R154, 0x2, P6 ;  /* 0x00000003e30f9211 */ /* 0x000fe400030f149a */
[----:B0-----:R-:W-:-:S03]  /*e0f0*/  @!P4 LEA R4, P5, R226, R2, 0x2 ;  /* 0x00000002e204c211 */ /* 0x001fc600078a10ff */
[----:B------:R0:W-:Y:S01]  /*e100*/  @!P1 ST.E.64 desc[UR36][R14.64], R112 ;  /* 0x000000700e009985 */ /* 0x0001e2000c101b24 */
[-C--:B------:R-:W-:Y:S02]  /*e110*/  @!P4 LEA.HI.X R5, R226, R3.reuse, R153, 0x2, P5 ;  /* 0x00000003e205c211 */ /* 0x080fe400028f1499 */
[----:B------:R-:W-:Y:S02]  /*e120*/  ISETP.GE.AND P1, PT, R223, UR6, PT ;  /* 0x00000006df007c0c */ /* 0x000fe4000bf26270 */
[CC--:B-1----:R-:W-:Y:S01]  /*e130*/  @!P3 LEA R8, P6, R225.reuse, R2.reuse, 0x2 ;  /* 0x00000002e108b211 */ /* 0x0c2fe200078c10ff */
[----:B------:R1:W-:Y:S01]  /*e140*/  @!P4 ST.E.64 desc[UR36][R4.64], R116 ;  /* 0x000000740400c985 */ /* 0x0003e2000c101b24 */
[C---:B--2---:R-:W-:Y:S02]  /*e150*/  @!P2 LEA R10, P4, R224.reuse, R2, 0x2 ;  /* 0x00000002e00aa211 */ /* 0x044fe400078810ff */
[-C--:B------:R-:W-:Y:S02]  /*e160*/  @!P3 LEA.HI.X R9, R225, R3.reuse, R152, 0x2, P6 ;  /* 0x00000003e109b211 */ /* 0x080fe400030f1498 */
[----:B------:R-:W-:-:S02]  /*e170*/  @!P2 LEA.HI.X R11, R224, R3, R20, 0x2, P4 ;  /* 0x00000003e00ba211 */ /* 0x000fc400020f1414 */
[----:B------:R-:W-:Y:S01]  /*e180*/  ISETP.GE.AND P4, PT, R221, UR6, PT ;  /* 0x00000006dd007c0c */ /* 0x000fe2000bf86270 */
[----:B------:R2:W-:Y:S01]  /*e190*/  @!P3 ST.E.64 desc[UR36][R8.64], R120 ;  /* 0x000000780800b985 */ /* 0x0005e2000c101b24 */
[----:B------:R-:W-:Y:S01]  /*e1a0*/  ISETP.GE.AND P3, PT, R17, UR6, PT ;  /* 0x0000000611007c0c */ /* 0x000fe2000bf66270 */
[----:B0-----:R-:W-:Y:S01]  /*e1b0*/  VIADD R15, R22, 0xe8 ;  /* 0x000000e8160f7836 */ /* 0x001fe20000000000 */
[C---:B------:R-:W-:Y:S01]  /*e1c0*/  @!P1 LEA R12, P5, R223.reuse, R2, 0x2 ;  /* 0x00000002df0c9211 */ /* 0x040fe200078a10ff */
[----:B------:R0:W-:Y:S01]  /*e1d0*/  @!P2 ST.E.64 desc[UR36][R10.64], R124 ;  /* 0x0000007c0a00a985 */ /* 0x0001e2000c101b24 */
[----:B------:R-:W-:Y:S02]  /*e1e0*/  SHF.R.S32.HI R14, RZ, 0x1f, R21 ;  /* 0x0000001fff0e7819 */ /* 0x000fe40000011415 */
[----:B------:R-:W-:Y:S02]  /*e1f0*/  @!P1 LEA.HI.X R13, R223, R3, R18, 0x2, P5 ;  /* 0x00000003df0d9211 */ /* 0x000fe400028f1412 */
[----:B------:R-:W-:-:S02]  /*e200*/  ISETP.GE.AND P2, PT, R15, UR6, PT ;  /* 0x000000060f007c0c */ /* 0x000fc4000bf46270 */
[----:B-1----:R-:W-:Y:S01]  /*e210*/  SHF.R.S32.HI R5, RZ, 0x1f, R17 ;  /* 0x0000001fff057819 */ /* 0x002fe20000011411 */
[----:B------:R1:W-:Y:S01]  /*e220*/  @!P1 ST.E.64 desc[UR36][R12.64], R128 ;  /* 0x000000800c009985 */ /* 0x0003e2000c101b24 */
[----:B------:R-:W-:Y:S02]  /*e230*/  ISETP.GE.AND P1, PT, R19, UR6, PT ;  /* 0x0000000613007c0c */ /* 0x000fe4000bf26270 */
[----:B--2---:R-:W-:Y:S02]  /*e240*/  SHF.R.S32.HI R9, RZ, 0x1f, R221 ;  /* 0x0000001fff097819 */ /* 0x004fe400000114dd */
[-C--:B------:R-:W-:Y:S02]  /*e250*/  @!P4 LEA R8, P5, R221, R2.reuse, 0x2 ;  /* 0x00000002dd08c211 */ /* 0x080fe400078a10ff */
[----:B------:R-:W-:Y:S02]  /*e260*/  @!P3 LEA R4, P6, R17, R2, 0x2 ;  /* 0x000000021104b211 */ /* 0x000fe400078c10ff */
[----:B------:R-:W-:-:S02]  /*e270*/  @!P4 LEA.HI.X R9, R221, R3, R9, 0x2, P5 ;  /* 0x00000003dd09c211 */ /* 0x000fc400028f1409 */
[----:B------:R-:W-:Y:S02]  /*e280*/  ISETP.GE.AND P5, PT, R21, UR6, PT ;  /* 0x0000000615007c0c */ /* 0x000fe4000bfa6270 */
[-C--:B------:R-:W-:Y:S01]  /*e290*/  @!P3 LEA.HI.X R5, R17, R3.reuse, R5, 0x2, P6 ;  /* 0x000000031105b211 */ /* 0x080fe200030f1405 */
[----:B------:R2:W-:Y:S01]  /*e2a0*/  @!P4 ST.E.64 desc[UR36][R8.64], R132 ;  /* 0x000000840800c985 */ /* 0x0005e2000c101b24 */
[----:B0-----:R-:W-:Y:S02]  /*e2b0*/  SHF.R.S32.HI R11, RZ, 0x1f, R15 ;  /* 0x0000001fff0b7819 */ /* 0x001fe4000001140f */
[C---:B------:R-:W-:Y:S01]  /*e2c0*/  @!P2 LEA R10, P6, R15.reuse, R2, 0x2 ;  /* 0x000000020f0aa211 */ /* 0x040fe200078c10ff */
[----:B------:R2:W-:Y:S01]  /*e2d0*/  @!P3 ST.E.64 desc[UR36][R4.64], R136 ;  /* 0x000000880400b985 */ /* 0x0005e2000c101b24 */
[----:B-1----:R-:W-:Y:S02]  /*e2e0*/  SHF.R.S32.HI R13, RZ, 0x1f, R19 ;  /* 0x0000001fff0d7819 */ /* 0x002fe40000011413 */
[----:B------:R-:W-:-:S02]  /*e2f0*/  @!P2 LEA.HI.X R11, R15, R3, R11, 0x2, P6 ;  /* 0x000000030f0ba211 */ /* 0x000fc400030f140b */
[----:B------:R-:W-:-:S03]  /*e300*/  @!P1 LEA R12, P6, R19, R2, 0x2 ;  /* 0x00000002130c9211 */ /* 0x000fc600078c10ff */
[----:B------:R2:W-:Y:S01]  /*e310*/  @!P2 ST.E.64 desc[UR36][R10.64], R140 ;  /* 0x0000008c0a00a985 */ /* 0x0005e2000c101b24 */
[----:B------:R-:W-:Y:S02]  /*e320*/  @!P1 LEA.HI.X R13, R19, R3, R13, 0x2, P6 ;  /* 0x00000003130d9211 */ /* 0x000fe400030f140d */
[----:B------:R-:W-:-:S03]  /*e330*/  @!P5 LEA R2, P6, R21, R2, 0x2 ;  /* 0x000000021502d211 */ /* 0x000fc600078c10ff */
[----:B------:R2:W-:Y:S01]  /*e340*/  @!P1 ST.E.64 desc[UR36][R12.64], R144 ;  /* 0x000000900c009985 */ /* 0x0005e2000c101b24 */
[----:B------:R-:W-:-:S05]  /*e350*/  @!P5 LEA.HI.X R3, R21, R3, R14, 0x2, P6 ;  /* 0x000000031503d211 */ /* 0x000fca00030f140e */
[----:B------:R2:W-:Y:S04]  /*e360*/  @!P5 ST.E.64 desc[UR36][R2.64], R148 ;  /* 0x000000940200d985 */ /* 0x0005e8000c101b24 */
.L_x_5766:
[----:B------:R-:W-:Y:S05]  /*e370*/  BSYNC B1 ;  /* 0x0000000000017941 */ /* 0x000fea0003800000 */
.L_x_5765:
[----:B--2---:R0:W1:Y:S04]  /*e380*/  SHFL.IDX PT, R3, R7, 0x1, 0x1c1f ;  /* 0x003c1f0007037f89 */ /* 0x00406800000e0000 */
[----:B------:R0:W2:Y:S01]  /*e390*/  SHFL.IDX PT, R2, R0, 0x1, 0x1c1f ;  /* 0x003c1f0000027f89 */ /* 0x0000a200000e0000 */
[----:B------:R-:W-:Y:S05]  /*e3a0*/  @P0 BRA `(.L_x_5764) ;  /* 0x0000001400d00947 */ /* 0x000fea0003800000 */
[----:B------:R-:W-:Y:S01]  /*e3b0*/  ULDC UR6, c[0x0][0xbc8] ;  /* 0x0002f20000067ab9 */ /* 0x000fe20000000800 */
[----:B------:R-:W-:Y:S01]  /*e3c0*/  VIADD R19, R22, 0xe0 ;  /* 0x000000e016137836 */ /* 0x000fe20000000000 */
[----:B------:R-:W-:Y:S01]  /*e3d0*/  ISETP.GE.AND P5, PT, R192, UR6, PT ;  /* 0x00000006c0007c0c */ /* 0x000fe2000bfa6270 */
[C---:B0-----:R-:W-:Y:S01]  /*e3e0*/  VIADD R7, R22.reuse, 0xf0 ;  /* 0x000000f016077836 */ /* 0x041fe20000000000 */
[----:B------:R-:W-:Y:S02]  /*e3f0*/  ISETP.GE.AND P4, PT, R22, UR6, PT ;  /* 0x0000000616007c0c */ /* 0x000fe4000bf86270 */
[----:B------:R-:W-:Y:S02]  /*e400*/  ISETP.GE.AND P2, PT, R190, UR6, PT ;  /* 0x00000006be007c0c */ /* 0x000fe4000bf46270 */
[----:B------:R-:W-:Y:S02]  /*e410*/  ISETP.GE.AND P1, PT, R188, UR6, PT ;  /* 0x00000006bc007c0c */ /* 0x000fe4000bf26270 */
[----:B------:R-:W-:-:S02]  /*e420*/  ISETP.GE.AND P0, PT, R186, UR6, PT ;  /* 0x00000006ba007c0c */ /* 0x000fc4000bf06270 */
[----:B------:R-:W-:-:S03]  /*e430*/  SHF.R.S32.HI R0, RZ, 0x1f, R19 ;  /* 0x0000001fff007819 */ /* 0x000fc60000011413 */
[-C--:B--2---:R-:W-:Y:S02]  /*e440*/  @!P5 LEA R8, P3, R192, R2.reuse, 0x2 ;  /* 0x00000002c008d211 */ /* 0x084fe400078610ff */
[----:B-1----:R-:W-:Y:S02]  /*e450*/  @!P4 IMAD.WIDE R4, R22, 0x4, R2 ;  /* 0x000000041604c825 */ /* 0x002fe400078e0202 */
        /* <DEDUP_REMOVED lines=26> */
[-C--:B--2---:R-:W-:Y:S02]  /*e600*/  @!P0 LEA R10, P4, R179, R2.reuse, 0x2 ;  /* 0x00000002b30a8211 */ /* 0x084fe400078810ff */
        /* <DEDUP_REMOVED lines=8> */
[-C--:B0-----:R-:W-:Y:S01]  /*e690*/  @!P2 LEA R14, P6, R175, R2.reuse, 0x2 ;  /* 0x00000002af0ea211 */ /* 0x081fe200078c10ff */
[----:B------:R0:W-:Y:S01]  /*e6a0*/  @!P1 ST.E.64 desc[UR36][R12.64], R62 ;  /* 0x0000003e0c009985 */ /* 0x0001e2000c101b24 */
[----:B------:R-:W-:Y:S02]  /*e6b0*/  ISETP.GE.AND P1, PT, R165, UR6, PT ;  /* 0x00000006a5007c0c */ /* 0x000fe4000bf26270 */
[----:B------:R-:W-:Y:S02]  /*e6c0*/  @!P2 LEA.HI.X R15, R175, R3, R176, 0x2, P6 ;  /* 0x00000003af0fa211 */ /* 0x000fe400030f14b0 */
[----:B-1----:R-:W-:-:S02]  /*e6d0*/  @!P3 LEA R4, P6, R173, R2, 0x2 ;  /* 0x00000002ad04b211 */ /* 0x002fc400078c10ff */
[----:B------:R-:W-:Y:S01]  /*e6e0*/  ISETP.GE.AND P0, PT, R167, UR6, PT ;  /* 0x00000006a7007c0c */ /* 0x000fe2000bf06270 */
[----:B------:R1:W-:Y:S01]  /*e6f0*/  @!P2 ST.E.64 desc[UR36][R14.64], R66 ;  /* 0x000000420e00a985 */ /* 0x0003e2000c101b24 */
[-C--:B----4-:R-:W-:Y:S02]  /*e700*/  @!P4 LEA R8, P2, R171, R2.reuse, 0x2 ;  /* 0x00000002ab08c211 */ /* 0x090fe400078410ff */
        /* <DEDUP_REMOVED lines=55> */
[----:B0-----:R-:W-:-:S02]  /*ea80*/  @!P2 LEA R10, P5, R224, R2, 0x2 ;  /* 0x00000002e00aa211 */ /* 0x001fc400078a10ff */
[----:B------:R-:W-:Y:S02]  /*ea90*/  SHF.R.S32.HI R16, RZ, 0x1f, R221 ;  /* 0x0000001fff107819 */ /* 0x000fe400000114dd */
[-C--:B--2---:R-:W-:Y:S02]  /*eaa0*/  @!P1 LEA R12, P6, R223, R2.reuse, 0x2 ;  /* 0x00000002df0c9211 */ /* 0x084fe400078c10ff */
[-C--:B------:R-:W-:Y:S02]  /*eab0*/  @!P2 LEA.HI.X R11, R224, R3.reuse, R20, 0x2, P5 ;  /* 0x00000003e00ba211 */ /* 0x080fe400028f1414 */
[----:B-1----:R-:W-:Y:S02]  /*eac0*/  @!P0 LEA R14, P5, R221, R2, 0x2 ;  /* 0x00000002dd0e8211 */ /* 0x002fe400078a10ff */
[----:B------:R-:W-:Y:S01]  /*ead0*/  @!P1 LEA.HI.X R13, R223, R3, R18, 0x2, P6 ;  /* 0x00000003df0d9211 */ /* 0x000fe200030f1412 */
[----:B------:R0:W-:Y:S01]  /*eae0*/  @!P2 ST.E.64 desc[UR36][R10.64], R126 ;  /* 0x0000007e0a00a985 */ /* 0x0001e2000c101b24 */
[----:B------:R-:W-:-:S02]  /*eaf0*/  ISETP.GE.AND P6, PT, R7, UR6, PT ;  /* 0x0000000607007c0c */ /* 0x000fc4000bfc6270 */
        /* <DEDUP_REMOVED lines=22> */
.L_x_5755:
[----:B------:R-:W1:Y:S01]  /*ec60*/  LDC.64 R4, c[0x0][0xd00] ;  /* 0x00034000ff047b82 */ /* 0x000e620000000a00 */
[----:B------:R-:W-:Y:S01]  /*ec70*/  ULDC.64 UR6, c[0x0][0xd08] ;  /* 0x0003420000067ab9 */ /* 0x000fe20000000a00 */
[----:B------:R-:W-:Y:S02]  /*ec80*/  MOV R7, RZ ;  /* 0x000000ff00077202 */ /* 0x000fe40000000f00 */
        /* <DEDUP_REMOVED lines=23> */
.L_x_5767:
[----:B------:R-:W-:Y:S01]  /*ee00*/  BSSY B1, `(.L_x_5768) ;  /* 0x0000039000017945 */ /* 0x000fe20003800000 */
[----:B------:R-:W-:Y:S02]  /*ee10*/  SEL R21, R212, RZ, !P0 ;  /* 0x000000ffd4157207 */ /* 0x000fe40004000000 */
[----:B------:R-:W-:Y:S02]  /*ee20*/  SEL R222, R222, RZ, !P0 ;  /* 0x000000ffdede7207 */ /* 0x000fe40004000000 */
[----:B-----5:R-:W-:Y:S01]  /*ee30*/  SHF.R.S32.HI R18, RZ, 0x1f, R7 ;  /* 0x0000001fff127819 */ /* 0x020fe20000011407 */
[----:B------:R-:W-:Y:S06]  /*ee40*/  @P3 BRA `(.L_x_5769) ;  /* 0x0000000000d03947 */ /* 0x000fec0003800000 */
[----:B------:R-:W1:Y:S01]  /*ee50*/  S2R R25, SR_TID.X ;  /* 0x0000000000197919 */ /* 0x000e620000002100 */
[----:B------:R-:W2:Y:S01]  /*ee60*/  LDC R29, c[0x0][0xce8] ;  /* 0x00033a00ff1d7b82 */ /* 0x000ea20000000800 */
[----:B------:R-:W-:-:S13]  /*ee70*/  R2UR UR6, R204 ;  /* 0x00000000cc0672ca */ /* 0x000fda00000e0000 */
[----:B------:R-:W-:Y:S02]  /*ee80*/  IMAD.U32 R4, RZ, RZ, UR6 ;  /* 0x00000006ff047e24 */ /* 0x000fe4000f8e00ff */
[----:B--2---:R-:W-:-:S03]  /*ee90*/  IMAD R2, R0, R29, RZ ;  /* 0x0000001d00027224 */ /* 0x004fc600078e02ff */
[----:B-1----:R-:W-:-:S04]  /*eea0*/  IADD3 R25, R4, -0x80, R25 ;  /* 0xffffff8004197810 */ /* 0x002fc80007ffe019 */
        /* <DEDUP_REMOVED lines=13> */
[----:B---3--:R-:W-:-:S02]  /*ef80*/  IMAD R5, R5, R21, RZ ;  /* 0x0000001505057224 */ /* 0x008fc400078e02ff */
[----:B------:R-:W-:-:S05]  /*ef90*/  IMAD.WIDE.U32 R12, R4, R21, RZ ;  /* 0x00000015040c7225 */ /* 0x000fca00078e00ff */
[----:B------:R-:W3:Y:S01]  /*efa0*/  LDC.64 R8, c[0x0][R16+0x228] ;  /* 0x00008a0010087b82 */ /* 0x000ee20000000a00 */
[----:B----4-:R-:W-:-:S07]  /*efb0*/  @P1 IMAD.HI.U32 R14, R25, R14, RZ ;  /* 0x0000000e190e1227 */ /* 0x010fce00078e00ff */
        /* <DEDUP_REMOVED lines=29> */
.L_x_5769:
[----:B------:R-:W-:Y:S05]  /*f190*/  BSYNC B1 ;  /* 0x0000000000017941 */ /* 0x000fea0003800000 */
.L_x_5768:
[----:B------:R-:W-:Y:S05]  /*f1a0*/  @P2 BRA `(.L_x_5764) ;  /* 0x0000000800502947 */ /* 0x000fea0003800000 */
[----:B------:R-:W2:Y:S01]  /*f1b0*/  LDC R11, c[0x0][0xce8] ;  /* 0x00033a00ff0b7b82 */ /* 0x000ea20000000800 */
[----:B-1----:R-:W-:Y:S01]  /*f1c0*/  SHF.R.S32.HI R3, RZ, 0x1f, R20 ;  /* 0x0000001fff037819 */ /* 0x002fe20000011414 */
[----:B------:R-:W-:Y:S01]  /*f1d0*/  ULDC.64 UR6, c[0x0][0xba0] ;  /* 0x0002e80000067ab9 */ /* 0x000fe20000000a00 */
[----:B------:R-:W-:Y:S01]  /*f1e0*/  R2UR UR8, R204 ;  /* 0x00000000cc0872ca */ /* 0x000fe200000e0000 */
[----:B------:R-:W-:Y:S01]  /*f1f0*/  IMAD R2, R18, UR6, RZ ;  /* 0x0000000612027c24 */ /* 0x000fe2000f8e02ff */
[----:B------:R-:W-:Y:S01]  /*f200*/  LEA.HI R4, R3, R20, RZ, 0x3 ;  /* 0x0000001403047211 */ /* 0x000fe200078f18ff */
[----:B------:R-:W-:Y:S02]  /*f210*/  BSSY B1, `(.L_x_5770) ;  /* 0x000004b000017945 */ /* 0x000fe40003800000 */
[C---:B------:R-:W-:Y:S01]  /*f220*/  IMAD R5, R7.reuse, UR7, R2 ;  /* 0x0000000707057c24 */ /* 0x040fe2000f8e0202 */
[----:B------:R-:W-:Y:S01]  /*f230*/  LOP3.LUT R9, R4, 0xfffffff8, RZ, 0xc0, !PT ;  /* 0xfffffff804097812 */ /* 0x000fe200078ec0ff */
[----:B------:R-:W-:Y:S01]  /*f240*/  IMAD.WIDE.U32 R2, R7, UR6, RZ ;  /* 0x0000000607027c25 */ /* 0x000fe2000f8e00ff */
[----:B------:R-:W-:Y:S01]  /*f250*/  SHF.R.S32.HI R15, RZ, 0x3, R4 ;  /* 0x00000003ff0f7819 */ /* 0x000fe20000011404 */
[----:B------:R-:W-:-:S02]  /*f260*/  ULDC.64 UR6, c[0x0][0xbe8] ;  /* 0x0002fa0000067ab9 */ /* 0x000fc40000000a00 */
[----:B------:R-:W-:Y:S02]  /*f270*/  IMAD.IADD R20, R20, 0x1, -R9 ;  /* 0x0000000114147824 */ /* 0x000fe400078e0a09 */
[----:B------:R-:W-:Y:S02]  /*f280*/  IMAD.IADD R3, R3, 0x1, R5 ;  /* 0x0000000103037824 */ /* 0x000fe400078e0205 */
[----:B------:R-:W-:Y:S02]  /*f290*/  IMAD R4, R20, 0x20, R15 ;  /* 0x0000002014047824 */ /* 0x000fe400078e020f */
[----:B------:R-:W-:Y:S01]  /*f2a0*/  IMAD.WIDE.U32 R2, R213, UR6, R2 ;  /* 0x00000006d5027c25 */ /* 0x000fe2000f8e0002 */
[----:B--2---:R-:W-:-:S03]  /*f2b0*/  ISETP.NE.AND P0, PT, R11, 0x1, PT ;  /* 0x000000010b00780c */ /* 0x004fc60003f05270 */
[----:B------:R-:W-:Y:S02]  /*f2c0*/  VIADD R9, R4, UR8 ;  /* 0x0000000804097c36 */ /* 0x000fe40008000000 */
[----:B------:R-:W-:Y:S01]  /*f2d0*/  IMAD R3, R213, UR7, R3 ;  /* 0x00000007d5037c24 */ /* 0x000fe2000f8e0203 */
[----:B------:R-:W-:Y:S01]  /*f2e0*/  ULDC.64 UR6, c[0x0][0xbf0] ;  /* 0x0002fc0000067ab9 */ /* 0x000fe20000000a00 */
[----:B------:R-:W-:Y:S02]  /*f2f0*/  IMAD.MOV.U32 R5, RZ, RZ, R9 ;  /* 0x000000ffff057224 */ /* 0x000fe400078e0009 */
[----:B------:R-:W-:Y:S02]  /*f300*/  IMAD R7, R222, UR6, RZ ;  /* 0x00000006de077c24 */ /* 0x000fe4000f8e02ff */
[C---:B------:R-:W-:Y:S02]  /*f310*/  IMAD.WIDE.U32 R2, R21.reuse, UR6, R2 ;  /* 0x0000000615027c25 */ /* 0x040fe4000f8e0002 */
[----:B------:R-:W1:Y:S02]  /*f320*/  @P0 LDC R8, c[0x0][0xcec] ;  /* 0x00033b00ff080b82 */ /* 0x000e640000000800 */
[----:B------:R-:W-:Y:S01]  /*f330*/  IMAD R7, R21, UR7, R7 ;  /* 0x0000000715077c24 */ /* 0x000fe2000f8e0207 */
[----:B------:R-:W-:-:S04]  /*f340*/  ULDC.64 UR6, c[0x0][0xbe0] ;  /* 0x0002f80000067ab9 */ /* 0x000fc80000000a00 */
[----:B------:R-:W-:Y:S01]  /*f350*/  IADD3 R3, R3, R7, RZ ;  /* 0x0000000703037210 */ /* 0x000fe20007ffe0ff */
[----:B------:R-:W2:Y:S01]  /*f360*/  @P0 LDC R13, c[0x0][0xcf0] ;  /* 0x00033c00ff0d0b82 */ /* 0x000ea20000000800 */
[----:B-1----:R-:W-:-:S05]  /*f370*/  @P0 IMAD.HI.U32 R4, R9, R8, RZ ;  /* 0x0000000809040227 */ /* 0x002fca00078e00ff */
[----:B--2---:R-:W-:-:S04]  /*f380*/  @P0 SHF.R.U32.HI R5, RZ, R13, R4 ;  /* 0x0000000dff050219 */ /* 0x004fc80000011604 */
        /* <DEDUP_REMOVED lines=8> */
[----:B------:R-:W-:Y:S01]  /*f410*/  ULDC.64 UR6, c[0x0][0xbd8] ;  /* 0x0002f60000067ab9 */ /* 0x000fe20000000a00 */
        /* <DEDUP_REMOVED lines=17> */
[----:B------:R1:W2:Y:S01]  /*f530*/  SHFL.IDX PT, R2, R5, RZ, 0x181f ;  /* 0x00181fff05027589 */ /* 0x0002a200000e0000 */
[----:B------:R-:W-:Y:S01]  /*f540*/  VIADD R15, R7, 0x40 ;  /* 0x00000040070f7836 */ /* 0x000fe20000000000 */
[----:B------:R-:W-:-:S02]  /*f550*/  SHF.R.S32.HI R12, RZ, 0x1f, R7 ;  /* 0x0000001fff0c7819 */ /* 0x000fc40000011407 */
[----:B------:R1:W3:Y:S01]  /*f560*/  SHFL.IDX PT, R0, R4, RZ, 0x181f ;  /* 0x00181fff04007589 */ /* 0x0002e200000e0000 */
[----:B0-----:R-:W-:Y:S02]  /*f570*/  SHF.R.S32.HI R10, RZ, 0x1f, R9 ;  /* 0x0000001fff0a7819 */ /* 0x001fe40000011409 */
        /* <DEDUP_REMOVED lines=8> */
[----:B--2---:R-:W-:-:S04]  /*f600*/  @!P5 LEA R18, P6, R7, R2, 0x1 ;  /* 0x000000020712d211 */ /* 0x004fc800078c08ff */
[----:B---3--:R-:W-:Y:S02]  /*f610*/  @!P5 LEA.HI.X R19, R7, R0, R12, 0x1, P6 ;  /* 0x000000000713d211 */ /* 0x008fe400030f0c0c */
        /* <DEDUP_REMOVED lines=10> */
.L_x_5771:
[----:B------:R-:W-:Y:S05]  /*f6c0*/  BSYNC B1 ;  /* 0x0000000000017941 */ /* 0x000fea0003800000 */
.L_x_5770:
[----:B---3--:R3:W4:Y:S01]  /*f6d0*/  SHFL.IDX PT, R0, R4, 0x1, 0x181f ;  /* 0x00381f0004007f89 */ /* 0x00872200000e0000 */
[----:B------:R-:W-:Y:S03]  /*f6e0*/  BSSY B1, `(.L_x_5772) ;  /* 0x0000014000017945 */ /* 0x000fe60003800000 */
[----:B0-2---:R3:W0:Y:S01]  /*f6f0*/  SHFL.IDX PT, R2, R5, 0x1, 0x181f ;  /* 0x00381f0005027f89 */ /* 0x00562200000e0000 */
        /* <DEDUP_REMOVED lines=18> */
.L_x_5773:
[----:B------:R-:W-:Y:S05]  /*f820*/  BSYNC B1 ;  /* 0x0000000000017941 */ /* 0x000fea0003800000 */
.L_x_5772:
[----:B----4-:R4:W1:Y:S01]  /*f830*/  SHFL.IDX PT, R0, R4, 0x2, 0x181f ;  /* 0x00581f0004007f89 */ /* 0x01086200000e0000 */
        /* <DEDUP_REMOVED lines=11> */
[----:B-1----:R-:W-:Y:S02]  /*f8f0*/  @!P3 LEA.HI.X R19, R7, R0, R12, 0x1, P6 ;  /* 0x000000000713b211 */ /* 0x002fe400030f0c0c */
        /* <DEDUP_REMOVED lines=8> */
.L_x_5775:
[----:B------:R-:W-:Y:S05]  /*f980*/  BSYNC B1 ;  /* 0x0000000000017941 */ /* 0x000fea0003800000 */
.L_x_5774:
[----:B-1----:R-:W-:Y:S01]  /*f990*/  VIADD R0, R8, 0x60 ;  /* 0x0000006008007836 */ /* 0x002fe20000000000 */
[----:B---34-:R-:W1:Y:S04]  /*f9a0*/  SHFL.IDX PT, R4, R4, 0x3, 0x181f ;  /* 0x00781f0004047f89 */ /* 0x018e6800000e0000 */
[----:B------:R-:W-:Y:S01]  /*f9b0*/  ISETP.GE.AND P0, PT, R0, R11, PT ;  /* 0x0000000b0000720c */ /* 0x000fe20003f06270 */
[----:B0-2---:R0:W2:-:S12]  /*f9c0*/  SHFL.IDX PT, R2, R5, 0x3, 0x181f ;  /* 0x00781f0005027f89 */ /* 0x00509800000e0000 */
[----:B0-----:R-:W-:Y:S05]  /*f9d0*/  @P0 BRA `(.L_x_5764) ;  /* 0x0000000000440947 */ /* 0x001fea0003800000 */
[----:B------:R-:W-:Y:S02]  /*f9e0*/  ULDC UR6, c[0x0][0xbc8] ;  /* 0x0002f20000067ab9 */ /* 0x000fe40000000800 */
[----:B------:R-:W-:Y:S02]  /*f9f0*/  ISETP.GE.AND P3, PT, R7, UR6, PT ;  /* 0x0000000607007c0c */ /* 0x000fe4000bf66270 */
[----:B------:R-:W-:Y:S02]  /*fa00*/  ISETP.GE.AND P2, PT, R15, UR6, PT ;  /* 0x000000060f007c0c */ /* 0x000fe4000bf46270 */
[----:B------:R-:W-:Y:S02]  /*fa10*/  ISETP.GE.AND P1, PT, R9, UR6, PT ;  /* 0x0000000609007c0c */ /* 0x000fe4000bf26270 */
[----:B------:R-:W-:-:S07]  /*fa20*/  ISETP.GE.AND P0, PT, R13, UR6, PT ;  /* 0x000000060d007c0c */ /* 0x000fce000bf06270 */
[----:B--2---:R-:W-:-:S04]  /*fa30*/  @!P3 LEA R18, P4, R7, R2, 0x1 ;  /* 0x000000020712b211 */ /* 0x004fc800078808ff */
[----:B-1----:R-:W-:Y:S02]  /*fa40*/  @!P3 LEA.HI.X R19, R7, R4, R12, 0x1, P4 ;  /* 0x000000040713b211 */ /* 0x002fe400020f0c0c */
        /* <DEDUP_REMOVED lines=10> */
.L_x_5764:
[----:B------:R-:W-:Y:S05]  /*faf0*/  BSYNC B0 ;  /* 0x0000000000007941 */ /* 0x000fea0003800000 */
.L_x_5754:
[----:B------:R-:W-:Y:S02]  /*fb00*/  ULDC UR6, c[0x0][0xd3c] ;  /* 0x00034f0000067ab9 */ /* 0x000fe40000000800 */
[----:B------:R-:W-:-:S06]  /*fb10*/  UISETP.GE.AND UP0, UPT, UR5, UR6, UPT ;  /* 0x000000060500728c */ /* 0x000fcc000bf06270 */
[----:B------:R-:W-:-:S13]  /*fb20*/  PLOP3.LUT P0, PT, PT, PT, UP0, 0x80, 0x0 ;  /* 0x000000000000781c */ /* 0x000fda0003f0f008 */
[----:B------:R-:W-:Y:S05]  /*fb30*/  @!P0 BRA `(.L_x_5776) ;  /* 0xffffff1400688947 */ /* 0x000fea000383ffff */
[----:B------:R-:W-:Y:S05]  /*fb40*/  EXIT ;  /* 0x000000000000794d */ /* 0x000fea0003800000 */
.L_x_5710:
        /* <DEDUP_REMOVED lines=16> */
.L_x_5777:
        /* <DEDUP_REMOVED lines=40> */
[----:B------:R-:W-:Y:S01]  /*fed0*/  MOV R8, R3 ;  /* 0x0000000300087202 */ /* 0x000fe20000000f00 */
[----:B------:R-:W-:Y:S01]  /*fee0*/  UMOV UR4, URZ ;  /* 0x0000003f00047c82 */ /* 0x000fe20008000000 */
[----:B------:R-:W-:-:S05]  /*fef0*/  ULDC UR5, c[0x0][0xd38] ;  /* 0x00034e0000057ab9 */ /* 0x000fca0000000800 */
.L_x_5781:
        /* <DEDUP_REMOVED lines=35> */
.L_x_5779:
        /* <DEDUP_REMOVED lines=13> */
.L_x_5782:
        /* <DEDUP_REMOVED lines=21> */
[----:B------:R-:W-:Y:S02]  /*10350*/  IADD3 R11, R10, 0xffffffe, RZ ;  /* 0x0ffffffe0a0b7810 */ /* 0x000fe40007ffe0ff */
[----:B------:R-:W-:Y:S02]  /*10360*/  LOP3.LUT R8, R5, R6, RZ, 0x3c, !PT ;  /* 0x0000000605087212 */ /* 0x000fe400078e3cff */
        /* <DEDUP_REMOVED lines=39> */
.L_x_5783:
        /* <DEDUP_REMOVED lines=61> */
.L_x_5784:
[----:B------:R-:W-:-:S04]  /*109b0*/  LOP3.LUT R17, RZ, R2, RZ, 0x33, !PT ;  /* 0x00000002ff117212 */ /* 0x000fc800078e33ff */
[----:B------:R-:W-:Y:S01]  /*109c0*/  IADD3 R17, R6, R17, RZ ;  /* 0x0000001106117210 */ /* 0x000fe20007ffe0ff */
[----:B------:R-:W-:Y:S06]  /*109d0*/  BRA `(.L_x_5785) ;  /* 0x0000000000147947 */ /* 0x000fec0003800000 */
.L_x_5780:
[----:B------:R-:W-:Y:S01]  /*109e0*/  ULDC UR4, c[0x0][0xd3c] ;  /* 0x00034f0000047ab9 */ /* 0x000fe20000000800 */
[----:B------:R-:W-:Y:S02]  /*109f0*/  IMAD.MOV.U32 R17, RZ, RZ, RZ ;  /* 0x000000ffff117224 */ /* 0x000fe400078e00ff */
[----:B------:R-:W-:Y:S02]  /*10a00*/  IMAD.U32 R16, RZ, RZ, UR6 ;  /* 0x00000006ff107e24 */ /* 0x000fe4000f8e00ff */
[----:B------:R-:W-:Y:S02]  /*10a10*/  IMAD.MOV.U32 R18, RZ, RZ, RZ ;  /* 0x000000ffff127224 */ /* 0x000fe400078e00ff */
[----:B------:R-:W-:-:S07]  /*10a20*/  IMAD.U32 R19, RZ, RZ, UR4 ;  /* 0x00000004ff137e24 */ /* 0x000fce000f8e00ff */
.L_x_5785:
[----:B------:R-:W-:-:S13]  /*10a30*/  ISETP.NE.AND P0, PT, R7, RZ, PT ;  /* 0x000000ff0700720c */ /* 0x000fda0003f05270 */
[----:B------:R-:W0:Y:S01]  /*10a40*/  @!P0 S2R R3, SR_CgaCtaId ;  /* 0x0000000000038919 */ /* 0x000e220000008800 */
[----:B------:R-:W-:-:S04]  /*10a50*/  @!P0 MOV R2, 0x400 ;  /* 0x0000040000028802 */ /* 0x000fc80000000f00 */
[----:B0-----:R-:W-:-:S05]  /*10a60*/  @!P0 LEA R2, R3, R2, 0x18 ;  /* 0x0000000203028211 */ /* 0x001fca00078ec0ff */
[----:B------:R1:W-:Y:S01]  /*10a70*/  @!P0 STS.128 [R2+0x324d0], R16 ;  /* 0x0324d01002008388 */ /* 0x0003e20000000c00 */
[----:B------:R-:W-:Y:S06]  /*10a80*/  BAR.ARV 0x5, 0x180 ;  /* 0x0146000000007b1d */ /* 0x000fec0000002000 */
.L_x_5778:
        /* <DEDUP_REMOVED lines=31> */
.L_x_5855:
        /* <DEDUP_REMOVED lines=39> */
[----:B---3--:R-:W-:Y:S05]  /*10ef0*/  @P0 BRA `(.L_x_5787) ;  /* 0x0000000000200947 */ /* 0x008fea0003800000 */
        /* <DEDUP_REMOVED lines=8> */
.L_x_5787:
[----:B------:R-:W-:Y:S01]  /*10f80*/  ULDC.64 UR4, c[0x0][0xb18] ;  /* 0x0002c60000047ab9 */ /* 0x000fe20000000a00 */
[----:B------:R-:W-:Y:S02]  /*10f90*/  MOV R28, R34 ;  /* 0x00000022001c7202 */ /* 0x000fe40000000f00 */
[----:B------:R-:W-:-:S04]  /*10fa0*/  ISETP.NE.U32.AND P0, PT, RZ, UR4, PT ;  /* 0x00000004ff007c0c */ /* 0x000fc8000bf05070 */
[----:B------:R-:W-:-:S13]  /*10fb0*/  ISETP.NE.AND.EX P0, PT, RZ, UR5, PT, P0 ;  /* 0x00000005ff007c0c */ /* 0x000fda000bf05300 */
[----:B------:R-:W-:Y:S05]  /*10fc0*/  @!P0 BRA `(.L_x_5788) ;  /* 0x0000000000108947 */ /* 0x000fea0003800000 */
[----:B-1----:R-:W-:-:S04]  /*10fd0*/  IADD3 R2, P0, R31, UR4, RZ ;  /* 0x000000041f027c10 */ /* 0x002fc8000ff1e0ff */
[----:B------:R-:W-:-:S05]  /*10fe0*/  IADD3.X R3, R33, UR5, RZ, P0, !PT ;  /* 0x0000000521037c10 */ /* 0x000fca00087fe4ff */
[----:B------:R1:W5:Y:S01]  /*10ff0*/  LDG.E R25, desc[UR36][R2.64] ;  /* 0x0000002402197981 */ /* 0x000362000c1e1900 */
[----:B------:R-:W-:Y:S05]  /*11000*/  BRA `(.L_x_5789) ;  /* 0x0000000000247947 */ /* 0x000fea0003800000 */
.L_x_5788:
        /* <DEDUP_REMOVED lines=9> */
.L_x_5789:
[----:B------:R-:W3:Y:S01]  /*110a0*/  LDL R4, [R1+0x4] ;  /* 0x0000040001047983 */ /* 0x000ee20000100800 */
[----:B012---:R-:W0:Y:S01]  /*110b0*/  LDC R0, c[0x0][0x448] ;  /* 0x00011200ff007b82 */ /* 0x007e220000000800 */
[----:B-----5:R-:W-:Y:S01]  /*110c0*/  IMAD.IADD R25, R25, 0x1, -R32 ;  /* 0x0000000119197824 */ /* 0x020fe200078e0a20 */
[----:B------:R-:W-:Y:S01]  /*110d0*/  LOP3.LUT R23, R23, 0xfffeffff, RZ, 0xc0, !PT ;  /* 0xfffeffff17177812 */ /* 0x000fe200078ec0ff */
[----:B------:R-:W-:Y:S01]  /*110e0*/  BSSY B0, `(.L_x_5790) ;  /* 0x0000038000007945 */ /* 0x000fe20003800000 */
[----:B0-----:R-:W-:Y:S01]  /*110f0*/  ISETP.NE.AND P0, PT, R0, 0x1, PT ;  /* 0x000000010000780c */ /* 0x001fe20003f05270 */
[----:B------:R-:W-:-:S04]  /*11100*/  IMAD.SHL.U32 R0, R17, 0x80, RZ ;  /* 0x0000008011007824 */ /* 0x000fc800078e00ff */
[----:B------:R-:W-:-:S08]  /*11110*/  VIADD R0, R0, 0x7f ;  /* 0x0000007f00007836 */ /* 0x000fd00000000000 */
[----:B------:R-:W0:Y:S01]  /*11120*/  @P0 LDC R3, c[0x0][0x44c] ;  /* 0x00011300ff030b82 */ /* 0x000e220000000800 */
[----:B------:R-:W-:-:S07]  /*11130*/  @P0 LOP3.LUT R23, R23, 0x10000, RZ, 0xfc, !PT ;  /* 0x0001000017170812 */ /* 0x000fce00078efcff */
[----:B------:R-:W1:Y:S01]  /*11140*/  @P0 LDC R5, c[0x0][0x450] ;  /* 0x00011400ff050b82 */ /* 0x000e620000000800 */
[----:B0-----:R-:W-:-:S05]  /*11150*/  @P0 IMAD.HI.U32 R2, R0, R3, RZ ;  /* 0x0000000300020227 */ /* 0x001fca00078e00ff */
[----:B-1----:R-:W-:Y:S01]  /*11160*/  @P0 SHF.R.U32.HI R0, RZ, R5, R2 ;  /* 0x00000005ff000219 */ /* 0x002fe20000011602 */
[----:B------:R-:W-:-:S04]  /*11170*/  VIADD R2, R25, 0x5f ;  /* 0x0000005f19027836 */ /* 0x000fc80000000000 */
[----:B------:R-:W-:Y:S01]  /*11180*/  IMAD.HI R2, R2, 0x2aaaaaab, RZ ;  /* 0x2aaaaaab02027827 */ /* 0x000fe200078e02ff */
[----:B---3--:R-:W-:-:S05]  /*11190*/  IADD3 R3, R25, 0x60, -R4 ;  /* 0x0000006019037810 */ /* 0x008fca0007ffe804 */
        /* <DEDUP_REMOVED lines=44> */
.L_x_5791:
[----:B------:R-:W-:Y:S05]  /*11460*/  BSYNC B0 ;  /* 0x0000000000007941 */ /* 0x000fea0003800000 */
.L_x_5790:
        /* <DEDUP_REMOVED lines=23> */
.L_x_5793:
        /* <DEDUP_REMOVED lines=20> */
.L_x_5796:
[----:B------:R-:W-:Y:S05]  /*11720*/  BSYNC B6 ;  /* 0x0000000000067941 */ /* 0x000fea0003800000 */
.L_x_5795:
        /* <DEDUP_REMOVED lines=20> */
.L_x_5799:
        /* <DEDUP_REMOVED lines=15> */
.L_x_5798:
[----:B------:R-:W-:Y:S05]  /*11960*/  BSYNC B6 ;  /* 0x0000000000067941 */ /* 0x000fea0003800000 */
.L_x_5797:
        /* <DEDUP_REMOVED lines=9> */
[----:B------:R3:W5:Y:S01]  /*11a00*/  @P0 LDG.E R28, desc[UR36][R2.64] ;  /* 0x00000024021c0981 */ /* 0x000762000c1e1900 */
[----:B------:R-:W-:Y:S01]  /*11a10*/  LOP3.LUT R23, R23, 0xfffffffe, RZ, 0xc0, !PT ;  /* 0xfffffffe17177812 */ /* 0x000fe200078ec0ff */
[----:B------:R-:W-:Y:S01]  /*11a20*/  UMOV UR5, 0xffffffff ;  /* 0xffffffff00057882 */ /* 0x000fe20000000000 */
[----:B------:R-:W4:Y:S02]  /*11a30*/  S2R R21, SR_TID.X ;  /* 0x0000000000157919 */ /* 0x000f240000002100 */
[----:B------:R-:W-:Y:S01]  /*11a40*/  LOP3.LUT R23, R23, 0xffffffef, RZ, 0xc0, !PT ;  /* 0xffffffef17177812 */ /* 0x000fe200078ec0ff */
[----:B-1----:R-:W-:-:S05]  /*11a50*/  IMAD.SHL.U32 R20, R20, 0x8, RZ ;  /* 0x0000000814147824 */ /* 0x002fca00078e00ff */
[----:B------:R-:W-:-:S04]  /*11a60*/  LOP3.LUT R20, R20, 0x38, RZ, 0xc0, !PT ;  /* 0x0000003814147812 */ /* 0x000fc800078ec0ff */
[C---:B------:R-:W-:Y:S02]  /*11a70*/  LOP3.LUT R4, R20.reuse, 0x40, RZ, 0xfc, !PT ;  /* 0x0000004014047812 */ /* 0x040fe400078efcff */
[----:B------:R-:W-:Y:S02]  /*11a80*/  LOP3.LUT R20, R20, 0x80, RZ, 0xfc, !PT ;  /* 0x0000008014147812 */ /* 0x000fe400078efcff */
[----:B------:R-:W-:Y:S02]  /*11a90*/  ISETP.GE.AND P1, PT, R4, UR4, PT ;  /* 0x0000000404007c0c */ /* 0x000fe4000bf26270 */
[----:B------:R-:W-:Y:S02]  /*11aa0*/  ISETP.GE.AND P0, PT, R20, UR4, PT ;  /* 0x0000000414007c0c */ /* 0x000fe4000bf06270 */
[----:B------:R-:W1:Y:S09]  /*11ab0*/  S2R R20, SR_TID.X ;  /* 0x0000000000147919 */ /* 0x000e720000002100 */
[----:B------:R-:W-:Y:S01]  /*11ac0*/  @P1 LOP3.LUT R23, R23, 0x10, RZ, 0xfc, !PT ;  /* 0x0000001017171812 */ /* 0x000fe200078efcff */
[----:B----4-:R-:W-:-:S05]  /*11ad0*/  IMAD.SHL.U32 R21, R21, 0x8, RZ ;  /* 0x0000000815157824 */ /* 0x010fca00078e00ff */
[----:B------:R-:W-:-:S04]  /*11ae0*/  LOP3.LUT R21, R21, 0x38, RZ, 0xc0, !PT ;  /* 0x0000003815157812 */ /* 0x000fc800078ec0ff */
[C---:B------:R-:W-:Y:S02]  /*11af0*/  ISETP.GE.AND P2, PT, R21.reuse, UR4, PT ;  /* 0x0000000415007c0c */ /* 0x040fe4000bf46270 */
[----:B------:R-:W-:Y:S02]  /*11b00*/  LOP3.LUT R21, R21, 0xc0, RZ, 0xfc, !PT ;  /* 0x000000c015157812 */ /* 0x000fe400078efcff */
[----:B-1----:R-:W-:-:S09]  /*11b10*/  LOP3.LUT R20, R20, 0x7f, RZ, 0xc0, !PT ;  /* 0x0000007f14147812 */ /* 0x002fd200078ec0ff */
[----:B------:R-:W-:Y:S02]  /*11b20*/  @P2 LOP3.LUT R23, R23, 0x1, RZ, 0xfc, !PT ;  /* 0x0000000117172812 */ /* 0x000fe400078efcff */
[----:B------:R-:W-:Y:S02]  /*11b30*/  SHF.R.U32.HI R4, RZ, 0x3, R20 ;  /* 0x00000003ff047819 */ /* 0x000fe40000011614 */
[----:B------:R-:W1:Y:S01]  /*11b40*/  S2R R20, SR_TID.X ;  /* 0x0000000000147919 */ /* 0x000e620000002100 */
[----:B------:R-:W-:-:S04]  /*11b50*/  LOP3.LUT R23, R23, 0xfffffff7, RZ, 0xc0, !PT ;  /* 0xfffffff717177812 */ /* 0x000fc800078ec0ff */
[----:B------:R-:W-:Y:S02]  /*11b60*/  @P0 LOP3.LUT R23, R23, 0x8, RZ, 0xfc, !PT ;  /* 0x0000000817170812 */ /* 0x000fe400078efcff */
[----:B------:R-:W-:Y:S02]  /*11b70*/  ISETP.GE.AND P0, PT, R21, UR4, PT ;  /* 0x0000000415007c0c */ /* 0x000fe4000bf06270 */
[----:B------:R-:W-:-:S11]  /*11b80*/  LOP3.LUT R23, R23, 0xfffffffb, RZ, 0xc0, !PT ;  /* 0xfffffffb17177812 */ /* 0x000fd600078ec0ff */
[----:B------:R-:W-:Y:S01]  /*11b90*/  @P0 LOP3.LUT R23, R23, 0x4, RZ, 0xfc, !PT ;  /* 0x0000000417170812 */ /* 0x000fe200078efcff */
[----:B-1----:R-:W-:-:S05]  /*11ba0*/  IMAD.SHL.U32 R20, R20, 0x10, RZ ;  /* 0x0000001014147824 */ /* 0x002fca00078e00ff */
[----:B------:R-:W-:Y:S01]  /*11bb0*/  LOP3.LUT R20, R4, 0x70, R20, 0xf8, !PT ;  /* 0x0000007004147812 */ /* 0x000fe200078ef814 */
[----:B--2---:R-:W-:-:S04]  /*11bc0*/  VIADD R0, R0, 0xffffffff ;  /* 0xffffffff00007836 */ /* 0x004fc80000000000 */
[----:B------:R-:W-:Y:S01]  /*11bd0*/  IMAD R37, R0, 0x60, R20 ;  /* 0x0000006000257824 */ /* 0x000fe200078e0214 */
[----:B0--3--:R-:W-:Y:S06]  /*11be0*/  BRA.DIV UR5, `(.L_x_5800) ;  /* 0x0000005205147947 */ /* 0x009fec000b800000 */
.L_x_5873:
        /* <DEDUP_REMOVED lines=20> */
[----:B------:R-:W-:Y:S01]  /*11d30*/  @!P0 IMAD.IADD R7, R3, 0x1, R7 ;  /* 0x0000000103078824 */ /* 0x000fe200078e0207 */
[----:B------:R-:W-:-:S05]  /*11d40*/  SEL R3, RZ, 0x1, P2 ;  /* 0x00000001ff037807 */ /* 0x000fca0001000000 */
[----:B------:R1:W-:Y:S01]  /*11d50*/  STL [R1+0x20], R3 ;  /* 0x0000200301007387 */ /* 0x0003e20000100800 */
[----:B0-----:R-:W-:-:S04]  /*11d60*/  @!P0 LEA R4, P1, R2, R4, 0x2 ;  /* 0x0000000402048211 */ /* 0x001fc800078210ff */
[----:B------:R-:W-:Y:S01]  /*11d70*/  @!P0 LEA.HI.X R5, R2, R5, R7, 0x2, P1 ;  /* 0x0000000502058211 */ /* 0x000fe200008f1407 */
[----:B------:R-:W-:-:S04]  /*11d80*/  IMAD.MOV R2, RZ, RZ, -R6 ;  /* 0x000000ffff027224 */ /* 0x000fc800078e0a06 */
[----:B------:R-:W-:Y:S01]  /*11d90*/  IMAD R37, R8, R2, R37 ;  /* 0x0000000208257224 */ /* 0x000fe200078e0225 */
[----:B------:R1:W5:Y:S01]  /*11da0*/  @!P0 LDG.E R36, desc[UR36][R4.64] ;  /* 0x0000002404248981 */ /* 0x000362000c1e1900 */
[----:B------:R-:W-:Y:S01]  /*11db0*/  IMAD.U32 R2, RZ, RZ, UR38 ;  /* 0x00000026ff027e24 */ /* 0x000fe2000f8e00ff */
[----:B------:R-:W-:Y:S02]  /*11dc0*/  ISETP.GT.U32.AND P1, PT, R20, 0x5f, PT ;  /* 0x0000005f1400780c */ /* 0x000fe40003f24070 */
[----:B------:R-:W-:Y:S02]  /*11dd0*/  LOP3.LUT R23, R23, 0xfffffbff, RZ, 0xc0, !PT ;  /* 0xfffffbff17177812 */ /* 0x000fe400078ec0ff */
[----:B------:R-:W-:Y:S02]  /*11de0*/  ISETP.NE.AND P0, PT, R2, 0x3, PT ;  /* 0x000000030200780c */ /* 0x000fe40003f05270 */
[----:B------:R-:W-:-:S11]  /*11df0*/  LOP3.LUT R18, R18, 0xffff, RZ, 0xc0, !PT ;  /* 0x0000ffff12127812 */ /* 0x000fd600078ec0ff */
[----:B------:R-:W-:-:S04]  /*11e00*/  @P0 LOP3.LUT R23, R23, 0x400, RZ, 0xfc, !PT ;  /* 0x0000040017170812 */ /* 0x000fc800078efcff */
[----:B------:R-:W-:-:S04]  /*11e10*/  LOP3.LUT R23, R23, 0xffffffdf, RZ, 0xc0, !PT ;  /* 0xffffffdf17177812 */ /* 0x000fc800078ec0ff */
[----:B------:R-:W-:Y:S01]  /*11e20*/  @P1 LOP3.LUT R23, R23, 0x20, RZ, 0xfc, !PT ;  /* 0x0000002017171812 */ /* 0x000fe200078efcff */
[----:B-1----:R-:W-:Y:S06]  /*11e30*/  @!P0 BRA `(.L_x_5801) ;  /* 0x0000000000048947 */ /* 0x002fec0003800000 */
[----:B------:R-:W-:Y:S01]  /*11e40*/  BPT.TRAP 0x1 ;  /* 0x000000040000795c */ /* 0x000fe20000300000 */
.L_x_5801:
[----:B------:R-:W-:Y:S01]  /*11e50*/  IMAD R31, R0, -0x60, R25 ;  /* 0xffffffa0001f7824 */ /* 0x000fe200078e0219 */
[----:B------:R-:W-:Y:S01]  /*11e60*/  LEA R25, R24, R22, 0x3 ;  /* 0x0000001618197211 */ /* 0x000fe200078e18ff */
[----:B------:R-:W-:Y:S01]  /*11e70*/  BSSY B0, `(.L_x_5802) ;  /* 0x0000004000007945 */ /* 0x000fe20003800000 */
[----:B------:R-:W-:-:S04]  /*11e80*/  SHF.L.U32 R0, R27, 0x1f, RZ ;  /* 0x0000001f1b007819 */ /* 0x000fc800000006ff */
[----:B------:R-:W0:Y:S02]  /*11e90*/  SYNCS.PHASECHK.TRANS64.TRYWAIT P0, [R25+URZ+0x32440], R0 ;  /* 0x03244000190075a7 */ /* 0x000e24000800017f */
[----:B0-----:R-:W-:Y:S05]  /*11ea0*/  @!P0 BRA `(.L_x_5803) ;  /* 0x0000004c00988947 */ /* 0x001fea0003800000 */
.L_x_5874:
[----:B------:R-:W-:Y:S05]  /*11eb0*/  BSYNC B0 ;  /* 0x0000000000007941 */ /* 0x000fea0003800000 */
.L_x_5802:
        /* <DEDUP_REMOVED lines=87> */
.L_x_5888:
        /* <DEDUP_REMOVED lines=10> */
.L_x_5805:
        /* <DEDUP_REMOVED lines=10> */
.L_x_5806:
[----:B------:R1:W5:Y:S01]  /*12570*/  LDL.LU R0, [R1+0x8] ;  /* 0x0000080001007983 */ /* 0x0003620000300800 */
[----:B------:R-:W-:Y:S01]  /*12580*/  LOP3.LUT P0, RZ, R23, 0x40, RZ, 0xc0, !PT ;  /* 0x0000004017ff7812 */ /* 0x000fe2000780c0ff */
[----:B------:R1:W-:-:S12]  /*12590*/  SYNCS.ARRIVE.TRANS64.A1T0 RZ, [R25+URZ+0x32430], RZ ;  /* 0x032430ff19ff79a7 */ /* 0x0003d8000810003f */
[----:B------:R-:W-:Y:S05]  /*125a0*/  WARPSYNC.ALL ;  /* 0x0000000000007948 */ /* 0x000fea0003800000 */
[----:B0-----:R-:W-:Y:S01]  /*125b0*/  SEL R2, R34, RZ, !P0 ;  /* 0x000000ff22027207 */ /* 0x001fe20004000000 */
[----:B------:R-:W-:Y:S04]  /*125c0*/  BSSY B6, `(.L_x_5807) ;  /* 0x000001a000067945 */ /* 0x000fe80003800000 */
[----:B------:R0:W-:Y:S01]  /*125d0*/  STL [R1], R2 ;  /* 0x0000000201007387 */ /* 0x0001e20000100800 */
[----:B------:R-:W-:Y:S01]  /*125e0*/  BAR.SYNC.DEFER_BLOCKING 0x8, 0x180 ;  /* 0x0206000000007b1d */ /* 0x000fe20000010000 */
[----:B-----5:R-:W-:Y:S01]  /*125f0*/  SEL R34, R0, RZ, !P0 ;  /* 0x000000ff00227207 */ /* 0x020fe20004000000 */
[----:B------:R-:W-:-:S04]  /*12600*/  VIADD R0, R22, 0x18400 ;  /* 0x0001840016007836 */ /* 0x000fc80000000000 */
[----:B------:R0:W-:Y:S01]  /*12610*/  STL [R1+0xc], R34 ;  /* 0x00000c2201007387 */ /* 0x0001e20000100800 */
[----:B------:R-:W-:Y:S02]  /*12620*/  LOP3.LUT P0, RZ, R0, 0x3ff, RZ, 0xc0, !PT ;  /* 0x000003ff00ff7812 */ /* 0x000fe4000780c0ff */
[----:B------:R-:W-:-:S05]  /*12630*/  SHF.R.S32.HI R0, RZ, 0x1f, R35 ;  /* 0x0000001fff007819 */ /* 0x000fca0000011423 */
        /* <DEDUP_REMOVED lines=18> */
.L_x_5808:
[----:B------:R-:W-:Y:S05]  /*12760*/  BSYNC B6 ;  /* 0x0000000000067941 */ /* 0x000fea0003800000 */
.L_x_5807:
[----:B------:R-:W2:Y:S01]  /*12770*/  LDL R4, [R1+0x8] ;  /* 0x0000080001047983 */ /* 0x000ea20000100800 */
[----:B0-----:R-:W0:Y:S01]  /*12780*/  S2R R2, SR_TID.X ;  /* 0x0000000000027919 */ /* 0x001e220000002100 */
[----:B------:R-:W-:Y:S01]  /*12790*/  IMAD.MOV.U32 R21, RZ, RZ, R34 ;  /* 0x000000ffff157224 */ /* 0x000fe200078e0022 */
[----:B------:R-:W-:Y:S01]  /*127a0*/  ULDC.64 UR4, c[0x0][0x298] ;  /* 0x0000a60000047ab9 */ /* 0x000fe20000000a00 */
[----:B------:R-:W3:Y:S01]  /*127b0*/  LDC R5, c[0x0][0x448] ;  /* 0x00011200ff057b82 */ /* 0x000ee20000000800 */
[----:B------:R-:W4:Y:S01]  /*127c0*/  LDL R20, [R1] ;  /* 0x0000000001147983 */ /* 0x000f220000100800 */
[----:B------:R-:W5:Y:S01]  /*127d0*/  S2R R34, SR_TID.X ;  /* 0x0000000000227919 */ /* 0x000f620000002100 */
[----:B0-----:R-:W-:-:S04]  /*127e0*/  LOP3.LUT R2, R2, 0x7f, RZ, 0xc0, !PT ;  /* 0x0000007f02027812 */ /* 0x001fc800078ec0ff */
[----:B------:R-:W-:Y:S02]  /*127f0*/  SHF.R.U32.HI R0, RZ, 0x3, R2 ;  /* 0x00000003ff007819 */ /* 0x000fe40000011602 */
[----:B------:R-:W0:Y:S02]  /*12800*/  LDC R2, c[0x0][0x448] ;  /* 0x00011200ff027b82 */ /* 0x000e240000000800 */
[----:B0-----:R-:W-:Y:S01]  /*12810*/  ISETP.NE.AND P6, PT, R2, 0x1, PT ;  /* 0x000000010200780c */ /* 0x001fe20003fc5270 */
[----:B-----5:R-:W-:-:S12]  /*12820*/  IMAD.SHL.U32 R34, R34, 0x10, RZ ;  /* 0x0000001022227824 */ /* 0x020fd800078e00ff */
[----:B------:R-:W0:Y:S08]  /*12830*/  @P6 LDC R3, c[0x0][0x44c] ;  /* 0x00011300ff036b82 */ /* 0x000e300000000800 */
[----:B------:R-:W5:Y:S01]  /*12840*/  @P6 LDC R2, c[0x0][0x450] ;  /* 0x00011400ff026b82 */ /* 0x000f620000000800 */
[----:B------:R-:W-:-:S05]  /*12850*/  LOP3.LUT R34, R0, 0x70, R34, 0xf8, !PT ;  /* 0x0000007000227812 */ /* 0x000fca00078ef822 */
[----:B------:R-:W-:-:S04]  /*12860*/  IMAD R34, R17, 0x80, R34 ;  /* 0x0000008011227824 */ /* 0x000fc800078e0222 */
[----:B------:R-:W-:Y:S02]  /*12870*/  IMAD.MOV.U32 R0, RZ, RZ, R34 ;  /* 0x000000ffff007224 */ /* 0x000fe400078e0022 */
[----:B0-----:R-:W-:-:S05]  /*12880*/  @P6 IMAD.HI.U32 R3, R34, R3, RZ ;  /* 0x0000000322036227 */ /* 0x001fca00078e00ff */
[----:B-----5:R-:W-:Y:S01]  /*12890*/  @P6 SHF.R.U32.HI R0, RZ, R2, R3 ;  /* 0x00000002ff006219 */ /* 0x020fe20000011603 */
[----:B------:R-:W-:-:S04]  /*128a0*/  IMAD.WIDE.U32 R2, R35, UR4, RZ ;  /* 0x0000000423027c25 */ /* 0x000fc8000f8e00ff */
[----:B--2---:R-:W-:-:S04]  /*128b0*/  IMAD R4, R4, UR4, RZ ;  /* 0x0000000404047c24 */ /* 0x004fc8000f8e02ff */
[----:B------:R-:W-:Y:S01]  /*128c0*/  IMAD R4, R35, UR5, R4 ;  /* 0x0000000523047c24 */ /* 0x000fe2000f8e0204 */
[----:B------:R-:W-:-:S03]  /*128d0*/  ULDC.64 UR4, c[0x0][0x2d8] ;  /* 0x0000b60000047ab9 */ /* 0x000fc60000000a00 */
[----:B------:R-:W-:Y:S02]  /*128e0*/  IMAD.IADD R3, R3, 0x1, R4 ;  /* 0x0000000103037824 */ /* 0x000fe400078e0204 */
[----:B------:R-:W-:-:S04]  /*128f0*/  IMAD.WIDE.U32 R2, R18, UR4, R2 ;  /* 0x0000000412027c25 */ /* 0x000fc8000f8e0002 */
[----:B------:R-:W-:Y:S01]  /*12900*/  IMAD R3, R18, UR5, R3 ;  /* 0x0000000512037c24 */ /* 0x000fe2000f8e0203 */
[----:B------:R-:W-:Y:S02]  /*12910*/  ULDC.64 UR4, c[0x0][0x2e0] ;  /* 0x0000b80000047ab9 */ /* 0x000fe40000000a00 */
[----:B------:R-:W-:Y:S02]  /*12920*/  IMAD R4, R21, UR4, RZ ;  /* 0x0000000415047c24 */ /* 0x000fe4000f8e02ff */
[----:B----4-:R-:W-:-:S04]  /*12930*/  IMAD.WIDE.U32 R2, R20, UR4, R2 ;  /* 0x0000000414027c25 */ /* 0x010fc8000f8e0002 */
[----:B------:R-:W-:Y:S01]  /*12940*/  IMAD R4, R20, UR5, R4 ;  /* 0x0000000514047c24 */ /* 0x000fe2000f8e0204 */
[----:B------:R-:W-:Y:S01]  /*12950*/  ULDC.64 UR4, c[0x0][0x2d0] ;  /* 0x0000b40000047ab9 */ /* 0x000fe20000000a00 */
[----:B------:R-:W0:Y:S02]  /*12960*/  S2R R20, SR_TID.X ;  /* 0x0000000000147919 */ /* 0x000e240000002100 */
[----:B------:R-:W-:Y:S01]  /*12970*/  IMAD.IADD R3, R3, 0x1, R4 ;  /* 0x0000000103037824 */ /* 0x000fe200078e0204 */
[----:B------:R-:W-:Y:S01]  /*12980*/  SHF.R.S32.HI R4, RZ, 0x1f, R0 ;  /* 0x0000001fff047819 */ /* 0x000fe20000011400 */
[----:B------:R-:W2:Y:S04]  /*12990*/  S2R R21, SR_TID.X ;  /* 0x0000000000157919 */ /* 0x000ea80000002100 */
[----:B------:R-:W-:-:S02]  /*129a0*/  IMAD R4, R4, UR4, RZ ;  /* 0x0000000404047c24 */ /* 0x000fc4000f8e02ff */
[----:B------:R-:W-:-:S04]  /*129b0*/  IMAD.WIDE.U32 R2, R0, UR4, R2 ;  /* 0x0000000400027c25 */ /* 0x000fc8000f8e0002 */
[----:B------:R-:W-:Y:S01]  /*129c0*/  IMAD R4, R0, UR5, R4 ;  /* 0x0000000500047c24 */ /* 0x000fe2000f8e0204 */
[----:B------:R-:W-:Y:S01]  /*129d0*/  ULDC.64 UR4, c[0x0][0x2c8] ;  /* 0x0000b20000047ab9 */ /* 0x000fe20000000a00 */
[----:B------:R-:W-:-:S04]  /*129e0*/  IMAD.MOV R0, RZ, RZ, -R0 ;  /* 0x000000ffff007224 */ /* 0x000fc800078e0a00 */
[----:B---3--:R-:W-:Y:S02]  /*129f0*/  IMAD R0, R5, R0, R34 ;  /* 0x0000000005007224 */ /* 0x008fe400078e0222 */
[----:B------:R-:W-:-:S03]  /*12a00*/  IMAD.IADD R3, R3, 0x1, R4 ;  /* 0x0000000103037824 */ /* 0x000fc600078e0204 */
[----:B------:R-:W-:Y:S01]  /*12a10*/  SHF.R.S32.HI R4, RZ, 0x1f, R0 ;  /* 0x0000001fff047819 */ /* 0x000fe20000011400 */
[----:B------:R-:W-:-:S04]  /*12a20*/  IMAD.WIDE.U32 R2, R0, UR4, R2 ;  /* 0x0000000400027c25 */ /* 0x000fc8000f8e0002 */
[----:B------:R-:W-:-:S04]  /*12a30*/  IMAD R4, R4, UR4, RZ ;  /* 0x0000000404047c24 */ /* 0x000fc8000f8e02ff */
[----:B------:R-:W-:Y:S01]  /*12a40*/  IMAD R4, R0, UR5, R4 ;  /* 0x0000000500047c24 */ /* 0x000fe2000f8e0204 */
[----:B------:R-:W-:Y:S01]  /*12a50*/  ULDC.64 UR4, c[0x0][0x280] ;  /* 0x0000a00000047ab9 */ /* 0x000fe20000000a00 */
[----:B0-----:R-:W-:Y:S01]  /*12a60*/  IMAD.SHL.U32 R20, R20, 0x8, RZ ;  /* 0x0000000814147824 */ /* 0x001fe200078e00ff */
[----:B------:R-:W-:Y:S01]  /*12a70*/  LEA R0, P0, R2, UR4, 0x1 ;  /* 0x0000000402007c11 */ /* 0x000fe2000f8008ff */
[----:B------:R-:W-:Y:S01]  /*12a80*/  IMAD.IADD R4, R3, 0x1, R4 ;  /* 0x0000000103047824 */ /* 0x000fe200078e0204 */
[----:B------:R-:W-:Y:S02]  /*12a90*/  ULDC UR4, c[0x0][0x2b8] ;  /* 0x0000ae0000047ab9 */ /* 0x000fe40000000800 */
[----:B------:R-:W-:Y:S02]  /*12aa0*/  LOP3.LUT R20, R20, 0x38, RZ, 0xc0, !PT ;  /* 0x0000003814147812 */ /* 0x000fe400078ec0ff */
[----:B------:R-:W-:Y:S01]  /*12ab0*/  LEA.HI.X R4, R2, UR5, R4, 0x1, P0 ;  /* 0x0000000502047c11 */ /* 0x000fe200080f0c04 */
[----:B------:R-:W-:Y:S01]  /*12ac0*/  UMOV UR5, 0xffffffff ;  /* 0xffffffff00057882 */ /* 0x000fe20000000000 */
[----:B--2---:R-:W-:-:S02]  /*12ad0*/  LOP3.LUT R21, R21, 0x7f, RZ, 0xc0, !PT ;  /* 0x0000007f15157812 */ /* 0x004fc400078ec0ff */
[----:B------:R-:W-:Y:S02]  /*12ae0*/  ISETP.GE.AND P0, PT, R20, UR4, PT ;  /* 0x0000000414007c0c */ /* 0x000fe4000bf06270 */
[----:B------:R-:W-:Y:S01]  /*12af0*/  SHF.R.U32.HI R21, RZ, 0x3, R21 ;  /* 0x00000003ff157819 */ /* 0x000fe20000011615 */
[----:B------:R-:W-:Y:S10]  /*12b00*/  BRA.DIV UR5, `(.L_x_5809) ;  /* 0x0000004a05947947 */ /* 0x000ff4000b800000 */
[----:B------:R-:W2:Y:S01]  /*12b10*/  LDL.LU R2, [R1+0x4] ;  /* 0x0000040001027983 */ /* 0x000ea20000300800 */
[----:B------:R-:W-:Y:S01]  /*12b20*/  IMAD R17, R17, 0x80, R21 ;  /* 0x0000008011117824 */ /* 0x000fe200078e0215 */
[----:B------:R-:W-:Y:S02]  /*12b30*/  LOP3.LUT R23, R23, 0xffffdfff, RZ, 0xc0, !PT ;  /* 0xffffdfff17177812 */ /* 0x000fe400078ec0ff */
[----:B------:R-:W0:Y:S01]  /*12b40*/  SHFL.IDX PT, R9, R0, RZ, 0x181f ;  /* 0x00181fff00097589 */ /* 0x000e2200000e0000 */
[----:B------:R-:W-:-:S03]  /*12b50*/  VIADD R7, R17, 0x10 ;  /* 0x0000001011077836 */ /* 0x000fc60000000000 */
[----:B------:R-:W3:Y:S04]  /*12b60*/  SHFL.IDX PT, R3, R4, RZ, 0x181f ;  /* 0x00181fff04037589 */ /* 0x000ee800000e0000 */
[----:B------:R-:W4:Y:S04]  /*12b70*/  SHFL.IDX PT, R6, R0, 0x1, 0x181f ;  /* 0x00381f0000067f89 */ /* 0x000f2800000e0000 */
[----:B------:R-:W-:Y:S04]  /*12b80*/  SHFL.IDX PT, R10, R0, 0x2, 0x181f ;  /* 0x00581f00000a7f89 */ /* 0x000fe800000e0000 */
[----:B------:R-:W-:Y:S01]  /*12b90*/  SHFL.IDX PT, R11, R0, 0x3, 0x181f ;  /* 0x00781f00000b7f89 */ /* 0x000fe200000e0000 */
[----:B--2---:R-:W-:-:S03]  /*12ba0*/  IMAD R5, R2, R5, RZ ;  /* 0x0000000502057224 */ /* 0x004fc600078e02ff */
[----:B------:R-:W2:Y:S02]  /*12bb0*/  SHFL.IDX PT, R2, R4, 0x1, 0x181f ;  /* 0x00381f0004027f89 */ /* 0x000ea400000e0000 */
[-C--:B------:R-:W-:Y:S02]  /*12bc0*/  ISETP.GE.AND P6, PT, R17, R5.reuse, PT ;  /* 0x000000051100720c */ /* 0x080fe40003fc6270 */
[----:B------:R-:W-:Y:S01]  /*12bd0*/  ISETP.GE.AND P5, PT, R7, R5, PT ;  /* 0x000000050700720c */ /* 0x000fe20003fa6270 */
[----:B------:R-:W-:-:S05]  /*12be0*/  VIADD R7, R17, 0x20 ;  /* 0x0000002011077836 */ /* 0x000fca0000000000 */
[----:B------:R-:W-:-:S05]  /*12bf0*/  ISETP.GE.AND P3, PT, R7, R5, PT ;  /* 0x000000050700720c */ /* 0x000fca0003f66270 */
[C---:B0-----:R-:W-:Y:S02]  /*12c00*/  @!P6 LEA R9, P1, R20.reuse, R9, 0x1 ;  /* 0x000000091409e211 */ /* 0x041fe400078208ff */
[----:B------:R-:W-:Y:S02]  /*12c10*/  @P6 LOP3.LUT R23, R23, 0x2000, RZ, 0xfc, !PT ;  /* 0x0000200017176812 */ /* 0x000fe400078efcff */
[----:B---3--:R-:W-:Y:S02]  /*12c20*/  @!P6 IADD3.X R3, RZ, R3, RZ, P1, !PT ;  /* 0x00000003ff03e210 */ /* 0x008fe40000ffe4ff */
[----:B----4-:R-:W-:Y:S02]  /*12c30*/  @!P5 LEA R6, P1, R20, R6, 0x1 ;  /* 0x000000061406d211 */ /* 0x010fe400078208ff */
[----:B------:R-:W-:-:S03]  /*12c40*/  LOP3.LUT R23, R23, 0xffffefff, RZ, 0xc0, !PT ;  /* 0xffffefff17177812 */ /* 0x000fc600078ec0ff */
[----:B--2---:R-:W-:Y:S01]  /*12c50*/  @!P5 IMAD.X R8, RZ, RZ, R2, P1 ;  /* 0x000000ffff08d224 */ /* 0x004fe200008e0602 */
[----:B------:R-:W-:Y:S01]  /*12c60*/  @!P3 LEA R10, P1, R20, R10, 0x1 ;  /* 0x0000000a140ab211 */ /* 0x000fe200078208ff */
[----:B------:R-:W0:Y:S01]  /*12c70*/  SHFL.IDX PT, R2, R4, 0x2, 0x181f ;  /* 0x00581f0004027f89 */ /* 0x000e2200000e0000 */
[----:B------:R-:W-:-:S04]  /*12c80*/  @P5 LOP3.LUT R23, R23, 0x1000, RZ, 0xfc, !PT ;  /* 0x0000100017175812 */ /* 0x000fc800078efcff */
[----:B------:R-:W-:-:S04]  /*12c90*/  LOP3.LUT R23, R23, 0xfffff7ff, RZ, 0xc0, !PT ;  /* 0xfffff7ff17177812 */ /* 0x000fc800078ec0ff */
[----:B------:R-:W-:-:S04]  /*12ca0*/  @P3 LOP3.LUT R23, R23, 0x800, RZ, 0xfc, !PT ;  /* 0x0000080017173812 */ /* 0x000fc800078efcff */
[----:B------:R-:W-:Y:S01]  /*12cb0*/  LOP3.LUT R23, R23, 0xfffffdff, RZ, 0xc0, !PT ;  /* 0xfffffdff17177812 */ /* 0x000fe200078ec0ff */
[----:B0-----:R-:W-:Y:S02]  /*12cc0*/  @!P3 IMAD.X R7, RZ, RZ, R2, P1 ;  /* 0x000000ffff07b224 */ /* 0x001fe400008e0602 */
[----:B------:R-:W-:-:S05]  /*12cd0*/  VIADD R2, R17, 0x30 ;  /* 0x0000003011027836 */ /* 0x000fca0000000000 */
[----:B------:R-:W-:Y:S01]  /*12ce0*/  ISETP.GE.AND P2, PT, R2, R5, PT ;  /* 0x000000050200720c */ /* 0x000fe20003f46270 */
[----:B------:R-:W-:-:S05]  /*12cf0*/  VIADD R2, R17, 0x40 ;  /* 0x0000004011027836 */ /* 0x000fca0000000000 */
[----:B------:R-:W-:Y:S02]  /*12d00*/  ISETP.GE.AND P4, PT, R2, R5, PT ;  /* 0x000000050200720c */ /* 0x000fe40003f86270 */
[----:B------:R-:W0:Y:S05]  /*12d10*/  SHFL.IDX PT, R2, R4, 0x3, 0x181f ;  /* 0x00781f0004027f89 */ /* 0x000e2a00000e0000 */
[----:B------:R-:W-:Y:S02]  /*12d20*/  @!P2 LEA R13, P1, R20, R11, 0x1 ;  /* 0x0000000b140da211 */ /* 0x000fe400078208ff */
[----:B------:R-:W2:Y:S01]  /*12d30*/  SHFL.IDX PT, R11, R0, 0x4, 0x181f ;  /* 0x00981f00000b7f89 */ /* 0x000ea200000e0000 */
[----:B------:R-:W-:-:S04]  /*12d40*/  @P2 LOP3.LUT R23, R23, 0x200, RZ, 0xfc, !PT ;  /* 0x0000020017172812 */ /* 0x000fc800078efcff */
[----:B------:R-:W-:-:S04]  /*12d50*/  LOP3.LUT R23, R23, 0xfffffeff, RZ, 0xc0, !PT ;  /* 0xfffffeff17177812 */ /* 0x000fc800078ec0ff */
[----:B------:R-:W-:-:S04]  /*12d60*/  @P4 LOP3.LUT R23, R23, 0x100, RZ, 0xfc, !PT ;  /* 0x0000010017174812 */ /* 0x000fc800078efcff */
[----:B------:R-:W-:Y:S01]  /*12d70*/  LOP3.LUT R23, R23, 0xffffff7f, RZ, 0xc0, !PT ;  /* 0xffffff7f17177812 */ /* 0x000fe200078ec0ff */
[----:B0-----:R-:W-:Y:S02]  /*12d80*/  @!P2 IMAD.X R12, RZ, RZ, R2, P1 ;  /* 0x000000ffff0ca224 */ /* 0x001fe400008e0602 */
[----:B------:R-:W0:Y:S01]  /*12d90*/  SHFL.IDX PT, R2, R4, 0x4, 0x181f ;  /* 0x00981f0004027f89 */ /* 0x000e2200000e0000 */
[----:B--2---:R-:W-:-:S05]  /*12da0*/  @!P4 LEA R14, P1, R20, R11, 0x1 ;  /* 0x0000000b140ec211 */ /* 0x004fca00078208ff */
[----:B0-----:R-:W-:Y:S02]  /*12db0*/  @!P4 IMAD.X R11, RZ, RZ, R2, P1 ;  /* 0x000000ffff0bc224 */ /* 0x001fe400008e0602 */
[----:B------:R-:W-:-:S05]  /*12dc0*/  @!P6 IMAD.MOV.U32 R2, RZ, RZ, R9 ;  /* 0x000000ffff02e224 */ /* 0x000fca00078e0009 */
[----:B------:R0:W-:Y:S02]  /*12dd0*/  @!P6 LDGSTS.E.BYPASS.LTC128B.128 [R26+0x18400], desc[UR36][R2.64], !P0 ;  /* 0x18400000021aefae */ /* 0x0001e4000c101d64 */
[----:B0-----:R-:W-:Y:S02]  /*12de0*/  @!P5 IMAD.MOV.U32 R2, RZ, RZ, R6 ;  /* 0x000000ffff02d224 */ /* 0x001fe400078e0006 */
[----:B------:R-:W-:Y:S01]  /*12df0*/  @!P5 IMAD.MOV.U32 R3, RZ, RZ, R8 ;  /* 0x000000ffff03d224 */ /* 0x000fe200078e0008 */
[----:B------:R-:W-:Y:S04]  /*12e00*/  SHFL.IDX PT, R6, R0, 0x6, 0x181f ;  /* 0x00d81f0000067f89 */ /* 0x000fe800000e0000 */
[----:B------:R0:W-:Y:S04]  /*12e10*/  @!P5 LDGSTS.E.BYPASS.LTC128B.128 [R26+0x18c00], desc[UR36][R2.64], !P0 ;  /* 0x18c00000021adfae */ /* 0x0001e8000c101d64 */
[----:B------:R-:W2:Y:S04]  /*12e20*/  SHFL.IDX PT, R8, R0, 0x5, 0x181f ;  /* 0x00b81f0000087f89 */ /* 0x000ea800000e0000 */
[----:B------:R-:W-:Y:S01]  /*12e30*/  SHFL.IDX PT, R0, R0, 0x7, 0x181f ;  /* 0x00f81f0000007f89 */ /* 0x000fe200000e0000 */
[----:B0-----:R-:W-:-:S02]  /*12e40*/  @!P3 IMAD.MOV.U32 R2, RZ, RZ, R10 ;  /* 0x000000ffff02b224 */ /* 0x001fc400078e000a */
[----:B------:R-:W-:Y:S02]  /*12e50*/  @!P3 IMAD.MOV.U32 R3, RZ, RZ, R7 ;  /* 0x000000ffff03b224 */ /* 0x000fe400078e0007 */
[----:B------:R-:W0:Y:S04]  /*12e60*/  SHFL.IDX PT, R7, R4, 0x5, 0x181f ;  /* 0x00b81f0004077f89 */ /* 0x000e2800000e0000 */
[----:B------:R3:W-:Y:S02]  /*12e70*/  @!P3 LDGSTS.E.BYPASS.LTC128B.128 [R26+0x19400], desc[UR36][R2.64], !P0 ;  /* 0x19400000021abfae */ /* 0x0007e4000c101d64 */
[----:B---3--:R-:W-:Y:S02]  /*12e80*/  VIADD R2, R17, 0x50 ;  /* 0x0000005011027836 */ /* 0x008fe40000000000 */
[----:B------:R-:W-:-:S03]  /*12e90*/  @!P2 IMAD.MOV.U32 R3, RZ, RZ, R12 ;  /* 0x000000ffff03a224 */ /* 0x000fc600078e000c */
[----:B------:R-:W-:Y:S01]  /*12ea0*/  ISETP.GE.AND P3, PT, R2, R5, PT ;  /* 0x000000050200720c */ /* 0x000fe20003f66270 */
[----:B------:R-:W-:-:S05]  /*12eb0*/  @!P2 IMAD.MOV.U32 R2, RZ, RZ, R13 ;  /* 0x000000ffff02a224 */ /* 0x000fca00078e000d */
[----:B------:R3:W-:Y:S07]  /*12ec0*/  @!P2 LDGSTS.E.BYPASS.LTC128B.128 [R26+0x19c00], desc[UR36][R2.64], !P0 ;  /* 0x19c00000021aafae */ /* 0x0007ee000c101d64 */
[----:B--2---:R-:W-:Y:S02]  /*12ed0*/  @!P3 LEA R8, P1, R20, R8, 0x1 ;  /* 0x000000081408b211 */ /* 0x004fe400078208ff */
[----:B------:R-:W-:Y:S01]  /*12ee0*/  @P3 LOP3.LUT R23, R23, 0x80, RZ, 0xfc, !PT ;  /* 0x0000008017173812 */ /* 0x000fe200078efcff */
[----:B---3--:R-:W2:Y:S01]  /*12ef0*/  SHFL.IDX PT, R2, R4, 0x6, 0x181f ;  /* 0x00d81f0004027f89 */ /* 0x008ea200000e0000 */
[----:B------:R-:W-:-:S02]  /*12f00*/  VIADD R3, R17, 0x60 ;  /* 0x0000006011037836 */ /* 0x000fc40000000000 */
[----:B------:R-:W-:Y:S01]  /*12f10*/  LOP3.LUT R23, R23, 0xffffffbf, RZ, 0xc0, !PT ;  /* 0xffffffbf17177812 */ /* 0x000fe200078ec0ff */
[----:B0-----:R-:W-:Y:S01]  /*12f20*/  @!P3 IMAD.X R7, RZ, RZ, R7, P1 ;  /* 0x000000ffff07b224 */ /* 0x001fe200008e0607 */
[----:B------:R-:W0:Y:S01]  /*12f30*/  SHFL.IDX PT, R4, R4, 0x7, 0x181f ;  /* 0x00f81f0004047f89 */ /* 0x000e2200000e0000 */
[----:B------:R-:W-:Y:S01]  /*12f40*/  ISETP.GE.AND P2, PT, R3, R5, PT ;  /* 0x000000050300720c */ /* 0x000fe20003f46270 */
[----:B------:R-:W-:-:S12]  /*12f50*/  @!P4 IMAD.MOV.U32 R3, RZ, RZ, R11 ;  /* 0x000000ffff03c224 */ /* 0x000fd800078e000b */
[----:B------:R-:W-:Y:S02]  /*12f60*/  @!P2 LEA R6, P1, R20, R6, 0x1 ;  /* 0x000000061406a211 */ /* 0x000fe400078208ff */
[----:B------:R-:W-:Y:S02]  /*12f70*/  @P2 LOP3.LUT R23, R23, 0x40, RZ, 0xfc, !PT ;  /* 0x0000004017172812 */ /* 0x000fe400078efcff */
[----:B--2---:R-:W-:Y:S01]  /*12f80*/  @!P2 IADD3.X R9, RZ, R2, RZ, P1, !PT ;  /* 0x00000002ff09a210 */ /* 0x004fe20000ffe4ff */
[----:B------:R-:W-:-:S05]  /*12f90*/  @!P4 IMAD.MOV.U32 R2, RZ, RZ, R14 ;  /* 0x000000ffff02c224 */ /* 0x000fca00078e000e */
[----:B------:R2:W-:Y:S02]  /*12fa0*/  @!P4 LDGSTS.E.BYPASS.LTC128B.128 [R26+0x1a400], desc[UR36][R2.64], !P0 ;  /* 0x1a400000021acfae */ /* 0x0005e4000c101d64 */
[----:B--2---:R-:W-:Y:S02]  /*12fb0*/  @!P3 IMAD.MOV.U32 R2, RZ, RZ, R8 ;  /* 0x000000ffff02b224 */ /* 0x004fe400078e0008 */
[----:B------:R-:W-:-:S05]  /*12fc0*/  @!P3 IMAD.MOV.U32 R3, RZ, RZ, R7 ;  /* 0x000000ffff03b224 */ /* 0x000fca00078e0007 */
[----:B------:R2:W-:Y:S02]  /*12fd0*/  @!P3 LDGSTS.E.BYPASS.LTC128B.128 [R26+0x1ac00], desc[UR36][R2.64], !P0 ;  /* 0x1ac00000021abfae */ /* 0x0005e4000c101d64 */
[----:B--2---:R-:W-:Y:S02]  /*12fe0*/  @!P2 IMAD.MOV.U32 R2, RZ, RZ, R6 ;  /* 0x000000ffff02a224 */ /* 0x004fe400078e0006 */
[----:B------:R-:W-:-:S05]  /*12ff0*/  @!P2 IMAD.MOV.U32 R3, RZ, RZ, R9 ;  /* 0x000000ffff03a224 */ /* 0x000fca00078e0009 */
[----:B0-----:R2:W-:Y:S02]  /*13000*/  @!P2 LDGSTS.E.BYPASS.LTC128B.128 [R26+0x1b400], desc[UR36][R2.64], !P0 ;  /* 0x1b400000021aafae */ /* 0x0015e4000c101d64 */
.L_x_5905:
[----:B------:R-:W-:Y:S01]  /*13010*/  VIADD R17, R17, 0x70 ;  /* 0x0000007011117836 */ /* 0x000fe20000000000 */
[----:B------:R-:W-:-:S04]  /*13020*/  LOP3.LUT R23, R23, 0xffffbfff, RZ, 0xc0, !PT ;  /* 0xffffbfff17177812 */ /* 0x000fc800078ec0ff */
[----:B------:R-:W-:-:S13]  /*13030*/  ISETP.GE.AND P2, PT, R17, R5, PT ;  /* 0x000000051100720c */ /* 0x000fda0003f46270 */
[----:B--2---:R-:W-:Y:S02]  /*13040*/  @!P2 LEA R2, P1, R20, R0, 0x1 ;  /* 0x000000001402a211 */ /* 0x004fe400078208ff */
        /* <DEDUP_REMOVED lines=8> */
.L_x_5810:
        /* <DEDUP_REMOVED lines=11> */
[----:B--2---:R-:W-:Y:S05]  /*13180*/  @!P0 BRA `(.L_x_5812) ;  /* 0x0000000000408947 */ /* 0x004fea0003800000 */
        /* <DEDUP_REMOVED lines=16> */
.L_x_5812:
[----:B------:R-:W-:Y:S05]  /*13290*/  BSYNC B6 ;  /* 0x0000000000067941 */ /* 0x000fea0003800000 */
.L_x_5811:
[----:B------:R-:W2:Y:S01]  /*132a0*/  LDL.LU R21, [R1+0x8] ;  /* 0x0000080001157983 */ /* 0x000ea20000300800 */
[----:B0-----:R-:W0:Y:S01]  /*132b0*/  LDC R2, c[0x0][0x448] ;  /* 0x00011200ff027b82 */ /* 0x001e220000000800 */
[----:B------:R-:W-:Y:S02]  /*132c0*/  ULDC.64 UR4, c[0x0][0x398] ;  /* 0x0000e60000047ab9 */ /* 0x000fe40000000a00 */
[----:B------:R-:W3:Y:S04]  /*132d0*/  LDL.LU R20, [R1+0xc] ;  /* 0x00000c0001147983 */ /* 0x000ee80000300800 */
[----:B------:R-:W4:Y:S01]  /*132e0*/  LDL.LU R17, [R1] ;  /* 0x0000000001117983 */ /* 0x000f220000300800 */
[----:B0-----:R-:W-:-:S13]  /*132f0*/  ISETP.NE.AND P6, PT, R2, 0x1, PT ;  /* 0x000000010200780c */ /* 0x001fda0003fc5270 */
[----:B------:R-:W0:Y:S08]  /*13300*/  @P6 LDC R3, c[0x0][0x44c] ;  /* 0x00011300ff036b82 */ /* 0x000e300000000800 */
[----:B------:R-:W5:Y:S01]  /*13310*/  @P6 LDC R2, c[0x0][0x450] ;  /* 0x00011400ff026b82 */ /* 0x000f620000000800 */
[----:B------:R-:W-:Y:S01]  /*13320*/  MOV R0, R34 ;  /* 0x0000002200007202 */ /* 0x000fe20000000f00 */
[----:B0-----:R-:W-:-:S05]  /*13330*/  @P6 IMAD.HI.U32 R3, R34, R3, RZ ;  /* 0x0000000322036227 */ /* 0x001fca00078e00ff */
[----:B-----5:R-:W-:Y:S01]  /*13340*/  @P6 SHF.R.U32.HI R0, RZ, R2, R3 ;  /* 0x00000002ff006219 */ /* 0x020fe20000011603 */
        /* <DEDUP_REMOVED lines=15> */
[----:B------:R-:W-:Y:S02]  /*13440*/  IMAD R4, R17, UR5, R4 ;  /* 0x0000000511047c24 */ /* 0x000fe4000f8e0204 */
[----:B------:R-:W0:Y:S02]  /*13450*/  S2R R17, SR_TID.X ;  /* 0x0000000000117919 */ /* 0x000e240000002100 */
        /* <DEDUP_REMOVED lines=14> */
[----:B0-----:R-:W-:Y:S02]  /*13540*/  IMAD.SHL.U32 R17, R17, 0x8, RZ ;  /* 0x0000000811117824 */ /* 0x001fe400078e00ff */
[----:B------:R-:W-:Y:S01]  /*13550*/  IMAD.IADD R3, R3, 0x1, R0 ;  /* 0x0000000103037824 */ /* 0x000fe200078e0200 */
[C---:B------:R-:W-:Y:S01]  /*13560*/  LEA R0, P0, R2.reuse, UR4, 0x1 ;  /* 0x0000000402007c11 */ /* 0x040fe2000f8008ff */
[----:B------:R-:W-:Y:S01]  /*13570*/  ULDC UR4, c[0x0][0x3b8] ;  /* 0x0000ee0000047ab9 */ /* 0x000fe20000000800 */
[----:B------:R-:W-:Y:S02]  /*13580*/  LOP3.LUT R17, R17, 0x38, RZ, 0xc0, !PT ;  /* 0x0000003811117812 */ /* 0x000fe400078ec0ff */
[----:B------:R-:W-:Y:S02]  /*13590*/  LEA.HI.X R4, R2, UR5, R3, 0x1, P0 ;  /* 0x0000000502047c11 */ /* 0x000fe400080f0c03 */
[----:B------:R-:W-:-:S02]  /*135a0*/  LOP3.LUT R9, R17, 0x40, RZ, 0xfc, !PT ;  /* 0x0000004011097812 */ /* 0x000fc400078efcff */
[C---:B------:R-:W-:Y:S02]  /*135b0*/  LOP3.LUT R7, R17.reuse, 0x80, RZ, 0xfc, !PT ;  /* 0x0000008011077812 */ /* 0x040fe400078efcff */
[----:B------:R-:W-:Y:S01]  /*135c0*/  LOP3.LUT R6, R17, 0xc0, RZ, 0xfc, !PT ;  /* 0x000000c011067812 */ /* 0x000fe200078efcff */
        /* <DEDUP_REMOVED lines=9> */
[----:B------:R-:W2:Y:S10]  /*13660*/  SHFL.IDX PT, R2, R4, RZ, 0x181f ;  /* 0x00181fff04027589 */ /* 0x000eb400000e0000 */
[----:B0-----:R-:W-:-:S02]  /*13670*/  @!P6 LEA R5, P0, R8, R14, 0x1 ;  /* 0x0000000e0805e211 */ /* 0x001fc400078008ff */
[----:B------:R-:W0:Y:S03]  /*13680*/  SHFL.IDX PT, R14, R0, 0x1, 0x181f ;  /* 0x00381f00000e7f89 */ /* 0x000e2600000e0000 */
[----:B--2---:R-:W-:Y:S02]  /*13690*/  @!P6 IMAD.X R3, RZ, RZ, R2, P0 ;  /* 0x000000ffff03e224 */ /* 0x004fe400000e0602 */
[----:B------:R-:W-:Y:S02]  /*136a0*/  @!P6 IMAD.MOV.U32 R2, RZ, RZ, R5 ;  /* 0x000000ffff02e224 */ /* 0x000fe400078e0005 */
[----:B------:R-:W2:Y:S04]  /*136b0*/  SHFL.IDX PT, R5, R4, 0x1, 0x181f ;  /* 0x00381f0004057f89 */ /* 0x000ea800000e0000 */
        /* <DEDUP_REMOVED lines=8> */
[----:B--2---:R-:W-:Y:S02]  /*13740*/  @!P5 IMAD.X R7, RZ, RZ, R5, P0 ;  /* 0x000000ffff07d224 */ /* 0x004fe400000e0605 */
[----:B------:R-:W2:Y:S01]  /*13750*/  SHFL.IDX PT, R5, R4, 0x2, 0x181f ;  /* 0x00581f0004057f89 */ /* 0x000ea200000e0000 */
[----:B---3--:R-:W-:Y:S02]  /*13760*/  @!P5 IMAD.MOV.U32 R2, RZ, RZ, R6 ;  /* 0x000000ffff02d224 */ /* 0x008fe400078e0006 */
        /* <DEDUP_REMOVED lines=16> */
[----:B--2---:R-:W-:Y:S02]  /*13870*/  @!P5 IMAD.X R7, RZ, RZ, R5, P0 ;  /* 0x000000ffff07d224 */ /* 0x004fe400000e0605 */
[----:B------:R-:W2:Y:S01]  /*13880*/  SHFL.IDX PT, R5, R4, 0x3, 0x181f ;  /* 0x00781f0004057f89 */ /* 0x000ea200000e0000 */
[----:B---3--:R-:W-:Y:S02]  /*13890*/  @!P5 IMAD.MOV.U32 R2, RZ, RZ, R6 ;  /* 0x000000ffff02d224 */ /* 0x008fe400078e0006 */
[----:B------:R-:W-:-:S05]  /*138a0*/  @!P5 IMAD.MOV.U32 R3, RZ, RZ, R7 ;  /* 0x000000ffff03d224 */ /* 0x000fca00078e0007 */
[----:B------:R-:W-:Y:S04]  /*138b0*/  @!P5 LDGSTS.E.BYPASS.LTC128B.128 [R26+0x23400], desc[UR36][R2.64], !P4 ;  /* 0x23400000021adfae */ /* 0x000fe8000e101d64 */
[----:B------:R-:W-:Y:S04]  /*138c0*/  @!P5 LDGSTS.E.BYPASS.LTC128B.128 [R26+0x27400], desc[UR36][R2.64+0x80], !P3 ;  /* 0x27400080021adfae */ /* 0x000fe8000d901d64 */
[----:B------:R-:W-:Y:S01]  /*138d0*/  @!P5 LDGSTS.E.BYPASS.LTC128B.128 [R26+0x2b400], desc[UR36][R2.64+0x100], !P2 ;  /* 0x2b400100021adfae */ /* 0x000fe2000d101d64 */
[----:B0-----:R-:W-:-:S03]  /*138e0*/  @!P6 LEA R6, P0, R8, R14, 0x1 ;  /* 0x0000000e0806e211 */ /* 0x001fc600078008ff */
[----:B------:R0:W-:Y:S01]  /*138f0*/  @!P5 LDGSTS.E.BYPASS.LTC128B.128 [R26+0x2f400], desc[UR36][R2.64+0x180], !P1 ;  /* 0x2f400180021adfae */ /* 0x0001e2000c901d64 */
[----:B------:R-:W-:-:S03]  /*13900*/  LOP3.LUT P5, RZ, R23, 0x100000, RZ, 0xc0, !PT ;  /* 0x0010000017ff7812 */ /* 0x000fc600078ac0ff */
[----:B------:R-:W3:Y:S01]  /*13910*/  SHFL.IDX PT, R14, R0, 0x4, 0x181f ;  /* 0x00981f00000e7f89 */ /* 0x000ee200000e0000 */
[----:B--2---:R-:W-:-:S03]  /*13920*/  @!P6 IMAD.X R7, RZ, RZ, R5, P0 ;  /* 0x000000ffff07e224 */ /* 0x004fc600000e0605 */
[----:B------:R-:W2:Y:S01]  /*13930*/  SHFL.IDX PT, R5, R4, 0x4, 0x181f ;  /* 0x00981f0004057f89 */ /* 0x000ea200000e0000 */
[----:B0-----:R-:W-:Y:S02]  /*13940*/  @!P6 IMAD.MOV.U32 R2, RZ, RZ, R6 ;  /* 0x000000ffff02e224 */ /* 0x001fe400078e0006 */
[----:B------:R-:W-:-:S05]  /*13950*/  @!P6 IMAD.MOV.U32 R3, RZ, RZ, R7 ;  /* 0x000000ffff03e224 */ /* 0x000fca00078e0007 */
[----:B------:R-:W-:Y:S04]  /*13960*/  @!P6 LDGSTS.E.BYPASS.LTC128B.128 [R26+0x23c00], desc[UR36][R2.64], !P4 ;  /* 0x23c00000021aefae */ /* 0x000fe8000e101d64 */
[----:B------:R-:W-:Y:S04]  /*13970*/  @!P6 LDGSTS.E.BYPASS.LTC128B.128 [R26+0x27c00], desc[UR36][R2.64+0x80], !P3 ;  /* 0x27c00080021aefae */ /* 0x000fe8000d901d64 */
[----:B------:R-:W-:Y:S01]  /*13980*/  @!P6 LDGSTS.E.BYPASS.LTC128B.128 [R26+0x2bc00], desc[UR36][R2.64+0x100], !P2 ;  /* 0x2bc00100021aefae */ /* 0x000fe2000d101d64 */
[----:B---3--:R-:W-:-:S03]  /*13990*/  @!P5 LEA R6, P0, R8, R14, 0x1 ;  /* 0x0000000e0806d211 */ /* 0x008fc600078008ff */
[----:B------:R-:W0:Y:S01]  /*139a0*/  SHFL.IDX PT, R14, R0, 0x5, 0x181f ;  /* 0x00b81f00000e7f89 */ /* 0x000e2200000e0000 */
[----:B--2---:R-:W-:-:S03]  /*139b0*/  @!P5 IADD3.X R7, RZ, R5, RZ, P0, !PT ;  /* 0x00000005ff07d210 */ /* 0x004fc600007fe4ff */
[----:B------:R-:W2:Y:S04]  /*139c0*/  SHFL.IDX PT, R5, R4, 0x5, 0x181f ;  /* 0x00b81f0004057f89 */ /* 0x000ea800000e0000 */
[----:B------:R3:W-:Y:S01]  /*139d0*/  @!P6 LDGSTS.E.BYPASS.LTC128B.128 [R26+0x2fc00], desc[UR36][R2.64+0x180], !P1 ;  /* 0x2fc00180021aefae */ /* 0x0007e2000c901d64 */
[----:B------:R-:W-:Y:S01]  /*139e0*/  LOP3.LUT P6, RZ, R23, 0x80000, RZ, 0xc0, !PT ;  /* 0x0008000017ff7812 */ /* 0x000fe200078cc0ff */
[----:B---3--:R-:W-:Y:S02]  /*139f0*/  @!P5 IMAD.MOV.U32 R2, RZ, RZ, R6 ;  /* 0x000000ffff02d224 */ /* 0x008fe400078e0006 */
[----:B------:R-:W-:-:S10]  /*13a00*/  @!P5 IMAD.MOV.U32 R3, RZ, RZ, R7 ;  /* 0x000000ffff03d224 */ /* 0x000fd400078e0007 */
[----:B0-----:R-:W-:Y:S02]  /*13a10*/  @!P6 LEA R6, P0, R8, R14, 0x1 ;  /* 0x0000000e0806e211 */ /* 0x001fe400078008ff */
[----:B------:R-:W0:Y:S03]  /*13a20*/  SHFL.IDX PT, R14, R0, 0x6, 0x181f ;  /* 0x00d81f00000e7f89 */ /* 0x000e2600000e0000 */
[----:B--2---:R-:W-:Y:S01]  /*13a30*/  @!P6 IMAD.X R7, RZ, RZ, R5, P0 ;  /* 0x000000ffff07e224 */ /* 0x004fe200000e0605 */
[----:B------:R-:W-:Y:S04]  /*13a40*/  @!P5 LDGSTS.E.BYPASS.LTC128B.128 [R26+0x24400], desc[UR36][R2.64], !P4 ;  /* 0x24400000021adfae */ /* 0x000fe8000e101d64 */
[----:B------:R-:W2:Y:S04]  /*13a50*/  SHFL.IDX PT, R5, R4, 0x6, 0x181f ;  /* 0x00d81f0004057f89 */ /* 0x000ea800000e0000 */
[----:B------:R-:W-:Y:S04]  /*13a60*/  @!P5 LDGSTS.E.BYPASS.LTC128B.128 [R26+0x28400], desc[UR36][R2.64+0x80], !P3 ;  /* 0x28400080021adfae */ /* 0x000fe8000d901d64 */
[----:B------:R-:W-:Y:S04]  /*13a70*/  @!P5 LDGSTS.E.BYPASS.LTC128B.128 [R26+0x2c400], desc[UR36][R2.64+0x100], !P2 ;  /* 0x2c400100021adfae */ /* 0x000fe8000d101d64 */
[----:B------:R3:W-:Y:S01]  /*13a80*/  @!P5 LDGSTS.E.BYPASS.LTC128B.128 [R26+0x30400], desc[UR36][R2.64+0x180], !P1 ;  /* 0x30400180021adfae */ /* 0x0007e2000c901d64 */
[----:B------:R-:W-:Y:S01]  /*13a90*/  LOP3.LUT P5, RZ, R23, 0x40000, RZ, 0xc0, !PT ;  /* 0x0004000017ff7812 */ /* 0x000fe200078ac0ff */
[----:B---3--:R-:W-:-:S02]  /*13aa0*/  @!P6 IMAD.MOV.U32 R2, RZ, RZ, R6 ;  /* 0x000000ffff02e224 */ /* 0x008fc400078e0006 */
[----:B------:R-:W-:-:S10]  /*13ab0*/  @!P6 IMAD.MOV.U32 R3, RZ, RZ, R7 ;  /* 0x000000ffff03e224 */ /* 0x000fd400078e0007 */
[----:B0-----:R-:W-:Y:S02]  /*13ac0*/  @!P5 LEA R6, P0, R8, R14, 0x1 ;  /* 0x0000000e0806d211 */ /* 0x001fe400078008ff */
[----:B------:R0:W3:Y:S03]  /*13ad0*/  SHFL.IDX PT, R14, R0, 0x7, 0x181f ;  /* 0x00f81f00000e7f89 */ /* 0x0000e600000e0000 */
[----:B--2---:R-:W-:Y:S01]  /*13ae0*/  @!P5 IMAD.X R7, RZ, RZ, R5, P0 ;  /* 0x000000ffff07d224 */ /* 0x004fe200000e0605 */
[----:B------:R-:W-:Y:S04]  /*13af0*/  @!P6 LDGSTS.E.BYPASS.LTC128B.128 [R26+0x24c00], desc[UR36][R2.64], !P4 ;  /* 0x24c00000021aefae */ /* 0x000fe8000e101d64 */
[----:B------:R-:W-:Y:S04]  /*13b00*/  @!P6 LDGSTS.E.BYPASS.LTC128B.128 [R26+0x28c00], desc[UR36][R2.64+0x80], !P3 ;  /* 0x28c00080021aefae */ /* 0x000fe8000d901d64 */
[----:B------:R-:W-:Y:S04]  /*13b10*/  @!P6 LDGSTS.E.BYPASS.LTC128B.128 [R26+0x2cc00], desc[UR36][R2.64+0x100], !P2 ;  /* 0x2cc00100021aefae */ /* 0x000fe8000d101d64 */
[----:B------:R2:W-:Y:S04]  /*13b20*/  @!P6 LDGSTS.E.BYPASS.LTC128B.128 [R26+0x30c00], desc[UR36][R2.64+0x180], !P1 ;  /* 0x30c00180021aefae */ /* 0x0005e8000c901d64 */
[----:B------:R0:W4:Y:S01]  /*13b30*/  SHFL.IDX PT, R5, R4, 0x7, 0x181f ;  /* 0x00f81f0004057f89 */ /* 0x00012200000e0000 */
[----:B--2---:R-:W-:-:S02]  /*13b40*/  @!P5 IMAD.MOV.U32 R2, RZ, RZ, R6 ;  /* 0x000000ffff02d224 */ /* 0x004fc400078e0006 */
[----:B------:R-:W-:-:S05]  /*13b50*/  @!P5 IMAD.MOV.U32 R3, RZ, RZ, R7 ;  /* 0x000000ffff03d224 */ /* 0x000fca00078e0007 */
[----:B------:R0:W-:Y:S04]  /*13b60*/  @!P5 LDGSTS.E.BYPASS.LTC128B.128 [R26+0x25400], desc[UR36][R2.64], !P4 ;  /* 0x25400000021adfae */ /* 0x0001e8000e101d64 */
[----:B------:R0:W-:Y:S04]  /*13b70*/  @!P5 LDGSTS.E.BYPASS.LTC128B.128 [R26+0x29400], desc[UR36][R2.64+0x80], !P3 ;  /* 0x29400080021adfae */ /* 0x0001e8000d901d64 */
[----:B------:R0:W-:Y:S04]  /*13b80*/  @!P5 LDGSTS.E.BYPASS.LTC128B.128 [R26+0x2d400], desc[UR36][R2.64+0x100], !P2 ;  /* 0x2d400100021adfae */ /* 0x0001e8000d101d64 */
[----:B---34-:R0:W-:Y:S02]  /*13b90*/  @!P5 LDGSTS.E.BYPASS.LTC128B.128 [R26+0x31400], desc[UR36][R2.64+0x180], !P1 ;  /* 0x31400180021adfae */ /* 0x0181e4000c901d64 */
.L_x_5923:
        /* <DEDUP_REMOVED lines=12> */
.L_x_5815:
[----:B------:R-:W-:Y:S05]  /*13c60*/  BSYNC B0 ;  /* 0x0000000000007941 */ /* 0x000fea0003800000 */
.L_x_5814:
[----:B------:R-:W-:Y:S01]  /*13c70*/  NOP ;  /* 0x0000000000007918 */ /* 0x000fe20000000000 */
[----:B------:R-:W-:-:S13]  /*13c80*/  PLOP3.LUT P0, PT, PT, PT, PT, 0x80, 0x0 ;  /* 0x000000000000781c */ /* 0x000fda0003f0f070 */
.L_x_5816:
[----:B------:R-:W-:Y:S02]  /*13c90*/  PLOP3.LUT P1, PT, P1, P0, PT, 0xa2, 0x0 ;  /* 0x000000000000781c */ /* 0x000fe40000f21472 */
[----:B------:R-:W-:-:S08]  /*13ca0*/  @P0 R2UR P1, UR4, R22 ;  /* 0x00000000160402ca */ /* 0x000fd00000020000 */
[----:B------:R-:W-:-:S05]  /*13cb0*/  @P0 PLOP3.LUT P0, PT, P1, PT, PT, 0x80, 0x0 ;  /* 0x000000000000081c */ /* 0x000fca0000f0f070 */
[----:B------:R-:W-:Y:S01]  /*13cc0*/  @!P1 SYNCS.ARRIVE.TRANS64.RED.A0T1 RZ, [UR4+0x32410], RZ ;  /* 0x032410ffffff99a7 */ /* 0x000fe20008200404 */
[----:B------:R-:W-:Y:S07]  /*13cd0*/  @!P1 ARRIVES.LDGSTSBAR.64.TRANSCNT [UR4+0x32410] ;  /* 0x03241000ff0099b0 */ /* 0x000fee0008000a84 */
[----:B------:R-:W-:Y:S05]  /*13ce0*/  @P0 BRA.U.ANY `(.L_x_5816) ;  /* 0xfffffffd00e80947 */ /* 0x000fea000393ffff */
[----:B0-2---:R-:W2:Y:S02]  /*13cf0*/  LDL.LU R2, [R1+0x1c] ;  /* 0x00001c0001027983 */ /* 0x005ea40000300800 */
        /* <DEDUP_REMOVED lines=11> */
.L_x_5924:
[----:B------:R-:W-:Y:S05]  /*13db0*/  BSYNC B0 ;  /* 0x0000000000007941 */ /* 0x000fea0003800000 */
.L_x_5817:
[----:B------:R-:W-:-:S13]  /*13dc0*/  LOP3.LUT P0, RZ, R23, 0x400, RZ, 0xc0, !PT ;  /* 0x0000040017ff7812 */ /* 0x000fda000780c0ff */
[----:B------:R-:W-:Y:S05]  /*13dd0*/  @!P0 BRA `(.L_x_5819) ;  /* 0x0000000000048947 */ /* 0x000fea0003800000 */
[----:B------:R-:W-:Y:S01]  /*13de0*/  BPT.TRAP 0x1 ;  /* 0x000000040000795c */ /* 0x000fe20000300000 */
.L_x_5819:
[----:B------:R-:W-:Y:S01]  /*13df0*/  SHF.L.U32 R0, R27, 0x1f, RZ ;  /* 0x0000001f1b007819 */ /* 0x000fe200000006ff */
[----:B------:R-:W-:Y:S03]  /*13e00*/  BSSY B0, `(.L_x_5820) ;  /* 0x0000003000007945 */ /* 0x000fe60003800000 */
[----:B------:R-:W2:Y:S02]  /*13e10*/  SYNCS.PHASECHK.TRANS64.TRYWAIT P0, [R25+URZ+0x32460], R0 ;  /* 0x03246000190075a7 */ /* 0x000ea4000800017f */
[----:B--2---:R-:W-:Y:S05]  /*13e20*/  @!P0 BRA `(.L_x_5821) ;  /* 0x0000004c00548947 */ /* 0x004fea0003800000 */
.L_x_5925:
[----:B------:R-:W-:Y:S05]  /*13e30*/  BSYNC B0 ;  /* 0x0000000000007941 */ /* 0x000fea0003800000 */
.L_x_5820:
        /* <DEDUP_REMOVED lines=8> */
[----:B------:R-:W-:Y:S02]  /*13ec0*/  LOP3.LUT P4, RZ, R23, 0x1, RZ, 0xc0, !PT ;  /* 0x0000000117ff7812 */ /* 0x000fe4000788c0ff */
[----:B------:R-:W-:Y:S01]  /*13ed0*/  SEL R7, RZ, 0x8, P1 ;  /* 0x00000008ff077807 */ /* 0x000fe20000800000 */
[----:B--2---:R-:W-:Y:S02]  /*13ee0*/  IMAD R0, R2, UR4, RZ ;  /* 0x0000000402007c24 */ /* 0x004fe4000f8e02ff */
[----:B0-----:R-:W-:-:S04]  /*13ef0*/  IMAD.WIDE.U32 R2, R37, UR4, RZ ;  /* 0x0000000425027c25 */ /* 0x001fc8000f8e00ff */
[----:B------:R-:W-:Y:S01]  /*13f00*/  IMAD R5, R37, UR5, R0 ;  /* 0x0000000525057c24 */ /* 0x000fe2000f8e0200 */
[----:B------:R-:W-:Y:S01]  /*13f10*/  ULDC.64 UR4, c[0x0][0x338] ;  /* 0x0000ce0000047ab9 */ /* 0x000fe20000000a00 */
[----:B------:R-:W-:Y:S02]  /*13f20*/  SEL R0, RZ, 0x2, P3 ;  /* 0x00000002ff007807 */ /* 0x000fe40001800000 */
        /* <DEDUP_REMOVED lines=64> */
[----:B0-----:R-:W-:Y:S01]  /*14330*/  IMAD.X R9, RZ, RZ, R3, P3 ;  /* 0x000000ffff097224 */ /* 0x001fe200018e0603 */
        /* <DEDUP_REMOVED lines=21> */
.L_x_5939:
        /* <DEDUP_REMOVED lines=15> */
.L_x_5823:
        /* <DEDUP_REMOVED lines=10> */
.L_x_5824:
[----:B0-----:R-:W2:Y:S01]  /*14620*/  LDL.LU R2, [R1+0x10] ;  /* 0x0000100001027983 */ /* 0x001ea20000300800 */
[----:B------:R0:W-:Y:S01]  /*14630*/  SYNCS.ARRIVE.TRANS64.A1T0 RZ, [R25+URZ+0x32450], RZ ;  /* 0x032450ff19ff79a7 */ /* 0x0001e2000810003f */
[----:B------:R-:W-:Y:S01]  /*14640*/  BSSY B0, `(.L_x_5825) ;  /* 0x00000d9000007945 */ /* 0x000fe20003800000 */
[----:B--2---:R-:W-:-:S05]  /*14650*/  VIADD R21, R2, 0xfffffffe ;  /* 0xfffffffe02157836 */ /* 0x004fca0000000000 */
[----:B------:R-:W-:-:S13]  /*14660*/  ISETP.GE.AND P0, PT, R21, R30, PT ;  /* 0x0000001e1500720c */ /* 0x000fda0003f06270 */
[----:B0-----:R-:W-:Y:S05]  /*14670*/  @!P0 BRA `(.L_x_5826) ;  /* 0x0000000c00548947 */ /* 0x001fea0003800000 */
.L_x_5839:
[----:B0-----:R-:W0:Y:S01]  /*14680*/  S2R R2, SR_TID.X ;  /* 0x0000000000027919 */ /* 0x001e220000002100 */
[----:B--2---:R-:W2:Y:S01]  /*14690*/  LDC R3, c[0x0][0x430] ;  /* 0x00010c00ff037b82 */ /* 0x004ea20000000800 */
[----:B------:R-:W-:Y:S01]  /*146a0*/  IMAD R8, R21, 0x60, R32 ;  /* 0x0000006015087824 */ /* 0x000fe200078e0220 */
[----:B------:R-:W-:Y:S01]  /*146b0*/  LOP3.LUT P1, RZ, R23, 0x400, RZ, 0xc0, !PT ;  /* 0x0000040017ff7812 */ /* 0x000fe2000782c0ff */
[----:B------:R-:W-:Y:S01]  /*146c0*/  VIADD R24, R24, 0x1 ;  /* 0x0000000118187836 */ /* 0x000fe20000000000 */
[----:B--2---:R-:W-:Y:S02]  /*146d0*/  ISETP.NE.AND P0, PT, R3, 0x1, PT ;  /* 0x000000010300780c */ /* 0x004fe40003f05270 */
[----:B0-----:R-:W-:-:S04]  /*146e0*/  LOP3.LUT R2, R2, 0x7f, RZ, 0xc0, !PT ;  /* 0x0000007f02027812 */ /* 0x001fc800078ec0ff */
[----:B------:R-:W-:Y:S02]  /*146f0*/  SHF.R.U32.HI R4, RZ, 0x3, R2 ;  /* 0x00000003ff047819 */ /* 0x000fe40000011602 */
[----:B------:R-:W0:Y:S05]  /*14700*/  S2R R2, SR_TID.X ;  /* 0x0000000000027919 */ /* 0x000e2a0000002100 */
[----:B------:R-:W2:Y:S08]  /*14710*/  @P0 LDC R3, c[0x0][0x434] ;  /* 0x00010d00ff030b82 */ /* 0x000eb00000000800 */
[----:B---3--:R-:W3:Y:S01]  /*14720*/  @P0 LDC R7, c[0x0][0x438] ;  /* 0x00010e00ff070b82 */ /* 0x008ee20000000800 */
        /* <DEDUP_REMOVED lines=15> */
[----:B--2---:R-:W-:Y:S01]  /*14820*/  @!P2 LEA R6, P0, R2, R6, 0x2 ;  /* 0x000000060206a211 */ /* 0x004fe200078010ff */
        /* <DEDUP_REMOVED lines=16> */
.L_x_5827:
[----:B------:R-:W-:Y:S01]  /*14930*/  IMAD R10, R24, 0x8, R22 ;  /* 0x00000008180a7824 */ /* 0x000fe200078e0216 */
[----:B------:R-:W-:Y:S01]  /*14940*/  SHF.L.U32 R20, R27, 0x1f, RZ ;  /* 0x0000001f1b147819 */ /* 0x000fe200000006ff */
[----:B------:R-:W-:Y:S01]  /*14950*/  BSSY B1, `(.L_x_5828) ;  /* 0x0000004000017945 */ /* 0x000fe20003800000 */
[----:B------:R-:W-:Y:S02]  /*14960*/  SHF.R.S32.HI R9, RZ, 0x1f, R5 ;  /* 0x0000001fff097819 */ /* 0x000fe40000011405 */
[----:B------:R-:W2:Y:S02]  /*14970*/  SYNCS.PHASECHK.TRANS64.TRYWAIT P0, [R10+URZ+0x32440], R20 ;  /* 0x032440140a0075a7 */ /* 0x000ea4000800017f */
[----:B--2---:R-:W-:Y:S05]  /*14980*/  @!P0 BRA `(.L_x_5829) ;  /* 0x0000004800d08947 */ /* 0x004fea0003800000 */
.L_x_5940:
[----:B------:R-:W-:Y:S05]  /*14990*/  BSYNC B1 ;  /* 0x0000000000017941 */ /* 0x000fea0003800000 */
.L_x_5828:
        /* <DEDUP_REMOVED lines=23> */
[----:B------:R-:W3:Y:S04]  /*14b10*/  SHFL.IDX PT, R3, R8, RZ, 0x181f ;  /* 0x00181fff08037589 */ /* 0x000ee800000e0000 */
[----:B------:R-:W-:Y:S01]  /*14b20*/  SHFL.IDX PT, R14, R6, 0x5, 0x181f ;  /* 0x00b81f00060e7f89 */ /* 0x000fe200000e0000 */
[----:B0-----:R-:W-:-:S04]  /*14b30*/  IADD3 R2, P0, R2, R0, RZ ;  /* 0x0000000002027210 */ /* 0x001fc80007f1e0ff */
[----:B---3--:R-:W-:-:S05]  /*14b40*/  IADD3.X R3, RZ, R3, RZ, P0, !PT ;  /* 0x00000003ff037210 */ /* 0x008fca00007fe4ff */
[----:B------:R0:W-:Y:S04]  /*14b50*/  LDGSTS.E.BYPASS.LTC128B.128 [R7+0x1c400], desc[UR36][R2.64], !P1 ;  /* 0x1c40000002077fae */ /* 0x0001e8000c901d64 */
[----:B0-----:R-:W0:Y:S04]  /*14b60*/  SHFL.IDX PT, R2, R6, 0x1, 0x181f ;  /* 0x00381f0006027f89 */ /* 0x001e2800000e0000 */
[----:B------:R-:W3:Y:S01]  /*14b70*/  SHFL.IDX PT, R3, R8, 0x1, 0x181f ;  /* 0x00381f0008037f89 */ /* 0x000ee200000e0000 */
[----:B0-----:R-:W-:-:S05]  /*14b80*/  IADD3 R2, P0, R2, R0, RZ ;  /* 0x0000000002027210 */ /* 0x001fca0007f1e0ff */
[----:B---3--:R-:W-:-:S05]  /*14b90*/  IMAD.X R3, RZ, RZ, R3, P0 ;  /* 0x000000ffff037224 */ /* 0x008fca00000e0603 */
        /* <DEDUP_REMOVED lines=12> */
[----:B------:R-:W3:Y:S04]  /*14c60*/  SHFL.IDX PT, R3, R8, 0x4, 0x181f ;  /* 0x00981f0008037f89 */ /* 0x000ee800000e0000 */
[----:B------:R-:W4:Y:S01]  /*14c70*/  SHFL.IDX PT, R8, R8, 0x5, 0x181f ;  /* 0x00b81f0008087f89 */ /* 0x000f2200000e0000 */
[----:B0-----:R-:W-:-:S05]  /*14c80*/  IADD3 R2, P0, R2, R0, RZ ;  /* 0x0000000002027210 */ /* 0x001fca0007f1e0ff */
[----:B---3--:R-:W-:-:S05]  /*14c90*/  IMAD.X R3, RZ, RZ, R3, P0 ;  /* 0x000000ffff037224 */ /* 0x008fca00000e0603 */
[----:B----4-:R0:W-:Y:S03]  /*14ca0*/  LDGSTS.E.BYPASS.LTC128B.128 [R7+0x1e400], desc[UR36][R2.64], !P1 ;  /* 0x1e40000002077fae */ /* 0x0101e6000c901d64 */
.L_x_5954:
        /* <DEDUP_REMOVED lines=8> */
.L_x_5831:
        /* <DEDUP_REMOVED lines=10> */
.L_x_5832:
[----:B------:R3:W-:Y:S01]  /*14dd0*/  SYNCS.ARRIVE.TRANS64.A1T0 RZ, [R10+URZ+0x32430], RZ ;  /* 0x032430ff0aff79a7 */ /* 0x0007e2000810003f */
[----:B------:R-:W-:Y:S05]  /*14de0*/  @!P3 BRA `(.L_x_5833) ;  /* 0x000000000004b947 */ /* 0x000fea0003800000 */
[----:B------:R-:W-:Y:S01]  /*14df0*/  BPT.TRAP 0x1 ;  /* 0x000000040000795c */ /* 0x000fe20000300000 */
.L_x_5833:
[----:B------:R-:W4:Y:S01]  /*14e00*/  SYNCS.PHASECHK.TRANS64.TRYWAIT P0, [R10+URZ+0x32460], R20 ;  /* 0x032460140a0075a7 */ /* 0x000f22000800017f */
[----:B------:R-:W-:Y:S04]  /*14e10*/  BSSY B1, `(.L_x_5834) ;  /* 0x0000002000017945 */ /* 0x000fe80003800000 */
[----:B----4-:R-:W-:Y:S05]  /*14e20*/  @!P0 BRA `(.L_x_5835) ;  /* 0x0000004c005c8947 */ /* 0x010fea0003800000 */
.L_x_5955:
[----:B------:R-:W-:Y:S05]  /*14e30*/  BSYNC B1 ;  /* 0x0000000000017941 */ /* 0x000fea0003800000 */
.L_x_5834:
[----:B------:R-:W-:Y:S01]  /*14e40*/  ULDC.64 UR4, c[0x0][0x328] ;  /* 0x0000ca0000047ab9 */ /* 0x000fe20000000a00 */
[----:B------:R-:W-:Y:S01]  /*14e50*/  ULDC.64 UR6, c[0x0][0x318] ;  /* 0x0000c60000067ab9 */ /* 0x000fe20000000a00 */
[----:B0-----:R-:W-:Y:S01]  /*14e60*/  IMAD R2, R9, UR4, RZ ;  /* 0x0000000409027c24 */ /* 0x001fe2000f8e02ff */
[C---:B------:R-:W-:Y:S01]  /*14e70*/  LOP3.LUT P5, RZ, R23.reuse, 0x1, RZ, 0xc0, !PT ;  /* 0x0000000117ff7812 */ /* 0x040fe200078ac0ff */
[----:B--2-4-:R-:W-:Y:S01]  /*14e80*/  IMAD R20, R24, 0x6000, R29 ;  /* 0x0000600018147824 */ /* 0x014fe200078e021d */
        /* <DEDUP_REMOVED lines=14> */
[----:B-1----:R-:W-:Y:S01]  /*14f70*/  IMAD R25, R18, UR5, R3 ;  /* 0x0000000512197c24 */ /* 0x002fe2000f8e0203 */
        /* <DEDUP_REMOVED lines=46> */
.L_x_5969:
        /* <DEDUP_REMOVED lines=11> */
.L_x_5837:
        /* <DEDUP_REMOVED lines=10> */
.L_x_5838:
[----:B------:R2:W-:Y:S01]  /*153b0*/  SYNCS.ARRIVE.TRANS64.A1T0 RZ, [R10+URZ+0x32450], RZ ;  /* 0x032450ff0aff79a7 */ /* 0x0005e2000810003f */
[----:B------:R-:W-:Y:S05]  /*153c0*/  @P2 BRA `(.L_x_5839) ;  /* 0xfffffff000ac2947 */ /* 0x000fea000383ffff */
.L_x_5826:
[----:B------:R-:W-:Y:S05]  /*153d0*/  BSYNC B0 ;  /* 0x0000000000007941 */ /* 0x000fea0003800000 */
.L_x_5825:
        /* <DEDUP_REMOVED lines=10> */
[----:B------:R-:W4:Y:S01]  /*15480*/  LDC.64 R2, c[0x0][0xd60] ;  /* 0x00035800ff027b82 */ /* 0x000f220000000a00 */
[----:B------:R-:W0:Y:S02]  /*15490*/  FLO.U32 R4, UR4 ;  /* 0x0000000400047d00 */ /* 0x000e2400080e0000 */
[----:B0-----:R-:W-:-:S06]  /*154a0*/  ISETP.EQ.U32.AND P1, PT, R4, R5, PT ;  /* 0x000000050400720c */ /* 0x001fcc0003f22070 */
[----:B------:R-:W4:Y:S07]  /*154b0*/  POPC R5, UR4 ;  /* 0x0000000400057d09 */ /* 0x000f2e0008000000 */
[----:B----4-:R-:W4:Y:S01]  /*154c0*/  @P1 ATOMG.E.ADD.STRONG.GPU PT, R3, desc[UR36][R2.64], R5 ;  /* 0x00000005020319a8 */ /* 0x010f2200081ee1e4 */
[----:B------:R-:W0:Y:S02]  /*154d0*/  S2R R6, SR_LTMASK ;  /* 0x0000000000067919 */ /* 0x000e240000003900 */
[----:B0-----:R-:W-:-:S04]  /*154e0*/  LOP3.LUT R6, R6, UR4, RZ, 0xc0, !PT ;  /* 0x0000000406067c12 */ /* 0x001fc8000f8ec0ff */
[----:B------:R-:W0:Y:S01]  /*154f0*/  POPC R7, R6 ;  /* 0x0000000600077309 */ /* 0x000e220000000000 */
[----:B----4-:R-:W0:Y:S02]  /*15500*/  SHFL.IDX PT, R4, R3, R4, 0x1f ;  /* 0x00001f0403047589 */ /* 0x010e2400000e0000 */
[----:B0-----:R-:W-:-:S07]  /*15510*/  IADD3 R16, R4, UR39, R7 ;  /* 0x0000002704107c10 */ /* 0x001fce000fffe007 */
.L_x_5841:
[----:B------:R-:W-:Y:S05]  /*15520*/  BSYNC B0 ;  /* 0x0000000000007941 */ /* 0x000fea0003800000 */
.L_x_5840:
[----:B------:R-:W-:Y:S02]  /*15530*/  SEL R24, R24, RZ, P0 ;  /* 0x000000ff18187207 */ /* 0x000fe40000000000 */
[----:B------:R-:W-:-:S07]  /*15540*/  LOP3.LUT R27, R27, R0, RZ, 0x3c, !PT ;  /* 0x000000001b1b7212 */ /* 0x000fce00078e3cff */
.L_x_5794:
[----:B------:R-:W-:Y:S05]  /*15550*/  BSYNC B7 ;  /* 0x0000000000077941 */ /* 0x000fea0003800000 */
.L_x_5792:
        /* <DEDUP_REMOVED lines=11> */
.L_x_5842:
        /* <DEDUP_REMOVED lines=9> */
[----:B------:R-:W4:Y:S01]  /*156a0*/  @!P1 LDC.64 R4, c[0x0][0xd78] ;  /* 0x00035e00ff049b82 */ /* 0x000f220000000a00 */
[----:B0-----:R-:W-:-:S05]  /*156b0*/  @!P1 IMAD.WIDE R2, R7, 0x4, R2 ;  /* 0x0000000407029825 */ /* 0x001fca00078e0202 */
[----:B------:R4:W5:Y:S02]  /*156c0*/  @!P1 LDG.E R6, desc[UR36][R2.64] ;  /* 0x0000002402069981 */ /* 0x000964000c1e1900 */
[----:B----4-:R-:W-:-:S05]  /*156d0*/  @!P1 IMAD.WIDE R2, R7, 0x4, R4 ;  /* 0x0000000407029825 */ /* 0x010fca00078e0204 */
[----:B------:R-:W4:Y:S01]  /*156e0*/  @!P1 LDG.E R5, desc[UR36][R2.64] ;  /* 0x0000002402059981 */ /* 0x000f22000c1e1900 */
[----:B------:R-:W-:Y:S01]  /*156f0*/  MOV R17, RZ ;  /* 0x000000ff00117202 */ /* 0x000fe20000000f00 */
[----:B------:R-:W-:Y:S01]  /*15700*/  IMAD.MOV.U32 R4, RZ, RZ, RZ ;  /* 0x000000ffff047224 */ /* 0x000fe200078e00ff */
[C---:B------:R-:W-:Y:S01]  /*15710*/  ISETP.GE.U32.AND P2, PT, R8.reuse, 0x2, PT ;  /* 0x000000020800780c */ /* 0x040fe20003f46070 */
[----:B------:R-:W-:Y:S01]  /*15720*/  SHFL.IDX PT, R0, R16, RZ, 0x1f ;  /* 0x00001fff10007589 */ /* 0x000fe200000e0000 */
[C---:B------:R-:W-:Y:S02]  /*15730*/  ISETP.GE.U32.AND P3, PT, R8.reuse, 0x4, PT ;  /* 0x000000040800780c */ /* 0x040fe40003f66070 */
[C---:B------:R-:W-:Y:S01]  /*15740*/  ISETP.GE.U32.AND P4, PT, R8.reuse, 0x8, PT ;  /* 0x000000080800780c */ /* 0x040fe20003f86070 */
[----:B------:R-:W-:Y:S01]  /*15750*/  SHFL.IDX PT, R7, R16, 0x1, 0x1f ;  /* 0x00201f0010077f89 */ /* 0x000fe200000e0000 */
[----:B------:R-:W-:Y:S01]  /*15760*/  ISETP.GE.U32.AND P5, PT, R8, 0x10, PT ;  /* 0x000000100800780c */ /* 0x000fe20003fa6070 */
[----:B-----5:R-:W-:-:S02]  /*15770*/  @!P1 IMAD.MOV.U32 R17, RZ, RZ, R6 ;  /* 0x000000ffff119224 */ /* 0x020fc400078e0006 */
[----:B------:R-:W-:Y:S02]  /*15780*/  IMAD.MOV.U32 R6, RZ, RZ, RZ ;  /* 0x000000ffff067224 */ /* 0x000fe400078e00ff */
[----:B----4-:R-:W-:Y:S01]  /*15790*/  @!P1 IMAD.MOV.U32 R4, RZ, RZ, R5 ;  /* 0x000000ffff049224 */ /* 0x010fe200078e0005 */
        /* <DEDUP_REMOVED lines=17> */
[----:B------:R0:W4:Y:S02]  /*158b0*/  SHFL.IDX PT, R14, R2, 0x1f, 0x1f ;  /* 0x03e01f00020e7f89 */ /* 0x00012400000e0000 */
.L_x_5979:
[----:B------:R-:W-:Y:S02]  /*158c0*/  ULDC UR4, c[0x0][0xd38] ;  /* 0x00034e0000047ab9 */ /* 0x000fe40000000800 */
[----:B------:R-:W-:-:S04]  /*158d0*/  IMAD.U32 R5, RZ, RZ, UR4 ;  /* 0x00000004ff057e24 */ /* 0x000fc8000f8e00ff */
[----:B----4-:R-:W-:-:S04]  /*158e0*/  IMAD R14, R14, R5, RZ ;  /* 0x000000050e0e7224 */ /* 0x010fc800078e02ff */
[----:B------:R-:W-:-:S05]  /*158f0*/  IMAD.IADD R7, R7, 0x1, R14 ;  /* 0x0000000107077824 */ /* 0x000fca00078e020e */
[----:B------:R-:W-:-:S13]  /*15900*/  ISETP.GT.AND P6, PT, R7, R0, PT ;  /* 0x000000000700720c */ /* 0x000fda0003fc4270 */
[----:B------:R-:W-:Y:S05]  /*15910*/  @P6 BRA `(.L_x_5845) ;  /* 0x0000000000a46947 */ /* 0x000fea0003800000 */
.L_x_5848:
        /* <DEDUP_REMOVED lines=10> */
[----:B------:R-:W4:Y:S01]  /*159c0*/  @!P6 LDC.64 R4, c[0x0][0xd78] ;  /* 0x00035e00ff04eb82 */ /* 0x000f220000000a00 */
[----:B0-----:R-:W-:-:S05]  /*159d0*/  @!P6 IMAD.WIDE R2, R9, 0x4, R2 ;  /* 0x000000040902e825 */ /* 0x001fca00078e0202 */
[----:B------:R4:W5:Y:S02]  /*159e0*/  @!P6 LDG.E R17, desc[UR36][R2.64] ;  /* 0x000000240211e981 */ /* 0x000964000c1e1900 */
[----:B----4-:R-:W-:-:S04]  /*159f0*/  @!P6 IMAD.WIDE R2, R9, 0x4, R4 ;  /* 0x000000040902e825 */ /* 0x010fc800078e0204 */
[----:B------:R-:W-:-:S06]  /*15a00*/  IMAD.MOV.U32 R4, RZ, RZ, RZ ;  /* 0x000000ffff047224 */ /* 0x000fcc00078e00ff */
[----:B------:R-:W5:Y:S01]  /*15a10*/  @!P6 LDG.E R4, desc[UR36][R2.64] ;  /* 0x000000240204e981 */ /* 0x000f62000c1e1900 */
[----:B------:R-:W-:Y:S01]  /*15a20*/  UMOV UR4, 0xffffffff ;  /* 0xffffffff00047882 */ /* 0x000fe20000000000 */
[----:B-----5:R-:W-:Y:S02]  /*15a30*/  IMAD R13, R4, R17, RZ ;  /* 0x00000011040d7224 */ /* 0x020fe400078e02ff */
        /* <DEDUP_REMOVED lines=16> */
[----:B------:R0:W4:Y:S02]  /*15b40*/  SHFL.IDX PT, R14, R2, 0x1f, 0x1f ;  /* 0x03e01f00020e7f89 */ /* 0x00012400000e0000 */
.L_x_5987:
[----:B------:R-:W-:Y:S02]  /*15b50*/  ULDC UR4, c[0x0][0xd38] ;  /* 0x00034e0000047ab9 */ /* 0x000fe40000000800 */
[----:B------:R-:W-:-:S04]  /*15b60*/  IMAD.U32 R5, RZ, RZ, UR4 ;  /* 0x00000004ff057e24 */ /* 0x000fc8000f8e00ff */
[----:B----4-:R-:W-:-:S04]  /*15b70*/  IMAD R14, R14, R5, RZ ;  /* 0x000000050e0e7224 */ /* 0x010fc800078e02ff */
[----:B------:R-:W-:-:S05]  /*15b80*/  IMAD.IADD R7, R14, 0x1, R7 ;  /* 0x000000010e077824 */ /* 0x000fca00078e0207 */
[----:B------:R-:W-:-:S13]  /*15b90*/  ISETP.GT.AND P6, PT, R7, R0, PT ;  /* 0x000000000700720c */ /* 0x000fda0003fc4270 */
[----:B------:R-:W-:Y:S05]  /*15ba0*/  @!P6 BRA `(.L_x_5848) ;  /* 0xfffffffc005ce947 */ /* 0x000fea000383ffff */
.L_x_5845:
[----:B------:R-:W-:Y:S01]  /*15bb0*/  IMAD.IADD R7, R7, 0x1, -R14 ;  /* 0x0000000107077824 */ /* 0x000fe200078e0a0e */
[----:B------:R-:W-:-:S03]  /*15bc0*/  UMOV UR4, 0xffffffff ;  /* 0xffffffff00047882 */ /* 0x000fc60000000000 */
[----:B------:R-:W-:-:S05]  /*15bd0*/  IMAD R3, R2, R5, R7 ;  /* 0x0000000502037224 */ /* 0x000fca00078e0207 */
[----:B------:R-:W-:Y:S01]  /*15be0*/  ISETP.GT.AND P6, PT, R3, R0, PT ;  /* 0x000000000300720c */ /* 0x000fe20003fc4270 */
[----:B------:R-:W-:-:S12]  /*15bf0*/  BRA.DIV UR4, `(.L_x_5849) ;  /* 0x0000004e04bc7947 */ /* 0x000fd8000b800000 */
[----:B------:R-:W-:-:S04]  /*15c00*/  VOTE.ANY R3, PT, !P6 ;  /* 0x0000000000037806 */ /* 0x000fc800070e0100 */
[----:B------:R-:W4:Y:S02]  /*15c10*/  POPC R12, R3 ;  /* 0x00000003000c7309 */ /* 0x000f240000000000 */
[----:B----4-:R4:W0:Y:S01]  /*15c20*/  SHFL.IDX PT, R17, R17, R12, 0x1f ;  /* 0x00001f0c11117589 */ /* 0x01082200000e0000 */
[----:B------:R-:W-:-:S03]  /*15c30*/  IMAD.IADD R19, R12, 0x1, R19 ;  /* 0x000000010c137824 */ /* 0x000fc600078e0213 */
[----:B------:R4:W0:Y:S04]  /*15c40*/  SHFL.IDX PT, R4, R4, R12, 0x1f ;  /* 0x00001f0c04047589 */ /* 0x00082800000e0000 */
.L_x_5992:
[----:B------:R-:W-:-:S13]  /*15c50*/  ISETP.NE.AND P0, PT, R3, RZ, PT ;  /* 0x000000ff0300720c */ /* 0x000fda0003f05270 */
[----:B------:R-:W-:Y:S05]  /*15c60*/  @!P0 BRA `(.L_x_5850) ;  /* 0x0000000000108947 */ /* 0x000fea0003800000 */
[----:B------:R-:W-:Y:S01]  /*15c70*/  UMOV UR4, 0xffffffff ;  /* 0xffffffff00047882 */ /* 0x000fe20000000000 */
[----:B----4-:R-:W-:Y:S02]  /*15c80*/  VIADD R12, R12, 0xffffffff ;  /* 0xffffffff0c0c7836 */ /* 0x010fe40000000000 */
[----:B------:R-:W-:Y:S05]  /*15c90*/  BRA.DIV UR4, `(.L_x_5851) ;  /* 0x0000004e04f07947 */ /* 0x000fea000b800000 */
[----:B------:R4:W0:Y:S02]  /*15ca0*/  SHFL.IDX PT, R6, R2, R12, 0x1f ;  /* 0x00001f0c02067589 */ /* 0x00082400000e0000 */
.L_x_5850:
[----:B0-----:R-:W-:Y:S01]  /*15cb0*/  ISETP.NE.AND P0, PT, R4, 0x1, PT ;  /* 0x000000010400780c */ /* 0x001fe20003f05270 */
[----:B------:R-:W-:-:S04]  /*15cc0*/  IMAD R16, R6, R5, R7 ;  /* 0x0000000506107224 */ /* 0x000fc800078e0207 */
[----:B------:R-:W-:-:S08]  /*15cd0*/  IMAD.IADD R0, R0, 0x1, -R16 ;  /* 0x0000000100007824 */ /* 0x000fd000078e0a10 */
[----:B------:R-:W-:Y:S05]  /*15ce0*/  @!P0 BRA `(.L_x_5852) ;  /* 0x0000000000dc8947 */ /* 0x000fea0003800000 */
[-C--:B------:R-:W-:Y:S02]  /*15cf0*/  IABS R6, R17.reuse ;  /* 0x0000001100067213 */ /* 0x080fe40000000000 */
[----:B------:R-:W-:Y:S02]  /*15d00*/  IABS R5, R4 ;  /* 0x0000000400057213 */ /* 0x000fe40000000000 */
[----:B------:R-:W0:Y:S08]  /*15d10*/  I2F.RP R7, R6 ;  /* 0x0000000600077306 */ /* 0x000e300000209400 */
[----:B------:R-:W5:Y:S08]  /*15d20*/  I2F.RP R8, R5 ;  /* 0x0000000500087306 */ /* 0x000f700000209400 */
[----:B0-----:R-:W4:Y:S08]  /*15d30*/  MUFU.RCP R7, R7 ;  /* 0x0000000700077308 */ /* 0x001f300000001000 */
[----:B-----5:R-:W-:Y:S01]  /*15d40*/  MUFU.RCP R8, R8 ;  /* 0x0000000800087308 */ /* 0x020fe20000001000 */
[----:B----4-:R-:W-:Y:S01]  /*15d50*/  VIADD R2, R7, 0xffffffe ;  /* 0x0ffffffe07027836 */ /* 0x010fe20000000000 */
[----:B------:R-:W-:-:S06]  /*15d60*/  IABS R7, R17 ;  /* 0x0000001100077213 */ /* 0x000fcc0000000000 */
[----:B------:R0:W4:Y:S02]  /*15d70*/  F2I.FTZ.U32.TRUNC.NTZ R3, R2 ;  /* 0x0000000200037305 */ /* 0x000124000021f000 */
[----:B0-----:R-:W-:Y:S02]  /*15d80*/  IMAD.MOV.U32 R2, RZ, RZ, RZ ;  /* 0x000000ffff027224 */ /* 0x001fe400078e00ff */
[----:B----4-:R-:W-:-:S04]  /*15d90*/  IMAD.MOV R9, RZ, RZ, -R3 ;  /* 0x000000ffff097224 */ /* 0x010fc800078e0a03 */
        /* <DEDUP_REMOVED lines=20> */
[----:B------:R-:W-:-:S04]  /*15ee0*/  IABS R2, R4 ;  /* 0x0000000400027213 */ /* 0x000fc80000000000 */
[----:B------:R-:W-:-:S07]  /*15ef0*/  IADD3 R2, RZ, -R2, RZ ;  /* 0x80000002ff027210 */ /* 0x000fce0007ffe0ff */
        /* <DEDUP_REMOVED lines=22> */
.L_x_5852:
[----:B----4-:R-:W0:Y:S02]  /*16060*/  LDC.64 R2, c[0x0][0xd90] ;  /* 0x00036400ff027b82 */ /* 0x010e240000000a00 */
        /* <DEDUP_REMOVED lines=59> */
.L_x_5853:
[----:B------:R-:W-:-:S05]  /*16420*/  LOP3.LUT R2, RZ, R2, RZ, 0x33, !PT ;  /* 0x00000002ff027212 */ /* 0x000fca00078e33ff */
[----:B------:R-:W-:Y:S01]  /*16430*/  IMAD.IADD R17, R17, 0x1, R2 ;  /* 0x0000000111117824 */ /* 0x000fe200078e0202 */
[----:B------:R-:W-:Y:S06]  /*16440*/  BRA `(.L_x_5854) ;  /* 0x00000000001c7947 */ /* 0x000fec0003800000 */
.L_x_5846:
[----:B------:R-:W-:Y:S01]  /*16450*/  UMOV UR4, URZ ;  /* 0x0000003f00047c82 */ /* 0x000fe20008000000 */
[----:B------:R-:W-:Y:S01]  /*16460*/  UMOV UR5, URZ ;  /* 0x0000003f00057c82 */ /* 0x000fe20008000000 */
[----:B------:R-:W-:Y:S01]  /*16470*/  ULDC UR6, c[0x0][0xd3c] ;  /* 0x00034f0000067ab9 */ /* 0x000fe20000000800 */
[----:B------:R-:W-:Y:S02]  /*16480*/  IMAD.MOV.U32 R16, RZ, RZ, R0 ;  /* 0x000000ffff107224 */ /* 0x000fe400078e0000 */
[----:B------:R-:W-:Y:S02]  /*16490*/  IMAD.U32 R17, RZ, RZ, UR4 ;  /* 0x00000004ff117e24 */ /* 0x000fe4000f8e00ff */
[----:B------:R-:W-:Y:S02]  /*164a0*/  IMAD.U32 R18, RZ, RZ, UR5 ;  /* 0x00000005ff127e24 */ /* 0x000fe4000f8e00ff */
[----:B------:R-:W-:-:S07]  /*164b0*/  IMAD.U32 R19, RZ, RZ, UR6 ;  /* 0x00000006ff137e24 */ /* 0x000fce000f8e00ff */
.L_x_5854:
        /* <DEDUP_REMOVED lines=10> */
.L_x_5843:
[----:B------:R-:W-:Y:S02]  /*16560*/  ULDC UR4, c[0x0][0xd3c] ;  /* 0x00034f0000047ab9 */ /* 0x000fe40000000800 */
[----:B----4-:R-:W-:-:S13]  /*16570*/  ISETP.GE.AND P0, PT, R19, UR4, PT ;  /* 0x0000000413007c0c */ /* 0x010fda000bf06270 */
[----:B------:R-:W-:Y:S05]  /*16580*/  @!P0 BRA `(.L_x_5855) ;  /* 0xffffffa400bc8947 */ /* 0x000fea000383ffff */
[----:B------:R-:W-:Y:S05]  /*16590*/  BSYNC B8 ;  /* 0x0000000000087941 */ /* 0x000fea0003800000 */
.L_x_5786:
        /* <DEDUP_REMOVED lines=12> */
.L_x_5995:
[----:B------:R-:W-:Y:S05]  /*16660*/  BSYNC B0 ;  /* 0x0000000000007941 */ /* 0x000fea0003800000 */
.L_x_5856:
[----:B------:R-:W-:-:S03]  /*16670*/  UMOV UR4, 0xffffffff ;  /* 0xffffffff00047882 */ /* 0x000fc60000000000 */
[----:B------:R-:W-:Y:S05]  /*16680*/  BRA.DIV UR4, `(.L_x_5858) ;  /* 0x0000004604b07947 */ /* 0x000fea000b800000 */
[----:B-1----:R-:W1:Y:S02]  /*16690*/  S2R R0, SR_TID.X ;  /* 0x0000000000007919 */ /* 0x002e640000002100 */
[----:B-1----:R-:W-:-:S04]  /*166a0*/  SHF.R.U32.HI R0, RZ, 0x5, R0 ;  /* 0x00000005ff007819 */ /* 0x002fc80000011600 */
[----:B------:R-:W-:-:S05]  /*166b0*/  LOP3.LUT R0, R0, 0x3, RZ, 0xc0, !PT ;  /* 0x0000000300007812 */ /* 0x000fca00078ec0ff */
[----:B------:R1:W4:Y:S02]  /*166c0*/  SHFL.IDX PT, R14, R0, RZ, 0x1f ;  /* 0x00001fff000e7589 */ /* 0x00032400000e0000 */
.L_x_5998:
[----:B----4-:R-:W-:Y:S01]  /*166d0*/  ISETP.NE.AND P0, PT, R14, RZ, PT ;  /* 0x000000ff0e00720c */ /* 0x010fe20003f05270 */
[----:B------:R-:W-:-:S12]  /*166e0*/  BSSY B0, `(.L_x_5859) ;  /* 0x0000026000007945 */ /* 0x000fd80003800000 */
[----:B------:R-:W-:Y:S05]  /*166f0*/  @P0 BRA `(.L_x_5860) ;  /* 0x0000000000900947 */ /* 0x000fea0003800000 */
[----:B------:R-:W-:-:S03]  /*16700*/  UMOV UR4, 0xffffffff ;  /* 0xffffffff00047882 */ /* 0x000fc60000000000 */
[----:B------:R-:W-:Y:S05]  /*16710*/  BRA.DIV UR4, `(.L_x_5861) ;  /* 0x0000004604c07947 */ /* 0x000fea000b800000 */
[----:B------:R-:W-:-:S13]  /*16720*/  ELECT P6, URZ, PT ;  /* 0x00000000003f782f */ /* 0x000fda00038c0000 */
.L_x_6001:
[----:B------:R-:W-:Y:S05]  /*16730*/  @!P6 BRA `(.L_x_5860) ;  /* 0x000000000080e947 */ /* 0x000fea0003800000 */
[----:B-1----:R-:W4:Y:S02]  /*16740*/  LDL R0, [R1+0x3c] ;  /* 0x00003c0001007983 */ /* 0x002f240000100800 */
[----:B----4-:R-:W-:-:S13]  /*16750*/  R2UR UR4, R0 ;  /* 0x00000000000472ca */ /* 0x010fda00000e0000 */
[----:B------:R-:W-:-:S06]  /*16760*/  ULOP3.LUT UR4, UR4, 0x2, URZ, 0xfc, !UPT ;  /* 0x0000000204047892 */ /* 0x000fcc000f8efc3f */
[----:B------:R-:W-:-:S05]  /*16770*/  IMAD.U32 R0, RZ, RZ, UR4 ;  /* 0x00000004ff007e24 */ /* 0x000fca000f8e00ff */
[----:B------:R-:W-:-:S13]  /*16780*/  ISETP.NE.AND P0, PT, R0, 0x3, PT ;  /* 0x000000030000780c */ /* 0x000fda0003f05270 */
[----:B------:R-:W-:Y:S05]  /*16790*/  @!P0 BRA `(.L_x_5862) ;  /* 0x0000000000048947 */ /* 0x000fea0003800000 */
[----:B------:R-:W-:Y:S01]  /*167a0*/  BPT.TRAP 0x1 ;  /* 0x000000040000795c */ /* 0x000fe20000300000 */
.L_x_5862:
[C---:B------:R-:W-:Y:S01]  /*167b0*/  IMAD R3, R24.reuse, 0x8, R5 ;  /* 0x0000000818037824 */ /* 0x040fe200078e0205 */
[----:B------:R-:W-:Y:S01]  /*167c0*/  SHF.L.U32 R2, R27, 0x1f, RZ ;  /* 0x0000001f1b027819 */ /* 0x000fe200000006ff */
[----:B------:R-:W-:-:S03]  /*167d0*/  VIADD R24, R24, 0x1 ;  /* 0x0000000118187836 */ /* 0x000fc60000000000 */
[----:B------:R-:W1:Y:S02]  /*167e0*/  SYNCS.PHASECHK.TRANS64.TRYWAIT P1, [R3+URZ+0x32440], R2 ;  /* 0x03244002030075a7 */ /* 0x000e64000802017f */
[----:B------:R-:W-:-:S04]  /*167f0*/  ISETP.NE.AND P2, PT, R24, 0x2, PT ;  /* 0x000000021800780c */ /* 0x000fc80003f45270 */
[----:B------:R-:W-:Y:S01]  /*16800*/  SEL R0, RZ, 0x1, P2 ;  /* 0x00000001ff007807 */ /* 0x000fe20001000000 */
[----:B-1----:R-:W-:Y:S08]  /*16810*/  @!P1 BRA `(.L_x_5863) ;  /* 0x0000004400a09947 */ /* 0x002ff00003800000 */
.L_x_6002:
[----:B------:R-:W-:Y:S02]  /*16820*/  SEL R24, R24, RZ, P2 ;  /* 0x000000ff18187207 */ /* 0x000fe40001000000 */
[----:B------:R-:W-:Y:S01]  /*16830*/  LOP3.LUT R0, R27, R0, RZ, 0x3c, !PT ;  /* 0x000000001b007212 */ /* 0x000fe200078e3cff */
[----:B------:R-:W-:Y:S06]  /*16840*/  @!P0 BRA `(.L_x_5864) ;  /* 0x0000000000048947 */ /* 0x000fec0003800000 */
[----:B------:R-:W-:Y:S01]  /*16850*/  BPT.TRAP 0x1 ;  /* 0x000000040000795c */ /* 0x000fe20000300000 */
.L_x_5864:
[----:B------:R-:W-:Y:S02]  /*16860*/  LEA R5, R24, R5, 0x3 ;  /* 0x0000000518057211 */ /* 0x000fe400078e18ff */
[----:B------:R-:W-:-:S04]  /*16870*/  SHF.L.U32 R0, R0, 0x1f, RZ ;  /* 0x0000001f00007819 */ /* 0x000fc800000006ff */
[----:B------:R-:W4:Y:S02]  /*16880*/  SYNCS.PHASECHK.TRANS64.TRYWAIT P1, [R5+URZ+0x32440], R0 ;  /* 0x03244000050075a7 */ /* 0x000f24000802017f */
[----:B----4-:R-:W-:Y:S05]  /*16890*/  @!P1 BRA `(.L_x_5865) ;  /* 0x0000004400949947 */ /* 0x010fea0003800000 */
.L_x_6003:
[----:B------:R-:W-:Y:S05]  /*168a0*/  @!P0 BRA `(.L_x_5866) ;  /* 0x0000000000048947 */ /* 0x000fea0003800000 */
[----:B------:R-:W-:Y:S01]  /*168b0*/  BPT.TRAP 0x1 ;  /* 0x000000040000795c */ /* 0x000fe20000300000 */
.L_x_5866:
[----:B------:R-:W5:Y:S02]  /*168c0*/  SYNCS.PHASECHK.TRANS64.TRYWAIT P1, [R3+URZ+0x32460], R2 ;  /* 0x03246002030075a7 */ /* 0x000f64000802017f */
[----:B-----5:R-:W-:Y:S05]  /*168d0*/  @!P1 BRA `(.L_x_5867) ;  /* 0x0000004400989947 */ /* 0x020fea0003800000 */
.L_x_6004:
[----:B------:R-:W-:Y:S05]  /*168e0*/  @!P0 BRA `(.L_x_5868) ;  /* 0x0000000000048947 */ /* 0x000fea0003800000 */
[----:B------:R-:W-:Y:S01]  /*168f0*/  BPT.TRAP 0x1 ;  /* 0x000000040000795c */ /* 0x000fe20000300000 */
.L_x_5868:
[----:B------:R0:W0:Y:S02]  /*16900*/  SYNCS.PHASECHK.TRANS64.TRYWAIT P0, [R5+URZ+0x32460], R0 ;  /* 0x03246000050075a7 */ /* 0x000024000800017f */
[----:B0-----:R-:W-:Y:S05]  /*16910*/  @!P0 NANOSLEEP.SYNCS 0x989680 ;  /* 0x009896800000895d */ /* 0x001fea0003900000 */
[----:B------:R-:W0:Y:S02]  /*16920*/  @!P0 SYNCS.PHASECHK.TRANS64 P0, [R5+URZ+0x32460], R0 ;  /* 0x03246000050085a7 */ /* 0x000e24000800007f */
[----:B0-----:R-:W-:Y:S05]  /*16930*/  @!P0 BRA `(.L_x_5868) ;  /* 0xfffffffc00f08947 */ /* 0x001fea000383ffff */
.L_x_5860:
[----:B------:R-:W-:Y:S05]  /*16940*/  BSYNC B0 ;  /* 0x0000000000007941 */ /* 0x000fea0003800000 */
.L_x_5859:
[----:B------:R-:W-:Y:S05]  /*16950*/  EXIT ;  /* 0x000000000000794d */ /* 0x000fea0003800000 */
.L_x_5718:
[----:B-1----:R1:W2:Y:S02]  /*16960*/  SYNCS.PHASECHK.TRANS64.TRYWAIT P0, [R5+URZ+0x32400], R0 ;  /* 0x03240000050075a7 */ /* 0x0022a4000800017f */
[----:B--2---:R-:W-:Y:S05]  /*16970*/  @!P0 NANOSLEEP.SYNCS 0x989680 ;  /* 0x009896800000895d */ /* 0x004fea0003900000 */
[----:B------:R-:W2:Y:S02]  /*16980*/  @!P0 SYNCS.PHASECHK.TRANS64 P0, [R5+URZ+0x32400], R0 ;  /* 0x03240000050085a7 */ /* 0x000ea4000800007f */
[----:B--2---:R-:W-:Y:S05]  /*16990*/  @!P0 BRA `(.L_x_5718) ;  /* 0xfffffffc00f08947 */ /* 0x004fea000383ffff */
[----:B------:R-:W-:Y:S05]  /*169a0*/  BRA `(.L_x_5869) ;  /* 0xfffffeb400ac7947 */ /* 0x000fea000383ffff */
.L_x_5722:
[----:B---3--:R-:W-:-:S04]  /*169b0*/  IMAD.U32 R4, RZ, RZ, UR6 ;  /* 0x00000006ff047e24 */ /* 0x008fc8000f8e00ff */
[----:B------:R3:W4:Y:S03]  /*169c0*/  SYNCS.PHASECHK.TRANS64.TRYWAIT P1, [R4+URZ+0x32430], R3 ;  /* 0x03243003040075a7 */ /* 0x000726000802017f */
[----:B----4-:R-:W-:Y:S05]  /*169d0*/  @!P1 NANOSLEEP.SYNCS 0x989680 ;  /* 0x009896800000995d */ /* 0x010fea0003900000 */
[----:B------:R-:W4:Y:S02]  /*169e0*/  @!P1 SYNCS.PHASECHK.TRANS64 P1, [R4+URZ+0x32430], R3 ;  /* 0x03243003040095a7 */ /* 0x000f24000802007f */
[----:B----4-:R-:W-:Y:S05]  /*169f0*/  @!P1 BRA `(.L_x_5722) ;  /* 0xfffffffc00ec9947 */ /* 0x010fea000383ffff */
[----:B------:R-:W-:Y:S05]  /*16a00*/  BRA `(.L_x_5721) ;  /* 0xfffffeb400dc7947 */ /* 0x000fea000383ffff */
.L_x_5723:
[----:B----4-:R4:W0:Y:S02]  /*16a10*/  SYNCS.PHASECHK.TRANS64.TRYWAIT P1, [R5+URZ+0x32410], R0 ;  /* 0x03241000050075a7 */ /* 0x010824000802017f */
[----:B0-----:R-:W-:Y:S05]  /*16a20*/  @!P1 NANOSLEEP.SYNCS 0x989680 ;  /* 0x009896800000995d */ /* 0x001fea0003900000 */
[----:B------:R-:W0:Y:S02]  /*16a30*/  @!P1 SYNCS.PHASECHK.TRANS64 P1, [R5+URZ+0x32410], R0 ;  /* 0x03241000050095a7 */ /* 0x000e24000802007f */
[----:B0-----:R-:W-:Y:S05]  /*16a40*/  @!P1 BRA `(.L_x_5723) ;  /* 0xfffffffc00f09947 */ /* 0x001fea000383ffff */
[----:B------:R-:W-:Y:S05]  /*16a50*/  BRA `(.L_x_5870) ;  /* 0xfffffeb800887947 */ /* 0x000fea000383ffff */
.L_x_5727:
[----:B01--4-:R-:W-:-:S04]  /*16a60*/  IMAD.U32 R0, RZ, RZ, UR6 ;  /* 0x00000006ff007e24 */ /* 0x013fc8000f8e00ff */
[----:B------:R0:W1:Y:S03]  /*16a70*/  SYNCS.PHASECHK.TRANS64.TRYWAIT P1, [R0+URZ+0x32450], R3 ;  /* 0x03245003000075a7 */ /* 0x000066000802017f */
[----:B-1----:R-:W-:Y:S05]  /*16a80*/  @!P1 NANOSLEEP.SYNCS 0x989680 ;  /* 0x009896800000995d */ /* 0x002fea0003900000 */
[----:B------:R-:W1:Y:S02]  /*16a90*/  @!P1 SYNCS.PHASECHK.TRANS64 P1, [R0+URZ+0x32450], R3 ;  /* 0x03245003000095a7 */ /* 0x000e64000802007f */
[----:B-1----:R-:W-:Y:S05]  /*16aa0*/  @!P1 BRA `(.L_x_5727) ;  /* 0xfffffffc00ec9947 */ /* 0x002fea000383ffff */
[----:B------:R-:W-:Y:S05]  /*16ab0*/  BRA `(.L_x_5726) ;  /* 0xfffffeb800907947 */ /* 0x000fea000383ffff */
.L_x_5734:
[----:B-1----:R-:W-:-:S04]  /*16ac0*/  IMAD.U32 R21, RZ, RZ, UR4 ;  /* 0x00000004ff157e24 */ /* 0x002fc8000f8e00ff */
[----:B------:R1:W2:Y:S03]  /*16ad0*/  SYNCS.PHASECHK.TRANS64.TRYWAIT P1, [R21+URZ+0x32430], R0 ;  /* 0x03243000150075a7 */ /* 0x0002a6000802017f */
[----:B--2---:R-:W-:Y:S05]  /*16ae0*/  @!P1 NANOSLEEP.SYNCS 0x989680 ;  /* 0x009896800000995d */ /* 0x004fea0003900000 */
[----:B------:R-:W2:Y:S02]  /*16af0*/  @!P1 SYNCS.PHASECHK.TRANS64 P1, [R21+URZ+0x32430], R0 ;  /* 0x03243000150095a7 */ /* 0x000ea4000802007f */
[----:B--2---:R-:W-:Y:S05]  /*16b00*/  @!P1 BRA `(.L_x_5734) ;  /* 0xfffffffc00ec9947 */ /* 0x004fea000383ffff */
[----:B------:R-:W-:Y:S05]  /*16b10*/  BRA `(.L_x_5733) ;  /* 0xfffffee000cc7947 */ /* 0x000fea000383ffff */
.L_x_5738:
[----:B-1----:R-:W-:-:S04]  /*16b20*/  IMAD.U32 R21, RZ, RZ, UR4 ;  /* 0x00000004ff157e24 */ /* 0x002fc8000f8e00ff */
[----:B------:R1:W3:Y:S03]  /*16b30*/  SYNCS.PHASECHK.TRANS64.TRYWAIT P1, [R21+URZ+0x32450], R0 ;  /* 0x03245000150075a7 */ /* 0x0002e6000802017f */
[----:B---3--:R-:W-:Y:S05]  /*16b40*/  @!P1 NANOSLEEP.SYNCS 0x989680 ;  /* 0x009896800000995d */ /* 0x008fea0003900000 */
[----:B------:R-:W3:Y:S02]  /*16b50*/  @!P1 SYNCS.PHASECHK.TRANS64 P1, [R21+URZ+0x32450], R0 ;  /* 0x03245000150095a7 */ /* 0x000ee4000802007f */
[----:B---3--:R-:W-:Y:S05]  /*16b60*/  @!P1 BRA `(.L_x_5738) ;  /* 0xfffffffc00ec9947 */ /* 0x008fea000383ffff */
[----:B------:R-:W-:Y:S05]  /*16b70*/  BRA `(.L_x_5737) ;  /* 0xfffffee400487947 */ /* 0x000fea000383ffff */
.L_x_5746:
[----:B-1----:R-:W-:-:S04]  /*16b80*/  IMAD.U32 R21, RZ, RZ, UR4 ;  /* 0x00000004ff157e24 */ /* 0x002fc8000f8e00ff */
[----:B------:R1:W2:Y:S03]  /*16b90*/  SYNCS.PHASECHK.TRANS64.TRYWAIT P1, [R21+URZ+0x32430], R0 ;  /* 0x03243000150075a7 */ /* 0x0002a6000802017f */
[----:B--2---:R-:W-:Y:S05]  /*16ba0*/  @!P1 NANOSLEEP.SYNCS 0x989680 ;  /* 0x009896800000995d */ /* 0x004fea0003900000 */
[----:B------:R-:W2:Y:S02]  /*16bb0*/  @!P1 SYNCS.PHASECHK.TRANS64 P1, [R21+URZ+0x32430], R0 ;  /* 0x03243000150095a7 */ /* 0x000ea4000802007f */
[----:B--2---:R-:W-:Y:S05]  /*16bc0*/  @!P1 BRA `(.L_x_5746) ;  /* 0xfffffffc00ec9947 */ /* 0x004fea000383ffff */
[----:B------:R-:W-:Y:S05]  /*16bd0*/  BRA `(.L_x_5745) ;  /* 0xffffff1000e07947 */ /* 0x000fea000383ffff */
.L_x_5750:
[----:B-1----:R-:W-:-:S04]  /*16be0*/  IMAD.U32 R21, RZ, RZ, UR4 ;  /* 0x00000004ff157e24 */ /* 0x002fc8000f8e00ff */
[----:B------:R1:W3:Y:S03]  /*16bf0*/  SYNCS.PHASECHK.TRANS64.TRYWAIT P1, [R21+URZ+0x32450], R0 ;  /* 0x03245000150075a7 */ /* 0x0002e6000802017f */
[----:B---3--:R-:W-:Y:S05]  /*16c00*/  @!P1 NANOSLEEP.SYNCS 0x989680 ;  /* 0x009896800000995d */ /* 0x008fea0003900000 */
[----:B------:R-:W3:Y:S02]  /*16c10*/  @!P1 SYNCS.PHASECHK.TRANS64 P1, [R21+URZ+0x32450], R0 ;  /* 0x03245000150095a7 */ /* 0x000ee4000802007f */
[----:B---3--:R-:W-:Y:S05]  /*16c20*/  @!P1 BRA `(.L_x_5750) ;  /* 0xfffffffc00ec9947 */ /* 0x008fea000383ffff */
[----:B------:R-:W-:Y:S05]  /*16c30*/  BRA `(.L_x_5749) ;  /* 0xffffff14005c7947 */ /* 0x000fea000383ffff */
.L_x_5800:
        /* <DEDUP_REMOVED lines=11> */
.L_x_5872:
[----:B------:R-:W-:Y:S05]  /*16cf0*/  BSYNC B0 ;  /* 0x0000000000007941 */ /* 0x000fea0003800000 */
.L_x_5871:
[----:B------:R-:W-:Y:S05]  /*16d00*/  BRA `(.L_x_5873) ;  /* 0xffffffac00b87947 */ /* 0x000fea000383ffff */
.L_x_5803:
[----:B0-----:R0:W1:Y:S02]  /*16d10*/  SYNCS.PHASECHK.TRANS64.TRYWAIT P0, [R25+URZ+0x32440], R0 ;  /* 0x03244000190075a7 */ /* 0x001064000800017f */
[----:B-1----:R-:W-:Y:S05]  /*16d20*/  @!P0 NANOSLEEP.SYNCS 0x989680 ;  /* 0x009896800000895d */ /* 0x002fea0003900000 */
[----:B------:R-:W1:Y:S02]  /*16d30*/  @!P0 SYNCS.PHASECHK.TRANS64 P0, [R25+URZ+0x32440], R0 ;  /* 0x03244000190085a7 */ /* 0x000e64000800007f */
[----:B-1----:R-:W-:Y:S05]  /*16d40*/  @!P0 BRA `(.L_x_5803) ;  /* 0xfffffffc00f08947 */ /* 0x002fea000383ffff */
[----:B------:R-:W-:Y:S05]  /*16d50*/  BRA `(.L_x_5874) ;  /* 0xffffffb000547947 */ /* 0x000fea000383ffff */
.L_x_5804:
        /* <DEDUP_REMOVED lines=8> */
.L_x_5876:
[----:B------:R-:W-:Y:S05]  /*16de0*/  BSYNC B0 ;  /* 0x0000000000007941 */ /* 0x000fea0003800000 */
.L_x_5875:
[----:B------:R-:W-:Y:S01]  /*16df0*/  IMAD.MOV.U32 R13, RZ, RZ, R0 ;  /* 0x000000ffff0d7224 */ /* 0x000fe200078e0000 */
[----:B------:R-:W-:Y:S01]  /*16e00*/  MOV R15, 0xffffffff ;  /* 0xffffffff000f7802 */ /* 0x000fe20000000f00 */
[----:B------:R-:W-:Y:S02]  /*16e10*/  IMAD.MOV.U32 R12, RZ, RZ, RZ ;  /* 0x000000ffff0c7224 */ /* 0x000fe400078e00ff */
[----:B------:R-:W-:Y:S02]  /*16e20*/  IMAD.MOV.U32 R11, RZ, RZ, 0x181f ;  /* 0x0000181fff0b7424 */ /* 0x000fe400078e00ff */
[----:B------:R-:W-:Y:S02]  /*16e30*/  IMAD.MOV.U32 R2, RZ, RZ, R14 ;  /* 0x000000ffff027224 */ /* 0x000fe400078e000e */
[----:B------:R-:W-:-:S07]  /*16e40*/  @P0 IMAD R6, R5, 0x2, R22 ;  /* 0x0000000205060824 */ /* 0x000fce00078e0216 */
[----:B------:R-:W-:Y:S05]  /*16e50*/  WARPSYNC.COLLECTIVE R15, `(.L_x_5877) ;  /* 0x000000000f087348 */ /* 0x000fea0003c00000 */
[----:B------:R0:W1:Y:S02]  /*16e60*/  SHFL.IDX P6, R14, R13, R12, R11 ;  /* 0x0000000c0d0e7389 */ /* 0x00006400000c000b */
[----:B01----:R-:W-:Y:S01]  /*16e70*/  ENDCOLLECTIVE ;  /* 0x000000000000791b */ /* 0x003fe20003800000 */
.L_x_5877:
[----:B------:R-:W-:Y:S02]  /*16e80*/  IMAD.MOV.U32 R13, RZ, RZ, R4 ;  /* 0x000000ffff0d7224 */ /* 0x000fe400078e0004 */
[----:B------:R-:W-:Y:S02]  /*16e90*/  IMAD.MOV.U32 R12, RZ, RZ, 0x1 ;  /* 0x00000001ff0c7424 */ /* 0x000fe400078e00ff */
[----:B------:R-:W-:-:S07]  /*16ea0*/  IMAD.MOV.U32 R3, RZ, RZ, R14 ;  /* 0x000000ffff037224 */ /* 0x000fce00078e000e */
[----:B------:R-:W-:Y:S05]  /*16eb0*/  WARPSYNC.COLLECTIVE R15, `(.L_x_5878) ;  /* 0x000000000f087348 */ /* 0x000fea0003c00000 */
[----:B------:R0:W1:Y:S02]  /*16ec0*/  SHFL.IDX P6, R14, R13, R12, R11 ;  /* 0x0000000c0d0e7389 */ /* 0x00006400000c000b */
[----:B01----:R-:W-:Y:S01]  /*16ed0*/  ENDCOLLECTIVE ;  /* 0x000000000000791b */ /* 0x003fe20003800000 */
.L_x_5878:
        /* <DEDUP_REMOVED lines=15> */
.L_x_5879:
[----:B------:R-:W-:Y:S02]  /*16fd0*/  @P0 IMAD R6, R5, 0x2, R22 ;  /* 0x0000000205060824 */ /* 0x000fe400078e0216 */
[----:B------:R-:W-:Y:S02]  /*16fe0*/  IMAD.MOV.U32 R13, RZ, RZ, R4 ;  /* 0x000000ffff0d7224 */ /* 0x000fe400078e0004 */
[----:B------:R-:W-:Y:S02]  /*16ff0*/  IMAD.MOV.U32 R12, RZ, RZ, 0x2 ;  /* 0x00000002ff0c7424 */ /* 0x000fe400078e00ff */
[----:B------:R-:W-:-:S07]  /*17000*/  IMAD.MOV.U32 R3, RZ, RZ, R14 ;  /* 0x000000ffff037224 */ /* 0x000fce00078e000e */
[----:B------:R-:W-:Y:S05]  /*17010*/  WARPSYNC.COLLECTIVE R15, `(.L_x_5880) ;  /* 0x000000000f087348 */ /* 0x000fea0003c00000 */
[----:B------:R0:W1:Y:S02]  /*17020*/  SHFL.IDX P6, R14, R13, R12, R11 ;  /* 0x0000000c0d0e7389 */ /* 0x00006400000c000b */
[----:B01----:R-:W-:Y:S01]  /*17030*/  ENDCOLLECTIVE ;  /* 0x000000000000791b */ /* 0x003fe20003800000 */
.L_x_5880:
        /* <DEDUP_REMOVED lines=15> */
.L_x_5881:
[----:B------:R-:W-:Y:S02]  /*17130*/  @P0 IMAD R6, R5, 0x2, R22 ;  /* 0x0000000205060824 */ /* 0x000fe400078e0216 */
[----:B------:R-:W-:Y:S01]  /*17140*/  IMAD.MOV.U32 R13, RZ, RZ, R4 ;  /* 0x000000ffff0d7224 */ /* 0x000fe200078e0004 */
[----:B------:R-:W-:Y:S01]  /*17150*/  MOV R12, 0x3 ;  /* 0x00000003000c7802 */ /* 0x000fe20000000f00 */
[----:B------:R-:W-:-:S07]  /*17160*/  IMAD.MOV.U32 R3, RZ, RZ, R14 ;  /* 0x000000ffff037224 */ /* 0x000fce00078e000e */
[----:B------:R-:W-:Y:S05]  /*17170*/  WARPSYNC.COLLECTIVE R15, `(.L_x_5882) ;  /* 0x000000000f087348 */ /* 0x000fea0003c00000 */
[----:B------:R0:W1:Y:S02]  /*17180*/  SHFL.IDX P6, R14, R13, R12, R11 ;  /* 0x0000000c0d0e7389 */ /* 0x00006400000c000b */
[----:B01----:R-:W-:Y:S01]  /*17190*/  ENDCOLLECTIVE ;  /* 0x000000000000791b */ /* 0x003fe20003800000 */
.L_x_5882:
        /* <DEDUP_REMOVED lines=15> */
.L_x_5883:
[----:B------:R-:W-:Y:S02]  /*17290*/  @P0 IMAD R6, R5, 0x2, R22 ;  /* 0x0000000205060824 */ /* 0x000fe400078e0216 */
[----:B------:R-:W-:Y:S02]  /*172a0*/  IMAD.MOV.U32 R13, RZ, RZ, R4 ;  /* 0x000000ffff0d7224 */ /* 0x000fe400078e0004 */
[----:B------:R-:W-:Y:S02]  /*172b0*/  IMAD.MOV.U32 R12, RZ, RZ, 0x4 ;  /* 0x00000004ff0c7424 */ /* 0x000fe400078e00ff */
[----:B------:R-:W-:-:S07]  /*172c0*/  IMAD.MOV.U32 R3, RZ, RZ, R14 ;  /* 0x000000ffff037224 */ /* 0x000fce00078e000e */
[----:B------:R-:W-:Y:S05]  /*172d0*/  WARPSYNC.COLLECTIVE R15, `(.L_x_5884) ;  /* 0x000000000f087348 */ /* 0x000fea0003c00000 */
[----:B------:R0:W1:Y:S02]  /*172e0*/  SHFL.IDX P6, R14, R13, R12, R11 ;  /* 0x0000000c0d0e7389 */ /* 0x00006400000c000b */
[----:B01----:R-:W-:Y:S01]  /*172f0*/  ENDCOLLECTIVE ;  /* 0x000000000000791b */ /* 0x003fe20003800000 */
.L_x_5884:
        /* <DEDUP_REMOVED lines=15> */
.L_x_5885:
[----:B------:R-:W-:Y:S02]  /*173f0*/  @P0 IMAD R6, R5, 0x2, R22 ;  /* 0x0000000205060824 */ /* 0x000fe400078e0216 */
[----:B------:R-:W-:Y:S02]  /*17400*/  IMAD.MOV.U32 R13, RZ, RZ, R4 ;  /* 0x000000ffff0d7224 */ /* 0x000fe400078e0004 */
[----:B------:R-:W-:Y:S02]  /*17410*/  IMAD.MOV.U32 R12, RZ, RZ, 0x5 ;  /* 0x00000005ff0c7424 */ /* 0x000fe400078e00ff */
[----:B------:R-:W-:-:S07]  /*17420*/  IMAD.MOV.U32 R3, RZ, RZ, R14 ;  /* 0x000000ffff037224 */ /* 0x000fce00078e000e */
[----:B------:R-:W-:Y:S05]  /*17430*/  WARPSYNC.COLLECTIVE R15, `(.L_x_5886) ;  /* 0x000000000f087348 */ /* 0x000fea0003c00000 */
[----:B------:R0:W1:Y:S02]  /*17440*/  SHFL.IDX P6, R14, R13, R12, R11 ;  /* 0x0000000c0d0e7389 */ /* 0x00006400000c000b */
[----:B01----:R-:W-:Y:S01]  /*17450*/  ENDCOLLECTIVE ;  /* 0x000000000000791b */ /* 0x003fe20003800000 */
.L_x_5886:
        /* <DEDUP_REMOVED lines=10> */
.L_x_5887:
[----:B------:R-:W-:Y:S01]  /*17500*/  @!PT LDS RZ, [RZ] ;  /* 0x00000000fffff984 */ /* 0x000fe20000000800 */
[----:B------:R-:W-:Y:S01]  /*17510*/  @!PT LDS RZ, [RZ] ;  /* 0x00000000fffff984 */ /* 0x000fe20000000800 */
[----:B------:R-:W-:Y:S01]  /*17520*/  @!PT LDS RZ, [RZ] ;  /* 0x00000000fffff984 */ /* 0x000fe20000000800 */
[----:B------:R0:W-:Y:S01]  /*17530*/  @P0 LDGSTS.E.BYPASS.LTC128B.128 [R6+0x1e400], desc[UR36][R2.64], !P2 ;  /* 0x1e40000002060fae */ /* 0x0001e2000d101d64 */
[----:B------:R-:W-:Y:S01]  /*17540*/  IMAD.MOV.U32 R0, RZ, RZ, R14 ;  /* 0x000000ffff007224 */ /* 0x000fe200078e000e */
[----:B------:R-:W-:Y:S06]  /*17550*/  BRA `(.L_x_5888) ;  /* 0xffffffac00b47947 */ /* 0x000fec000383ffff */
.L_x_5809:
[----:B------:R0:W5:Y:S01]  /*17560*/  LDL.LU R6, [R1+0x4] ;  /* 0x0000040001067983 */ /* 0x0001620000300800 */
[----:B------:R-:W-:Y:S01]  /*17570*/  IMAD.MOV.U32 R13, RZ, RZ, R4 ;  /* 0x000000ffff0d7224 */ /* 0x000fe200078e0004 */
[----:B------:R-:W-:Y:S01]  /*17580*/  MOV R12, RZ ;  /* 0x000000ff000c7202 */ /* 0x000fe20000000f00 */
[----:B------:R-:W-:Y:S01]  /*17590*/  IMAD.MOV.U32 R11, RZ, RZ, 0x181f ;  /* 0x0000181fff0b7424 */ /* 0x000fe200078e00ff */
[----:B------:R-:W-:Y:S01]  /*175a0*/  LOP3.LUT R23, R23, 0xffffdfff, RZ, 0xc0, !PT ;  /* 0xffffdfff17177812 */ /* 0x000fe200078ec0ff */
[----:B------:R-:W-:Y:S02]  /*175b0*/  IMAD.MOV.U32 R15, RZ, RZ, -0x1 ;  /* 0xffffffffff0f7424 */ /* 0x000fe400078e00ff */
[----:B------:R-:W-:-:S07]  /*175c0*/  IMAD R17, R17, 0x80, R21 ;  /* 0x0000008011117824 */ /* 0x000fce00078e0215 */
[----:B01---5:R-:W-:Y:S05]  /*175d0*/  WARPSYNC.COLLECTIVE R15, `(.L_x_5889) ;  /* 0x000000000f087348 */ /* 0x023fea0003c00000 */
[----:B------:R2:W3:Y:S02]  /*175e0*/  SHFL.IDX P6, R14, R13, R12, R11 ;  /* 0x0000000c0d0e7389 */ /* 0x0004e400000c000b */
[----:B0123-5:R-:W-:Y:S01]  /*175f0*/  ENDCOLLECTIVE ;  /* 0x000000000000791b */ /* 0x02ffe20003800000 */
.L_x_5889:
[----:B------:R-:W-:Y:S02]  /*17600*/  IMAD.MOV.U32 R13, RZ, RZ, R0 ;  /* 0x000000ffff0d7224 */ /* 0x000fe400078e0000 */
[----:B------:R-:W-:-:S07]  /*17610*/  IMAD.MOV.U32 R3, RZ, RZ, R14 ;  /* 0x000000ffff037224 */ /* 0x000fce00078e000e */
[----:B------:R-:W-:Y:S05]  /*17620*/  WARPSYNC.COLLECTIVE R15, `(.L_x_5890) ;  /* 0x000000000f087348 */ /* 0x000fea0003c00000 */
[----:B------:R0:W1:Y:S02]  /*17630*/  SHFL.IDX P6, R14, R13, R12, R11 ;  /* 0x0000000c0d0e7389 */ /* 0x00006400000c000b */
[----:B01----:R-:W-:Y:S01]  /*17640*/  ENDCOLLECTIVE ;  /* 0x000000000000791b */ /* 0x003fe20003800000 */
.L_x_5890:
[----:B------:R-:W-:Y:S02]  /*17650*/  IMAD.MOV.U32 R13, RZ, RZ, R4 ;  /* 0x000000ffff0d7224 */ /* 0x000fe400078e0004 */
[----:B------:R-:W-:Y:S02]  /*17660*/  IMAD.MOV.U32 R12, RZ, RZ, 0x1 ;  /* 0x00000001ff0c7424 */ /* 0x000fe400078e00ff */
[----:B------:R-:W-:-:S07]  /*17670*/  IMAD.MOV.U32 R9, RZ, RZ, R14 ;  /* 0x000000ffff097224 */ /* 0x000fce00078e000e */
[----:B------:R-:W-:Y:S05]  /*17680*/  WARPSYNC.COLLECTIVE R15, `(.L_x_5891) ;  /* 0x000000000f087348 */ /* 0x000fea0003c00000 */
[----:B------:R0:W1:Y:S02]  /*17690*/  SHFL.IDX P6, R14, R13, R12, R11 ;  /* 0x0000000c0d0e7389 */ /* 0x00006400000c000b */
[----:B01----:R-:W-:Y:S01]  /*176a0*/  ENDCOLLECTIVE ;  /* 0x000000000000791b */ /* 0x003fe20003800000 */
.L_x_5891:
        /* <DEDUP_REMOVED lines=18> */
.L_x_5892:
[----:B------:R-:W-:Y:S02]  /*177d0*/  @P2 LOP3.LUT R23, R23, 0x1000, RZ, 0xfc, !PT ;  /* 0x0000100017172812 */ /* 0x000fe400078efcff */
[----:B------:R-:W-:Y:S01]  /*177e0*/  MOV R13, R4 ;  /* 0x00000004000d7202 */ /* 0x000fe20000000f00 */
[----:B------:R-:W-:Y:S01]  /*177f0*/  IMAD.MOV.U32 R12, RZ, RZ, 0x2 ;  /* 0x00000002ff0c7424 */ /* 0x000fe200078e00ff */
[----:B------:R-:W-:Y:S01]  /*17800*/  LOP3.LUT R23, R23, 0xfffff7ff, RZ, 0xc0, !PT ;  /* 0xfffff7ff17177812 */ /* 0x000fe200078ec0ff */
[----:B------:R-:W-:-:S07]  /*17810*/  IMAD.MOV.U32 R6, RZ, RZ, R14 ;  /* 0x000000ffff067224 */ /* 0x000fce00078e000e */
[----:B------:R-:W-:Y:S05]  /*17820*/  WARPSYNC.COLLECTIVE R15, `(.L_x_5893) ;  /* 0x000000000f087348 */ /* 0x000fea0003c00000 */
[----:B------:R0:W1:Y:S02]  /*17830*/  SHFL.IDX P6, R14, R13, R12, R11 ;  /* 0x0000000c0d0e7389 */ /* 0x00006400000c000b */
[----:B01----:R-:W-:Y:S01]  /*17840*/  ENDCOLLECTIVE ;  /* 0x000000000000791b */ /* 0x003fe20003800000 */
.L_x_5893:
        /* <DEDUP_REMOVED lines=15> */
.L_x_5894:
        /* <DEDUP_REMOVED lines=8> */
.L_x_5895:
        /* <DEDUP_REMOVED lines=15> */
.L_x_5896:
[----:B------:R-:W-:-:S04]  /*17ab0*/  @P2 LOP3.LUT R23, R23, 0x200, RZ, 0xfc, !PT ;  /* 0x0000020017172812 */ /* 0x000fc800078efcff */
[----:B------:R-:W-:Y:S01]  /*17ac0*/  LOP3.LUT R23, R23, 0xfffffeff, RZ, 0xc0, !PT ;  /* 0xfffffeff17177812 */ /* 0x000fe200078ec0ff */
[----:B------:R-:W-:-:S05]  /*17ad0*/  IMAD.MOV.U32 R11, RZ, RZ, R14 ;  /* 0x000000ffff0b7224 */ /* 0x000fca00078e000e */
[----:B------:R-:W-:Y:S01]  /*17ae0*/  @!P2 LEA R13, P1, R20, R11, 0x1 ;  /* 0x0000000b140da211 */ /* 0x000fe200078208ff */
[----:B------:R-:W-:-:S04]  /*17af0*/  IMAD.MOV.U32 R11, RZ, RZ, 0x181f ;  /* 0x0000181fff0b7424 */ /* 0x000fc800078e00ff */
[----:B------:R-:W-:Y:S02]  /*17b00*/  @!P2 IMAD.X R12, RZ, RZ, R2, P1 ;  /* 0x000000ffff0ca224 */ /* 0x000fe400008e0602 */
[----:B------:R-:W-:Y:S02]  /*17b10*/  @!P2 IMAD.MOV.U32 R2, RZ, RZ, R13 ;  /* 0x000000ffff02a224 */ /* 0x000fe400078e000d */
[----:B------:R-:W-:Y:S01]  /*17b20*/  @!P2 IMAD.MOV.U32 R3, RZ, RZ, R12 ;  /* 0x000000ffff03a224 */ /* 0x000fe200078e000c */
[----:B------:R-:W-:Y:S01]  /*17b30*/  MOV R12, 0x4 ;  /* 0x00000004000c7802 */ /* 0x000fe20000000f00 */
        /* <DEDUP_REMOVED lines=8> */
.L_x_5897:
[----:B------:R-:W-:-:S05]  /*17bc0*/  VIADD R2, R17, 0x40 ;  /* 0x0000004011027836 */ /* 0x000fca0000000000 */
[----:B------:R-:W-:Y:S01]  /*17bd0*/  ISETP.GE.AND P2, PT, R2, R5, PT ;  /* 0x000000050200720c */ /* 0x000fe20003f46270 */
[----:B------:R-:W-:Y:S02]  /*17be0*/  IMAD.MOV.U32 R13, RZ, RZ, R0 ;  /* 0x000000ffff0d7224 */ /* 0x000fe400078e0000 */
[----:B------:R-:W-:-:S10]  /*17bf0*/  IMAD.MOV.U32 R2, RZ, RZ, R14 ;  /* 0x000000ffff027224 */ /* 0x000fd400078e000e */
[----:B------:R-:W-:Y:S05]  /*17c00*/  WARPSYNC.COLLECTIVE R15, `(.L_x_5898) ;  /* 0x000000000f087348 */ /* 0x000fea0003c00000 */
[----:B------:R0:W1:Y:S02]  /*17c10*/  SHFL.IDX P6, R14, R13, R12, R11 ;  /* 0x0000000c0d0e7389 */ /* 0x00006400000c000b */
[----:B01----:R-:W-:Y:S01]  /*17c20*/  ENDCOLLECTIVE ;  /* 0x000000000000791b */ /* 0x003fe20003800000 */
.L_x_5898:
[----:B------:R-:W-:-:S04]  /*17c30*/  @P2 LOP3.LUT R23, R23, 0x100, RZ, 0xfc, !PT ;  /* 0x0000010017172812 */ /* 0x000fc800078efcff */
[----:B------:R-:W-:Y:S01]  /*17c40*/  LOP3.LUT R23, R23, 0xffffff7f, RZ, 0xc0, !PT ;  /* 0xffffff7f17177812 */ /* 0x000fe200078ec0ff */
[----:B------:R-:W-:Y:S02]  /*17c50*/  IMAD.MOV.U32 R13, RZ, RZ, R4 ;  /* 0x000000ffff0d7224 */ /* 0x000fe400078e0004 */
[----:B------:R-:W-:Y:S02]  /*17c60*/  IMAD.MOV.U32 R12, RZ, RZ, 0x5 ;  /* 0x00000005ff0c7424 */ /* 0x000fe400078e00ff */
[----:B------:R-:W-:-:S05]  /*17c70*/  IMAD.MOV.U32 R11, RZ, RZ, R14 ;  /* 0x000000ffff0b7224 */ /* 0x000fca00078e000e */
        /* <DEDUP_REMOVED lines=8> */
[----:B------:R0:W-:Y:S04]  /*17d00*/  @!P2 LDGSTS.E.BYPASS.LTC128B.128 [R26+0x1a400], desc[UR36][R2.64], !P0 ;  /* 0x1a400000021aafae */ /* 0x0001e8000c101d64 */
[----:B0-----:R-:W-:Y:S05]  /*17d10*/  WARPSYNC.COLLECTIVE R15, `(.L_x_5899) ;  /* 0x000000000f087348 */ /* 0x001fea0003c00000 */
[----:B------:R1:W2:Y:S02]  /*17d20*/  SHFL.IDX P6, R14, R13, R12, R11 ;  /* 0x0000000c0d0e7389 */ /* 0x0002a400000c000b */
[----:B012---:R-:W-:Y:S01]  /*17d30*/  ENDCOLLECTIVE ;  /* 0x000000000000791b */ /* 0x007fe20003800000 */
.L_x_5899:
[----:B------:R-:W-:-:S05]  /*17d40*/  VIADD R2, R17, 0x50 ;  /* 0x0000005011027836 */ /* 0x000fca0000000000 */
[----:B------:R-:W-:Y:S01]  /*17d50*/  ISETP.GE.AND P2, PT, R2, R5, PT ;  /* 0x000000050200720c */ /* 0x000fe20003f46270 */
[----:B------:R-:W-:Y:S02]  /*17d60*/  IMAD.MOV.U32 R13, RZ, RZ, R0 ;  /* 0x000000ffff0d7224 */ /* 0x000fe400078e0000 */
[----:B------:R-:W-:-:S10]  /*17d70*/  IMAD.MOV.U32 R7, RZ, RZ, R14 ;  /* 0x000000ffff077224 */ /* 0x000fd400078e000e */
[----:B------:R-:W-:Y:S05]  /*17d80*/  WARPSYNC.COLLECTIVE R15, `(.L_x_5900) ;  /* 0x000000000f087348 */ /* 0x000fea0003c00000 */
[----:B------:R0:W1:Y:S02]  /*17d90*/  SHFL.IDX P6, R14, R13, R12, R11 ;  /* 0x0000000c0d0e7389 */ /* 0x00006400000c000b */
[----:B01----:R-:W-:Y:S01]  /*17da0*/  ENDCOLLECTIVE ;  /* 0x000000000000791b */ /* 0x003fe20003800000 */
.L_x_5900:
[----:B------:R-:W-:-:S04]  /*17db0*/  @P2 LOP3.LUT R23, R23, 0x80, RZ, 0xfc, !PT ;  /* 0x0000008017172812 */ /* 0x000fc800078efcff */
[----:B------:R-:W-:Y:S01]  /*17dc0*/  LOP3.LUT R23, R23, 0xffffffbf, RZ, 0xc0, !PT ;  /* 0xffffffbf17177812 */ /* 0x000fe200078ec0ff */
[----:B------:R-:W-:Y:S01]  /*17dd0*/  IMAD.MOV.U32 R13, RZ, RZ, R4 ;  /* 0x000000ffff0d7224 */ /* 0x000fe200078e0004 */
[----:B------:R-:W-:Y:S01]  /*17de0*/  MOV R12, 0x6 ;  /* 0x00000006000c7802 */ /* 0x000fe20000000f00 */
[----:B------:R-:W-:-:S07]  /*17df0*/  IMAD.MOV.U32 R8, RZ, RZ, R14 ;  /* 0x000000ffff087224 */ /* 0x000fce00078e000e */
[----:B------:R-:W-:Y:S05]  /*17e00*/  WARPSYNC.COLLECTIVE R15, `(.L_x_5901) ;  /* 0x000000000f087348 */ /* 0x000fea0003c00000 */
[----:B------:R0:W1:Y:S02]  /*17e10*/  SHFL.IDX P6, R14, R13, R12, R11 ;  /* 0x0000000c0d0e7389 */ /* 0x00006400000c000b */
[----:B01----:R-:W-:Y:S01]  /*17e20*/  ENDCOLLECTIVE ;  /* 0x000000000000791b */ /* 0x003fe20003800000 */
.L_x_5901:
        /* <DEDUP_REMOVED lines=15> */
.L_x_5902:
[----:B------:R-:W-:Y:S01]  /*17f20*/  @P2 LOP3.LUT R23, R23, 0x40, RZ, 0xfc, !PT ;  /* 0x0000004017172812 */ /* 0x000fe200078efcff */
[----:B------:R-:W-:Y:S02]  /*17f30*/  IMAD.MOV.U32 R13, RZ, RZ, R4 ;  /* 0x000000ffff0d7224 */ /* 0x000fe400078e0004 */
[----:B------:R-:W-:Y:S02]  /*17f40*/  IMAD.MOV.U32 R12, RZ, RZ, 0x7 ;  /* 0x00000007ff0c7424 */ /* 0x000fe400078e00ff */
[----:B------:R-:W-:-:S07]  /*17f50*/  IMAD.MOV.U32 R6, RZ, RZ, R14 ;  /* 0x000000ffff067224 */ /* 0x000fce00078e000e */
[----:B------:R-:W-:Y:S05]  /*17f60*/  WARPSYNC.COLLECTIVE R15, `(.L_x_5903) ;  /* 0x000000000f087348 */ /* 0x000fea0003c00000 */
[----:B------:R0:W1:Y:S02]  /*17f70*/  SHFL.IDX P6, R14, R13, R12, R11 ;  /* 0x0000000c0d0e7389 */ /* 0x00006400000c000b */
[----:B01----:R-:W-:Y:S01]  /*17f80*/  ENDCOLLECTIVE ;  /* 0x000000000000791b */ /* 0x003fe20003800000 */
.L_x_5903:
        /* <DEDUP_REMOVED lines=13> */
.L_x_5904:
[----:B------:R-:W-:Y:S01]  /*18060*/  IMAD.MOV.U32 R0, RZ, RZ, R14 ;  /* 0x000000ffff007224 */ /* 0x000fe200078e000e */
[----:B------:R-:W-:Y:S06]  /*18070*/  BRA `(.L_x_5905) ;  /* 0xffffffac00e47947 */ /* 0x000fec000383ffff */
.L_x_5813:
        /* <DEDUP_REMOVED lines=8> */
.L_x_5907:
[----:B------:R-:W-:Y:S05]  /*18100*/  BSYNC B0 ;  /* 0x0000000000007941 */ /* 0x000fea0003800000 */
.L_x_5906:
[----:B------:R-:W-:Y:S01]  /*18110*/  IMAD.MOV.U32 R13, RZ, RZ, R0 ;  /* 0x000000ffff0d7224 */ /* 0x000fe200078e0000 */
[----:B------:R-:W-:Y:S01]  /*18120*/  MOV R12, RZ ;  /* 0x000000ff000c7202 */ /* 0x000fe20000000f00 */
[----:B------:R-:W-:Y:S01]  /*18130*/  IMAD.MOV.U32 R11, RZ, RZ, 0x181f ;  /* 0x0000181fff0b7424 */ /* 0x000fe200078e00ff */
[----:B------:R-:W-:Y:S01]  /*18140*/  LOP3.LUT P5, RZ, R23, 0x2000, RZ, 0xc0, !PT ;  /* 0x0000200017ff7812 */ /* 0x000fe200078ac0ff */
[----:B------:R-:W-:Y:S02]  /*18150*/  IMAD.MOV.U32 R15, RZ, RZ, -0x1 ;  /* 0xffffffffff0f7424 */ /* 0x000fe400078e00ff */
[----:B------:R-:W-:-:S10]  /*18160*/  IMAD.MOV.U32 R2, RZ, RZ, R14 ;  /* 0x000000ffff027224 */ /* 0x000fd400078e000e */
[----:B------:R-:W-:Y:S05]  /*18170*/  WARPSYNC.COLLECTIVE R15, `(.L_x_5908) ;  /* 0x000000000f087348 */ /* 0x000fea0003c00000 */
[----:B------:R0:W1:Y:S02]  /*18180*/  SHFL.IDX P6, R14, R13, R12, R11 ;  /* 0x0000000c0d0e7389 */ /* 0x00006400000c000b */
[----:B01----:R-:W-:Y:S01]  /*18190*/  ENDCOLLECTIVE ;  /* 0x000000000000791b */ /* 0x003fe20003800000 */
.L_x_5908:
[----:B------:R-:W-:Y:S02]  /*181a0*/  IMAD.MOV.U32 R13, RZ, RZ, R4 ;  /* 0x000000ffff0d7224 */ /* 0x000fe400078e0004 */
[----:B------:R-:W-:Y:S01]  /*181b0*/  IMAD.MOV.U32 R12, RZ, RZ, 0x1 ;  /* 0x00000001ff0c7424 */ /* 0x000fe200078e00ff */
[----:B------:R-:W-:-:S13]  /*181c0*/  @!P5 LEA R5, P0, R8, R14, 0x1 ;  /* 0x0000000e0805d211 */ /* 0x000fda00078008ff */
[----:B------:R-:W-:Y:S05]  /*181d0*/  WARPSYNC.COLLECTIVE R15, `(.L_x_5909) ;  /* 0x000000000f087348 */ /* 0x000fea0003c00000 */
[----:B------:R0:W1:Y:S02]  /*181e0*/  SHFL.IDX P6, R14, R13, R12, R11 ;  /* 0x0000000c0d0e7389 */ /* 0x00006400000c000b */
[----:B01----:R-:W-:Y:S01]  /*181f0*/  ENDCOLLECTIVE ;  /* 0x000000000000791b */ /* 0x003fe20003800000 */
.L_x_5909:
        /* <DEDUP_REMOVED lines=15> */
.L_x_5910:
        /* <DEDUP_REMOVED lines=17> */
.L_x_5911:
[----:B------:R-:W-:Y:S02]  /*18400*/  IMAD.MOV.U32 R13, RZ, RZ, R0 ;  /* 0x000000ffff0d7224 */ /* 0x000fe400078e0000 */
[----:B------:R-:W-:-:S07]  /*18410*/  IMAD.MOV.U32 R5, RZ, RZ, R14 ;  /* 0x000000ffff057224 */ /* 0x000fce00078e000e */
[----:B------:R-:W-:Y:S05]  /*18420*/  WARPSYNC.COLLECTIVE R15, `(.L_x_5912) ;  /* 0x000000000f087348 */ /* 0x000fea0003c00000 */
[----:B------:R0:W1:Y:S02]  /*18430*/  SHFL.IDX P6, R14, R13, R12, R11 ;  /* 0x0000000c0d0e7389 */ /* 0x00006400000c000b */
[----:B01----:R-:W-:Y:S01]  /*18440*/  ENDCOLLECTIVE ;  /* 0x000000000000791b */ /* 0x003fe20003800000 */
.L_x_5912:
[----:B------:R-:W-:Y:S01]  /*18450*/  MOV R13, R4 ;  /* 0x00000004000d7202 */ /* 0x000fe20000000f00 */
[----:B------:R-:W-:Y:S01]  /*18460*/  IMAD.MOV.U32 R12, RZ, RZ, 0x3 ;  /* 0x00000003ff0c7424 */ /* 0x000fe200078e00ff */
[----:B------:R-:W-:-:S13]  /*18470*/  @!P5 LEA R6, P0, R8, R14, 0x1 ;  /* 0x0000000e0806d211 */ /* 0x000fda00078008ff */
[----:B------:R-:W-:Y:S05]  /*18480*/  WARPSYNC.COLLECTIVE R15, `(.L_x_5913) ;  /* 0x000000000f087348 */ /* 0x000fea0003c00000 */
[----:B------:R0:W1:Y:S02]  /*18490*/  SHFL.IDX P6, R14, R13, R12, R11 ;  /* 0x0000000c0d0e7389 */ /* 0x00006400000c000b */
[----:B01----:R-:W-:Y:S01]  /*184a0*/  ENDCOLLECTIVE ;  /* 0x000000000000791b */ /* 0x003fe20003800000 */
.L_x_5913:
        /* <DEDUP_REMOVED lines=16> */
.L_x_5914:
        /* <DEDUP_REMOVED lines=17> */
.L_x_5915:
[----:B------:R-:W-:Y:S02]  /*186c0*/  IMAD.MOV.U32 R13, RZ, RZ, R0 ;  /* 0x000000ffff0d7224 */ /* 0x000fe400078e0000 */
[----:B------:R-:W-:-:S07]  /*186d0*/  IMAD.MOV.U32 R5, RZ, RZ, R14 ;  /* 0x000000ffff057224 */ /* 0x000fce00078e000e */
[----:B------:R-:W-:Y:S05]  /*186e0*/  WARPSYNC.COLLECTIVE R15, `(.L_x_5916) ;  /* 0x000000000f087348 */ /* 0x000fea0003c00000 */
[----:B------:R0:W1:Y:S02]  /*186f0*/  SHFL.IDX P6, R14, R13, R12, R11 ;  /* 0x0000000c0d0e7389 */ /* 0x00006400000c000b */
[----:B01----:R-:W-:Y:S01]  /*18700*/  ENDCOLLECTIVE ;  /* 0x000000000000791b */ /* 0x003fe20003800000 */
.L_x_5916:
[----:B------:R-:W-:Y:S02]  /*18710*/  IMAD.MOV.U32 R13, RZ, RZ, R4 ;  /* 0x000000ffff0d7224 */ /* 0x000fe400078e0004 */
[----:B------:R-:W-:Y:S01]  /*18720*/  IMAD.MOV.U32 R12, RZ, RZ, 0x5 ;  /* 0x00000005ff0c7424 */ /* 0x000fe200078e00ff */
[----:B------:R-:W-:-:S13]  /*18730*/  @!P5 LEA R6, P0, R8, R14, 0x1 ;  /* 0x0000000e0806d211 */ /* 0x000fda00078008ff */
[----:B------:R-:W-:Y:S05]  /*18740*/  WARPSYNC.COLLECTIVE R15, `(.L_x_5917) ;  /* 0x000000000f087348 */ /* 0x000fea0003c00000 */
[----:B------:R0:W1:Y:S02]  /*18750*/  SHFL.IDX P6, R14, R13, R12, R11 ;  /* 0x0000000c0d0e7389 */ /* 0x00006400000c000b */
[----:B01----:R-:W-:Y:S01]  /*18760*/  ENDCOLLECTIVE ;  /* 0x000000000000791b */ /* 0x003fe20003800000 */
.L_x_5917:
        /* <DEDUP_REMOVED lines=16> */
.L_x_5918:
[----:B------:R-:W-:Y:S02]  /*18870*/  IMAD.MOV.U32 R13, RZ, RZ, R4 ;  /* 0x000000ffff0d7224 */ /* 0x000fe400078e0004 */
[----:B------:R-:W-:Y:S01]  /*18880*/  IMAD.MOV.U32 R12, RZ, RZ, 0x6 ;  /* 0x00000006ff0c7424 */ /* 0x000fe200078e00ff */
[----:B------:R-:W-:-:S13]  /*18890*/  LOP3.LUT P6, RZ, R23, 0x80, RZ, 0xc0, !PT ;  /* 0x0000008017ff7812 */ /* 0x000fda00078cc0ff */
[----:B------:R-:W-:-:S04]  /*188a0*/  @!P6 LEA R6, P0, R8, R14, 0x1 ;  /* 0x0000000e0806e211 */ /* 0x000fc800078008ff */
[----:B------:R-:W-:Y:S01]  /*188b0*/  @!P6 MOV R2, R6 ;  /* 0x000000060002e202 */ /* 0x000fe20000000f00 */
[----:B------:R-:W-:-:S04]  /*188c0*/  @!P6 IMAD.X R7, RZ, RZ, R5, P0 ;  /* 0x000000ffff07e224 */ /* 0x000fc800000e0605 */
        /* <DEDUP_REMOVED lines=11> */
.L_x_5919:
[----:B------:R-:W-:Y:S02]  /*18980*/  IMAD.MOV.U32 R13, RZ, RZ, R0 ;  /* 0x000000ffff0d7224 */ /* 0x000fe400078e0000 */
[----:B------:R-:W-:-:S07]  /*18990*/  IMAD.MOV.U32 R5, RZ, RZ, R14 ;  /* 0x000000ffff057224 */ /* 0x000fce00078e000e */
[----:B------:R-:W-:Y:S05]  /*189a0*/  WARPSYNC.COLLECTIVE R15, `(.L_x_5920) ;  /* 0x000000000f087348 */ /* 0x000fea0003c00000 */
[----:B------:R0:W1:Y:S02]  /*189b0*/  SHFL.IDX P6, R14, R13, R12, R11 ;  /* 0x0000000c0d0e7389 */ /* 0x00006400000c000b */
[----:B01----:R-:W-:Y:S01]  /*189c0*/  ENDCOLLECTIVE ;  /* 0x000000000000791b */ /* 0x003fe20003800000 */
.L_x_5920:
[----:B------:R-:W-:Y:S02]  /*189d0*/  IMAD.MOV.U32 R13, RZ, RZ, R4 ;  /* 0x000000ffff0d7224 */ /* 0x000fe400078e0004 */
[----:B------:R-:W-:Y:S01]  /*189e0*/  IMAD.MOV.U32 R12, RZ, RZ, 0x7 ;  /* 0x00000007ff0c7424 */ /* 0x000fe200078e00ff */
[----:B------:R-:W-:-:S13]  /*189f0*/  @!P5 LEA R6, P0, R8, R14, 0x1 ;  /* 0x0000000e0806d211 */ /* 0x000fda00078008ff */
[----:B------:R-:W-:Y:S05]  /*18a00*/  WARPSYNC.COLLECTIVE R15, `(.L_x_5921) ;  /* 0x000000000f087348 */ /* 0x000fea0003c00000 */
[----:B------:R0:W1:Y:S02]  /*18a10*/  SHFL.IDX P6, R14, R13, R12, R11 ;  /* 0x0000000c0d0e7389 */ /* 0x00006400000c000b */
[----:B01----:R-:W-:Y:S01]  /*18a20*/  ENDCOLLECTIVE ;  /* 0x000000000000791b */ /* 0x003fe20003800000 */
.L_x_5921:
        /* <DEDUP_REMOVED lines=15> */
.L_x_5922:
[----:B------:R-:W-:Y:S05]  /*18b20*/  BRA `(.L_x_5923) ;  /* 0xffffffb0001c7947 */ /* 0x000fea000383ffff */
.L_x_5818:
[----:B0-----:R0:W2:Y:S02]  /*18b30*/  SYNCS.PHASECHK.TRANS64.TRYWAIT P0, [R22+URZ+0x32420], R3 ;  /* 0x03242003160075a7 */ /* 0x0010a4000800017f */
[----:B--2---:R-:W-:Y:S05]  /*18b40*/  @!P0 NANOSLEEP.SYNCS 0x989680 ;  /* 0x009896800000895d */ /* 0x004fea0003900000 */
[----:B------:R-:W2:Y:S02]  /*18b50*/  @!P0 SYNCS.PHASECHK.TRANS64 P0, [R22+URZ+0x32420], R3 ;  /* 0x03242003160085a7 */ /* 0x000ea4000800007f */
[----:B--2---:R-:W-:Y:S05]  /*18b60*/  @!P0 BRA `(.L_x_5818) ;  /* 0xfffffffc00f08947 */ /* 0x004fea000383ffff */
[----:B------:R-:W-:Y:S05]  /*18b70*/  BRA `(.L_x_5924) ;  /* 0xffffffb0008c7947 */ /* 0x000fea000383ffff */
.L_x_5821:
[----:B--2---:R2:W3:Y:S02]  /*18b80*/  SYNCS.PHASECHK.TRANS64.TRYWAIT P0, [R25+URZ+0x32460], R0 ;  /* 0x03246000190075a7 */ /* 0x0044e4000800017f */
[----:B---3--:R-:W-:Y:S05]  /*18b90*/  @!P0 NANOSLEEP.SYNCS 0x989680 ;  /* 0x009896800000895d */ /* 0x008fea0003900000 */
[----:B------:R-:W3:Y:S02]  /*18ba0*/  @!P0 SYNCS.PHASECHK.TRANS64 P0, [R25+URZ+0x32460], R0 ;  /* 0x03246000190085a7 */ /* 0x000ee4000800007f */
[----:B---3--:R-:W-:Y:S05]  /*18bb0*/  @!P0 BRA `(.L_x_5821) ;  /* 0xfffffffc00f08947 */ /* 0x008fea000383ffff */
[----:B------:R-:W-:Y:S05]  /*18bc0*/  BRA `(.L_x_5925) ;  /* 0xffffffb000987947 */ /* 0x000fea000383ffff */
.L_x_5822:
        /* <DEDUP_REMOVED lines=8> */
.L_x_5927:
[----:B------:R-:W-:Y:S05]  /*18c50*/  BSYNC B0 ;  /* 0x0000000000007941 */ /* 0x000fea0003800000 */
.L_x_5926:
        /* <DEDUP_REMOVED lines=13> */
.L_x_5928:
        /* <DEDUP_REMOVED lines=9> */
.L_x_5929:
        /* <DEDUP_REMOVED lines=17> */
.L_x_5930:
[----:B------:R-:W-:Y:S02]  /*18ed0*/  IMAD.MOV.U32 R13, RZ, RZ, R6 ;  /* 0x000000ffff0d7224 */ /* 0x000fe400078e0006 */
[----:B------:R-:W-:Y:S01]  /*18ee0*/  IMAD.MOV.U32 R12, RZ, RZ, 0x2 ;  /* 0x00000002ff0c7424 */ /* 0x000fe200078e00ff */
[----:B------:R-:W-:-:S13]  /*18ef0*/  IADD3 R2, P3, R14, R0, RZ ;  /* 0x000000000e027210 */ /* 0x000fda0007f7e0ff */
[----:B------:R-:W-:Y:S05]  /*18f00*/  WARPSYNC.COLLECTIVE R15, `(.L_x_5931) ;  /* 0x000000000f087348 */ /* 0x000fea0003c00000 */
[----:B------:R0:W1:Y:S02]  /*18f10*/  SHFL.IDX P6, R14, R13, R12, R11 ;  /* 0x0000000c0d0e7389 */ /* 0x00006400000c000b */
[----:B01----:R-:W-:Y:S01]  /*18f20*/  ENDCOLLECTIVE ;  /* 0x000000000000791b */ /* 0x003fe20003800000 */
.L_x_5931:
        /* <DEDUP_REMOVED lines=17> */
.L_x_5932:
[----:B------:R-:W-:Y:S01]  /*19040*/  MOV R13, R6 ;  /* 0x00000006000d7202 */ /* 0x000fe20000000f00 */
[----:B------:R-:W-:Y:S01]  /*19050*/  IMAD.MOV.U32 R12, RZ, RZ, 0x3 ;  /* 0x00000003ff0c7424 */ /* 0x000fe200078e00ff */
[----:B------:R-:W-:-:S13]  /*19060*/  IADD3 R2, P3, R14, R0, RZ ;  /* 0x000000000e027210 */ /* 0x000fda0007f7e0ff */
[----:B------:R-:W-:Y:S05]  /*19070*/  WARPSYNC.COLLECTIVE R15, `(.L_x_5933) ;  /* 0x000000000f087348 */ /* 0x000fea0003c00000 */
[----:B------:R0:W1:Y:S02]  /*19080*/  SHFL.IDX P6, R14, R13, R12, R11 ;  /* 0x0000000c0d0e7389 */ /* 0x00006400000c000b */
[----:B01----:R-:W-:Y:S01]  /*19090*/  ENDCOLLECTIVE ;  /* 0x000000000000791b */ /* 0x003fe20003800000 */
.L_x_5933:
        /* <DEDUP_REMOVED lines=17> */
.L_x_5934:
[----:B------:R-:W-:Y:S02]  /*191b0*/  IMAD.MOV.U32 R13, RZ, RZ, R6 ;  /* 0x000000ffff0d7224 */ /* 0x000fe400078e0006 */
[----:B------:R-:W-:Y:S01]  /*191c0*/  IMAD.MOV.U32 R12, RZ, RZ, 0x4 ;  /* 0x00000004ff0c7424 */ /* 0x000fe200078e00ff */
[----:B------:R-:W-:-:S13]  /*191d0*/  IADD3 R2, P3, R14, R0, RZ ;  /* 0x000000000e027210 */ /* 0x000fda0007f7e0ff */
[----:B------:R-:W-:Y:S05]  /*191e0*/  WARPSYNC.COLLECTIVE R15, `(.L_x_5935) ;  /* 0x000000000f087348 */ /* 0x000fea0003c00000 */
[----:B------:R0:W1:Y:S02]  /*191f0*/  SHFL.IDX P6, R14, R13, R12, R11 ;  /* 0x0000000c0d0e7389 */ /* 0x00006400000c000b */
[----:B01----:R-:W-:Y:S01]  /*19200*/  ENDCOLLECTIVE ;  /* 0x000000000000791b */ /* 0x003fe20003800000 */
.L_x_5935:
        /* <DEDUP_REMOVED lines=17> */
.L_x_5936:
[----:B------:R-:W-:Y:S02]  /*19320*/  IMAD.MOV.U32 R13, RZ, RZ, R6 ;  /* 0x000000ffff0d7224 */ /* 0x000fe400078e0006 */
[----:B------:R-:W-:Y:S01]  /*19330*/  IMAD.MOV.U32 R12, RZ, RZ, 0x5 ;  /* 0x00000005ff0c7424 */ /* 0x000fe200078e00ff */
[----:B------:R-:W-:-:S13]  /*19340*/  IADD3 R2, P3, R14, R0, RZ ;  /* 0x000000000e027210 */ /* 0x000fda0007f7e0ff */
[----:B------:R-:W-:Y:S05]  /*19350*/  WARPSYNC.COLLECTIVE R15, `(.L_x_5937) ;  /* 0x000000000f087348 */ /* 0x000fea0003c00000 */
[----:B------:R0:W1:Y:S02]  /*19360*/  SHFL.IDX P6, R14, R13, R12, R11 ;  /* 0x0000000c0d0e7389 */ /* 0x00006400000c000b */
[----:B01----:R-:W-:Y:S01]  /*19370*/  ENDCOLLECTIVE ;  /* 0x000000000000791b */ /* 0x003fe20003800000 */
.L_x_5937:
        /* <DEDUP_REMOVED lines=12> */
.L_x_5938:
        /* <DEDUP_REMOVED lines=9> */
.L_x_5829:
[----:B--2---:R2:W3:Y:S02]  /*194d0*/  SYNCS.PHASECHK.TRANS64.TRYWAIT P0, [R10+URZ+0x32440], R20 ;  /* 0x032440140a0075a7 */ /* 0x0044e4000800017f */
[----:B---3--:R-:W-:Y:S05]  /*194e0*/  @!P0 NANOSLEEP.SYNCS 0x989680 ;  /* 0x009896800000895d */ /* 0x008fea0003900000 */
[----:B------:R-:W3:Y:S02]  /*194f0*/  @!P0 SYNCS.PHASECHK.TRANS64 P0, [R10+URZ+0x32440], R20 ;  /* 0x032440140a0085a7 */ /* 0x000ee4000800007f */
[----:B---3--:R-:W-:Y:S05]  /*19500*/  @!P0 BRA `(.L_x_5829) ;  /* 0xfffffffc00f08947 */ /* 0x008fea000383ffff */
[----:B------:R-:W-:Y:S05]  /*19510*/  BRA `(.L_x_5940) ;  /* 0xffffffb4001c7947 */ /* 0x000fea000383ffff */
.L_x_5830:
        /* <DEDUP_REMOVED lines=8> */
.L_x_5942:
[----:B------:R-:W-:Y:S05]  /*195a0*/  BSYNC B1 ;  /* 0x0000000000017941 */ /* 0x000fea0003800000 */
.L_x_5941:
        /* <DEDUP_REMOVED lines=9> */
.L_x_5943:
[----:B------:R-:W-:Y:S02]  /*19640*/  IMAD.MOV.U32 R13, RZ, RZ, R8 ;  /* 0x000000ffff0d7224 */ /* 0x000fe400078e0008 */
[----:B------:R-:W-:Y:S02]  /*19650*/  IMAD.MOV.U32 R12, RZ, RZ, 0x1 ;  /* 0x00000001ff0c7424 */ /* 0x000fe400078e00ff */
[----:B------:R-:W-:-:S07]  /*19660*/  IMAD.MOV.U32 R2, RZ, RZ, R14 ;  /* 0x000000ffff027224 */ /* 0x000fce00078e000e */
[----:B------:R-:W-:Y:S05]  /*19670*/  WARPSYNC.COLLECTIVE R15, `(.L_x_5944) ;  /* 0x000000000f087348 */ /* 0x000fea0003c00000 */
[----:B------:R0:W1:Y:S02]  /*19680*/  SHFL.IDX P6, R14, R13, R12, R11 ;  /* 0x0000000c0d0e7389 */ /* 0x00006400000c000b */
[----:B01----:R-:W-:Y:S01]  /*19690*/  ENDCOLLECTIVE ;  /* 0x000000000000791b */ /* 0x003fe20003800000 */
.L_x_5944:
        /* <DEDUP_REMOVED lines=11> */
.L_x_5945:
[----:B------:R-:W-:Y:S02]  /*19750*/  IMAD.MOV.U32 R13, RZ, RZ, R8 ;  /* 0x000000ffff0d7224 */ /* 0x000fe400078e0008 */
[----:B------:R-:W-:Y:S02]  /*19760*/  IMAD.MOV.U32 R12, RZ, RZ, 0x2 ;  /* 0x00000002ff0c7424 */ /* 0x000fe400078e00ff */
[----:B------:R-:W-:-:S07]  /*19770*/  IMAD.MOV.U32 R2, RZ, RZ, R14 ;  /* 0x000000ffff027224 */ /* 0x000fce00078e000e */
[----:B------:R-:W-:Y:S05]  /*19780*/  WARPSYNC.COLLECTIVE R15, `(.L_x_5946) ;  /* 0x000000000f087348 */ /* 0x000fea0003c00000 */
[----:B------:R0:W1:Y:S02]  /*19790*/  SHFL.IDX P6, R14, R13, R12, R11 ;  /* 0x0000000c0d0e7389 */ /* 0x00006400000c000b */
[----:B01----:R-:W-:Y:S01]  /*197a0*/  ENDCOLLECTIVE ;  /* 0x000000000000791b */ /* 0x003fe20003800000 */
.L_x_5946:
        /* <DEDUP_REMOVED lines=11> */
.L_x_5947:
[----:B------:R-:W-:Y:S02]  /*19860*/  IMAD.MOV.U32 R13, RZ, RZ, R8 ;  /* 0x000000ffff0d7224 */ /* 0x000fe400078e0008 */
[----:B------:R-:W-:Y:S01]  /*19870*/  IMAD.MOV.U32 R12, RZ, RZ, 0x3 ;  /* 0x00000003ff0c7424 */ /* 0x000fe200078e00ff */
[----:B------:R-:W-:-:S07]  /*19880*/  MOV R2, R14 ;  /* 0x0000000e00027202 */ /* 0x000fce0000000f00 */
[----:B------:R-:W-:Y:S05]  /*19890*/  WARPSYNC.COLLECTIVE R15, `(.L_x_5948) ;  /* 0x000000000f087348 */ /* 0x000fea0003c00000 */
[----:B------:R0:W1:Y:S02]  /*198a0*/  SHFL.IDX P6, R14, R13, R12, R11 ;  /* 0x0000000c0d0e7389 */ /* 0x00006400000c000b */
[----:B01----:R-:W-:Y:S01]  /*198b0*/  ENDCOLLECTIVE ;  /* 0x000000000000791b */ /* 0x003fe20003800000 */
.L_x_5948:
        /* <DEDUP_REMOVED lines=11> */
.L_x_5949:
[----:B------:R-:W-:Y:S02]  /*19970*/  IMAD.MOV.U32 R13, RZ, RZ, R8 ;  /* 0x000000ffff0d7224 */ /* 0x000fe400078e0008 */
[----:B------:R-:W-:Y:S02]  /*19980*/  IMAD.MOV.U32 R12, RZ, RZ, 0x4 ;  /* 0x00000004ff0c7424 */ /* 0x000fe400078e00ff */
[----:B------:R-:W-:-:S07]  /*19990*/  IMAD.MOV.U32 R2, RZ, RZ, R14 ;  /* 0x000000ffff027224 */ /* 0x000fce00078e000e */
[----:B------:R-:W-:Y:S05]  /*199a0*/  WARPSYNC.COLLECTIVE R15, `(.L_x_5950) ;  /* 0x000000000f087348 */ /* 0x000fea0003c00000 */
[----:B------:R0:W1:Y:S02]  /*199b0*/  SHFL.IDX P6, R14, R13, R12, R11 ;  /* 0x0000000c0d0e7389 */ /* 0x00006400000c000b */
[----:B01----:R-:W-:Y:S01]  /*199c0*/  ENDCOLLECTIVE ;  /* 0x000000000000791b */ /* 0x003fe20003800000 */
.L_x_5950:
        /* <DEDUP_REMOVED lines=11> */
.L_x_5951:
[----:B------:R-:W-:Y:S02]  /*19a80*/  IMAD.MOV.U32 R13, RZ, RZ, R8 ;  /* 0x000000ffff0d7224 */ /* 0x000fe400078e0008 */
[----:B------:R-:W-:Y:S02]  /*19a90*/  IMAD.MOV.U32 R12, RZ, RZ, 0x5 ;  /* 0x00000005ff0c7424 */ /* 0x000fe400078e00ff */
[----:B------:R-:W-:-:S07]  /*19aa0*/  IMAD.MOV.U32 R2, RZ, RZ, R14 ;  /* 0x000000ffff027224 */ /* 0x000fce00078e000e */
[----:B------:R-:W-:Y:S05]  /*19ab0*/  WARPSYNC.COLLECTIVE R15, `(.L_x_5952) ;  /* 0x000000000f087348 */ /* 0x000fea0003c00000 */
[----:B------:R0:W1:Y:S02]  /*19ac0*/  SHFL.IDX P6, R14, R13, R12, R11 ;  /* 0x0000000c0d0e7389 */ /* 0x00006400000c000b */
[----:B01----:R-:W-:Y:S01]  /*19ad0*/  ENDCOLLECTIVE ;  /* 0x000000000000791b */ /* 0x003fe20003800000 */
.L_x_5952:
        /* <DEDUP_REMOVED lines=11> */
.L_x_5953:
[----:B------:R-:W-:Y:S05]  /*19b90*/  BRA `(.L_x_5954) ;  /* 0xffffffb000447947 */ /* 0x000fea000383ffff */
.L_x_5835:
[----:B----4-:R4:W0:Y:S02]  /*19ba0*/  SYNCS.PHASECHK.TRANS64.TRYWAIT P0, [R10+URZ+0x32460], R20 ;  /* 0x032460140a0075a7 */ /* 0x010824000800017f */
[----:B0-----:R-:W-:Y:S05]  /*19bb0*/  @!P0 NANOSLEEP.SYNCS 0x989680 ;  /* 0x009896800000895d */ /* 0x001fea0003900000 */
[----:B------:R-:W0:Y:S02]  /*19bc0*/  @!P0 SYNCS.PHASECHK.TRANS64 P0, [R10+URZ+0x32460], R20 ;  /* 0x032460140a0085a7 */ /* 0x000e24000800007f */
[----:B0-----:R-:W-:Y:S05]  /*19bd0*/  @!P0 BRA `(.L_x_5835) ;  /* 0xfffffffc00f08947 */ /* 0x001fea000383ffff */
[----:B------:R-:W-:Y:S05]  /*19be0*/  BRA `(.L_x_5955) ;  /* 0xffffffb000907947 */ /* 0x000fea000383ffff */
.L_x_5836:
[----:B------:R-:W-:Y:S01]  /*19bf0*/  BSSY B1, `(.L_x_5956) ;  /* 0x0000008000017945 */ /* 0x000fe20003800000 */
[----:B------:R-:W-:Y:S01]  /*19c00*/  MOV R13, R25 ;  /* 0x00000019000d7202 */ /* 0x000fe20000000f00 */
[----:B------:R-:W-:Y:S02]  /*19c10*/  IMAD.MOV.U32 R12, RZ, RZ, RZ ;  /* 0x000000ffff0c7224 */ /* 0x000fe400078e00ff */
[----:B------:R-:W-:Y:S02]  /*19c20*/  IMAD.MOV.U32 R11, RZ, RZ, 0x181f ;  /* 0x0000181fff0b7424 */ /* 0x000fe400078e00ff */
[----:B------:R-:W-:-:S07]  /*19c30*/  IMAD.MOV.U32 R15, RZ, RZ, -0x1 ;  /* 0xffffffffff0f7424 */ /* 0x000fce00078e00ff */
[----:B---3--:R-:W-:Y:S05]  /*19c40*/  WARPSYNC.COLLECTIVE R15, `(.L_x_5957) ;  /* 0x000000000f087348 */ /* 0x008fea0003c00000 */
[----:B------:R0:W1:Y:S02]  /*19c50*/  SHFL.IDX P6, R14, R13, R12, R11 ;  /* 0x0000000c0d0e7389 */ /* 0x00006400000c000b */
[----:B01-3--:R-:W-:Y:S01]  /*19c60*/  ENDCOLLECTIVE ;  /* 0x000000000000791b */ /* 0x00bfe20003800000 */
.L_x_5957:
[----:B------:R-:W-:Y:S05]  /*19c70*/  BSYNC B1 ;  /* 0x0000000000017941 */ /* 0x000fea0003800000 */
.L_x_5956:
        /* <DEDUP_REMOVED lines=9> */
.L_x_5958:
[----:B------:R-:W-:Y:S02]  /*19d10*/  IMAD.MOV.U32 R13, RZ, RZ, R25 ;  /* 0x000000ffff0d7224 */ /* 0x000fe400078e0019 */
[----:B------:R-:W-:Y:S01]  /*19d20*/  IMAD.MOV.U32 R12, RZ, RZ, 0x1 ;  /* 0x00000001ff0c7424 */ /* 0x000fe200078e00ff */
[----:B------:R-:W-:-:S13]  /*19d30*/  IADD3 R2, P0, R14, R0, RZ ;  /* 0x000000000e027210 */ /* 0x000fda0007f1e0ff */
[----:B------:R-:W-:Y:S05]  /*19d40*/  WARPSYNC.COLLECTIVE R15, `(.L_x_5959) ;  /* 0x000000000f087348 */ /* 0x000fea0003c00000 */
[----:B------:R0:W1:Y:S02]  /*19d50*/  SHFL.IDX P6, R14, R13, R12, R11 ;  /* 0x0000000c0d0e7389 */ /* 0x00006400000c000b */
[----:B01----:R-:W-:Y:S01]  /*19d60*/  ENDCOLLECTIVE ;  /* 0x000000000000791b */ /* 0x003fe20003800000 */
.L_x_5959:
        /* <DEDUP_REMOVED lines=13> */
.L_x_5960:
[----:B------:R-:W-:Y:S02]  /*19e40*/  IMAD.MOV.U32 R13, RZ, RZ, R25 ;  /* 0x000000ffff0d7224 */ /* 0x000fe400078e0019 */
[----:B------:R-:W-:Y:S01]  /*19e50*/  IMAD.MOV.U32 R12, RZ, RZ, 0x2 ;  /* 0x00000002ff0c7424 */ /* 0x000fe200078e00ff */
[----:B------:R-:W-:-:S13]  /*19e60*/  IADD3 R2, P0, R14, R0, RZ ;  /* 0x000000000e027210 */ /* 0x000fda0007f1e0ff */
[----:B------:R-:W-:Y:S05]  /*19e70*/  WARPSYNC.COLLECTIVE R15, `(.L_x_5961) ;  /* 0x000000000f087348 */ /* 0x000fea0003c00000 */
[----:B------:R0:W1:Y:S02]  /*19e80*/  SHFL.IDX P6, R14, R13, R12, R11 ;  /* 0x0000000c0d0e7389 */ /* 0x00006400000c000b */
[----:B01----:R-:W-:Y:S01]  /*19e90*/  ENDCOLLECTIVE ;  /* 0x000000000000791b */ /* 0x003fe20003800000 */
.L_x_5961:
        /* <DEDUP_REMOVED lines=13> */
.L_x_5962:
[----:B------:R-:W-:Y:S02]  /*19f70*/  IMAD.MOV.U32 R13, RZ, RZ, R25 ;  /* 0x000000ffff0d7224 */ /* 0x000fe400078e0019 */
[----:B------:R-:W-:Y:S02]  /*19f80*/  IMAD.MOV.U32 R12, RZ, RZ, 0x3 ;  /* 0x00000003ff0c7424 */ /* 0x000fe400078e00ff */
[----:B------:R-:W-:-:S07]  /*19f90*/  IMAD.MOV.U32 R8, RZ, RZ, R14 ;  /* 0x000000ffff087224 */ /* 0x000fce00078e000e */
[----:B------:R-:W-:Y:S05]  /*19fa0*/  WARPSYNC.COLLECTIVE R15, `(.L_x_5963) ;  /* 0x000000000f087348 */ /* 0x000fea0003c00000 */
[----:B------:R0:W1:Y:S02]  /*19fb0*/  SHFL.IDX P6, R14, R13, R12, R11 ;  /* 0x0000000c0d0e7389 */ /* 0x00006400000c000b */
[----:B01----:R-:W-:Y:S01]  /*19fc0*/  ENDCOLLECTIVE ;  /* 0x000000000000791b */ /* 0x003fe20003800000 */
.L_x_5963:
        /* <DEDUP_REMOVED lines=14> */
.L_x_5964:
[----:B------:R-:W-:Y:S02]  /*1a0b0*/  IMAD.MOV.U32 R13, RZ, RZ, R25 ;  /* 0x000000ffff0d7224 */ /* 0x000fe400078e0019 */
[----:B------:R-:W-:Y:S01]  /*1a0c0*/  IMAD.MOV.U32 R12, RZ, RZ, 0x4 ;  /* 0x00000004ff0c7424 */ /* 0x000fe200078e00ff */
[----:B------:R-:W-:-:S13]  /*1a0d0*/  IADD3 R2, P0, R14, R0, RZ ;  /* 0x000000000e027210 */ /* 0x000fda0007f1e0ff */
[----:B------:R-:W-:Y:S05]  /*1a0e0*/  WARPSYNC.COLLECTIVE R15, `(.L_x_5965) ;  /* 0x000000000f087348 */ /* 0x000fea0003c00000 */
[----:B------:R0:W1:Y:S02]  /*1a0f0*/  SHFL.IDX P6, R14, R13, R12, R11 ;  /* 0x0000000c0d0e7389 */ /* 0x00006400000c000b */
[----:B01----:R-:W-:Y:S01]  /*1a100*/  ENDCOLLECTIVE ;  /* 0x000000000000791b */ /* 0x003fe20003800000 */
.L_x_5965:
        /* <DEDUP_REMOVED lines=13> */
.L_x_5966:
[----:B------:R-:W-:Y:S02]  /*1a1e0*/  IMAD.MOV.U32 R13, RZ, RZ, R25 ;  /* 0x000000ffff0d7224 */ /* 0x000fe400078e0019 */
[----:B------:R-:W-:Y:S01]  /*1a1f0*/  IMAD.MOV.U32 R12, RZ, RZ, 0x5 ;  /* 0x00000005ff0c7424 */ /* 0x000fe200078e00ff */
[----:B------:R-:W-:-:S13]  /*1a200*/  IADD3 R2, P0, R14, R0, RZ ;  /* 0x000000000e027210 */ /* 0x000fda0007f1e0ff */
[----:B------:R-:W-:Y:S05]  /*1a210*/  WARPSYNC.COLLECTIVE R15, `(.L_x_5967) ;  /* 0x000000000f087348 */ /* 0x000fea0003c00000 */
[----:B------:R0:W1:Y:S02]  /*1a220*/  SHFL.IDX P6, R14, R13, R12, R11 ;  /* 0x0000000c0d0e7389 */ /* 0x00006400000c000b */
[----:B01----:R-:W-:Y:S01]  /*1a230*/  ENDCOLLECTIVE ;  /* 0x000000000000791b */ /* 0x003fe20003800000 */
.L_x_5967:
        /* <DEDUP_REMOVED lines=13> */
.L_x_5968:
[----:B------:R-:W-:Y:S05]  /*1a310*/  BRA `(.L_x_5969) ;  /* 0xffffffac00d07947 */ /* 0x000fea000383ffff */
.L_x_5844:
[----:B------:R-:W-:Y:S01]  /*1a320*/  BSSY B0, `(.L_x_5970) ;  /* 0x0000008000007945 */ /* 0x000fe20003800000 */
[----:B------:R-:W-:Y:S01]  /*1a330*/  MOV R13, R16 ;  /* 0x00000010000d7202 */ /* 0x000fe20000000f00 */
[----:B------:R-:W-:Y:S02]  /*1a340*/  IMAD.MOV.U32 R12, RZ, RZ, RZ ;  /* 0x000000ffff0c7224 */ /* 0x000fe400078e00ff */
[----:B------:R-:W-:Y:S02]  /*1a350*/  IMAD.MOV.U32 R11, RZ, RZ, 0x1f ;  /* 0x0000001fff0b7424 */ /* 0x000fe400078e00ff */
[----:B------:R-:W-:-:S07]  /*1a360*/  IMAD.MOV.U32 R15, RZ, RZ, -0x1 ;  /* 0xffffffffff0f7424 */ /* 0x000fce00078e00ff */
[----:B-123--:R-:W-:Y:S05]  /*1a370*/  WARPSYNC.COLLECTIVE R15, `(.L_x_5971) ;  /* 0x000000000f087348 */ /* 0x00efea0003c00000 */
[----:B------:R0:W4:Y:S02]  /*1a380*/  SHFL.IDX P6, R14, R13, R12, R11 ;  /* 0x0000000c0d0e7389 */ /* 0x00012400000c000b */
[----:B01234-:R-:W-:Y:S01]  /*1a390*/  ENDCOLLECTIVE ;  /* 0x000000000000791b */ /* 0x01ffe20003800000 */
.L_x_5971:
[----:B------:R-:W-:Y:S05]  /*1a3a0*/  BSYNC B0 ;  /* 0x0000000000007941 */ /* 0x000fea0003800000 */
.L_x_5970:
        /* <DEDUP_REMOVED lines=9> */
.L_x_5972:
        /* <DEDUP_REMOVED lines=24> */
.L_x_5973:
[----:B------:R-:W-:Y:S02]  /*1a5c0*/  MOV R12, 0x2 ;  /* 0x00000002000c7802 */ /* 0x000fe40000000f00 */
[----:B------:R-:W-:-:S05]  /*1a5d0*/  SEL R14, R14, RZ, P1 ;  /* 0x000000ff0e0e7207 */ /* 0x000fca0000800000 */
[----:B------:R-:W-:-:S04]  /*1a5e0*/  IMAD.IADD R5, R13, 0x1, R14 ;  /* 0x000000010d057824 */ /* 0x000fc800078e020e */
[----:B------:R-:W-:-:S07]  /*1a5f0*/  IMAD.MOV.U32 R13, RZ, RZ, R5 ;  /* 0x000000ffff0d7224 */ /* 0x000fce00078e0005 */
[----:B------:R-:W-:Y:S05]  /*1a600*/  WARPSYNC.COLLECTIVE R15, `(.L_x_5974) ;  /* 0x000000000f087348 */ /* 0x000fea0003c00000 */
[----:B------:R0:W1:Y:S02]  /*1a610*/  SHFL.UP P6, R14, R13, R12, R11 ;  /* 0x0400000c0d0e7389 */ /* 0x00006400000c000b */
[----:B01----:R-:W-:Y:S01]  /*1a620*/  ENDCOLLECTIVE ;  /* 0x000000000000791b */ /* 0x003fe20003800000 */
.L_x_5974:
[----:B------:R-:W-:Y:S01]  /*1a630*/  IMAD.MOV.U32 R12, RZ, RZ, 0x4 ;  /* 0x00000004ff0c7424 */ /* 0x000fe200078e00ff */
[----:B------:R-:W-:-:S05]  /*1a640*/  SEL R2, R14, RZ, P2 ;  /* 0x000000ff0e027207 */ /* 0x000fca0001000000 */
[----:B------:R-:W-:-:S04]  /*1a650*/  IMAD.IADD R2, R5, 0x1, R2 ;  /* 0x0000000105027824 */ /* 0x000fc800078e0202 */
[----:B------:R-:W-:-:S07]  /*1a660*/  IMAD.MOV.U32 R13, RZ, RZ, R2 ;  /* 0x000000ffff0d7224 */ /* 0x000fce00078e0002 */
[----:B------:R-:W-:Y:S05]  /*1a670*/  WARPSYNC.COLLECTIVE R15, `(.L_x_5975) ;  /* 0x000000000f087348 */ /* 0x000fea0003c00000 */
[----:B------:R0:W1:Y:S02]  /*1a680*/  SHFL.UP P6, R14, R13, R12, R11 ;  /* 0x0400000c0d0e7389 */ /* 0x00006400000c000b */
[----:B01----:R-:W-:Y:S01]  /*1a690*/  ENDCOLLECTIVE ;  /* 0x000000000000791b */ /* 0x003fe20003800000 */
.L_x_5975:
[----:B------:R-:W-:Y:S01]  /*1a6a0*/  IMAD.MOV.U32 R12, RZ, RZ, 0x8 ;  /* 0x00000008ff0c7424 */ /* 0x000fe200078e00ff */
[----:B------:R-:W-:-:S05]  /*1a6b0*/  SEL R3, R14, RZ, P3 ;  /* 0x000000ff0e037207 */ /* 0x000fca0001800000 */
[----:B------:R-:W-:-:S04]  /*1a6c0*/  IMAD.IADD R3, R2, 0x1, R3 ;  /* 0x0000000102037824 */ /* 0x000fc800078e0203 */
[----:B------:R-:W-:-:S07]  /*1a6d0*/  IMAD.MOV.U32 R13, RZ, RZ, R3 ;  /* 0x000000ffff0d7224 */ /* 0x000fce00078e0003 */
[----:B------:R-:W-:Y:S05]  /*1a6e0*/  WARPSYNC.COLLECTIVE R15, `(.L_x_5976) ;  /* 0x000000000f087348 */ /* 0x000fea0003c00000 */
[----:B------:R0:W1:Y:S02]  /*1a6f0*/  SHFL.UP P6, R14, R13, R12, R11 ;  /* 0x0400000c0d0e7389 */ /* 0x00006400000c000b */
[----:B01----:R-:W-:Y:S01]  /*1a700*/  ENDCOLLECTIVE ;  /* 0x000000000000791b */ /* 0x003fe20003800000 */
.L_x_5976:
[----:B------:R-:W-:Y:S01]  /*1a710*/  IMAD.MOV.U32 R12, RZ, RZ, 0x10 ;  /* 0x00000010ff0c7424 */ /* 0x000fe200078e00ff */
[----:B------:R-:W-:-:S05]  /*1a720*/  SEL R14, R14, RZ, P4 ;  /* 0x000000ff0e0e7207 */ /* 0x000fca0002000000 */
[----:B------:R-:W-:-:S04]  /*1a730*/  IMAD.IADD R5, R3, 0x1, R14 ;  /* 0x0000000103057824 */ /* 0x000fc800078e020e */
[----:B------:R-:W-:-:S07]  /*1a740*/  IMAD.MOV.U32 R13, RZ, RZ, R5 ;  /* 0x000000ffff0d7224 */ /* 0x000fce00078e0005 */
[----:B------:R-:W-:Y:S05]  /*1a750*/  WARPSYNC.COLLECTIVE R15, `(.L_x_5977) ;  /* 0x000000000f087348 */ /* 0x000fea0003c00000 */
[----:B------:R0:W1:Y:S02]  /*1a760*/  SHFL.UP P6, R14, R13, R12, R11 ;  /* 0x0400000c0d0e7389 */ /* 0x00006400000c000b */
[----:B01----:R-:W-:Y:S01]  /*1a770*/  ENDCOLLECTIVE ;  /* 0x000000000000791b */ /* 0x003fe20003800000 */
.L_x_5977:
        /* <DEDUP_REMOVED lines=8> */
.L_x_5978:
[----:B------:R-:W-:Y:S05]  /*1a800*/  BRA `(.L_x_5979) ;  /* 0xffffffb0002c7947 */ /* 0x000fea000383ffff */
.L_x_5847:
[----:B------:R-:W-:Y:S01]  /*1a810*/  BSSY B0, `(.L_x_5980) ;  /* 0x0000007000007945 */ /* 0x000fe20003800000 */
[----:B------:R-:W-:Y:S02]  /*1a820*/  IMAD.MOV.U32 R12, RZ, RZ, 0x1 ;  /* 0x00000001ff0c7424 */ /* 0x000fe400078e00ff */
[----:B------:R-:W-:Y:S02]  /*1a830*/  IMAD.MOV.U32 R11, RZ, RZ, RZ ;  /* 0x000000ffff0b7224 */ /* 0x000fe400078e00ff */
[----:B------:R-:W-:-:S07]  /*1a840*/  IMAD.MOV.U32 R15, RZ, RZ, -0x1 ;  /* 0xffffffffff0f7424 */ /* 0x000fce00078e00ff */
[----:B-123--:R-:W-:Y:S05]  /*1a850*/  WARPSYNC.COLLECTIVE R15, `(.L_x_5981) ;  /* 0x000000000f087348 */ /* 0x00efea0003c00000 */
[----:B------:R0:W4:Y:S02]  /*1a860*/  SHFL.UP P6, R14, R13, R12, R11 ;  /* 0x0400000c0d0e7389 */ /* 0x00012400000c000b */
[----:B01234-:R-:W-:Y:S01]  /*1a870*/  ENDCOLLECTIVE ;  /* 0x000000000000791b */ /* 0x01ffe20003800000 */
.L_x_5981:
[----:B------:R-:W-:Y:S05]  /*1a880*/  BSYNC B0 ;  /* 0x0000000000007941 */ /* 0x000fea0003800000 */
.L_x_5980:
        /* <DEDUP_REMOVED lines=8> */
.L_x_5982:
[----:B------:R-:W-:Y:S01]  /*1a910*/  IMAD.MOV.U32 R12, RZ, RZ, 0x4 ;  /* 0x00000004ff0c7424 */ /* 0x000fe200078e00ff */
[----:B------:R-:W-:-:S05]  /*1a920*/  SEL R2, R14, RZ, P2 ;  /* 0x000000ff0e027207 */ /* 0x000fca0001000000 */
[----:B------:R-:W-:-:S04]  /*1a930*/  IMAD.IADD R2, R13, 0x1, R2 ;  /* 0x000000010d027824 */ /* 0x000fc800078e0202 */
[----:B------:R-:W-:-:S07]  /*1a940*/  IMAD.MOV.U32 R13, RZ, RZ, R2 ;  /* 0x000000ffff0d7224 */ /* 0x000fce00078e0002 */
[----:B------:R-:W-:Y:S05]  /*1a950*/  WARPSYNC.COLLECTIVE R15, `(.L_x_5983) ;  /* 0x000000000f087348 */ /* 0x000fea0003c00000 */
[----:B------:R0:W1:Y:S02]  /*1a960*/  SHFL.UP P6, R14, R13, R12, R11 ;  /* 0x0400000c0d0e7389 */ /* 0x00006400000c000b */
[----:B01----:R-:W-:Y:S01]  /*1a970*/  ENDCOLLECTIVE ;  /* 0x000000000000791b */ /* 0x003fe20003800000 */
.L_x_5983:
[----:B------:R-:W-:Y:S01]  /*1a980*/  IMAD.MOV.U32 R12, RZ, RZ, 0x8 ;  /* 0x00000008ff0c7424 */ /* 0x000fe200078e00ff */
[----:B------:R-:W-:-:S05]  /*1a990*/  SEL R3, R14, RZ, P3 ;  /* 0x000000ff0e037207 */ /* 0x000fca0001800000 */
[----:B------:R-:W-:-:S04]  /*1a9a0*/  IMAD.IADD R3, R2, 0x1, R3 ;  /* 0x0000000102037824 */ /* 0x000fc800078e0203 */
[----:B------:R-:W-:-:S07]  /*1a9b0*/  IMAD.MOV.U32 R13, RZ, RZ, R3 ;  /* 0x000000ffff0d7224 */ /* 0x000fce00078e0003 */
[----:B------:R-:W-:Y:S05]  /*1a9c0*/  WARPSYNC.COLLECTIVE R15, `(.L_x_5984) ;  /* 0x000000000f087348 */ /* 0x000fea0003c00000 */
[----:B------:R0:W1:Y:S02]  /*1a9d0*/  SHFL.UP P6, R14, R13, R12, R11 ;  /* 0x0400000c0d0e7389 */ /* 0x00006400000c000b */
[----:B01----:R-:W-:Y:S01]  /*1a9e0*/  ENDCOLLECTIVE ;  /* 0x000000000000791b */ /* 0x003fe20003800000 */
.L_x_5984:
[----:B------:R-:W-:Y:S01]  /*1a9f0*/  IMAD.MOV.U32 R12, RZ, RZ, 0x10 ;  /* 0x00000010ff0c7424 */ /* 0x000fe200078e00ff */
[----:B------:R-:W-:-:S05]  /*1aa00*/  SEL R14, R14, RZ, P4 ;  /* 0x000000ff0e0e7207 */ /* 0x000fca0002000000 */
[----:B------:R-:W-:-:S04]  /*1aa10*/  IMAD.IADD R5, R3, 0x1, R14 ;  /* 0x0000000103057824 */ /* 0x000fc800078e020e */
[----:B------:R-:W-:-:S07]  /*1aa20*/  IMAD.MOV.U32 R13, RZ, RZ, R5 ;  /* 0x000000ffff0d7224 */ /* 0x000fce00078e0005 */
[----:B------:R-:W-:Y:S05]  /*1aa30*/  WARPSYNC.COLLECTIVE R15, `(.L_x_5985) ;  /* 0x000000000f087348 */ /* 0x000fea0003c00000 */
[----:B------:R0:W1:Y:S02]  /*1aa40*/  SHFL.UP P6, R14, R13, R12, R11 ;  /* 0x0400000c0d0e7389 */ /* 0x00006400000c000b */
[----:B01----:R-:W-:Y:S01]  /*1aa50*/  ENDCOLLECTIVE ;  /* 0x000000000000791b */ /* 0x003fe20003800000 */
.L_x_5985:
        /* <DEDUP_REMOVED lines=8> */
.L_x_5986:
[----:B------:R-:W-:Y:S05]  /*1aae0*/  BRA `(.L_x_5987) ;  /* 0xffffffb000187947 */ /* 0x000fea000383ffff */
.L_x_5849:
[----:B------:R-:W-:Y:S01]  /*1aaf0*/  BSSY B0, `(.L_x_5988) ;  /* 0x0000006000007945 */ /* 0x000fe20003800000 */
[----:B------:R-:W-:Y:S01]  /*1ab00*/  PLOP3.LUT P6, PT, P6, PT, PT, 0x8, 0x0 ;  /* 0x000000000000781c */ /* 0x000fe200037ce170 */
[----:B------:R-:W-:-:S12]  /*1ab10*/  IMAD.MOV.U32 R15, RZ, RZ, -0x1 ;  /* 0xffffffffff0f7424 */ /* 0x000fd800078e00ff */
[----:B0123--:R-:W-:Y:S05]  /*1ab20*/  WARPSYNC.COLLECTIVE R15, `(.L_x_5989) ;  /* 0x000000000f087348 */ /* 0x00ffea0003c00000 */
[----:B------:R-:W-:Y:S01]  /*1ab30*/  VOTE.ANY R14, PT, P6 ;  /* 0x00000000000e7806 */ /* 0x000fe200030e0100 */
[----:B0123--:R-:W-:Y:S06]  /*1ab40*/  ENDCOLLECTIVE ;  /* 0x000000000000791b */ /* 0x00ffec0003800000 */
.L_x_5989:
[----:B------:R-:W-:Y:S05]  /*1ab50*/  BSYNC B0 ;  /* 0x0000000000007941 */ /* 0x000fea0003800000 */
.L_x_5988:
        /* <DEDUP_REMOVED lines=8> */
.L_x_5990:
[----:B------:R-:W-:Y:S02]  /*1abe0*/  IMAD.IADD R19, R12, 0x1, R19 ;  /* 0x000000010c137824 */ /* 0x000fe400078e0213 */
[----:B------:R-:W-:Y:S02]  /*1abf0*/  IMAD.MOV.U32 R13, RZ, RZ, R4 ;  /* 0x000000ffff0d7224 */ /* 0x000fe400078e0004 */
[----:B------:R-:W-:-:S07]  /*1ac00*/  IMAD.MOV.U32 R17, RZ, RZ, R14 ;  /* 0x000000ffff117224 */ /* 0x000fce00078e000e */
[----:B------:R-:W-:Y:S05]  /*1ac10*/  WARPSYNC.COLLECTIVE R15, `(.L_x_5991) ;  /* 0x000000000f087348 */ /* 0x000fea0003c00000 */
[----:B------:R0:W1:Y:S02]  /*1ac20*/  SHFL.IDX P6, R14, R13, R12, R11 ;  /* 0x0000000c0d0e7389 */ /* 0x00006400000c000b */
[----:B01----:R-:W-:Y:S01]  /*1ac30*/  ENDCOLLECTIVE ;  /* 0x000000000000791b */ /* 0x003fe20003800000 */
.L_x_5991:
[----:B------:R-:W-:Y:S01]  /*1ac40*/  IMAD.MOV.U32 R4, RZ, RZ, R14 ;  /* 0x000000ffff047224 */ /* 0x000fe200078e000e */
[----:B------:R-:W-:Y:S06]  /*1ac50*/  BRA `(.L_x_5992) ;  /* 0xffffffac00fc7947 */ /* 0x000fec000383ffff */
.L_x_5851:
[----:B------:R-:W-:Y:S01]  /*1ac60*/  BSSY B0, `(.L_x_5993) ;  /* 0x0000007000007945 */ /* 0x000fe20003800000 */
[----:B------:R-:W-:Y:S02]  /*1ac70*/  IMAD.MOV.U32 R13, RZ, RZ, R2 ;  /* 0x000000ffff0d7224 */ /* 0x000fe400078e0002 */
[----:B------:R-:W-:Y:S02]  /*1ac80*/  IMAD.MOV.U32 R11, RZ, RZ, 0x1f ;  /* 0x0000001fff0b7424 */ /* 0x000fe400078e00ff */
[----:B------:R-:W-:-:S07]  /*1ac90*/  IMAD.MOV.U32 R15, RZ, RZ, -0x1 ;  /* 0xffffffffff0f7424 */ /* 0x000fce00078e00ff */
[----:B0123--:R-:W-:Y:S05]  /*1aca0*/  WARPSYNC.COLLECTIVE R15, `(.L_x_5994) ;  /* 0x000000000f087348 */ /* 0x00ffea0003c00000 */
[----:B------:R4:W0:Y:S02]  /*1acb0*/  SHFL.IDX P6, R14, R13, R12, R11 ;  /* 0x0000000c0d0e7389 */ /* 0x00082400000c000b */
[----:B01234-:R-:W-:Y:S01]  /*1acc0*/  ENDCOLLECTIVE ;  /* 0x000000000000791b */ /* 0x01ffe20003800000 */
.L_x_5994:
[----:B------:R-:W-:Y:S05]  /*1acd0*/  BSYNC B0 ;  /* 0x0000000000007941 */ /* 0x000fea0003800000 */
.L_x_5993:
[----:B------:R-:W-:Y:S01]  /*1ace0*/  IMAD.MOV.U32 R6, RZ, RZ, R14 ;  /* 0x000000ffff067224 */ /* 0x000fe200078e000e */
[----:B------:R-:W-:Y:S06]  /*1acf0*/  BRA `(.L_x_5850) ;  /* 0xffffffac00ec7947 */ /* 0x000fec000383ffff */
.L_x_5857:
[----:B-1----:R1:W4:Y:S02]  /*1ad00*/  SYNCS.PHASECHK.TRANS64.TRYWAIT P0, [R5+URZ+0x32420], R0 ;  /* 0x03242000050075a7 */ /* 0x002324000800017f */
[----:B----4-:R-:W-:Y:S05]  /*1ad10*/  @!P0 NANOSLEEP.SYNCS 0x989680 ;  /* 0x009896800000895d */ /* 0x010fea0003900000 */
[----:B------:R-:W4:Y:S02]  /*1ad20*/  @!P0 SYNCS.PHASECHK.TRANS64 P0, [R5+URZ+0x32420], R0 ;  /* 0x03242000050085a7 */ /* 0x000f24000800007f */
[----:B----4-:R-:W-:Y:S05]  /*1ad30*/  @!P0 BRA `(.L_x_5857) ;  /* 0xfffffffc00f08947 */ /* 0x010fea000383ffff */
[----:B------:R-:W-:Y:S05]  /*1ad40*/  BRA `(.L_x_5995) ;  /* 0xffffffb800447947 */ /* 0x000fea000383ffff */
.L_x_5858:
        /* <DEDUP_REMOVED lines=11> */
.L_x_5997:
[----:B------:R-:W-:Y:S05]  /*1ae00*/  BSYNC B0 ;  /* 0x0000000000007941 */ /* 0x000fea0003800000 */
.L_x_5996:
[----:B------:R-:W-:Y:S05]  /*1ae10*/  BRA `(.L_x_5998) ;  /* 0xffffffb8002c7947 */ /* 0x000fea000383ffff */
.L_x_5861:
[----:B------:R-:W-:Y:S01]  /*1ae20*/  BSSY B1, `(.L_x_5999) ;  /* 0x0000006000017945 */ /* 0x000fe20003800000 */
[----:B------:R-:W-:-:S07]  /*1ae30*/  IMAD.MOV.U32 R15, RZ, RZ, -0x1 ;  /* 0xffffffffff0f7424 */ /* 0x000fce00078e00ff */
[----:B0123--:R-:W-:Y:S05]  /*1ae40*/  WARPSYNC.COLLECTIVE R15, `(.L_x_6000) ;  /* 0x000000000f0c7348 */ /* 0x00ffea0003c00000 */
[----:B------:R-:W-:Y:S02]  /*1ae50*/  ELECT P6, UR62, PT ;  /* 0x00000000003e782f */ /* 0x000fe400038c0000 */
[----:B------:R-:W-:Y:S01]  /*1ae60*/  MOV R14, UR62 ;  /* 0x0000003e000e7c02 */ /* 0x000fe20008000f00 */
[----:B0123--:R-:W-:Y:S10]  /*1ae70*/  ENDCOLLECTIVE ;  /* 0x000000000000791b */ /* 0x00fff40003800000 */
.L_x_6000:
[----:B------:R-:W-:Y:S05]  /*1ae80*/  BSYNC B1 ;  /* 0x0000000000017941 */ /* 0x000fea0003800000 */
.L_x_5999:
[----:B------:R-:W-:Y:S05]  /*1ae90*/  BRA `(.L_x_6001) ;  /* 0xffffffb800247947 */ /* 0x000fea000383ffff */
.L_x_5863:
[----:B-1----:R1:W4:Y:S02]  /*1aea0*/  SYNCS.PHASECHK.TRANS64.TRYWAIT P1, [R3+URZ+0x32440], R2 ;  /* 0x03244002030075a7 */ /* 0x002324000802017f */
[----:B----4-:R-:W-:Y:S05]  /*1aeb0*/  @!P1 NANOSLEEP.SYNCS 0x989680 ;  /* 0x009896800000995d */ /* 0x010fea0003900000 */
[----:B------:R-:W4:Y:S02]  /*1aec0*/  @!P1 SYNCS.PHASECHK.TRANS64 P1, [R3+URZ+0x32440], R2 ;  /* 0x03244002030095a7 */ /* 0x000f24000802007f */
[----:B----4-:R-:W-:Y:S05]  /*1aed0*/  @!P1 BRA `(.L_x_5863) ;  /* 0xfffffffc00f09947 */ /* 0x010fea000383ffff */
[----:B------:R-:W-:Y:S05]  /*1aee0*/  BRA `(.L_x_6002) ;  /* 0xffffffb8004c7947 */ /* 0x000fea000383ffff */
.L_x_5865:
[----:B----4-:R4:W0:Y:S02]  /*1aef0*/  SYNCS.PHASECHK.TRANS64.TRYWAIT P1, [R5+URZ+0x32440], R0 ;  /* 0x03244000050075a7 */ /* 0x010824000802017f */
[----:B0-----:R-:W-:Y:S05]  /*1af00*/  @!P1 NANOSLEEP.SYNCS 0x989680 ;  /* 0x009896800000995d */ /* 0x001fea0003900000 */
[----:B------:R-:W0:Y:S02]  /*1af10*/  @!P1 SYNCS.PHASECHK.TRANS64 P1, [R5+URZ+0x32440], R0 ;  /* 0x03244000050095a7 */ /* 0x000e24000802007f */
[----:B0-----:R-:W-:Y:S05]  /*1af20*/  @!P1 BRA `(.L_x_5865) ;  /* 0xfffffffc00f09947 */ /* 0x001fea000383ffff */
[----:B------:R-:W-:Y:S05]  /*1af30*/  BRA `(.L_x_6003) ;  /* 0xffffffb800587947 */ /* 0x000fea000383ffff */
.L_x_5867:
[----:B------:R0:W0:Y:S02]  /*1af40*/  SYNCS.PHASECHK.TRANS64.TRYWAIT P1, [R3+URZ+0x32460], R2 ;  /* 0x03246002030075a7 */ /* 0x000024000802017f */
[----:B0-----:R-:W-:Y:S05]  /*1af50*/  @!P1 NANOSLEEP.SYNCS 0x989680 ;  /* 0x009896800000995d */ /* 0x001fea0003900000 */
[----:B------:R-:W0:Y:S02]  /*1af60*/  @!P1 SYNCS.PHASECHK.TRANS64 P1, [R3+URZ+0x32460], R2 ;  /* 0x03246002030095a7 */ /* 0x000e24000802007f */
[----:B0-----:R-:W-:Y:S05]  /*1af70*/  @!P1 BRA `(.L_x_5867) ;  /* 0xfffffffc00f09947 */ /* 0x001fea000383ffff */
[----:B------:R-:W-:Y:S05]  /*1af80*/  BRA `(.L_x_6004) ;  /* 0xffffffb800547947 */ /* 0x000fea000383ffff */
.L_x_6005:
        /* <DEDUP_REMOVED lines=15> */
.L_x_6575:


//--------------------- .text._ZN7cutlass13device_kernelIN5flash11enable_sm90INS1_16FlashAttnFwdSm90INS1_25CollectiveMainloopFwdSm90ILi2EN4cute5tupleIJNS5_1CILi1EEES8_S8_EEENS6_IJNS7_ILi128EEENS7_ILi96EEENS7_ILi64EEEEEELi256ENS_6half_tEfNS_4arch4Sm90ELb1ELb0ELb1ELb1ELb1ELb1ELb1ELb1ELb0ELb1ELb1ELb0EEENS1_21CollectiveEpilogueFwdINS6_IJSA_NS7_ILi256EEESB_EEES9_SE_SG_Li256ELb1ELb1ELb1ELb0EEENS1_36VarlenDynamicPersistentTileSchedulerILi128ELi96ELi256ELi128ELb1ELb1ELb1ELb1ELb1ELb1EEEEEEEEEvNT_6ParamsE --------------------------
	.section	.text._ZN7cutlass13device_kernelIN5flash11enable_sm90INS1_16FlashAttnFwdSm90INS1_25CollectiveMainloopFwdSm90ILi2EN4cute5tupleIJNS5_1CILi1EEES8_S8_EEENS6_IJNS7_ILi128EEENS7_ILi96EEENS7_ILi64EEEEEELi256ENS_6half_tEfNS_4arch4Sm90ELb1ELb0ELb1ELb1ELb1ELb1ELb1ELb1ELb0ELb1ELb1ELb0EEENS1_21CollectiveEpilogueFwdINS6_IJSA_NS7_ILi256EEESB_EEES9_SE_SG_Li256ELb1ELb1ELb1ELb0EEENS1_36VarlenDynamicPersistentTileSchedulerILi128ELi96ELi256ELi128ELb1ELb1ELb1ELb1ELb1ELb1EEEEEEEEEvNT_6ParamsE,"ax",@progbits
	.align	128
.text._ZN7cutlass13device_kernelIN5flash11enable_sm90INS1_16FlashAttnFwdSm90INS1_25CollectiveMainloopFwdSm90ILi2EN4cute5tupleIJNS5_1CILi1EEES8_S8_EEENS6_IJNS7_ILi128EEENS7_ILi96EEENS7_ILi64EEEEEELi256ENS_6half_tEfNS_4arch4Sm90ELb1ELb0ELb1ELb1ELb1ELb1ELb1ELb1ELb0ELb1ELb1ELb0EEENS1_21CollectiveEpilogueFwdINS6_IJSA_NS7_ILi256EEESB_EEES9_SE_SG_Li256ELb1ELb1ELb1ELb0EEENS1_36VarlenDynamicPersistentTileSchedulerILi128ELi96ELi256ELi128ELb1ELb1ELb1ELb1ELb1ELb1EEEEEEEEEvNT_6ParamsE:
        .type           _ZN7cutlass13device_kernelIN5flash11enable_sm90INS1_16FlashAttnFwdSm90INS1_25CollectiveMainloopFwdSm90ILi2EN4cute5tupleIJNS5_1CILi1EEES8_S8_EEENS6_IJNS7_ILi128EEENS7_ILi96EEENS7_ILi64EEEEEELi256ENS_6half_tEfNS_4arch4Sm90ELb1ELb0ELb1ELb1ELb1ELb1ELb1ELb1ELb0ELb1ELb1ELb0EEENS1_21CollectiveEpilogueFwdINS6_IJSA_NS7_ILi256EEESB_EEES9_SE_SG_Li256ELb1ELb1ELb1ELb0EEENS1_36VarlenDynamicPersistentTileSchedulerILi128ELi96ELi256ELi128ELb1ELb1ELb1ELb1ELb1ELb1EEEEEEEEEvNT_6ParamsE,@function
        .size           _ZN7cutlass13device_kernelIN5flash11enable_sm90INS1_16FlashAttnFwdSm90INS1_25CollectiveMainloopFwdSm90ILi2EN4cute5tupleIJNS5_1CILi1EEES8_S8_EEENS6_IJNS7_ILi128EEENS7_ILi96EEENS7_ILi64EEEEEELi256ENS_6half_tEfNS_4arch4Sm90ELb1ELb0ELb1ELb1ELb1ELb1ELb1ELb1ELb0ELb1ELb1ELb0EEENS1_21CollectiveEpilogueFwdINS6_IJSA_NS7_ILi256EEESB_EEES9_SE_SG_Li256ELb1ELb1ELb1ELb0EEENS1_36VarlenDynamicPersistentTileSchedulerILi128ELi96ELi256ELi128ELb1ELb1ELb1ELb1ELb1ELb1EEEEEEEEEvNT_6ParamsE,(.L_x_6576 - _ZN7cutlass13device_kernelIN5flash11enable_sm90INS1_16FlashAttnFwdSm90INS1_25CollectiveMainloopFwdSm90ILi2EN4cute5tupleIJNS5_1CILi1EEES8_S8_EEENS6_IJNS7_ILi128EEENS7_ILi96EEENS7_ILi64EEEEEELi256ENS_6half_tEfNS_4arch4Sm90ELb1ELb0ELb1ELb1ELb1ELb1ELb1ELb1ELb0ELb1ELb1ELb0EEENS1_21CollectiveEpilogueFwdINS6_IJSA_NS7_ILi256EEESB_EEES9_SE_SG_Li256ELb1ELb1ELb1ELb0EEENS1_36VarlenDynamicPersistentTileSchedulerILi128ELi96ELi256ELi128ELb1ELb1ELb1ELb1ELb1ELb1EEEEEEEEEvNT_6ParamsE)
        .other          _ZN7cutlass13device_kernelIN5flash11enable_sm90INS1_16FlashAttnFwdSm90INS1_25CollectiveMainloopFwdSm90ILi2EN4cute5tupleIJNS5_1CILi1EEES8_S8_EEENS6_IJNS7_ILi128EEENS7_ILi96EEENS7_ILi64EEEEEELi256ENS_6half_tEfNS_4arch4Sm90ELb1ELb0ELb1ELb1ELb1ELb1ELb1ELb1ELb0ELb1ELb1ELb0EEENS1_21CollectiveEpilogueFwdINS6_IJSA_NS7_ILi256EEESB_EEES9_SE_SG_Li256ELb1ELb1ELb1ELb0EEENS1_36VarlenDynamicPersistentTileSchedulerILi128ELi96ELi256ELi128ELb1ELb1ELb1ELb1ELb1ELb1EEEEEEEEEvNT_6ParamsE,@"STO_CUDA_ENTRY STV_DEFAULT"
_ZN7cutlass13device_kernelIN5flash11enable_sm90INS1_16FlashAttnFwdSm90INS1_25CollectiveMainloopFwdSm90ILi2EN4cute5tupleIJNS5_1CILi1EEES8_S8_EEENS6_IJNS7_ILi128EEENS7_ILi96EEENS7_ILi64EEEEEELi256ENS_6half_tEfNS_4arch4Sm90ELb1ELb0ELb1ELb1ELb1ELb1ELb1ELb1ELb0ELb1ELb1ELb0EEENS1_21CollectiveEpilogueFwdINS6_IJSA_NS7_ILi256EEESB_EEES9_SE_SG_Li256ELb1ELb1ELb1ELb0EEENS1_36VarlenDynamicPersistentTileSchedulerILi128ELi96ELi256ELi128ELb1ELb1ELb1ELb1ELb1ELb1EEEEEEEEEvNT_6ParamsE:
        /* <DEDUP_REMOVED lines=18> */
.L_x_6007:
[----:B------:R-:W-:Y:S05]  /*0120*/  BSYNC B0 ;  /* 0x0000000000007941 */ /* 0x000fea0003800000 */
.L_x_6006:
        /* <DEDUP_REMOVED lines=43> */
.L_x_6008:
        /* <DEDUP_REMOVED lines=22> */
.L_x_6009:
        /* <DEDUP_REMOVED lines=18> */
.L_x_6010:
        /* <DEDUP_REMOVED lines=22> */
.L_x_6011:
        /* <DEDUP_REMOVED lines=22> */
.L_x_6012:
[----:B------:R-:W-:Y:S01]  /*0920*/  PLOP3.LUT P0, PT, PT, PT, UP0, 0x80, 0x0 ;  /* 0x000000000000781c */ /* 0x000fe20003f0f008 */
[----:B------:R-:W-:Y:S01]  /*0930*/  UMOV UR36, 0x1 ;  /* 0x0000000100247882 */ /* 0x000fe20000000000 */
[----:B------:R-:W-:Y:S01]  /*0940*/  NOP ;  /* 0x0000000000007918 */ /* 0x000fe20000000000 */
[----:B------:R-:W-:Y:S01]  /*0950*/  USEL UR36, UR36, 0x2, !UP0 ;  /* 0x0000000224247887 */ /* 0x000fe2000c000000 */
[----:B------:R-:W-:Y:S01]  /*0960*/  BSSY B9, `(.L_x_6013) ;  /* 0x0002177000097945 */ /* 0x000fe20003800000 */
[----:B------:R-:W-:Y:S01]  /*0970*/  ULDC.64 UR40, c[0x0][0x208] ;  /* 0x0000820000287ab9 */ /* 0x000fe20000000a00 */
[----:B0123--:R-:W-:Y:S07]  /*0980*/  BAR.SYNC.DEFER_BLOCKING 0x0 ;  /* 0x0000000000007b1d */ /* 0x00ffee0000010000 */
[----:B------:R-:W-:Y:S05]  /*0990*/  @!P0 BRA `(.L_x_6014) ;  /* 0x0000019000a48947 */ /* 0x000fea0003800000 */
.L_x_6015:
        /* <DEDUP_REMOVED lines=21> */
[----:B------:R-:W-:Y:S01]  /*0af0*/  CS2R R18, SRZ ;  /* 0x0000000000127805 */ /* 0x000fe2000001ff00 */
        /* <DEDUP_REMOVED lines=19> */
[----:B------:R-:W-:Y:S02]  /*0c30*/  LEA.HI R9, R9, R20, RZ, 0x5 ;  /* 0x0000001409097211 */ /* 0x000fe400078f28ff */
[----:B------:R-:W-:Y:S02]  /*0c40*/  LEA.HI R8, R8, R11, RZ, 0x3 ;  /* 0x0000000b08087211 */ /* 0x000fe400078f18ff */
[----:B------:R-:W-:Y:S02]  /*0c50*/  LOP3.LUT R6, R6, 0x1ffffffe, RZ, 0xc0, !PT ;  /* 0x1ffffffe06067812 */ /* 0x000fe400078ec0ff */
[----:B------:R-:W-:Y:S01]  /*0c60*/  LOP3.LUT R12, R8, 0xfffffff8, RZ, 0xc0, !PT ;  /* 0xfffffff8080c7812 */ /* 0x000fe200078ec0ff */
[----:B------:R-:W-:Y:S01]  /*0c70*/  IMAD.IADD R8, R5, 0x1, -R2 ;  /* 0x0000000105087824 */ /* 0x000fe200078e0a02 */
[-C--:B------:R-:W-:Y:S01]  /*0c80*/  LEA.HI R2, R3, R0.reuse, RZ, 0x5 ;  /* 0x0000000003027211 */ /* 0x080fe200078f28ff */
[----:B------:R-:W-:Y:S01]  /*0c90*/  IMAD.IADD R6, R7, 0x1, -R6 ;  /* 0x0000000107067824 */ /* 0x000fe200078e0a06 */
[----:B------:R-:W-:Y:S01]  /*0ca0*/  LEA.HI R3, R3, R0, RZ, 0x3 ;  /* 0x0000000003037211 */ /* 0x000fe200078f18ff */
[----:B------:R-:W-:Y:S01]  /*0cb0*/  IMAD.IADD R12, R11, 0x1, -R12 ;  /* 0x000000010b0c7824 */ /* 0x000fe200078e0a0c */
[----:B------:R-:W-:-:S02]  /*0cc0*/  SHF.R.S32.HI R9, RZ, 0x5, R9 ;  /* 0x00000005ff097819 */ /* 0x000fc40000011409 */
[----:B------:R-:W-:Y:S02]  /*0cd0*/  LOP3.LUT R5, R4, 0x3fffff0, RZ, 0xc0, !PT ;  /* 0x03fffff004057812 */ /* 0x000fe400078ec0ff */
[----:B------:R-:W-:Y:S01]  /*0ce0*/  LOP3.LUT R7, R3, 0xfffffff8, RZ, 0xc0, !PT ;  /* 0xfffffff803077812 */ /* 0x000fe200078ec0ff */
[----:B------:R-:W-:Y:S01]  /*0cf0*/  IMAD R9, R9, 0x10, R12 ;  /* 0x0000001009097824 */ /* 0x000fe200078e020c */
[----:B------:R-:W-:Y:S02]  /*0d00*/  LOP3.LUT R3, R202, 0xfffffffc, RZ, 0xc0, !PT ;  /* 0xfffffffcca037812 */ /* 0x000fe400078ec0ff */
[----:B------:R-:W-:Y:S01]  /*0d10*/  SHF.R.S32.HI R202, RZ, 0x2, R202 ;  /* 0x00000002ffca7819 */ /* 0x000fe200000114ca */
[----:B------:R-:W-:Y:S01]  /*0d20*/  IMAD R8, R8, 0x40, R9 ;  /* 0x0000004008087824 */ /* 0x000fe200078e0209 */
[----:B------:R-:W-:Y:S01]  /*0d30*/  SHF.R.S32.HI R16, RZ, 0x5, R2 ;  /* 0x00000005ff107819 */ /* 0x000fe20000011402 */
[C---:B------:R-:W-:Y:S01]  /*0d40*/  IMAD.IADD R3, R0.reuse, 0x1, -R3 ;  /* 0x0000000100037824 */ /* 0x040fe200078e0a03 */
[----:B------:R-:W-:Y:S01]  /*0d50*/  IADD3 R5, R0, -R5, RZ ;  /* 0x8000000500057210 */ /* 0x000fe20007ffe0ff */
[----:B------:R-:W-:Y:S01]  /*0d60*/  VIADD R9, R202, 0x40 ;  /* 0x00000040ca097836 */ /* 0x000fe20000000000 */
[----:B------:R-:W-:Y:S01]  /*0d70*/  LOP3.LUT R10, R10, 0x7ffffffc, RZ, 0xc0, !PT ;  /* 0x7ffffffc0a0a7812 */ /* 0x000fe200078ec0ff */
[----:B------:R0:W-:Y:S01]  /*0d80*/  STL [R1+0xbc], R16 ;  /* 0x0000bc1001007387 */ /* 0x0001e20000100800 */
[----:B------:R-:W-:Y:S01]  /*0d90*/  IMAD.IADD R222, R0, 0x1, -R7 ;  /* 0x0000000100de7824 */ /* 0x000fe200078e0a07 */
[----:B------:R-:W-:Y:S01]  /*0da0*/  LEA.HI R0, R3, R3, RZ, 0x1 ;  /* 0x0000000303007211 */ /* 0x000fe200078f08ff */
[----:B------:R-:W-:Y:S01]  /*0db0*/  IMAD R5, R16, 0x10, R5 ;  /* 0x0000001010057824 */ /* 0x000fe200078e0205 */
[----:B------:R-:W-:Y:S01]  /*0dc0*/  SHF.R.S32.HI R4, RZ, 0x1f, R9 ;  /* 0x0000001fff047819 */ /* 0x000fe20000011409 */
[----:B------:R-:W-:Y:S01]  /*0dd0*/  IMAD.SHL.U32 R2, R9, 0x40, RZ ;  /* 0x0000004009027824 */ /* 0x000fe200078e00ff */
[----:B------:R-:W-:Y:S01]  /*0de0*/  LOP3.LUT R0, R0, 0x1ffffffe, RZ, 0xc0, !PT ;  /* 0x1ffffffe00007812 */ /* 0x000fe200078ec0ff */
[----:B------:R-:W-:Y:S01]  /*0df0*/  IMAD.MOV.U32 R7, RZ, RZ, R15 ;  /* 0x000000ffff077224 */ /* 0x000fe200078e000f */
[----:B------:R-:W-:Y:S01]  /*0e00*/  LEA.HI R4, R4, R9, RZ, 0x3 ;  /* 0x0000000904047211 */ /* 0x000fe200078f18ff */
[C---:B------:R-:W-:Y:S01]  /*0e10*/  IMAD.SHL.U32 R200, R3.reuse, 0x4, RZ ;  /* 0x0000000403c87824 */ /* 0x040fe200078e00ff */
[C---:B------:R-:W-:Y:S01]  /*0e20*/  IADD3 R0, R3.reuse, -R0, RZ ;  /* 0x8000000003007210 */ /* 0x040fe20007ffe0ff */
[----:B0-----:R-:W-:Y:S01]  /*0e30*/  IMAD.SHL.U32 R16, R3, 0x8, RZ ;  /* 0x0000000803107824 */ /* 0x001fe200078e00ff */
[----:B------:R-:W-:Y:S01]  /*0e40*/  LOP3.LUT R3, R2, 0x1c0, RZ, 0xc0, !PT ;  /* 0x000001c002037812 */ /* 0x000fe200078ec0ff */
[----:B------:R-:W-:Y:S01]  /*0e50*/  IMAD.SHL.U32 R4, R4, 0x40, RZ ;  /* 0x0000004004047824 */ /* 0x000fe200078e00ff */
[----:B------:R-:W-:Y:S01]  /*0e60*/  STL [R1+0x1e4], R8 ;  /* 0x0001e40801007387 */ /* 0x000fe20000100800 */
[C---:B------:R-:W-:Y:S01]  /*0e70*/  VIADD R226, R16.reuse, 0x40 ;  /* 0x0000004010e27836 */ /* 0x040fe20000000000 */
[C---:B------:R-:W-:Y:S01]  /*0e80*/  IADD3 R227, R16.reuse, 0xe0, RZ ;  /* 0x000000e010e37810 */ /* 0x040fe20007ffe0ff */
[C---:B------:R-:W-:Y:S01]  /*0e90*/  VIADD R225, R16.reuse, 0x60 ;  /* 0x0000006010e17836 */ /* 0x040fe20000000000 */
[----:B------:R-:W-:Y:S01]  /*0ea0*/  STL [R1+0xd8], RZ ;  /* 0x0000d8ff01007387 */ /* 0x000fe20000100800 */
[C---:B------:R-:W-:Y:S01]  /*0eb0*/  VIADD R224, R16.reuse, 0x80 ;  /* 0x0000008010e07836 */ /* 0x040fe20000000000 */
[----:B------:R-:W-:Y:S01]  /*0ec0*/  SHF.R.S32.HI R24, RZ, 0x1f, R226 ;  /* 0x0000001fff187819 */ /* 0x000fe200000114e2 */
[C---:B------:R-:W-:Y:S01]  /*0ed0*/  VIADD R223, R16.reuse, 0xa0 ;  /* 0x000000a010df7836 */ /* 0x040fe20000000000 */
[----:B------:R-:W-:Y:S01]  /*0ee0*/  SHF.R.S32.HI R21, RZ, 0x1f, R225 ;  /* 0x0000001fff157819 */ /* 0x000fe200000114e1 */
[----:B------:R-:W-:Y:S01]  /*0ef0*/  VIADD R228, R16, 0xc0 ;  /* 0x000000c010e47836 */ /* 0x000fe20000000000 */
[----:B------:R-:W-:Y:S01]  /*0f00*/  SHF.R.S32.HI R15, RZ, 0x1f, R224 ;  /* 0x0000001fff0f7819 */ /* 0x000fe200000114e0 */
[----:B------:R0:W-:Y:S01]  /*0f10*/  STL [R1+0xac], R24 ;  /* 0x0000ac1801007387 */ /* 0x0001e20000100800 */
[----:B------:R-:W-:Y:S01]  /*0f20*/  SHF.R.U32.HI R12, RZ, 0x3, R3 ;  /* 0x00000003ff0c7819 */ /* 0x000fe20000011603 */
[----:B------:R-:W-:Y:S01]  /*0f30*/  IMAD.IADD R10, R20, 0x1, -R10 ;  /* 0x00000001140a7824 */ /* 0x000fe200078e0a0a */
[----:B------:R-:W-:Y:S01]  /*0f40*/  LOP3.LUT R3, R3, 0x38, R16, 0xf8, !PT ;  /* 0x0000003803037812 */ /* 0x000fe200078ef810 */
[----:B------:R1:W-:Y:S01]  /*0f50*/  STL [R1+0xa8], R21 ;  /* 0x0000a81501007387 */ /* 0x0003e20000100800 */
[----:B------:R-:W-:Y:S01]  /*0f60*/  LOP3.LUT R4, R4, 0xfffffe00, RZ, 0xc0, !PT ;  /* 0xfffffe0004047812 */ /* 0x000fe200078ec0ff */
[----:B------:R-:W-:Y:S01]  /*0f70*/  IMAD R11, R5, 0x8, R6 ;  /* 0x00000008050b7824 */ /* 0x000fe200078e0206 */
[----:B------:R-:W-:Y:S01]  /*0f80*/  MOV R6, R14 ;  /* 0x0000000e00067202 */ /* 0x000fe20000000f00 */
[----:B------:R2:W-:Y:S01]  /*0f90*/  STL [R1+0xa4], R15 ;  /* 0x0000a40f01007387 */ /* 0x0005e20000100800 */
[----:B------:R-:W-:Y:S01]  /*0fa0*/  LOP3.LUT R3, R4, R3, R12, 0xf6, !PT ;  /* 0x0000000304037212 */ /* 0x000fe200078ef60c */
[----:B------:R-:W-:Y:S01]  /*0fb0*/  IMAD.SHL.U32 R44, R10, 0x2, RZ ;  /* 0x000000020a2c7824 */ /* 0x000fe200078e00ff */
[----:B0-----:R-:W-:Y:S01]  /*0fc0*/  SHF.R.S32.HI R24, RZ, 0x1f, R223 ;  /* 0x0000001fff187819 */ /* 0x001fe200000114df */
[----:B------:R-:W-:Y:S01]  /*0fd0*/  IMAD.SHL.U32 R222, R222, 0x8, RZ ;  /* 0x00000008dede7824 */ /* 0x000fe200078e00ff */
[----:B------:R-:W-:Y:S01]  /*0fe0*/  SHF.R.S32.HI R17, RZ, 0x1f, R16 ;  /* 0x0000001fff117819 */ /* 0x000fe20000011410 */
[----:B------:R-:W-:Y:S01]  /*0ff0*/  IMAD R3, R3, 0x2, R22 ;  /* 0x0000000203037824 */ /* 0x000fe200078e0216 */
[----:B-1----:R-:W-:Y:S01]  /*1000*/  SHF.R.S32.HI R21, RZ, 0x1f, R228 ;  /* 0x0000001fff157819 */ /* 0x002fe200000114e4 */
[----:B------:R-:W-:Y:S01]  /*1010*/  STL [R1+0xa0], R24 ;  /* 0x0000a01801007387 */ /* 0x000fe20000100800 */
[C---:B------:R-:W-:Y:S01]  /*1020*/  VIADD R43, R44.reuse, 0x8 ;  /* 0x000000082c2b7836 */ /* 0x040fe20000000000 */
[----:B--2---:R-:W-:Y:S01]  /*1030*/  SHF.R.S32.HI R15, RZ, 0x1f, R227 ;  /* 0x0000001fff0f7819 */ /* 0x004fe200000114e3 */
[C---:B------:R-:W-:Y:S01]  /*1040*/  VIADD R42, R44.reuse, 0x10 ;  /* 0x000000102c2a7836 */ /* 0x040fe20000000000 */
        /* <DEDUP_REMOVED lines=12> */
[----:B------:R-:W-:Y:S01]  /*1110*/  STL [R1+0xb4], R44 ;  /* 0x0000b42c01007387 */ /* 0x000fe20000100800 */
[C---:B------:R-:W-:Y:S01]  /*1120*/  VIADD R34, R44.reuse, 0x50 ;  /* 0x000000502c227836 */ /* 0x040fe20000000000 */
[C---:B0-----:R-:W-:Y:S01]  /*1130*/  IADD3 R15, R44.reuse, 0xb8, RZ ;  /* 0x000000b82c0f7810 */ /* 0x041fe20007ffe0ff */
[----:B------:R-:W-:-:S02]  /*1140*/  VIADD R33, R44, 0x58 ;  /* 0x000000582c217836 */ /* 0x000fc40000000000 */
[C---:B------:R-:W-:Y:S01]  /*1150*/  VIADD R32, R44.reuse, 0x60 ;  /* 0x000000602c207836 */ /* 0x040fe20000000000 */
[----:B-1----:R-:W-:Y:S01]  /*1160*/  SHF.L.U32 R4, R11, 0x3, RZ ;  /* 0x000000030b047819 */ /* 0x002fe200000006ff */
[C---:B------:R-:W-:Y:S02]  /*1170*/  VIADD R31, R44.reuse, 0x68 ;  /* 0x000000682c1f7836 */ /* 0x040fe40000000000 */
[C---:B------:R-:W-:Y:S02]  /*1180*/  VIADD R30, R44.reuse, 0x70 ;  /* 0x000000702c1e7836 */ /* 0x040fe40000000000 */
[----:B------:R-:W-:Y:S01]  /*1190*/  STL [R1+0x1e8], R4 ;  /* 0x0001e80401007387 */ /* 0x000fe20000100800 */
[C---:B------:R-:W-:Y:S02]  /*11a0*/  VIADD R28, R44.reuse, 0x80 ;  /* 0x000000802c1c7836 */ /* 0x040fe40000000000 */
[----:B------:R-:W-:Y:S01]  /*11b0*/  VIADD R27, R44, 0x88 ;  /* 0x000000882c1b7836 */ /* 0x000fe20000000000 */
[----:B------:R-:W-:Y:S01]  /*11c0*/  STL [R1+0x1e0], R3 ;  /* 0x0001e00301007387 */ /* 0x000fe20000100800 */
[----:B------:R-:W-:-:S02]  /*11d0*/  IMAD.MOV.U32 R5, RZ, RZ, R13 ;  /* 0x000000ffff057224 */ /* 0x000fc400078e000d */
[----:B------:R-:W-:Y:S01]  /*11e0*/  VIADD R14, R222, 0x40 ;  /* 0x00000040de0e7836 */ /* 0x000fe20000000000 */
[----:B------:R0:W-:Y:S01]  /*11f0*/  STL [R1+0x158], R43 ;  /* 0x0001582b01007387 */ /* 0x0001e20000100800 */
[----:B------:R-:W-:Y:S02]  /*1200*/  VIADD R26, R44, 0x90 ;  /* 0x000000902c1a7836 */ /* 0x000fe40000000000 */
        /* <DEDUP_REMOVED lines=8> */
[----:B------:R-:W-:Y:S01]  /*1290*/  VIADD R20, R44, 0xb0 ;  /* 0x000000b02c147836 */ /* 0x000fe20000000000 */
[----:B------:R3:W-:Y:S01]  /*12a0*/  STL [R1+0x14c], R40 ;  /* 0x00014c2801007387 */ /* 0x0007e20000100800 */
[----:B------:R-:W-:Y:S01]  /*12b0*/  VIADD R9, R222, 0xc0 ;  /* 0x000000c0de097836 */ /* 0x000fe20000000000 */
[----:B0-----:R-:W-:Y:S01]  /*12c0*/  SHF.R.S32.HI R43, RZ, 0x1f, R43 ;  /* 0x0000001fff2b7819 */ /* 0x001fe2000001142b */
        /* <DEDUP_REMOVED lines=10> */
[C---:B------:R-:W-:Y:S01]  /*1370*/  VIADD R9, R44.reuse, 0xe8 ;  /* 0x000000e82c097836 */ /* 0x040fe20000000000 */
[C---:B------:R-:W-:Y:S01]  /*1380*/  IADD3 R3, R44.reuse, 0xf8, RZ ;  /* 0x000000f82c037810 */ /* 0x040fe20007ffe0ff */
[----:B------:R-:W-:Y:S01]  /*1390*/  VIADD R4, R44, 0xf0 ;  /* 0x000000f02c047836 */ /* 0x000fe20000000000 */
[----:B------:R5:W-:Y:S01]  /*13a0*/  STL [R1+0x13c], R36 ;  /* 0x00013c2401007387 */ /* 0x000be20000100800 */
[----:B--2---:R-:W-:Y:S01]  /*13b0*/  SHF.R.S32.HI R41, RZ, 0x1f, R41 ;  /* 0x0000001fff297819 */ /* 0x004fe20000011429 */
[----:B------:R-:W-:Y:S01]  /*13c0*/  IMAD R0, R0, 0x8, R8 ;  /* 0x0000000800007824 */ /* 0x000fe200078e0208 */
[----:B---3--:R-:W-:Y:S01]  /*13d0*/  SHF.R.S32.HI R40, RZ, 0x1f, R40 ;  /* 0x0000001fff287819 */ /* 0x008fe20000011428 */
[----:B------:R2:W-:Y:S01]  /*13e0*/  STL [R1+0x138], R35 ;  /* 0x0001382301007387 */ /* 0x0005e20000100800 */
[----:B0-----:R-:W-:Y:S01]  /*13f0*/  SHF.R.S32.HI R39, RZ, 0x1f, R39 ;  /* 0x0000001fff277819 */ /* 0x001fe20000011427 */
[----:B------:R-:W-:Y:S01]  /*1400*/  VIADD R2, R16, 0x20 ;  /* 0x0000002010027836 */ /* 0x000fe20000000000 */
[----:B----4-:R-:W-:Y:S01]  /*1410*/  SHF.R.S32.HI R38, RZ, 0x1f, R38 ;  /* 0x0000001fff267819 */ /* 0x010fe20000011426 */
[----:B------:R0:W-:Y:S01]  /*1420*/  STL [R1+0x134], R34 ;  /* 0x0001342201007387 */ /* 0x0001e20000100800 */
[----:B-1----:R-:W-:Y:S01]  /*1430*/  SHF.R.S32.HI R37, RZ, 0x1f, R37 ;  /* 0x0000001fff257819 */ /* 0x002fe20000011425 */
[----:B------:R-:W-:Y:S01]  /*1440*/  VIADD R207, R200, 0x10 ;  /* 0x00000010c8cf7836 */ /* 0x000fe20000000000 */
[----:B-----5:R-:W-:Y:S01]  /*1450*/  SHF.R.S32.HI R36, RZ, 0x1f, R36 ;  /* 0x0000001fff247819 */ /* 0x020fe20000011424 */
[----:B------:R1:W-:Y:S01]  /*1460*/  STL [R1+0x130], R33 ;  /* 0x0001302101007387 */ /* 0x0003e20000100800 */
[----:B------:R-:W-:-:S02]  /*1470*/  SHF.R.S32.HI R205, RZ, 0x1f, R2 ;  /* 0x0000001fffcd7819 */ /* 0x000fc40000011402 */
[----:B--2---:R-:W-:Y:S01]  /*1480*/  SHF.R.S32.HI R35, RZ, 0x1f, R35 ;  /* 0x0000001fff237819 */ /* 0x004fe20000011423 */
[----:B------:R2:W-:Y:S01]  /*1490*/  STL [R1+0x12c], R32 ;  /* 0x00012c2001007387 */ /* 0x0005e20000100800 */
[----:B0-----:R-:W-:-:S03]  /*14a0*/  SHF.R.S32.HI R34, RZ, 0x1f, R34 ;  /* 0x0000001fff227819 */ /* 0x001fc60000011422 */
[----:B------:R0:W-:Y:S01]  /*14b0*/  STL [R1+0x128], R31 ;  /* 0x0001281f01007387 */ /* 0x0001e20000100800 */
[----:B-1----:R-:W-:-:S03]  /*14c0*/  SHF.R.S32.HI R33, RZ, 0x1f, R33 ;  /* 0x0000001fff217819 */ /* 0x002fc60000011421 */
[----:B------:R1:W-:Y:S01]  /*14d0*/  STL [R1+0x124], R30 ;  /* 0x0001241e01007387 */ /* 0x0003e20000100800 */
[----:B--2---:R-:W-:-:S03]  /*14e0*/  SHF.R.S32.HI R32, RZ, 0x1f, R32 ;  /* 0x0000001fff207819 */ /* 0x004fc60000011420 */
        /* <DEDUP_REMOVED lines=30> */
[----:B------:R-:W-:Y:S01]  /*16d0*/  STL [R1+0x1dc], R43 ;  /* 0x0001dc2b01007387 */ /* 0x000fe20000100800 */
[----:B0-----:R-:W-:-:S03]  /*16e0*/  SHF.R.S32.HI R10, RZ, 0x1f, R10 ;  /* 0x0000001fff0a7819 */ /* 0x001fc6000001140a */
[----:B------:R0:W-:Y:S01]  /*16f0*/  STL [R1+0xe4], R4 ;  /* 0x0000e40401007387 */ /* 0x0001e20000100800 */
[----:B-1----:R-:W-:-:S03]  /*1700*/  SHF.R.S32.HI R9, RZ, 0x1f, R9 ;  /* 0x0000001fff097819 */ /* 0x002fc60000011409 */
[----:B------:R-:W-:Y:S04]  /*1710*/  STL [R1+0x1d8], R42 ;  /* 0x0001d82a01007387 */ /* 0x000fe80000100800 */
[----:B------:R1:W-:Y:S01]  /*1720*/  STL [R1+0xe0], R3 ;  /* 0x0000e00301007387 */ /* 0x0003e20000100800 */
[----:B0-----:R-:W-:-:S03]  /*1730*/  SHF.R.S32.HI R4, RZ, 0x1f, R4 ;  /* 0x0000001fff047819 */ /* 0x001fc60000011404 */
[----:B------:R0:W-:Y:S04]  /*1740*/  STL [R1+0x1d4], R41 ;  /* 0x0001d42901007387 */ /* 0x0001e80000100800 */
[----:B------:R0:W-:Y:S01]  /*1750*/  STL [R1+0x1d0], R40 ;  /* 0x0001d02801007387 */ /* 0x0001e20000100800 */
[----:B-1----:R-:W-:-:S03]  /*1760*/  SHF.R.S32.HI R3, RZ, 0x1f, R3 ;  /* 0x0000001fff037819 */ /* 0x002fc60000011403 */
        /* <DEDUP_REMOVED lines=28> */
.L_x_6187:
[----:B0-23--:R-:W0:Y:S02]  /*1930*/  LDC.64 R8, c[0x0][0xd88] ;  /* 0x00036200ff087b82 */ /* 0x00de240000000a00 */
[----:B0-----:R-:W-:-:S05]  /*1940*/  IMAD.WIDE R8, R7, 0x4, R8 ;  /* 0x0000000407087825 */ /* 0x001fca00078e0208 */
[----:B-----5:R-:W2:Y:S01]  /*1950*/  LDG.E R34, desc[UR40][R8.64] ;  /* 0x0000002808227981 */ /* 0x020ea2000c1e1900 */
[----:B------:R-:W-:Y:S05]  /*1960*/  YIELD ;  /* 0x0000000000007946 */ /* 0x000fea0003800000 */
[----:B------:R-:W-:Y:S01]  /*1970*/  ULDC.64 UR4, c[0x0][0xb20] ;  /* 0x0002c80000047ab9 */ /* 0x000fe20000000a00 */
[----:B------:R-:W-:Y:S01]  /*1980*/  ULDC.64 UR8, c[0x0][0xb10] ;  /* 0x0002c40000087ab9 */ /* 0x000fe20000000a00 */
[----:B------:R-:W-:Y:S01]  /*1990*/  ISETP.NE.U32.AND P1, PT, RZ, UR4, PT ;  /* 0x00000004ff007c0c */ /* 0x000fe2000bf25070 */
[----:B-1--4-:R-:W-:Y:S01]  /*19a0*/  IMAD.MOV.U32 R4, RZ, RZ, RZ ;  /* 0x000000ffff047224 */ /* 0x012fe200078e00ff */
[----:B------:R-:W-:Y:S01]  /*19b0*/  ULDC.64 UR6, c[0x0][0xb00] ;  /* 0x0002c00000067ab9 */ /* 0x000fe20000000a00 */
        /* <DEDUP_REMOVED lines=32> */
[----:B------:R-:W-:Y:S01]  /*1bc0*/  IMAD.U32 R25, RZ, RZ, UR5 ;  /* 0x00000005ff197e24 */ /* 0x000fe2000f8e00ff */
[----:B------:R-:W-:Y:S01]  /*1bd0*/  MOV R33, UR4 ;  /* 0x0000000400217c02 */ /* 0x000fe20008000f00 */
        /* <DEDUP_REMOVED lines=13> */
.L_x_6017:
        /* <DEDUP_REMOVED lines=13> */
.L_x_6018:
[----:B------:R-:W-:Y:S05]  /*1d80*/  @!P0 BRA `(.L_x_6019) ;  /* 0x00000000000c8947 */ /* 0x000fea0003800000 */
[----:B------:R-:W2:Y:S04]  /*1d90*/  LDG.E R0, desc[UR40][R8.64] ;  /* 0x0000002808007981 */ /* 0x000ea8000c1e1900 */
[----:B------:R-:W2:Y:S02]  /*1da0*/  LDG.E R33, desc[UR40][R8.64+0x4] ;  /* 0x0000042808217981 */ /* 0x000ea4000c1e1900 */
[----:B--2---:R-:W-:-:S07]  /*1db0*/  IMAD.IADD R33, R33, 0x1, -R0 ;  /* 0x0000000121217824 */ /* 0x004fce00078e0a00 */
.L_x_6019:
        /* <DEDUP_REMOVED lines=24> */
[----:B----4-:R-:W-:-:S03]  /*1f40*/  @P1 IMAD.HI.U32 R0, R5, R8, RZ ;  /* 0x0000000805001227 */ /* 0x010fc600078e00ff */
[----:B-1----:R-:W-:Y:S02]  /*1f50*/  IADD3 R6, R12, R25, RZ ;  /* 0x000000190c067210 */ /* 0x002fe40007ffe0ff */
[----:B--2---:R-:W-:Y:S02]  /*1f60*/  @P1 SHF.R.U32.HI R5, RZ, R9, R0 ;  /* 0x00000009ff051219 */ /* 0x004fe40000011600 */
[C---:B------:R-:W-:Y:S01]  /*1f70*/  IADD3 R31, R6.reuse, 0x60, -R13 ;  /* 0x00000060061f7810 */ /* 0x040fe20007ffe80d */
[----:B------:R-:W-:Y:S01]  /*1f80*/  VIADD R0, R6, 0x5f ;  /* 0x0000005f06007836 */ /* 0x000fe20000000000 */
[----:B------:R1:W-:Y:S01]  /*1f90*/  STL [R1+0xb0], R6 ;  /* 0x0000b00601007387 */ /* 0x0003e20000100800 */
[----:B0-----:R-:W-:Y:S02]  /*1fa0*/  LOP3.LUT R13, R10, 0xff, RZ, 0xc0, !PT ;  /* 0x000000ff0a0d7812 */ /* 0x001fe400078ec0ff */
[----:B------:R-:W-:Y:S02]  /*1fb0*/  IMAD.IADD R5, R31, 0x1, R5 ;  /* 0x000000011f057824 */ /* 0x000fe400078e0205 */
[----:B------:R-:W-:Y:S01]  /*1fc0*/  IMAD.HI R0, R0, 0x2aaaaaab, RZ ;  /* 0x2aaaaaab00007827 */ /* 0x000fe200078e02ff */
[----:B------:R0:W-:Y:S03]  /*1fd0*/  STL [R1+0xdc], R13 ;  /* 0x0000dc0d01007387 */ /* 0x0001e60000100800 */
        /* <DEDUP_REMOVED lines=40> */
.L_x_6021:
[----:B------:R-:W-:Y:S05]  /*2260*/  BSYNC B0 ;  /* 0x0000000000007941 */ /* 0x000fea0003800000 */
.L_x_6020:
        /* <DEDUP_REMOVED lines=29> */
[----:B------:R-:W-:Y:S01]  /*2440*/  MOV R13, RZ ;  /* 0x000000ff000d7202 */ /* 0x000fe20000000f00 */
[----:B------:R-:W-:Y:S02]  /*2450*/  IMAD.U32 R7, RZ, RZ, UR5 ;  /* 0x00000005ff077e24 */ /* 0x000fe4000f8e00ff */
[----:B------:R-:W-:-:S02]  /*2460*/  IMAD.U32 R10, RZ, RZ, UR6 ;  /* 0x00000006ff0a7e24 */ /* 0x000fc4000f8e00ff */
[----:B------:R-:W-:Y:S02]  /*2470*/  IMAD.U32 R11, RZ, RZ, UR7 ;  /* 0x00000007ff0b7e24 */ /* 0x000fe4000f8e00ff */
[----:B------:R-:W-:Y:S02]  /*2480*/  IMAD.MOV.U32 R8, RZ, RZ, 0x70 ;  /* 0x00000070ff087424 */ /* 0x000fe400078e00ff */
[----:B------:R-:W-:-:S07]  /*2490*/  IMAD.MOV.U32 R12, RZ, RZ, 0x1 ;  /* 0x00000001ff0c7424 */ /* 0x000fce00078e00ff */
[----:B------:R-:W-:-:S07]  /*24a0*/  LEPC R20, `(.L_x_6024) ;  /* 0x000000001014794e */ /* 0x000fce0000000000 */
[----:B0----5:R-:W-:Y:S05]  /*24b0*/  CALL.ABS.NOINC R14 ;  /* 0x000000000e007343 */ /* 0x021fea0003c00000 */
.L_x_6024:
[----:B------:R-:W-:Y:S05]  /*24c0*/  BSYNC B6 ;  /* 0x0000000000067941 */ /* 0x000fea0003800000 */
.L_x_6023:
        /* <DEDUP_REMOVED lines=20> */
.L_x_6026:
[----:B------:R-:W-:Y:S05]  /*2610*/  BSYNC B6 ;  /* 0x0000000000067941 */ /* 0x000fea0003800000 */
.L_x_6025:
        /* <DEDUP_REMOVED lines=14> */
[----:B------:R-:W-:Y:S02]  /*2700*/  SEL R6, RZ, 0xffffffff, P1 ;  /* 0xffffffffff067807 */ /* 0x000fe40000800000 */
[----:B------:R-:W-:Y:S02]  /*2710*/  ISETP.GE.AND P0, PT, R16, UR4, PT ;  /* 0x0000000410007c0c */ /* 0x000fe4000bf06270 */
[----:B------:R-:W-:Y:S01]  /*2720*/  ISETP.GE.AND P1, PT, R225, UR4, PT ;  /* 0x00000004e1007c0c */ /* 0x000fe2000bf26270 */
[----:B------:R-:W-:Y:S01]  /*2730*/  IMAD.SHL.U32 R6, R6, 0x2, RZ ;  /* 0x0000000206067824 */ /* 0x000fe200078e00ff */
[----:B------:R-:W-:Y:S02]  /*2740*/  SEL R3, RZ, 0x1, P0 ;  /* 0x00000001ff037807 */ /* 0x000fe40000000000 */
[----:B------:R-:W-:Y:S02]  /*2750*/  ISETP.GE.AND P0, PT, R226, UR4, PT ;  /* 0x00000004e2007c0c */ /* 0x000fe4000bf06270 */
[----:B------:R-:W-:-:S02]  /*2760*/  LOP3.LUT R3, R6, 0x2, R3, 0xe2, !PT ;  /* 0x0000000206037812 */ /* 0x000fc400078ee203 */
[----:B0-----:R-:W-:Y:S02]  /*2770*/  SEL R4, RZ, 0x4, P0 ;  /* 0x00000004ff047807 */ /* 0x001fe40000000000 */
[----:B------:R-:W-:Y:S02]  /*2780*/  SEL R5, RZ, 0x8, P1 ;  /* 0x00000008ff057807 */ /* 0x000fe40000800000 */
[----:B------:R-:W-:Y:S02]  /*2790*/  ISETP.GE.AND P0, PT, R224, UR4, PT ;  /* 0x00000004e0007c0c */ /* 0x000fe4000bf06270 */
[----:B------:R-:W-:Y:S01]  /*27a0*/  ISETP.GE.AND P1, PT, R223, UR4, PT ;  /* 0x00000004df007c0c */ /* 0x000fe2000bf26270 */
[----:B------:R-:W-:Y:S01]  /*27b0*/  VIADD R12, R7, 0xffffff80 ;  /* 0xffffff80070c7836 */ /* 0x000fe20000000000 */
[----:B------:R-:W-:Y:S02]  /*27c0*/  LOP3.LUT R4, R5, R3, R4, 0xfe, !PT ;  /* 0x0000000305047212 */ /* 0x000fe400078efe04 */
[----:B------:R-:W-:-:S02]  /*27d0*/  SEL R5, RZ, 0x10, P0 ;  /* 0x00000010ff057807 */ /* 0x000fc40000000000 */
        /* <DEDUP_REMOVED lines=15> */
[----:B------:R-:W-:Y:S01]  /*28d0*/  IMAD R6, R7, R48, RZ ;  /* 0x0000003007067224 */ /* 0x000fe200078e02ff */
[----:B------:R-:W-:Y:S01]  /*28e0*/  IADD3 R9, R9, R11, RZ ;  /* 0x0000000b09097210 */ /* 0x000fe20007ffe0ff */
[----:B------:R-:W-:Y:S02]  /*28f0*/  IMAD.IADD R21, R11, 0x1, R21 ;  /* 0x000000010b157824 */ /* 0x000fe400078e0215 */
[----:B------:R-:W-:Y:S02]  /*2900*/  IMAD R11, R24, R49, R6 ;  /* 0x00000031180b7224 */ /* 0x000fe400078e0206 */
[----:B------:R-:W2:Y:S01]  /*2910*/  LDL R6, [R1+0xbc] ;  /* 0x0000bc0001067983 */ /* 0x000ea20000100800 */
[----:B------:R-:W0:Y:S01]  /*2920*/  S2R R35, SR_TID.X ;  /* 0x0000000000237919 */ /* 0x000e220000002100 */
[----:B------:R-:W-:Y:S02]  /*2930*/  ISETP.GE.AND P0, PT, R228, UR4, PT ;  /* 0x00000004e4007c0c */ /* 0x000fe4000bf06270 */
[----:B------:R-:W-:-:S02]  /*2940*/  ISETP.GE.AND P1, PT, R227, UR4, PT ;  /* 0x00000004e3007c0c */ /* 0x000fc4000bf26270 */
[----:B------:R-:W-:Y:S02]  /*2950*/  SEL R5, RZ, 0x40, P0 ;  /* 0x00000040ff057807 */ /* 0x000fe40000000000 */
[----:B------:R-:W-:Y:S02]  /*2960*/  SEL R10, RZ, 0x7fff80, P1 ;  /* 0x007fff80ff0a7807 */ /* 0x000fe40000800000 */
[----:B----4-:R-:W-:Y:S02]  /*2970*/  ISETP.GE.AND P0, PT, R16, R61, PT ;  /* 0x0000003d1000720c */ /* 0x010fe40003f06270 */
[----:B------:R-:W-:Y:S02]  /*2980*/  LOP3.LUT R10, R10, R4, R5, 0xfe, !PT ;  /* 0x000000040a0a7212 */ /* 0x000fe400078efe05 */
[----:B------:R-:W-:-:S05]  /*2990*/  SEL R5, R61, RZ, P0 ;  /* 0x000000ff3d057207 */ /* 0x000fca0000000000 */
[----:B------:R-:W-:Y:S02]  /*29a0*/  IMAD.IADD R5, R16, 0x1, R5 ;  /* 0x0000000110057824 */ /* 0x000fe400078e0205 */
[----:B------:R-:W-:-:S03]  /*29b0*/  IMAD.WIDE.U32 R50, R202, R54, R200 ;  /* 0x00000036ca327225 */ /* 0x000fc600078e00c8 */
[----:B------:R-:W-:Y:S01]  /*29c0*/  SHF.R.S32.HI R4, RZ, 0x1f, R5 ;  /* 0x0000001fff047819 */ /* 0x000fe20000011405 */
[----:B------:R-:W-:Y:S01]  /*29d0*/  IMAD.WIDE.U32 R52, R202, R54, R16 ;  /* 0x00000036ca347225 */ /* 0x000fe200078e0010 */
[----:B0-----:R-:W-:-:S04]  /*29e0*/  SHF.R.U32.HI R35, RZ, 0x7, R35 ;  /* 0x00000007ff237819 */ /* 0x001fc80000011623 */
[C---:B------:R-:W-:Y:S02]  /*29f0*/  IADD3 R60, R35.reuse, 0x8, RZ ;  /* 0x00000008233c7810 */ /* 0x040fe40007ffe0ff */
[----:B------:R-:W-:Y:S02]  /*2a00*/  ISETP.NE.AND P6, PT, R35, 0x1, PT ;  /* 0x000000012300780c */ /* 0x000fe40003fc5270 */
[----:B------:R-:W-:Y:S01]  /*2a10*/  IADD3 R35, R202, 0x40, RZ ;  /* 0x00000040ca237810 */ /* 0x000fe20007ffe0ff */
[----:B------:R-:W-:Y:S01]  /*2a20*/  IMAD.IADD R51, R51, 0x1, R13 ;  /* 0x0000000133337824 */ /* 0x000fe200078e020d */
[----:B------:R-:W-:Y:S01]  /*2a30*/  LEA.HI R4, R4, R5, RZ, 0x3 ;  /* 0x0000000504047211 */ /* 0x000fe200078f18ff */
[----:B------:R-:W-:Y:S02]  /*2a40*/  IMAD.IADD R53, R13, 0x1, R53 ;  /* 0x000000010d357824 */ /* 0x000fe400078e0235 */
[----:B------:R-:W-:Y:S01]  /*2a50*/  IMAD.SHL.U32 R35, R35, 0x40, RZ ;  /* 0x0000004023237824 */ /* 0x000fe200078e00ff */
[C---:B------:R-:W-:Y:S01]  /*2a60*/  SHF.L.U64.HI R56, R48.reuse, 0x6, R49 ;  /* 0x0000000630387819 */ /* 0x040fe20000010231 */
[----:B------:R-:W-:Y:S01]  /*2a70*/  IMAD R5, R49, 0x60, RZ ;  /* 0x0000006031057824 */ /* 0x000fe200078e02ff */
[----:B------:R-:W-:Y:S01]  /*2a80*/  SHF.R.S32.HI R13, RZ, 0x1f, R14 ;  /* 0x0000001fff0d7819 */ /* 0x000fe2000001140e */
[----:B------:R-:W-:-:S02]  /*2a90*/  IMAD.SHL.U32 R57, R48, 0x40, RZ ;  /* 0x0000004030397824 */ /* 0x000fc400078e00ff */
[----:B------:R-:W-:Y:S01]  /*2aa0*/  IMAD.WIDE.U32 R8, R24, R48, R8 ;  /* 0x0000003018087225 */ /* 0x000fe200078e0008 */
[----:B------:R-:W-:-:S03]  /*2ab0*/  LOP3.LUT R35, R35, 0x1c0, RZ, 0xc0, !PT ;  /* 0x000001c023237812 */ /* 0x000fc600078ec0ff */
[----:B------:R-:W-:Y:S01]  /*2ac0*/  IMAD.WIDE.U32 R20, R24, R48, R20 ;  /* 0x0000003018147225 */ /* 0x000fe200078e0014 */
[----:B------:R-:W-:-:S03]  /*2ad0*/  LEA.HI R13, R13, R202, RZ, 0x3 ;  /* 0x000000ca0d0d7211 */ /* 0x000fc600078f18ff */
[----:B------:R-:W-:Y:S01]  /*2ae0*/  IMAD.WIDE.U32 R48, R48, 0x60, RZ ;  /* 0x0000006030307825 */ /* 0x000fe200078e00ff */
[----:B------:R-:W-:-:S03]  /*2af0*/  LOP3.LUT R13, R13, 0xfffffff8, RZ, 0xc0, !PT ;  /* 0xfffffff80d0d7812 */ /* 0x000fc600078ec0ff */
[----:B------:R-:W-:Y:S01]  /*2b00*/  IMAD.IADD R62, R49, 0x1, R5 ;  /* 0x00000001313e7824 */ /* 0x000fe200078e0205 */
[----:B------:R-:W-:Y:S01]  /*2b10*/  LOP3.LUT R5, R35, 0x38, R4, 0xf8, !PT ;  /* 0x0000003823057812 */ /* 0x000fe200078ef804 */
[C---:B------:R-:W-:Y:S01]  /*2b20*/  VIADD R35, R202.reuse, 0x40 ;  /* 0x00000040ca237836 */ /* 0x040fe20000000000 */
        /* <DEDUP_REMOVED lines=55> */
.L_x_6080:
        /* <DEDUP_REMOVED lines=26> */
[C---:B------:R-:W-:Y:S01]  /*3040*/  IMAD R98, R19.reuse, 0x1800, R82 ;  /* 0x0000180013627824 */ /* 0x040fe200078e0252 */
[----:B------:R-:W-:Y:S01]  /*3050*/  IADD3 R6, -R12, RZ, RZ ;  /* 0x000000ff0c067210 */ /* 0x000fe20007ffe1ff */
[----:B------:R-:W-:Y:S01]  /*3060*/  IMAD R96, R19, 0x1800, R86 ;  /* 0x0000180013607824 */ /* 0x000fe200078e0256 */
[----:B------:R-:W-:Y:S01]  /*3070*/  LOP3.LUT R23, R23, 0xfffffffd, RZ, 0xc0, !PT ;  /* 0xfffffffd17177812 */ /* 0x000fe200078ec0ff */
[----:B------:R-:W-:Y:S05]  /*3080*/  YIELD ;  /* 0x0000000000007946 */ /* 0x000fea0003800000 */
        /* <DEDUP_REMOVED lines=54> */
[----:B------:R-:W-:-:S04]  /*33f0*/  IADD3 R15, P3, R50, R4, RZ ;  /* 0x00000004320f7210 */ /* 0x000fc80007f7e0ff */
[----:B------:R-:W-:Y:S02]  /*3400*/  IADD3.X R34, R11, R67, RZ, P3, !PT ;  /* 0x000000430b227210 */ /* 0x000fe40001ffe4ff */
        /* <DEDUP_REMOVED lines=10> */
.L_x_6031:
[----:B------:R-:W-:Y:S05]  /*34b0*/  BSYNC B1 ;  /* 0x0000000000017941 */ /* 0x000fea0003800000 */
.L_x_6030:
        /* <DEDUP_REMOVED lines=29> */
.L_x_6033:
[----:B------:R-:W-:Y:S05]  /*3690*/  BSYNC B1 ;  /* 0x0000000000017941 */ /* 0x000fea0003800000 */
.L_x_6032:
[----:B0-----:R-:W-:Y:S01]  /*36a0*/  IMAD.MOV.U32 R4, RZ, RZ, R44 ;  /* 0x000000ffff047224 */ /* 0x001fe200078e002c */
[----:B------:R-:W-:Y:S01]  /*36b0*/  UISETP.NE.AND UP0, UPT, UR47, 0x3, UPT ;  /* 0x000000032f00788c */ /* 0x000fe2000bf05270 */
[----:B------:R-:W-:Y:S01]  /*36c0*/  IMAD.MOV.U32 R5, RZ, RZ, R45 ;  /* 0x000000ffff057224 */ /* 0x000fe200078e002d */
[----:B------:R-:W-:Y:S01]  /*36d0*/  MOV R6, R46 ;  /* 0x0000002e00067202 */ /* 0x000fe20000000f00 */
[----:B------:R-:W-:Y:S01]  /*36e0*/  IMAD.MOV.U32 R7, RZ, RZ, R47 ;  /* 0x000000ffff077224 */ /* 0x000fe200078e002f */
[----:B------:R-:W-:Y:S02]  /*36f0*/  PRMT R107, R13, 0x5410, R14 ;  /* 0x000054100d6b7816 */ /* 0x000fe4000000000e */
[----:B------:R-:W-:Y:S01]  /*3700*/  PRMT R108, R4, 0x5410, R5 ;  /* 0x00005410046c7816 */ /* 0x000fe20000000005 */
[----:B------:R-:W-:Y:S01]  /*3710*/  IMAD.MOV.U32 R4, RZ, RZ, R42 ;  /* 0x000000ffff047224 */ /* 0x000fe200078e002a */
[----:B------:R-:W-:Y:S01]  /*3720*/  PLOP3.LUT P3, PT, PT, PT, UP0, 0x80, 0x0 ;  /* 0x000000000000781c */ /* 0x000fe20003f6f008 */
[----:B------:R-:W-:Y:S01]  /*3730*/  IMAD.MOV.U32 R5, RZ, RZ, R43 ;  /* 0x000000ffff057224 */ /* 0x000fe200078e002b */
[----:B------:R-:W-:Y:S01]  /*3740*/  PRMT R110, R6, 0x5410, R7 ;  /* 0x00005410066e7816 */ /* 0x000fe20000000007 */
[----:B-----5:R-:W-:-:S02]  /*3750*/  IMAD.MOV.U32 R7, RZ, RZ, R37 ;  /* 0x000000ffff077224 */ /* 0x020fc400078e0025 */
        /* <DEDUP_REMOVED lines=12> */
[----:B------:R-:W-:-:S04]  /*3820*/  PRMT R102, R102, 0x5410, R7 ;  /* 0x0000541066667816 */ /* 0x000fc80000000007 */
[----:B------:R-:W-:Y:S01]  /*3830*/  PRMT R101, R4, 0x5410, R5 ;  /* 0x0000541004657816 */ /* 0x000fe20000000005 */
[----:B------:R-:W-:Y:S06]  /*3840*/  @!P3 BRA `(.L_x_6034) ;  /* 0x000000000004b947 */ /* 0x000fec0003800000 */
[----:B------:R-:W-:Y:S01]  /*3850*/  BPT.TRAP 0x1 ;  /* 0x000000040000795c */ /* 0x000fe20000300000 */
.L_x_6034:
[----:B------:R-:W-:Y:S01]  /*3860*/  IMAD R87, R19, 0x8, R22 ;  /* 0x0000000813577824 */ /* 0x000fe200078e0216 */
[----:B------:R-:W-:Y:S01]  /*3870*/  SHF.L.U32 R93, R206, 0x1f, RZ ;  /* 0x0000001fce5d7819 */ /* 0x000fe200000006ff */
[----:B------:R-:W-:Y:S03]  /*3880*/  BSSY B1, `(.L_x_6035) ;  /* 0x0000003000017945 */ /* 0x000fe60003800000 */
[----:B------:R-:W0:Y:S02]  /*3890*/  SYNCS.PHASECHK.TRANS64.TRYWAIT P5, [R87+URZ+0x32490], R93 ;  /* 0x0324905d570075a7 */ /* 0x000e2400080a017f */
[----:B0-----:R-:W-:Y:S05]  /*38a0*/  @!P5 BRA `(.L_x_6036) ;  /* 0x000001e80010d947 */ /* 0x001fea0003800000 */
.L_x_6318:
[----:B------:R-:W-:Y:S05]  /*38b0*/  BSYNC B1 ;  /* 0x0000000000017941 */ /* 0x000fea0003800000 */
.L_x_6035:
[----:B------:R-:W-:-:S03]  /*38c0*/  UMOV UR4, 0xffffffff ;  /* 0xffffffff00047882 */ /* 0x000fc60000000000 */
[----:B------:R-:W-:Y:S05]  /*38d0*/  BRA.DIV UR4, `(.L_x_6037) ;  /* 0x000001ea04187947 */ /* 0x000fea000b800000 */
[----:B------:R1:W2:Y:S04]  /*38e0*/  SHFL.IDX PT, R99, R97, RZ, 0x1c1f ;  /* 0x001c1fff61637589 */ /* 0x0002a800000e0000 */
[----:B------:R1:W3:Y:S02]  /*38f0*/  SHFL.IDX PT, R14, R95, RZ, 0x1c1f ;  /* 0x001c1fff5f0e7589 */ /* 0x0002e400000e0000 */
.L_x_6322:
        /* <DEDUP_REMOVED lines=54> */
.L_x_6043:
[----:B------:R-:W-:Y:S05]  /*3c60*/  BSYNC B3 ;  /* 0x0000000000037941 */ /* 0x000fea0003800000 */
.L_x_6042:
[----:B0-----:R4:W-:Y:S02]  /*3c70*/  ST.E.128 desc[UR40][R12.64], R4 ;  /* 0x000000040c007985 */ /* 0x0019e4000c101d28 */
.L_x_6041:
[----:B------:R-:W-:Y:S05]  /*3c80*/  BSYNC B2 ;  /* 0x0000000000027941 */ /* 0x000fea0003800000 */
.L_x_6040:
        /* <DEDUP_REMOVED lines=31> */
[----:B------:R-:W-:Y:S01]  /*3e80*/  HADD2.F32 R42, -RZ, R107.H0_H0 ;  /* 0x2000006bff2a7230 */ /* 0x000fe20000004100 */
        /* <DEDUP_REMOVED lines=9> */
[----:B------:R-:W-:Y:S02]  /*3f20*/  HADD2.F32 R11, -RZ, R107.H1_H1 ;  /* 0x3000006bff0b7230 */ /* 0x000fe40000004100 */
[-C--:B------:R-:W-:Y:S01]  /*3f30*/  FMUL.FTZ R43, R40, R41.reuse ;  /* 0x00000029282b7220 */ /* 0x080fe20000410000 */
[----:B------:R-:W-:Y:S01]  /*3f40*/  FFMA.FTZ R15, R15, R42, R44 ;  /* 0x0000002a0f0f7223 */ /* 0x000fe2000001002c */
[C---:B------:R-:W-:Y:S02]  /*3f50*/  FMUL.FTZ R41, R6.reuse, R41 ;  /* 0x0000002906297220 */ /* 0x040fe40000410000 */
[----:B------:R-:W-:-:S02]  /*3f60*/  FFMA.FTZ R43, R6, R11, -R43 ;  /* 0x0000000b062b7223 */ /* 0x000fc4000001082b */
[----:B------:R-:W-:Y:S01]  /*3f70*/  FFMA.FTZ R40, R40, R11, R41 ;  /* 0x0000000b28287223 */ /* 0x000fe20000010029 */
[----:B------:R-:W-:-:S04]  /*3f80*/  F2FP.F16.F32.PACK_AB R4, R15, R46 ;  /* 0x0000002e0f04723e */ /* 0x000fc800000000ff */
[----:B------:R-:W-:-:S07]  /*3f90*/  F2FP.F16.F32.PACK_AB R6, R40, R43 ;  /* 0x0000002b2806723e */ /* 0x000fce00000000ff */
.L_x_6045:
[----:B------:R-:W-:Y:S05]  /*3fa0*/  BSYNC B2 ;  /* 0x0000000000027941 */ /* 0x000fea0003800000 */
.L_x_6044:
[----:B0-----:R0:W-:Y:S02]  /*3fb0*/  ST.E.128 desc[UR40][R12.64], R4 ;  /* 0x000000040c007985 */ /* 0x0011e4000c101d28 */
.L_x_6039:
[----:B------:R-:W-:Y:S05]  /*3fc0*/  BSYNC B1 ;  /* 0x0000000000017941 */ /* 0x000fea0003800000 */
.L_x_6038:
[----:B------:R-:W-:-:S03]  /*3fd0*/  UMOV UR4, 0xffffffff ;  /* 0xffffffff00047882 */ /* 0x000fc60000000000 */
[----:B------:R-:W-:Y:S05]  /*3fe0*/  BRA.DIV UR4, `(.L_x_6046) ;  /* 0x000001e2049c7947 */ /* 0x000fea000b800000 */
[----:B-1----:R-:W1:Y:S04]  /*3ff0*/  SHFL.IDX PT, R97, R97, 0x1, 0x1c1f ;  /* 0x003c1f0061617f89 */ /* 0x002e6800000e0000 */
[----:B---3--:R3:W0:Y:S02]  /*4000*/  SHFL.IDX PT, R14, R95, 0x1, 0x1c1f ;  /* 0x003c1f005f0e7f89 */ /* 0x00862400000e0000 */
.L_x_6326:
        /* <DEDUP_REMOVED lines=10> */
[--C-:B----4-:R-:W-:Y:S01]  /*40b0*/  HADD2.F32 R15, -RZ, R7.reuse.H1_H1 ;  /* 0x30000007ff0f7230 */ /* 0x110fe20000004100 */
[----:B------:R-:W-:Y:S01]  /*40c0*/  SHF.R.U32.HI R41, RZ, 0x10, R37 ;  /* 0x00000010ff297819 */ /* 0x000fe20000011625 */
[----:B------:R-:W-:Y:S01]  /*40d0*/  HADD2.F32 R7, -RZ, R7.H0_H0 ;  /* 0x20000007ff077230 */ /* 0x000fe20000004100 */
[--C-:B------:R-:W-:Y:S01]  /*40e0*/  SHF.R.U64 R37, R38, 0x10, R39.reuse ;  /* 0x0000001026257819 */ /* 0x100fe20000001227 */
[----:B------:R-:W-:Y:S01]  /*40f0*/  HADD2.F32 R36, -RZ, R36.H0_H0 ;  /* 0x20000024ff247230 */ /* 0x000fe20000004100 */
[----:B------:R-:W-:Y:S01]  /*4100*/  SHF.R.U32.HI R40, RZ, 0x10, R39 ;  /* 0x00000010ff287819 */ /* 0x000fe20000011627 */
[----:B------:R-:W-:Y:S01]  /*4110*/  HADD2.F32 R38, -RZ, R41.H0_H0 ;  /* 0x20000029ff267230 */ /* 0x000fe20000004100 */
[----:B------:R-:W-:Y:S01]  /*4120*/  MOV R11, R6 ;  /* 0x00000006000b7202 */ /* 0x000fe20000000f00 */
[----:B------:R-:W-:Y:S02]  /*4130*/  HADD2.F32 R37, -RZ, R37.H0_H0 ;  /* 0x20000025ff257230 */ /* 0x000fe40000004100 */
[----:B------:R-:W-:-:S02]  /*4140*/  HADD2.F32 R40, -RZ, R40.H0_H0 ;  /* 0x20000028ff287230 */ /* 0x000fc40000004100 */
[--C-:B------:R-:W-:Y:S02]  /*4150*/  HADD2.F32 R6, -RZ, R5.reuse.H1_H1 ;  /* 0x30000005ff067230 */ /* 0x100fe40000004100 */
[----:B------:R-:W-:Y:S02]  /*4160*/  HADD2.F32 R5, -RZ, R5.H0_H0 ;  /* 0x20000005ff057230 */ /* 0x000fe40000004100 */
[-C--:B------:R-:W-:Y:S01]  /*4170*/  FMUL.FTZ R44, R15, R40.reuse ;  /* 0x000000280f2c7220 */ /* 0x080fe20000410000 */
[----:B------:R-:W-:Y:S01]  /*4180*/  FMUL.FTZ R40, R7, R40 ;  /* 0x0000002807287220 */ /* 0x000fe20000410000 */
[CC--:B------:R-:W-:Y:S01]  /*4190*/  FMUL.FTZ R42, R6.reuse, R37.reuse ;  /* 0x00000025062a7220 */ /* 0x0c0fe20000410000 */
[----:B------:R-:W-:Y:S01]  /*41a0*/  FMUL.FTZ R37, R5, R37 ;  /* 0x0000002505257220 */ /* 0x000fe20000410000 */
[----:B------:R-:W-:Y:S02]  /*41b0*/  FFMA.FTZ R44, R7, R38, -R44 ;  /* 0x00000026072c7223 */ /* 0x000fe4000001082c */
[----:B------:R-:W-:Y:S01]  /*41c0*/  FFMA.FTZ R42, R5, R36, -R42 ;  /* 0x00000024052a7223 */ /* 0x000fe2000001082a */
[----:B------:R-:W-:Y:S01]  /*41d0*/  FFMA.FTZ R41, R15, R38, R40 ;  /* 0x000000260f297223 */ /* 0x000fe20000010028 */
[----:B------:R-:W-:Y:S01]  /*41e0*/  FFMA.FTZ R39, R6, R36, R37 ;  /* 0x0000002406277223 */ /* 0x000fe20000010025 */
[----:B------:R-:W-:-:S02]  /*41f0*/  HADD2.F32 R7, -RZ, R103.H1_H1 ;  /* 0x30000067ff077230 */ /* 0x000fc40000004100 */
[----:B------:R-:W-:Y:S02]  /*4200*/  HADD2.F32 R15, -RZ, R102.H1_H1 ;  /* 0x30000066ff0f7230 */ /* 0x000fe40000004100 */
[--C-:B------:R-:W-:Y:S02]  /*4210*/  HADD2.F32 R5, -RZ, R4.reuse.H1_H1 ;  /* 0x30000004ff057230 */ /* 0x100fe40000004100 */
[----:B------:R-:W-:Y:S02]  /*4220*/  HADD2.F32 R6, -RZ, R11.H1_H1 ;  /* 0x3000000bff067230 */ /* 0x000fe40000004100 */
[----:B------:R-:W-:Y:S02]  /*4230*/  HADD2.F32 R103, -RZ, R103.H0_H0 ;  /* 0x20000067ff677230 */ /* 0x000fe40000004100 */
[----:B------:R-:W-:Y:S02]  /*4240*/  HADD2.F32 R4, -RZ, R4.H0_H0 ;  /* 0x20000004ff047230 */ /* 0x000fe40000004100 */
[----:B------:R-:W-:Y:S01]  /*4250*/  FMUL.FTZ R38, R6, R15 ;  /* 0x0000000f06267220 */ /* 0x000fe20000410000 */
[----:B------:R-:W-:-:S02]  /*4260*/  HADD2.F32 R11, -RZ, R11.H0_H0 ;  /* 0x2000000bff0b7230 */ /* 0x000fc40000004100 */
        /* <DEDUP_REMOVED lines=12> */
.L_x_6051:
[----:B------:R-:W-:Y:S05]  /*4330*/  BSYNC B2 ;  /* 0x0000000000027941 */ /* 0x000fea0003800000 */
.L_x_6050:
[----:B----4-:R0:W-:Y:S02]  /*4340*/  ST.E.128 desc[UR40][R12.64], R4 ;  /* 0x000000040c007985 */ /* 0x0101e4000c101d28 */
.L_x_6049:
[----:B------:R-:W-:Y:S05]  /*4350*/  BSYNC B1 ;  /* 0x0000000000017941 */ /* 0x000fea0003800000 */
.L_x_6048:
        /* <DEDUP_REMOVED lines=49> */
.L_x_6053:
[----:B------:R-:W-:Y:S05]  /*4670*/  BSYNC B1 ;  /* 0x0000000000017941 */ /* 0x000fea0003800000 */
.L_x_6052:
[----:B----4-:R0:W-:Y:S01]  /*4680*/  ST.E.128 desc[UR40][R12.64], R4 ;  /* 0x000000040c007985 */ /* 0x0101e2000c101d28 */
[----:B------:R-:W-:Y:S05]  /*4690*/  BRA `(.L_x_6047) ;  /* 0x0000001800207947 */ /* 0x000fea0003800000 */
.L_x_6029:
        /* <DEDUP_REMOVED lines=51> */
[----:B------:R-:W-:-:S03]  /*49d0*/  IMAD.MOV.U32 R14, RZ, RZ, R33 ;  /* 0x000000ffff0e7224 */ /* 0x000fc600078e0021 */
[----:B------:R-:W-:Y:S02]  /*49e0*/  PRMT R112, R12, 0x5410, R13 ;  /* 0x000054100c707816 */ /* 0x000fe4000000000d */
        /* <DEDUP_REMOVED lines=19> */
.L_x_6054:
[----:B------:R-:W-:Y:S01]  /*4b20*/  IMAD R87, R19, 0x8, R22 ;  /* 0x0000000813577824 */ /* 0x000fe200078e0216 */
[----:B------:R-:W-:Y:S01]  /*4b30*/  SHF.L.U32 R93, R206, 0x1f, RZ ;  /* 0x0000001fce5d7819 */ /* 0x000fe200000006ff */
[----:B------:R-:W0:Y:S01]  /*4b40*/  LDC R94, c[0x0][0x2f4] ;  /* 0x0000bd00ff5e7b82 */ /* 0x000e220000000800 */
[----:B------:R-:W-:Y:S02]  /*4b50*/  BSSY B1, `(.L_x_6055) ;  /* 0x0000003000017945 */ /* 0x000fe40003800000 */
[----:B------:R-:W1:Y:S02]  /*4b60*/  SYNCS.PHASECHK.TRANS64.TRYWAIT P4, [R87+URZ+0x32490], R93 ;  /* 0x0324905d570075a7 */ /* 0x000e64000808017f */
[----:B-1----:R-:W-:Y:S05]  /*4b70*/  @!P4 BRA `(.L_x_6056) ;  /* 0x000001d80000c947 */ /* 0x002fea0003800000 */
.L_x_6327:
[----:B------:R-:W-:Y:S05]  /*4b80*/  BSYNC B1 ;  /* 0x0000000000017941 */ /* 0x000fea0003800000 */
.L_x_6055:
[----:B------:R-:W-:Y:S01]  /*4b90*/  UMOV UR4, 0xffffffff ;  /* 0xffffffff00047882 */ /* 0x000fe20000000000 */
[----:B0-----:R-:W-:Y:S02]  /*4ba0*/  IMAD.IADD R100, R94, 0x1, -R61 ;  /* 0x000000015e647824 */ /* 0x001fe400078e0a3d */
[----:B------:R-:W-:Y:S05]  /*4bb0*/  BRA.DIV UR4, `(.L_x_6057) ;  /* 0x000001da04047947 */ /* 0x000fea000b800000 */
[----:B------:R0:W2:Y:S04]  /*4bc0*/  SHFL.IDX PT, R99, R97, RZ, 0x1c1f ;  /* 0x001c1fff61637589 */ /* 0x0000a800000e0000 */
[----:B------:R0:W3:Y:S02]  /*4bd0*/  SHFL.IDX PT, R98, R95, RZ, 0x1c1f ;  /* 0x001c1fff5f627589 */ /* 0x0000e400000e0000 */
.L_x_6331:
        /* <DEDUP_REMOVED lines=11> */
[----:B------:R-:W-:-:S04]  /*4c90*/  LOP3.LUT R13, R13, R76, RZ, 0x3c, !PT ;  /* 0x0000004c0d0d7212 */ /* 0x000fc800078e3cff */
[----:B----4-:R-:W-:Y:S01]  /*4ca0*/  LEA R12, R14, R13, 0x9 ;  /* 0x0000000d0e0c7211 */ /* 0x010fe200078e48ff */
[----:B------:R-:W-:-:S04]  /*4cb0*/  IMAD R13, R19, 0x1800, R85 ;  /* 0x00001800130d7824 */ /* 0x000fc800078e0255 */
[----:B------:R-:W-:Y:S02]  /*4cc0*/  IMAD R15, R19, 0x1800, R12 ;  /* 0x00001800130f7824 */ /* 0x000fe400078e020c */
[--C-:B------:R-:W-:Y:S02]  /*4cd0*/  IMAD R13, R13, 0x2, R22.reuse ;  /* 0x000000020d0d7824 */ /* 0x100fe400078e0216 */
[----:B------:R-:W-:-:S04]  /*4ce0*/  IMAD R44, R15, 0x2, R22 ;  /* 0x000000020f2c7824 */ /* 0x000fc800078e0216 */
        /* <DEDUP_REMOVED lines=21> */
[----:B------:R-:W-:Y:S01]  /*4e40*/  FMUL.FTZ R108, R101, R104 ;  /* 0x00000068656c7220 */ /* 0x000fe20000410000 */
[----:B------:R-:W-:-:S02]  /*4e50*/  HADD2.F32 R32, -RZ, R114.H0_H0 ;  /* 0x20000072ff207230 */ /* 0x000fc40000004100 */
[C---:B------:R-:W-:Y:S01]  /*4e60*/  FMUL.FTZ R104, R45.reuse, R104 ;  /* 0x000000682d687220 */ /* 0x040fe20000410000 */
        /* <DEDUP_REMOVED lines=8> */
[----:B------:R-:W-:-:S02]  /*4ef0*/  HADD2.F32 R33, -RZ, R101.H0_H0 ;  /* 0x20000065ff217230 */ /* 0x000fc40000004100 */
[----:B------:R-:W-:Y:S02]  /*4f00*/  HADD2.F32 R15, -RZ, R47.H0_H0 ;  /* 0x2000002fff0f7230 */ /* 0x000fe40000004100 */
[----:B------:R-:W-:Y:S02]  /*4f10*/  HADD2.F32 R112, -RZ, R112.H1_H1 ;  /* 0x30000070ff707230 */ /* 0x000fe40000004100 */
[-C--:B------:R-:W-:Y:S01]  /*4f20*/  FMUL.FTZ R106, R33, R108.reuse ;  /* 0x0000006c216a7220 */ /* 0x080fe20000410000 */
[----:B------:R-:W-:Y:S02]  /*4f30*/  IMAD.MOV.U32 R13, RZ, RZ, R45 ;  /* 0x000000ffff0d7224 */ /* 0x000fe400078e002d */
[C---:B------:R-:W-:Y:S01]  /*4f40*/  FMUL.FTZ R108, R15.reuse, R108 ;  /* 0x0000006c0f6c7220 */ /* 0x040fe20000410000 */
[----:B------:R-:W-:Y:S02]  /*4f50*/  IMAD.MOV.U32 R45, RZ, RZ, R96 ;  /* 0x000000ffff2d7224 */ /* 0x000fe400078e0060 */
[----:B------:R-:W-:Y:S01]  /*4f60*/  FFMA.FTZ R15, R15, R104, -R106 ;  /* 0x000000680f0f7223 */ /* 0x000fe2000001086a */
[----:B------:R-:W-:-:S02]  /*4f70*/  HADD2.F32 R106, -RZ, R101.H1_H1 ;  /* 0x30000065ff6a7230 */ /* 0x000fc40000004100 */
[----:B------:R-:W-:Y:S01]  /*4f80*/  FFMA.FTZ R33, R33, R104, R108 ;  /* 0x0000006821217223 */ /* 0x000fe2000001006c */
[----:B------:R-:W-:Y:S01]  /*4f90*/  SHF.R.U32.HI R104, RZ, 0x10, R35 ;  /* 0x00000010ff687819 */ /* 0x000fe20000011623 */
[----:B------:R-:W-:Y:S01]  /*4fa0*/  HADD2.F32 R35, -RZ, R114.H1_H1 ;  /* 0x30000072ff237230 */ /* 0x000fe20000004100 */
[--C-:B------:R-:W-:Y:S02]  /*4fb0*/  SHF.R.U32.HI R108, RZ, 0x10, R7.reuse ;  /* 0x00000010ff6c7819 */ /* 0x100fe40000011607 */
[----:B------:R-:W-:Y:S01]  /*4fc0*/  SHF.R.U64 R7, R6, 0x10, R7 ;  /* 0x0000001006077819 */ /* 0x000fe20000001207 */
[----:B------:R-:W-:Y:S02]  /*4fd0*/  HADD2.F32 R101, -RZ, R104.H0_H0 ;  /* 0x20000068ff657230 */ /* 0x000fe40000004100 */
[----:B------:R-:W-:Y:S02]  /*4fe0*/  HADD2.F32 R104, -RZ, R47.H1_H1 ;  /* 0x3000002fff687230 */ /* 0x000fe40000004100 */
[----:B------:R-:W-:-:S02]  /*4ff0*/  HADD2.F32 R47, -RZ, R108.H0_H0 ;  /* 0x2000006cff2f7230 */ /* 0x000fc40000004100 */
[-C--:B------:R-:W-:Y:S01]  /*5000*/  FMUL.FTZ R111, R106, R101.reuse ;  /* 0x000000656a6f7220 */ /* 0x080fe20000410000 */
[----:B------:R-:W-:Y:S02]  /*5010*/  HADD2.F32 R108, -RZ, R110.H1_H1 ;  /* 0x3000006eff6c7230 */ /* 0x000fe40000004100 */
[C---:B------:R-:W-:Y:S01]  /*5020*/  FMUL.FTZ R101, R104.reuse, R101 ;  /* 0x0000006568657220 */ /* 0x040fe20000410000 */
[----:B------:R-:W-:Y:S02]  /*5030*/  HADD2.F32 R7, -RZ, R7.H0_H0 ;  /* 0x20000007ff077230 */ /* 0x000fe40000004100 */
[-C--:B------:R-:W-:Y:S01]  /*5040*/  FFMA.FTZ R104, R104, R47.reuse, -R111 ;  /* 0x0000002f68687223 */ /* 0x080fe2000001086f */
[----:B------:R-:W-:Y:S02]  /*5050*/  HADD2.F32 R111, -RZ, R4.H0_H0 ;  /* 0x20000004ff6f7230 */ /* 0x000fe40000004100 */
[----:B------:R-:W-:Y:S01]  /*5060*/  FFMA.FTZ R106, R106, R47, R101 ;  /* 0x0000002f6a6a7223 */ /* 0x000fe20000010065 */
[----:B------:R-:W-:-:S02]  /*5070*/  HADD2.F32 R101, -RZ, R44.H0_H0 ;  /* 0x2000002cff657230 */ /* 0x000fc40000004100 */
[----:B------:R-:W-:Y:S01]  /*5080*/  HADD2.F32 R47, -RZ, R12.H0_H0 ;  /* 0x2000000cff2f7230 */ /* 0x000fe20000004100 */
[----:B------:R-:W-:Y:S01]  /*5090*/  F2FP.F16.F32.PACK_AB R15, R104, R15 ;  /* 0x0000000f680f723e */ /* 0x000fe200000000ff */
[----:B------:R-:W-:Y:S02]  /*50a0*/  HADD2.F32 R44, -RZ, R44.H1_H1 ;  /* 0x3000002cff2c7230 */ /* 0x000fe40000004100 */
[-C--:B------:R-:W-:Y:S01]  /*50b0*/  FMUL.FTZ R110, R101, R112.reuse ;  /* 0x00000070656e7220 */ /* 0x080fe20000410000 */
[----:B------:R-:W-:Y:S02]  /*50c0*/  HADD2.F32 R12, -RZ, R12.H1_H1 ;  /* 0x3000000cff0c7230 */ /* 0x000fe40000004100 */
[C---:B------:R-:W-:Y:S01]  /*50d0*/  FMUL.FTZ R112, R47.reuse, R112 ;  /* 0x000000702f707220 */ /* 0x040fe20000410000 */
[----:B------:R-:W-:Y:S01]  /*50e0*/  F2FP.F16.F32.PACK_AB R33, R106, R33 ;  /* 0x000000216a21723e */ /* 0x000fe200000000ff */
[-C--:B------:R-:W-:Y:S01]  /*50f0*/  FMUL.FTZ R113, R44, R5.reuse ;  /* 0x000000052c717220 */ /* 0x080fe20000410000 */
[-C--:B------:R-:W-:Y:S01]  /*5100*/  FFMA.FTZ R47, R47, R108.reuse, -R110 ;  /* 0x0000006c2f2f7223 */ /* 0x080fe2000001086e */
[C---:B------:R-:W-:Y:S01]  /*5110*/  FMUL.FTZ R5, R12.reuse, R5 ;  /* 0x000000050c057220 */ /* 0x040fe20000410000 */
[----:B------:R-:W-:Y:S01]  /*5120*/  FFMA.FTZ R101, R101, R108, R112 ;  /* 0x0000006c65657223 */ /* 0x000fe20000010070 */
[----:B------:R-:W-:Y:S01]  /*5130*/  FFMA.FTZ R4, R12, R111, -R113 ;  /* 0x0000006f0c047223 */ /* 0x000fe20000010871 */
[----:B------:R-:W-:-:S02]  /*5140*/  HADD2.F32 R12, -RZ, R46.H0_H0 ;  /* 0x2000002eff0c7230 */ /* 0x000fc40000004100 */
[----:B------:R-:W-:Y:S01]  /*5150*/  FFMA.FTZ R44, R44, R111, R5 ;  /* 0x0000006f2c2c7223 */ /* 0x000fe20000010005 */
[----:B------:R-:W-:Y:S02]  /*5160*/  HADD2.F32 R5, -RZ, R14.H0_H0 ;  /* 0x2000000eff057230 */ /* 0x000fe40000004100 */
[----:B------:R-:W-:Y:S02]  /*5170*/  HADD2.F32 R46, -RZ, R46.H1_H1 ;  /* 0x3000002eff2e7230 */ /* 0x000fe40000004100 */
[-C--:B------:R-:W-:Y:S01]  /*5180*/  FMUL.FTZ R108, R12, R35.reuse ;  /* 0x000000230c6c7220 */ /* 0x080fe20000410000 */
[----:B------:R-:W-:Y:S02]  /*5190*/  HADD2.F32 R14, -RZ, R14.H1_H1 ;  /* 0x3000000eff0e7230 */ /* 0x000fe40000004100 */
[C---:B------:R-:W-:Y:S01]  /*51a0*/  FMUL.FTZ R35, R5.reuse, R35 ;  /* 0x0000002305237220 */ /* 0x040fe20000410000 */
[----:B------:R-:W-:Y:S01]  /*51b0*/  F2FP.F16.F32.PACK_AB R4, R4, R47 ;  /* 0x0000002f0404723e */ /* 0x000fe200000000ff */
[-C--:B------:R-:W-:Y:S01]  /*51c0*/  FFMA.FTZ R5, R5, R32.reuse, -R108 ;  /* 0x0000002005057223 */ /* 0x080fe2000001086c */
[----:B------:R-:W-:Y:S01]  /*51d0*/  F2FP.F16.F32.PACK_AB R44, R44, R101 ;  /* 0x000000652c2c723e */ /* 0x000fe200000000ff */
[----:B------:R-:W-:Y:S01]  /*51e0*/  FFMA.FTZ R12, R12, R32, R35 ;  /* 0x000000200c0c7223 */ /* 0x000fe20000010023 */
[----:B------:R-:W-:Y:S01]  /*51f0*/  HADD2.F32 R35, -RZ, R34.H0_H0 ;  /* 0x20000022ff237230 */ /* 0x000fe20000004100 */
[----:B------:R-:W-:-:S04]  /*5200*/  MOV R47, R33 ;  /* 0x00000021002f7202 */ /* 0x000fc80000000f00 */
[-C--:B------:R-:W-:Y:S01]  /*5210*/  FMUL.FTZ R111, R46, R35.reuse ;  /* 0x000000232e6f7220 */ /* 0x080fe20000410000 */
[----:B------:R-:W-:-:S03]  /*5220*/  FMUL.FTZ R35, R14, R35 ;  /* 0x000000230e237220 */ /* 0x000fc60000410000 */
[-C--:B------:R-:W-:Y:S01]  /*5230*/  FFMA.FTZ R14, R14, R7.reuse, -R111 ;  /* 0x000000070e0e7223 */ /* 0x080fe2000001086f */
[----:B------:R-:W-:-:S04]  /*5240*/  FFMA.FTZ R35, R46, R7, R35 ;  /* 0x000000072e237223 */ /* 0x000fc80000010023 */
[----:B------:R-:W-:Y:S02]  /*5250*/  F2FP.F16.F32.PACK_AB R14, R14, R5 ;  /* 0x000000050e0e723e */ /* 0x000fe400000000ff */
[----:B------:R-:W-:Y:S01]  /*5260*/  F2FP.F16.F32.PACK_AB R46, R35, R12 ;  /* 0x0000000c232e723e */ /* 0x000fe200000000ff */
[----:B------:R-:W-:-:S07]  /*5270*/  IMAD.MOV.U32 R12, RZ, RZ, R4 ;  /* 0x000000ffff0c7224 */ /* 0x000fce00078e0004 */
.L_x_6061:
[----:B------:R-:W-:Y:S05]  /*5280*/  BSYNC B2 ;  /* 0x0000000000027941 */ /* 0x000fea0003800000 */
.L_x_6060:
        /* <DEDUP_REMOVED lines=8> */
.L_x_6059:
[----:B------:R-:W-:Y:S05]  /*5310*/  BSYNC B1 ;  /* 0x0000000000017941 */ /* 0x000fea0003800000 */
.L_x_6058:
[----:B------:R-:W-:-:S03]  /*5320*/  UMOV UR4, 0xffffffff ;  /* 0xffffffff00047882 */ /* 0x000fc60000000000 */
[----:B------:R-:W-:Y:S05]  /*5330*/  BRA.DIV UR4, `(.L_x_6062) ;  /* 0x000001d204707947 */ /* 0x000fea000b800000 */
[----:B0-----:R-:W0:Y:S04]  /*5340*/  SHFL.IDX PT, R97, R97, 0x1, 0x1c1f ;  /* 0x003c1f0061617f89 */ /* 0x001e2800000e0000 */
[----:B------:R0:W0:Y:S02]  /*5350*/  SHFL.IDX PT, R96, R95, 0x1, 0x1c1f ;  /* 0x003c1f005f607f89 */ /* 0x00002400000e0000 */
.L_x_6335:
[----:B----4-:R-:W-:-:S05]  /*5360*/  VIADD R4, R202, 0x40 ;  /* 0x00000040ca047836 */ /* 0x010fca0000000000 */
        /* <DEDUP_REMOVED lines=11> */
[----:B------:R-:W-:Y:S01]  /*5420*/  LEA.HI R100, R5, R100, RZ, 0x4 ;  /* 0x0000006405647211 */ /* 0x000fe200078f20ff */
[----:B------:R-:W-:Y:S01]  /*5430*/  IMAD R5, R19, 0x1800, R74 ;  /* 0x0000180013057824 */ /* 0x000fe200078e024a */
[----:B------:R-:W-:-:S02]  /*5440*/  LOP3.LUT R7, R7, 0x1c0, RZ, 0xc0, !PT ;  /* 0x000001c007077812 */ /* 0x000fc400078ec0ff */
[----:B------:R-:W-:Y:S01]  /*5450*/  LEA.HI.SX32 R11, R100, R69, 0x1c ;  /* 0x00000045640b7211 */ /* 0x000fe200078fe2ff */
[----:B------:R-:W-:Y:S01]  /*5460*/  IMAD R5, R5, 0x2, R22 ;  /* 0x0000000205057824 */ /* 0x000fe200078e0216 */
[----:B------:R-:W-:Y:S02]  /*5470*/  LOP3.LUT R4, R4, 0x1c0, RZ, 0xc0, !PT ;  /* 0x000001c004047812 */ /* 0x000fe400078ec0ff */
[----:B------:R-:W-:Y:S02]  /*5480*/  SHF.L.U32 R11, R11, 0x3, RZ ;  /* 0x000000030b0b7819 */ /* 0x000fe400000006ff */
[----:B------:R-:W-:Y:S02]  /*5490*/  SHF.R.U32.HI R7, RZ, 0x3, R7 ;  /* 0x00000003ff077819 */ /* 0x000fe40000011607 */
[----:B------:R-:W-:Y:S02]  /*54a0*/  LOP3.LUT R4, R4, 0x38, R11, 0xf8, !PT ;  /* 0x0000003804047812 */ /* 0x000fe400078ef80b */
[----:B------:R-:W-:-:S02]  /*54b0*/  LEA.HI.X R33, R70, R97, R72, 0x1, P4 ;  /* 0x0000006146217211 */ /* 0x000fc400020f0c48 */
[----:B------:R-:W-:-:S05]  /*54c0*/  LOP3.LUT R4, R4, R7, RZ, 0x3c, !PT ;  /* 0x0000000704047212 */ /* 0x000fca00078e3cff */
[----:B----4-:R-:W-:-:S04]  /*54d0*/  IMAD.IADD R4, R6, 0x1, R4 ;  /* 0x0000000106047824 */ /* 0x010fc800078e0204 */
[----:B------:R-:W-:-:S04]  /*54e0*/  IMAD R7, R19, 0x1800, R4 ;  /* 0x0000180013077824 */ /* 0x000fc800078e0204 */
[----:B------:R-:W-:Y:S02]  /*54f0*/  IMAD R12, R7, 0x2, R22 ;  /* 0x00000002070c7824 */ /* 0x000fe400078e0216 */
        /* <DEDUP_REMOVED lines=86> */
.L_x_6064:
[----:B------:R-:W-:Y:S05]  /*5a60*/  BSYNC B1 ;  /* 0x0000000000017941 */ /* 0x000fea0003800000 */
.L_x_6063:
[----:B------:R-:W-:Y:S01]  /*5a70*/  ISETP.GE.AND P2, PT, R11, R94, PT ;  /* 0x0000005e0b00720c */ /* 0x000fe20003f46270 */
[----:B0-----:R0:W-:Y:S02]  /*5a80*/  ST.E.128 desc[UR40][R32.64], R4 ;  /* 0x0000000420007985 */ /* 0x0011e4000c101d28 */
[----:B0-----:R-:W-:Y:S01]  /*5a90*/  IMAD.MOV.U32 R4, RZ, RZ, R96 ;  /* 0x000000ffff047224 */ /* 0x001fe200078e0060 */
[----:B------:R-:W-:-:S09]  /*5aa0*/  MOV R5, R97 ;  /* 0x0000006100057202 */ /* 0x000fd20000000f00 */
[----:B------:R-:W-:Y:S05]  /*5ab0*/  @P2 BRA `(.L_x_6047) ;  /* 0x0000000400182947 */ /* 0x000fea0003800000 */
[----:B------:R-:W-:-:S05]  /*5ac0*/  IMAD.WIDE R4, R11, 0x2, R4 ;  /* 0x000000020b047825 */ /* 0x000fca00078e0204 */
[----:B----4-:R0:W-:Y:S01]  /*5ad0*/  ST.E.128 desc[UR40][R4.64], R12 ;  /* 0x0000000c04007985 */ /* 0x0101e2000c101d28 */
[----:B------:R-:W-:Y:S05]  /*5ae0*/  BRA `(.L_x_6047) ;  /* 0x00000004000c7947 */ /* 0x000fea0003800000 */
.L_x_6028:
[----:B------:R-:W-:-:S06]  /*5af0*/  UISETP.NE.AND UP0, UPT, UR47, 0x3, UPT ;  /* 0x000000032f00788c */ /* 0x000fcc000bf05270 */
[----:B------:R-:W-:-:S13]  /*5b00*/  PLOP3.LUT P3, PT, PT, PT, UP0, 0x80, 0x0 ;  /* 0x000000000000781c */ /* 0x000fda0003f6f008 */
[----:B------:R-:W-:Y:S05]  /*5b10*/  @!P3 BRA `(.L_x_6065) ;  /* 0x000000000004b947 */ /* 0x000fea0003800000 */
[----:B------:R-:W-:Y:S01]  /*5b20*/  BPT.TRAP 0x1 ;  /* 0x000000040000795c */ /* 0x000fe20000300000 */
.L_x_6065:
[----:B------:R-:W-:Y:S01]  /*5b30*/  IMAD R87, R19, 0x8, R22 ;  /* 0x0000000813577824 */ /* 0x000fe200078e0216 */
[----:B------:R-:W-:Y:S01]  /*5b40*/  SHF.L.U32 R93, R206, 0x1f, RZ ;  /* 0x0000001fce5d7819 */ /* 0x000fe200000006ff */
[----:B------:R-:W-:Y:S01]  /*5b50*/  BSSY B1, `(.L_x_6066) ;  /* 0x0000004000017945 */ /* 0x000fe20003800000 */
[----:B------:R-:W-:Y:S02]  /*5b60*/  SHF.R.S32.HI R90, RZ, 0x1f, R89 ;  /* 0x0000001fff5a7819 */ /* 0x000fe40000011459 */
[----:B------:R-:W0:Y:S02]  /*5b70*/  SYNCS.PHASECHK.TRANS64.TRYWAIT P2, [R87+URZ+0x32490], R93 ;  /* 0x0324905d570075a7 */ /* 0x000e24000804017f */
[----:B0-----:R-:W-:Y:S05]  /*5b80*/  @!P2 BRA `(.L_x_6067) ;  /* 0x000001c800a8a947 */ /* 0x001fea0003800000 */
.L_x_6336:
[----:B------:R-:W-:Y:S05]  /*5b90*/  BSYNC B1 ;  /* 0x0000000000017941 */ /* 0x000fea0003800000 */
.L_x_6066:
        /* <DEDUP_REMOVED lines=25> */
.L_x_6340:
        /* <DEDUP_REMOVED lines=13> */
.L_x_6070:
[----:B------:R-:W-:Y:S05]  /*5e00*/  BSYNC B1 ;  /* 0x0000000000017941 */ /* 0x000fea0003800000 */
.L_x_6069:
[----:B------:R-:W-:-:S03]  /*5e10*/  UMOV UR4, 0xffffffff ;  /* 0xffffffff00047882 */ /* 0x000fc60000000000 */
[----:B------:R-:W-:Y:S05]  /*5e20*/  BRA.DIV UR4, `(.L_x_6071) ;  /* 0x000001ca04607947 */ /* 0x000fea000b800000 */
[----:B--2-4-:R2:W4:Y:S04]  /*5e30*/  SHFL.IDX PT, R5, R33, 0x1, 0x1c1f ;  /* 0x003c1f0021057f89 */ /* 0x01452800000e0000 */
[----:B---3--:R2:W3:Y:S02]  /*5e40*/  SHFL.IDX PT, R7, R32, 0x1, 0x1c1f ;  /* 0x003c1f0020077f89 */ /* 0x0084e400000e0000 */
.L_x_6344:
        /* <DEDUP_REMOVED lines=13> */
.L_x_6047:
[----:B------:R-:W-:Y:S05]  /*5f20*/  BSYNC B0 ;  /* 0x0000000000007941 */ /* 0x000fea0003800000 */
.L_x_6027:
        /* <DEDUP_REMOVED lines=17> */
.L_x_6073:
[----:B------:R-:W-:Y:S05]  /*6040*/  BSYNC B0 ;  /* 0x0000000000007941 */ /* 0x000fea0003800000 */
.L_x_6072:
[----:B------:R-:W3:Y:S01]  /*6050*/  SYNCS.PHASECHK.TRANS64.TRYWAIT P3, [R87+URZ+0x324b0], R93 ;  /* 0x0324b05d570075a7 */ /* 0x000ee2000806017f */
[----:B------:R-:W-:Y:S04]  /*6060*/  BSSY B0, `(.L_x_6074) ;  /* 0x0000002000007945 */ /* 0x000fe80003800000 */
[----:B---3--:R-:W-:Y:S05]  /*6070*/  @!P3 BRA `(.L_x_6075) ;  /* 0x000001c80018b947 */ /* 0x008fea0003800000 */
.L_x_6345:
[----:B------:R-:W-:Y:S05]  /*6080*/  BSYNC B0 ;  /* 0x0000000000007941 */ /* 0x000fea0003800000 */
.L_x_6074:
        /* <DEDUP_REMOVED lines=9> */
[----:B------:R-:W-:Y:S01]  /*6120*/  IADD3 R92, -R202, R92, RZ ;  /* 0x0000005cca5c7210 */ /* 0x000fe20007ffe1ff */
[C---:B0-----:R-:W-:Y:S01]  /*6130*/  IMAD.WIDE.U32 R4, R89.reuse, UR4, RZ ;  /* 0x0000000459047c25 */ /* 0x041fe2000f8e00ff */
[----:B------:R-:W-:Y:S03]  /*6140*/  BSSY B0, `(.L_x_6076) ;  /* 0x000003e000007945 */ /* 0x000fe60003800000 */
[----:B------:R-:W-:Y:S01]  /*6150*/  IMAD R89, R89, UR5, R90 ;  /* 0x0000000559597c24 */ /* 0x000fe2000f8e025a */
[----:B------:R-:W-:Y:S01]  /*6160*/  ULDC.64 UR4, c[0x0][0x338] ;  /* 0x0000ce0000047ab9 */ /* 0x000fe20000000a00 */
[----:B------:R-:W-:-:S02]  /*6170*/  IMAD R34, R19, 0x6000, R82 ;  /* 0x0000600013227824 */ /* 0x000fc400078e0252 */
[----:B------:R-:W-:Y:S02]  /*6180*/  IMAD R91, R91, UR4, RZ ;  /* 0x000000045b5b7c24 */ /* 0x000fe4000f8e02ff */
[----:B------:R-:W-:Y:S02]  /*6190*/  IMAD.IADD R5, R5, 0x1, R89 ;  /* 0x0000000105057824 */ /* 0x000fe400078e0259 */
[C---:B------:R-:W-:Y:S02]  /*61a0*/  IMAD R91, R88.reuse, UR5, R91 ;  /* 0x00000005585b7c24 */ /* 0x040fe4000f8e025b */
[----:B------:R-:W-:Y:S01]  /*61b0*/  IMAD.WIDE.U32 R4, R88, UR4, R4 ;  /* 0x0000000458047c25 */ /* 0x000fe2000f8e0004 */
[----:B------:R-:W-:-:S03]  /*61c0*/  ULDC.64 UR4, c[0x0][0x330] ;  /* 0x0000cc0000047ab9 */ /* 0x000fc60000000a00 */
[----:B------:R-:W-:Y:S02]  /*61d0*/  IMAD.IADD R5, R5, 0x1, R91 ;  /* 0x0000000105057824 */ /* 0x000fe400078e025b */
        /* <DEDUP_REMOVED lines=52> */
.L_x_6077:
[----:B------:R-:W-:Y:S05]  /*6520*/  BSYNC B0 ;  /* 0x0000000000007941 */ /* 0x000fea0003800000 */
.L_x_6076:
        /* <DEDUP_REMOVED lines=46> */
.L_x_6079:
[----:B------:R-:W-:Y:S05]  /*6810*/  BSYNC B0 ;  /* 0x0000000000007941 */ /* 0x000fea0003800000 */
.L_x_6078:
        /* <DEDUP_REMOVED lines=23> */
.L_x_6022:
        /* <DEDUP_REMOVED lines=19> */
.L_x_6081:
        /* <DEDUP_REMOVED lines=28> */
[----:B------:R-:W-:-:S05]  /*6c80*/  @P0 VIADD R5, R5, 0x1 ;  /* 0x0000000105050836 */ /* 0x000fca0000000000 */
[----:B------:R-:W-:Y:S02]  /*6c90*/  @!P2 IADD3 R5, -R5, RZ, RZ ;  /* 0x000000ff0505a210 */ /* 0x000fe40007ffe1ff */
[----:B------:R-:W-:-:S05]  /*6ca0*/  @!P1 LOP3.LUT R5, RZ, R9, RZ, 0x33, !PT ;  /* 0x00000009ff059212 */ /* 0x000fca00078e33ff */
[----:B------:R-:W-:-:S07]  /*6cb0*/  IMAD.MOV.U32 R177, RZ, RZ, R5 ;  /* 0x000000ffffb17224 */ /* 0x000fce00078e0005 */
.L_x_6083:
[----:B------:R-:W-:Y:S05]  /*6cc0*/  BSYNC B0 ;  /* 0x0000000000007941 */ /* 0x000fea0003800000 */
.L_x_6082:
        /* <DEDUP_REMOVED lines=80> */
.L_x_6348:
[----:B-1----:R-:W-:Y:S01]  /*71d0*/  LEA.HI R0, R14, R14, RZ, 0x1 ;  /* 0x0000000e0e007211 */ /* 0x002fe200078f08ff */
[----:B------:R-:W-:Y:S01]  /*71e0*/  VIADD R26, R22, 0x18400 ;  /* 0x00018400161a7836 */ /* 0x000fe20000000000 */
[----:B------:R-:W-:Y:S01]  /*71f0*/  BSSY B6, `(.L_x_6086) ;  /* 0x000001d000067945 */ /* 0x000fe20003800000 */
[----:B------:R-:W-:Y:S01]  /*7200*/  IMAD.MOV.U32 R213, RZ, RZ, 0x40000040 ;  /* 0x40000040ffd57424 */ /* 0x000fe200078e00ff */
[----:B------:R-:W-:Y:S02]  /*7210*/  LOP3.LUT R3, R0, 0x7fffe, RZ, 0xc0, !PT ;  /* 0x0007fffe00037812 */ /* 0x000fe400078ec0ff */
[----:B------:R-:W-:-:S03]  /*7220*/  LOP3.LUT P0, RZ, R26, 0x1bf, RZ, 0xc0, !PT ;  /* 0x000001bf1aff7812 */ /* 0x000fc6000780c0ff */
[----:B------:R-:W-:-:S04]  /*7230*/  IMAD.IADD R3, R14, 0x1, -R3 ;  /* 0x000000010e037824 */ /* 0x000fc800078e0a03 */
[----:B------:R-:W-:-:S05]  /*7240*/  IMAD R3, R3, 0x2000, R26 ;  /* 0x0000200003037824 */ /* 0x000fca00078e021a */
[----:B------:R-:W-:Y:S01]  /*7250*/  SHF.R.U32.HI R0, RZ, 0x4, R3 ;  /* 0x00000004ff007819 */ /* 0x000fe20000011603 */
[----:B------:R-:W-:-:S03]  /*7260*/  VIADD R3, R3, 0xa000 ;  /* 0x0000a00003037836 */ /* 0x000fc60000000000 */
[----:B------:R-:W-:Y:S02]  /*7270*/  LOP3.LUT R0, R0, 0x3fff, RZ, 0xc0, !PT ;  /* 0x00003fff00007812 */ /* 0x000fe400078ec0ff */
[----:B------:R-:W-:Y:S02]  /*7280*/  SHF.R.U32.HI R3, RZ, 0x4, R3 ;  /* 0x00000004ff037819 */ /* 0x000fe40000011603 */
[----:B------:R-:W-:Y:S02]  /*7290*/  LOP3.LUT R212, R0, 0x10000, RZ, 0xfc, !PT ;  /* 0x0001000000d47812 */ /* 0x000fe400078efcff */
        /* <DEDUP_REMOVED lines=10> */
[----:B0-----:R-:W-:Y:S01]  /*7340*/  MOV R13, RZ ;  /* 0x000000ff000d7202 */ /* 0x001fe20000000f00 */
[----:B------:R-:W-:Y:S02]  /*7350*/  IMAD.U32 R7, RZ, RZ, UR7 ;  /* 0x00000007ff077e24 */ /* 0x000fe4000f8e00ff */
[----:B------:R-:W-:-:S02]  /*7360*/  IMAD.U32 R10, RZ, RZ, UR4 ;  /* 0x00000004ff0a7e24 */ /* 0x000fc4000f8e00ff */
[----:B------:R-:W-:Y:S02]  /*7370*/  IMAD.U32 R11, RZ, RZ, UR5 ;  /* 0x00000005ff0b7e24 */ /* 0x000fe4000f8e00ff */
[----:B------:R-:W-:Y:S02]  /*7380*/  IMAD.MOV.U32 R8, RZ, RZ, 0x70 ;  /* 0x00000070ff087424 */ /* 0x000fe400078e00ff */
[----:B------:R-:W-:-:S07]  /*7390*/  IMAD.MOV.U32 R12, RZ, RZ, 0x1 ;  /* 0x00000001ff0c7424 */ /* 0x000fce00078e00ff */
[----:B------:R-:W-:-:S07]  /*73a0*/  LEPC R20, `(.L_x_6087) ;  /* 0x000000001014794e */ /* 0x000fce0000000000 */
[----:B-1----:R-:W-:Y:S05]  /*73b0*/  CALL.ABS.NOINC R14 ;  /* 0x000000000e007343 */ /* 0x002fea0003c00000 */
.L_x_6087:
[----:B------:R-:W-:Y:S05]  /*73c0*/  BSYNC B6 ;  /* 0x0000000000067941 */ /* 0x000fea0003800000 */
.L_x_6086:
        /* <DEDUP_REMOVED lines=13> */
.L_x_6091:
[----:B--2---:R2:W3:Y:S02]  /*74a0*/  SYNCS.PHASECHK.TRANS64.TRYWAIT P0, [R22+URZ+0x32400], R3 ;  /* 0x03240003160075a7 */ /* 0x0044e4000800017f */
[----:B---3--:R-:W-:Y:S05]  /*74b0*/  @!P0 NANOSLEEP.SYNCS 0x989680 ;  /* 0x009896800000895d */ /* 0x008fea0003900000 */
[----:B------:R-:W3:Y:S02]  /*74c0*/  @!P0 SYNCS.PHASECHK.TRANS64 P0, [R22+URZ+0x32400], R3 ;  /* 0x03240003160085a7 */ /* 0x000ee4000800007f */
[----:B---3--:R-:W-:Y:S05]  /*74d0*/  @!P0 BRA `(.L_x_6091) ;  /* 0xfffffffc00f08947 */ /* 0x008fea000383ffff */
.L_x_6090:
[----:B------:R-:W-:Y:S05]  /*74e0*/  BSYNC B0 ;  /* 0x0000000000007941 */ /* 0x000fea0003800000 */
.L_x_6089:
[----:B------:R-:W-:Y:S05]  /*74f0*/  BRA `(.L_x_6092) ;  /* 0x0000002c00447947 */ /* 0x000fea0003800000 */
.L_x_6088:
        /* <DEDUP_REMOVED lines=30> */
.L_x_6094:
[----:B------:R-:W-:Y:S05]  /*76e0*/  BSYNC B6 ;  /* 0x0000000000067941 */ /* 0x000fea0003800000 */
.L_x_6093:
[----:B------:R-:W2:Y:S01]  /*76f0*/  LDL R39, [R1+0x94] ;  /* 0x0000940001277983 */ /* 0x000ea20000100800 */
[----:B------:R-:W-:Y:S01]  /*7700*/  LEA.HI R33, R33, R28, RZ, 0x2 ;  /* 0x0000001c21217211 */ /* 0x000fe200078f10ff */
[----:B------:R-:W-:Y:S01]  /*7710*/  ULDC.U8 UR4, c[0x0][0x410] ;  /* 0x0001040000047ab9 */ /* 0x000fe20000000000 */
[----:B------:R-:W-:Y:S01]  /*7720*/  BSSY B0, `(.L_x_6095) ;  /* 0x00002a6000007945 */ /* 0x000fe20003800000 */
[----:B------:R-:W-:Y:S02]  /*7730*/  ISETP.NE.AND P0, PT, RZ, UR4, PT ;  /* 0x00000004ff007c0c */ /* 0x000fe4000bf05270 */
[----:B------:R-:W-:Y:S02]  /*7740*/  SHF.R.S32.HI R3, RZ, 0x1f, R33 ;  /* 0x0000001fff037819 */ /* 0x000fe40000011421 */
[----:B------:R-:W-:Y:S02]  /*7750*/  LOP3.LUT R33, R33, 0xfffffffc, RZ, 0xc0, !PT ;  /* 0xfffffffc21217812 */ /* 0x000fe400078ec0ff */
[----:B------:R-:W-:-:S03]  /*7760*/  LEA.HI R3, R3, R202, RZ, 0x3 ;  /* 0x000000ca03037211 */ /* 0x000fc600078f18ff */
[----:B------:R-:W-:Y:S01]  /*7770*/  IMAD.IADD R33, R28, 0x1, -R33 ;  /* 0x000000011c217824 */ /* 0x000fe200078e0a21 */
[----:B------:R-:W-:-:S05]  /*7780*/  LOP3.LUT R3, R3, 0xfffffff8, RZ, 0xc0, !PT ;  /* 0xfffffff803037812 */ /* 0x000fca00078ec0ff */
[C---:B------:R-:W-:Y:S02]  /*7790*/  IMAD.IADD R34, R202.reuse, 0x1, -R3 ;  /* 0x00000001ca227824 */ /* 0x040fe400078e0a03 */
[----:B--2---:R-:W-:Y:S01]  /*77a0*/  IMAD.IADD R38, R202, 0x1, R39 ;  /* 0x00000001ca267824 */ /* 0x004fe200078e0227 */
[----:B------:R-:W-:Y:S06]  /*77b0*/  @!P0 BRA `(.L_x_6096) ;  /* 0x0000001400608947 */ /* 0x000fec0003800000 */
[----:B------:R-:W1:Y:S01]  /*77c0*/  LDC R35, c[0x0][0x448] ;  /* 0x00011200ff237b82 */ /* 0x000e620000000800 */
[----:B------:R-:W-:Y:S01]  /*77d0*/  LEA R3, R33, R38, 0x6 ;  /* 0x0000002621037211 */ /* 0x000fe200078e30ff */
        /* <DEDUP_REMOVED lines=31> */
.L_x_6354:
        /* <DEDUP_REMOVED lines=14> */
[----:B------:R-:W-:Y:S02]  /*7ab0*/  CS2R R28, SRZ ;  /* 0x00000000001c7805 */ /* 0x000fe4000001ff00 */
[----:B----4-:R-:W-:-:S07]  /*7ac0*/  MOV R9, R7 ;  /* 0x0000000700097202 */ /* 0x010fce0000000f00 */
        /* <DEDUP_REMOVED lines=15> */
.L_x_6099:
[----:B------:R-:W-:Y:S05]  /*7bc0*/  BSYNC B1 ;  /* 0x0000000000017941 */ /* 0x000fea0003800000 */
.L_x_6098:
        /* <DEDUP_REMOVED lines=12> */
[----:B------:R-:W-:-:S02]  /*7c90*/  MOV R3, R29 ;  /* 0x0000001d00037202 */ /* 0x000fc40000000f00 */
        /* <DEDUP_REMOVED lines=8> */
.L_x_6360:
        /* <DEDUP_REMOVED lines=18> */
[----:B-1----:R-:W-:Y:S01]  /*7e40*/  MOV R10, R30 ;  /* 0x0000001e000a7202 */ /* 0x002fe20000000f00 */
[----:B----4-:R-:W-:-:S06]  /*7e50*/  IMAD.MOV.U32 R11, RZ, RZ, R7 ;  /* 0x000000ffff0b7224 */ /* 0x010fcc00078e0007 */
[----:B------:R-:W-:Y:S02]  /*7e60*/  @!P2 IMAD.WIDE R4, R200, 0x2, R4 ;  /* 0x00000002c804a825 */ /* 0x000fe400078e0204 */
[C---:B------:R-:W-:Y:S02]  /*7e70*/  @!P3 SHF.L.U64.HI R32, R207.reuse, 0x1, R36 ;  /* 0x00000001cf20b819 */ /* 0x040fe40000010224 */
[----:B------:R-:W-:Y:S01]  /*7e80*/  @!P3 IMAD.SHL.U32 R9, R207, 0x2, RZ ;  /* 0x00000002cf09b824 */ /* 0x000fe200078e00ff */
[----:B------:R0:W5:Y:S01]  /*7e90*/  @!P2 LD.E.64 R14, desc[UR40][R4.64] ;  /* 0x00000028040ea980 */ /* 0x000162000c101b00 */
[----:B------:R-:W-:-:S03]  /*7ea0*/  CS2R R12, SRZ ;  /* 0x00000000000c7805 */ /* 0x000fc6000001ff00 */
[-C--:B0-----:R-:W-:Y:S02]  /*7eb0*/  @!P3 IADD3 R4, P0, R6, R9.reuse, RZ ;  /* 0x000000090604b210 */ /* 0x081fe40007f1e0ff */
[----:B------:R-:W-:Y:S01]  /*7ec0*/  @!P3 IADD3 R6, P1, R30, R9, RZ ;  /* 0x000000091e06b210 */ /* 0x000fe20007f3e0ff */
[----:B------:R-:W-:Y:S01]  /*7ed0*/  @!P2 IMAD.WIDE R30, R200, 0x2, R10 ;  /* 0x00000002c81ea825 */ /* 0x000fe200078e020a */
[----:B------:R-:W-:Y:S02]  /*7ee0*/  CS2R R8, SRZ ;  /* 0x0000000000087805 */ /* 0x000fe4000001ff00 */
[----:B------:R-:W-:Y:S01]  /*7ef0*/  CS2R R10, SRZ ;  /* 0x00000000000a7805 */ /* 0x000fe2000001ff00 */
[--C-:B------:R-:W-:Y:S02]  /*7f00*/  @!P3 IMAD.X R5, R3, 0x1, R32.reuse, P0 ;  /* 0x000000010305b824 */ /* 0x100fe400000e0620 */
[----:B------:R-:W-:Y:S01]  /*7f10*/  @!P3 IMAD.X R7, R7, 0x1, R32, P1 ;  /* 0x000000010707b824 */ /* 0x000fe200008e0620 */
[----:B------:R0:W5:Y:S04]  /*7f20*/  @!P2 LD.E.64 R8, desc[UR40][R30.64] ;  /* 0x000000281e08a980 */ /* 0x000168000c101b00 */
[----:B------:R0:W5:Y:S04]  /*7f30*/  @!P3 LD.E.64 R12, desc[UR40][R4.64] ;  /* 0x00000028040cb980 */ /* 0x000168000c101b00 */
[----:B------:R0:W5:Y:S02]  /*7f40*/  @!P3 LD.E.64 R10, desc[UR40][R6.64] ;  /* 0x00000028060ab980 */ /* 0x000164000c101b00 */
.L_x_6102:
[----:B------:R-:W-:Y:S05]  /*7f50*/  BSYNC B1 ;  /* 0x0000000000017941 */ /* 0x000fea0003800000 */
.L_x_6101:
[----:B01----:R-:W4:Y:S01]  /*7f60*/  LDL R30, [R1+0xbc] ;  /* 0x0000bc00011e7983 */ /* 0x003f220000100800 */
[----:B------:R-:W0:Y:S01]  /*7f70*/  SYNCS.PHASECHK.TRANS64.TRYWAIT P0, [R22+URZ+0x32400], R33 ;  /* 0x03240021160075a7 */ /* 0x000e22000800017f */
[----:B--2---:R-:W-:Y:S01]  /*7f80*/  IMAD.SHL.U32 R3, R34, 0x40, RZ ;  /* 0x0000004022037824 */ /* 0x004fe200078e00ff */
[----:B---3-5:R-:W-:Y:S01]  /*7f90*/  MOV R6, R11 ;  /* 0x0000000b00067202 */ /* 0x028fe20000000f00 */
[----:B------:R-:W-:Y:S01]  /*7fa0*/  IMAD.MOV.U32 R5, RZ, RZ, R8 ;  /* 0x000000ffff057224 */ /* 0x000fe200078e0008 */
[----:B------:R-:W-:Y:S01]  /*7fb0*/  VIADDMNMX R31, R35, -R39, 0x80, PT ;  /* 0x00000080231f7446 */ /* 0x000fe20003800927 */
[----:B----4-:R-:W-:Y:S01]  /*7fc0*/  IMAD.MOV.U32 R7, RZ, RZ, R14 ;  /* 0x000000ffff077224 */ /* 0x010fe200078e000e */
[----:B------:R-:W-:Y:S01]  /*7fd0*/  LOP3.LUT R3, R3, 0x1c0, RZ, 0xc0, !PT ;  /* 0x000001c003037812 */ /* 0x000fe200078ec0ff */
        /* <DEDUP_REMOVED lines=9> */
[----:B------:R-:W-:Y:S02]  /*8070*/  PRMT R47, R7, 0x7610, R47 ;  /* 0x00007610072f7816 */ /* 0x000fe4000000002f */
[----:B------:R-:W-:Y:S01]  /*8080*/  PRMT R48, R5, 0x7610, R48 ;  /* 0x0000761005307816 */ /* 0x000fe20000000030 */
[----:B------:R-:W-:Y:S01]  /*8090*/  IMAD.MOV.U32 R5, RZ, RZ, R13 ;  /* 0x000000ffff057224 */ /* 0x000fe200078e000d */
[----:B------:R-:W-:Y:S01]  /*80a0*/  PRMT R45, R45, 0x5410, R4 ;  /* 0x000054102d2d7816 */ /* 0x000fe20000000004 */
[----:B------:R-:W-:Y:S01]  /*80b0*/  IMAD.MOV.U32 R4, RZ, RZ, R15 ;  /* 0x000000ffff047224 */ /* 0x000fe200078e000f */
[----:B------:R-:W-:-:S02]  /*80c0*/  LOP3.LUT P2, RZ, R34, 0x4, RZ, 0xc0, !PT ;  /* 0x0000000422ff7812 */ /* 0x000fc4000784c0ff */
[----:B------:R-:W-:Y:S02]  /*80d0*/  ISETP.GE.AND P1, PT, R202, R31, PT ;  /* 0x0000001fca00720c */ /* 0x000fe40003f26270 */
[----:B------:R-:W-:Y:S01]  /*80e0*/  PRMT R47, R47, 0x5410, R4 ;  /* 0x000054102f2f7816 */ /* 0x000fe20000000004 */
[----:B------:R-:W-:-:S04]  /*80f0*/  IMAD R3, R30, 0x200, R3 ;  /* 0x000002001e037824 */ /* 0x000fc800078e0203 */
[----:B------:R-:W-:-:S04]  /*8100*/  IMAD R30, R3, 0x2, R22 ;  /* 0x00000002031e7824 */ /* 0x000fc800078e0216 */
[C---:B------:R-:W-:Y:S01]  /*8110*/  VIADD R4, R30.reuse, 0x18400 ;  /* 0x000184001e047836 */ /* 0x040fe20000000000 */
[----:B------:R-:W-:Y:S01]  /*8120*/  IADD3 R3, R30, 0x18440, RZ ;  /* 0x000184401e037810 */ /* 0x000fe20007ffe0ff */
[----:B0-----:R-:W-:Y:S06]  /*8130*/  @!P0 BRA `(.L_x_6104) ;  /* 0x000001ac00088947 */ /* 0x001fec0003800000 */
.L_x_6361:
[----:B------:R-:W-:Y:S05]  /*8140*/  BSYNC B1 ;  /* 0x0000000000017941 */ /* 0x000fea0003800000 */
.L_x_6103:
        /* <DEDUP_REMOVED lines=10> */
[----:B0-----:R-:W-:Y:S01]  /*81f0*/  SHF.R.U32.HI R33, RZ, 0x10, R29 ;  /* 0x00000010ff217819 */ /* 0x001fe2000001161d */
[--C-:B------:R-:W-:Y:S01]  /*8200*/  HADD2.F32 R34, -RZ, R37.reuse.H0_H0 ;  /* 0x20000025ff227230 */ /* 0x100fe20000004100 */
        /* <DEDUP_REMOVED lines=39> */
.L_x_6108:
[----:B------:R-:W-:Y:S05]  /*8480*/  BSYNC B2 ;  /* 0x0000000000027941 */ /* 0x000fea0003800000 */
.L_x_6107:
        /* <DEDUP_REMOVED lines=15> */
[-C--:B0-----:R-:W-:Y:S01]  /*8580*/  FMUL.FTZ R33, R25, R29.reuse ;  /* 0x0000001d19217220 */ /* 0x081fe20000410000 */
        /* <DEDUP_REMOVED lines=27> */
.L_x_6106:
[----:B------:R-:W-:Y:S05]  /*8740*/  BSYNC B1 ;  /* 0x0000000000017941 */ /* 0x000fea0003800000 */
.L_x_6105:
        /* <DEDUP_REMOVED lines=50> */
.L_x_6111:
[----:B------:R-:W-:Y:S05]  /*8a70*/  BSYNC B1 ;  /* 0x0000000000017941 */ /* 0x000fea0003800000 */
.L_x_6110:
[----:B------:R-:W-:Y:S05]  /*8a80*/  @P1 BRA `(.L_x_6109) ;  /* 0x0000001400bc1947 */ /* 0x000fea0003800000 */
[----:B-1----:R-:W1:Y:S01]  /*8a90*/  LDS.128 R4, [R3+0x2000] ;  /* 0x0020000003047984 */ /* 0x002e620000000c00 */
[--C-:B------:R-:W-:Y:S01]  /*8aa0*/  SHF.R.U64 R27, R12, 0x10, R13.reuse ;  /* 0x000000100c1b7819 */ /* 0x100fe2000000120d */
[----:B------:R-:W-:Y:S01]  /*8ab0*/  HADD2.F32 R14, -RZ, R46.H0_H0 ;  /* 0x2000002eff0e7230 */ /* 0x000fe20000004100 */
[----:B------:R-:W-:Y:S01]  /*8ac0*/  SHF.R.U32.HI R13, RZ, 0x10, R13 ;  /* 0x00000010ff0d7819 */ /* 0x000fe2000001160d */
[----:B------:R-:W-:Y:S01]  /*8ad0*/  HADD2.F32 R12, -RZ, R48.H0_H0 ;  /* 0x20000030ff0c7230 */ /* 0x000fe20000004100 */
[--C-:B------:R-:W-:Y:S02]  /*8ae0*/  SHF.R.U32.HI R15, RZ, 0x10, R11.reuse ;  /* 0x00000010ff0f7819 */ /* 0x100fe4000001160b */
[----:B------:R-:W-:Y:S01]  /*8af0*/  SHF.R.U64 R25, R10, 0x10, R11 ;  /* 0x000000100a197819 */ /* 0x000fe2000000120b */
[----:B------:R-:W-:Y:S02]  /*8b00*/  HADD2.F32 R13, -RZ, R13.H0_H0 ;  /* 0x2000000dff0d7230 */ /* 0x000fe40000004100 */
[----:B------:R-:W-:-:S02]  /*8b10*/  HADD2.F32 R15, -RZ, R15.H0_H0 ;  /* 0x2000000fff0f7230 */ /* 0x000fc40000004100 */
[--C-:B-1----:R-:W-:Y:S02]  /*8b20*/  HADD2.F32 R10, -RZ, R7.reuse.H0_H0 ;  /* 0x20000007ff0a7230 */ /* 0x102fe40000004100 */
[----:B------:R-:W-:Y:S02]  /*8b30*/  HADD2.F32 R11, -RZ, R7.H1_H1 ;  /* 0x30000007ff0b7230 */ /* 0x000fe40000004100 */
[--C-:B------:R-:W-:Y:S02]  /*8b40*/  HADD2.F32 R7, -RZ, R4.reuse.H0_H0 ;  /* 0x20000004ff077230 */ /* 0x100fe40000004100 */
[----:B------:R-:W-:Y:S02]  /*8b50*/  HADD2.F32 R4, -RZ, R4.H1_H1 ;  /* 0x30000004ff047230 */ /* 0x000fe40000004100 */
[C---:B------:R-:W-:Y:S01]  /*8b60*/  FMUL.FTZ R24, R11.reuse, R13 ;  /* 0x0000000d0b187220 */ /* 0x040fe20000410000 */
[----:B------:R-:W-:Y:S01]  /*8b70*/  FMUL.FTZ R21, R11, R15 ;  /* 0x0000000f0b157220 */ /* 0x000fe20000410000 */
[----:B------:R-:W-:-:S02]  /*8b80*/  HADD2.F32 R8, -RZ, R6.H0_H0 ;  /* 0x20000006ff087230 */ /* 0x000fc40000004100 */
[----:B------:R-:W-:Y:S01]  /*8b90*/  FMUL.FTZ R20, R4, R14 ;  /* 0x0000000e04147220 */ /* 0x000fe20000410000 */
[----:B------:R-:W-:Y:S01]  /*8ba0*/  FFMA.FTZ R26, R10, R15, R24 ;  /* 0x0000000f0a1a7223 */ /* 0x000fe20000010018 */
[----:B------:R-:W-:Y:S02]  /*8bb0*/  HADD2.F32 R9, -RZ, R6.H1_H1 ;  /* 0x30000006ff097230 */ /* 0x000fe40000004100 */
[-C--:B------:R-:W-:Y:S01]  /*8bc0*/  FMUL.FTZ R24, R4, R12.reuse ;  /* 0x0000000c04187220 */ /* 0x080fe20000410000 */
[C---:B------:R-:W-:Y:S01]  /*8bd0*/  FFMA.FTZ R20, R7.reuse, R12, -R20 ;  /* 0x0000000c07147223 */ /* 0x040fe20000010814 */
[--C-:B------:R-:W-:Y:S02]  /*8be0*/  HADD2.F32 R6, -RZ, R5.reuse.H0_H0 ;  /* 0x20000005ff067230 */ /* 0x100fe40000004100 */
[----:B------:R-:W-:Y:S01]  /*8bf0*/  FFMA.FTZ R21, R10, R13, -R21 ;  /* 0x0000000d0a157223 */ /* 0x000fe20000010815 */
        /* <DEDUP_REMOVED lines=8> */
[C---:B------:R-:W-:Y:S01]  /*8c80*/  FFMA.FTZ R15, R8.reuse, R10, -R15 ;  /* 0x0000000a080f7223 */ /* 0x040fe2000001080f */
[C---:B------:R-:W-:Y:S01]  /*8c90*/  FMUL.FTZ R7, R5.reuse, R11 ;  /* 0x0000000b05077220 */ /* 0x040fe20000410000 */
[----:B------:R-:W-:Y:S01]  /*8ca0*/  FMUL.FTZ R14, R5, R4 ;  /* 0x00000004050e7220 */ /* 0x000fe20000410000 */
[----:B------:R-:W-:-:S02]  /*8cb0*/  FFMA.FTZ R8, R8, R12, R9 ;  /* 0x0000000c08087223 */ /* 0x000fc40000010009 */
[----:B------:R-:W-:Y:S01]  /*8cc0*/  FFMA.FTZ R5, R6, R4, -R7 ;  /* 0x0000000406057223 */ /* 0x000fe20000010807 */
[----:B------:R-:W-:Y:S01]  /*8cd0*/  F2FP.F16.F32.PACK_AB R7, R26, R21 ;  /* 0x000000151a07723e */ /* 0x000fe200000000ff */
[----:B------:R-:W-:Y:S01]  /*8ce0*/  FFMA.FTZ R14, R6, R11, R14 ;  /* 0x0000000b060e7223 */ /* 0x000fe2000001000e */
[----:B------:R-:W-:Y:S02]  /*8cf0*/  F2FP.F16.F32.PACK_AB R4, R13, R20 ;  /* 0x000000140d04723e */ /* 0x000fe400000000ff */
[----:B------:R-:W-:Y:S02]  /*8d00*/  F2FP.F16.F32.PACK_AB R6, R8, R15 ;  /* 0x0000000f0806723e */ /* 0x000fe400000000ff */
[----:B------:R-:W-:-:S05]  /*8d10*/  F2FP.F16.F32.PACK_AB R5, R14, R5 ;  /* 0x000000050e05723e */ /* 0x000fca00000000ff */
[----:B------:R3:W-:Y:S01]  /*8d20*/  STS.128 [R3+0x2000], R4 ;  /* 0x0020000403007388 */ /* 0x0007e20000000c00 */
[----:B------:R-:W-:Y:S05]  /*8d30*/  BRA `(.L_x_6109) ;  /* 0x0000001400107947 */ /* 0x000fea0003800000 */
.L_x_6096:
        /* <DEDUP_REMOVED lines=28> */
[----:B------:R-:W2:Y:S01]  /*8f00*/  LDL R0, [R1+0x8c] ;  /* 0x00008c0001007983 */ /* 0x000ea20000100800 */
[----:B------:R-:W1:Y:S03]  /*8f10*/  LDC R39, c[0x0][0x3f4] ;  /* 0x0000fd00ff277b82 */ /* 0x000e660000000800 */
[----:B------:R-:W3:Y:S04]  /*8f20*/  SHFL.IDX PT, R3, R35, RZ, 0x1c1f ;  /* 0x001c1fff23037589 */ /* 0x000ee800000e0000 */
[----:B------:R-:W-:Y:S04]  /*8f30*/  SHFL.IDX PT, R14, R36, RZ, 0x1c1f ;  /* 0x001c1fff240e7589 */ /* 0x000fe800000e0000 */
[----:B------:R-:W-:Y:S01]  /*8f40*/  SHFL.IDX PT, R4, R25, RZ, 0x1c1f ;  /* 0x001c1fff19047589 */ /* 0x000fe200000e0000 */
[----:B-1----:R-:W-:Y:S01]  /*8f50*/  ISETP.GE.AND P0, PT, R16, R39, PT ;  /* 0x000000271000720c */ /* 0x002fe20003f06270 */
[----:B--2---:R-:W-:-:S02]  /*8f60*/  IMAD R27, R0, R6, RZ ;  /* 0x00000006001b7224 */ /* 0x004fc400078e02ff */
[----:B------:R-:W1:Y:S03]  /*8f70*/  SHFL.IDX PT, R0, R26, RZ, 0x1c1f ;  /* 0x001c1fff1a007589 */ /* 0x000e6600000e0000 */
[----:B------:R-:W-:-:S13]  /*8f80*/  ISETP.GE.OR P1, PT, R38, R27, P0 ;  /* 0x0000001b2600720c */ /* 0x000fda0000726670 */
[C---:B------:R-:W-:Y:S02]  /*8f90*/  @!P1 SHF.L.U32 R5, R16.reuse, 0x1, RZ ;  /* 0x0000000110059819 */ /* 0x040fe400000006ff */
[----:B------:R-:W-:Y:S02]  /*8fa0*/  @!P1 SHF.L.U64.HI R7, R16, 0x1, R17 ;  /* 0x0000000110079819 */ /* 0x000fe40000010211 */
[----:B---3--:R-:W-:-:S05]  /*8fb0*/  @!P1 IADD3 R8, P2, R3, R5, RZ ;  /* 0x0000000503089210 */ /* 0x008fca0007f5e0ff */
[----:B-1----:R-:W-:-:S06]  /*8fc0*/  @!P1 IMAD.X R9, R0, 0x1, R7, P2 ;  /* 0x0000000100099824 */ /* 0x002fcc00010e0607 */
[----:B------:R-:W2:Y:S01]  /*8fd0*/  @!P1 LD.E.128 R8, desc[UR40][R8.64] ;  /* 0x0000002808089980 */ /* 0x000ea2000c101d00 */
[----:B------:R-:W-:-:S05]  /*8fe0*/  @!P1 IADD3 R14, P2, R14, R5, RZ ;  /* 0x000000050e0e9210 */ /* 0x000fca0007f5e0ff */
[----:B------:R-:W-:Y:S02]  /*8ff0*/  @!P1 IMAD.X R5, R4, 0x1, R7, P2 ;  /* 0x0000000104059824 */ /* 0x000fe400010e0607 */
[----:B------:R-:W-:-:S06]  /*9000*/  @!P1 IMAD.MOV.U32 R4, RZ, RZ, R14 ;  /* 0x000000ffff049224 */ /* 0x000fcc00078e000e */
[----:B------:R-:W3:Y:S01]  /*9010*/  @!P1 LD.E.128 R4, desc[UR40][R4.64] ;  /* 0x0000002804049980 */ /* 0x000ee2000c101d00 */
[----:B------:R-:W-:Y:S02]  /*9020*/  CS2R R20, SRZ ;  /* 0x0000000000147805 */ /* 0x000fe4000001ff00 */
[----:B------:R-:W-:Y:S02]  /*9030*/  CS2R R28, SRZ ;  /* 0x00000000001c7805 */ /* 0x000fe4000001ff00 */
[----:B------:R-:W-:Y:S01]  /*9040*/  CS2R R30, SRZ ;  /* 0x00000000001e7805 */ /* 0x000fe2000001ff00 */
[----:B------:R-:W1:Y:S01]  /*9050*/  SHFL.IDX PT, R14, R36, 0x1, 0x1c1f ;  /* 0x003c1f00240e7f89 */ /* 0x000e6200000e0000 */
[----:B------:R-:W-:-:S03]  /*9060*/  CS2R R32, SRZ ;  /* 0x0000000000207805 */ /* 0x000fc6000001ff00 */
[----:B------:R-:W4:Y:S04]  /*9070*/  SHFL.IDX PT, R25, R25, 0x1, 0x1c1f ;  /* 0x003c1f0019197f89 */ /* 0x000f2800000e0000 */
[----:B------:R5:W0:Y:S01]  /*9080*/  SHFL.IDX PT, R24, R35, 0x1, 0x1c1f ;  /* 0x003c1f0023187f89 */ /* 0x000a2200000e0000 */
[----:B--2---:R-:W-:Y:S01]  /*9090*/  @!P1 IMAD.MOV.U32 R21, RZ, RZ, R9 ;  /* 0x000000ffff159224 */ /* 0x004fe200078e0009 */
[----:B------:R-:W-:Y:S01]  /*90a0*/  @!P1 MOV R28, R10 ;  /* 0x0000000a001c9202 */ /* 0x000fe20000000f00 */
[----:B------:R-:W-:Y:S02]  /*90b0*/  @!P1 IMAD.MOV.U32 R20, RZ, RZ, R8 ;  /* 0x000000ffff149224 */ /* 0x000fe400078e0008 */
[----:B------:R-:W-:Y:S02]  /*90c0*/  IMAD.MOV.U32 R3, RZ, RZ, R21 ;  /* 0x000000ffff037224 */ /* 0x000fe400078e0015 */
[----:B------:R-:W-:-:S02]  /*90d0*/  IMAD.MOV.U32 R0, RZ, RZ, R20 ;  /* 0x000000ffff007224 */ /* 0x000fc400078e0014 */
[----:B------:R-:W-:Y:S01]  /*90e0*/  @!P1 IMAD.MOV.U32 R29, RZ, RZ, R11 ;  /* 0x000000ffff1d9224 */ /* 0x000fe200078e000b */
[----:B------:R-:W-:Y:S02]  /*90f0*/  PRMT R41, R3, 0x7610, R41 ;  /* 0x0000761003297816 */ /* 0x000fe40000000029 */
[----:B------:R2:W0:Y:S01]  /*9100*/  SHFL.IDX PT, R3, R26, 0x1, 0x1c1f ;  /* 0x003c1f001a037f89 */ /* 0x00042200000e0000 */
[----:B------:R-:W-:Y:S01]  /*9110*/  PRMT R50, R0, 0x7610, R50 ;  /* 0x0000761000327816 */ /* 0x000fe20000000032 */
[----:B------:R-:W-:Y:S02]  /*9120*/  IMAD.MOV.U32 R0, RZ, RZ, R28 ;  /* 0x000000ffff007224 */ /* 0x000fe400078e001c */
[----:B---3--:R-:W-:Y:S02]  /*9130*/  @!P1 IMAD.MOV.U32 R31, RZ, RZ, R5 ;  /* 0x000000ffff1f9224 */ /* 0x008fe400078e0005 */
[----:B------:R-:W-:Y:S01]  /*9140*/  @!P1 IMAD.MOV.U32 R32, RZ, RZ, R6 ;  /* 0x000000ffff209224 */ /* 0x000fe200078e0006 */
[----:B------:R-:W-:Y:S01]  /*9150*/  PRMT R37, R0, 0x7610, R37 ;  /* 0x0000761000257816 */ /* 0x000fe20000000025 */
[----:B------:R-:W-:-:S02]  /*9160*/  IMAD.MOV.U32 R8, RZ, RZ, R29 ;  /* 0x000000ffff087224 */ /* 0x000fc400078e001d */
[----:B------:R-:W-:Y:S02]  /*9170*/  @!P1 IMAD.MOV.U32 R30, RZ, RZ, R4 ;  /* 0x000000ffff1e9224 */ /* 0x000fe400078e0004 */
[----:B------:R-:W-:Y:S01]  /*9180*/  @!P1 IMAD.MOV.U32 R33, RZ, RZ, R7 ;  /* 0x000000ffff219224 */ /* 0x000fe200078e0007 */
[----:B-----5:R-:W-:Y:S01]  /*9190*/  PRMT R35, R8, 0x7610, R35 ;  /* 0x0000761008237816 */ /* 0x020fe20000000023 */
[----:B------:R-:W-:Y:S01]  /*91a0*/  IMAD.MOV.U32 R4, RZ, RZ, R31 ;  /* 0x000000ffff047224 */ /* 0x000fe200078e001f */
[----:B------:R-:W-:Y:S01]  /*91b0*/  MOV R0, R30 ;  /* 0x0000001e00007202 */ /* 0x000fe20000000f00 */
[----:B------:R-:W-:Y:S02]  /*91c0*/  IMAD.MOV.U32 R5, RZ, RZ, R32 ;  /* 0x000000ffff057224 */ /* 0x000fe400078e0020 */
[----:B------:R-:W-:Y:S01]  /*91d0*/  IMAD.MOV.U32 R6, RZ, RZ, R33 ;  /* 0x000000ffff067224 */ /* 0x000fe200078e0021 */
[----:B------:R-:W-:Y:S02]  /*91e0*/  PRMT R43, R4, 0x7610, R43 ;  /* 0x00007610042b7816 */ /* 0x000fe4000000002b */
[----:B------:R-:W-:-:S02]  /*91f0*/  PRMT R54, R5, 0x7610, R54 ;  /* 0x0000761005367816 */ /* 0x000fc40000000036 */
[----:B------:R-:W-:Y:S02]  /*9200*/  CS2R R4, SRZ ;  /* 0x0000000000047805 */ /* 0x000fe4000001ff00 */
[----:B------:R-:W-:Y:S02]  /*9210*/  PRMT R37, R37, 0x5410, R0 ;  /* 0x0000541025257816 */ /* 0x000fe40000000000 */
[----:B012-4-:R-:W-:-:S07]  /*9220*/  PRMT R35, R35, 0x5410, R6 ;  /* 0x0000541023237816 */ /* 0x017fce0000000006 */
.L_x_6371:
        /* <DEDUP_REMOVED lines=20> */
[----:B------:R-:W-:Y:S01]  /*9370*/  IMAD.X R9, R3, 0x1, R6, P1 ;  /* 0x0000000103097824 */ /* 0x000fe200008e0606 */
[----:B------:R-:W-:-:S05]  /*9380*/  IADD3.X R5, R25, R6, RZ, P2, !PT ;  /* 0x0000000619057210 */ /* 0x000fca00017fe4ff */
[----:B------:R-:W5:Y:S04]  /*9390*/  LD.E.128 R8, desc[UR40][R8.64] ;  /* 0x0000002808087980 */ /* 0x000f68000c101d00 */
[----:B------:R-:W5:Y:S02]  /*93a0*/  LD.E.128 R4, desc[UR40][R4.64] ;  /* 0x0000002804047980 */ /* 0x000f64000c101d00 */
.L_x_6114:
[----:B------:R-:W-:Y:S05]  /*93b0*/  BSYNC B1 ;  /* 0x0000000000017941 */ /* 0x000fea0003800000 */
.L_x_6113:
[----:B------:R-:W2:Y:S01]  /*93c0*/  LDL R3, [R1+0x94] ;  /* 0x0000940001037983 */ /* 0x000ea20000100800 */
[----:B------:R-:W0:Y:S01]  /*93d0*/  SYNCS.PHASECHK.TRANS64.TRYWAIT P1, [R22+URZ+0x32400], R13 ;  /* 0x0324000d160075a7 */ /* 0x000e22000802017f */
[----:B------:R-:W-:Y:S01]  /*93e0*/  VIADD R14, R202, 0x40 ;  /* 0x00000040ca0e7836 */ /* 0x000fe20000000000 */
[----:B------:R-:W-:Y:S01]  /*93f0*/  BSSY B1, `(.L_x_6115) ;  /* 0x0000011000017945 */ /* 0x000fe20003800000 */
[----:B-----5:R-:W-:Y:S01]  /*9400*/  IMAD.MOV.U32 R12, RZ, RZ, R5 ;  /* 0x000000ffff0c7224 */ /* 0x020fe200078e0005 */
[----:B------:R-:W-:Y:S01]  /*9410*/  IADD3 R38, R16, R39, RZ ;  /* 0x0000002710267210 */ /* 0x000fe20007ffe0ff */
[----:B------:R-:W-:-:S03]  /*9420*/  IMAD.MOV.U32 R15, RZ, RZ, R9 ;  /* 0x000000ffff0f7224 */ /* 0x000fc600078e0009 */
[----:B------:R-:W-:Y:S01]  /*9430*/  PRMT R55, R12, 0x7610, R55 ;  /* 0x000076100c377816 */ /* 0x000fe20000000037 */
[----:B------:R-:W-:Y:S01]  /*9440*/  IMAD.MOV.U32 R12, RZ, RZ, R7 ;  /* 0x000000ffff0c7224 */ /* 0x000fe200078e0007 */
[----:B------:R-:W-:Y:S02]  /*9450*/  PRMT R57, R15, 0x7610, R57 ;  /* 0x000076100f397816 */ /* 0x000fe40000000039 */
[----:B--2---:R-:W-:Y:S01]  /*9460*/  VIADDMNMX R27, R27, -R3, 0x80, PT ;  /* 0x000000801b1b7446 */ /* 0x004fe20003800903 */
[----:B------:R-:W-:-:S03]  /*9470*/  IMAD.MOV.U32 R3, RZ, RZ, R4 ;  /* 0x000000ffff037224 */ /* 0x000fc600078e0004 */
[-C--:B------:R-:W-:Y:S02]  /*9480*/  ISETP.GE.OR P2, PT, R202, R27.reuse, P0 ;  /* 0x0000001bca00720c */ /* 0x080fe40000746670 */
[----:B------:R-:W-:Y:S01]  /*9490*/  ISETP.GE.OR P0, PT, R14, R27, P0 ;  /* 0x0000001b0e00720c */ /* 0x000fe20000706670 */
[----:B------:R-:W-:Y:S01]  /*94a0*/  IMAD.MOV.U32 R14, RZ, RZ, R8 ;  /* 0x000000ffff0e7224 */ /* 0x000fe200078e0008 */
[----:B------:R-:W-:Y:S01]  /*94b0*/  PRMT R54, R54, 0x5410, R3 ;  /* 0x0000541036367816 */ /* 0x000fe20000000003 */
[----:B------:R-:W-:-:S03]  /*94c0*/  IMAD.MOV.U32 R3, RZ, RZ, R6 ;  /* 0x000000ffff037224 */ /* 0x000fc600078e0006 */
[----:B------:R-:W-:Y:S02]  /*94d0*/  PRMT R56, R12, 0x5410, R14 ;  /* 0x000054100c387816 */ /* 0x000fe4000000000e */
[----:B------:R-:W-:Y:S01]  /*94e0*/  PRMT R55, R55, 0x5410, R3 ;  /* 0x0000541037377816 */ /* 0x000fe20000000003 */
[----:B0-----:R-:W-:Y:S06]  /*94f0*/  @!P1 BRA `(.L_x_6116) ;  /* 0x0000019c009c9947 */ /* 0x001fec0003800000 */
.L_x_6372:
[----:B------:R-:W-:Y:S05]  /*9500*/  BSYNC B1 ;  /* 0x0000000000017941 */ /* 0x000fea0003800000 */
.L_x_6115:
[----:B------:R-:W-:Y:S01]  /*9510*/  BSSY B1, `(.L_x_6117) ;  /* 0x0000064000017945 */ /* 0x000fe20003800000 */
[----:B------:R-:W-:Y:S01]  /*9520*/  IMAD.MOV.U32 R3, RZ, RZ, R10 ;  /* 0x000000ffff037224 */ /* 0x000fe200078e000a */
[----:B------:R-:W-:Y:S01]  /*9530*/  LOP3.LUT R38, R38, 0x38, RZ, 0xc0, !PT ;  /* 0x0000003826267812 */ /* 0x000fe200078ec0ff */
[----:B------:R-:W-:Y:S01]  /*9540*/  IMAD.MOV.U32 R36, RZ, RZ, R11 ;  /* 0x000000ffff247224 */ /* 0x000fe200078e000b */
[----:B------:R-:W-:Y:S06]  /*9550*/  @P2 BRA `(.L_x_6118) ;  /* 0x00000004007c2947 */ /* 0x000fec0003800000 */
[----:B------:R-:W2:Y:S01]  /*9560*/  LDL R26, [R1+0xbc] ;  /* 0x0000bc00011a7983 */ /* 0x000ea20000100800 */
[----:B------:R-:W-:Y:S01]  /*9570*/  IMAD.SHL.U32 R34, R34, 0x40, RZ ;  /* 0x0000004022227824 */ /* 0x000fe200078e00ff */
[--C-:B------:R-:W-:Y:S01]  /*9580*/  SHF.R.U64 R51, R30, 0x10, R31.reuse ;  /* 0x000000101e337819 */ /* 0x100fe2000000121f */
[----:B------:R-:W-:Y:S01]  /*9590*/  HADD2.F32 R43, -RZ, R43.H0_H0 ;  /* 0x2000002bff2b7230 */ /* 0x000fe20000004100 */
[----:B------:R-:W-:Y:S01]  /*95a0*/  SHF.R.U32.HI R40, RZ, 0x10, R31 ;  /* 0x00000010ff287819 */ /* 0x000fe2000001161f */
[----:B------:R-:W-:Y:S01]  /*95b0*/  HADD2.F32 R41, -RZ, R41.H0_H0 ;  /* 0x20000029ff297230 */ /* 0x000fe20000004100 */
[----:B------:R-:W-:Y:S02]  /*95c0*/  LOP3.LUT R15, R34, 0x1c0, RZ, 0xc0, !PT ;  /* 0x000001c0220f7812 */ /* 0x000fe400078ec0ff */
[----:B------:R-:W-:Y:S01]  /*95d0*/  SHF.R.U64 R53, R20, 0x10, R21 ;  /* 0x0000001014357819 */ /* 0x000fe20000001215 */
[----:B------:R-:W-:Y:S01]  /*95e0*/  HADD2.F32 R40, -RZ, R40.H0_H0 ;  /* 0x20000028ff287230 */ /* 0x000fe20000004100 */
[----:B------:R-:W-:-:S02]  /*95f0*/  SHF.R.U32.HI R25, RZ, 0x3, R15 ;  /* 0x00000003ff197819 */ /* 0x000fc4000001160f */
[----:B------:R-:W-:Y:S02]  /*9600*/  LOP3.LUT R12, R15, 0x38, R16, 0xf8, !PT ;  /* 0x000000380f0c7812 */ /* 0x000fe400078ef810 */
[----:B------:R-:W-:Y:S02]  /*9610*/  LOP3.LUT R24, R25, R38, R15, 0x1e, !PT ;  /* 0x0000002619187212 */ /* 0x000fe400078e1e0f */
[----:B------:R-:W-:Y:S02]  /*9620*/  LOP3.LUT R12, R12, R25, RZ, 0x3c, !PT ;  /* 0x000000190c0c7212 */ /* 0x000fe400078e3cff */
[----:B------:R-:W-:Y:S02]  /*9630*/  SHF.R.U32.HI R42, RZ, 0x10, R21 ;  /* 0x00000010ff2a7819 */ /* 0x000fe40000011615 */
[--C-:B------:R-:W-:Y:S02]  /*9640*/  SHF.R.U64 R49, R32, 0x10, R33.reuse ;  /* 0x0000001020317819 */ /* 0x100fe40000001221 */
[----:B------:R-:W-:-:S02]  /*9650*/  SHF.R.U32.HI R46, RZ, 0x10, R33 ;  /* 0x00000010ff2e7819 */ /* 0x000fc40000011621 */
[--C-:B------:R-:W-:Y:S02]  /*9660*/  SHF.R.U64 R52, R28, 0x10, R29.reuse ;  /* 0x000000101c347819 */ /* 0x100fe4000000121d */
[----:B------:R-:W-:Y:S01]  /*9670*/  SHF.R.U32.HI R48, RZ, 0x10, R29 ;  /* 0x00000010ff307819 */ /* 0x000fe2000001161d */
[C---:B--2---:R-:W-:Y:S02]  /*9680*/  IMAD R39, R26.reuse, 0x200, R24 ;  /* 0x000002001a277824 */ /* 0x044fe400078e0218 */
[----:B0-----:R-:W-:Y:S02]  /*9690*/  IMAD R13, R26, 0x200, R12 ;  /* 0x000002001a0d7824 */ /* 0x001fe400078e020c */
        /* <DEDUP_REMOVED lines=12> */
[----:B------:R-:W-:Y:S02]  /*9760*/  HADD2.F32 R21, -RZ, R13.H1_H1 ;  /* 0x3000000dff157230 */ /* 0x000fe40000004100 */
[----:B------:R-:W-:Y:S01]  /*9770*/  FFMA.FTZ R47, R20, R43, R47 ;  /* 0x0000002b142f7223 */ /* 0x000fe2000001002f */
[----:B------:R-:W-:Y:S02]  /*9780*/  HADD2.F32 R32, -RZ, R27.H0_H0 ;  /* 0x2000001bff207230 */ /* 0x000fe40000004100 */
[-C--:B------:R-:W-:Y:S01]  /*9790*/  FMUL.FTZ R20, R31, R30.reuse ;  /* 0x0000001e1f147220 */ /* 0x080fe20000410000 */
[--C-:B------:R-:W-:Y:S02]  /*97a0*/  HADD2.F32 R41, -RZ, R35.reuse.H1_H1 ;  /* 0x30000023ff297230 */ /* 0x100fe40000004100 */
[----:B------:R-:W-:Y:S01]  /*97b0*/  FFMA.FTZ R44, R21, R30, -R42 ;  /* 0x0000001e152c7223 */ /* 0x000fe2000001082a */
[----:B------:R-:W-:-:S02]  /*97c0*/  HADD2.F32 R35, -RZ, R35.H0_H0 ;  /* 0x20000023ff237230 */ /* 0x000fc40000004100 */
[----:B------:R-:W-:Y:S02]  /*97d0*/  HADD2.F32 R28, -RZ, R15.H0_H0 ;  /* 0x2000000fff1c7230 */ /* 0x000fe40000004100 */
[C---:B------:R-:W-:Y:S01]  /*97e0*/  FMUL.FTZ R31, R32.reuse, R41 ;  /* 0x00000029201f7220 */ /* 0x040fe20000410000 */
[----:B------:R-:W-:Y:S02]  /*97f0*/  HADD2.F32 R33, -RZ, R27.H1_H1 ;  /* 0x3000001bff217230 */ /* 0x000fe40000004100 */
[-C--:B------:R-:W-:Y:S01]  /*9800*/  FMUL.FTZ R32, R32, R35.reuse ;  /* 0x0000002320207220 */ /* 0x080fe20000410000 */
[----:B------:R-:W-:Y:S02]  /*9810*/  HADD2.F32 R42, -RZ, R46.H0_H0 ;  /* 0x2000002eff2a7230 */ /* 0x000fe40000004100 */
[C---:B------:R-:W-:Y:S01]  /*9820*/  FFMA.FTZ R35, R28.reuse, R35, -R31 ;  /* 0x000000231c237223 */ /* 0x040fe2000001081f */
[----:B------:R-:W-:Y:S02]  /*9830*/  HADD2.F32 R29, -RZ, R15.H1_H1 ;  /* 0x3000000fff1d7230 */ /* 0x000fe40000004100 */
[----:B------:R-:W-:Y:S01]  /*9840*/  FFMA.FTZ R41, R28, R41, R32 ;  /* 0x000000291c297223 */ /* 0x000fe20000010020 */
[----:B------:R-:W-:-:S02]  /*9850*/  HADD2.F32 R30, -RZ, R48.H0_H0 ;  /* 0x20000030ff1e7230 */ /* 0x000fc40000004100 */
[----:B------:R-:W-:Y:S01]  /*9860*/  FFMA.FTZ R46, R21, R40, R20 ;  /* 0x00000028152e7223 */ /* 0x000fe20000010014 */
[----:B------:R-:W-:Y:S02]  /*9870*/  HADD2.F32 R25, -RZ, R24.H0_H0 ;  /* 0x20000018ff197230 */ /* 0x000fe40000004100 */
[C---:B------:R-:W-:Y:S01]  /*9880*/  FMUL.FTZ R28, R33.reuse, R42 ;  /* 0x0000002a211c7220 */ /* 0x040fe20000410000 */
[----:B------:R-:W-:Y:S02]  /*9890*/  HADD2.F32 R32, -RZ, R37.H1_H1 ;  /* 0x30000025ff207230 */ /* 0x000fe40000004100 */
[----:B------:R-:W-:Y:S02]  /*98a0*/  HADD2.F32 R20, -RZ, R50.H0_H0 ;  /* 0x20000032ff147230 */ /* 0x000fe40000004100 */
[-C--:B------:R-:W-:Y:S01]  /*98b0*/  FMUL.FTZ R50, R33, R30.reuse ;  /* 0x0000001e21327220 */ /* 0x080fe20000410000 */
[----:B------:R-:W-:Y:S02]  /*98c0*/  HADD2.F32 R13, -RZ, R12.H0_H0 ;  /* 0x2000000cff0d7230 */ /* 0x000fe40000004100 */
[----:B------:R-:W-:Y:S01]  /*98d0*/  FFMA.FTZ R48, R29, R30, -R28 ;  /* 0x0000001e1d307223 */ /* 0x000fe2000001081c */
[----:B------:R-:W-:-:S02]  /*98e0*/  HADD2.F32 R27, -RZ, R26.H0_H0 ;  /* 0x2000001aff1b7230 */ /* 0x000fc40000004100 */
[C---:B------:R-:W-:Y:S01]  /*98f0*/  FMUL.FTZ R40, R25.reuse, R32 ;  /* 0x0000002019287220 */ /* 0x040fe20000410000 */
[----:B------:R-:W-:Y:S02]  /*9900*/  HADD2.F32 R30, -RZ, R54.H0_H0 ;  /* 0x20000036ff1e7230 */ /* 0x000fe40000004100 */
[----:B------:R-:W-:Y:S01]  /*9910*/  FMUL.FTZ R25, R25, R20 ;  /* 0x0000001419197220 */ /* 0x000fe20000410000 */
[----:B------:R-:W-:Y:S02]  /*9920*/  HADD2.F32 R28, -RZ, R37.H0_H0 ;  /* 0x20000025ff1c7230 */ /* 0x000fe40000004100 */
[----:B------:R-:W-:Y:S01]  /*9930*/  FFMA.FTZ R50, R29, R42, R50 ;  /* 0x0000002a1d327223 */ /* 0x000fe20000010032 */
[----:B------:R-:W-:Y:S01]  /*9940*/  FFMA.FTZ R40, R13, R20, -R40 ;  /* 0x000000140d287223 */ /* 0x000fe20000010828 */
[----:B------:R-:W-:Y:S02]  /*9950*/  HADD2.F32 R15, -RZ, R14.H0_H0 ;  /* 0x2000000eff0f7230 */ /* 0x000fe40000004100 */
[----:B------:R-:W-:Y:S01]  /*9960*/  FMUL.FTZ R42, R27, R30 ;  /* 0x0000001e1b2a7220 */ /* 0x000fe20000410000 */
[----:B------:R-:W-:Y:S01]  /*9970*/  FFMA.FTZ R32, R13, R32, R25 ;  /* 0x000000200d207223 */ /* 0x000fe20000010019 */
[----:B------:R-:W-:Y:S01]  /*9980*/  FMUL.FTZ R20, R27, R28 ;  /* 0x0000001c1b147220 */ /* 0x000fe20000410000 */
[----:B------:R-:W-:-:S02]  /*9990*/  HADD2.F32 R24, -RZ, R24.H1_H1 ;  /* 0x30000018ff187230 */ /* 0x000fc40000004100 */
[C---:B------:R-:W-:Y:S01]  /*99a0*/  FFMA.FTZ R42, R15.reuse, R28, -R42 ;  /* 0x0000001c0f2a7223 */ /* 0x040fe2000001082a */
[----:B------:R-:W-:Y:S02]  /*99b0*/  HADD2.F32 R26, -RZ, R26.H1_H1 ;  /* 0x3000001aff1a7230 */ /* 0x000fe40000004100 */
[----:B------:R-:W-:Y:S01]  /*99c0*/  FFMA.FTZ R20, R15, R30, R20 ;  /* 0x0000001e0f147223 */ /* 0x000fe20000010014 */
[----:B------:R-:W-:Y:S02]  /*99d0*/  HADD2.F32 R25, -RZ, R51.H0_H0 ;  /* 0x20000033ff197230 */ /* 0x000fe40000004100 */
[----:B------:R-:W-:Y:S02]  /*99e0*/  HADD2.F32 R27, -RZ, R49.H0_H0 ;  /* 0x20000031ff1b7230 */ /* 0x000fe40000004100 */
[----:B------:R-:W-:Y:S02]  /*99f0*/  HADD2.F32 R13, -RZ, R53.H0_H0 ;  /* 0x20000035ff0d7230 */ /* 0x000fe40000004100 */
[----:B------:R-:W-:Y:S01]  /*9a00*/  FMUL.FTZ R15, R24, R25 ;  /* 0x00000019180f7220 */ /* 0x000fe20000410000 */
[----:B------:R-:W-:-:S02]  /*9a10*/  HADD2.F32 R21, -RZ, R52.H0_H0 ;  /* 0x20000034ff157230 */ /* 0x000fc40000004100 */
[----:B------:R-:W-:Y:S01]  /*9a20*/  FMUL.FTZ R33, R26, R27 ;  /* 0x0000001b1a217220 */ /* 0x000fe20000410000 */
[----:B------:R-:W-:Y:S02]  /*9a30*/  HADD2.F32 R12, -RZ, R12.H1_H1 ;  /* 0x3000000cff0c7230 */ /* 0x000fe40000004100 */
[----:B------:R-:W-:Y:S01]  /*9a40*/  FMUL.FTZ R24, R24, R13 ;  /* 0x0000000d18187220 */ /* 0x000fe20000410000 */
[----:B------:R-:W-:Y:S02]  /*9a50*/  HADD2.F32 R14, -RZ, R14.H1_H1 ;  /* 0x3000000eff0e7230 */ /* 0x000fe40000004100 */
[----:B------:R-:W-:Y:S01]  /*9a60*/  FMUL.FTZ R26, R26, R21 ;  /* 0x000000151a1a7220 */ /* 0x000fe20000410000 */
[C---:B------:R-:W-:Y:S01]  /*9a70*/  FFMA.FTZ R29, R12.reuse, R13, -R15 ;  /* 0x0000000d0c1d7223 */ /* 0x040fe2000001080f */
[----:B------:R-:W-:Y:S01]  /*9a80*/  FFMA.FTZ R31, R12, R25, R24 ;  /* 0x000000190c1f7223 */ /* 0x000fe20000010018 */
[C---:B------:R-:W-:Y:S01]  /*9a90*/  FFMA.FTZ R33, R14.reuse, R21, -R33 ;  /* 0x000000150e217223 */ /* 0x040fe20000010821 */
[----:B------:R-:W-:Y:S01]  /*9aa0*/  FFMA.FTZ R21, R14, R27, R26 ;  /* 0x0000001b0e157223 */ /* 0x000fe2000001001a */
[----:B------:R-:W-:-:S02]  /*9ab0*/  F2FP.F16.F32.PACK_AB R13, R44, R45 ;  /* 0x0000002d2c0d723e */ /* 0x000fc400000000ff */
[----:B------:R-:W-:Y:S02]  /*9ac0*/  F2FP.F16.F32.PACK_AB R15, R48, R35 ;  /* 0x00000023300f723e */ /* 0x000fe400000000ff */
[----:B------:R-:W-:Y:S02]  /*9ad0*/  F2FP.F16.F32.PACK_AB R12, R29, R40 ;  /* 0x000000281d0c723e */ /* 0x000fe400000000ff */
[----:B------:R-:W-:Y:S02]  /*9ae0*/  F2FP.F16.F32.PACK_AB R14, R33, R42 ;  /* 0x0000002a210e723e */ /* 0x000fe400000000ff */
[----:B------:R-:W-:Y:S02]  /*9af0*/  F2FP.F16.F32.PACK_AB R25, R46, R47 ;  /* 0x0000002f2e19723e */ /* 0x000fe400000000ff */
[----:B------:R-:W-:Y:S01]  /*9b00*/  F2FP.F16.F32.PACK_AB R27, R50, R41 ;  /* 0x00000029321b723e */ /* 0x000fe200000000ff */
[----:B------:R1:W-:Y:S01]  /*9b10*/  STS.128 [R34+0x18400], R12 ;  /* 0x0184000c22007388 */ /* 0x0003e20000000c00 */
[----:B------:R-:W-:-:S02]  /*9b20*/  F2FP.F16.F32.PACK_AB R24, R31, R32 ;  /* 0x000000201f18723e */ /* 0x000fc400000000ff */
[----:B------:R-:W-:-:S05]  /*9b30*/  F2FP.F16.F32.PACK_AB R26, R21, R20 ;  /* 0x00000014151a723e */ /* 0x000fca00000000ff */
[----:B------:R1:W-:Y:S02]  /*9b40*/  STS.128 [R39+0x18400], R24 ;  /* 0x0184001827007388 */ /* 0x0003e40000000c00 */
.L_x_6118:
[----:B------:R-:W-:Y:S05]  /*9b50*/  BSYNC B1 ;  /* 0x0000000000017941 */ /* 0x000fea0003800000 */
.L_x_6117:
[----:B------:R-:W-:Y:S01]  /*9b60*/  PRMT R33, R3, 0x5410, R36 ;  /* 0x0000541003217816 */ /* 0x000fe20000000024 */
[----:B------:R-:W-:Y:S06]  /*9b70*/  @P0 BRA `(.L_x_6109) ;  /* 0x0000000400800947 */ /* 0x000fec0003800000 */
[----:B------:R-:W2:Y:S01]  /*9b80*/  LDL R20, [R1+0xc0] ;  /* 0x0000c00001147983 */ /* 0x000ea20000100800 */
[C---:B-1----:R-:W-:Y:S01]  /*9b90*/  IADD3 R12, R202.reuse, 0x40, RZ ;  /* 0x00000040ca0c7810 */ /* 0x042fe20007ffe0ff */
[----:B0-----:R-:W-:Y:S02]  /*9ba0*/  VIADD R13, R202, 0x40 ;  /* 0x00000040ca0d7836 */ /* 0x001fe40000000000 */
[----:B------:R-:W3:Y:S02]  /*9bb0*/  LDL R42, [R1+0x1e0] ;  /* 0x0001e000012a7983 */ /* 0x000ee40000100800 */
[----:B------:R-:W-:Y:S02]  /*9bc0*/  IMAD.SHL.U32 R12, R12, 0x40, RZ ;  /* 0x000000400c0c7824 */ /* 0x000fe400078e00ff */
[----:B------:R-:W-:-:S03]  /*9bd0*/  IMAD.SHL.U32 R13, R13, 0x40, RZ ;  /* 0x000000400d0d7824 */ /* 0x000fc600078e00ff */
[----:B------:R-:W-:Y:S02]  /*9be0*/  LOP3.LUT R12, R12, 0x1c0, RZ, 0xc0, !PT ;  /* 0x000001c00c0c7812 */ /* 0x000fe400078ec0ff */
[----:B------:R-:W-:Y:S02]  /*9bf0*/  LOP3.LUT R13, R13, 0x1c0, RZ, 0xc0, !PT ;  /* 0x000001c00d0d7812 */ /* 0x000fe400078ec0ff */
[----:B------:R-:W-:-:S04]  /*9c00*/  SHF.R.U32.HI R12, RZ, 0x3, R12 ;  /* 0x00000003ff0c7819 */ /* 0x000fc8000001160c */
[----:B------:R-:W-:Y:S01]  /*9c10*/  LOP3.LUT R38, R12, R38, R13, 0x1e, !PT ;  /* 0x000000260c267212 */ /* 0x000fe200078e1e0d */
[----:B------:R-:W-:Y:S01]  /*9c20*/  HADD2.F32 R28, -RZ, R55.H0_H0 ;  /* 0x20000037ff1c7230 */ /* 0x000fe20000004100 */
[--C-:B------:R-:W-:Y:S02]  /*9c30*/  SHF.R.U64 R41, R8, 0x10, R9.reuse ;  /* 0x0000001008297819 */ /* 0x100fe40000001209 */
[----:B------:R-:W-:Y:S02]  /*9c40*/  SHF.R.U32.HI R21, RZ, 0x10, R9 ;  /* 0x00000010ff157819 */ /* 0x000fe40000011609 */
[----:B------:R-:W-:-:S05]  /*9c50*/  SHF.R.U32.HI R30, RZ, 0x10, R5 ;  /* 0x00000010ff1e7819 */ /* 0x000fca0000011605 */
[----:B------:R-:W-:Y:S01]  /*9c60*/  HADD2.F32 R30, -RZ, R30.H0_H0 ;  /* 0x2000001eff1e7230 */ /* 0x000fe20000004100 */
[--C-:B------:R-:W-:Y:S02]  /*9c70*/  SHF.R.U64 R40, R10, 0x10, R11.reuse ;  /* 0x000000100a287819 */ /* 0x100fe4000000120b */
[----:B------:R-:W-:Y:S02]  /*9c80*/  SHF.R.U32.HI R39, RZ, 0x10, R11 ;  /* 0x00000010ff277819 */ /* 0x000fe4000001160b */
[--C-:B------:R-:W-:Y:S02]  /*9c90*/  SHF.R.U32.HI R35, RZ, 0x10, R7.reuse ;  /* 0x00000010ff237819 */ /* 0x100fe40000011607 */
[----:B------:R-:W-:Y:S01]  /*9ca0*/  SHF.R.U64 R37, R6, 0x10, R7 ;  /* 0x0000001006257819 */ /* 0x000fe20000001207 */
[----:B--2---:R-:W-:-:S04]  /*9cb0*/  IMAD.IADD R3, R20, 0x1, R38 ;  /* 0x0000000114037824 */ /* 0x004fc800078e0226 */
[----:B------:R-:W-:Y:S01]  /*9cc0*/  IMAD R3, R3, 0x2, R22 ;  /* 0x0000000203037824 */ /* 0x000fe200078e0216 */
[----:B---3--:R-:W0:Y:S04]  /*9cd0*/  LDS.128 R12, [R42+0x18400] ;  /* 0x018400002a0c7984 */ /* 0x008e280000000c00 */
[----:B------:R-:W1:Y:S01]  /*9ce0*/  LDS.128 R24, [R3+0x18400] ;  /* 0x0184000003187984 */ /* 0x000e620000000c00 */
[----:B------:R-:W-:Y:S01]  /*9cf0*/  HADD2.F32 R20, -RZ, R57.H0_H0 ;  /* 0x20000039ff147230 */ /* 0x000fe20000004100 */
[----:B------:R-:W-:Y:S01]  /*9d00*/  SHF.R.U64 R38, R4, 0x10, R5 ;  /* 0x0000001004267819 */ /* 0x000fe20000001205 */
[----:B0-----:R-:W-:Y:S02]  /*9d10*/  HADD2.F32 R5, -RZ, R13.H0_H0 ;  /* 0x2000000dff057230 */ /* 0x001fe40000004100 */
[----:B-1----:R-:W-:-:S05]  /*9d20*/  HADD2.F32 R9, -RZ, R25.H0_H0 ;  /* 0x20000019ff097230 */ /* 0x002fca0000004100 */
[C---:B------:R-:W-:Y:S01]  /*9d30*/  FMUL.FTZ R32, R9.reuse, R28 ;  /* 0x0000001c09207220 */ /* 0x040fe20000410000 */
[-C--:B------:R-:W-:Y:S01]  /*9d40*/  FMUL.FTZ R34, R9, R20.reuse ;  /* 0x0000001409227220 */ /* 0x080fe20000410000 */
[----:B------:R-:W-:Y:S02]  /*9d50*/  HADD2.F32 R25, -RZ, R25.H1_H1 ;  /* 0x30000019ff197230 */ /* 0x000fe40000004100 */
[C---:B------:R-:W-:Y:S01]  /*9d60*/  FFMA.FTZ R32, R5.reuse, R20, -R32 ;  /* 0x0000001405207223 */ /* 0x040fe20000010820 */
[----:B------:R-:W-:Y:S02]  /*9d70*/  HADD2.F32 R20, -RZ, R21.H0_H0 ;  /* 0x20000015ff147230 */ /* 0x000fe40000004100 */
[----:B------:R-:W-:Y:S01]  /*9d80*/  FFMA.FTZ R34, R5, R28, R34 ;  /* 0x0000001c05227223 */ /* 0x000fe20000010022 */
[----:B------:R-:W-:Y:S02]  /*9d90*/  HADD2.F32 R8, -RZ, R24.H0_H0 ;  /* 0x20000018ff087230 */ /* 0x000fe40000004100 */
[----:B------:R-:W-:-:S02]  /*9da0*/  HADD2.F32 R9, -RZ, R54.H1_H1 ;  /* 0x30000036ff097230 */ /* 0x000fc40000004100 */
[----:B------:R-:W-:Y:S02]  /*9db0*/  HADD2.F32 R5, -RZ, R56.H1_H1 ;  /* 0x30000038ff057230 */ /* 0x000fe40000004100 */
[C---:B------:R-:W-:Y:S01]  /*9dc0*/  FMUL.FTZ R36, R25.reuse, R30 ;  /* 0x0000001e19247220 */ /* 0x040fe20000410000 */
[----:B------:R-:W-:Y:S02]  /*9dd0*/  HADD2.F32 R13, -RZ, R13.H1_H1 ;  /* 0x3000000dff0d7230 */ /* 0x000fe40000004100 */
[-C--:B------:R-:W-:Y:S01]  /*9de0*/  FMUL.FTZ R28, R25, R20.reuse ;  /* 0x00000014191c7220 */ /* 0x080fe20000410000 */
[----:B------:R-:W-:Y:S02]  /*9df0*/  HADD2.F32 R4, -RZ, R12.H0_H0 ;  /* 0x2000000cff047230 */ /* 0x000fe40000004100 */
[C---:B------:R-:W-:Y:S01]  /*9e00*/  FMUL.FTZ R25, R8.reuse, R9 ;  /* 0x0000000908197220 */ /* 0x040fe20000410000 */
[-C--:B------:R-:W-:Y:S01]  /*9e10*/  FMUL.FTZ R8, R8, R5.reuse ;  /* 0x0000000508087220 */ /* 0x080fe20000410000 */
[C---:B------:R-:W-:Y:S01]  /*9e20*/  FFMA.FTZ R29, R13.reuse, R20, -R36 ;  /* 0x000000140d1d7223 */ /* 0x040fe20000010824 */
[----:B------:R-:W-:Y:S01]  /*9e30*/  FFMA.FTZ R31, R13, R30, R28 ;  /* 0x0000001e0d1f7223 */ /* 0x000fe2000001001c */
[----:B------:R-:W-:Y:S01]  /*9e40*/  FFMA.FTZ R25, R4, R5, -R25 ;  /* 0x0000000504197223 */ /* 0x000fe20000010819 */
[----:B------:R-:W-:-:S02]  /*9e50*/  HADD2.F32 R10, -RZ, R26.H0_H0 ;  /* 0x2000001aff0a7230 */ /* 0x000fc40000004100 */
[----:B------:R-:W-:Y:S01]  /*9e60*/  FFMA.FTZ R13, R4, R9, R8 ;  /* 0x00000009040d7223 */ /* 0x000fe20000010008 */
[----:B------:R-:W-:Y:S02]  /*9e70*/  HADD2.F32 R11, -RZ, R27.H0_H0 ;  /* 0x2000001bff0b7230 */ /* 0x000fe40000004100 */
[----:B------:R-:W-:Y:S02]  /*9e80*/  HADD2.F32 R21, -RZ, R55.H1_H1 ;  /* 0x30000037ff157230 */ /* 0x000fe40000004100 */
[--C-:B------:R-:W-:Y:S02]  /*9e90*/  HADD2.F32 R5, -RZ, R33.reuse.H0_H0 ;  /* 0x20000021ff057230 */ /* 0x100fe40000004100 */
[----:B------:R-:W-:Y:S02]  /*9ea0*/  HADD2.F32 R20, -RZ, R56.H0_H0 ;  /* 0x20000038ff147230 */ /* 0x000fe40000004100 */
[----:B------:R-:W-:Y:S02]  /*9eb0*/  HADD2.F32 R4, -RZ, R33.H1_H1 ;  /* 0x30000021ff047230 */ /* 0x000fe40000004100 */
[----:B------:R-:W-:Y:S01]  /*9ec0*/  FMUL.FTZ R9, R10, R21 ;  /* 0x000000150a097220 */ /* 0x000fe20000410000 */
[----:B------:R-:W-:-:S02]  /*9ed0*/  HADD2.F32 R6, -RZ, R14.H0_H0 ;  /* 0x2000000eff067230 */ /* 0x000fc40000004100 */
[-C--:B------:R-:W-:Y:S01]  /*9ee0*/  FMUL.FTZ R33, R10, R5.reuse ;  /* 0x000000050a217220 */ /* 0x080fe20000410000 */
[----:B------:R-:W-:Y:S02]  /*9ef0*/  HADD2.F32 R7, -RZ, R15.H0_H0 ;  /* 0x2000000fff077230 */ /* 0x000fe40000004100 */
[C---:B------:R-:W-:Y:S01]  /*9f00*/  FMUL.FTZ R30, R11.reuse, R20 ;  /* 0x000000140b1e7220 */ /* 0x040fe20000410000 */
[----:B------:R-:W-:Y:S02]  /*9f10*/  HADD2.F32 R27, -RZ, R27.H1_H1 ;  /* 0x3000001bff1b7230 */ /* 0x000fe40000004100 */
[----:B------:R-:W-:Y:S01]  /*9f20*/  FMUL.FTZ R11, R11, R4 ;  /* 0x000000040b0b7220 */ /* 0x000fe20000410000 */
[----:B------:R-:W-:Y:S02]  /*9f30*/  HADD2.F32 R10, -RZ, R35.H0_H0 ;  /* 0x20000023ff0a7230 */ /* 0x000fe40000004100 */
[----:B------:R-:W-:Y:S02]  /*9f40*/  HADD2.F32 R8, -RZ, R39.H0_H0 ;  /* 0x20000027ff087230 */ /* 0x000fe40000004100 */
[----:B------:R-:W-:Y:S01]  /*9f50*/  FFMA.FTZ R28, R6, R5, -R9 ;  /* 0x00000005061c7223 */ /* 0x000fe20000010809 */
[----:B------:R-:W-:-:S02]  /*9f60*/  HADD2.F32 R15, -RZ, R15.H1_H1 ;  /* 0x3000000fff0f7230 */ /* 0x000fc40000004100 */
[----:B------:R-:W-:Y:S01]  /*9f70*/  FFMA.FTZ R33, R6, R21, R33 ;  /* 0x0000001506217223 */ /* 0x000fe20000010021 */
[C---:B------:R-:W-:Y:S01]  /*9f80*/  FFMA.FTZ R30, R7.reuse, R4, -R30 ;  /* 0x00000004071e7223 */ /* 0x040fe2000001081e */
[----:B------:R-:W-:Y:S01]  /*9f90*/  FFMA.FTZ R20, R7, R20, R11 ;  /* 0x0000001407147223 */ /* 0x000fe2000001000b */
[----:B------:R-:W-:Y:S02]  /*9fa0*/  HADD2.F32 R24, -RZ, R24.H1_H1 ;  /* 0x30000018ff187230 */ /* 0x000fe40000004100 */
[C---:B------:R-:W-:Y:S01]  /*9fb0*/  FMUL.FTZ R6, R27.reuse, R10 ;  /* 0x0000000a1b067220 */ /* 0x040fe20000410000 */
[----:B------:R-:W-:Y:S02]  /*9fc0*/  HADD2.F32 R26, -RZ, R26.H1_H1 ;  /* 0x3000001aff1a7230 */ /* 0x000fe40000004100 */
[----:B------:R-:W-:Y:S01]  /*9fd0*/  FMUL.FTZ R4, R27, R8 ;  /* 0x000000081b047220 */ /* 0x000fe20000410000 */
[----:B------:R-:W-:Y:S02]  /*9fe0*/  HADD2.F32 R9, -RZ, R38.H0_H0 ;  /* 0x20000026ff097230 */ /* 0x000fe40000004100 */
[----:B------:R-:W-:-:S02]  /*9ff0*/  HADD2.F32 R11, -RZ, R37.H0_H0 ;  /* 0x20000025ff0b7230 */ /* 0x000fc40000004100 */
[----:B------:R-:W-:Y:S02]  /*a000*/  HADD2.F32 R5, -RZ, R41.H0_H0 ;  /* 0x20000029ff057230 */ /* 0x000fe40000004100 */
[----:B------:R-:W-:Y:S02]  /*a010*/  HADD2.F32 R7, -RZ, R40.H0_H0 ;  /* 0x20000028ff077230 */ /* 0x000fe40000004100 */
[C---:B------:R-:W-:Y:S01]  /*a020*/  FFMA.FTZ R27, R15.reuse, R8, -R6 ;  /* 0x000000080f1b7223 */ /* 0x040fe20000010806 */
[----:B------:R-:W-:Y:S02]  /*a030*/  HADD2.F32 R12, -RZ, R12.H1_H1 ;  /* 0x3000000cff0c7230 */ /* 0x000fe40000004100 */
[----:B------:R-:W-:Y:S01]  /*a040*/  FFMA.FTZ R35, R15, R10, R4 ;  /* 0x0000000a0f237223 */ /* 0x000fe20000010004 */
[----:B------:R-:W-:Y:S02]  /*a050*/  HADD2.F32 R14, -RZ, R14.H1_H1 ;  /* 0x3000000eff0e7230 */ /* 0x000fe40000004100 */
        /* <DEDUP_REMOVED lines=18> */
.L_x_6109:
[----:B------:R-:W-:Y:S05]  /*a180*/  BSYNC B0 ;  /* 0x0000000000007941 */ /* 0x000fea0003800000 */
.L_x_6095:
        /* <DEDUP_REMOVED lines=8> */
.L_x_6092:
[----:B-123--:R-:W1:Y:S01]  /*a210*/  S2R R3, SR_TID.X ;  /* 0x0000000000037919 */ /* 0x00ee620000002100 */
[----:B------:R-:W-:Y:S05]  /*a220*/  WARPSYNC.ALL ;  /* 0x0000000000007948 */ /* 0x000fea0003800000 */
[----:B-1----:R-:W-:-:S05]  /*a230*/  SHF.R.U32.HI R3, RZ, 0x7, R3 ;  /* 0x00000007ff037819 */ /* 0x002fca0000011603 */
[----:B------:R-:W-:Y:S02]  /*a240*/  VIADD R86, R3, 0x8 ;  /* 0x0000000803567836 */ /* 0x000fe40000000000 */
[----:B------:R-:W-:-:S03]  /*a250*/  IMAD.U32 R3, RZ, RZ, UR47 ;  /* 0x0000002fff037e24 */ /* 0x000fc6000f8e00ff */
[----:B------:R1:W-:Y:S02]  /*a260*/  BAR.SYNC.DEFER_BLOCKING R86, 0x100 ;  /* 0x000400560000751d */ /* 0x0003e40000010000 */
[----:B------:R-:W-:-:S13]  /*a270*/  ISETP.NE.AND P0, PT, R3, 0x3, PT ;  /* 0x000000030300780c */ /* 0x000fda0003f05270 */
[----:B-1----:R-:W-:Y:S05]  /*a280*/  @!P0 BRA `(.L_x_6119) ;  /* 0x0000000000048947 */ /* 0x002fea0003800000 */
[----:B------:R-:W-:Y:S01]  /*a290*/  BPT.TRAP 0x1 ;  /* 0x000000040000795c */ /* 0x000fe20000300000 */
.L_x_6119:
[----:B------:R-:W-:Y:S02]  /*a2a0*/  LEA R14, R18, R22, 0x3 ;  /* 0x00000016120e7211 */ /* 0x000fe400078e18ff */
[----:B------:R-:W-:-:S04]  /*a2b0*/  SHF.L.U32 R9, R204, 0x1f, RZ ;  /* 0x0000001fcc097819 */ /* 0x000fc800000006ff */
[----:B------:R1:W2:Y:S01]  /*a2c0*/  SYNCS.PHASECHK.TRANS64.TRYWAIT P1, [R14+URZ+0x32430], R9 ;  /* 0x032430090e0075a7 */ /* 0x0002a2000802017f */
[----:B------:R-:W-:Y:S05]  /*a2d0*/  @!P0 BRA `(.L_x_6120) ;  /* 0x0000000000048947 */ /* 0x000fea0003800000 */
[----:B------:R-:W-:Y:S01]  /*a2e0*/  BPT.TRAP 0x1 ;  /* 0x000000040000795c */ /* 0x000fe20000300000 */
.L_x_6120:
[----:B------:R-:W-:-:S05]  /*a2f0*/  VIADD R3, R22, 0x1c400 ;  /* 0x0001c40016037836 */ /* 0x000fca0000000000 */
[----:B------:R-:W-:-:S04]  /*a300*/  SHF.R.U32.HI R3, RZ, 0x4, R3 ;  /* 0x00000004ff037819 */ /* 0x000fc80000011603 */
[----:B------:R-:W-:-:S04]  /*a310*/  LOP3.LUT R3, R3, 0x3fff, RZ, 0xc0, !PT ;  /* 0x00003fff03037812 */ /* 0x000fc800078ec0ff */
[----:B------:R-:W-:-:S05]  /*a320*/  LOP3.LUT R3, R3, 0x10000, RZ, 0xfc, !PT ;  /* 0x0001000003037812 */ /* 0x000fca00078efcff */
[----:B------:R3:W-:Y:S01]  /*a330*/  STL [R1+0x88], R3 ;  /* 0x0000880301007387 */ /* 0x0007e20000100800 */
[----:B--2---:R-:W-:Y:S05]  /*a340*/  @P1 BRA `(.L_x_6121) ;  /* 0x0000000000081947 */ /* 0x004fea0003800000 */
[----:B------:R-:W2:Y:S02]  /*a350*/  SYNCS.PHASECHK.TRANS64.TRYWAIT P1, [R14+URZ+0x32430], R9 ;  /* 0x032430090e0075a7 */ /* 0x000ea4000802017f */
[----:B--2---:R-:W-:Y:S05]  /*a360*/  @!P1 BRA `(.L_x_6122) ;  /* 0x0000019000149947 */ /* 0x004fea0003800000 */
.L_x_6121:
[----:B---3--:R-:W3:Y:S01]  /*a370*/  LDL R3, [R1+0x88] ;  /* 0x0000880001037983 */ /* 0x008ee20000100800 */
[----:B------:R-:W-:Y:S01]  /*a380*/  IMAD.MOV.U32 R5, RZ, RZ, 0x40000040 ;  /* 0x40000040ff057424 */ /* 0x000fe200078e00ff */
[----:B------:R-:W-:Y:S05]  /*a390*/  WARPSYNC.ALL ;  /* 0x0000000000007948 */ /* 0x000fea0003800000 */
[C---:B------:R-:W-:Y:S01]  /*a3a0*/  R2UR UR4, R212.reuse ;  /* 0x00000000d40472ca */ /* 0x040fe200000e0000 */
[----:B0-----:R-:W-:Y:S01]  /*a3b0*/  WARPGROUP.ARRIVE ;  /* 0x00000000000079c5 */ /* 0x001fe20000000000 */
[----:B------:R-:W-:Y:S01]  /*a3c0*/  R2UR UR5, R213 ;  /* 0x00000000d50572ca */ /* 0x000fe200000e0000 */
[----:B------:R-:W-:Y:S01]  /*a3d0*/  VIADD R20, R212, 0x2 ;  /* 0x00000002d4147836 */ /* 0x000fe20000000000 */
[----:B------:R-:W-:Y:S01]  /*a3e0*/  R2UR UR7, R5 ;  /* 0x00000000050772ca */ /* 0x000fe200000e0000 */
[----:B------:R-:W-:Y:S01]  /*a3f0*/  IMAD.MOV.U32 R21, RZ, RZ, 0x40000040 ;  /* 0x40000040ff157424 */ /* 0x000fe200078e00ff */
[----:B------:R-:W-:Y:S01]  /*a400*/  BSSY B0, `(.L_x_6123) ;  /* 0x000002a000007945 */ /* 0x000fe20003800000 */
[----:B------:R-:W-:-:S02]  /*a410*/  IMAD.MOV.U32 R7, RZ, RZ, 0x40000040 ;  /* 0x40000040ff077424 */ /* 0x000fc400078e00ff */
[C---:B------:R-:W-:Y:S01]  /*a420*/  VIADD R12, R212.reuse, 0x4 ;  /* 0x00000004d40c7836 */ /* 0x040fe20000000000 */
[----:B------:R0:W-:Y:S01]  /*a430*/  STL.64 [R1+0x80], R20 ;  /* 0x0000801401007387 */ /* 0x0001e20000100a00 */
[----:B------:R-:W-:Y:S02]  /*a440*/  IMAD.MOV.U32 R13, RZ, RZ, 0x40000040 ;  /* 0x40000040ff0d7424 */ /* 0x000fe400078e00ff */
[----:B------:R-:W-:Y:S02]  /*a450*/  VIADD R10, R212, 0x6 ;  /* 0x00000006d40a7836 */ /* 0x000fe40000000000 */
[----:B------:R-:W-:Y:S01]  /*a460*/  IMAD.MOV.U32 R11, RZ, RZ, 0x40000040 ;  /* 0x40000040ff0b7424 */ /* 0x000fe200078e00ff */
[----:B------:R0:W-:Y:S01]  /*a470*/  STL.64 [R1+0x78], R12 ;  /* 0x0000780c01007387 */ /* 0x0001e20000100a00 */
[----:B------:R-:W-:-:S03]  /*a480*/  IMAD.MOV.U32 R5, RZ, RZ, 0x40000040 ;  /* 0x40000040ff057424 */ /* 0x000fc600078e00ff */
[----:B------:R0:W-:Y:S01]  /*a490*/  STL.64 [R1+0x70], R10 ;  /* 0x0000700a01007387 */ /* 0x0001e20000100a00 */
[----:B---3--:R-:W-:Y:S01]  /*a4a0*/  IMAD R4, R18, 0x300, R3 ;  /* 0x0000030012047824 */ /* 0x008fe200078e0203 */
[----:B------:R-:W-:-:S03]  /*a4b0*/  SHF.L.U32 R3, R0, 0x1f, RZ ;  /* 0x0000001f00037819 */ /* 0x000fc600000006ff */
[C---:B------:R-:W-:Y:S01]  /*a4c0*/  VIADD R6, R4.reuse, 0x2 ;  /* 0x0000000204067836 */ /* 0x040fe20000000000 */
[----:B------:R-:W-:-:S13]  /*a4d0*/  R2UR UR6, R4 ;  /* 0x00000000040672ca */ /* 0x000fda00000e0000 */
[----:B------:R-:W-:Y:S01]  /*a4e0*/  HGMMA.64x96x16.F32 R24, gdesc[UR4], RZ, !UPT, gsb0 ;  /* 0x01600000041879f0 */ /* 0x000fe2000c0008ff */
[----:B------:R-:W-:Y:S02]  /*a4f0*/  R2UR UR4, R20 ;  /* 0x00000000140472ca */ /* 0x000fe400000e0000 */
[----:B------:R-:W-:Y:S02]  /*a500*/  R2UR UR5, R21 ;  /* 0x00000000150572ca */ /* 0x000fe400000e0000 */
[----:B------:R-:W-:Y:S02]  /*a510*/  R2UR UR6, R6 ;  /* 0x00000000060672ca */ /* 0x000fe400000e0000 */
[----:B------:R-:W-:Y:S01]  /*a520*/  R2UR UR7, R7 ;  /* 0x00000000070772ca */ /* 0x000fe200000e0000 */
[----:B------:R-:W-:Y:S01]  /*a530*/  IMAD.MOV.U32 R7, RZ, RZ, 0x40000040 ;  /* 0x40000040ff077424 */ /* 0x000fe200078e00ff */
[C---:B------:R-:W-:Y:S01]  /*a540*/  IADD3 R6, R4.reuse, 0x4, RZ ;  /* 0x0000000404067810 */ /* 0x040fe20007ffe0ff */
        /* <DEDUP_REMOVED lines=19> */
[----:B------:R-:W3:Y:S02]  /*a680*/  SYNCS.PHASECHK.TRANS64.TRYWAIT P1, [R22+URZ+0x32410], R3 ;  /* 0x03241003160075a7 */ /* 0x000ee4000802017f */
[----:B0--3--:R-:W-:Y:S05]  /*a690*/  @!P1 BRA `(.L_x_6124) ;  /* 0x0000018c005c9947 */ /* 0x009fea0003800000 */
.L_x_6373:
[----:B------:R-:W-:Y:S05]  /*a6a0*/  BSYNC B0 ;  /* 0x0000000000007941 */ /* 0x000fea0003800000 */
.L_x_6123:
[----:B------:R-:W-:Y:S05]  /*a6b0*/  @!P0 BRA `(.L_x_6125) ;  /* 0x0000000000048947 */ /* 0x000fea0003800000 */
[----:B------:R-:W-:Y:S01]  /*a6c0*/  BPT.TRAP 0x1 ;  /* 0x000000040000795c */ /* 0x000fe20000300000 */
.L_x_6125:
[----:B------:R3:W4:Y:S01]  /*a6d0*/  SYNCS.PHASECHK.TRANS64.TRYWAIT P1, [R14+URZ+0x32450], R9 ;  /* 0x032450090e0075a7 */ /* 0x000722000802017f */
[----:B------:R-:W-:Y:S05]  /*a6e0*/  @!P0 BRA `(.L_x_6126) ;  /* 0x0000000000048947 */ /* 0x000fea0003800000 */
[----:B------:R-:W-:Y:S01]  /*a6f0*/  BPT.TRAP 0x1 ;  /* 0x000000040000795c */ /* 0x000fe20000300000 */
.L_x_6126:
[----:B----4-:R-:W-:Y:S05]  /*a700*/  @P1 BRA `(.L_x_6127) ;  /* 0x0000000000081947 */ /* 0x010fea0003800000 */
[----:B------:R-:W4:Y:S02]  /*a710*/  SYNCS.PHASECHK.TRANS64.TRYWAIT P1, [R14+URZ+0x32450], R9 ;  /* 0x032450090e0075a7 */ /* 0x000f24000802017f */
[----:B----4-:R-:W-:Y:S05]  /*a720*/  @!P1 BRA `(.L_x_6128) ;  /* 0x0000018c004c9947 */ /* 0x010fea0003800000 */
.L_x_6127:
[----:B------:R-:W-:Y:S05]  /*a730*/  WARPSYNC.ALL ;  /* 0x0000000000007948 */ /* 0x000fea0003800000 */
[----:B------:R-:W-:Y:S01]  /*a740*/  R2UR UR39, R22 ;  /* 0x00000000162772ca */ /* 0x000fe200000e0000 */
[----:B------:R-:W-:Y:S01]  /*a750*/  IMAD.MOV.U32 R7, RZ, RZ, 0xc00 ;  /* 0x00000c00ff077424 */ /* 0x000fe200078e00ff */
[----:B------:R-:W-:Y:S01]  /*a760*/  LOP3.LUT R4, R72, 0x10000, RZ, 0xfc, !PT ;  /* 0x0001000048047812 */ /* 0x000fe200078efcff */
[----:B------:R-:W-:Y:S01]  /*a770*/  WARPGROUP.ARRIVE ;  /* 0x00000000000079c5 */ /* 0x000fe20000000000 */
[----:B------:R-:W-:Y:S01]  /*a780*/  MOV R5, 0x40000040 ;  /* 0x4000004000057802 */ /* 0x000fe20000000f00 */
[----:B------:R-:W-:Y:S01]  /*a790*/  IMAD.MOV.U32 R85, RZ, RZ, 0x40000040 ;  /* 0x40000040ff557424 */ /* 0x000fe200078e00ff */
[C---:B------:R-:W-:Y:S01]  /*a7a0*/  R2UR UR4, R4.reuse ;  /* 0x00000000040472ca */ /* 0x040fe200000e0000 */
[C---:B------:R-:W-:Y:S01]  /*a7b0*/  VIADD R84, R4.reuse, 0x2 ;  /* 0x0000000204547836 */ /* 0x040fe20000000000 */
[----:B------:R-:W-:Y:S01]  /*a7c0*/  R2UR UR5, R5 ;  /* 0x00000000050572ca */ /* 0x000fe200000e0000 */
[----:B-1234-:R-:W-:Y:S01]  /*a7d0*/  IMAD.MOV.U32 R9, RZ, RZ, 0x40000040 ;  /* 0x40000040ff097424 */ /* 0x01efe200078e00ff */
[----:B------:R-:W-:Y:S01]  /*a7e0*/  MOV R83, 0x40000040 ;  /* 0x4000004000537802 */ /* 0x000fe20000000f00 */
[C---:B------:R-:W-:Y:S01]  /*a7f0*/  VIADD R82, R4.reuse, 0x4 ;  /* 0x0000000404527836 */ /* 0x040fe20000000000 */
[----:B------:R-:W-:Y:S01]  /*a800*/  MOV R79, 0x40000040 ;  /* 0x40000040004f7802 */ /* 0x000fe20000000f00 */
[----:B------:R-:W-:Y:S01]  /*a810*/  UIADD3 UR39, UR39, 0x400, URZ ;  /* 0x0000040027277890 */ /* 0x000fe2000fffe03f */
[C---:B------:R-:W-:Y:S01]  /*a820*/  VIADD R80, R4.reuse, 0x6 ;  /* 0x0000000604507836 */ /* 0x040fe20000000000 */
[----:B------:R-:W-:Y:S01]  /*a830*/  MOV R75, 0x40000040 ;  /* 0x40000040004b7802 */ /* 0x000fe20000000f00 */
[----:B------:R-:W-:Y:S01]  /*a840*/  IMAD.MOV.U32 R81, RZ, RZ, 0x40000040 ;  /* 0x40000040ff517424 */ /* 0x000fe200078e00ff */
[----:B------:R-:W-:Y:S01]  /*a850*/  USHF.R.U32.HI UR39, URZ, 0x4, UR39 ;  /* 0x000000043f277899 */ /* 0x000fe20008011627 */
[C---:B------:R-:W-:Y:S01]  /*a860*/  VIADD R78, R4.reuse, 0x400 ;  /* 0x00000400044e7836 */ /* 0x040fe20000000000 */
[----:B------:R-:W-:Y:S01]  /*a870*/  MOV R221, 0x40000040 ;  /* 0x4000004000dd7802 */ /* 0x000fe20000000f00 */
[C---:B------:R-:W-:Y:S01]  /*a880*/  VIADD R76, R4.reuse, 0x402 ;  /* 0x00000402044c7836 */ /* 0x040fe20000000000 */
[----:B------:R-:W-:Y:S01]  /*a890*/  ULOP3.LUT UR39, UR39, 0x3fff, URZ, 0xc0, !UPT ;  /* 0x00003fff27277892 */ /* 0x000fe2000f8ec03f */
[----:B------:R-:W-:Y:S01]  /*a8a0*/  IMAD.MOV.U32 R77, RZ, RZ, 0x40000040 ;  /* 0x40000040ff4d7424 */ /* 0x000fe200078e00ff */
[----:B------:R-:W-:Y:S01]  /*a8b0*/  MOV R217, 0x40000040 ;  /* 0x4000004000d97802 */ /* 0x000fe20000000f00 */
[C---:B------:R-:W-:Y:S01]  /*a8c0*/  VIADD R74, R4.reuse, 0x404 ;  /* 0x00000404044a7836 */ /* 0x040fe20000000000 */
[----:B------:R-:W-:Y:S01]  /*a8d0*/  ULOP3.LUT UR38, UR39, 0x10000, URZ, 0xfc, !UPT ;  /* 0x0001000027267892 */ /* 0x000fe2000f8efc3f */
[C---:B------:R-:W-:Y:S01]  /*a8e0*/  VIADD R72, R4.reuse, 0x406 ;  /* 0x0000040604487836 */ /* 0x040fe20000000000 */
[----:B------:R-:W-:Y:S01]  /*a8f0*/  MOV R13, 0x40000040 ;  /* 0x40000040000d7802 */ /* 0x000fe20000000f00 */
[----:B------:R-:W-:Y:S01]  /*a900*/  IMAD.MOV.U32 R73, RZ, RZ, 0x40000040 ;  /* 0x40000040ff497424 */ /* 0x000fe200078e00ff */
[----:B------:R-:W-:Y:S01]  /*a910*/  MOV R21, 0x40000040 ;  /* 0x4000004000157802 */ /* 0x000fe20000000f00 */
[----:B------:R-:W-:Y:S01]  /*a920*/  VIADD R220, R4, 0x800 ;  /* 0x0000080004dc7836 */ /* 0x000fe20000000000 */
[----:B------:R-:W1:Y:S01]  /*a930*/  S2R R0, SR_TID.X ;  /* 0x0000000000007919 */ /* 0x000e620000002100 */
[----:B------:R-:W-:-:S02]  /*a940*/  IMAD R6, R18, R7, UR38 ;  /* 0x0000002612067e24 */ /* 0x000fc4000f8e0207 */
[----:B------:R-:W-:Y:S01]  /*a950*/  IMAD.MOV.U32 R7, RZ, RZ, 0x40000040 ;  /* 0x40000040ff077424 */ /* 0x000fe200078e00ff */
[----:B------:R2:W-:Y:S01]  /*a960*/  STL.64 [R1+0x68], R84 ;  /* 0x0000685401007387 */ /* 0x0005e20000100a00 */
[C---:B------:R-:W-:Y:S01]  /*a970*/  VIADD R8, R6.reuse, 0x2 ;  /* 0x0000000206087836 */ /* 0x040fe20000000000 */
[----:B------:R-:W-:Y:S01]  /*a980*/  R2UR UR6, R6 ;  /* 0x00000000060672ca */ /* 0x000fe200000e0000 */
[C---:B------:R-:W-:Y:S01]  /*a990*/  VIADD R218, R4.reuse, 0x802 ;  /* 0x0000080204da7836 */ /* 0x040fe20000000000 */
[----:B------:R-:W-:Y:S01]  /*a9a0*/  R2UR UR7, R7 ;  /* 0x00000000070772ca */ /* 0x000fe200000e0000 */
[----:B------:R-:W-:Y:S01]  /*a9b0*/  IMAD.MOV.U32 R219, RZ, RZ, 0x40000040 ;  /* 0x40000040ffdb7424 */ /* 0x000fe200078e00ff */
[----:B------:R2:W-:Y:S01]  /*a9c0*/  STL.64 [R1+0x60], R82 ;  /* 0x0000605201007387 */ /* 0x0005e20000100a00 */
[C---:B------:R-:W-:Y:S02]  /*a9d0*/  VIADD R216, R4.reuse, 0x804 ;  /* 0x0000080404d87836 */ /* 0x040fe40000000000 */
[----:B------:R-:W-:Y:S01]  /*a9e0*/  VIADD R214, R4, 0x806 ;  /* 0x0000080604d67836 */ /* 0x000fe20000000000 */
[----:B------:R2:W-:Y:S01]  /*a9f0*/  STL.64 [R1+0x58], R80 ;  /* 0x0000585001007387 */ /* 0x0005e20000100a00 */
[----:B------:R-:W-:-:S02]  /*aa00*/  IMAD.MOV.U32 R215, RZ, RZ, 0x40000040 ;  /* 0x40000040ffd77424 */ /* 0x000fc400078e00ff */
[C---:B------:R-:W-:Y:S01]  /*aa10*/  VIADD R12, R4.reuse, 0xc00 ;  /* 0x00000c00040c7836 */ /* 0x040fe20000000000 */
[----:B------:R2:W-:Y:S01]  /*aa20*/  STL.64 [R1+0x50], R78 ;  /* 0x0000504e01007387 */ /* 0x0005e20000100a00 */
[----:B------:R-:W-:Y:S02]  /*aa30*/  VIADD R10, R4, 0xc02 ;  /* 0x00000c02040a7836 */ /* 0x000fe40000000000 */
[----:B------:R-:W-:Y:S01]  /*aa40*/  HGMMA.64x96x16.F32 R24, gdesc[UR4], R24, gsb0 ;  /* 0x01600000041879f0 */ /* 0x000fe20008000818 */
[----:B------:R-:W-:Y:S01]  /*aa50*/  R2UR UR4, R84 ;  /* 0x00000000540472ca */ /* 0x000fe200000e0000 */
[----:B------:R-:W-:Y:S01]  /*aa60*/  IMAD.MOV.U32 R11, RZ, RZ, 0x40000040 ;  /* 0x40000040ff0b7424 */ /* 0x000fe200078e00ff */
[----:B------:R-:W-:Y:S01]  /*aa70*/  R2UR UR5, R85 ;  /* 0x00000000550572ca */ /* 0x000fe200000e0000 */
[----:B------:R-:W-:Y:S01]  /*aa80*/  VIADD R20, R6, 0x904 ;  /* 0x0000090406147836 */ /* 0x000fe20000000000 */
[----:B------:R-:W-:Y:S01]  /*aa90*/  R2UR UR6, R8 ;  /* 0x00000000080672ca */ /* 0x000fe200000e0000 */
[----:B------:R-:W-:Y:S01]  /*aaa0*/  VIADD R8, R6, 0x4 ;  /* 0x0000000406087836 */ /* 0x000fe20000000000 */
[----:B------:R-:W-:Y:S01]  /*aab0*/  R2UR UR7, R9 ;  /* 0x00000000090772ca */ /* 0x000fe200000e0000 */
[----:B------:R-:W-:Y:S01]  /*aac0*/  IMAD.MOV.U32 R9, RZ, RZ, 0x40000040 ;  /* 0x40000040ff097424 */ /* 0x000fe200078e00ff */
[----:B------:R2:W-:Y:S01]  /*aad0*/  STL.64 [R1+0x48], R76 ;  /* 0x0000484c01007387 */ /* 0x0005e20000100a00 */
[----:B------:R-:W-:Y:S01]  /*aae0*/  IMAD.MOV.U32 R7, RZ, RZ, 0x40000040 ;  /* 0x40000040ff077424 */ /* 0x000fe200078e00ff */
[----:B-1----:R-:W-:-:S02]  /*aaf0*/  SHF.R.U32.HI R0, RZ, 0x7, R0 ;  /* 0x00000007ff007819 */ /* 0x002fc40000011600 */
[----:B------:R2:W-:Y:S04]  /*ab00*/  STL.64 [R1+0x40], R74 ;  /* 0x0000404a01007387 */ /* 0x0005e80000100a00 */
[----:B------:R2:W-:Y:S01]  /*ab10*/  STL.64 [R1+0x18], R72 ;  /* 0x0000184801007387 */ /* 0x0005e20000100a00 */
        /* <DEDUP_REMOVED lines=111> */
[----:B------:R-:W-:Y:S01]  /*b210*/  R2UR UR6, R20 ;  /* 0x00000000140672ca */ /* 0x000fe200000e0000 */
[----:B------:R-:W-:Y:S01]  /*b220*/  VIADD R20, R6, 0x906 ;  /* 0x0000090606147836 */ /* 0x000fe20000000000 */
[----:B------:R-:W-:Y:S01]  /*b230*/  R2UR UR7, R21 ;  /* 0x00000000150772ca */ /* 0x000fe200000e0000 */
[----:B------:R-:W-:Y:S01]  /*b240*/  VIADD R6, R4, 0xc06 ;  /* 0x00000c0604067836 */ /* 0x000fe20000000000 */
[----:B------:R-:W-:Y:S01]  /*b250*/  R2UR UR4, R8 ;  /* 0x00000000080472ca */ /* 0x000fe200000e0000 */
[----:B------:R-:W-:Y:S01]  /*b260*/  IMAD.MOV.U32 R21, RZ, RZ, 0x40000040 ;  /* 0x40000040ff157424 */ /* 0x000fe200078e00ff */
        /* <DEDUP_REMOVED lines=11> */
[----:B------:R-:W-:Y:S03]  /*b320*/  HGMMA.64x96x16.F32 R24, gdesc[UR4], R24, gsb0 ;  /* 0x01600000041879f0 */ /* 0x000fe60008000818 */
[----:B------:R-:W-:Y:S02]  /*b330*/  WARPGROUP.DEPBAR.LE gsb0, 0x0 ;  /* 0x00008000000079c5 */ /* 0x000fe40000010000 */
[----:B------:R2:W-:Y:S06]  /*b340*/  BAR.ARV R21, 0x100 ;  /* 0x000400150000751d */ /* 0x0005ec0000002000 */
[----:B------:R-:W-:Y:S05]  /*b350*/  @!P0 BRA `(.L_x_6129) ;  /* 0x0000000000048947 */ /* 0x000fea0003800000 */
[----:B------:R-:W-:Y:S01]  /*b360*/  BPT.TRAP 0x1 ;  /* 0x000000040000795c */ /* 0x000fe20000300000 */
.L_x_6129:
[----:B------:R-:W3:Y:S01]  /*b370*/  LDL R20, [R1+0xc4] ;  /* 0x0000c40001147983 */ /* 0x000ee20000100800 */
[----:B--2---:R-:W1:Y:S01]  /*b380*/  LDC R74, c[0x0][0x448] ;  /* 0x00011200ff4a7b82 */ /* 0x004e620000000800 */
[----:B------:R-:W-:Y:S01]  /*b390*/  ULDC UR4, c[0x0][0xad0] ;  /* 0x0002b40000047ab9 */ /* 0x000fe20000000800 */
[----:B------:R-:W-:Y:S01]  /*b3a0*/  ULDC UR46, c[0x0][0xa80] ;  /* 0x0002a000002e7ab9 */ /* 0x000fe20000000800 */
[----:B------:R-:W3:Y:S04]  /*b3b0*/  LDL R180, [R1+0x94] ;  /* 0x0000940001b47983 */ /* 0x000ee80000100800 */
[----:B------:R-:W2:Y:S01]  /*b3c0*/  LDL R178, [R1+0xb0] ;  /* 0x0000b00001b27983 */ /* 0x000ea20000100800 */
[----:B------:R-:W-:Y:S01]  /*b3d0*/  FMUL.FTZ R73, R35, UR4 ;  /* 0x0000000423497c20 */ /* 0x000fe20008410000 */
[----:B0-----:R-:W-:Y:S01]  /*b3e0*/  FMUL.FTZ R3, R25, UR4 ;  /* 0x0000000419037c20 */ /* 0x001fe20008410000 */
[----:B------:R-:W-:Y:S01]  /*b3f0*/  FMUL.FTZ R25, R26, UR4 ;  /* 0x000000041a197c20 */ /* 0x000fe20008410000 */
[----:B------:R-:W4:Y:S01]  /*b400*/  LDL R78, [R1+0xb4] ;  /* 0x0000b400014e7983 */ /* 0x000f220000100800 */
[----:B------:R-:W-:Y:S01]  /*b410*/  FMUL.FTZ R26, R31, UR4 ;  /* 0x000000041f1a7c20 */ /* 0x000fe20008410000 */
[----:B------:R-:W-:-:S02]  /*b420*/  FMUL.FTZ R31, R33, UR4 ;  /* 0x00000004211f7c20 */ /* 0x000fc40008410000 */
[----:B------:R-:W5:Y:S01]  /*b430*/  LDL R179, [R1+0x8c] ;  /* 0x00008c0001b37983 */ /* 0x000f620000100800 */
[----:B-1----:R-:W-:Y:S01]  /*b440*/  ISETP.NE.AND P5, PT, R74, 0x1, PT ;  /* 0x000000014a00780c */ /* 0x002fe20003fa5270 */
        /* <DEDUP_REMOVED lines=12> */
[----:B------:R-:W1:Y:S07]  /*b510*/  @P5 LDC R35, c[0x0][0x44c] ;  /* 0x00011300ff235b82 */ /* 0x000e6e0000000800 */
[----:B------:R-:W0:Y:S01]  /*b520*/  MUFU.TANH R28, R28 ;  /* 0x0000001c001c7308 */ /* 0x000e220000002400 */
[----:B------:R-:W0:Y:S07]  /*b530*/  @P5 LDC R37, c[0x0][0x450] ;  /* 0x00011400ff255b82 */ /* 0x000e2e0000000800 */
[----:B------:R-:W5:Y:S01]  /*b540*/  MUFU.TANH R72, R72 ;  /* 0x0000004800487308 */ /* 0x000f620000002400 */
[----:B------:R-:W-:-:S07]  /*b550*/  FMUL.FTZ R39, R49, UR4 ;  /* 0x0000000431277c20 */ /* 0x000fce0008410000 */
[----:B------:R-:W5:Y:S01]  /*b560*/  MUFU.TANH R30, R30 ;  /* 0x0000001e001e7308 */ /* 0x000f620000002400 */
[----:B------:R-:W-:-:S07]  /*b570*/  FMUL.FTZ R34, R40, UR4 ;  /* 0x0000000428227c20 */ /* 0x000fce0008410000 */
[----:B------:R-:W5:Y:S01]  /*b580*/  MUFU.TANH R31, R31 ;  /* 0x0000001f001f7308 */ /* 0x000f620000002400 */
[----:B------:R-:W-:Y:S01]  /*b590*/  FMUL.FTZ R74, R38, UR4 ;  /* 0x00000004264a7c20 */ /* 0x000fe20008410000 */
[----:B------:R-:W-:-:S06]  /*b5a0*/  FMUL.FTZ R76, R43, UR4 ;  /* 0x000000042b4c7c20 */ /* 0x000fcc0008410000 */
[----:B------:R-:W5:Y:S01]  /*b5b0*/  MUFU.TANH R32, R32 ;  /* 0x0000002000207308 */ /* 0x000f620000002400 */
[----:B------:R-:W-:-:S07]  /*b5c0*/  FMUL.FTZ R36, R41, UR4 ;  /* 0x0000000429247c20 */ /* 0x000fce0008410000 */
[----:B------:R-:W5:Y:S01]  /*b5d0*/  MUFU.TANH R33, R33 ;  /* 0x0000002100217308 */ /* 0x000f620000002400 */
[----:B------:R-:W-:-:S07]  /*b5e0*/  FMUL.FTZ R77, R42, UR4 ;  /* 0x000000042a4d7c20 */ /* 0x000fce0008410000 */
[----:B------:R-:W5:Y:S01]  /*b5f0*/  MUFU.TANH R34, R34 ;  /* 0x0000002200227308 */ /* 0x000f620000002400 */
[----:B------:R-:W-:-:S07]  /*b600*/  FMUL.FTZ R41, R48, UR4 ;  /* 0x0000000430297c20 */ /* 0x000fce0008410000 */
[----:B------:R-:W5:Y:S01]  /*b610*/  MUFU.TANH R36, R36 ;  /* 0x0000002400247308 */ /* 0x000f620000002400 */
[----:B------:R-:W-:-:S07]  /*b620*/  FMUL.FTZ R40, R52, UR4 ;  /* 0x0000000434287c20 */ /* 0x000fce0008410000 */
[----:B------:R-:W-:Y:S08]  /*b630*/  MUFU.TANH R41, R41 ;  /* 0x0000002900297308 */ /* 0x000ff00000002400 */
[----:B------:R-:W-:Y:S08]  /*b640*/  MUFU.TANH R39, R39 ;  /* 0x0000002700277308 */ /* 0x000ff00000002400 */
[----:B------:R-:W-:Y:S01]  /*b650*/  MUFU.TANH R40, R40 ;  /* 0x0000002800287308 */ /* 0x000fe20000002400 */
[----:B------:R-:W-:Y:S01]  /*b660*/  FMUL.FTZ R61, R61, UR4 ;  /* 0x000000043d3d7c20 */ /* 0x000fe20008410000 */
[----:B------:R-:W-:-:S06]  /*b670*/  FMUL.FTZ R52, R64, UR4 ;  /* 0x0000000440347c20 */ /* 0x000fcc0008410000 */
[----:B------:R-:W-:Y:S01]  /*b680*/  MUFU.TANH R52, R52 ;  /* 0x0000003400347308 */ /* 0x000fe20000002400 */
[----:B------:R-:W-:Y:S01]  /*b690*/  FMUL.FTZ R69, R69, UR4 ;  /* 0x0000000445457c20 */ /* 0x000fe20008410000 */
[----:B------:R-:W-:Y:S01]  /*b6a0*/  FMUL.FTZ R46, R46, UR4 ;  /* 0x000000042e2e7c20 */ /* 0x000fe20008410000 */
[----:B------:R-:W-:Y:S01]  /*b6b0*/  FMUL.FTZ R82, R47, UR4 ;  /* 0x000000042f527c20 */ /* 0x000fe20008410000 */
[----:B------:R-:W-:Y:S01]  /*b6c0*/  FMUL.FTZ R83, R50, UR4 ;  /* 0x0000000432537c20 */ /* 0x000fe20008410000 */
[----:B------:R-:W-:-:S03]  /*b6d0*/  FMUL.FTZ R80, R51, UR4 ;  /* 0x0000000433507c20 */ /* 0x000fc60008410000 */
[----:B------:R-:W-:Y:S08]  /*b6e0*/  MUFU.TANH R25, R25 ;  /* 0x0000001900197308 */ /* 0x000ff00000002400 */
[----:B------:R-:W-:Y:S08]  /*b6f0*/  MUFU.TANH R15, R15 ;  /* 0x0000000f000f7308 */ /* 0x000ff00000002400 */
[----:B------:R-:W-:Y:S08]  /*b700*/  MUFU.TANH R27, R27 ;  /* 0x0000001b001b7308 */ /* 0x000ff00000002400 */
[----:B------:R-:W-:Y:S08]  /*b710*/  MUFU.TANH R26, R26 ;  /* 0x0000001a001a7308 */ /* 0x000ff00000002400 */
[----:B------:R-:W-:Y:S08]  /*b720*/  MUFU.TANH R29, R29 ;  /* 0x0000001d001d7308 */ /* 0x000ff00000002400 */
[----:B------:R-:W-:Y:S01]  /*b730*/  MUFU.TANH R73, R73 ;  /* 0x0000004900497308 */ /* 0x000fe20000002400 */
[----:B---3--:R-:W-:-:S04]  /*b740*/  IMAD.IADD R20, R20, 0x1, R180 ;  /* 0x0000000114147824 */ /* 0x008fc800078e02b4 */
[----:B-1----:R-:W-:-:S05]  /*b750*/  @P5 IMAD.HI.U32 R24, R20, R35, RZ ;  /* 0x0000002314185227 */ /* 0x002fca00078e00ff */
[----:B0-----:R-:W-:-:S05]  /*b760*/  @P5 SHF.R.U32.HI R20, RZ, R37, R24 ;  /* 0x00000025ff145219 */ /* 0x001fca0000011618 */
[----:B------:R-:W0:Y:S01]  /*b770*/  SHFL.IDX PT, R24, R20, RZ, 0x1c1f ;  /* 0x001c1fff14187589 */ /* 0x000e2200000e0000 */
[----:B--2---:R-:W-:-:S05]  /*b780*/  IMAD R84, R177, -0x60, R178 ;  /* 0xffffffa0b1547824 */ /* 0x004fca00078e02b2 */
[C-C-:B----4-:R-:W-:Y:S02]  /*b790*/  IADD3 R85, -R78.reuse, 0x61, R84.reuse ;  /* 0x000000614e557810 */ /* 0x150fe40007ffe154 */
[----:B------:R-:W-:-:S03]  /*b7a0*/  IADD3 R84, -R78, 0x60, R84 ;  /* 0x000000604e547810 */ /* 0x000fc60007ffe154 */
[----:B-----5:R-:W-:Y:S02]  /*b7b0*/  IMAD.IADD R85, R85, 0x1, -R179 ;  /* 0x0000000155557824 */ /* 0x020fe400078e0ab3 */
[----:B------:R-:W-:Y:S01]  /*b7c0*/  FMUL.FTZ R35, R44, UR4 ;  /* 0x000000042c237c20 */ /* 0x000fe20008410000 */
[----:B------:R-:W-:Y:S02]  /*b7d0*/  FMUL.FTZ R37, R45, UR4 ;  /* 0x000000042d257c20 */ /* 0x000fe40008410000 */
[----:B0-----:R-:W-:-:S04]  /*b7e0*/  VIADDMNMX R24, R24, R85, R84, PT ;  /* 0x0000005518187246 */ /* 0x001fc80003800154 */
[C---:B------:R-:W-:Y:S02]  /*b7f0*/  ISETP.GT.AND P1, PT, R24.reuse, RZ, PT ;  /* 0x000000ff1800720c */ /* 0x040fe40003f24270 */
[C---:B------:R-:W-:Y:S02]  /*b800*/  ISETP.GT.AND P2, PT, R24.reuse, 0x1, PT ;  /* 0x000000011800780c */ /* 0x040fe40003f44270 */
[----:B------:R-:W-:Y:S02]  /*b810*/  ISETP.GT.AND P3, PT, R24, 0x8, PT ;  /* 0x000000081800780c */ /* 0x000fe40003f64270 */
[----:B------:R-:W-:Y:S02]  /*b820*/  FSEL R49, R0, -INF , P1 ;  /* 0xff80000000317808 */ /* 0x000fe40000800000 */
[----:B------:R-:W-:Y:S02]  /*b830*/  FSEL R44, R3, -INF , P2 ;  /* 0xff800000032c7808 */ /* 0x000fe40001000000 */
[----:B------:R-:W-:-:S02]  /*b840*/  FSEL R45, R28, -INF , P3 ;  /* 0xff8000001c2d7808 */ /* 0x000fc40001800000 */
[C---:B------:R-:W-:Y:S02]  /*b850*/  ISETP.GT.AND P1, PT, R24.reuse, 0x9, PT ;  /* 0x000000091800780c */ /* 0x040fe40003f24270 */
[----:B------:R-:W-:Y:S02]  /*b860*/  FMNMX.FTZ R28, R49, R44, !PT ;  /* 0x0000002c311c7209 */ /* 0x000fe40007810000 */
[----:B------:R-:W-:Y:S02]  /*b870*/  ISETP.GT.AND P2, PT, R24, 0x10, PT ;  /* 0x000000101800780c */ /* 0x000fe40003f44270 */
[----:B------:R-:W-:Y:S02]  /*b880*/  FSEL R43, R72, -INF , P1 ;  /* 0xff800000482b7808 */ /* 0x000fe40000800000 */
[----:B------:R-:W-:Y:S01]  /*b890*/  FMNMX.FTZ R38, R45, R28, !PT ;  /* 0x0000001c2d267209 */ /* 0x000fe20007810000 */
[----:B------:R-:W-:Y:S01]  /*b8a0*/  FMUL.FTZ R0, R53, UR4 ;  /* 0x0000000435007c20 */ /* 0x000fe20008410000 */
[----:B------:R-:W-:-:S02]  /*b8b0*/  ISETP.GT.AND P1, PT, R24, 0x11, PT ;  /* 0x000000111800780c */ /* 0x000fc40003f24270 */
        /* <DEDUP_REMOVED lines=8> */
[----:B------:R-:W-:Y:S02]  /*b940*/  FMNMX.FTZ R53, R42, R53, !PT ;  /* 0x000000352a357209 */ /* 0x000fe40007810000 */
[----:B------:R-:W-:Y:S01]  /*b950*/  ISETP.GT.AND P2, PT, R24, 0x20, PT ;  /* 0x000000201800780c */ /* 0x000fe20003f44270 */
[----:B------:R-:W1:Y:S01]  /*b960*/  MUFU.TANH R37, R37 ;  /* 0x0000002500257308 */ /* 0x000e620000002400 */
[----:B------:R-:W-:Y:S02]  /*b970*/  FSEL R38, R33, -INF , P1 ;  /* 0xff80000021267808 */ /* 0x000fe40000800000 */
[----:B------:R-:W-:Y:S02]  /*b980*/  FMNMX.FTZ R53, R48, R53, !PT ;  /* 0x0000003530357209 */ /* 0x000fe40007810000 */
[----:B------:R-:W-:-:S02]  /*b990*/  ISETP.GT.AND P1, PT, R24, 0x21, PT ;  /* 0x000000211800780c */ /* 0x000fc40003f24270 */
[----:B------:R-:W-:Y:S02]  /*b9a0*/  FSEL R72, R34, -INF , P2 ;  /* 0xff80000022487808 */ /* 0x000fe40001000000 */
[----:B------:R-:W-:Y:S02]  /*b9b0*/  FMNMX.FTZ R53, R38, R53, !PT ;  /* 0x0000003526357209 */ /* 0x000fe40007810000 */
[----:B------:R-:W-:Y:S02]  /*b9c0*/  ISETP.GT.AND P2, PT, R24, 0x28, PT ;  /* 0x000000281800780c */ /* 0x000fe40003f44270 */
[----:B------:R-:W-:Y:S02]  /*b9d0*/  FSEL R36, R36, -INF , P1 ;  /* 0xff80000024247808 */ /* 0x000fe40000800000 */
[----:B------:R-:W-:Y:S01]  /*b9e0*/  FMNMX.FTZ R53, R72, R53, !PT ;  /* 0x0000003548357209 */ /* 0x000fe20007810000 */
[----:B------:R-:W-:Y:S01]  /*b9f0*/  FMUL.FTZ R32, R60, UR4 ;  /* 0x000000043c207c20 */ /* 0x000fe20008410000 */
[----:B------:R-:W-:Y:S01]  /*ba00*/  ISETP.GT.AND P1, PT, R24, 0x29, PT ;  /* 0x000000291800780c */ /* 0x000fe20003f24270 */
[----:B------:R-:W-:Y:S01]  /*ba10*/  FMUL.FTZ R3, R56, UR4 ;  /* 0x0000000438037c20 */ /* 0x000fe20008410000 */
[----:B0-----:R-:W-:-:S02]  /*ba20*/  FSEL R60, R35, -INF , P2 ;  /* 0xff800000233c7808 */ /* 0x001fc40001000000 */
[----:B------:R-:W-:Y:S01]  /*ba30*/  FMNMX.FTZ R53, R36, R53, !PT ;  /* 0x0000003524357209 */ /* 0x000fe20007810000 */
[----:B------:R-:W0:Y:S01]  /*ba40*/  MUFU.TANH R0, R0 ;  /* 0x0000000000007308 */ /* 0x000e220000002400 */
[----:B------:R-:W-:Y:S01]  /*ba50*/  ISETP.GT.AND P2, PT, R24, 0x30, PT ;  /* 0x000000301800780c */ /* 0x000fe20003f44270 */
[----:B------:R-:W-:Y:S01]  /*ba60*/  FMUL.FTZ R30, R57, UR4 ;  /* 0x00000004391e7c20 */ /* 0x000fe20008410000 */
[----:B-1----:R-:W-:Y:S02]  /*ba70*/  FSEL R34, R37, -INF , P1 ;  /* 0xff80000025227808 */ /* 0x002fe40000800000 */
[----:B------:R-:W-:Y:S02]  /*ba80*/  FMNMX.FTZ R53, R60, R53, !PT ;  /* 0x000000353c357209 */ /* 0x000fe40007810000 */
[----:B------:R-:W-:Y:S01]  /*ba90*/  ISETP.GT.AND P1, PT, R24, 0x31, PT ;  /* 0x000000311800780c */ /* 0x000fe20003f24270 */
[----:B------:R-:W1:Y:S01]  /*baa0*/  MUFU.TANH R3, R3 ;  /* 0x0000000300037308 */ /* 0x000e620000002400 */
[----:B------:R-:W-:-:S02]  /*bab0*/  FSEL R41, R41, -INF , P2 ;  /* 0xff80000029297808 */ /* 0x000fc40001000000 */
[----:B------:R-:W-:Y:S02]  /*bac0*/  FMNMX.FTZ R56, R34, R53, !PT ;  /* 0x0000003522387209 */ /* 0x000fe40007810000 */
[C---:B------:R-:W-:Y:S02]  /*bad0*/  ISETP.GT.AND P2, PT, R24.reuse, 0x38, PT ;  /* 0x000000381800780c */ /* 0x040fe40003f44270 */
[----:B------:R-:W-:Y:S01]  /*bae0*/  FSEL R33, R39, -INF , P1 ;  /* 0xff80000027217808 */ /* 0x000fe20000800000 */
[----:B------:R-:W2:Y:S01]  /*baf0*/  MUFU.TANH R30, R30 ;  /* 0x0000001e001e7308 */ /* 0x000ea20000002400 */
[----:B------:R-:W-:Y:S02]  /*bb00*/  FMNMX.FTZ R56, R41, R56, !PT ;  /* 0x0000003829387209 */ /* 0x000fe40007810000 */
[----:B------:R-:W-:Y:S02]  /*bb10*/  ISETP.GT.AND P1, PT, R24, 0x39, PT ;  /* 0x000000391800780c */ /* 0x000fe40003f24270 */
[----:B------:R-:W-:-:S02]  /*bb20*/  FSEL R40, R40, -INF , P2 ;  /* 0xff80000028287808 */ /* 0x000fc40001000000 */
[----:B------:R-:W-:Y:S01]  /*bb30*/  FMNMX.FTZ R37, R33, R56, !PT ;  /* 0x0000003821257209 */ /* 0x000fe20007810000 */
[----:B------:R-:W3:Y:S01]  /*bb40*/  MUFU.TANH R32, R32 ;  /* 0x0000002000207308 */ /* 0x000ee20000002400 */
[----:B0-----:R-:W-:Y:S01]  /*bb50*/  FSEL R31, R0, -INF , P1 ;  /* 0xff800000001f7808 */ /* 0x001fe20000800000 */
[----:B------:R-:W-:Y:S01]  /*bb60*/  FMUL.FTZ R53, R65, UR4 ;  /* 0x0000000441357c20 */ /* 0x000fe20008410000 */
[----:B------:R-:W-:Y:S02]  /*bb70*/  ISETP.GT.AND P2, PT, R24, 0x40, PT ;  /* 0x000000401800780c */ /* 0x000fe40003f44270 */
[----:B------:R-:W-:-:S03]  /*bb80*/  FMNMX.FTZ R0, R40, R37, !PT ;  /* 0x0000002528007209 */ /* 0x000fc60007810000 */
[----:B------:R-:W0:Y:S01]  /*bb90*/  MUFU.TANH R35, R61 ;  /* 0x0000003d00237308 */ /* 0x000e220000002400 */
[----:B------:R-:W-:Y:S01]  /*bba0*/  ISETP.GT.AND P1, PT, R24, 0x41, PT ;  /* 0x000000411800780c */ /* 0x000fe20003f24270 */
[----:B------:R-:W-:Y:S01]  /*bbb0*/  FMUL.FTZ R56, R68, UR4 ;  /* 0x0000000444387c20 */ /* 0x000fe20008410000 */
[----:B-1----:R-:W-:Y:S02]  /*bbc0*/  FSEL R39, R3, -INF , P2 ;  /* 0xff80000003277808 */ /* 0x002fe40001000000 */
[----:B------:R-:W-:-:S03]  /*bbd0*/  FMNMX.FTZ R0, R31, R0, !PT ;  /* 0x000000001f007209 */ /* 0x000fc60007810000 */
[----:B------:R-:W1:Y:S01]  /*bbe0*/  MUFU.TANH R53, R53 ;  /* 0x0000003500357308 */ /* 0x000e620000002400 */
[----:B------:R-:W-:Y:S02]  /*bbf0*/  ISETP.GT.AND P2, PT, R24, 0x48, PT ;  /* 0x000000481800780c */ /* 0x000fe40003f44270 */
[----:B--2---:R-:W-:Y:S02]  /*bc00*/  FSEL R30, R30, -INF , P1 ;  /* 0xff8000001e1e7808 */ /* 0x004fe40000800000 */
[----:B------:R-:W-:Y:S02]  /*bc10*/  FMNMX.FTZ R3, R39, R0, !PT ;  /* 0x0000000027037209 */ /* 0x000fe40007810000 */
[----:B------:R-:W-:Y:S01]  /*bc20*/  ISETP.GT.AND P1, PT, R24, 0x49, PT ;  /* 0x000000491800780c */ /* 0x000fe20003f24270 */
[----:B------:R-:W2:Y:S01]  /*bc30*/  MUFU.TANH R56, R56 ;  /* 0x0000003800387308 */ /* 0x000ea20000002400 */
[----:B---3--:R-:W-:Y:S02]  /*bc40*/  FSEL R37, R32, -INF , P2 ;  /* 0xff80000020257808 */ /* 0x008fe40001000000 */
[----:B------:R-:W-:-:S02]  /*bc50*/  FMNMX.FTZ R0, R30, R3, !PT ;  /* 0x000000031e007209 */ /* 0x000fc40007810000 */
[C---:B------:R-:W-:Y:S02]  /*bc60*/  ISETP.GT.AND P2, PT, R24.reuse, 0x50, PT ;  /* 0x000000501800780c */ /* 0x040fe40003f44270 */
[----:B0-----:R-:W-:Y:S01]  /*bc70*/  FSEL R3, R35, -INF , P1 ;  /* 0xff80000023037808 */ /* 0x001fe20000800000 */
[----:B------:R-:W0:Y:S01]  /*bc80*/  MUFU.TANH R32, R69 ;  /* 0x0000004500207308 */ /* 0x000e220000002400 */
[----:B------:R-:W-:Y:S02]  /*bc90*/  FMNMX.FTZ R0, R37, R0, !PT ;  /* 0x0000000025007209 */ /* 0x000fe40007810000 */
[----:B------:R-:W-:Y:S02]  /*bca0*/  ISETP.GT.AND P1, PT, R24, 0x51, PT ;  /* 0x000000511800780c */ /* 0x000fe40003f24270 */
[----:B------:R-:W-:Y:S02]  /*bcb0*/  FSEL R35, R52, -INF , P2 ;  /* 0xff80000034237808 */ /* 0x000fe40001000000 */
[----:B------:R-:W-:-:S02]  /*bcc0*/  FMNMX.FTZ R64, R3, R0, !PT ;  /* 0x0000000003407209 */ /* 0x000fc40007810000 */
[----:B-1----:R-:W-:Y:S02]  /*bcd0*/  FSEL R0, R53, -INF , P1 ;  /* 0xff80000035007808 */ /* 0x002fe40000800000 */
[C---:B------:R-:W-:Y:S02]  /*bce0*/  ISETP.GT.AND P2, PT, R24.reuse, 0x58, PT ;  /* 0x000000581800780c */ /* 0x040fe40003f44270 */
[----:B------:R-:W-:Y:S02]  /*bcf0*/  FMNMX.FTZ R53, R35, R64, !PT ;  /* 0x0000004023357209 */ /* 0x000fe40007810000 */
[----:B------:R-:W-:Y:S02]  /*bd00*/  ISETP.GT.AND P1, PT, R24, 0x59, PT ;  /* 0x000000591800780c */ /* 0x000fe40003f24270 */
[----:B--2---:R-:W-:Y:S02]  /*bd10*/  FSEL R24, R56, -INF , P2 ;  /* 0xff80000038187808 */ /* 0x004fe40001000000 */
[----:B------:R-:W-:-:S02]  /*bd20*/  FMNMX.FTZ R53, R0, R53, !PT ;  /* 0x0000003500357209 */ /* 0x000fc40007810000 */
[----:B0-----:R-:W-:Y:S02]  /*bd30*/  FSEL R32, R32, -INF , P1 ;  /* 0xff80000020207808 */ /* 0x001fe40000800000 */
[----:B------:R-:W-:Y:S01]  /*bd40*/  FMNMX.FTZ R53, R24, R53, !PT ;  /* 0x0000003518357209 */ /* 0x000fe20007810000 */
[----:B------:R0:W-:Y:S03]  /*bd50*/  MUFU.TANH R52, R46 ;  /* 0x0000002e00347308 */ /* 0x0001e60000002400 */
[----:B0-----:R-:W-:-:S05]  /*bd60*/  FMNMX.FTZ R46, R32, R53, !PT ;  /* 0x00000035202e7209 */ /* 0x001fca0007810000 */
[----:B------:R-:W0:Y:S04]  /*bd70*/  SHFL.BFLY PT, R47, R46, 0x2, 0x1f ;  /* 0x0c401f002e2f7f89 */ /* 0x000e2800000e0000 */
[----:B------:R-:W1:Y:S01]  /*bd80*/  SHFL.IDX PT, R64, R20, 0x1, 0x1c1f ;  /* 0x003c1f0014407f89 */ /* 0x000e6200000e0000 */
[----:B0-----:R-:W-:-:S05]  /*bd90*/  FMNMX.FTZ R50, R46, R47, !PT ;  /* 0x0000002f2e327209 */ /* 0x001fca0007810000 */
[----:B------:R-:W0:Y:S01]  /*bda0*/  SHFL.BFLY PT, R51, R50, 0x1, 0x1f ;  /* 0x0c201f0032337f89 */ /* 0x000e2200000e0000 */
[----:B-1----:R-:W-:Y:S01]  /*bdb0*/  VIADDMNMX R64, R64, R85, R84, PT ;  /* 0x0000005540407246 */ /* 0x002fe20003800154 */
[----:B------:R-:W-:-:S03]  /*bdc0*/  FMUL.FTZ R69, R62, UR4 ;  /* 0x000000043e457c20 */ /* 0x000fc60008410000 */
[C---:B------:R-:W-:Y:S02]  /*bdd0*/  ISETP.GT.AND P1, PT, R64.reuse, RZ, PT ;  /* 0x000000ff4000720c */ /* 0x040fe40003f24270 */
[C---:B------:R-:W-:Y:S01]  /*bde0*/  ISETP.GT.AND P2, PT, R64.reuse, 0x1, PT ;  /* 0x000000014000780c */ /* 0x040fe20003f44270 */
[----:B------:R-:W-:Y:S01]  /*bdf0*/  FMUL.FTZ R46, R63, UR4 ;  /* 0x000000043f2e7c20 */ /* 0x000fe20008410000 */
[C---:B------:R-:W-:Y:S02]  /*be00*/  ISETP.GT.AND P3, PT, R64.reuse, 0x8, PT ;  /* 0x000000084000780c */ /* 0x040fe40003f64270 */
[----:B------:R-:W-:Y:S02]  /*be10*/  FSEL R63, R25, -INF , P1 ;  /* 0xff800000193f7808 */ /* 0x000fe40000800000 */
[----:B------:R-:W-:Y:S01]  /*be20*/  FSEL R62, R15, -INF , P2 ;  /* 0xff8000000f3e7808 */ /* 0x000fe20001000000 */
[----:B------:R-:W1:Y:S01]  /*be30*/  MUFU.TANH R74, R74 ;  /* 0x0000004a004a7308 */ /* 0x000e620000002400 */
[----:B------:R-:W-:-:S02]  /*be40*/  ISETP.GT.AND P1, PT, R64, 0x9, PT ;  /* 0x000000094000780c */ /* 0x000fc40003f24270 */
[----:B------:R-:W-:Y:S01]  /*be50*/  FSEL R61, R27, -INF , P3 ;  /* 0xff8000001b3d7808 */ /* 0x000fe20001800000 */
[----:B------:R-:W-:Y:S01]  /*be60*/  FMUL.FTZ R68, R59, UR4 ;  /* 0x000000043b447c20 */ /* 0x000fe20008410000 */
[----:B------:R-:W-:Y:S02]  /*be70*/  ISETP.GT.AND P2, PT, R64, 0x10, PT ;  /* 0x000000104000780c */ /* 0x000fe40003f44270 */
[----:B0-----:R-:W-:Y:S02]  /*be80*/  FMNMX.FTZ R20, R50, R51, !PT ;  /* 0x0000003332147209 */ /* 0x001fe40007810000 */
[----:B------:R-:W-:Y:S01]  /*be90*/  FMNMX.FTZ R50, R63, R62, !PT ;  /* 0x0000003e3f327209 */ /* 0x000fe20007810000 */
[----:B------:R-:W0:Y:S01]  /*bea0*/  MUFU.TANH R75, R75 ;  /* 0x0000004b004b7308 */ /* 0x000e220000002400 */
[----:B------:R-:W-:Y:S02]  /*beb0*/  FSEL R59, R26, -INF , P1 ;  /* 0xff8000001a3b7808 */ /* 0x000fe40000800000 */
[----:B------:R-:W-:Y:S01]  /*bec0*/  FMNMX.FTZ R50, R61, R50, !PT ;  /* 0x000000323d327209 */ /* 0x000fe20007810000 */
[----:B------:R-:W-:Y:S01]  /*bed0*/  FMUL.FTZ R79, R58, UR4 ;  /* 0x000000043a4f7c20 */ /* 0x000fe20008410000 */
[----:B------:R-:W-:-:S02]  /*bee0*/  ISETP.GT.AND P3, PT, R64, 0x11, PT ;  /* 0x000000114000780c */ /* 0x000fc40003f64270 */
[----:B------:R-:W-:Y:S01]  /*bef0*/  FSEL R58, R29, -INF , P2 ;  /* 0xff8000001d3a7808 */ /* 0x000fe20001000000 */
[----:B------:R-:W2:Y:S01]  /*bf00*/  MUFU.TANH R77, R77 ;  /* 0x0000004d004d7308 */ /* 0x000ea20000002400 */
[----:B------:R-:W-:Y:S02]  /*bf10*/  FMNMX.FTZ R15, R59, R50, !PT ;  /* 0x000000323b0f7209 */ /* 0x000fe40007810000 */
[----:B------:R-:W-:Y:S02]  /*bf20*/  ISETP.GT.AND P1, PT, R64, 0x18, PT ;  /* 0x000000184000780c */ /* 0x000fe40003f24270 */
[----:B------:R-:W-:Y:S02]  /*bf30*/  FSEL R57, R73, -INF , P3 ;  /* 0xff80000049397808 */ /* 0x000fe40001800000 */
[----:B------:R-:W-:Y:S01]  /*bf40*/  FMNMX.FTZ R26, R58, R15, !PT ;  /* 0x0000000f3a1a7209 */ /* 0x000fe20007810000 */
[----:B------:R-:W3:Y:S01]  /*bf50*/  MUFU.TANH R76, R76 ;  /* 0x0000004c004c7308 */ /* 0x000ee20000002400 */
[----:B------:R-:W-:-:S02]  /*bf60*/  ISETP.GT.AND P2, PT, R64, 0x19, PT ;  /* 0x000000194000780c */ /* 0x000fc40003f44270 */
[----:B-1----:R-:W-:Y:S02]  /*bf70*/  FSEL R56, R74, -INF , P1 ;  /* 0xff8000004a387808 */ /* 0x002fe40000800000 */
[----:B------:R-:W-:Y:S01]  /*bf80*/  FMNMX.FTZ R15, R57, R26, !PT ;  /* 0x0000001a390f7209 */ /* 0x000fe20007810000 */
[----:B------:R-:W-:Y:S01]  /*bf90*/  FMUL.FTZ R78, R55, UR4 ;  /* 0x00000004374e7c20 */ /* 0x000fe20008410000 */
[----:B------:R-:W-:Y:S01]  /*bfa0*/  ISETP.GT.AND P1, PT, R64, 0x20, PT ;  /* 0x000000204000780c */ /* 0x000fe20003f24270 */
[----:B------:R-:W1:Y:S01]  /*bfb0*/  MUFU.TANH R82, R82 ;  /* 0x0000005200527308 */ /* 0x000e620000002400 */
[----:B0-----:R-:W-:Y:S02]  /*bfc0*/  FSEL R55, R75, -INF , P2 ;  /* 0xff8000004b377808 */ /* 0x001fe40001000000 */
[----:B------:R-:W-:Y:S01]  /*bfd0*/  FMNMX.FTZ R26, R56, R15, !PT ;  /* 0x0000000f381a7209 */ /* 0x000fe20007810000 */
[----:B------:R-:W-:Y:S01]  /*bfe0*/  FMUL.FTZ R81, R54, UR4 ;  /* 0x0000000436517c20 */ /* 0x000fe20008410000 */
[----:B------:R-:W-:-:S02]  /*bff0*/  ISETP.GT.AND P2, PT, R64, 0x21, PT ;  /* 0x000000214000780c */ /* 0x000fc40003f44270 */
[----:B--2---:R-:W-:Y:S01]  /*c000*/  FSEL R54, R77, -INF , P1 ;  /* 0xff8000004d367808 */ /* 0x004fe20000800000 */
[----:B------:R-:W0:Y:S01]  /*c010*/  MUFU.TANH R83, R83 ;  /* 0x0000005300537308 */ /* 0x000e220000002400 */
[----:B------:R-:W-:Y:S02]  /*c020*/  FMNMX.FTZ R15, R55, R26, !PT ;  /* 0x0000001a370f7209 */ /* 0x000fe40007810000 */
[----:B------:R-:W-:Y:S02]  /*c030*/  ISETP.GT.AND P1, PT, R64, 0x28, PT ;  /* 0x000000284000780c */ /* 0x000fe40003f24270 */
[----:B---3--:R-:W-:Y:S02]  /*c040*/  FSEL R53, R76, -INF , P2 ;  /* 0xff8000004c357808 */ /* 0x008fe40001000000 */
[----:B------:R-:W-:Y:S01]  /*c050*/  FMNMX.FTZ R26, R54, R15, !PT ;  /* 0x0000000f361a7209 */ /* 0x000fe20007810000 */
[----:B------:R-:W2:Y:S01]  /*c060*/  MUFU.TANH R80, R80 ;  /* 0x0000005000507308 */ /* 0x000ea20000002400 */
[----:B------:R-:W-:-:S02]  /*c070*/  ISETP.GT.AND P2, PT, R64, 0x29, PT ;  /* 0x000000294000780c */ /* 0x000fc40003f44270 */
[----:B------:R-:W-:Y:S02]  /*c080*/  FSEL R52, R52, -INF , P1 ;  /* 0xff80000034347808 */ /* 0x000fe40000800000 */
[----:B------:R-:W-:-:S03]  /*c090*/  FMNMX.FTZ R15, R53, R26, !PT ;  /* 0x0000001a350f7209 */ /* 0x000fc60007810000 */
[----:B------:R-:W3:Y:S01]  /*c0a0*/  MUFU.TANH R81, R81 ;  /* 0x0000005100517308 */ /* 0x000ee20000002400 */
[----:B------:R-:W-:Y:S02]  /*c0b0*/  ISETP.GT.AND P1, PT, R64, 0x30, PT ;  /* 0x000000304000780c */ /* 0x000fe40003f24270 */
[----:B-1----:R-:W-:Y:S02]  /*c0c0*/  FSEL R51, R82, -INF , P2 ;  /* 0xff80000052337808 */ /* 0x002fe40001000000 */
[----:B------:R-:W-:-:S03]  /*c0d0*/  FMNMX.FTZ R26, R52, R15, !PT ;  /* 0x0000000f341a7209 */ /* 0x000fc60007810000 */
[----:B------:R-:W1:Y:S01]  /*c0e0*/  MUFU.TANH R78, R78 ;  /* 0x0000004e004e7308 */ /* 0x000e620000002400 */
[----:B------:R-:W-:Y:S02]  /*c0f0*/  ISETP.GT.AND P2, PT, R64, 0x31, PT ;  /* 0x000000314000780c */ /* 0x000fe40003f44270 */
[----:B0-----:R-:W-:Y:S02]  /*c100*/  FSEL R15, R83, -INF , P1 ;  /* 0xff800000530f7808 */ /* 0x001fe40000800000 */
[----:B------:R-:W-:-:S03]  /*c110*/  FMNMX.FTZ R26, R51, R26, !PT ;  /* 0x0000001a331a7209 */ /* 0x000fc60007810000 */
[----:B------:R-:W0:Y:S01]  /*c120*/  MUFU.TANH R79, R79 ;  /* 0x0000004f004f7308 */ /* 0x000e220000002400 */
[----:B------:R-:W-:Y:S01]  /*c130*/  FMUL.FTZ R47, R66, UR4 ;  /* 0x00000004422f7c20 */ /* 0x000fe20008410000 */
[----:B------:R-:W-:Y:S01]  /*c140*/  FMUL.FTZ R66, R70, UR4 ;  /* 0x0000000446427c20 */ /* 0x000fe20008410000 */
[----:B------:R-:W-:Y:S01]  /*c150*/  ISETP.GT.AND P1, PT, R64, 0x38, PT ;  /* 0x000000384000780c */ /* 0x000fe20003f24270 */
[----:B------:R-:W-:Y:S01]  /*c160*/  FMUL.FTZ R50, R20, UR46 ;  /* 0x0000002e14327c20 */ /* 0x000fe20008410000 */
[----:B--2---:R-:W-:-:S03]  /*c170*/  FSEL R25, R80, -INF , P2 ;  /* 0xff80000050197808 */ /* 0x004fc60001000000 */
[----:B------:R-:W2:Y:S01]  /*c180*/  MUFU.TANH R68, R68 ;  /* 0x0000004400447308 */ /* 0x000ea20000002400 */
[----:B------:R-:W-:Y:S02]  /*c190*/  FMNMX.FTZ R70, R15, R26, !PT ;  /* 0x0000001a0f467209 */ /* 0x000fe40007810000 */
[----:B------:R-:W-:Y:S02]  /*c1a0*/  FSETP.NEU.FTZ.AND P4, PT, R20, -INF , PT ;  /* 0xff8000001400780b */ /* 0x000fe40003f9d000 */
[----:B------:R-:W-:Y:S02]  /*c1b0*/  ISETP.GT.AND P2, PT, R64, 0x39, PT ;  /* 0x000000394000780c */ /* 0x000fe40003f44270 */
[----:B---3--:R-:W-:Y:S01]  /*c1c0*/  FSEL R26, R81, -INF , P1 ;  /* 0xff800000511a7808 */ /* 0x008fe20000800000 */
[----:B------:R-:W3:Y:S01]  /*c1d0*/  MUFU.TANH R69, R69 ;  /* 0x0000004500457308 */ /* 0x000ee20000002400 */
[----:B------:R-:W-:Y:S02]  /*c1e0*/  FMNMX.FTZ R29, R25, R70, !PT ;  /* 0x00000046191d7209 */ /* 0x000fe40007810000 */
[----:B------:R-:W-:Y:S01]  /*c1f0*/  FSEL R50, R50, RZ, P4 ;  /* 0x000000ff32327208 */ /* 0x000fe20002000000 */
[----:B------:R-:W-:Y:S01]  /*c200*/  FMUL.FTZ R65, R67, UR4 ;  /* 0x0000000443417c20 */ /* 0x000fe20008410000 */
[----:B------:R-:W-:-:S02]  /*c210*/  ISETP.GT.AND P1, PT, R64, 0x40, PT ;  /* 0x000000404000780c */ /* 0x000fc40003f24270 */
[----:B-1----:R-:W-:Y:S01]  /*c220*/  FSEL R27, R78, -INF , P2 ;  /* 0xff8000004e1b7808 */ /* 0x002fe20001000000 */
[----:B------:R-:W1:Y:S01]  /*c230*/  MUFU.TANH R46, R46 ;  /* 0x0000002e002e7308 */ /* 0x000e620000002400 */
[----:B------:R-:W-:Y:S01]  /*c240*/  FMNMX.FTZ R70, R26, R29, !PT ;  /* 0x0000001d1a467209 */ /* 0x000fe20007810000 */
[--C-:B------:R-:W-:Y:S01]  /*c250*/  FFMA.FTZ R154, R45, UR46, -R50.reuse ;  /* 0x0000002e2d9a7c23 */ /* 0x100fe20008010832 */
[----:B------:R-:W-:Y:S01]  /*c260*/  FFMA.FTZ R168, R28, UR46, -R50 ;  /* 0x0000002e1ca87c23 */ /* 0x000fe20008010832 */
[----:B------:R-:W-:Y:S02]  /*c270*/  ISETP.GT.AND P2, PT, R64, 0x41, PT ;  /* 0x000000414000780c */ /* 0x000fe40003f44270 */
[----:B0-----:R-:W-:Y:S02]  /*c280*/  FSEL R28, R79, -INF , P1 ;  /* 0xff8000004f1c7808 */ /* 0x001fe40000800000 */
[----:B------:R-:W0:Y:S01]  /*c290*/  MUFU.TANH R47, R47 ;  /* 0x0000002f002f7308 */ /* 0x000e220000002400 */
[----:B------:R-:W-:-:S02]  /*c2a0*/  FMNMX.FTZ R45, R27, R70, !PT ;  /* 0x000000461b2d7209 */ /* 0x000fc40007810000 */
[----:B--2---:R-:W-:Y:S01]  /*c2b0*/  FSEL R29, R68, -INF , P2 ;  /* 0xff800000441d7808 */ /* 0x004fe20001000000 */
[----:B------:R-:W-:Y:S01]  /*c2c0*/  FMUL.FTZ R175, R71, UR4 ;  /* 0x0000000447af7c20 */ /* 0x000fe20008410000 */
[----:B------:R-:W-:-:S03]  /*c2d0*/  ISETP.GT.AND P1, PT, R64, 0x48, PT ;  /* 0x000000484000780c */ /* 0x000fc60003f24270 */
[----:B------:R-:W2:Y:S01]  /*c2e0*/  MUFU.TANH R65, R65 ;  /* 0x0000004100417308 */ /* 0x000ea20000002400 */
[----:B------:R-:W-:Y:S02]  /*c2f0*/  FMNMX.FTZ R68, R28, R45, !PT ;  /* 0x0000002d1c447209 */ /* 0x000fe40007810000 */
[C---:B------:R-:W-:Y:S02]  /*c300*/  ISETP.GT.AND P2, PT, R64.reuse, 0x49, PT ;  /* 0x000000494000780c */ /* 0x040fe40003f44270 */
[----:B---3--:R-:W-:Y:S02]  /*c310*/  FSEL R45, R69, -INF , P1 ;  /* 0xff800000452d7808 */ /* 0x008fe40000800000 */
[----:B------:R-:W-:Y:S01]  /*c320*/  FMNMX.FTZ R68, R29, R68, !PT ;  /* 0x000000441d447209 */ /* 0x000fe20007810000 */
[----:B------:R-:W3:Y:S01]  /*c330*/  MUFU.TANH R66, R66 ;  /* 0x0000004200427308 */ /* 0x000ee20000002400 */
[----:B------:R-:W-:Y:S01]  /*c340*/  FFMA.FTZ R152, R49, UR46, -R50 ;  /* 0x0000002e31987c23 */ /* 0x000fe20008010832 */
[----:B------:R-:W-:-:S02]  /*c350*/  ISETP.GT.AND P1, PT, R64, 0x50, PT ;  /* 0x000000504000780c */ /* 0x000fc40003f24270 */
[----:B-1----:R-:W-:Y:S02]  /*c360*/  FSEL R46, R46, -INF , P2 ;  /* 0xff8000002e2e7808 */ /* 0x002fe40001000000 */
[----:B------:R-:W-:Y:S02]  /*c370*/  FMNMX.FTZ R49, R45, R68, !PT ;  /* 0x000000442d317209 */ /* 0x000fe40007810000 */
[----:B------:R-:W1:Y:S01]  /*c380*/  MUFU.TANH R175, R175 ;  /* 0x000000af00af7308 */ /* 0x000e620000002400 */
[----:B------:R-:W-:Y:S02]  /*c390*/  ISETP.GT.AND P2, PT, R64, 0x51, PT ;  /* 0x000000514000780c */ /* 0x000fe40003f44270 */
[----:B0-----:R-:W-:Y:S02]  /*c3a0*/  FSEL R47, R47, -INF , P1 ;  /* 0xff8000002f2f7808 */ /* 0x001fe40000800000 */
[----:B------:R-:W-:Y:S01]  /*c3b0*/  FMNMX.FTZ R68, R46, R49, !PT ;  /* 0x000000312e447209 */ /* 0x000fe20007810000 */
[----:B------:R-:W-:Y:S01]  /*c3c0*/  FFMA.FTZ R170, R48, UR46, -R50 ;  /* 0x0000002e30aa7c23 */ /* 0x000fe20008010832 */
[----:B--2---:R-:W-:-:S02]  /*c3d0*/  FSEL R48, R65, -INF , P2 ;  /* 0xff80000041307808 */ /* 0x004fc40001000000 */
[C---:B------:R-:W-:Y:S02]  /*c3e0*/  ISETP.GT.AND P1, PT, R64.reuse, 0x58, PT ;  /* 0x000000584000780c */ /* 0x040fe40003f24270 */
[----:B------:R-:W-:Y:S02]  /*c3f0*/  FMNMX.FTZ R65, R47, R68, !PT ;  /* 0x000000442f417209 */ /* 0x000fe40007810000 */
[----:B------:R-:W-:Y:S02]  /*c400*/  ISETP.GT.AND P2, PT, R64, 0x59, PT ;  /* 0x000000594000780c */ /* 0x000fe40003f44270 */
[----:B---3--:R-:W-:Y:S02]  /*c410*/  FSEL R49, R66, -INF , P1 ;  /* 0xff80000042317808 */ /* 0x008fe40000800000 */
[----:B------:R-:W-:Y:S02]  /*c420*/  FMNMX.FTZ R64, R48, R65, !PT ;  /* 0x0000004130407209 */ /* 0x000fe40007810000 */
[----:B-1----:R-:W-:-:S02]  /*c430*/  FSEL R175, R175, -INF , P2 ;  /* 0xff800000afaf7808 */ /* 0x002fc40001000000 */
[----:B------:R-:W-:-:S04]  /*c440*/  FMNMX.FTZ R64, R49, R64, !PT ;  /* 0x0000004031407209 */ /* 0x000fc80007810000 */
[----:B------:R-:W-:-:S05]  /*c450*/  FMNMX.FTZ R64, R175, R64, !PT ;  /* 0x00000040af407209 */ /* 0x000fca0007810000 */
[----:B------:R-:W0:Y:S01]  /*c460*/  SHFL.BFLY PT, R65, R64, 0x2, 0x1f ;  /* 0x0c401f0040417f89 */ /* 0x000e2200000e0000 */
[--C-:B------:R-:W-:Y:S01]  /*c470*/  FFMA.FTZ R162, R40, UR46, -R50.reuse ;  /* 0x0000002e28a27c23 */ /* 0x100fe20008010832 */
[----:B------:R-:W-:Y:S01]  /*c480*/  FFMA.FTZ R160, R41, UR46, -R50 ;  /* 0x0000002e29a07c23 */ /* 0x000fe20008010832 */
[----:B0-----:R-:W-:-:S05]  /*c490*/  FMNMX.FTZ R40, R64, R65, !PT ;  /* 0x0000004140287209 */ /* 0x001fca0007810000 */
[----:B------:R-:W0:Y:S01]  /*c4a0*/  SHFL.BFLY PT, R41, R40, 0x1, 0x1f ;  /* 0x0c201f0028297f89 */ /* 0x000e2200000e0000 */
[--C-:B------:R-:W-:Y:S01]  /*c4b0*/  FFMA.FTZ R166, R60, UR46, -R50.reuse ;  /* 0x0000002e3ca67c23 */ /* 0x100fe20008010832 */
[--C-:B------:R-:W-:Y:S01]  /*c4c0*/  FFMA.FTZ R44, R44, UR46, -R50.reuse ;  /* 0x0000002e2c2c7c23 */ /* 0x100fe20008010832 */
[----:B------:R-:W-:Y:S01]  /*c4d0*/  MUFU.EX2 R152, R152 ;  /* 0x0000009800987308 */ /* 0x000fe20000000800 */
[----:B------:R-:W-:-:S07]  /*c4e0*/  FFMA.FTZ R43, R43, UR46, -R50 ;  /* 0x0000002e2b2b7c23 */ /* 0x000fce0008010832 */
[----:B------:R-:W1:Y:S01]  /*c4f0*/  MUFU.EX2 R44, R44 ;  /* 0x0000002c002c7308 */ /* 0x000e620000000800 */
[----:B0-----:R-:W-:-:S04]  /*c500*/  FMNMX.FTZ R176, R40, R41, !PT ;  /* 0x0000002928b07209 */ /* 0x001fc80007810000 */
[C---:B------:R-:W-:Y:S01]  /*c510*/  FSETP.NEU.FTZ.AND P1, PT, R176.reuse, -INF , PT ;  /* 0xff800000b000780b */ /* 0x040fe20003f3d000 */
[----:B------:R-:W-:-:S05]  /*c520*/  FMUL.FTZ R60, R176, UR46 ;  /* 0x0000002eb03c7c20 */ /* 0x000fca0008410000 */
[----:B------:R-:W-:Y:S01]  /*c530*/  FSEL R60, R60, RZ, P1 ;  /* 0x000000ff3c3c7208 */ /* 0x000fe20000800000 */
[----:B------:R-:W-:Y:S01]  /*c540*/  MUFU.EX2 R154, R154 ;  /* 0x0000009a009a7308 */ /* 0x000fe20000000800 */
[----:B------:R-:W-:-:S03]  /*c550*/  FFMA.FTZ R172, R35, UR46, -R50 ;  /* 0x0000002e23ac7c23 */ /* 0x000fc60008010832 */
[--C-:B------:R-:W-:Y:S01]  /*c560*/  FFMA.FTZ R153, R63, UR46, -R60.reuse ;  /* 0x0000002e3f997c23 */ /* 0x100fe2000801083c */
[----:B------:R-:W-:Y:S01]  /*c570*/  FFMA.FTZ R41, R62, UR46, -R60 ;  /* 0x0000002e3e297c23 */ /* 0x000fe2000801083c */
[----:B------:R-:W-:Y:S01]  /*c580*/  FFMA.FTZ R158, R37, UR46, -R50 ;  /* 0x0000002e259e7c23 */ /* 0x000fe20008010832 */
[--C-:B------:R-:W-:Y:S01]  /*c590*/  FFMA.FTZ R155, R61, UR46, -R60.reuse ;  /* 0x0000002e3d9b7c23 */ /* 0x100fe2000801083c */
[----:B------:R-:W-:Y:S01]  /*c5a0*/  MUFU.EX2 R43, R43 ;  /* 0x0000002b002b7308 */ /* 0x000fe20000000800 */
[----:B------:R-:W-:Y:S01]  /*c5b0*/  FFMA.FTZ R35, R53, UR46, -R60 ;  /* 0x0000002e35237c23 */ /* 0x000fe2000801083c */
[----:B------:R-:W-:Y:S01]  /*c5c0*/  FFMA.FTZ R174, R24, UR46, -R50 ;  /* 0x0000002e18ae7c23 */ /* 0x000fe20008010832 */
[----:B------:R-:W-:Y:S01]  /*c5d0*/  FFMA.FTZ R37, R55, UR46, -R60 ;  /* 0x0000002e37257c23 */ /* 0x000fe2000801083c */
[----:B------:R-:W-:Y:S02]  /*c5e0*/  IMAD.U32 R53, RZ, RZ, UR37 ;  /* 0x00000025ff357e24 */ /* 0x000fe4000f8e00ff */
[----:B------:R-:W-:Y:S01]  /*c5f0*/  FFMA.FTZ R42, R42, UR46, -R50 ;  /* 0x0000002e2a2a7c23 */ /* 0x000fe20008010832 */
[----:B------:R-:W-:Y:S01]  /*c600*/  IADD3 R24, R14, 0x32440, RZ ;  /* 0x000324400e187810 */ /* 0x000fe20007ffe0ff */
[----:B------:R-:W-:Y:S01]  /*c610*/  FFMA.FTZ R55, R25, UR46, -R60 ;  /* 0x0000002e19377c23 */ /* 0x000fe2000801083c */
[----:B------:R-:W-:Y:S01]  /*c620*/  MUFU.EX2 R153, R153 ;  /* 0x0000009900997308 */ /* 0x000fe20000000800 */
[----:B------:R-:W-:-:S02]  /*c630*/  IMAD.MOV.U32 R25, RZ, RZ, 0x40000040 ;  /* 0x40000040ff197424 */ /* 0x000fc400078e00ff */
[----:B------:R-:W-:Y:S01]  /*c640*/  FFMA.FTZ R40, R59, UR46, -R60 ;  /* 0x0000002e3b287c23 */ /* 0x000fe2000801083c */
[----:B------:R-:W-:Y:S01]  /*c650*/  ULOP3.LUT UR39, UR39, 0x3000000, URZ, 0xfc, !UPT ;  /* 0x0300000027277892 */ /* 0x000fe2000f8efc3f */
[----:B------:R-:W-:-:S03]  /*c660*/  PRMT R24, R53, 0x654, R24 ;  /* 0x0000065435187816 */ /* 0x000fc60000000018 */
[----:B------:R-:W0:Y:S01]  /*c670*/  MUFU.EX2 R41, R41 ;  /* 0x0000002900297308 */ /* 0x000e220000000800 */
[--C-:B------:R-:W-:Y:S01]  /*c680*/  FFMA.FTZ R171, R56, UR46, -R60.reuse ;  /* 0x0000002e38ab7c23 */ /* 0x100fe2000801083c */
[----:B------:R-:W-:Y:S02]  /*c690*/  IMAD.MOV.U32 R53, RZ, RZ, 0xc00 ;  /* 0x00000c00ff357424 */ /* 0x000fe400078e00ff */
[--C-:B------:R-:W-:Y:S01]  /*c6a0*/  FFMA.FTZ R169, R58, UR46, -R60.reuse ;  /* 0x0000002e3aa97c23 */ /* 0x100fe2000801083c */
[----:B------:R-:W-:-:S03]  /*c6b0*/  FFMA.FTZ R56, R51, UR46, -R60 ;  /* 0x0000002e33387c23 */ /* 0x000fc6000801083c */
[----:B------:R-:W2:Y:S01]  /*c6c0*/  MUFU.EX2 R168, R168 ;  /* 0x000000a800a87308 */ /* 0x000ea20000000800 */
[----:B------:R-:W-:Y:S01]  /*c6d0*/  R2UR UR7, R25 ;  /* 0x00000000190772ca */ /* 0x000fe200000e0000 */
[----:B-1----:R-:W-:Y:S01]  /*c6e0*/  FADD.FTZ R25, R152, R44 ;  /* 0x0000002c98197221 */ /* 0x002fe20000010000 */
[--C-:B------:R-:W-:Y:S01]  /*c6f0*/  FFMA.FTZ R38, R38, UR46, -R50.reuse ;  /* 0x0000002e26267c23 */ /* 0x100fe20008010832 */
[----:B------:R1:W-:Y:S04]  /*c700*/  SYNCS.ARRIVE.TRANS64.RED.A1T0 RZ, [R24+URZ], RZ ;  /* 0x000000ff18ff79a7 */ /* 0x0003e8000810043f */
[----:B------:R-:W3:Y:S01]  /*c710*/  MUFU.EX2 R155, R155 ;  /* 0x0000009b009b7308 */ /* 0x000ee20000000800 */
[--C-:B------:R-:W-:Y:S01]  /*c720*/  FFMA.FTZ R164, R72, UR46, -R50.reuse ;  /* 0x0000002e48a47c23 */ /* 0x100fe20008010832 */
[--C-:B------:R-:W-:Y:S01]  /*c730*/  FFMA.FTZ R36, R36, UR46, -R50.reuse ;  /* 0x0000002e24247c23 */ /* 0x100fe20008010832 */
[--C-:B------:R-:W-:Y:S01]  /*c740*/  FFMA.FTZ R34, R34, UR46, -R50.reuse ;  /* 0x0000002e22227c23 */ /* 0x100fe20008010832 */
[--C-:B------:R-:W-:Y:S01]  /*c750*/  FFMA.FTZ R33, R33, UR46, -R50.reuse ;  /* 0x0000002e21217c23 */ /* 0x100fe20008010832 */
[----:B------:R-:W-:-:S03]  /*c760*/  FFMA.FTZ R31, R31, UR46, -R50 ;  /* 0x0000002e1f1f7c23 */ /* 0x000fc60008010832 */
[----:B------:R-:W4:Y:S01]  /*c770*/  MUFU.EX2 R42, R42 ;  /* 0x0000002a002a7308 */ /* 0x000f220000000800 */
[--C-:B------:R-:W-:Y:S01]  /*c780*/  FFMA.FTZ R156, R39, UR46, -R50.reuse ;  /* 0x0000002e279c7c23 */ /* 0x100fe20008010832 */
[--C-:B------:R-:W-:Y:S01]  /*c790*/  FFMA.FTZ R30, R30, UR46, -R50.reuse ;  /* 0x0000002e1e1e7c23 */ /* 0x100fe20008010832 */
[--C-:B------:R-:W-:Y:S01]  /*c7a0*/  FFMA.FTZ R3, R3, UR46, -R50.reuse ;  /* 0x0000002e03037c23 */ /* 0x100fe20008010832 */
[--C-:B------:R-:W-:Y:S01]  /*c7b0*/  FFMA.FTZ R0, R0, UR46, -R50.reuse ;  /* 0x0000002e00007c23 */ /* 0x100fe20008010832 */
[----:B------:R-:W-:Y:S01]  /*c7c0*/  FFMA.FTZ R32, R32, UR46, -R50 ;  /* 0x0000002e20207c23 */ /* 0x000fe20008010832 */
[----:B-1----:R-:W-:Y:S02]  /*c7d0*/  IMAD R24, R18, R53, UR39 ;  /* 0x0000002712187e24 */ /* 0x002fe4000f8e0235 */
[----:B------:R-:W1:Y:S01]  /*c7e0*/  MUFU.EX2 R40, R40 ;  /* 0x0000002800287308 */ /* 0x000e620000000800 */
[--C-:B------:R-:W-:Y:S01]  /*c7f0*/  FFMA.FTZ R39, R57, UR46, -R60.reuse ;  /* 0x0000002e39277c23 */ /* 0x100fe2000801083c */
[--C-:B------:R-:W-:Y:S01]  /*c800*/  FFMA.FTZ R165, R54, UR46, -R60.reuse ;  /* 0x0000002e36a57c23 */ /* 0x100fe2000801083c */
[--C-:B------:R-:W-:Y:S01]  /*c810*/  FFMA.FTZ R163, R26, UR46, -R60.reuse ;  /* 0x0000002e1aa37c23 */ /* 0x100fe2000801083c */
[----:B------:R-:W-:Y:S01]  /*c820*/  FFMA.FTZ R54, R27, UR46, -R60 ;  /* 0x0000002e1b367c23 */ /* 0x000fe2000801083c */
[----:B------:R-:W-:-:S03]  /*c830*/  VIADD R26, R24, 0x80 ;  /* 0x00000080181a7836 */ /* 0x000fc60000000000 */
[----:B------:R-:W5:Y:S01]  /*c840*/  MUFU.EX2 R170, R170 ;  /* 0x000000aa00aa7308 */ /* 0x000f620000000800 */
[----:B------:R-:W-:Y:S02]  /*c850*/  IMAD.MOV.U32 R27, RZ, RZ, 0x40000040 ;  /* 0x40000040ff1b7424 */ /* 0x000fe400078e00ff */
[----:B------:R-:W-:-:S05]  /*c860*/  FFMA.FTZ R53, R29, UR46, -R60 ;  /* 0x0000002e1d357c23 */ /* 0x000fca000801083c */
[----:B------:R2:W-:Y:S01]  /*c870*/  MUFU.EX2 R50, R56 ;  /* 0x0000003800327308 */ /* 0x0005e20000000800 */
[----:B------:R-:W-:Y:S01]  /*c880*/  FFMA.FTZ R51, R46, UR46, -R60 ;  /* 0x0000002e2e337c23 */ /* 0x000fe2000801083c */
[----:B0-----:R-:W-:-:S06]  /*c890*/  FADD.FTZ R46, R153, R41 ;  /* 0x00000029992e7221 */ /* 0x001fcc0000010000 */
[----:B------:R-:W0:Y:S01]  /*c8a0*/  MUFU.EX2 R169, R169 ;  /* 0x000000a900a97308 */ /* 0x000e220000000800 */
[----:B--2---:R-:W-:Y:S01]  /*c8b0*/  FADD.FTZ R56, R154, R25 ;  /* 0x000000199a387221 */ /* 0x004fe20000010000 */
[----:B------:R-:W-:-:S03]  /*c8c0*/  R2UR UR10, R26 ;  /* 0x000000001a0a72ca */ /* 0x000fc600000e0000 */
[----:B------:R-:W-:-:S03]  /*c8d0*/  FADD.FTZ R29, R43, R56 ;  /* 0x000000382b1d7221 */ /* 0x000fc60000010000 */
[----:B------:R-:W2:Y:S01]  /*c8e0*/  MUFU.EX2 R38, R38 ;  /* 0x0000002600267308 */ /* 0x000ea20000000800 */
[C---:B------:R-:W-:Y:S01]  /*c8f0*/  R2UR UR11, R27.reuse ;  /* 0x000000001b0b72ca */ /* 0x040fe200000e0000 */
[----:B------:R-:W-:Y:S01]  /*c900*/  VIADD R26, R24, 0x100 ;  /* 0x00000100181a7836 */ /* 0x000fe20000000000 */
[----:B------:R-:W-:Y:S01]  /*c910*/  R2UR UR15, R27 ;  /* 0x000000001b0f72ca */ /* 0x000fe200000e0000 */
[----:B------:R-:W-:-:S04]  /*c920*/  FADD.FTZ R27, R168, R29 ;  /* 0x0000001da81b7221 */ /* 0x000fc80000010000 */
[----:B------:R-:W2:Y:S01]  /*c930*/  MUFU.EX2 R39, R39 ;  /* 0x0000002700277308 */ /* 0x000ea20000000800 */
[----:B---3--:R-:W-:Y:S01]  /*c940*/  FADD.FTZ R25, R155, R46 ;  /* 0x0000002e9b197221 */ /* 0x008fe20000010000 */
[----:B------:R-:W-:Y:S01]  /*c950*/  FFMA.FTZ R157, R28, UR46, -R60 ;  /* 0x0000002e1c9d7c23 */ /* 0x000fe2000801083c */
[----:B------:R-:W-:Y:S02]  /*c960*/  VIADD R28, R24, 0x180 ;  /* 0x00000180181c7836 */ /* 0x000fe40000000000 */
[----:B----4-:R-:W-:-:S03]  /*c970*/  FADD.FTZ R27, R42, R27 ;  /* 0x0000001b2a1b7221 */ /* 0x010fc60000010000 */
[----:B------:R-:W3:Y:S01]  /*c980*/  MUFU.EX2 R171, R171 ;  /* 0x000000ab00ab7308 */ /* 0x000ee20000000800 */
[----:B------:R-:W-:Y:S01]  /*c990*/  R2UR UR14, R26 ;  /* 0x000000001a0e72ca */ /* 0x000fe200000e0000 */
[----:B-1----:R-:W-:-:S06]  /*c9a0*/  FADD.FTZ R26, R40, R25 ;  /* 0x00000019281a7221 */ /* 0x002fcc0000010000 */
[----:B------:R-:W1:Y:S01]  /*c9b0*/  MUFU.EX2 R164, R164 ;  /* 0x000000a400a47308 */ /* 0x000e620000000800 */
[----:B-----5:R-:W-:Y:S01]  /*c9c0*/  FADD.FTZ R27, R170, R27 ;  /* 0x0000001baa1b7221 */ /* 0x020fe20000010000 */
[----:B------:R-:W-:Y:S01]  /*c9d0*/  R2UR UR18, R28 ;  /* 0x000000001c1272ca */ /* 0x000fe200000e0000 */
[----:B0-----:R-:W-:-:S05]  /*c9e0*/  FADD.FTZ R28, R169, R26 ;  /* 0x0000001aa91c7221 */ /* 0x001fca0000010000 */
[----:B------:R-:W0:Y:S01]  /*c9f0*/  MUFU.EX2 R37, R37 ;  /* 0x0000002500257308 */ /* 0x000e220000000800 */
[----:B------:R-:W-:Y:S01]  /*ca00*/  FFMA.FTZ R167, R52, UR46, -R60 ;  /* 0x0000002e34a77c23 */ /* 0x000fe2000801083c */
[----:B--2---:R-:W-:-:S06]  /*ca10*/  FADD.FTZ R25, R38, R27 ;  /* 0x0000001b26197221 */ /* 0x004fcc0000010000 */
[----:B------:R-:W2:Y:S01]  /*ca20*/  MUFU.EX2 R36, R36 ;  /* 0x0000002400247308 */ /* 0x000ea20000000800 */
[----:B------:R-:W-:Y:S02]  /*ca30*/  IMAD.MOV.U32 R27, RZ, RZ, 0x40000040 ;  /* 0x40000040ff1b7424 */ /* 0x000fe400078e00ff */
[----:B------:R-:W-:-:S05]  /*ca40*/  FADD.FTZ R28, R39, R28 ;  /* 0x0000001c271c7221 */ /* 0x000fca0000010000 */
[----:B------:R-:W4:Y:S08]  /*ca50*/  MUFU.EX2 R165, R165 ;  /* 0x000000a500a57308 */ /* 0x000f300000000800 */
[----:B------:R-:W5:Y:S01]  /*ca60*/  MUFU.EX2 R166, R166 ;  /* 0x000000a600a67308 */ /* 0x000f620000000800 */
[----:B---3--:R-:W-:Y:S01]  /*ca70*/  FADD.FTZ R28, R171, R28 ;  /* 0x0000001cab1c7221 */ /* 0x008fe20000010000 */
[----:B------:R-:W-:-:S06]  /*ca80*/  R2UR UR23, R27 ;  /* 0x000000001b1772ca */ /* 0x000fcc00000e0000 */
[----:B------:R-:W3:Y:S01]  /*ca90*/  MUFU.EX2 R35, R35 ;  /* 0x0000002300237308 */ /* 0x000ee20000000800 */
[----:B------:R-:W-:Y:S01]  /*caa0*/  FFMA.FTZ R161, R15, UR46, -R60 ;  /* 0x0000002e0fa17c23 */ /* 0x000fe2000801083c */
[----:B-1----:R-:W-:-:S06]  /*cab0*/  FADD.FTZ R27, R164, R25 ;  /* 0x00000019a41b7221 */ /* 0x002fcc0000010000 */
[----:B------:R-:W1:Y:S01]  /*cac0*/  MUFU.EX2 R34, R34 ;  /* 0x0000002200227308 */ /* 0x000e620000000800 */
[----:B0-----:R-:W-:Y:S01]  /*cad0*/  FADD.FTZ R28, R37, R28 ;  /* 0x0000001c251c7221 */ /* 0x001fe20000010000 */
[----:B--2---:R-:W-:-:S06]  /*cae0*/  FADD.FTZ R27, R36, R27 ;  /* 0x0000001b241b7221 */ /* 0x004fcc0000010000 */
[----:B------:R-:W0:Y:S08]  /*caf0*/  MUFU.EX2 R167, R167 ;  /* 0x000000a700a77308 */ /* 0x000e300000000800 */
[----:B------:R-:W2:Y:S01]  /*cb00*/  MUFU.EX2 R160, R160 ;  /* 0x000000a000a07308 */ /* 0x000ea20000000800 */
[----:B----4-:R-:W-:Y:S01]  /*cb10*/  FADD.FTZ R28, R165, R28 ;  /* 0x0000001ca51c7221 */ /* 0x010fe20000010000 */
[----:B-----5:R-:W-:-:S06]  /*cb20*/  FADD.FTZ R27, R166, R27 ;  /* 0x0000001ba61b7221 */ /* 0x020fcc0000010000 */
[----:B------:R-:W4:Y:S01]  /*cb30*/  MUFU.EX2 R33, R33 ;  /* 0x0000002100217308 */ /* 0x000f220000000800 */
[----:B------:R-:W-:Y:S01]  /*cb40*/  FFMA.FTZ R52, R45, UR46, -R60 ;  /* 0x0000002e2d347c23 */ /* 0x000fe2000801083c */
[----:B------:R-:W-:Y:S02]  /*cb50*/  IMAD.MOV.U32 R25, RZ, RZ, 0x40000040 ;  /* 0x40000040ff197424 */ /* 0x000fe400078e00ff */
[----:B---3--:R-:W-:Y:S01]  /*cb60*/  FADD.FTZ R28, R35, R28 ;  /* 0x0000001c231c7221 */ /* 0x008fe20000010000 */
[----:B------:R-:W-:-:S03]  /*cb70*/  VIADD R26, R24, 0x200 ;  /* 0x00000200181a7836 */ /* 0x000fc60000000000 */
[----:B------:R-:W3:Y:S01]  /*cb80*/  MUFU.EX2 R161, R161 ;  /* 0x000000a100a17308 */ /* 0x000ee20000000800 */
[----:B------:R-:W-:Y:S01]  /*cb90*/  R2UR UR6, R24 ;  /* 0x00000000180672ca */ /* 0x000fe200000e0000 */
[----:B-1----:R-:W-:-:S06]  /*cba0*/  FADD.FTZ R27, R34, R27 ;  /* 0x0000001b221b7221 */ /* 0x002fcc0000010000 */
[----:B------:R-:W1:Y:S01]  /*cbb0*/  MUFU.EX2 R162, R162 ;  /* 0x000000a200a27308 */ /* 0x000e620000000800 */
[----:B------:R-:W-:Y:S01]  /*cbc0*/  VIADD R24, R24, 0x280 ;  /* 0x0000028018187836 */ /* 0x000fe20000000000 */
[----:B------:R-:W-:Y:S01]  /*cbd0*/  R2UR UR27, R25 ;  /* 0x00000000191b72ca */ /* 0x000fe200000e0000 */
[----:B0-----:R-:W-:-:S05]  /*cbe0*/  FADD.FTZ R25, R167, R28 ;  /* 0x0000001ca7197221 */ /* 0x001fca0000010000 */
[----:B------:R-:W0:Y:S01]  /*cbf0*/  MUFU.EX2 R45, R55 ;  /* 0x00000037002d7308 */ /* 0x000e220000000800 */
[----:B------:R-:W-:Y:S01]  /*cc00*/  R2UR UR22, R26 ;  /* 0x000000001a1672ca */ /* 0x000fe200000e0000 */
[----:B--2---:R-:W-:-:S06]  /*cc10*/  FADD.FTZ R26, R160, R27 ;  /* 0x0000001ba01a7221 */ /* 0x004fcc0000010000 */
[----:B------:R-:W2:Y:S01]  /*cc20*/  MUFU.EX2 R31, R31 ;  /* 0x0000001f001f7308 */ /* 0x000ea20000000800 */
[----:B------:R-:W-:Y:S01]  /*cc30*/  R2UR UR26, R24 ;  /* 0x00000000181a72ca */ /* 0x000fe200000e0000 */
[----:B------:R-:W-:-:S06]  /*cc40*/  FADD.FTZ R24, R50, R25 ;  /* 0x0000001932187221 */ /* 0x000fcc0000010000 */
[----:B------:R-:W5:Y:S01]  /*cc50*/  MUFU.EX2 R163, R163 ;  /* 0x000000a300a37308 */ /* 0x000f620000000800 */
[----:B----4-:R-:W-:-:S07]  /*cc60*/  FADD.FTZ R25, R33, R26 ;  /* 0x0000001a21197221 */ /* 0x010fce0000010000 */
[----:B------:R-:W4:Y:S01]  /*cc70*/  MUFU.EX2 R156, R156 ;  /* 0x0000009c009c7308 */ /* 0x000f220000000800 */
[----:B---3--:R-:W-:Y:S01]  /*cc80*/  FADD.FTZ R24, R161, R24 ;  /* 0x00000018a1187221 */ /* 0x008fe20000010000 */
[----:B-1----:R-:W-:-:S06]  /*cc90*/  FADD.FTZ R26, R162, R25 ;  /* 0x00000019a21a7221 */ /* 0x002fcc0000010000 */
[----:B------:R-:W1:Y:S08]  /*cca0*/  MUFU.EX2 R46, R54 ;  /* 0x00000036002e7308 */ /* 0x000e700000000800 */
[----:B------:R-:W3:Y:S01]  /*ccb0*/  MUFU.EX2 R30, R30 ;  /* 0x0000001e001e7308 */ /* 0x000ee20000000800 */
[----:B0-----:R-:W-:Y:S01]  /*ccc0*/  FADD.FTZ R24, R45, R24 ;  /* 0x000000182d187221 */ /* 0x001fe20000010000 */
[----:B--2---:R-:W-:-:S06]  /*ccd0*/  FADD.FTZ R27, R31, R26 ;  /* 0x0000001a1f1b7221 */ /* 0x004fcc0000010000 */
[----:B------:R-:W0:Y:S08]  /*cce0*/  MUFU.EX2 R157, R157 ;  /* 0x0000009d009d7308 */ /* 0x000e300000000800 */
[----:B------:R-:W2:Y:S01]  /*ccf0*/  MUFU.EX2 R158, R158 ;  /* 0x0000009e009e7308 */ /* 0x000ea20000000800 */
[----:B-----5:R-:W-:Y:S01]  /*cd00*/  FADD.FTZ R25, R163, R24 ;  /* 0x00000018a3197221 */ /* 0x020fe20000010000 */
[----:B------:R-:W-:-:S06]  /*cd10*/  FFMA.FTZ R47, R47, UR46, -R60 ;  /* 0x0000002e2f2f7c23 */ /* 0x000fcc000801083c */
[----:B------:R-:W5:Y:S01]  /*cd20*/  MUFU.EX2 R53, R53 ;  /* 0x0000003500357308 */ /* 0x000f620000000800 */
[----:B----4-:R-:W-:-:S07]  /*cd30*/  FADD.FTZ R27, R156, R27 ;  /* 0x0000001b9c1b7221 */ /* 0x010fce0000010000 */
[----:B------:R-:W4:Y:S01]  /*cd40*/  MUFU.EX2 R3, R3 ;  /* 0x0000000300037308 */ /* 0x000f220000000800 */
[----:B-1----:R-:W-:Y:S01]  /*cd50*/  FADD.FTZ R24, R46, R25 ;  /* 0x000000192e187221 */ /* 0x002fe20000010000 */
[----:B---3--:R-:W-:-:S06]  /*cd60*/  FADD.FTZ R27, R30, R27 ;  /* 0x0000001b1e1b7221 */ /* 0x008fcc0000010000 */
[----:B------:R-:W1:Y:S01]  /*cd70*/  MUFU.EX2 R52, R52 ;  /* 0x0000003400347308 */ /* 0x000e620000000800 */
[----:B------:R-:W-:-:S07]  /*cd80*/  FFMA.FTZ R48, R48, UR46, -R60 ;  /* 0x0000002e30307c23 */ /* 0x000fce000801083c */
[----:B------:R-:W3:Y:S01]  /*cd90*/  MUFU.EX2 R172, R172 ;  /* 0x000000ac00ac7308 */ /* 0x000ee20000000800 */
[----:B------:R-:W-:Y:S01]  /*cda0*/  MOV R29, 0x40000040 ;  /* 0x40000040001d7802 */ /* 0x000fe20000000f00 */
[----:B0-----:R-:W-:-:S06]  /*cdb0*/  FADD.FTZ R24, R157, R24 ;  /* 0x000000189d187221 */ /* 0x001fcc0000010000 */
[----:B------:R-:W0:Y:S01]  /*cdc0*/  MUFU.EX2 R51, R51 ;  /* 0x0000003300337308 */ /* 0x000e220000000800 */
[----:B--2---:R-:W-:-:S07]  /*cdd0*/  FADD.FTZ R26, R158, R27 ;  /* 0x0000001b9e1a7221 */ /* 0x004fce0000010000 */
[----:B------:R-:W2:Y:S01]  /*cde0*/  MUFU.EX2 R0, R0 ;  /* 0x0000000000007308 */ /* 0x000ea20000000800 */
[----:B------:R-:W-:Y:S01]  /*cdf0*/  R2UR UR19, R29 ;  /* 0x000000001d1372ca */ /* 0x000fe200000e0000 */
[----:B-----5:R-:W-:-:S06]  /*ce00*/  FADD.FTZ R27, R53, R24 ;  /* 0x00000018351b7221 */ /* 0x020fcc0000010000 */
[----:B------:R-:W5:Y:S01]  /*ce10*/  MUFU.EX2 R47, R47 ;  /* 0x0000002f002f7308 */ /* 0x000f620000000800 */
[----:B----4-:R-:W-:-:S07]  /*ce20*/  FADD.FTZ R29, R3, R26 ;  /* 0x0000001a031d7221 */ /* 0x010fce0000010000 */
[----:B------:R-:W4:Y:S01]  /*ce30*/  MUFU.EX2 R174, R174 ;  /* 0x000000ae00ae7308 */ /* 0x000f220000000800 */
[----:B-1----:R-:W-:Y:S01]  /*ce40*/  FADD.FTZ R24, R52, R27 ;  /* 0x0000001b34187221 */ /* 0x002fe20000010000 */
[----:B---3--:R-:W-:-:S06]  /*ce50*/  FADD.FTZ R29, R172, R29 ;  /* 0x0000001dac1d7221 */ /* 0x008fcc0000010000 */
[----:B------:R-:W1:Y:S01]  /*ce60*/  MUFU.EX2 R48, R48 ;  /* 0x0000003000307308 */ /* 0x000e620000000800 */
[----:B0-----:R-:W-:-:S07]  /*ce70*/  FADD.FTZ R24, R51, R24 ;  /* 0x0000001833187221 */ /* 0x001fce0000010000 */
[----:B------:R-:W0:Y:S01]  /*ce80*/  MUFU.EX2 R25, R32 ;  /* 0x0000002000197308 */ /* 0x000e220000000800 */
[----:B--2---:R-:W-:Y:S01]  /*ce90*/  FADD.FTZ R29, R0, R29 ;  /* 0x0000001d001d7221 */ /* 0x004fe20000010000 */
[----:B------:R-:W-:Y:S01]  /*cea0*/  F2FP.F16.F32.PACK_AB R158, R3, R158 ;  /* 0x0000009e039e723e */ /* 0x000fe200000000ff */
[----:B-----5:R-:W-:Y:S02]  /*ceb0*/  FADD.FTZ R3, R47, R24 ;  /* 0x000000182f037221 */ /* 0x020fe40000010000 */
[----:B----4-:R-:W-:Y:S01]  /*cec0*/  FADD.FTZ R24, R174, R29 ;  /* 0x0000001dae187221 */ /* 0x010fe20000010000 */
[----:B------:R-:W-:Y:S02]  /*ced0*/  F2FP.F16.F32.PACK_AB R152, R44, R152 ;  /* 0x000000982c98723e */ /* 0x000fe400000000ff */
[----:B------:R-:W-:Y:S02]  /*cee0*/  F2FP.F16.F32.PACK_AB R154, R43, R154 ;  /* 0x0000009a2b9a723e */ /* 0x000fe400000000ff */
[----:B------:R-:W-:-:S02]  /*cef0*/  F2FP.F16.F32.PACK_AB R153, R41, R153 ;  /* 0x000000992999723e */ /* 0x000fc400000000ff */
[----:B------:R-:W-:Y:S02]  /*cf00*/  F2FP.F16.F32.PACK_AB R155, R40, R155 ;  /* 0x0000009b289b723e */ /* 0x000fe400000000ff */
[----:B------:R-:W-:Y:S01]  /*cf10*/  F2FP.F16.F32.PACK_AB R172, R0, R172 ;  /* 0x000000ac00ac723e */ /* 0x000fe200000000ff */
[----:B-1----:R-:W-:Y:S01]  /*cf20*/  FADD.FTZ R0, R48, R3 ;  /* 0x0000000330007221 */ /* 0x002fe20000010000 */
[--C-:B------:R-:W-:Y:S01]  /*cf30*/  FFMA.FTZ R15, R49, UR46, -R60.reuse ;  /* 0x0000002e310f7c23 */ /* 0x100fe2000801083c */
[----:B------:R-:W-:Y:S01]  /*cf40*/  FFMA.FTZ R175, R175, UR46, -R60 ;  /* 0x0000002eafaf7c23 */ /* 0x000fe2000801083c */
[----:B------:R-:W-:Y:S01]  /*cf50*/  F2FP.F16.F32.PACK_AB R168, R42, R168 ;  /* 0x000000a82aa8723e */ /* 0x000fe200000000ff */
[----:B0-----:R-:W-:Y:S01]  /*cf60*/  FADD.FTZ R3, R25, R24 ;  /* 0x0000001819037221 */ /* 0x001fe20000010000 */
        /* <DEDUP_REMOVED lines=16> */
[----:B------:R0:W-:Y:S06]  /*d070*/  BAR.SYNC.DEFER_BLOCKING R86, 0x100 ;  /* 0x000400560000751d */ /* 0x0001ec0000010000 */
[----:B0-----:R-:W-:-:S06]  /*d080*/  WARPGROUP.ARRIVE ;  /* 0x00000000000079c5 */ /* 0x001fcc0000000000 */
        /* <DEDUP_REMOVED lines=12> */
[----:B------:R-:W-:Y:S01]  /*d150*/  HGMMA.64x256x16.F32 R24, R160, gdesc[UR16].tnspB, R24, gsb0 ;  /* 0x43e00010a0187df0 */ /* 0x000fe20008000818 */
[----:B------:R-:W0:Y:S08]  /*d160*/  MUFU.EX2 R15, R15 ;  /* 0x0000000f000f7308 */ /* 0x000e300000000800 */
[----:B------:R-:W1:Y:S01]  /*d170*/  MUFU.EX2 R175, R175 ;  /* 0x000000af00af7308 */ /* 0x000e620000000800 */
[----:B0-----:R-:W-:-:S04]  /*d180*/  FADD.FTZ R0, R15, R0 ;  /* 0x000000000f007221 */ /* 0x001fc80000010000 */
[C---:B-1----:R-:W-:Y:S01]  /*d190*/  FADD.FTZ R0, R175.reuse, R0 ;  /* 0x00000000af007221 */ /* 0x042fe20000010000 */
[----:B------:R-:W-:Y:S01]  /*d1a0*/  F2FP.F16.F32.PACK_AB R175, R175, R15 ;  /* 0x0000000fafaf723e */ /* 0x000fe200000000ff */
[----:B------:R-:W-:Y:S02]  /*d1b0*/  WARPGROUP.DEPBAR.LE gsb0, 0x0 ;  /* 0x00008000000079c5 */ /* 0x000fe40000010000 */
[----:B------:R-:W-:-:S10]  /*d1c0*/  WARPGROUP.ARRIVE ;  /* 0x00000000000079c5 */ /* 0x000fd40000000000 */
[----:B------:R-:W-:Y:S01]  /*d1d0*/  HGMMA.64x256x16.F32 R24, R156, gdesc[UR20].tnspB, R24, gsb0 ;  /* 0x43e000149c187df0 */ /* 0x000fe20008000818 */
[----:B------:R-:W-:-:S04]  /*d1e0*/  LOP3.LUT R23, R23, 0xfffffffe, RZ, 0xc0, !PT ;  /* 0xfffffffe17177812 */ /* 0x000fc800078ec0ff */
[----:B------:R-:W-:Y:S01]  /*d1f0*/  @P5 LOP3.LUT R23, R23, 0x1, RZ, 0xfc, !PT ;  /* 0x0000000117175812 */ /* 0x000fe200078efcff */
[----:B------:R-:W-:Y:S02]  /*d200*/  WARPGROUP.DEPBAR.LE gsb0, 0x0 ;  /* 0x00008000000079c5 */ /* 0x000fe40000010000 */
[----:B------:R-:W-:-:S15]  /*d210*/  WARPGROUP.ARRIVE ;  /* 0x00000000000079c5 */ /* 0x000fde0000000000 */
[----:B------:R-:W-:-:S05]  /*d220*/  NOP ;  /* 0x0000000000007918 */ /* 0x000fca0000000000 */
[----:B------:R-:W-:Y:S03]  /*d230*/  HGMMA.64x256x16.F32 R24, R172, gdesc[UR24].tnspB, R24, gsb0 ;  /* 0x43e00018ac187df0 */ /* 0x000fe60008000818 */
[----:B------:R-:W-:Y:S02]  /*d240*/  WARPGROUP.DEPBAR.LE gsb0, 0x0 ;  /* 0x00008000000079c5 */ /* 0x000fe40000010000 */
[----:B------:R-:W-:Y:S05]  /*d250*/  @!P0 BRA `(.L_x_6130) ;  /* 0x0000000000048947 */ /* 0x000fea0003800000 */
[----:B------:R-:W-:Y:S01]  /*d260*/  BPT.TRAP 0x1 ;  /* 0x000000040000795c */ /* 0x000fe20000300000 */
.L_x_6130:
[----:B------:R-:W2:Y:S01]  /*d270*/  LDL R153, [R1+0xb8] ;  /* 0x0000b80001997983 */ /* 0x000ea20000100800 */
[----:B------:R-:W-:Y:S01]  /*d280*/  VIADD R14, R14, 0x32460 ;  /* 0x000324600e0e7836 */ /* 0x000fe20000000000 */
[----:B------:R-:W-:Y:S01]  /*d290*/  ULDC UR42, c[0x0][0xad0] ;  /* 0x0002b400002a7ab9 */ /* 0x000fe20000000800 */
[----:B------:R-:W-:Y:S01]  /*d2a0*/  IMAD.U32 R15, RZ, RZ, UR37 ;  /* 0x00000025ff0f7e24 */ /* 0x000fe2000f8e00ff */
[----:B------:R-:W-:Y:S01]  /*d2b0*/  ULDC UR43, c[0x0][0xad0] ;  /* 0x0002b400002b7ab9 */ /* 0x000fe20000000800 */
[----:B------:R-:W-:Y:S01]  /*d2c0*/  IMAD.MOV.U32 R152, RZ, RZ, R180 ;  /* 0x000000ffff987224 */ /* 0x000fe200078e00b4 */
[----:B------:R-:W-:Y:S01]  /*d2d0*/  ULDC UR44, c[0x0][0xa80] ;  /* 0x0002a000002c7ab9 */ /* 0x000fe20000000800 */
[----:B------:R-:W-:Y:S01]  /*d2e0*/  ULDC UR45, c[0x0][0xa80] ;  /* 0x0002a000002d7ab9 */ /* 0x000fe20000000800 */
[----:B------:R-:W-:Y:S02]  /*d2f0*/  PRMT R14, R15, 0x654, R14 ;  /* 0x000006540f0e7816 */ /* 0x000fe4000000000e */
[----:B------:R-:W0:Y:S02]  /*d300*/  @P5 LDC R15, c[0x0][0x44c] ;  /* 0x00011300ff0f5b82 */ /* 0x000e240000000800 */
[----:B------:R1:W-:Y:S06]  /*d310*/  SYNCS.ARRIVE.TRANS64.RED.A1T0 RZ, [R14+URZ], RZ ;  /* 0x000000ff0eff79a7 */ /* 0x0003ec000810043f */
[----:B-1----:R-:W1:Y:S01]  /*d320*/  @P5 LDC R14, c[0x0][0x450] ;  /* 0x00011400ff0e5b82 */ /* 0x002e620000000800 */
[----:B0-----:R-:W-:-:S05]  /*d330*/  @P5 IMAD.HI.U32 R15, R180, R15, RZ ;  /* 0x0000000fb40f5227 */ /* 0x001fca00078e00ff */
[----:B-1----:R-:W-:-:S04]  /*d340*/  @P5 SHF.R.U32.HI R152, RZ, R14, R15 ;  /* 0x0000000eff985219 */ /* 0x002fc8000001160f */
[----:B------:R-:W-:-:S05]  /*d350*/  IADD3 R14, R152, R178, -R179 ;  /* 0x000000b2980e7210 */ /* 0x000fca0007ffe8b3 */
[----:B------:R-:W-:-:S05]  /*d360*/  IMAD.HI R14, R14, 0x2aaaaaab, RZ ;  /* 0x2aaaaaab0e0e7827 */ /* 0x000fca00078e02ff */
[----:B------:R-:W-:-:S04]  /*d370*/  SHF.R.U32.HI R15, RZ, 0x1f, R14 ;  /* 0x0000001fff0f7819 */ /* 0x000fc8000001160e */
[----:B------:R-:W-:Y:S02]  /*d380*/  LEA.HI.SX32 R15, R14, R15, 0x1c ;  /* 0x0000000f0e0f7211 */ /* 0x000fe400078fe2ff */
[----:B------:R-:W-:Y:S02]  /*d390*/  IADD3 R14, R177, -0x2, RZ ;  /* 0xfffffffeb10e7810 */ /* 0x000fe40007ffe0ff */
[----:B--2---:R-:W-:-:S04]  /*d3a0*/  VIMNMX R153, R153, R15, !PT ;  /* 0x0000000f99997248 */ /* 0x004fc80007fe0100 */
[----:B------:R-:W-:Y:S01]  /*d3b0*/  ISETP.GE.AND P1, PT, R14, R153, PT ;  /* 0x000000990e00720c */ /* 0x000fe20003f26270 */
[----:B------:R0:W-:-:S12]  /*d3c0*/  STL [R1+0x90], R153 ;  /* 0x0000909901007387 */ /* 0x0001d80000100800 */
[----:B0-----:R-:W-:Y:S05]  /*d3d0*/  @!P1 BRA `(.L_x_6131) ;  /* 0x0000003800589947 */ /* 0x001fea0003800000 */
[----:B------:R-:W-:Y:S02]  /*d3e0*/  IMAD.MOV.U32 R208, RZ, RZ, R176 ;  /* 0x000000ffffd07224 */ /* 0x000fe400078e00b0 */
[----:B------:R-:W-:-:S07]  /*d3f0*/  IMAD.MOV.U32 R209, RZ, RZ, R20 ;  /* 0x000000ffffd17224 */ /* 0x000fce00078e0014 */
.L_x_6142:
[----:B------:R-:W-:Y:S01]  /*d400*/  VIADD R18, R18, 0x1 ;  /* 0x0000000112127836 */ /* 0x000fe20000000000 */
[----:B------:R-:W-:Y:S05]  /*d410*/  YIELD ;  /* 0x0000000000007946 */ /* 0x000fea0003800000 */
[----:B------:R-:W-:-:S04]  /*d420*/  ISETP.NE.AND P1, PT, R18, 0x2, PT ;  /* 0x000000021200780c */ /* 0x000fc80003f25270 */
[----:B------:R-:W-:Y:S02]  /*d430*/  SEL R15, RZ, 0x1, P1 ;  /* 0x00000001ff0f7807 */ /* 0x000fe40000800000 */
[----:B------:R-:W-:Y:S02]  /*d440*/  SEL R18, R18, RZ, P1 ;  /* 0x000000ff12127207 */ /* 0x000fe40000800000 */
[----:B------:R-:W-:Y:S01]  /*d450*/  LOP3.LUT R204, R204, R15, RZ, 0x3c, !PT ;  /* 0x0000000fcccc7212 */ /* 0x000fe200078e3cff */
[----:B-----5:R-:W-:Y:S06]  /*d460*/  @!P0 BRA `(.L_x_6132) ;  /* 0x0000000000048947 */ /* 0x020fec0003800000 */
[----:B------:R-:W-:Y:S01]  /*d470*/  BPT.TRAP 0x1 ;  /* 0x000000040000795c */ /* 0x000fe20000300000 */
.L_x_6132:
[----:B------:R-:W-:Y:S01]  /*d480*/  IMAD R15, R18, 0x8, R22 ;  /* 0x00000008120f7824 */ /* 0x000fe200078e0216 */
[----:B------:R-:W-:-:S04]  /*d490*/  SHF.L.U32 R20, R204, 0x1f, RZ ;  /* 0x0000001fcc147819 */ /* 0x000fc800000006ff */
[----:B------:R0:W1:Y:S01]  /*d4a0*/  SYNCS.PHASECHK.TRANS64.TRYWAIT P1, [R15+URZ+0x32430], R20 ;  /* 0x032430140f0075a7 */ /* 0x000062000802017f */
[----:B------:R-:W-:Y:S05]  /*d4b0*/  @!P0 BRA `(.L_x_6133) ;  /* 0x0000000000048947 */ /* 0x000fea0003800000 */
[----:B------:R-:W-:Y:S01]  /*d4c0*/  BPT.TRAP 0x1 ;  /* 0x000000040000795c */ /* 0x000fe20000300000 */
.L_x_6133:
[----:B------:R-:W2:Y:S01]  /*d4d0*/  LDL R21, [R1+0x88] ;  /* 0x0000880001157983 */ /* 0x000ea20000100800 */
[----:B------:R-:W-:Y:S02]  /*d4e0*/  IMAD.MOV.U32 R157, RZ, RZ, 0x40000040 ;  /* 0x40000040ff9d7424 */ /* 0x000fe400078e00ff */
[----:B--2---:R-:W-:Y:S01]  /*d4f0*/  IMAD R156, R18, 0x300, R21 ;  /* 0x00000300129c7824 */ /* 0x004fe200078e0215 */
[----:B-1----:R-:W-:Y:S06]  /*d500*/  @P1 BRA `(.L_x_6134) ;  /* 0x0000000000081947 */ /* 0x002fec0003800000 */
[----:B------:R-:W1:Y:S02]  /*d510*/  SYNCS.PHASECHK.TRANS64.TRYWAIT P1, [R15+URZ+0x32430], R20 ;  /* 0x032430140f0075a7 */ /* 0x000e64000802017f */
[----:B-1----:R-:W-:Y:S05]  /*d520*/  @!P1 BRA `(.L_x_6135) ;  /* 0x0000015c00e09947 */ /* 0x002fea0003800000 */
.L_x_6134:
[----:B------:R2:W-:Y:S04]  /*d530*/  STL.64 [R1+0x1f8], R4 ;  /* 0x0001f80401007387 */ /* 0x0005e80000100a00 */
[----:B--2---:R-:W2:Y:S04]  /*d540*/  LDL.64 R4, [R1+0x80] ;  /* 0x0000800001047983 */ /* 0x004ea80000100a00 */
[----:B------:R3:W-:Y:S01]  /*d550*/  STL.64 [R1+0x1f0], R2 ;  /* 0x0001f00201007387 */ /* 0x0007e20000100a00 */
[----:B------:R-:W-:Y:S05]  /*d560*/  WARPSYNC.ALL ;  /* 0x0000000000007948 */ /* 0x000fea0003800000 */
[----:B------:R-:W4:Y:S04]  /*d570*/  LDL.64 R210, [R1+0x70] ;  /* 0x0000700001d27983 */ /* 0x000f280000100a00 */
[----:B---3--:R-:W3:Y:S01]  /*d580*/  LDL.64 R2, [R1+0x78] ;  /* 0x0000780001027983 */ /* 0x008ee20000100a00 */
[C---:B------:R-:W-:Y:S01]  /*d590*/  R2UR UR6, R156.reuse ;  /* 0x000000009c0672ca */ /* 0x040fe200000e0000 */
[C---:B------:R-:W-:Y:S01]  /*d5a0*/  VIADD R154, R156.reuse, 0x2 ;  /* 0x000000029c9a7836 */ /* 0x040fe20000000000 */
[----:B------:R-:W-:Y:S01]  /*d5b0*/  R2UR UR7, R157 ;  /* 0x000000009d0772ca */ /* 0x000fe200000e0000 */
[----:B------:R-:W-:Y:S01]  /*d5c0*/  VIADD R152, R156, 0x4 ;  /* 0x000000049c987836 */ /* 0x000fe20000000000 */
[----:B------:R-:W-:Y:S01]  /*d5d0*/  R2UR UR4, R212 ;  /* 0x00000000d40472ca */ /* 0x000fe200000e0000 */
[----:B------:R-:W-:Y:S01]  /*d5e0*/  IMAD.MOV.U32 R155, RZ, RZ, 0x40000040 ;  /* 0x40000040ff9b7424 */ /* 0x000fe200078e00ff */
[----:B------:R-:W-:Y:S01]  /*d5f0*/  R2UR UR5, R213 ;  /* 0x00000000d50572ca */ /* 0x000fe200000e0000 */
[----:B------:R-:W-:Y:S01]  /*d600*/  IMAD.MOV.U32 R153, RZ, RZ, 0x40000040 ;  /* 0x40000040ff997424 */ /* 0x000fe200078e00ff */
[----:B------:R-:W-:Y:S01]  /*d610*/  IADD3 R156, R156, 0x6, RZ ;  /* 0x000000069c9c7810 */ /* 0x000fe20007ffe0ff */
[----:B------:R-:W-:Y:S01]  /*d620*/  IMAD.MOV.U32 R157, RZ, RZ, 0x40000040 ;  /* 0x40000040ff9d7424 */ /* 0x000fe200078e00ff */
[----:B------:R-:W-:-:S02]  /*d630*/  R2UR UR10, R154 ;  /* 0x000000009a0a72ca */ /* 0x000fc400000e0000 */
[----:B------:R-:W-:Y:S02]  /*d640*/  R2UR UR11, R155 ;  /* 0x000000009b0b72ca */ /* 0x000fe400000e0000 */
[----:B------:R-:W-:Y:S02]  /*d650*/  R2UR UR14, R152 ;  /* 0x00000000980e72ca */ /* 0x000fe400000e0000 */
[----:B------:R-:W-:Y:S02]  /*d660*/  R2UR UR15, R153 ;  /* 0x00000000990f72ca */ /* 0x000fe400000e0000 */
[----:B------:R-:W-:Y:S02]  /*d670*/  R2UR UR18, R156 ;  /* 0x000000009c1272ca */ /* 0x000fe400000e0000 */
[----:B------:R-:W-:Y:S02]  /*d680*/  R2UR UR19, R157 ;  /* 0x000000009d1372ca */ /* 0x000fe400000e0000 */
[----:B------:R-:W-:-:S06]  /*d690*/  WARPGROUP.ARRIVE ;  /* 0x00000000000079c5 */ /* 0x000fcc0000000000 */
[----:B------:R-:W-:Y:S03]  /*d6a0*/  HGMMA.64x96x16.F32 R152, gdesc[UR4], RZ, !UPT, gsb0 ;  /* 0x01600000049879f0 */ /* 0x000fe6000c0008ff */
[----:B------:R-:W-:Y:S02]  /*d6b0*/  WARPGROUP.DEPBAR.LE gsb0, 0x0 ;  /* 0x00008000000079c5 */ /* 0x000fe40000010000 */
[----:B------:R-:W-:Y:S01]  /*d6c0*/  WARPGROUP.ARRIVE ;  /* 0x00000000000079c5 */ /* 0x000fe20000000000 */
[----:B--2---:R-:W-:Y:S02]  /*d6d0*/  R2UR UR8, R4 ;  /* 0x00000000040872ca */ /* 0x004fe400000e0000 */
[----:B------:R-:W-:Y:S02]  /*d6e0*/  R2UR UR9, R5 ;  /* 0x00000000050972ca */ /* 0x000fe400000e0000 */
[----:B------:R2:W5:Y:S11]  /*d6f0*/  LDL.LU.64 R4, [R1+0x1f8] ;  /* 0x0001f80001047983 */ /* 0x0005760000300a00 */
[----:B------:R-:W-:Y:S01]  /*d700*/  HGMMA.64x96x16.F32 R152, gdesc[UR8], R152, gsb0 ;  /* 0x01600000089879f0 */ /* 0x000fe20008000898 */
[----:B---3--:R-:W-:-:S02]  /*d710*/  R2UR UR12, R2 ;  /* 0x00000000020c72ca */ /* 0x008fc400000e0000 */
[----:B------:R-:W-:Y:S02]  /*d720*/  R2UR UR13, R3 ;  /* 0x00000000030d72ca */ /* 0x000fe400000e0000 */
[----:B------:R2:W5:Y:S01]  /*d730*/  LDL.LU.64 R2, [R1+0x1f0] ;  /* 0x0001f00001027983 */ /* 0x0005620000300a00 */
[----:B----4-:R-:W-:Y:S02]  /*d740*/  R2UR UR16, R210 ;  /* 0x00000000d21072ca */ /* 0x010fe400000e0000 */
        /* <DEDUP_REMOVED lines=8> */
[----:B--2---:R-:W-:Y:S05]  /*d7d0*/  @!P0 BRA `(.L_x_6136) ;  /* 0x0000000000048947 */ /* 0x004fea0003800000 */
[----:B------:R-:W-:Y:S01]  /*d7e0*/  BPT.TRAP 0x1 ;  /* 0x000000040000795c */ /* 0x000fe20000300000 */
.L_x_6136:
[----:B------:R2:W3:Y:S01]  /*d7f0*/  SYNCS.PHASECHK.TRANS64.TRYWAIT P1, [R15+URZ+0x32450], R20 ;  /* 0x032450140f0075a7 */ /* 0x0004e2000802017f */
[----:B------:R-:W-:Y:S05]  /*d800*/  @!P0 BRA `(.L_x_6137) ;  /* 0x0000000000048947 */ /* 0x000fea0003800000 */
[----:B------:R-:W-:Y:S01]  /*d810*/  BPT.TRAP 0x1 ;  /* 0x000000040000795c */ /* 0x000fe20000300000 */
.L_x_6137:
[----:B---3--:R-:W-:Y:S05]  /*d820*/  @P1 BRA `(.L_x_6138) ;  /* 0x0000000000081947 */ /* 0x008fea0003800000 */
[----:B------:R-:W3:Y:S02]  /*d830*/  SYNCS.PHASECHK.TRANS64.TRYWAIT P1, [R15+URZ+0x32450], R20 ;  /* 0x032450140f0075a7 */ /* 0x000ee4000802017f */
[----:B---3--:R-:W-:Y:S05]  /*d840*/  @!P1 BRA `(.L_x_6139) ;  /* 0x0000015c002c9947 */ /* 0x008fea0003800000 */
.L_x_6138:
[----:B------:R4:W-:Y:S04]  /*d850*/  STL.64 [R1+0x208], R22 ;  /* 0x0002081601007387 */ /* 0x0009e80000100a00 */
[----:B----4-:R-:W4:Y:S04]  /*d860*/  LDL.64 R22, [R1+0x68] ;  /* 0x0000680001167983 */ /* 0x010f280000100a00 */
[----:B------:R0:W-:Y:S04]  /*d870*/  STL.64 [R1+0x200], R16 ;  /* 0x0002001001007387 */ /* 0x0001e80000100a00 */
[----:B0-----:R-:W4:Y:S01]  /*d880*/  LDL.64 R16, [R1+0x60] ;  /* 0x0000600001107983 */ /* 0x001f220000100a00 */
[----:B-123--:R-:W-:-:S02]  /*d890*/  IMAD.MOV.U32 R20, RZ, RZ, 0xc00 ;  /* 0x00000c00ff147424 */ /* 0x00efc400078e00ff */
[----:B------:R-:W-:Y:S01]  /*d8a0*/  IMAD.MOV.U32 R21, RZ, RZ, 0x40000040 ;  /* 0x40000040ff157424 */ /* 0x000fe200078e00ff */
[----:B------:R0:W-:Y:S01]  /*d8b0*/  STL.64 [R1+0x1f8], R14 ;  /* 0x0001f80e01007387 */ /* 0x0001e20000100a00 */
[----:B------:R-:W-:-:S03]  /*d8c0*/  IMAD R20, R18, R20, UR38 ;  /* 0x0000002612147e24 */ /* 0x000fc6000f8e0214 */
[----:B-----5:R1:W-:Y:S01]  /*d8d0*/  STL.64 [R1+0x1f0], R2 ;  /* 0x0001f00201007387 */ /* 0x0203e20000100a00 */
[----:B------:R-:W-:Y:S05]  /*d8e0*/  WARPSYNC.ALL ;  /* 0x0000000000007948 */ /* 0x000fea0003800000 */
[C---:B------:R-:W-:Y:S02]  /*d8f0*/  R2UR UR6, R20.reuse ;  /* 0x00000000140672ca */ /* 0x040fe400000e0000 */
[----:B------:R-:W-:Y:S01]  /*d900*/  R2UR UR7, R21 ;  /* 0x00000000150772ca */ /* 0x000fe200000e0000 */
[----:B------:R-:W-:Y:S01]  /*d910*/  VIADD R210, R20, 0x2 ;  /* 0x0000000214d27836 */ /* 0x000fe20000000000 */
[----:B0-----:R-:W2:Y:S01]  /*d920*/  LDL.64 R14, [R1+0x40] ;  /* 0x00004000010e7983 */ /* 0x001ea20000100a00 */
[----:B------:R-:W-:-:S03]  /*d930*/  R2UR UR4, R4 ;  /* 0x00000000040472ca */ /* 0x000fc600000e0000 */
[----:B-1----:R-:W3:Y:S01]  /*d940*/  LDL.64 R2, [R1+0x58] ;  /* 0x0000580001027983 */ /* 0x002ee20000100a00 */
[----:B------:R-:W-:Y:S01]  /*d950*/  R2UR UR5, R5 ;  /* 0x00000000050572ca */ /* 0x000fe200000e0000 */
[----:B------:R-:W-:Y:S01]  /*d960*/  WARPGROUP.ARRIVE ;  /* 0x00000000000079c5 */ /* 0x000fe20000000000 */
[----:B------:R-:W-:-:S11]  /*d970*/  IMAD.MOV.U32 R211, RZ, RZ, 0x40000040 ;  /* 0x40000040ffd37424 */ /* 0x000fd600078e00ff */
[----:B------:R-:W-:Y:S01]  /*d980*/  HGMMA.64x96x16.F32 R152, gdesc[UR4], R152, gsb0 ;  /* 0x01600000049879f0 */ /* 0x000fe20008000898 */
[----:B------:R-:W-:Y:S02]  /*d990*/  R2UR UR6, R210 ;  /* 0x00000000d20672ca */ /* 0x000fe400000e0000 */
[----:B------:R-:W-:Y:S01]  /*d9a0*/  R2UR UR7, R211 ;  /* 0x00000000d30772ca */ /* 0x000fe200000e0000 */
[----:B------:R-:W-:Y:S01]  /*d9b0*/  IMAD.MOV.U32 R211, RZ, RZ, 0x40000040 ;  /* 0x40000040ffd37424 */ /* 0x000fe200078e00ff */
[----:B------:R-:W-:Y:S01]  /*d9c0*/  IADD3 R210, R20, 0x4, RZ ;  /* 0x0000000414d27810 */ /* 0x000fe20007ffe0ff */
[----:B------:R-:W-:Y:S02]  /*d9d0*/  WARPGROUP.DEPBAR.LE gsb0, 0x0 ;  /* 0x00008000000079c5 */ /* 0x000fe40000010000 */
[----:B------:R-:W-:Y:S01]  /*d9e0*/  WARPGROUP.ARRIVE ;  /* 0x00000000000079c5 */ /* 0x000fe20000000000 */
[----:B----4-:R-:W-:Y:S02]  /*d9f0*/  R2UR UR4, R22 ;  /* 0x00000000160472ca */ /* 0x010fe400000e0000 */
[----:B------:R-:W-:-:S02]  /*da00*/  R2UR UR5, R23 ;  /* 0x00000000170572ca */ /* 0x000fc400000e0000 */
[----:B------:R-:W4:Y:S11]  /*da10*/  LDL.64 R22, [R1+0x50] ;  /* 0x0000500001167983 */ /* 0x000f360000100a00 */
[----:B------:R-:W-:Y:S01]  /*da20*/  HGMMA.64x96x16.F32 R152, gdesc[UR4], R152, gsb0 ;  /* 0x01600000049879f0 */ /* 0x000fe20008000898 */
[----:B------:R-:W-:-:S02]  /*da30*/  R2UR UR4, R16 ;  /* 0x00000000100472ca */ /* 0x000fc400000e0000 */
[----:B------:R-:W-:Y:S02]  /*da40*/  R2UR UR5, R17 ;  /* 0x00000000110572ca */ /* 0x000fe400000e0000 */
[----:B------:R-:W2:Y:S01]  /*da50*/  LDL.64 R16, [R1+0x48] ;  /* 0x0000480001107983 */ /* 0x000ea20000100a00 */
[----:B------:R-:W-:Y:S02]  /*da60*/  R2UR UR6, R210 ;  /* 0x00000000d20672ca */ /* 0x000fe400000e0000 */
        /* <DEDUP_REMOVED lines=8> */
[----:B---3--:R-:W-:Y:S02]  /*daf0*/  R2UR UR4, R2 ;  /* 0x00000000020472ca */ /* 0x008fe400000e0000 */
[----:B------:R-:W-:Y:S01]  /*db00*/  R2UR UR5, R3 ;  /* 0x00000000030572ca */ /* 0x000fe200000e0000 */
[----:B------:R-:W-:Y:S01]  /*db10*/  VIADD R210, R20, 0x300 ;  /* 0x0000030014d27836 */ /* 0x000fe20000000000 */
[----:B------:R-:W3:Y:S01]  /*db20*/  LDL.64 R2, [R1+0x18] ;  /* 0x0000180001027983 */ /* 0x000ee20000100a00 */
[----:B------:R-:W-:Y:S01]  /*db30*/  IMAD.MOV.U32 R211, RZ, RZ, 0x40000040 ;  /* 0x40000040ffd37424 */ /* 0x000fe200078e00ff */
[----:B------:R-:W-:-:S02]  /*db40*/  WARPGROUP.DEPBAR.LE gsb0, 0x0 ;  /* 0x00008000000079c5 */ /* 0x000fc40000010000 */
[----:B------:R-:W-:-:S07]  /*db50*/  WARPGROUP.ARRIVE ;  /* 0x00000000000079c5 */ /* 0x000fce0000000000 */
[----:B------:R-:W-:Y:S01]  /*db60*/  HGMMA.64x96x16.F32 R152, gdesc[UR4], R152, gsb0 ;  /* 0x01600000049879f0 */ /* 0x000fe20008000898 */
[----:B------:R-:W-:Y:S02]  /*db70*/  R2UR UR6, R210 ;  /* 0x00000000d20672ca */ /* 0x000fe400000e0000 */
[----:B------:R-:W-:Y:S02]  /*db80*/  R2UR UR7, R211 ;  /* 0x00000000d30772ca */ /* 0x000fe400000e0000 */
[----:B----4-:R-:W-:Y:S02]  /*db90*/  R2UR UR4, R22 ;  /* 0x00000000160472ca */ /* 0x010fe400000e0000 */
        /* <DEDUP_REMOVED lines=8> */
[----:B--2---:R-:W-:Y:S02]  /*dc20*/  R2UR UR4, R16 ;  /* 0x00000000100472ca */ /* 0x004fe400000e0000 */
[----:B------:R-:W-:Y:S02]  /*dc30*/  R2UR UR7, R211 ;  /* 0x00000000d30772ca */ /* 0x000fe400000e0000 */
[----:B------:R-:W-:Y:S01]  /*dc40*/  R2UR UR5, R17 ;  /* 0x00000000110572ca */ /* 0x000fe200000e0000 */
[----:B------:R-:W-:Y:S01]  /*dc50*/  IMAD.MOV.U32 R211, RZ, RZ, 0x40000040 ;  /* 0x40000040ffd37424 */ /* 0x000fe200078e00ff */
[----:B------:R-:W-:Y:S01]  /*dc60*/  IADD3 R210, R20, 0x304, RZ ;  /* 0x0000030414d27810 */ /* 0x000fe20007ffe0ff */
[----:B------:R0:W5:Y:S01]  /*dc70*/  LDL.LU.64 R16, [R1+0x200] ;  /* 0x0002000001107983 */ /* 0x0001620000300a00 */
[----:B------:R-:W-:Y:S02]  /*dc80*/  WARPGROUP.DEPBAR.LE gsb0, 0x0 ;  /* 0x00008000000079c5 */ /* 0x000fe40000010000 */
[----:B------:R-:W-:-:S07]  /*dc90*/  WARPGROUP.ARRIVE ;  /* 0x00000000000079c5 */ /* 0x000fce0000000000 */
[----:B------:R-:W-:Y:S01]  /*dca0*/  HGMMA.64x96x16.F32 R152, gdesc[UR4], R152, gsb0 ;  /* 0x01600000049879f0 */ /* 0x000fe20008000898 */
[----:B------:R-:W-:Y:S02]  /*dcb0*/  R2UR UR6, R210 ;  /* 0x00000000d20672ca */ /* 0x000fe400000e0000 */
[----:B------:R-:W-:Y:S02]  /*dcc0*/  R2UR UR7, R211 ;  /* 0x00000000d30772ca */ /* 0x000fe400000e0000 */
[----:B------:R-:W-:Y:S02]  /*dcd0*/  R2UR UR4, R14 ;  /* 0x000000000e0472ca */ /* 0x000fe400000e0000 */
[----:B------:R-:W-:Y:S01]  /*dce0*/  R2UR UR5, R15 ;  /* 0x000000000f0572ca */ /* 0x000fe200000e0000 */
[----:B------:R-:W-:Y:S01]  /*dcf0*/  VIADD R210, R20, 0x306 ;  /* 0x0000030614d27836 */ /* 0x000fe20000000000 */
[----:B------:R0:W5:Y:S01]  /*dd00*/  LDL.LU.64 R14, [R1+0x1f8] ;  /* 0x0001f800010e7983 */ /* 0x0001620000300a00 */
[----:B------:R-:W-:Y:S01]  /*dd10*/  IMAD.MOV.U32 R211, RZ, RZ, 0x40000040 ;  /* 0x40000040ffd37424 */ /* 0x000fe200078e00ff */
[----:B------:R-:W-:-:S02]  /*dd20*/  WARPGROUP.DEPBAR.LE gsb0, 0x0 ;  /* 0x00008000000079c5 */ /* 0x000fc40000010000 */
[----:B------:R-:W-:-:S07]  /*dd30*/  WARPGROUP.ARRIVE ;  /* 0x00000000000079c5 */ /* 0x000fce0000000000 */
[----:B------:R-:W-:Y:S01]  /*dd40*/  HGMMA.64x96x16.F32 R152, gdesc[UR4], R152, gsb0 ;  /* 0x01600000049879f0 */ /* 0x000fe20008000898 */
[----:B------:R-:W-:Y:S02]  /*dd50*/  R2UR UR6, R210 ;  /* 0x00000000d20672ca */ /* 0x000fe400000e0000 */
[----:B------:R-:W-:Y:S02]  /*dd60*/  R2UR UR7, R211 ;  /* 0x00000000d30772ca */ /* 0x000fe400000e0000 */
[----:B---3--:R-:W-:Y:S02]  /*dd70*/  R2UR UR4, R2 ;  /* 0x00000000020472ca */ /* 0x008fe400000e0000 */
        /* <DEDUP_REMOVED lines=20> */
[----:B------:R-:W-:Y:S01]  /*dec0*/  IMAD.MOV.U32 R211, RZ, RZ, 0x40000040 ;  /* 0x40000040ffd37424 */ /* 0x000fe200078e00ff */
[----:B------:R-:W-:Y:S01]  /*ded0*/  IADD3 R210, R20, 0x604, RZ ;  /* 0x0000060414d27810 */ /* 0x000fe20007ffe0ff */
[----:B------:R-:W-:-:S02]  /*dee0*/  WARPGROUP.DEPBAR.LE gsb0, 0x0 ;  /* 0x00008000000079c5 */ /* 0x000fc40000010000 */
[----:B------:R-:W-:-:S08]  /*def0*/  WARPGROUP.ARRIVE ;  /* 0x00000000000079c5 */ /* 0x000fd00000000000 */
        /* <DEDUP_REMOVED lines=51> */
[----:B------:R-:W-:Y:S02]  /*e230*/  WARPGROUP.DEPBAR.LE gsb0, 0x0 ;  /* 0x00008000000079c5 */ /* 0x000fe40000010000 */
[----:B------:R-:W-:-:S09]  /*e240*/  WARPGROUP.ARRIVE ;  /* 0x00000000000079c5 */ /* 0x000fd20000000000 */
[----:B------:R-:W-:Y:S01]  /*e250*/  HGMMA.64x96x16.F32 R152, gdesc[UR4], R152, gsb0 ;  /* 0x01600000049879f0 */ /* 0x000fe20008000898 */
[----:B-1----:R-:W-:-:S04]  /*e260*/  SHF.R.U32.HI R211, RZ, 0x7, R211 ;  /* 0x00000007ffd37819 */ /* 0x002fc800000116d3 */
[----:B------:R-:W-:Y:S01]  /*e270*/  IADD3 R21, -R211, 0xb, RZ ;  /* 0x0000000bd3157810 */ /* 0x000fe20007ffe1ff */
[----:B------:R-:W-:-:S04]  /*e280*/  WARPGROUP.DEPBAR.LE gsb0, 0x0 ;  /* 0x00008000000079c5 */ /* 0x000fc80000010000 */
[----:B------:R0:W-:Y:S06]  /*e290*/  BAR.ARV R21, 0x100 ;  /* 0x000400150000751d */ /* 0x0001ec0000002000 */
[----:B------:R-:W-:Y:S05]  /*e2a0*/  @!P0 BRA `(.L_x_6140) ;  /* 0x0000000000048947 */ /* 0x000fea0003800000 */
[----:B------:R-:W-:Y:S01]  /*e2b0*/  BPT.TRAP 0x1 ;  /* 0x000000040000795c */ /* 0x000fe20000300000 */
.L_x_6140:
[----:B------:R-:W2:Y:S01]  /*e2c0*/  LDL R211, [R1+0xc4] ;  /* 0x0000c40001d37983 */ /* 0x000ea20000100800 */
[----:B------:R-:W1:Y:S03]  /*e2d0*/  LDC R20, c[0x0][0x448] ;  /* 0x00011200ff147b82 */ /* 0x000e660000000800 */
[----:B------:R3:W-:Y:S04]  /*e2e0*/  STL [R1+0x1fc], R6 ;  /* 0x0001fc0601007387 */ /* 0x0007e80000100800 */
[----:B---3--:R-:W2:Y:S01]  /*e2f0*/  LDL R6, [R1+0x94] ;  /* 0x0000940001067983 */ /* 0x008ea20000100800 */
[----:B------:R-:W-:Y:S01]  /*e300*/  FMUL.FTZ R153, R153, UR43 ;  /* 0x0000002b99997c20 */ /* 0x000fe20008410000 */
[----:B------:R-:W-:Y:S01]  /*e310*/  FMUL.FTZ R155, R155, UR43 ;  /* 0x0000002b9b9b7c20 */ /* 0x000fe20008410000 */
[----:B------:R-:W-:Y:S01]  /*e320*/  FMUL.FTZ R152, R152, UR43 ;  /* 0x0000002b98987c20 */ /* 0x000fe20008410000 */
[----:B------:R3:W-:Y:S01]  /*e330*/  STL [R1+0x1f8], R5 ;  /* 0x0001f80501007387 */ /* 0x0007e20000100800 */
[----:B------:R-:W-:Y:S01]  /*e340*/  FMUL.FTZ R154, R154, UR43 ;  /* 0x0000002b9a9a7c20 */ /* 0x000fe20008410000 */
[----:B------:R-:W-:Y:S01]  /*e350*/  FMUL.FTZ R157, R157, UR43 ;  /* 0x0000002b9d9d7c20 */ /* 0x000fe20008410000 */
[----:B------:R-:W-:Y:S01]  /*e360*/  FMUL.FTZ R158, R158, UR43 ;  /* 0x0000002b9e9e7c20 */ /* 0x000fe20008410000 */
[----:B------:R4:W-:Y:S01]  /*e370*/  STL [R1+0x1f4], R4 ;  /* 0x0001f40401007387 */ /* 0x0009e20000100800 */
[----:B------:R-:W-:Y:S01]  /*e380*/  FMUL.FTZ R163, R163, UR43 ;  /* 0x0000002ba3a37c20 */ /* 0x000fe20008410000 */
[----:B------:R-:W-:Y:S01]  /*e390*/  FMUL.FTZ R159, R159, UR43 ;  /* 0x0000002b9f9f7c20 */ /* 0x000fe20008410000 */
[----:B-1----:R-:W-:Y:S01]  /*e3a0*/  ISETP.NE.AND P1, PT, R20, 0x1, PT ;  /* 0x000000011400780c */ /* 0x002fe20003f25270 */
[----:B-----5:R1:W-:Y:S01]  /*e3b0*/  STL [R1+0x1f0], R2 ;  /* 0x0001f00201007387 */ /* 0x0203e20000100800 */
[----:B------:R-:W-:Y:S01]  /*e3c0*/  FMUL.FTZ R162, R162, UR43 ;  /* 0x0000002ba2a27c20 */ /* 0x000fe20008410000 */
[----:B---3--:R3:W-:Y:S01]  /*e3d0*/  MUFU.TANH R5, R152 ;  /* 0x0000009800057308 */ /* 0x0087e20000002400 */
[----:B------:R-:W-:Y:S01]  /*e3e0*/  FMUL.FTZ R167, R167, UR43 ;  /* 0x0000002ba7a77c20 */ /* 0x000fe20008410000 */
[----:B------:R-:W-:Y:S01]  /*e3f0*/  FMUL.FTZ R166, R166, UR43 ;  /* 0x0000002ba6a67c20 */ /* 0x000fe20008410000 */
[----:B------:R-:W-:Y:S01]  /*e400*/  FMUL.FTZ R175, R175, UR43 ;  /* 0x0000002bafaf7c20 */ /* 0x000fe20008410000 */
[----:B------:R-:W-:Y:S01]  /*e410*/  FMUL.FTZ R171, R171, UR43 ;  /* 0x0000002babab7c20 */ /* 0x000fe20008410000 */
[----:B------:R-:W-:Y:S01]  /*e420*/  FMUL.FTZ R174, R174, UR43 ;  /* 0x0000002baeae7c20 */ /* 0x000fe20008410000 */
[----:B------:R-:W-:Y:S01]  /*e430*/  FMUL.FTZ R186, R186, UR43 ;  /* 0x0000002bbaba7c20 */ /* 0x000fe20008410000 */
[----:B------:R-:W-:Y:S01]  /*e440*/  FMUL.FTZ R170, R170, UR43 ;  /* 0x0000002baaaa7c20 */ /* 0x000fe20008410000 */
[----:B----4-:R4:W0:Y:S01]  /*e450*/  MUFU.TANH R4, R153 ;  /* 0x0000009900047308 */ /* 0x0108220000002400 */
[----:B---3--:R-:W-:Y:S01]  /*e460*/  FMUL.FTZ R152, R161, UR43 ;  /* 0x0000002ba1987c20 */ /* 0x008fe20008410000 */
[----:B------:R-:W3:Y:S06]  /*e470*/  @P1 LDC R210, c[0x0][0x44c] ;  /* 0x00011300ffd21b82 */ /* 0x000eec0000000800 */
[----:B-1----:R1:W-:Y:S01]  /*e480*/  MUFU.TANH R2, R155 ;  /* 0x0000009b00027308 */ /* 0x0023e20000002400 */
[----:B----4-:R-:W-:Y:S01]  /*e490*/  FMUL.FTZ R153, R165, UR43 ;  /* 0x0000002ba5997c20 */ /* 0x010fe20008410000 */
[----:B------:R-:W4:Y:S06]  /*e4a0*/  @P1 LDC R20, c[0x0][0x450] ;  /* 0x00011400ff141b82 */ /* 0x000f2c0000000800 */
[----:B------:R-:W-:Y:S01]  /*e4b0*/  MUFU.TANH R166, R166 ;  /* 0x000000a600a67308 */ /* 0x000fe20000002400 */
[----:B0-----:R-:W-:Y:S01]  /*e4c0*/  MOV R161, R4 ;  /* 0x0000000400a17202 */ /* 0x001fe20000000f00 */
[----:B-1----:R-:W-:-:S06]  /*e4d0*/  FMUL.FTZ R155, R164, UR43 ;  /* 0x0000002ba49b7c20 */ /* 0x002fcc0008410000 */
[----:B------:R-:W-:Y:S01]  /*e4e0*/  MUFU.TANH R4, R163 ;  /* 0x000000a300047308 */ /* 0x000fe20000002400 */
[----:B------:R-:W-:-:S07]  /*e4f0*/  FMUL.FTZ R229, R193, UR43 ;  /* 0x0000002bc1e57c20 */ /* 0x000fce0008410000 */
[----:B------:R-:W-:Y:S08]  /*e500*/  MUFU.TANH R152, R152 ;  /* 0x0000009800987308 */ /* 0x000ff00000002400 */
[----:B------:R-:W-:Y:S08]  /*e510*/  MUFU.TANH R153, R153 ;  /* 0x0000009900997308 */ /* 0x000ff00000002400 */
[----:B------:R-:W-:Y:S01]  /*e520*/  MUFU.TANH R155, R155 ;  /* 0x0000009b009b7308 */ /* 0x000fe20000002400 */
[----:B--2---:R-:W-:-:S07]  /*e530*/  IMAD.IADD R211, R211, 0x1, R6 ;  /* 0x00000001d3d37824 */ /* 0x004fce00078e0206 */
[----:B------:R0:W1:Y:S01]  /*e540*/  MUFU.TANH R6, R154 ;  /* 0x0000009a00067308 */ /* 0x0000620000002400 */
[----:B---3--:R-:W-:-:S05]  /*e550*/  @P1 IMAD.HI.U32 R210, R211, R210, RZ ;  /* 0x000000d2d3d21227 */ /* 0x008fca00078e00ff */
[----:B----4-:R-:W-:Y:S01]  /*e560*/  @P1 SHF.R.U32.HI R211, RZ, R20, R210 ;  /* 0x00000014ffd31219 */ /* 0x010fe200000116d2 */
[----:B------:R-:W-:Y:S01]  /*e570*/  FMUL.FTZ R210, R160, UR43 ;  /* 0x0000002ba0d27c20 */ /* 0x000fe20008410000 */
[----:B------:R2:W-:Y:S01]  /*e580*/  MUFU.TANH R20, R157 ;  /* 0x0000009d00147308 */ /* 0x0005e20000002400 */
[----:B0-----:R-:W-:Y:S01]  /*e590*/  FMUL.FTZ R154, R156, UR43 ;  /* 0x0000002b9c9a7c20 */ /* 0x001fe20008410000 */
[----:B-1----:R-:W-:-:S06]  /*e5a0*/  IMAD.MOV.U32 R156, RZ, RZ, R6 ;  /* 0x000000ffff9c7224 */ /* 0x002fcc00078e0006 */
[----:B------:R0:W1:Y:S01]  /*e5b0*/  MUFU.TANH R160, R170 ;  /* 0x000000aa00a07308 */ /* 0x0000620000002400 */
[----:B--2---:R-:W-:Y:S02]  /*e5c0*/  IMAD.MOV.U32 R157, RZ, RZ, R2 ;  /* 0x000000ffff9d7224 */ /* 0x004fe400078e0002 */
[----:B------:R-:W-:Y:S02]  /*e5d0*/  IMAD.MOV.U32 R164, RZ, RZ, R156 ;  /* 0x000000ffffa47224 */ /* 0x000fe400078e009c */
[----:B------:R-:W-:Y:S01]  /*e5e0*/  FMUL.FTZ R156, R169, UR43 ;  /* 0x0000002ba99c7c20 */ /* 0x000fe20008410000 */
[----:B------:R-:W-:Y:S02]  /*e5f0*/  IMAD.MOV.U32 R163, RZ, RZ, R157 ;  /* 0x000000ffffa37224 */ /* 0x000fe400078e009d */
[----:B------:R-:W-:Y:S01]  /*e600*/  FMUL.FTZ R157, R168, UR43 ;  /* 0x0000002ba89d7c20 */ /* 0x000fe20008410000 */
[----:B------:R-:W-:Y:S01]  /*e610*/  IMAD.MOV.U32 R169, RZ, RZ, R4 ;  /* 0x000000ffffa97224 */ /* 0x000fe200078e0004 */
[----:B------:R2:W-:Y:S01]  /*e620*/  MUFU.TANH R2, R158 ;  /* 0x0000009e00027308 */ /* 0x0005e20000002400 */
[----:B0-----:R-:W-:Y:S01]  /*e630*/  FMUL.FTZ R170, R178, UR43 ;  /* 0x0000002bb2aa7c20 */ /* 0x001fe20008410000 */
[----:B------:R-:W-:-:S02]  /*e640*/  IMAD.MOV.U32 R178, RZ, RZ, R163 ;  /* 0x000000ffffb27224 */ /* 0x000fc400078e00a3 */
[----:B------:R-:W-:Y:S02]  /*e650*/  FMUL.FTZ R163, R184, UR43 ;  /* 0x0000002bb8a37c20 */ /* 0x000fe40008410000 */
[----:B------:R-:W-:Y:S02]  /*e660*/  IMAD.MOV.U32 R184, RZ, RZ, R178 ;  /* 0x000000ffffb87224 */ /* 0x000fe400078e00b2 */
[----:B------:R-:W0:Y:S01]  /*e670*/  MUFU.TANH R6, R162 ;  /* 0x000000a200067308 */ /* 0x000e220000002400 */
[----:B--2---:R-:W-:-:S04]  /*e680*/  IMAD.MOV.U32 R158, RZ, RZ, R5 ;  /* 0x000000ffff9e7224 */ /* 0x004fc800078e0005 */
[----:B------:R-:W-:Y:S02]  /*e690*/  IMAD.MOV.U32 R165, RZ, RZ, R158 ;  /* 0x000000ffffa57224 */ /* 0x000fe400078e009e */
[----:B------:R-:W-:Y:S01]  /*e6a0*/  FMUL.FTZ R158, R173, UR43 ;  /* 0x0000002bad9e7c20 */ /* 0x000fe20008410000 */
[----:B------:R-:W-:Y:S01]  /*e6b0*/  FMUL.FTZ R173, R180, UR43 ;  /* 0x0000002bb4ad7c20 */ /* 0x000fe20008410000 */
[----:B------:R2:W3:Y:S01]  /*e6c0*/  MUFU.TANH R5, R159 ;  /* 0x0000009f00057308 */ /* 0x0004e20000002400 */
[----:B-1----:R-:W-:-:S07]  /*e6d0*/  IMAD.MOV.U32 R180, RZ, RZ, R160 ;  /* 0x000000ffffb47224 */ /* 0x002fce00078e00a0 */
[----:B------:R0:W1:Y:S01]  /*e6e0*/  MUFU.TANH R162, R167 ;  /* 0x000000a700a27308 */ /* 0x0000620000002400 */
[----:B--2---:R-:W-:Y:S01]  /*e6f0*/  FMUL.FTZ R159, R172, UR43 ;  /* 0x0000002bac9f7c20 */ /* 0x004fe20008410000 */
[----:B------:R-:W-:-:S06]  /*e700*/  FMUL.FTZ R172, R177, UR43 ;  /* 0x0000002bb1ac7c20 */ /* 0x000fcc0008410000 */
[----:B------:R2:W-:Y:S01]  /*e710*/  MUFU.TANH R4, R175 ;  /* 0x000000af00047308 */ /* 0x0005e20000002400 */
[----:B0-----:R-:W-:Y:S02]  /*e720*/  IMAD.MOV.U32 R167, RZ, RZ, R6 ;  /* 0x000000ffffa77224 */ /* 0x001fe400078e0006 */
[----:B---3--:R-:W-:Y:S02]  /*e730*/  IMAD.MOV.U32 R168, RZ, RZ, R5 ;  /* 0x000000ffffa87224 */ /* 0x008fe400078e0005 */
[----:B------:R-:W-:Y:S02]  /*e740*/  IMAD.MOV.U32 R177, RZ, RZ, R167 ;  /* 0x000000ffffb17224 */ /* 0x000fe400078e00a7 */
[----:B------:R-:W-:Y:S01]  /*e750*/  FMUL.FTZ R167, R179, UR43 ;  /* 0x0000002bb3a77c20 */ /* 0x000fe20008410000 */
[----:B------:R-:W-:Y:S01]  /*e760*/  IMAD.MOV.U32 R179, RZ, RZ, R164 ;  /* 0x000000ffffb37224 */ /* 0x000fe200078e00a4 */
[----:B------:R0:W-:Y:S01]  /*e770*/  MUFU.TANH R6, R171 ;  /* 0x000000ab00067308 */ /* 0x0001e20000002400 */
[----:B--2---:R-:W-:-:S02]  /*e780*/  IMAD.MOV.U32 R175, RZ, RZ, R169 ;  /* 0x000000ffffaf7224 */ /* 0x004fc400078e00a9 */
[----:B------:R-:W-:Y:S01]  /*e790*/  FMUL.FTZ R169, R183, UR43 ;  /* 0x0000002bb7a97c20 */ /* 0x000fe20008410000 */
[----:B------:R-:W-:Y:S01]  /*e7a0*/  FMUL.FTZ R164, R185, UR43 ;  /* 0x0000002bb9a47c20 */ /* 0x000fe20008410000 */
[----:B------:R-:W-:Y:S01]  /*e7b0*/  IMAD.MOV.U32 R185, RZ, RZ, R2 ;  /* 0x000000ffffb97224 */ /* 0x000fe200078e0002 */
[----:B------:R-:W-:Y:S01]  /*e7c0*/  MOV R183, R175 ;  /* 0x000000af00b77202 */ /* 0x000fe20000000f00 */
[----:B------:R-:W-:Y:S01]  /*e7d0*/  IMAD.MOV.U32 R175, RZ, RZ, R161 ;  /* 0x000000ffffaf7224 */ /* 0x000fe200078e00a1 */
[----:B------:R2:W-:Y:S01]  /*e7e0*/  MUFU.TANH R5, R174 ;  /* 0x000000ae00057308 */ /* 0x0005e20000002400 */
[----:B0-----:R-:W-:Y:S01]  /*e7f0*/  FMUL.FTZ R171, R176, UR43 ;  /* 0x0000002bb0ab7c20 */ /* 0x001fe20008410000 */
[----:B------:R-:W-:Y:S01]  /*e800*/  MOV R176, R168 ;  /* 0x000000a800b07202 */ /* 0x000fe20000000f00 */
[----:B------:R-:W-:Y:S02]  /*e810*/  IMAD.MOV.U32 R161, RZ, RZ, R20 ;  /* 0x000000ffffa17224 */ /* 0x000fe400078e0014 */
[----:B------:R-:W-:Y:S01]  /*e820*/  FMUL.FTZ R168, R182, UR43 ;  /* 0x0000002bb6a87c20 */ /* 0x000fe20008410000 */
[----:B------:R-:W-:Y:S01]  /*e830*/  SHFL.IDX PT, R20, R211, 0x1, 0x1c1f ;  /* 0x003c1f00d3147f89 */ /* 0x000fe200000e0000 */
[----:B------:R-:W-:Y:S01]  /*e840*/  IMAD.MOV.U32 R182, RZ, RZ, R166 ;  /* 0x000000ffffb67224 */ /* 0x000fe200078e00a6 */
[----:B------:R0:W-:Y:S01]  /*e850*/  MUFU.TANH R2, R186 ;  /* 0x000000ba00027308 */ /* 0x0001e20000002400 */
[----:B--2---:R-:W-:Y:S01]  /*e860*/  FMUL.FTZ R174, R181, UR43 ;  /* 0x0000002bb5ae7c20 */ /* 0x004fe20008410000 */
[----:B-1----:R-:W-:-:S02]  /*e870*/  IMAD.MOV.U32 R181, RZ, RZ, R162 ;  /* 0x000000ffffb57224 */ /* 0x002fc400078e00a2 */
[----:B------:R1:W2:Y:S01]  /*e880*/  SHFL.IDX PT, R162, R211, RZ, 0x1c1f ;  /* 0x001c1fffd3a27589 */ /* 0x0002a200000e0000 */
[----:B------:R-:W-:-:S03]  /*e890*/  FMUL.FTZ R166, R189, UR43 ;  /* 0x0000002bbda67c20 */ /* 0x000fc60008410000 */
[----:B------:R-:W3:Y:S01]  /*e8a0*/  LDL R189, [R1+0xb0] ;  /* 0x0000b00001bd7983 */ /* 0x000ee20000100800 */
[----:B0-----:R-:W-:Y:S02]  /*e8b0*/  IMAD.MOV.U32 R186, RZ, RZ, R176 ;  /* 0x000000ffffba7224 */ /* 0x001fe400078e00b0 */
[----:B------:R-:W-:Y:S01]  /*e8c0*/  FMUL.FTZ R176, R187, UR43 ;  /* 0x0000002bbbb07c20 */ /* 0x000fe20008410000 */
[----:B------:R-:W-:Y:S01]  /*e8d0*/  IMAD.MOV.U32 R187, RZ, RZ, R177 ;  /* 0x000000ffffbb7224 */ /* 0x000fe200078e00b1 */
[----:B-1----:R-:W4:Y:S01]  /*e8e0*/  LDL R211, [R1+0xb4] ;  /* 0x0000b40001d37983 */ /* 0x002f220000100800 */
[----:B------:R-:W-:Y:S02]  /*e8f0*/  IMAD.MOV.U32 R177, RZ, RZ, R165 ;  /* 0x000000ffffb17224 */ /* 0x000fe400078e00a5 */
[----:B------:R-:W-:Y:S01]  /*e900*/  FMUL.FTZ R165, R188, UR43 ;  /* 0x0000002bbca57c20 */ /* 0x000fe20008410000 */
[----:B------:R-:W-:Y:S01]  /*e910*/  IMAD R160, R14, -0x60, RZ ;  /* 0xffffffa00ea07824 */ /* 0x000fe200078e02ff */
[----:B------:R-:W3:Y:S01]  /*e920*/  LDL R188, [R1+0x8c] ;  /* 0x00008c0001bc7983 */ /* 0x000ee20000100800 */
[----:B------:R-:W0:Y:S08]  /*e930*/  MUFU.TANH R210, R210 ;  /* 0x000000d200d27308 */ /* 0x000e300000002400 */
[----:B------:R-:W1:Y:S01]  /*e940*/  MUFU.TANH R157, R157 ;  /* 0x0000009d009d7308 */ /* 0x000e620000002400 */
[----:B------:R-:W-:-:S07]  /*e950*/  FMUL.FTZ R178, R192, UR43 ;  /* 0x0000002bc0b27c20 */ /* 0x000fce0008410000 */
[----:B------:R-:W1:Y:S01]  /*e960*/  MUFU.TANH R171, R171 ;  /* 0x000000ab00ab7308 */ /* 0x000e620000002400 */
[----:B------:R-:W-:-:S07]  /*e970*/  IMAD.MOV.U32 R193, RZ, RZ, R184 ;  /* 0x000000ffffc17224 */ /* 0x000fce00078e00b8 */
[----:B------:R-:W1:Y:S08]  /*e980*/  MUFU.TANH R163, R163 ;  /* 0x000000a300a37308 */ /* 0x000e700000002400 */
[----:B------:R-:W1:Y:S08]  /*e990*/  MUFU.TANH R178, R178 ;  /* 0x000000b200b27308 */ /* 0x000e700000002400 */
[----:B------:R-:W1:Y:S08]  /*e9a0*/  MUFU.TANH R154, R154 ;  /* 0x0000009a009a7308 */ /* 0x000e700000002400 */
[----:B------:R-:W1:Y:S08]  /*e9b0*/  MUFU.TANH R156, R156 ;  /* 0x0000009c009c7308 */ /* 0x000e700000002400 */
[----:B------:R-:W1:Y:S08]  /*e9c0*/  MUFU.TANH R159, R159 ;  /* 0x0000009f009f7308 */ /* 0x000e700000002400 */
[----:B------:R-:W1:Y:S01]  /*e9d0*/  MUFU.TANH R158, R158 ;  /* 0x0000009e009e7308 */ /* 0x000e620000002400 */
[----:B------:R-:W-:-:S07]  /*e9e0*/  IMAD.MOV.U32 R192, RZ, RZ, R185 ;  /* 0x000000ffffc07224 */ /* 0x000fce00078e00b9 */
        /* <DEDUP_REMOVED lines=8> */
[----:B------:R-:W-:Y:S08]  /*ea70*/  MUFU.TANH R170, R170 ;  /* 0x000000aa00aa7308 */ /* 0x000ff00000002400 */
[----:B------:R-:W-:Y:S08]  /*ea80*/  MUFU.TANH R167, R167 ;  /* 0x000000a700a77308 */ /* 0x000ff00000002400 */
[----:B------:R-:W-:Y:S08]  /*ea90*/  MUFU.TANH R168, R168 ;  /* 0x000000a800a87308 */ /* 0x000ff00000002400 */
[----:B------:R-:W-:Y:S08]  /*eaa0*/  MUFU.TANH R169, R169 ;  /* 0x000000a900a97308 */ /* 0x000ff00000002400 */
[----:B------:R-:W-:Y:S01]  /*eab0*/  MUFU.TANH R176, R176 ;  /* 0x000000b000b07308 */ /* 0x000fe20000002400 */
[----:B----4-:R-:W-:-:S04]  /*eac0*/  IADD3 R160, -R211, 0x1, R160 ;  /* 0x00000001d3a07810 */ /* 0x010fc80007ffe1a0 */
[----:B---3--:R-:W-:-:S05]  /*ead0*/  IADD3 R160, -R188, R160, R189 ;  /* 0x000000a0bca07210 */ /* 0x008fca0007ffe1bd */
[----:B--2---:R-:W-:-:S05]  /*eae0*/  IMAD.IADD R162, R160, 0x1, R162 ;  /* 0x00000001a0a27824 */ /* 0x004fca00078e02a2 */
[----:B------:R-:W-:-:S04]  /*eaf0*/  ISETP.GT.AND P2, PT, R162, RZ, PT ;  /* 0x000000ffa200720c */ /* 0x000fc80003f44270 */
[----:B------:R-:W-:Y:S02]  /*eb00*/  FSEL R177, R177, -INF , P2 ;  /* 0xff800000b1b17808 */ /* 0x000fe40001000000 */
[----:B------:R-:W-:-:S04]  /*eb10*/  ISETP.GT.AND P2, PT, R162, 0x10, PT ;  /* 0x00000010a200780c */ /* 0x000fc80003f44270 */
[----:B0-----:R-:W-:Y:S02]  /*eb20*/  FSEL R210, R210, -INF , P2 ;  /* 0xff800000d2d27808 */ /* 0x001fe40001000000 */
[----:B------:R-:W-:-:S04]  /*eb30*/  ISETP.GT.AND P2, PT, R162, 0x20, PT ;  /* 0x00000020a200780c */ /* 0x000fc80003f44270 */
[----:B-1----:R-:W-:Y:S02]  /*eb40*/  FSEL R184, R157, -INF , P2 ;  /* 0xff8000009db87808 */ /* 0x002fe40001000000 */
[C---:B------:R-:W-:Y:S02]  /*eb50*/  ISETP.GT.AND P2, PT, R162.reuse, 0x30, PT ;  /* 0x00000030a200780c */ /* 0x040fe40003f44270 */
[C---:B------:R-:W-:Y:S02]  /*eb60*/  ISETP.GT.AND P3, PT, R162.reuse, 0x1, PT ;  /* 0x00000001a200780c */ /* 0x040fe40003f64270 */
[----:B------:R-:W-:Y:S02]  /*eb70*/  FSEL R171, R171, -INF , P2 ;  /* 0xff800000abab7808 */ /* 0x000fe40001000000 */
[----:B------:R-:W-:Y:S02]  /*eb80*/  ISETP.GT.AND P2, PT, R162, 0x40, PT ;  /* 0x00000040a200780c */ /* 0x000fe40003f44270 */
[----:B------:R-:W-:-:S02]  /*eb90*/  FSEL R175, R175, -INF , P3 ;  /* 0xff800000afaf7808 */ /* 0x000fc40001800000 */
[C---:B------:R-:W-:Y:S02]  /*eba0*/  ISETP.GT.AND P1, PT, R162.reuse, 0x9, PT ;  /* 0x00000009a200780c */ /* 0x040fe40003f24270 */
[C---:B------:R-:W-:Y:S02]  /*ebb0*/  ISETP.GT.AND P3, PT, R162.reuse, 0x11, PT ;  /* 0x00000011a200780c */ /* 0x040fe40003f64270 */
[----:B------:R-:W-:Y:S02]  /*ebc0*/  FSEL R163, R163, -INF , P2 ;  /* 0xff800000a3a37808 */ /* 0x000fe40001000000 */
[----:B------:R-:W-:Y:S01]  /*ebd0*/  ISETP.GT.AND P2, PT, R162, 0x50, PT ;  /* 0x00000050a200780c */ /* 0x000fe20003f44270 */
[----:B------:R-:W-:Y:S01]  /*ebe0*/  FMUL.FTZ R211, R196, UR43 ;  /* 0x0000002bc4d37c20 */ /* 0x000fe20008410000 */
[----:B------:R-:W-:Y:S02]  /*ebf0*/  IADD3 R20, R160, R20, RZ ;  /* 0x00000014a0147210 */ /* 0x000fe40007ffe0ff */
[----:B------:R-:W-:-:S02]  /*ec00*/  FSEL R161, R161, -INF , P1 ;  /* 0xff800000a1a17808 */ /* 0x000fc40000800000 */
[----:B------:R-:W-:Y:S01]  /*ec10*/  FSEL R196, R152, -INF , P3 ;  /* 0xff80000098c47808 */ /* 0x000fe20001800000 */
[----:B------:R-:W-:Y:S01]  /*ec20*/  IMAD.MOV.U32 R152, RZ, RZ, R179 ;  /* 0x000000ffff987224 */ /* 0x000fe200078e00b3 */
[----:B------:R-:W-:Y:S02]  /*ec30*/  ISETP.GT.AND P1, PT, R162, 0x19, PT ;  /* 0x00000019a200780c */ /* 0x000fe40003f24270 */
[----:B------:R-:W-:Y:S02]  /*ec40*/  FSEL R178, R178, -INF , P2 ;  /* 0xff800000b2b27808 */ /* 0x000fe40001000000 */
[----:B------:R-:W-:Y:S02]  /*ec50*/  ISETP.GT.AND P2, PT, R20, RZ, PT ;  /* 0x000000ff1400720c */ /* 0x000fe40003f44270 */
[----:B------:R-:W-:Y:S02]  /*ec60*/  FSEL R179, R153, -INF , P1 ;  /* 0xff80000099b37808 */ /* 0x000fe40000800000 */
[----:B------:R-:W-:-:S02]  /*ec70*/  FSEL R153, R152, -INF , P2 ;  /* 0xff80000098997808 */ /* 0x000fc40001000000 */
[----:B------:R-:W-:Y:S02]  /*ec80*/  ISETP.GT.AND P4, PT, R162, 0x8, PT ;  /* 0x00000008a200780c */ /* 0x000fe40003f84270 */
[----:B------:R-:W-:Y:S02]  /*ec90*/  FMNMX.FTZ R152, R177, R209, !PT ;  /* 0x000000d1b1987209 */ /* 0x000fe40007810000 */
[----:B------:R-:W-:Y:S02]  /*eca0*/  FSEL R154, R154, -INF , P4 ;  /* 0xff8000009a9a7808 */ /* 0x000fe40002000000 */
[----:B------:R-:W-:-:S04]  /*ecb0*/  FMNMX.FTZ R152, R175, R152, !PT ;  /* 0x00000098af987209 */ /* 0x000fc80007810000 */
[----:B------:R-:W-:-:S04]  /*ecc0*/  FMNMX.FTZ R152, R154, R152, !PT ;  /* 0x000000989a987209 */ /* 0x000fc80007810000 */
[----:B------:R-:W-:Y:S02]  /*ecd0*/  FMNMX.FTZ R152, R161, R152, !PT ;  /* 0x00000098a1987209 */ /* 0x000fe40007810000 */
[----:B------:R-:W-:Y:S02]  /*ece0*/  ISETP.GT.AND P4, PT, R162, 0x18, PT ;  /* 0x00000018a200780c */ /* 0x000fe40003f84270 */
[----:B------:R-:W-:Y:S01]  /*ecf0*/  FMNMX.FTZ R152, R210, R152, !PT ;  /* 0x00000098d2987209 */ /* 0x000fe20007810000 */
[----:B------:R-:W-:Y:S01]  /*ed00*/  FMUL.FTZ R160, R197, UR43 ;  /* 0x0000002bc5a07c20 */ /* 0x000fe20008410000 */
[----:B------:R-:W-:Y:S02]  /*ed10*/  FSEL R197, R155, -INF , P4 ;  /* 0xff8000009bc57808 */ /* 0x000fe40002000000 */
[----:B------:R-:W-:-:S04]  /*ed20*/  FMNMX.FTZ R152, R196, R152, !PT ;  /* 0x00000098c4987209 */ /* 0x000fc80007810000 */
[----:B------:R-:W-:Y:S02]  /*ed30*/  FMNMX.FTZ R152, R197, R152, !PT ;  /* 0x00000098c5987209 */ /* 0x000fe40007810000 */
[C---:B------:R-:W-:Y:S02]  /*ed40*/  ISETP.GT.AND P3, PT, R162.reuse, 0x21, PT ;  /* 0x00000021a200780c */ /* 0x040fe40003f64270 */
[----:B------:R-:W-:Y:S02]  /*ed50*/  FMNMX.FTZ R152, R179, R152, !PT ;  /* 0x00000098b3987209 */ /* 0x000fe40007810000 */
[----:B------:R-:W-:Y:S02]  /*ed60*/  ISETP.GT.AND P4, PT, R162, 0x28, PT ;  /* 0x00000028a200780c */ /* 0x000fe40003f84270 */
[----:B------:R-:W-:Y:S02]  /*ed70*/  FSEL R185, R156, -INF , P3 ;  /* 0xff8000009cb97808 */ /* 0x000fe40001800000 */
[----:B------:R-:W-:Y:S01]  /*ed80*/  FMNMX.FTZ R152, R184, R152, !PT ;  /* 0x00000098b8987209 */ /* 0x000fe20007810000 */
[----:B------:R-:W-:Y:S01]  /*ed90*/  IMAD.MOV.U32 R189, RZ, RZ, R186 ;  /* 0x000000ffffbd7224 */ /* 0x000fe200078e00ba */
[----:B------:R-:W-:-:S02]  /*eda0*/  ISETP.GT.AND P1, PT, R162, 0x29, PT ;  /* 0x00000029a200780c */ /* 0x000fc40003f24270 */
[----:B------:R-:W-:Y:S02]  /*edb0*/  FSEL R186, R159, -INF , P4 ;  /* 0xff8000009fba7808 */ /* 0x000fe40002000000 */
[----:B------:R-:W-:Y:S01]  /*edc0*/  FMNMX.FTZ R152, R185, R152, !PT ;  /* 0x00000098b9987209 */ /* 0x000fe20007810000 */
[----:B------:R-:W-:Y:S01]  /*edd0*/  IMAD.MOV.U32 R188, RZ, RZ, R187 ;  /* 0x000000ffffbc7224 */ /* 0x000fe200078e00bb */
[----:B------:R-:W-:Y:S02]  /*ede0*/  FSEL R187, R158, -INF , P1 ;  /* 0xff8000009ebb7808 */ /* 0x000fe40000800000 */
[----:B------:R-:W-:Y:S01]  /*edf0*/  FMNMX.FTZ R152, R186, R152, !PT ;  /* 0x00000098ba987209 */ /* 0x000fe20007810000 */
[----:B------:R-:W0:Y:S01]  /*ee00*/  MUFU.TANH R211, R211 ;  /* 0x000000d300d37308 */ /* 0x000e220000002400 */
[----:B------:R-:W-:Y:S02]  /*ee10*/  ISETP.GT.AND P3, PT, R162, 0x31, PT ;  /* 0x00000031a200780c */ /* 0x000fe40003f64270 */
[----:B------:R-:W-:-:S02]  /*ee20*/  FMNMX.FTZ R152, R187, R152, !PT ;  /* 0x00000098bb987209 */ /* 0x000fc40007810000 */
[----:B------:R-:W-:Y:S02]  /*ee30*/  ISETP.GT.AND P4, PT, R162, 0x38, PT ;  /* 0x00000038a200780c */ /* 0x000fe40003f84270 */
[----:B------:R-:W-:Y:S01]  /*ee40*/  FSEL R172, R172, -INF , P3 ;  /* 0xff800000acac7808 */ /* 0x000fe20001800000 */
[----:B------:R-:W1:Y:S01]  /*ee50*/  MUFU.TANH R160, R160 ;  /* 0x000000a000a07308 */ /* 0x000e620000002400 */
[----:B------:R-:W-:Y:S02]  /*ee60*/  FMNMX.FTZ R152, R171, R152, !PT ;  /* 0x00000098ab987209 */ /* 0x000fe40007810000 */
[C---:B------:R-:W-:Y:S02]  /*ee70*/  ISETP.GT.AND P1, PT, R162.reuse, 0x39, PT ;  /* 0x00000039a200780c */ /* 0x040fe40003f24270 */
[----:B------:R-:W-:Y:S02]  /*ee80*/  FSEL R173, R173, -INF , P4 ;  /* 0xff800000adad7808 */ /* 0x000fe40002000000 */
[----:B------:R-:W-:-:S02]  /*ee90*/  ISETP.GT.AND P3, PT, R162, 0x41, PT ;  /* 0x00000041a200780c */ /* 0x000fc40003f64270 */
[----:B------:R-:W-:Y:S02]  /*eea0*/  ISETP.GT.AND P4, PT, R162, 0x48, PT ;  /* 0x00000048a200780c */ /* 0x000fe40003f84270 */
[----:B------:R-:W-:Y:S02]  /*eeb0*/  FMNMX.FTZ R152, R172, R152, !PT ;  /* 0x00000098ac987209 */ /* 0x000fe40007810000 */
[----:B------:R-:W-:Y:S02]  /*eec0*/  FSEL R174, R174, -INF , P1 ;  /* 0xff800000aeae7808 */ /* 0x000fe40000800000 */
[----:B------:R-:W-:Y:S02]  /*eed0*/  ISETP.GT.AND P1, PT, R162, 0x49, PT ;  /* 0x00000049a200780c */ /* 0x000fe40003f24270 */
[----:B------:R-:W-:Y:S02]  /*eee0*/  FSEL R164, R164, -INF , P3 ;  /* 0xff800000a4a47808 */ /* 0x000fe40001800000 */
[----:B------:R-:W-:-:S02]  /*eef0*/  FSEL R165, R165, -INF , P4 ;  /* 0xff800000a5a57808 */ /* 0x000fc40002000000 */
[----:B------:R-:W-:Y:S02]  /*ef00*/  FMNMX.FTZ R152, R173, R152, !PT ;  /* 0x00000098ad987209 */ /* 0x000fe40007810000 */
[C---:B------:R-:W-:Y:S02]  /*ef10*/  ISETP.GT.AND P3, PT, R162.reuse, 0x51, PT ;  /* 0x00000051a200780c */ /* 0x040fe40003f64270 */
[----:B------:R-:W-:Y:S02]  /*ef20*/  ISETP.GT.AND P4, PT, R162, 0x58, PT ;  /* 0x00000058a200780c */ /* 0x000fe40003f84270 */
[----:B------:R-:W-:Y:S02]  /*ef30*/  FSEL R166, R166, -INF , P1 ;  /* 0xff800000a6a67808 */ /* 0x000fe40000800000 */
[----:B------:R-:W-:Y:S02]  /*ef40*/  FMNMX.FTZ R152, R174, R152, !PT ;  /* 0x00000098ae987209 */ /* 0x000fe40007810000 */
[----:B------:R-:W-:-:S02]  /*ef50*/  ISETP.GT.AND P1, PT, R162, 0x59, PT ;  /* 0x00000059a200780c */ /* 0x000fc40003f24270 */
[----:B------:R-:W-:Y:S02]  /*ef60*/  FSEL R229, R229, -INF , P3 ;  /* 0xff800000e5e57808 */ /* 0x000fe40001800000 */
[----:B0-----:R-:W-:Y:S02]  /*ef70*/  FSEL R211, R211, -INF , P4 ;  /* 0xff800000d3d37808 */ /* 0x001fe40002000000 */
[C---:B------:R-:W-:Y:S02]  /*ef80*/  ISETP.GT.AND P3, PT, R20.reuse, 0x1, PT ;  /* 0x000000011400780c */ /* 0x040fe40003f64270 */
[----:B------:R-:W-:Y:S02]  /*ef90*/  ISETP.GT.AND P4, PT, R20, 0x8, PT ;  /* 0x000000081400780c */ /* 0x000fe40003f84270 */
[----:B------:R-:W-:Y:S02]  /*efa0*/  FMNMX.FTZ R152, R163, R152, !PT ;  /* 0x00000098a3987209 */ /* 0x000fe40007810000 */
[----:B-1----:R-:W-:-:S02]  /*efb0*/  FSEL R156, R160, -INF , P1 ;  /* 0xff800000a09c7808 */ /* 0x002fc40000800000 */
[C---:B------:R-:W-:Y:S02]  /*efc0*/  ISETP.GT.AND P1, PT, R20.reuse, 0x9, PT ;  /* 0x000000091400780c */ /* 0x040fe40003f24270 */
[----:B------:R-:W-:Y:S02]  /*efd0*/  ISETP.GT.AND P2, PT, R20, 0x10, PT ;  /* 0x000000101400780c */ /* 0x000fe40003f44270 */
[----:B------:R-:W-:Y:S02]  /*efe0*/  FSEL R160, R193, -INF , P3 ;  /* 0xff800000c1a07808 */ /* 0x000fe40001800000 */
[----:B------:R-:W-:Y:S02]  /*eff0*/  FSEL R155, R192, -INF , P4 ;  /* 0xff800000c09b7808 */ /* 0x000fe40002000000 */
[C---:B------:R-:W-:Y:S02]  /*f000*/  ISETP.GT.AND P3, PT, R20.reuse, 0x11, PT ;  /* 0x000000111400780c */ /* 0x040fe40003f64270 */
[----:B------:R-:W-:Y:S01]  /*f010*/  ISETP.GT.AND P4, PT, R20, 0x18, PT ;  /* 0x000000181400780c */ /* 0x000fe20003f84270 */
[----:B------:R0:W1:Y:S01]  /*f020*/  MUFU.TANH R158, R190 ;  /* 0x000000be009e7308 */ /* 0x0000620000002400 */
[----:B------:R-:W-:-:S02]  /*f030*/  FMNMX.FTZ R152, R164, R152, !PT ;  /* 0x00000098a4987209 */ /* 0x000fc40007810000 */
[----:B------:R-:W-:Y:S02]  /*f040*/  FSEL R193, R189, -INF , P1 ;  /* 0xff800000bdc17808 */ /* 0x000fe40000800000 */
[----:B------:R-:W-:Y:S02]  /*f050*/  ISETP.GT.AND P1, PT, R20, 0x19, PT ;  /* 0x000000191400780c */ /* 0x000fe40003f24270 */
[----:B------:R-:W-:Y:S02]  /*f060*/  FSEL R192, R182, -INF , P4 ;  /* 0xff800000b6c07808 */ /* 0x000fe40002000000 */
[----:B0-----:R-:W-:Y:S02]  /*f070*/  FSEL R190, R188, -INF , P2 ;  /* 0xff800000bcbe7808 */ /* 0x001fe40001000000 */
[----:B------:R-:W-:Y:S02]  /*f080*/  FSEL R188, R183, -INF , P3 ;  /* 0xff800000b7bc7808 */ /* 0x000fe40001800000 */
[----:B------:R-:W-:-:S02]  /*f090*/  ISETP.GT.AND P2, PT, R20, 0x20, PT ;  /* 0x000000201400780c */ /* 0x000fc40003f44270 */
[C---:B------:R-:W-:Y:S02]  /*f0a0*/  ISETP.GT.AND P3, PT, R20.reuse, 0x21, PT ;  /* 0x000000211400780c */ /* 0x040fe40003f64270 */
[----:B------:R-:W-:Y:S02]  /*f0b0*/  ISETP.GT.AND P4, PT, R20, 0x28, PT ;  /* 0x000000281400780c */ /* 0x000fe40003f84270 */
[----:B------:R-:W-:Y:S02]  /*f0c0*/  FMNMX.FTZ R152, R165, R152, !PT ;  /* 0x00000098a5987209 */ /* 0x000fe40007810000 */
[----:B------:R-:W-:Y:S02]  /*f0d0*/  FSEL R189, R181, -INF , P1 ;  /* 0xff800000b5bd7808 */ /* 0x000fe40000800000 */
[----:B------:R-:W-:Y:S02]  /*f0e0*/  FSEL R180, R180, -INF , P2 ;  /* 0xff800000b4b47808 */ /* 0x000fe40001000000 */
[----:B------:R-:W-:-:S02]  /*f0f0*/  FSEL R181, R6, -INF , P3 ;  /* 0xff80000006b57808 */ /* 0x000fc40001800000 */
[----:B------:R-:W-:Y:S01]  /*f100*/  FSEL R182, R5, -INF , P4 ;  /* 0xff80000005b67808 */ /* 0x000fe20002000000 */
[----:B------:R-:W-:Y:S01]  /*f110*/  UMOV UR46, UR45 ;  /* 0x0000002d002e7c82 */ /* 0x000fe20008000000 */
[----:B------:R-:W-:Y:S01]  /*f120*/  FMNMX.FTZ R152, R166, R152, !PT ;  /* 0x00000098a6987209 */ /* 0x000fe20007810000 */
[----:B------:R-:W-:Y:S01]  /*f130*/  FMUL.FTZ R191, R191, UR43 ;  /* 0x0000002bbfbf7c20 */ /* 0x000fe20008410000 */
[----:B------:R-:W-:Y:S01]  /*f140*/  ISETP.GT.AND P1, PT, R20, 0x29, PT ;  /* 0x000000291400780c */ /* 0x000fe20003f24270 */
[----:B------:R-:W-:Y:S01]  /*f150*/  FMUL.FTZ R194, R194, UR43 ;  /* 0x0000002bc2c27c20 */ /* 0x000fe20008410000 */
[C---:B------:R-:W-:Y:S01]  /*f160*/  ISETP.GT.AND P2, PT, R20.reuse, 0x30, PT ;  /* 0x000000301400780c */ /* 0x040fe20003f44270 */
[----:B------:R-:W-:Y:S01]  /*f170*/  FMUL.FTZ R195, R195, UR43 ;  /* 0x0000002bc3c37c20 */ /* 0x000fe20008410000 */
[C---:B------:R-:W-:Y:S01]  /*f180*/  ISETP.GT.AND P3, PT, R20.reuse, 0x31, PT ;  /* 0x000000311400780c */ /* 0x040fe20003f64270 */
[----:B------:R0:W5:Y:S01]  /*f190*/  LDL.LU R6, [R1+0x1fc] ;  /* 0x0001fc0001067983 */ /* 0x0001620000300800 */
[----:B------:R-:W-:-:S02]  /*f1a0*/  ISETP.GT.AND P4, PT, R20, 0x38, PT ;  /* 0x000000381400780c */ /* 0x000fc40003f84270 */
[----:B------:R-:W-:Y:S02]  /*f1b0*/  FMNMX.FTZ R152, R178, R152, !PT ;  /* 0x00000098b2987209 */ /* 0x000fe40007810000 */
[----:B------:R-:W-:Y:S01]  /*f1c0*/  ISETP.GT.AND P5, PT, R20, 0x59, PT ;  /* 0x000000591400780c */ /* 0x000fe20003fa4270 */
[----:B------:R2:W-:Y:S01]  /*f1d0*/  MUFU.TANH R162, R191 ;  /* 0x000000bf00a27308 */ /* 0x0005e20000002400 */
[----:B------:R-:W-:Y:S01]  /*f1e0*/  FSEL R183, R4, -INF , P1 ;  /* 0xff80000004b77808 */ /* 0x000fe20000800000 */
[----:B------:R0:W5:Y:S01]  /*f1f0*/  LDL.LU R5, [R1+0x1f8] ;  /* 0x0001f80001057983 */ /* 0x0001620000300800 */
[----:B------:R-:W-:Y:S02]  /*f200*/  FSEL R170, R170, -INF , P2 ;  /* 0xff800000aaaa7808 */ /* 0x000fe40001000000 */
[----:B------:R-:W-:Y:S01]  /*f210*/  FSEL R167, R167, -INF , P3 ;  /* 0xff800000a7a77808 */ /* 0x000fe20001800000 */
[----:B------:R0:W5:Y:S01]  /*f220*/  LDL.LU R4, [R1+0x1f4] ;  /* 0x0001f40001047983 */ /* 0x0001620000300800 */
[----:B------:R-:W-:-:S02]  /*f230*/  FSEL R168, R168, -INF , P4 ;  /* 0xff800000a8a87808 */ /* 0x000fc40002000000 */
[C---:B------:R-:W-:Y:S02]  /*f240*/  ISETP.GT.AND P1, PT, R20.reuse, 0x39, PT ;  /* 0x000000391400780c */ /* 0x040fe40003f24270 */
[C---:B------:R-:W-:Y:S02]  /*f250*/  ISETP.GT.AND P2, PT, R20.reuse, 0x40, PT ;  /* 0x000000401400780c */ /* 0x040fe40003f44270 */
[C---:B------:R-:W-:Y:S02]  /*f260*/  ISETP.GT.AND P3, PT, R20.reuse, 0x41, PT ;  /* 0x000000411400780c */ /* 0x040fe40003f64270 */
[----:B------:R-:W-:Y:S02]  /*f270*/  ISETP.GT.AND P4, PT, R20, 0x48, PT ;  /* 0x000000481400780c */ /* 0x000fe40003f84270 */
[----:B------:R-:W-:Y:S02]  /*f280*/  FMNMX.FTZ R152, R229, R152, !PT ;  /* 0x00000098e5987209 */ /* 0x000fe40007810000 */
[----:B------:R-:W-:-:S02]  /*f290*/  FSEL R169, R169, -INF , P1 ;  /* 0xff800000a9a97808 */ /* 0x000fc40000800000 */
[----:B------:R-:W-:Y:S02]  /*f2a0*/  FSEL R159, R2, -INF , P2 ;  /* 0xff800000029f7808 */ /* 0x000fe40001000000 */
[----:B------:R-:W-:Y:S02]  /*f2b0*/  FSEL R157, R176, -INF , P3 ;  /* 0xff800000b09d7808 */ /* 0x000fe40001800000 */
[----:B-1----:R-:W-:Y:S02]  /*f2c0*/  FSEL R158, R158, -INF , P4 ;  /* 0xff8000009e9e7808 */ /* 0x002fe40002000000 */
[C---:B------:R-:W-:Y:S02]  /*f2d0*/  ISETP.GT.AND P1, PT, R20.reuse, 0x49, PT ;  /* 0x000000491400780c */ /* 0x040fe40003f24270 */
[C---:B------:R-:W-:Y:S02]  /*f2e0*/  ISETP.GT.AND P2, PT, R20.reuse, 0x50, PT ;  /* 0x000000501400780c */ /* 0x040fe40003f44270 */
[----:B------:R-:W-:-:S02]  /*f2f0*/  ISETP.GT.AND P3, PT, R20, 0x51, PT ;  /* 0x000000511400780c */ /* 0x000fc40003f64270 */
[----:B------:R-:W-:Y:S02]  /*f300*/  ISETP.GT.AND P4, PT, R20, 0x58, PT ;  /* 0x000000581400780c */ /* 0x000fe40003f84270 */
[----:B------:R-:W-:-:S04]  /*f310*/  FMNMX.FTZ R20, R211, R152, !PT ;  /* 0x00000098d3147209 */ /* 0x000fc80007810000 */
[----:B------:R-:W-:-:S05]  /*f320*/  FMNMX.FTZ R20, R156, R20, !PT ;  /* 0x000000149c147209 */ /* 0x000fca0007810000 */
[----:B------:R-:W1:Y:S02]  /*f330*/  SHFL.BFLY PT, R152, R20, 0x2, 0x1f ;  /* 0x0c401f0014987f89 */ /* 0x000e6400000e0000 */
[----:B-1----:R-:W-:-:S05]  /*f340*/  FMNMX.FTZ R20, R20, R152, !PT ;  /* 0x0000009814147209 */ /* 0x002fca0007810000 */
[----:B------:R-:W1:Y:S02]  /*f350*/  SHFL.BFLY PT, R152, R20, 0x1, 0x1f ;  /* 0x0c201f0014987f89 */ /* 0x000e6400000e0000 */
[----:B-1----:R-:W-:-:S04]  /*f360*/  FMNMX.FTZ R20, R20, R152, !PT ;  /* 0x0000009814147209 */ /* 0x002fc80007810000 */
[C---:B------:R-:W-:Y:S01]  /*f370*/  FSETP.NEU.FTZ.AND P6, PT, R20.reuse, -INF , PT ;  /* 0xff8000001400780b */ /* 0x040fe20003fdd000 */
[----:B------:R-:W-:-:S03]  /*f380*/  FMUL.FTZ R176, R20, UR46 ;  /* 0x0000002e14b07c20 */ /* 0x000fc60008410000 */
[----:B------:R-:W-:Y:S02]  /*f390*/  FSEL R152, R20, RZ, P6 ;  /* 0x000000ff14987208 */ /* 0x000fe40003000000 */
[----:B------:R-:W-:-:S03]  /*f3a0*/  FSEL R176, R176, RZ, P6 ;  /* 0x000000ffb0b07208 */ /* 0x000fc60003000000 */
[----:B------:R-:W-:Y:S02]  /*f3b0*/  FADD.FTZ R152, -R152, R209 ;  /* 0x000000d198987221 */ /* 0x000fe40000010100 */
[--C-:B------:R-:W-:Y:S02]  /*f3c0*/  FFMA.FTZ R177, R177, UR46, -R176.reuse ;  /* 0x0000002eb1b17c23 */ /* 0x100fe400080108b0 */
[----:B------:R-:W-:Y:S01]  /*f3d0*/  FMUL.FTZ R152, R152, UR46 ;  /* 0x0000002e98987c20 */ /* 0x000fe20008410000 */
[----:B--2---:R-:W-:-:S03]  /*f3e0*/  FFMA.FTZ R191, R210, UR46, -R176 ;  /* 0x0000002ed2bf7c23 */ /* 0x004fc600080108b0 */
[----:B------:R-:W-:Y:S08]  /*f3f0*/  MUFU.EX2 R177, R177 ;  /* 0x000000b100b17308 */ /* 0x000ff00000000800 */
[----:B------:R-:W1:Y:S01]  /*f400*/  MUFU.EX2 R210, R152 ;  /* 0x0000009800d27308 */ /* 0x000e620000000800 */
[----:B------:R-:W-:Y:S01]  /*f410*/  FFMA.FTZ R209, R179, UR46, -R176 ;  /* 0x0000002eb3d17c23 */ /* 0x000fe200080108b0 */
[----:B-1----:R-:W-:Y:S01]  /*f420*/  FFMA.FTZ R179, R210, R3, R177 ;  /* 0x00000003d2b37223 */ /* 0x002fe200000100b1 */
        /* <DEDUP_REMOVED lines=9> */
[----:B------:R-:W-:-:S03]  /*f4c0*/  FFMA.FTZ R175, R175, UR46, -R176 ;  /* 0x0000002eafaf7c23 */ /* 0x000fc600080108b0 */
[----:B------:R-:W-:Y:S01]  /*f4d0*/  FMNMX.FTZ R3, R181, R3, !PT ;  /* 0x00000003b5037209 */ /* 0x000fe20007810000 */
[----:B------:R1:W2:Y:S03]  /*f4e0*/  MUFU.EX2 R152, R175 ;  /* 0x000000af00987308 */ /* 0x0002a60000000800 */
[----:B------:R-:W-:-:S04]  /*f4f0*/  FMNMX.FTZ R3, R182, R3, !PT ;  /* 0x00000003b6037209 */ /* 0x000fc80007810000 */
[----:B-1----:R-:W-:Y:S01]  /*f500*/  FMNMX.FTZ R175, R183, R3, !PT ;  /* 0x00000003b7af7209 */ /* 0x002fe20007810000 */
[----:B------:R-:W-:-:S03]  /*f510*/  FFMA.FTZ R154, R154, UR46, -R176 ;  /* 0x0000002e9a9a7c23 */ /* 0x000fc600080108b0 */
        /* <DEDUP_REMOVED lines=21> */
[----:B--2---:R-:W-:-:S03]  /*f670*/  FADD.FTZ R179, R152, R179 ;  /* 0x000000b398b37221 */ /* 0x004fc60000010000 */
[----:B------:R-:W-:Y:S01]  /*f680*/  FMNMX.FTZ R176, R168, R176, !PT ;  /* 0x000000b0a8b07209 */ /* 0x000fe20007810000 */
[----:B------:R-:W1:Y:S01]  /*f690*/  MUFU.TANH R3, R194 ;  /* 0x000000c200037308 */ /* 0x000e620000002400 */
[----:B------:R-:W-:Y:S01]  /*f6a0*/  F2FP.F16.F32.PACK_AB R152, R152, R177 ;  /* 0x000000b19898723e */ /* 0x000fe200000000ff */
[----:B------:R-:W-:Y:S01]  /*f6b0*/  FMUL.FTZ R177, R198, UR43 ;  /* 0x0000002bc6b17c20 */ /* 0x000fe20008410000 */
[----:B------:R-:W-:Y:S01]  /*f6c0*/  FMNMX.FTZ R176, R169, R176, !PT ;  /* 0x000000b0a9b07209 */ /* 0x000fe20007810000 */
[----:B------:R-:W-:-:S03]  /*f6d0*/  FMUL.FTZ R178, R199, UR43 ;  /* 0x0000002bc7b27c20 */ /* 0x000fc60008410000 */
[----:B------:R-:W-:Y:S01]  /*f6e0*/  FMNMX.FTZ R176, R159, R176, !PT ;  /* 0x000000b09fb07209 */ /* 0x000fe20007810000 */
[----:B------:R-:W2:Y:S03]  /*f6f0*/  MUFU.TANH R175, R195 ;  /* 0x000000c300af7308 */ /* 0x000ea60000002400 */
[----:B------:R-:W-:-:S05]  /*f700*/  FMNMX.FTZ R176, R157, R176, !PT ;  /* 0x000000b09db07209 */ /* 0x000fca0007810000 */
[----:B------:R-:W3:Y:S01]  /*f710*/  MUFU.TANH R177, R177 ;  /* 0x000000b100b17308 */ /* 0x000ee20000002400 */
[----:B------:R-:W-:Y:S02]  /*f720*/  FSEL R162, R162, -INF , P1 ;  /* 0xff800000a2a27808 */ /* 0x000fe40000800000 */
[----:B------:R-:W-:-:S05]  /*f730*/  FMNMX.FTZ R176, R158, R176, !PT ;  /* 0x000000b09eb07209 */ /* 0x000fca0007810000 */
[----:B------:R-:W4:Y:S01]  /*f740*/  MUFU.TANH R178, R178 ;  /* 0x000000b200b27308 */ /* 0x000f220000002400 */
[----:B-1----:R-:W-:Y:S02]  /*f750*/  FSEL R3, R3, -INF , P2 ;  /* 0xff80000003037808 */ /* 0x002fe40001000000 */
[----:B------:R-:W-:Y:S02]  /*f760*/  FMNMX.FTZ R176, R162, R176, !PT ;  /* 0x000000b0a2b07209 */ /* 0x000fe40007810000 */
[----:B--2---:R-:W-:Y:S02]  /*f770*/  FSEL R175, R175, -INF , P3 ;  /* 0xff800000afaf7808 */ /* 0x004fe40001800000 */
[----:B------:R-:W-:Y:S02]  /*f780*/  FMNMX.FTZ R176, R3, R176, !PT ;  /* 0x000000b003b07209 */ /* 0x000fe40007810000 */
[----:B---3--:R-:W-:Y:S02]  /*f790*/  FSEL R177, R177, -INF , P4 ;  /* 0xff800000b1b17808 */ /* 0x008fe40002000000 */
[----:B------:R-:W-:-:S04]  /*f7a0*/  FMNMX.FTZ R176, R175, R176, !PT ;  /* 0x000000b0afb07209 */ /* 0x000fc80007810000 */
[----:B------:R-:W-:Y:S02]  /*f7b0*/  FMNMX.FTZ R176, R177, R176, !PT ;  /* 0x000000b0b1b07209 */ /* 0x000fe40007810000 */
[----:B----4-:R-:W-:-:S04]  /*f7c0*/  FSEL R178, R178, -INF , P5 ;  /* 0xff800000b2b27808 */ /* 0x010fc80002800000 */
[----:B------:R-:W-:-:S05]  /*f7d0*/  FMNMX.FTZ R176, R178, R176, !PT ;  /* 0x000000b0b2b07209 */ /* 0x000fca0007810000 */
[----:B------:R-:W1:Y:S01]  /*f7e0*/  SHFL.BFLY PT, R194, R176, 0x2, 0x1f ;  /* 0x0c401f00b0c27f89 */ /* 0x000e6200000e0000 */
[----:B------:R-:W2:Y:S01]  /*f7f0*/  MUFU.EX2 R154, R154 ;  /* 0x0000009a009a7308 */ /* 0x000ea20000000800 */
[----:B-1----:R-:W-:-:S05]  /*f800*/  FMNMX.FTZ R176, R176, R194, !PT ;  /* 0x000000c2b0b07209 */ /* 0x002fca0007810000 */
[----:B------:R-:W1:Y:S02]  /*f810*/  SHFL.BFLY PT, R194, R176, 0x1, 0x1f ;  /* 0x0c201f00b0c27f89 */ /* 0x000e6400000e0000 */
[----:B------:R-:W3:Y:S01]  /*f820*/  MUFU.EX2 R161, R161 ;  /* 0x000000a100a17308 */ /* 0x000ee20000000800 */
[----:B--2---:R-:W-:Y:S01]  /*f830*/  FADD.FTZ R179, R154, R179 ;  /* 0x000000b39ab37221 */ /* 0x004fe20000010000 */
[----:B------:R-:W2:Y:S01]  /*f840*/  S2R R199, SR_TID.X ;  /* 0x0000000000c77919 */ /* 0x000ea20000002100 */
[----:B-1----:R-:W-:Y:S02]  /*f850*/  FMNMX.FTZ R176, R176, R194, !PT ;  /* 0x000000c2b0b07209 */ /* 0x002fe40007810000 */
[C---:B---3--:R-:W-:Y:S02]  /*f860*/  FADD.FTZ R194, R161.reuse, R179 ;  /* 0x000000b3a1c27221 */ /* 0x048fe40000010000 */
[----:B------:R-:W-:Y:S02]  /*f870*/  FSETP.NEU.FTZ.AND P1, PT, R176, -INF , PT ;  /* 0xff800000b000780b */ /* 0x000fe40003f3d000 */
[----:B------:R-:W-:-:S02]  /*f880*/  F2FP.F16.F32.PACK_AB R154, R161, R154 ;  /* 0x0000009aa19a723e */ /* 0x000fc400000000ff */
[C---:B------:R-:W-:Y:S01]  /*f890*/  FSEL R161, R176.reuse, RZ, P1 ;  /* 0x000000ffb0a17208 */ /* 0x040fe20000800000 */
[----:B------:R-:W-:-:S04]  /*f8a0*/  FMUL.FTZ R179, R176, UR46 ;  /* 0x0000002eb0b37c20 */ /* 0x000fc80008410000 */
[----:B------:R-:W-:Y:S01]  /*f8b0*/  FADD.FTZ R161, -R161, R208 ;  /* 0x000000d0a1a17221 */ /* 0x000fe20000010100 */
[----:B------:R-:W-:-:S03]  /*f8c0*/  FSEL R179, R179, RZ, P1 ;  /* 0x000000ffb3b37208 */ /* 0x000fc60000800000 */
[----:B------:R-:W-:Y:S01]  /*f8d0*/  FMUL.FTZ R161, R161, UR46 ;  /* 0x0000002ea1a17c20 */ /* 0x000fe20008410000 */
[----:B------:R-:W-:Y:S02]  /*f8e0*/  IMAD.U32 R198, RZ, RZ, UR37 ;  /* 0x00000025ffc67e24 */ /* 0x000fe4000f8e00ff */
[--C-:B------:R-:W-:Y:S01]  /*f8f0*/  FFMA.FTZ R153, R153, UR46, -R179.reuse ;  /* 0x0000002e99997c23 */ /* 0x100fe200080108b3 */
[----:B------:R1:W-:Y:S01]  /*f900*/  MUFU.EX2 R195, R161 ;  /* 0x000000a100c37308 */ /* 0x0003e20000000800 */
[----:B------:R-:W-:Y:S01]  /*f910*/  FFMA.FTZ R160, R160, UR46, -R179 ;  /* 0x0000002ea0a07c23 */ /* 0x000fe200080108b3 */
[----:B-1----:R-:W-:-:S06]  /*f920*/  VIADD R161, R15, 0x32440 ;  /* 0x000324400fa17836 */ /* 0x002fcc0000000000 */
[----:B------:R-:W1:Y:S01]  /*f930*/  MUFU.EX2 R153, R153 ;  /* 0x0000009900997308 */ /* 0x000e620000000800 */
[----:B------:R-:W-:-:S04]  /*f940*/  PRMT R161, R198, 0x654, R161 ;  /* 0x00000654c6a17816 */ /* 0x000fc800000000a1 */
[----:B------:R3:W-:Y:S03]  /*f950*/  SYNCS.ARRIVE.TRANS64.RED.A1T0 RZ, [R161+URZ], RZ ;  /* 0x000000ffa1ff79a7 */ /* 0x0007e6000810043f */
[----:B------:R-:W4:Y:S01]  /*f960*/  MUFU.EX2 R160, R160 ;  /* 0x000000a000a07308 */ /* 0x000f220000000800 */
[----:B--2---:R-:W-:Y:S01]  /*f970*/  SHF.R.U32.HI R199, RZ, 0x7, R199 ;  /* 0x00000007ffc77819 */ /* 0x004fe200000116c7 */
[----:B---3--:R-:W-:Y:S02]  /*f980*/  IMAD.MOV.U32 R161, RZ, RZ, 0x40000040 ;  /* 0x40000040ffa17424 */ /* 0x008fe400078e00ff */
[----:B------:R-:W-:-:S03]  /*f990*/  FFMA.FTZ R193, R193, UR46, -R179 ;  /* 0x0000002ec1c17c23 */ /* 0x000fc600080108b3 */
[----:B------:R-:W-:Y:S01]  /*f9a0*/  R2UR UR7, R161 ;  /* 0x00000000a10772ca */ /* 0x000fe200000e0000 */
[----:B------:R-:W-:Y:S01]  /*f9b0*/  FFMA.FTZ R161, R155, UR46, -R179 ;  /* 0x0000002e9ba17c23 */ /* 0x000fe200080108b3 */
[----:B------:R-:W-:Y:S02]  /*f9c0*/  VIADD R155, R199, 0x8 ;  /* 0x00000008c79b7836 */ /* 0x000fe40000000000 */
[----:B-1----:R-:W-:Y:S01]  /*f9d0*/  FFMA.FTZ R0, R195, R0, R153 ;  /* 0x00000000c3007223 */ /* 0x002fe20000010099 */
[----:B------:R-:W-:Y:S01]  /*f9e0*/  MUFU.EX2 R193, R193 ;  /* 0x000000c100c17308 */ /* 0x000fe20000000800 */
[C---:B----4-:R-:W-:Y:S02]  /*f9f0*/  F2FP.F16.F32.PACK_AB R153, R160.reuse, R153 ;  /* 0x00000099a099723e */ /* 0x050fe400000000ff */
[----:B------:R-:W-:Y:S01]  /*fa00*/  FADD.FTZ R0, R160, R0 ;  /* 0x00000000a0007221 */ /* 0x000fe20000010000 */
[----:B------:R-:W-:-:S04]  /*fa10*/  MOV R160, 0xc00 ;  /* 0x00000c0000a07802 */ /* 0x000fc80000000f00 */
[----:B------:R-:W1:Y:S01]  /*fa20*/  MUFU.EX2 R161, R161 ;  /* 0x000000a100a17308 */ /* 0x000e620000000800 */
[----:B------:R1:W-:Y:S01]  /*fa30*/  BAR.SYNC.DEFER_BLOCKING R155, 0x100 ;  /* 0x0004009b0000751d */ /* 0x0003e20000010000 */
[----:B------:R-:W-:Y:S02]  /*fa40*/  IMAD R160, R18, R160, UR39 ;  /* 0x0000002712a07e24 */ /* 0x000fe4000f8e02a0 */
[-C--:B------:R-:W-:Y:S01]  /*fa50*/  FMUL.FTZ R24, R24, R210.reuse ;  /* 0x000000d218187220 */ /* 0x080fe20000410000 */
[-C--:B------:R-:W-:Y:S01]  /*fa60*/  FMUL.FTZ R25, R25, R210.reuse ;  /* 0x000000d219197220 */ /* 0x080fe20000410000 */
[-C--:B------:R-:W-:Y:S01]  /*fa70*/  FMUL.FTZ R28, R28, R210.reuse ;  /* 0x000000d21c1c7220 */ /* 0x080fe20000410000 */
[-C--:B------:R-:W-:Y:S01]  /*fa80*/  FMUL.FTZ R29, R29, R210.reuse ;  /* 0x000000d21d1d7220 */ /* 0x080fe20000410000 */
[----:B------:R-:W-:Y:S01]  /*fa90*/  R2UR UR6, R160 ;  /* 0x00000000a00672ca */ /* 0x000fe200000e0000 */
        /* <DEDUP_REMOVED lines=124> */
[----:B-1----:R-:W-:-:S05]  /*10260*/  F2FP.F16.F32.PACK_AB R155, R193, R161 ;  /* 0x000000a1c19b723e */ /* 0x002fca00000000ff */
[----:B------:R-:W-:-:S06]  /*10270*/  WARPGROUP.ARRIVE ;  /* 0x00000000000079c5 */ /* 0x000fcc0000000000 */
[----:B------:R-:W-:Y:S01]  /*10280*/  HGMMA.64x256x16.F32 R24, R152, gdesc[UR4].tnspB, R24, gsb0 ;  /* 0x43e0000498187df0 */ /* 0x000fe20008000818 */
[----:B------:R-:W-:Y:S08]  /*10290*/  MUFU.EX2 R196, R196 ;  /* 0x000000c400c47308 */ /* 0x000ff00000000800 */
[----:B------:R-:W-:Y:S08]  /*102a0*/  MUFU.EX2 R197, R197 ;  /* 0x000000c500c57308 */ /* 0x000ff00000000800 */
[----:B------:R-:W-:Y:S01]  /*102b0*/  MUFU.EX2 R209, R209 ;  /* 0x000000d100d17308 */ /* 0x000fe20000000800 */
[----:B------:R-:W-:Y:S01]  /*102c0*/  FADD.FTZ R0, R161, R0 ;  /* 0x00000000a1007221 */ /* 0x000fe20000010000 */
[----:B------:R-:W-:-:S06]  /*102d0*/  FFMA.FTZ R161, R183, UR46, -R179 ;  /* 0x0000002eb7a17c23 */ /* 0x000fcc00080108b3 */
[----:B------:R-:W-:Y:S08]  /*102e0*/  MUFU.EX2 R184, R184 ;  /* 0x000000b800b87308 */ /* 0x000ff00000000800 */
[----:B------:R-:W-:Y:S08]  /*102f0*/  MUFU.EX2 R185, R185 ;  /* 0x000000b900b97308 */ /* 0x000ff00000000800 */
[----:B------:R-:W-:Y:S08]  /*10300*/  MUFU.EX2 R186, R186 ;  /* 0x000000ba00ba7308 */ /* 0x000ff00000000800 */
[----:B------:R-:W-:Y:S08]  /*10310*/  MUFU.EX2 R187, R187 ;  /* 0x000000bb00bb7308 */ /* 0x000ff00000000800 */
[----:B------:R-:W-:Y:S01]  /*10320*/  MUFU.EX2 R161, R161 ;  /* 0x000000a100a17308 */ /* 0x000fe20000000800 */
[----:B------:R-:W-:-:S02]  /*10330*/  WARPGROUP.DEPBAR.LE gsb0, 0x0 ;  /* 0x00008000000079c5 */ /* 0x000fc40000010000 */
[----:B------:R-:W-:-:S05]  /*10340*/  FFMA.FTZ R155, R190, UR46, -R179 ;  /* 0x0000002ebe9b7c23 */ /* 0x000fca00080108b3 */
[----:B------:R1:W2:Y:S01]  /*10350*/  MUFU.EX2 R154, R191 ;  /* 0x000000bf009a7308 */ /* 0x0002a20000000800 */
[--C-:B------:R-:W-:Y:S01]  /*10360*/  FFMA.FTZ R190, R188, UR46, -R179.reuse ;  /* 0x0000002ebcbe7c23 */ /* 0x100fe200080108b3 */
[--C-:B------:R-:W-:Y:S01]  /*10370*/  FFMA.FTZ R188, R189, UR46, -R179.reuse ;  /* 0x0000002ebdbc7c23 */ /* 0x100fe200080108b3 */
[----:B-1----:R-:W-:-:S05]  /*10380*/  FFMA.FTZ R191, R192, UR46, -R179 ;  /* 0x0000002ec0bf7c23 */ /* 0x002fca00080108b3 */
[----:B------:R-:W1:Y:S08]  /*10390*/  MUFU.EX2 R155, R155 ;  /* 0x0000009b009b7308 */ /* 0x000e700000000800 */
[----:B------:R-:W3:Y:S08]  /*103a0*/  MUFU.EX2 R190, R190 ;  /* 0x000000be00be7308 */ /* 0x000ef00000000800 */
[----:B------:R-:W-:Y:S08]  /*103b0*/  MUFU.EX2 R191, R191 ;  /* 0x000000bf00bf7308 */ /* 0x000ff00000000800 */
[----:B------:R-:W4:Y:S01]  /*103c0*/  MUFU.EX2 R188, R188 ;  /* 0x000000bc00bc7308 */ /* 0x000f220000000800 */
[----:B------:R-:W-:-:S02]  /*103d0*/  VIADD R152, R160, 0x80 ;  /* 0x00000080a0987836 */ /* 0x000fc40000000000 */
[----:B------:R-:W-:Y:S02]  /*103e0*/  IMAD.MOV.U32 R153, RZ, RZ, 0x40000040 ;  /* 0x40000040ff997424 */ /* 0x000fe400078e00ff */
[----:B------:R-:W-:Y:S01]  /*103f0*/  FADD.FTZ R189, R193, R0 ;  /* 0x00000000c1bd7221 */ /* 0x000fe20000010000 */
[----:B------:R-:W-:Y:S02]  /*10400*/  R2UR UR6, R152 ;  /* 0x00000000980672ca */ /* 0x000fe400000e0000 */
[----:B------:R-:W-:Y:S01]  /*10410*/  R2UR UR7, R153 ;  /* 0x00000000990772ca */ /* 0x000fe200000e0000 */
[----:B--2---:R-:W-:Y:S01]  /*10420*/  FADD.FTZ R194, R154, R194 ;  /* 0x000000c29ac27221 */ /* 0x004fe20000010000 */
[----:B------:R-:W-:Y:S01]  /*10430*/  F2FP.F16.F32.PACK_AB R152, R196, R154 ;  /* 0x0000009ac498723e */ /* 0x000fe200000000ff */
[----:B-1----:R-:W-:Y:S01]  /*10440*/  FADD.FTZ R189, R155, R189 ;  /* 0x000000bd9bbd7221 */ /* 0x002fe20000010000 */
[----:B---3--:R-:W-:Y:S02]  /*10450*/  F2FP.F16.F32.PACK_AB R153, R190, R155 ;  /* 0x0000009bbe99723e */ /* 0x008fe400000000ff */
[----:B------:R-:W-:-:S02]  /*10460*/  F2FP.F16.F32.PACK_AB R154, R209, R197 ;  /* 0x000000c5d19a723e */ /* 0x000fc400000000ff */
[----:B----4-:R-:W-:-:S04]  /*10470*/  F2FP.F16.F32.PACK_AB R155, R188, R191 ;  /* 0x000000bfbc9b723e */ /* 0x010fc800000000ff */
[----:B------:R-:W-:-:S06]  /*10480*/  WARPGROUP.ARRIVE ;  /* 0x00000000000079c5 */ /* 0x000fcc0000000000 */
[----:B------:R-:W-:Y:S01]  /*10490*/  HGMMA.64x256x16.F32 R24, R152, gdesc[UR4].tnspB, R24, gsb0 ;  /* 0x43e0000498187df0 */ /* 0x000fe20008000818 */
[--C-:B------:R-:W-:Y:S01]  /*104a0*/  FFMA.FTZ R192, R180, UR46, -R179.reuse ;  /* 0x0000002eb4c07c23 */ /* 0x100fe200080108b3 */
[--C-:B------:R-:W-:Y:S01]  /*104b0*/  FFMA.FTZ R180, R181, UR46, -R179.reuse ;  /* 0x0000002eb5b47c23 */ /* 0x100fe200080108b3 */
[----:B------:R-:W-:-:S04]  /*104c0*/  FFMA.FTZ R0, R182, UR46, -R179 ;  /* 0x0000002eb6007c23 */ /* 0x000fc800080108b3 */
[----:B------:R-:W-:Y:S08]  /*104d0*/  MUFU.EX2 R192, R192 ;  /* 0x000000c000c07308 */ /* 0x000ff00000000800 */
[----:B------:R-:W1:Y:S08]  /*104e0*/  MUFU.EX2 R180, R180 ;  /* 0x000000b400b47308 */ /* 0x000e700000000800 */
[----:B------:R-:W2:Y:S01]  /*104f0*/  MUFU.EX2 R0, R0 ;  /* 0x0000000000007308 */ /* 0x000ea20000000800 */
[--C-:B------:R-:W-:Y:S01]  /*10500*/  FFMA.FTZ R170, R170, UR46, -R179.reuse ;  /* 0x0000002eaaaa7c23 */ /* 0x100fe200080108b3 */
[--C-:B------:R-:W-:Y:S01]  /*10510*/  FFMA.FTZ R167, R167, UR46, -R179.reuse ;  /* 0x0000002ea7a77c23 */ /* 0x100fe200080108b3 */
[--C-:B------:R-:W-:Y:S01]  /*10520*/  FFMA.FTZ R168, R168, UR46, -R179.reuse ;  /* 0x0000002ea8a87c23 */ /* 0x100fe200080108b3 */
[----:B------:R-:W-:-:S04]  /*10530*/  FFMA.FTZ R169, R169, UR46, -R179 ;  /* 0x0000002ea9a97c23 */ /* 0x000fc800080108b3 */
[----:B------:R-:W-:Y:S08]  /*10540*/  MUFU.EX2 R171, R171 ;  /* 0x000000ab00ab7308 */ /* 0x000ff00000000800 */
[----:B------:R-:W3:Y:S08]  /*10550*/  MUFU.EX2 R172, R172 ;  /* 0x000000ac00ac7308 */ /* 0x000ef00000000800 */
[----:B------:R-:W-:Y:S08]  /*10560*/  MUFU.EX2 R173, R173 ;  /* 0x000000ad00ad7308 */ /* 0x000ff00000000800 */
[----:B------:R-:W-:Y:S08]  /*10570*/  MUFU.EX2 R174, R174 ;  /* 0x000000ae00ae7308 */ /* 0x000ff00000000800 */
[----:B------:R-:W-:Y:S08]  /*10580*/  MUFU.EX2 R170, R170 ;  /* 0x000000aa00aa7308 */ /* 0x000ff00000000800 */
[----:B------:R-:W4:Y:S08]  /*10590*/  MUFU.EX2 R167, R167 ;  /* 0x000000a700a77308 */ /* 0x000f300000000800 */
[----:B------:R-:W-:Y:S08]  /*105a0*/  MUFU.EX2 R168, R168 ;  /* 0x000000a800a87308 */ /* 0x000ff00000000800 */
[----:B------:R-:W0:Y:S01]  /*105b0*/  MUFU.EX2 R169, R169 ;  /* 0x000000a900a97308 */ /* 0x000e220000000800 */
[----:B------:R-:W-:-:S02]  /*105c0*/  WARPGROUP.DEPBAR.LE gsb0, 0x0 ;  /* 0x00008000000079c5 */ /* 0x000fc40000010000 */
[----:B------:R-:W-:Y:S02]  /*105d0*/  VIADD R152, R160, 0x100 ;  /* 0x00000100a0987836 */ /* 0x000fe40000000000 */
[----:B------:R-:W-:-:S03]  /*105e0*/  IMAD.MOV.U32 R153, RZ, RZ, 0x40000040 ;  /* 0x40000040ff997424 */ /* 0x000fc600078e00ff */
[----:B------:R-:W-:Y:S02]  /*105f0*/  R2UR UR6, R152 ;  /* 0x00000000980672ca */ /* 0x000fe400000e0000 */
[----:B------:R-:W-:Y:S02]  /*10600*/  R2UR UR7, R153 ;  /* 0x00000000990772ca */ /* 0x000fe400000e0000 */
[----:B------:R-:W-:Y:S02]  /*10610*/  F2FP.F16.F32.PACK_AB R152, R185, R184 ;  /* 0x000000b8b998723e */ /* 0x000fe400000000ff */
[----:B-1----:R-:W-:Y:S02]  /*10620*/  F2FP.F16.F32.PACK_AB R153, R180, R192 ;  /* 0x000000c0b499723e */ /* 0x002fe400000000ff */
[----:B------:R-:W-:Y:S02]  /*10630*/  F2FP.F16.F32.PACK_AB R154, R187, R186 ;  /* 0x000000babb9a723e */ /* 0x000fe400000000ff */
[----:B--2---:R-:W-:-:S04]  /*10640*/  F2FP.F16.F32.PACK_AB R155, R161, R0 ;  /* 0x00000000a19b723e */ /* 0x004fc800000000ff */
[----:B------:R-:W-:-:S06]  /*10650*/  WARPGROUP.ARRIVE ;  /* 0x00000000000079c5 */ /* 0x000fcc0000000000 */
[----:B------:R-:W-:Y:S01]  /*10660*/  HGMMA.64x256x16.F32 R24, R152, gdesc[UR4].tnspB, R24, gsb0 ;  /* 0x43e0000498187df0 */ /* 0x000fe20008000818 */
[--C-:B------:R-:W-:Y:S01]  /*10670*/  FFMA.FTZ R159, R159, UR46, -R179.reuse ;  /* 0x0000002e9f9f7c23 */ /* 0x100fe200080108b3 */
[--C-:B------:R-:W-:Y:S01]  /*10680*/  FFMA.FTZ R157, R157, UR46, -R179.reuse ;  /* 0x0000002e9d9d7c23 */ /* 0x100fe200080108b3 */
[--C-:B------:R-:W-:Y:S01]  /*10690*/  FFMA.FTZ R158, R158, UR46, -R179.reuse ;  /* 0x0000002e9e9e7c23 */ /* 0x100fe200080108b3 */
[----:B------:R-:W-:Y:S01]  /*106a0*/  FFMA.FTZ R162, R162, UR46, -R179 ;  /* 0x0000002ea2a27c23 */ /* 0x000fe200080108b3 */
[----:B------:R-:W-:Y:S08]  /*106b0*/  MUFU.EX2 R163, R163 ;  /* 0x000000a300a37308 */ /* 0x000ff00000000800 */
[----:B------:R-:W1:Y:S08]  /*106c0*/  MUFU.EX2 R164, R164 ;  /* 0x000000a400a47308 */ /* 0x000e700000000800 */
[----:B------:R-:W-:Y:S08]  /*106d0*/  MUFU.EX2 R165, R165 ;  /* 0x000000a500a57308 */ /* 0x000ff00000000800 */
[----:B------:R-:W-:Y:S08]  /*106e0*/  MUFU.EX2 R166, R166 ;  /* 0x000000a600a67308 */ /* 0x000ff00000000800 */
[----:B------:R-:W-:Y:S08]  /*106f0*/  MUFU.EX2 R159, R159 ;  /* 0x0000009f009f7308 */ /* 0x000ff00000000800 */
[----:B------:R-:W2:Y:S08]  /*10700*/  MUFU.EX2 R157, R157 ;  /* 0x0000009d009d7308 */ /* 0x000eb00000000800 */
[----:B------:R-:W-:Y:S08]  /*10710*/  MUFU.EX2 R158, R158 ;  /* 0x0000009e009e7308 */ /* 0x000ff00000000800 */
[----:B------:R-:W2:Y:S01]  /*10720*/  MUFU.EX2 R162, R162 ;  /* 0x000000a200a27308 */ /* 0x000ea20000000800 */
[----:B------:R-:W-:-:S02]  /*10730*/  WARPGROUP.DEPBAR.LE gsb0, 0x0 ;  /* 0x00008000000079c5 */ /* 0x000fc40000010000 */
[----:B------:R-:W-:Y:S01]  /*10740*/  VIADD R152, R160, 0x180 ;  /* 0x00000180a0987836 */ /* 0x000fe20000000000 */
[----:B------:R-:W-:-:S04]  /*10750*/  MOV R153, 0x40000040 ;  /* 0x4000004000997802 */ /* 0x000fc80000000f00 */
[----:B------:R-:W-:Y:S02]  /*10760*/  R2UR UR6, R152 ;  /* 0x00000000980672ca */ /* 0x000fe400000e0000 */
[----:B------:R-:W-:Y:S02]  /*10770*/  R2UR UR7, R153 ;  /* 0x00000000990772ca */ /* 0x000fe400000e0000 */
[----:B---3--:R-:W-:Y:S02]  /*10780*/  F2FP.F16.F32.PACK_AB R152, R172, R171 ;  /* 0x000000abac98723e */ /* 0x008fe400000000ff */
[----:B----4-:R-:W-:Y:S02]  /*10790*/  F2FP.F16.F32.PACK_AB R153, R167, R170 ;  /* 0x000000aaa799723e */ /* 0x010fe400000000ff */
[----:B------:R-:W-:Y:S02]  /*107a0*/  F2FP.F16.F32.PACK_AB R154, R174, R173 ;  /* 0x000000adae9a723e */ /* 0x000fe400000000ff */
[----:B0-----:R-:W-:-:S04]  /*107b0*/  F2FP.F16.F32.PACK_AB R155, R169, R168 ;  /* 0x000000a8a99b723e */ /* 0x001fc800000000ff */
[----:B------:R-:W-:-:S06]  /*107c0*/  WARPGROUP.ARRIVE ;  /* 0x00000000000079c5 */ /* 0x000fcc0000000000 */
[----:B------:R-:W-:Y:S01]  /*107d0*/  HGMMA.64x256x16.F32 R24, R152, gdesc[UR4].tnspB, R24, gsb0 ;  /* 0x43e0000498187df0 */ /* 0x000fe20008000818 */
[--C-:B------:R-:W-:Y:S01]  /*107e0*/  FFMA.FTZ R3, R3, UR46, -R179.reuse ;  /* 0x0000002e03037c23 */ /* 0x100fe200080108b3 */
[--C-:B------:R-:W-:Y:S01]  /*107f0*/  FFMA.FTZ R175, R175, UR46, -R179.reuse ;  /* 0x0000002eafaf7c23 */ /* 0x100fe200080108b3 */
[--C-:B------:R-:W-:Y:S01]  /*10800*/  FFMA.FTZ R177, R177, UR46, -R179.reuse ;  /* 0x0000002eb1b17c23 */ /* 0x100fe200080108b3 */
[----:B------:R-:W-:Y:S02]  /*10810*/  FFMA.FTZ R178, R178, UR46, -R179 ;  /* 0x0000002eb2b27c23 */ /* 0x000fe400080108b3 */
[----:B------:R0:W3:Y:S02]  /*10820*/  MUFU.EX2 R179, R2 ;  /* 0x0000000200b37308 */ /* 0x0000e40000000800 */
[----:B0-----:R0:W5:Y:S06]  /*10830*/  LDL.LU R2, [R1+0x1f0] ;  /* 0x0001f00001027983 */ /* 0x00116c0000300800 */
[----:B------:R-:W-:Y:S08]  /*10840*/  MUFU.EX2 R229, R229 ;  /* 0x000000e500e57308 */ /* 0x000ff00000000800 */
[----:B------:R-:W-:Y:S08]  /*10850*/  MUFU.EX2 R211, R211 ;  /* 0x000000d300d37308 */ /* 0x000ff00000000800 */
[----:B------:R-:W-:Y:S08]  /*10860*/  MUFU.EX2 R156, R156 ;  /* 0x0000009c009c7308 */ /* 0x000ff00000000800 */
[----:B------:R-:W4:Y:S08]  /*10870*/  MUFU.EX2 R3, R3 ;  /* 0x0000000300037308 */ /* 0x000f300000000800 */
[----:B------:R-:W0:Y:S08]  /*10880*/  MUFU.EX2 R175, R175 ;  /* 0x000000af00af7308 */ /* 0x000e300000000800 */
[----:B------:R-:W0:Y:S08]  /*10890*/  MUFU.EX2 R177, R177 ;  /* 0x000000b100b17308 */ /* 0x000e300000000800 */
[----:B------:R-:W0:Y:S01]  /*108a0*/  MUFU.EX2 R178, R178 ;  /* 0x000000b200b27308 */ /* 0x000e220000000800 */
[----:B------:R-:W-:-:S02]  /*108b0*/  WARPGROUP.DEPBAR.LE gsb0, 0x0 ;  /* 0x00008000000079c5 */ /* 0x000fc40000010000 */
[----:B------:R-:W-:Y:S02]  /*108c0*/  VIADD R152, R160, 0x200 ;  /* 0x00000200a0987836 */ /* 0x000fe40000000000 */
[----:B------:R-:W-:-:S03]  /*108d0*/  IMAD.MOV.U32 R153, RZ, RZ, 0x40000040 ;  /* 0x40000040ff997424 */ /* 0x000fc600078e00ff */
[----:B------:R-:W-:Y:S02]  /*108e0*/  R2UR UR6, R152 ;  /* 0x00000000980672ca */ /* 0x000fe400000e0000 */
[----:B------:R-:W-:Y:S02]  /*108f0*/  R2UR UR7, R153 ;  /* 0x00000000990772ca */ /* 0x000fe400000e0000 */
[----:B-1----:R-:W-:Y:S02]  /*10900*/  F2FP.F16.F32.PACK_AB R152, R164, R163 ;  /* 0x000000a3a498723e */ /* 0x002fe400000000ff */
[----:B--2---:R-:W-:Y:S02]  /*10910*/  F2FP.F16.F32.PACK_AB R153, R157, R159 ;  /* 0x0000009f9d99723e */ /* 0x004fe400000000ff */
[----:B------:R-:W-:Y:S02]  /*10920*/  F2FP.F16.F32.PACK_AB R154, R166, R165 ;  /* 0x000000a5a69a723e */ /* 0x000fe400000000ff */
[----:B------:R-:W-:-:S04]  /*10930*/  F2FP.F16.F32.PACK_AB R155, R162, R158 ;  /* 0x0000009ea29b723e */ /* 0x000fc800000000ff */
[----:B------:R-:W-:-:S06]  /*10940*/  WARPGROUP.ARRIVE ;  /* 0x00000000000079c5 */ /* 0x000fcc0000000000 */
        /* <DEDUP_REMOVED lines=31> */
[----:B---3--:R-:W-:Y:S01]  /*10b40*/  FADD.FTZ R171, R179, R171 ;  /* 0x000000abb3ab7221 */ /* 0x008fe20000010000 */
[----:B----4-:R-:W-:-:S03]  /*10b50*/  FADD.FTZ R170, R3, R170 ;  /* 0x000000aa03aa7221 */ /* 0x010fc60000010000 */
[----:B------:R-:W-:Y:S01]  /*10b60*/  FADD.FTZ R171, R229, R171 ;  /* 0x000000abe5ab7221 */ /* 0x000fe20000010000 */
[----:B0-----:R-:W-:-:S03]  /*10b70*/  FADD.FTZ R170, R175, R170 ;  /* 0x000000aaafaa7221 */ /* 0x001fc60000010000 */
[----:B------:R-:W-:Y:S01]  /*10b80*/  FADD.FTZ R171, R211, R171 ;  /* 0x000000abd3ab7221 */ /* 0x000fe20000010000 */
[----:B------:R-:W-:-:S04]  /*10b90*/  FADD.FTZ R170, R177, R170 ;  /* 0x000000aab1aa7221 */ /* 0x000fc80000010000 */
[----:B------:R-:W-:Y:S01]  /*10ba0*/  FADD.FTZ R0, R178, R170 ;  /* 0x000000aab2007221 */ /* 0x000fe20000010000 */
[----:B------:R-:W-:Y:S02]  /*10bb0*/  WARPGROUP.DEPBAR.LE gsb0, 0x0 ;  /* 0x00008000000079c5 */ /* 0x000fe40000010000 */
[----:B------:R-:W-:Y:S02]  /*10bc0*/  VIADD R152, R160, 0x280 ;  /* 0x00000280a0987836 */ /* 0x000fe40000000000 */
[----:B------:R-:W-:-:S03]  /*10bd0*/  IMAD.MOV.U32 R153, RZ, RZ, 0x40000040 ;  /* 0x40000040ff997424 */ /* 0x000fc600078e00ff */
[----:B------:R-:W-:Y:S02]  /*10be0*/  R2UR UR6, R152 ;  /* 0x00000000980672ca */ /* 0x000fe400000e0000 */
[----:B------:R-:W-:Y:S02]  /*10bf0*/  R2UR UR7, R153 ;  /* 0x00000000990772ca */ /* 0x000fe400000e0000 */
[----:B------:R-:W-:Y:S02]  /*10c00*/  F2FP.F16.F32.PACK_AB R152, R229, R179 ;  /* 0x000000b3e598723e */ /* 0x000fe400000000ff */
[----:B------:R-:W-:Y:S02]  /*10c10*/  F2FP.F16.F32.PACK_AB R153, R175, R3 ;  /* 0x00000003af99723e */ /* 0x000fe400000000ff */
[----:B------:R-:W-:Y:S02]  /*10c20*/  F2FP.F16.F32.PACK_AB R154, R156, R211 ;  /* 0x000000d39c9a723e */ /* 0x000fe400000000ff */
[----:B------:R-:W-:-:S04]  /*10c30*/  F2FP.F16.F32.PACK_AB R155, R178, R177 ;  /* 0x000000b1b29b723e */ /* 0x000fc800000000ff */
[----:B------:R-:W-:-:S06]  /*10c40*/  WARPGROUP.ARRIVE ;  /* 0x00000000000079c5 */ /* 0x000fcc0000000000 */
[----:B------:R-:W-:Y:S01]  /*10c50*/  HGMMA.64x256x16.F32 R24, R152, gdesc[UR4].tnspB, R24, gsb0 ;  /* 0x43e0000498187df0 */ /* 0x000fe20008000818 */
[----:B------:R-:W-:Y:S02]  /*10c60*/  FADD.FTZ R3, R156, R171 ;  /* 0x000000ab9c037221 */ /* 0x000fe40000010000 */
[----:B------:R-:W-:Y:S02]  /*10c70*/  WARPGROUP.DEPBAR.LE gsb0, 0x0 ;  /* 0x00008000000079c5 */ /* 0x000fe40000010000 */
[----:B------:R-:W-:Y:S05]  /*10c80*/  @!P0 BRA `(.L_x_6141) ;  /* 0x0000000000048947 */ /* 0x000fea0003800000 */
[----:B------:R-:W-:Y:S01]  /*10c90*/  BPT.TRAP 0x1 ;  /* 0x000000040000795c */ /* 0x000fe20000300000 */
.L_x_6141:
        /* <DEDUP_REMOVED lines=10> */
.L_x_6131:
[----:B------:R-:W2:Y:S02]  /*10d40*/  LDL R15, [R1+0xb8] ;  /* 0x0000b800010f7983 */ /* 0x000ea40000100800 */
[----:B--2---:R-:W-:-:S13]  /*10d50*/  ISETP.GE.AND P1, PT, R14, R15, PT ;  /* 0x0000000f0e00720c */ /* 0x004fda0003f26270 */
[----:B------:R-:W-:Y:S05]  /*10d60*/  @!P1 BRA `(.L_x_6143) ;  /* 0x0000003000509947 */ /* 0x000fea0003800000 */
[----:B------:R-:W-:Y:S02]  /*10d70*/  IMAD.MOV.U32 R208, RZ, RZ, R176 ;  /* 0x000000ffffd07224 */ /* 0x000fe400078e00b0 */
[----:B------:R-:W-:-:S07]  /*10d80*/  IMAD.MOV.U32 R209, RZ, RZ, R20 ;  /* 0x000000ffffd17224 */ /* 0x000fce00078e0014 */
.L_x_6154:
        /* <DEDUP_REMOVED lines=8> */
.L_x_6144:
[----:B------:R-:W-:Y:S01]  /*10e10*/  IMAD R15, R18, 0x8, R22 ;  /* 0x00000008120f7824 */ /* 0x000fe200078e0216 */
[----:B------:R-:W-:-:S04]  /*10e20*/  SHF.L.U32 R20, R204, 0x1f, RZ ;  /* 0x0000001fcc147819 */ /* 0x000fc800000006ff */
[----:B------:R0:W1:Y:S01]  /*10e30*/  SYNCS.PHASECHK.TRANS64.TRYWAIT P1, [R15+URZ+0x32430], R20 ;  /* 0x032430140f0075a7 */ /* 0x000062000802017f */
[----:B------:R-:W-:Y:S05]  /*10e40*/  @!P0 BRA `(.L_x_6145) ;  /* 0x0000000000048947 */ /* 0x000fea0003800000 */
[----:B------:R-:W-:Y:S01]  /*10e50*/  BPT.TRAP 0x1 ;  /* 0x000000040000795c */ /* 0x000fe20000300000 */
.L_x_6145:
[----:B------:R-:W2:Y:S01]  /*10e60*/  LDL R21, [R1+0x88] ;  /* 0x0000880001157983 */ /* 0x000ea20000100800 */
[----:B------:R-:W-:Y:S02]  /*10e70*/  IMAD.MOV.U32 R157, RZ, RZ, 0x40000040 ;  /* 0x40000040ff9d7424 */ /* 0x000fe400078e00ff */
[----:B--2---:R-:W-:Y:S01]  /*10e80*/  IMAD R156, R18, 0x300, R21 ;  /* 0x00000300129c7824 */ /* 0x004fe200078e0215 */
[----:B-1----:R-:W-:Y:S06]  /*10e90*/  @P1 BRA `(.L_x_6146) ;  /* 0x0000000000081947 */ /* 0x002fec0003800000 */
[----:B------:R-:W1:Y:S02]  /*10ea0*/  SYNCS.PHASECHK.TRANS64.TRYWAIT P1, [R15+URZ+0x32430], R20 ;  /* 0x032430140f0075a7 */ /* 0x000e64000802017f */
[----:B-1----:R-:W-:Y:S05]  /*10eb0*/  @!P1 BRA `(.L_x_6147) ;  /* 0x0000012400a49947 */ /* 0x002fea0003800000 */
.L_x_6146:
[----:B-----5:R2:W-:Y:S04]  /*10ec0*/  STL.64 [R1+0x1f8], R4 ;  /* 0x0001f80401007387 */ /* 0x0205e80000100a00 */
[----:B--2---:R-:W2:Y:S04]  /*10ed0*/  LDL.64 R4, [R1+0x80] ;  /* 0x0000800001047983 */ /* 0x004ea80000100a00 */
[----:B------:R3:W-:Y:S01]  /*10ee0*/  STL.64 [R1+0x1f0], R2 ;  /* 0x0001f00201007387 */ /* 0x0007e20000100a00 */
[----:B------:R-:W-:Y:S05]  /*10ef0*/  WARPSYNC.ALL ;  /* 0x0000000000007948 */ /* 0x000fea0003800000 */
[----:B------:R-:W4:Y:S04]  /*10f00*/  LDL.64 R210, [R1+0x70] ;  /* 0x0000700001d27983 */ /* 0x000f280000100a00 */
[----:B---3--:R-:W3:Y:S01]  /*10f10*/  LDL.64 R2, [R1+0x78] ;  /* 0x0000780001027983 */ /* 0x008ee20000100a00 */
        /* <DEDUP_REMOVED lines=38> */
.L_x_6148:
[----:B------:R2:W3:Y:S01]  /*11180*/  SYNCS.PHASECHK.TRANS64.TRYWAIT P1, [R15+URZ+0x32450], R20 ;  /* 0x032450140f0075a7 */ /* 0x0004e2000802017f */
[----:B------:R-:W-:Y:S05]  /*11190*/  @!P0 BRA `(.L_x_6149) ;  /* 0x0000000000048947 */ /* 0x000fea0003800000 */
[----:B------:R-:W-:Y:S01]  /*111a0*/  BPT.TRAP 0x1 ;  /* 0x000000040000795c */ /* 0x000fe20000300000 */
.L_x_6149:
[----:B---3--:R-:W-:Y:S05]  /*111b0*/  @P1 BRA `(.L_x_6150) ;  /* 0x0000000000081947 */ /* 0x008fea0003800000 */
[----:B------:R-:W3:Y:S02]  /*111c0*/  SYNCS.PHASECHK.TRANS64.TRYWAIT P1, [R15+URZ+0x32450], R20 ;  /* 0x032450140f0075a7 */ /* 0x000ee4000802017f */
[----:B---3--:R-:W-:Y:S05]  /*111d0*/  @!P1 BRA `(.L_x_6151) ;  /* 0x0000012000f09947 */ /* 0x008fea0003800000 */
.L_x_6150:
        /* <DEDUP_REMOVED lines=13> */
[----:B------:R-:W-:Y:S01]  /*112b0*/  MOV R211, 0x40000040 ;  /* 0x4000004000d37802 */ /* 0x000fe20000000f00 */
[----:B0-----:R-:W2:Y:S01]  /*112c0*/  LDL.64 R14, [R1+0x40] ;  /* 0x00004000010e7983 */ /* 0x001ea20000100a00 */
[----:B------:R-:W-:-:S03]  /*112d0*/  R2UR UR4, R4 ;  /* 0x00000000040472ca */ /* 0x000fc600000e0000 */
[----:B-1----:R-:W3:Y:S01]  /*112e0*/  LDL.64 R2, [R1+0x58] ;  /* 0x0000580001027983 */ /* 0x002ee20000100a00 */
[----:B------:R-:W-:Y:S01]  /*112f0*/  R2UR UR5, R5 ;  /* 0x00000000050572ca */ /* 0x000fe200000e0000 */
[----:B------:R-:W-:-:S12]  /*11300*/  WARPGROUP.ARRIVE ;  /* 0x00000000000079c5 */ /* 0x000fd80000000000 */
[----:B------:R-:W-:Y:S01]  /*11310*/  HGMMA.64x96x16.F32 R152, gdesc[UR4], R152, gsb0 ;  /* 0x01600000049879f0 */ /* 0x000fe20008000898 */
[----:B------:R-:W-:Y:S02]  /*11320*/  R2UR UR6, R210 ;  /* 0x00000000d20672ca */ /* 0x000fe400000e0000 */
[----:B------:R-:W-:Y:S01]  /*11330*/  R2UR UR7, R211 ;  /* 0x00000000d30772ca */ /* 0x000fe200000e0000 */
[----:B------:R-:W-:Y:S02]  /*11340*/  VIADD R210, R20, 0x4 ;  /* 0x0000000414d27836 */ /* 0x000fe40000000000 */
[----:B------:R-:W-:Y:S01]  /*11350*/  IMAD.MOV.U32 R211, RZ, RZ, 0x40000040 ;  /* 0x40000040ffd37424 */ /* 0x000fe200078e00ff */
[----:B------:R-:W-:Y:S02]  /*11360*/  WARPGROUP.DEPBAR.LE gsb0, 0x0 ;  /* 0x00008000000079c5 */ /* 0x000fe40000010000 */
[----:B------:R-:W-:Y:S01]  /*11370*/  WARPGROUP.ARRIVE ;  /* 0x00000000000079c5 */ /* 0x000fe20000000000 */
[----:B----4-:R-:W-:-:S02]  /*11380*/  R2UR UR4, R22 ;  /* 0x00000000160472ca */ /* 0x010fc400000e0000 */
[----:B------:R-:W-:Y:S02]  /*11390*/  R2UR UR5, R23 ;  /* 0x00000000170572ca */ /* 0x000fe400000e0000 */
        /* <DEDUP_REMOVED lines=29> */
[----:B------:R-:W-:Y:S01]  /*11570*/  MOV R211, 0x40000040 ;  /* 0x4000004000d37802 */ /* 0x000fe20000000f00 */
[----:B------:R0:W5:Y:S07]  /*11580*/  LDL.LU.64 R22, [R1+0x208] ;  /* 0x0002080001167983 */ /* 0x00016e0000300a00 */
[----:B------:R-:W-:Y:S01]  /*11590*/  HGMMA.64x96x16.F32 R152, gdesc[UR4], R152, gsb0 ;  /* 0x01600000049879f0 */ /* 0x000fe20008000898 */
[----:B------:R-:W-:-:S02]  /*115a0*/  R2UR UR6, R210 ;  /* 0x00000000d20672ca */ /* 0x000fc400000e0000 */
[----:B------:R-:W-:Y:S02]  /*115b0*/  R2UR UR7, R211 ;  /* 0x00000000d30772ca */ /* 0x000fe400000e0000 */
[----:B--2---:R-:W-:Y:S02]  /*115c0*/  R2UR UR4, R16 ;  /* 0x00000000100472ca */ /* 0x004fe400000e0000 */
[----:B------:R-:W-:Y:S01]  /*115d0*/  R2UR UR5, R17 ;  /* 0x00000000110572ca */ /* 0x000fe200000e0000 */
[----:B------:R-:W-:Y:S01]  /*115e0*/  VIADD R210, R20, 0x304 ;  /* 0x0000030414d27836 */ /* 0x000fe20000000000 */
[----:B------:R0:W5:Y:S01]  /*115f0*/  LDL.LU.64 R16, [R1+0x200] ;  /* 0x0002000001107983 */ /* 0x0001620000300a00 */
[----:B------:R-:W-:Y:S01]  /*11600*/  IMAD.MOV.U32 R211, RZ, RZ, 0x40000040 ;  /* 0x40000040ffd37424 */ /* 0x000fe200078e00ff */
        /* <DEDUP_REMOVED lines=100> */
.L_x_6152:
[----:B------:R-:W-:Y:S01]  /*11c50*/  FMUL.FTZ R152, R152, UR42 ;  /* 0x0000002a98987c20 */ /* 0x000fe20008410000 */
[----:B------:R-:W-:Y:S01]  /*11c60*/  FMUL.FTZ R153, R153, UR42 ;  /* 0x0000002a99997c20 */ /* 0x000fe20008410000 */
[----:B------:R-:W-:Y:S01]  /*11c70*/  STL [R1+0x1f8], R5 ;  /* 0x0001f80501007387 */ /* 0x000fe20000100800 */
[----:B------:R-:W-:Y:S01]  /*11c80*/  FMUL.FTZ R157, R157, UR42 ;  /* 0x0000002a9d9d7c20 */ /* 0x000fe20008410000 */
[----:B------:R-:W1:Y:S01]  /*11c90*/  MUFU.TANH R20, R152 ;  /* 0x0000009800147308 */ /* 0x000e620000002400 */
[----:B------:R-:W-:Y:S01]  /*11ca0*/  FMUL.FTZ R156, R156, UR42 ;  /* 0x0000002a9c9c7c20 */ /* 0x000fe20008410000 */
[----:B------:R2:W-:Y:S01]  /*11cb0*/  STL [R1+0x1f4], R4 ;  /* 0x0001f40401007387 */ /* 0x0005e20000100800 */
[----:B------:R-:W-:Y:S01]  /*11cc0*/  FMUL.FTZ R161, R161, UR42 ;  /* 0x0000002aa1a17c20 */ /* 0x000fe20008410000 */
[----:B------:R-:W-:Y:S01]  /*11cd0*/  FMUL.FTZ R160, R160, UR42 ;  /* 0x0000002aa0a07c20 */ /* 0x000fe20008410000 */
[----:B------:R-:W-:Y:S01]  /*11ce0*/  FMUL.FTZ R210, R168, UR42 ;  /* 0x0000002aa8d27c20 */ /* 0x000fe20008410000 */
[----:B-----5:R3:W-:Y:S01]  /*11cf0*/  STL [R1+0x1f0], R2 ;  /* 0x0001f00201007387 */ /* 0x0207e20000100800 */
[----:B------:R-:W-:Y:S01]  /*11d00*/  FMUL.FTZ R229, R164, UR42 ;  /* 0x0000002aa4e57c20 */ /* 0x000fe20008410000 */
[----:B------:R4:W0:Y:S01]  /*11d10*/  MUFU.TANH R152, R161 ;  /* 0x000000a100987308 */ /* 0x0008220000002400 */
[----:B------:R-:W-:Y:S01]  /*11d20*/  FMUL.FTZ R164, R172, UR42 ;  /* 0x0000002aaca47c20 */ /* 0x000fe20008410000 */
[----:B------:R-:W-:Y:S01]  /*11d30*/  FMUL.FTZ R211, R165, UR42 ;  /* 0x0000002aa5d37c20 */ /* 0x000fe20008410000 */
[----:B------:R-:W-:Y:S01]  /*11d40*/  FMUL.FTZ R165, R169, UR42 ;  /* 0x0000002aa9a57c20 */ /* 0x000fe20008410000 */
[----:B------:R-:W-:Y:S01]  /*11d50*/  FMUL.FTZ R185, R185, UR42 ;  /* 0x0000002ab9b97c20 */ /* 0x000fe20008410000 */
[----:B------:R-:W-:Y:S01]  /*11d60*/  FMUL.FTZ R188, R188, UR42 ;  /* 0x0000002abcbc7c20 */ /* 0x000fe20008410000 */
[----:B------:R-:W-:Y:S01]  /*11d70*/  FMUL.FTZ R189, R189, UR42 ;  /* 0x0000002abdbd7c20 */ /* 0x000fe20008410000 */
[----:B------:R-:W-:Y:S01]  /*11d80*/  FMUL.FTZ R154, R154, UR42 ;  /* 0x0000002a9a9a7c20 */ /* 0x000fe20008410000 */
[----:B--2---:R1:W2:Y:S01]  /*11d90*/  MUFU.TANH R4, R153 ;  /* 0x0000009900047308 */ /* 0x0042a20000002400 */
[----:B----4-:R-:W-:Y:S01]  /*11da0*/  FMUL.FTZ R161, R177, UR42 ;  /* 0x0000002ab1a17c20 */ /* 0x010fe20008410000 */
[----:B------:R-:W-:Y:S01]  /*11db0*/  FMUL.FTZ R159, R159, UR42 ;  /* 0x0000002a9f9f7c20 */ /* 0x000fe20008410000 */
[----:B------:R-:W-:Y:S01]  /*11dc0*/  FMUL.FTZ R155, R155, UR42 ;  /* 0x0000002a9b9b7c20 */ /* 0x000fe20008410000 */
[----:B------:R-:W-:Y:S01]  /*11dd0*/  FMUL.FTZ R158, R158, UR42 ;  /* 0x0000002a9e9e7c20 */ /* 0x000fe20008410000 */
[----:B------:R-:W-:Y:S01]  /*11de0*/  UMOV UR46, UR44 ;  /* 0x0000002c002e7c82 */ /* 0x000fe20008000000 */
[----:B------:R-:W-:Y:S01]  /*11df0*/  FMUL.FTZ R167, R167, UR42 ;  /* 0x0000002aa7a77c20 */ /* 0x000fe20008410000 */
[----:B------:R-:W-:Y:S01]  /*11e00*/  FMUL.FTZ R170, R170, UR42 ;  /* 0x0000002aaaaa7c20 */ /* 0x000fe20008410000 */
[----:B---3--:R3:W-:Y:S01]  /*11e10*/  MUFU.TANH R2, R156 ;  /* 0x0000009c00027308 */ /* 0x0087e20000002400 */
[----:B-1----:R-:W-:-:S02]  /*11e20*/  IMAD.MOV.U32 R153, RZ, RZ, R20 ;  /* 0x000000ffff997224 */ /* 0x002fc400078e0014 */
[----:B------:R-:W-:Y:S01]  /*11e30*/  FMUL.FTZ R171, R171, UR42 ;  /* 0x0000002aabab7c20 */ /* 0x000fe20008410000 */
[----:B0-----:R-:W-:Y:S02]  /*11e40*/  IMAD.MOV.U32 R169, RZ, RZ, R152 ;  /* 0x000000ffffa97224 */ /* 0x001fe400078e0098 */
[----:B------:R-:W-:Y:S01]  /*11e50*/  FMUL.FTZ R152, R173, UR42 ;  /* 0x0000002aad987c20 */ /* 0x000fe20008410000 */
[----:B------:R-:W-:Y:S02]  /*11e60*/  IMAD.MOV.U32 R168, RZ, RZ, R153 ;  /* 0x000000ffffa87224 */ /* 0x000fe400078e0099 */
[----:B------:R-:W-:Y:S01]  /*11e70*/  FMUL.FTZ R153, R176, UR42 ;  /* 0x0000002ab0997c20 */ /* 0x000fe20008410000 */
[----:B------:R-:W-:Y:S01]  /*11e80*/  FMUL.FTZ R178, R178, UR42 ;  /* 0x0000002ab2b27c20 */ /* 0x000fe20008410000 */
[----:B------:R0:W1:Y:S01]  /*11e90*/  MUFU.TANH R20, R157 ;  /* 0x0000009d00147308 */ /* 0x0000620000002400 */
[----:B--2---:R-:W-:Y:S01]  /*11ea0*/  MOV R172, R4 ;  /* 0x0000000400ac7202 */ /* 0x004fe20000000f00 */
[----:B---3--:R-:W-:Y:S01]  /*11eb0*/  FMUL.FTZ R156, R181, UR42 ;  /* 0x0000002ab59c7c20 */ /* 0x008fe20008410000 */
[----:B------:R-:W-:-:S02]  /*11ec0*/  IMAD.MOV.U32 R181, RZ, RZ, R168 ;  /* 0x000000ffffb57224 */ /* 0x000fc400078e00a8 */
[----:B------:R-:W-:-:S03]  /*11ed0*/  FMUL.FTZ R190, R190, UR42 ;  /* 0x0000002abebe7c20 */ /* 0x000fc60008410000 */
[----:B------:R2:W3:Y:S01]  /*11ee0*/  MUFU.TANH R5, R160 ;  /* 0x000000a000057308 */ /* 0x0004e20000002400 */
[----:B0-----:R-:W-:Y:S01]  /*11ef0*/  FMUL.FTZ R157, R184, UR42 ;  /* 0x0000002ab89d7c20 */ /* 0x001fe20008410000 */
[----:B------:R-:W-:-:S06]  /*11f00*/  IMAD.MOV.U32 R184, RZ, RZ, R172 ;  /* 0x000000ffffb87224 */ /* 0x000fcc00078e00ac */
[----:B------:R-:W0:Y:S01]  /*11f10*/  MUFU.TANH R229, R229 ;  /* 0x000000e500e57308 */ /* 0x000e220000002400 */
[----:B-1----:R-:W-:Y:S01]  /*11f20*/  IMAD.MOV.U32 R176, RZ, RZ, R20 ;  /* 0x000000ffffb07224 */ /* 0x002fe200078e0014 */
[----:B------:R-:W-:Y:S01]  /*11f30*/  FMNMX.FTZ R20, R168, R209, !PT ;  /* 0x000000d1a8147209 */ /* 0x000fe20007810000 */
[----:B--2---:R-:W-:Y:S01]  /*11f40*/  FMUL.FTZ R160, R180, UR42 ;  /* 0x0000002ab4a07c20 */ /* 0x004fe20008410000 */
[----:B------:R-:W-:Y:S02]  /*11f50*/  FMUL.FTZ R180, R192, UR42 ;  /* 0x0000002ac0b47c20 */ /* 0x000fe40008410000 */
[----:B------:R-:W-:Y:S01]  /*11f60*/  FMNMX.FTZ R20, R172, R20, !PT ;  /* 0x00000014ac147209 */ /* 0x000fe20007810000 */
[----:B------:R-:W-:Y:S01]  /*11f70*/  FMUL.FTZ R172, R196, UR42 ;  /* 0x0000002ac4ac7c20 */ /* 0x000fe20008410000 */
[----:B------:R-:W1:Y:S01]  /*11f80*/  MUFU.TANH R211, R211 ;  /* 0x000000d300d37308 */ /* 0x000e620000002400 */
[----:B---3--:R-:W-:Y:S01]  /*11f90*/  IMAD.MOV.U32 R173, RZ, RZ, R5 ;  /* 0x000000ffffad7224 */ /* 0x008fe200078e0005 */
[----:B------:R-:W-:Y:S01]  /*11fa0*/  FMNMX.FTZ R20, R2, R20, !PT ;  /* 0x0000001402147209 */ /* 0x000fe20007810000 */
[----:B------:R-:W-:-:S03]  /*11fb0*/  FMUL.FTZ R196, R163, UR42 ;  /* 0x0000002aa3c47c20 */ /* 0x000fc60008410000 */
[----:B------:R-:W-:Y:S02]  /*11fc0*/  FMNMX.FTZ R20, R176, R20, !PT ;  /* 0x00000014b0147209 */ /* 0x000fe40007810000 */
[----:B------:R-:W2:Y:S02]  /*11fd0*/  MUFU.TANH R210, R210 ;  /* 0x000000d200d27308 */ /* 0x000ea40000002400 */
[----:B------:R-:W-:-:S04]  /*11fe0*/  FMNMX.FTZ R20, R173, R20, !PT ;  /* 0x00000014ad147209 */ /* 0x000fc80007810000 */
[----:B------:R-:W-:Y:S02]  /*11ff0*/  FMNMX.FTZ R20, R169, R20, !PT ;  /* 0x00000014a9147209 */ /* 0x000fe40007810000 */
[----:B------:R-:W3:Y:S02]  /*12000*/  MUFU.TANH R165, R165 ;  /* 0x000000a500a57308 */ /* 0x000ee40000002400 */
[----:B0-----:R-:W-:-:S04]  /*12010*/  FMNMX.FTZ R20, R229, R20, !PT ;  /* 0x00000014e5147209 */ /* 0x001fc80007810000 */
[----:B-1----:R-:W-:Y:S02]  /*12020*/  FMNMX.FTZ R20, R211, R20, !PT ;  /* 0x00000014d3147209 */ /* 0x002fe40007810000 */
[----:B------:R-:W0:Y:S02]  /*12030*/  MUFU.TANH R164, R164 ;  /* 0x000000a400a47308 */ /* 0x000e240000002400 */
[----:B--2---:R-:W-:-:S06]  /*12040*/  FMNMX.FTZ R20, R210, R20, !PT ;  /* 0x00000014d2147209 */ /* 0x004fcc0007810000 */
        /* <DEDUP_REMOVED lines=10> */
[----:B------:R0:W3:Y:S01]  /*120f0*/  MUFU.TANH R4, R185 ;  /* 0x000000b900047308 */ /* 0x0000e20000002400 */
[----:B-1----:R-:W-:-:S07]  /*12100*/  FMNMX.FTZ R20, R160, R20, !PT ;  /* 0x00000014a0147209 */ /* 0x002fce0007810000 */
[----:B------:R-:W1:Y:S01]  /*12110*/  MUFU.TANH R157, R157 ;  /* 0x0000009d009d7308 */ /* 0x000e620000002400 */
[----:B--2---:R-:W-:Y:S01]  /*12120*/  FMNMX.FTZ R20, R156, R20, !PT ;  /* 0x000000149c147209 */ /* 0x004fe20007810000 */
[----:B0-----:R-:W-:Y:S01]  /*12130*/  FMUL.FTZ R185, R197, UR42 ;  /* 0x0000002ac5b97c20 */ /* 0x001fe20008410000 */
[----:B------:R-:W-:-:S05]  /*12140*/  FMUL.FTZ R197, R162, UR42 ;  /* 0x0000002aa2c57c20 */ /* 0x000fca0008410000 */
[----:B------:R0:W2:Y:S08]  /*12150*/  MUFU.TANH R5, R188 ;  /* 0x000000bc00057308 */ /* 0x0000b00000002400 */
[----:B------:R-:W4:Y:S01]  /*12160*/  MUFU.TANH R189, R189 ;  /* 0x000000bd00bd7308 */ /* 0x000f220000002400 */
[----:B0-----:R-:W-:Y:S02]  /*12170*/  IMAD.MOV.U32 R188, RZ, RZ, R173 ;  /* 0x000000ffffbc7224 */ /* 0x001fe400078e00ad */
[----:B------:R-:W-:Y:S01]  /*12180*/  FMUL.FTZ R173, R193, UR42 ;  /* 0x0000002ac1ad7c20 */ /* 0x000fe20008410000 */
[----:B---3--:R-:W-:Y:S01]  /*12190*/  IMAD.MOV.U32 R193, RZ, RZ, R4 ;  /* 0x000000ffffc17224 */ /* 0x008fe200078e0004 */
[----:B-1----:R-:W-:-:S03]  /*121a0*/  FMNMX.FTZ R20, R157, R20, !PT ;  /* 0x000000149d147209 */ /* 0x002fc60007810000 */
[----:B------:R-:W0:Y:S01]  /*121b0*/  MUFU.TANH R180, R180 ;  /* 0x000000b400b47308 */ /* 0x000e220000002400 */
[----:B--2---:R-:W-:Y:S01]  /*121c0*/  IMAD.MOV.U32 R192, RZ, RZ, R5 ;  /* 0x000000ffffc07224 */ /* 0x004fe200078e0005 */
[----:B------:R-:W-:-:S03]  /*121d0*/  FMNMX.FTZ R20, R193, R20, !PT ;  /* 0x00000014c1147209 */ /* 0x000fc60007810000 */
[----:B------:R-:W-:Y:S01]  /*121e0*/  IMAD.MOV.U32 R162, RZ, RZ, R192 ;  /* 0x000000ffffa27224 */ /* 0x000fe200078e00c0 */
[----:B------:R-:W-:Y:S01]  /*121f0*/  FMNMX.FTZ R20, R192, R20, !PT ;  /* 0x00000014c0147209 */ /* 0x000fe20007810000 */
[----:B------:R-:W-:Y:S01]  /*12200*/  FMUL.FTZ R192, R166, UR42 ;  /* 0x0000002aa6c07c20 */ /* 0x000fe20008410000 */
[----:B------:R-:W1:Y:S02]  /*12210*/  MUFU.TANH R173, R173 ;  /* 0x000000ad00ad7308 */ /* 0x000e640000002400 */
[----:B----4-:R-:W-:-:S06]  /*12220*/  FMNMX.FTZ R20, R189, R20, !PT ;  /* 0x00000014bd147209 */ /* 0x010fcc0007810000 */
[----:B------:R-:W2:Y:S01]  /*12230*/  MUFU.TANH R172, R172 ;  /* 0x000000ac00ac7308 */ /* 0x000ea20000002400 */
[----:B0-----:R-:W-:-:S07]  /*12240*/  FMNMX.FTZ R20, R180, R20, !PT ;  /* 0x00000014b4147209 */ /* 0x001fce0007810000 */
[----:B------:R-:W0:Y:S01]  /*12250*/  MUFU.TANH R185, R185 ;  /* 0x000000b900b97308 */ /* 0x000e220000002400 */
[----:B-1----:R-:W-:-:S07]  /*12260*/  FMNMX.FTZ R20, R173, R20, !PT ;  /* 0x00000014ad147209 */ /* 0x002fce0007810000 */
[----:B------:R-:W-:Y:S01]  /*12270*/  MUFU.TANH R5, R154 ;  /* 0x0000009a00057308 */ /* 0x000fe20000002400 */
[----:B--2---:R-:W-:-:S07]  /*12280*/  FMNMX.FTZ R20, R172, R20, !PT ;  /* 0x00000014ac147209 */ /* 0x004fce0007810000 */
[----:B------:R1:W2:Y:S01]  /*12290*/  MUFU.TANH R177, R159 ;  /* 0x0000009f00b17308 */ /* 0x0002a20000002400 */
[----:B0-----:R-:W-:-:S05]  /*122a0*/  FMNMX.FTZ R20, R185, R20, !PT ;  /* 0x00000014b9147209 */ /* 0x001fca0007810000 */
[----:B------:R-:W0:Y:S02]  /*122b0*/  SHFL.BFLY PT, R168, R20, 0x2, 0x1f ;  /* 0x0c401f0014a87f89 */ /* 0x000e2400000e0000 */
[----:B------:R3:W4:Y:S01]  /*122c0*/  MUFU.TANH R4, R155 ;  /* 0x0000009b00047308 */ /* 0x0007220000002400 */
[----:B-1----:R-:W-:-:S07]  /*122d0*/  IMAD.MOV.U32 R159, RZ, RZ, R193 ;  /* 0x000000ffff9f7224 */ /* 0x002fce00078e00c1 */
[----:B------:R-:W-:Y:S08]  /*122e0*/  MUFU.TANH R197, R197 ;  /* 0x000000c500c57308 */ /* 0x000ff00000002400 */
[----:B------:R1:W-:Y:S01]  /*122f0*/  MUFU.TANH R193, R170 ;  /* 0x000000aa00c17308 */ /* 0x0003e20000002400 */
[----:B0-----:R-:W-:Y:S02]  /*12300*/  FMNMX.FTZ R20, R20, R168, !PT ;  /* 0x000000a814147209 */ /* 0x001fe40007810000 */
[----:B------:R-:W-:-:S05]  /*12310*/  MOV R168, R2 ;  /* 0x0000000200a87202 */ /* 0x000fca0000000f00 */
[----:B------:R-:W-:Y:S01]  /*12320*/  MUFU.TANH R196, R196 ;  /* 0x000000c400c47308 */ /* 0x000fe20000002400 */
[----:B------:R-:W0:Y:S07]  /*12330*/  SHFL.BFLY PT, R154, R20, 0x1, 0x1f ;  /* 0x0c201f00149a7f89 */ /* 0x000e2e00000e0000 */
[----:B------:R-:W4:Y:S08]  /*12340*/  MUFU.TANH R2, R158 ;  /* 0x0000009e00027308 */ /* 0x000f300000002400 */
[----:B------:R4:W4:Y:S08]  /*12350*/  MUFU.TANH R158, R167 ;  /* 0x000000a7009e7308 */ /* 0x0009300000002400 */
[----:B------:R-:W-:Y:S01]  /*12360*/  MUFU.TANH R192, R192 ;  /* 0x000000c000c07308 */ /* 0x000fe20000002400 */
[----:B0-----:R-:W-:-:S05]  /*12370*/  FMNMX.FTZ R20, R20, R154, !PT ;  /* 0x0000009a14147209 */ /* 0x001fca0007810000 */
[C---:B---3--:R-:W-:Y:S01]  /*12380*/  FADD.FTZ R155, -R20.reuse, R209 ;  /* 0x000000d1149b7221 */ /* 0x048fe20000010100 */
[----:B--2---:R-:W-:Y:S02]  /*12390*/  IMAD.MOV.U32 R209, RZ, RZ, R177 ;  /* 0x000000ffffd17224 */ /* 0x004fe400078e00b1 */
[----:B------:R-:W-:Y:S01]  /*123a0*/  FMUL.FTZ R177, R20, UR46 ;  /* 0x0000002e14b17c20 */ /* 0x000fe20008410000 */
[----:B------:R-:W-:Y:S01]  /*123b0*/  MUFU.TANH R178, R178 ;  /* 0x000000b200b27308 */ /* 0x000fe20000002400 */
[----:B------:R-:W-:Y:S02]  /*123c0*/  FMUL.FTZ R155, R155, UR46 ;  /* 0x0000002e9b9b7c20 */ /* 0x000fe40008410000 */
[--C-:B------:R-:W-:Y:S01]  /*123d0*/  FFMA.FTZ R181, R181, UR46, -R177.reuse ;  /* 0x0000002eb5b57c23 */ /* 0x100fe200080108b1 */
[--C-:B------:R-:W-:Y:S01]  /*123e0*/  FFMA.FTZ R184, R184, UR46, -R177.reuse ;  /* 0x0000002eb8b87c23 */ /* 0x100fe200080108b1 */
[--C-:B------:R-:W-:Y:S01]  /*123f0*/  FFMA.FTZ R166, R152, UR46, -R177.reuse ;  /* 0x0000002e98a67c23 */ /* 0x100fe200080108b1 */
[--C-:B------:R-:W-:Y:S01]  /*12400*/  FFMA.FTZ R163, R153, UR46, -R177.reuse ;  /* 0x0000002e99a37c23 */ /* 0x100fe200080108b1 */
[----:B------:R-:W-:Y:S01]  /*12410*/  FMNMX.FTZ R153, R5, R208, !PT ;  /* 0x000000d005997209 */ /* 0x000fe20007810000 */
[----:B------:R-:W-:Y:S01]  /*12420*/  MUFU.EX2 R155, R155 ;  /* 0x0000009b009b7308 */ /* 0x000fe20000000800 */
[--C-:B------:R-:W-:Y:S01]  /*12430*/  FFMA.FTZ R154, R168, UR46, -R177.reuse ;  /* 0x0000002ea89a7c23 */ /* 0x100fe200080108b1 */
[----:B-1----:R-:W-:Y:S01]  /*12440*/  FFMA.FTZ R170, R211, UR46, -R177 ;  /* 0x0000002ed3aa7c23 */ /* 0x002fe200080108b1 */
[----:B----4-:R-:W-:Y:S01]  /*12450*/  FMNMX.FTZ R153, R4, R153, !PT ;  /* 0x0000009904997209 */ /* 0x010fe20007810000 */
[----:B------:R-:W-:-:S02]  /*12460*/  IMAD.MOV.U32 R211, RZ, RZ, R162 ;  /* 0x000000ffffd37224 */ /* 0x000fc400078e00a2 */
[--C-:B------:R-:W-:Y:S01]  /*12470*/  FFMA.FTZ R167, R210, UR46, -R177.reuse ;  /* 0x0000002ed2a77c23 */ /* 0x100fe200080108b1 */
[----:B------:R-:W-:Y:S01]  /*12480*/  FFMA.FTZ R176, R176, UR46, -R177 ;  /* 0x0000002eb0b07c23 */ /* 0x000fe200080108b1 */
[----:B------:R-:W-:Y:S01]  /*12490*/  FMNMX.FTZ R153, R2, R153, !PT ;  /* 0x0000009902997209 */ /* 0x000fe20007810000 */
[----:B------:R-:W0:Y:S01]  /*124a0*/  MUFU.EX2 R152, R181 ;  /* 0x000000b500987308 */ /* 0x000e220000000800 */
[----:B------:R-:W-:Y:S02]  /*124b0*/  IMAD.MOV.U32 R210, RZ, RZ, R159 ;  /* 0x000000ffffd27224 */ /* 0x000fe400078e009f */
[--C-:B------:R-:W-:Y:S01]  /*124c0*/  FFMA.FTZ R162, R156, UR46, -R177.reuse ;  /* 0x0000002e9ca27c23 */ /* 0x100fe200080108b1 */
[--C-:B------:R-:W-:Y:S01]  /*124d0*/  FFMA.FTZ R156, R211, UR46, -R177.reuse ;  /* 0x0000002ed39c7c23 */ /* 0x100fe200080108b1 */
[--C-:B------:R-:W-:Y:S01]  /*124e0*/  FFMA.FTZ R159, R157, UR46, -R177.reuse ;  /* 0x0000002e9d9f7c23 */ /* 0x100fe200080108b1 */
[----:B------:R-:W-:Y:S01]  /*124f0*/  IMAD.MOV.U32 R211, RZ, RZ, R158 ;  /* 0x000000ffffd37224 */ /* 0x000fe200078e009e */
[----:B------:R-:W-:Y:S01]  /*12500*/  FMNMX.FTZ R153, R209, R153, !PT ;  /* 0x00000099d1997209 */ /* 0x000fe20007810000 */
        /* <DEDUP_REMOVED lines=14> */
[----:B------:R-:W-:Y:S01]  /*125f0*/  FFMA.FTZ R177, R185, UR46, -R177 ;  /* 0x0000002eb9b17c23 */ /* 0x000fe200080108b1 */
[----:B------:R-:W-:-:S02]  /*12600*/  IMAD.MOV.U32 R210, RZ, RZ, R193 ;  /* 0x000000ffffd27224 */ /* 0x000fc400078e00c1 */
[----:B0-----:R-:W-:Y:S01]  /*12610*/  FFMA.FTZ R3, R155, R3, R152 ;  /* 0x000000039b037223 */ /* 0x001fe20000010098 */
[----:B------:R-:W0:Y:S01]  /*12620*/  MUFU.TANH R185, R171 ;  /* 0x000000ab00b97308 */ /* 0x000e220000002400 */
[----:B------:R-:W-:Y:S01]  /*12630*/  FMNMX.FTZ R153, R197, R153, !PT ;  /* 0x00000099c5997209 */ /* 0x000fe20007810000 */
[----:B------:R-:W-:Y:S01]  /*12640*/  FMUL.FTZ R193, R174, UR42 ;  /* 0x0000002aaec17c20 */ /* 0x000fe20008410000 */
[C---:B-1----:R-:W-:Y:S01]  /*12650*/  FADD.FTZ R3, R184.reuse, R3 ;  /* 0x00000003b8037221 */ /* 0x042fe20000010000 */
[----:B------:R-:W-:Y:S01]  /*12660*/  F2FP.F16.F32.PACK_AB R152, R184, R152 ;  /* 0x00000098b898723e */ /* 0x000fe200000000ff */
[----:B------:R-:W-:Y:S01]  /*12670*/  FMUL.FTZ R184, R175, UR42 ;  /* 0x0000002aafb87c20 */ /* 0x000fe20008410000 */
[----:B------:R-:W-:Y:S01]  /*12680*/  FMNMX.FTZ R153, R196, R153, !PT ;  /* 0x00000099c4997209 */ /* 0x000fe20007810000 */
[----:B------:R-:W-:Y:S01]  /*12690*/  FMUL.FTZ R189, R179, UR42 ;  /* 0x0000002ab3bd7c20 */ /* 0x000fe20008410000 */
[----:B------:R-:W1:Y:S01]  /*126a0*/  MUFU.EX2 R176, R176 ;  /* 0x000000b000b07308 */ /* 0x000e620000000800 */
[----:B--2---:R-:W-:Y:S01]  /*126b0*/  FADD.FTZ R3, R154, R3 ;  /* 0x000000039a037221 */ /* 0x004fe20000010000 */
[----:B------:R-:W-:Y:S01]  /*126c0*/  FMNMX.FTZ R153, R192, R153, !PT ;  /* 0x00000099c0997209 */ /* 0x000fe20007810000 */
[----:B------:R-:W-:Y:S01]  /*126d0*/  FMUL.FTZ R175, R183, UR42 ;  /* 0x0000002ab7af7c20 */ /* 0x000fe20008410000 */
[----:B------:R-:W-:Y:S01]  /*126e0*/  FMUL.FTZ R183, R187, UR42 ;  /* 0x0000002abbb77c20 */ /* 0x000fe20008410000 */
[----:B------:R-:W-:Y:S01]  /*126f0*/  FMUL.FTZ R229, R194, UR42 ;  /* 0x0000002ac2e57c20 */ /* 0x000fe20008410000 */
[----:B------:R-:W-:Y:S01]  /*12700*/  FMNMX.FTZ R153, R211, R153, !PT ;  /* 0x00000099d3997209 */ /* 0x000fe20007810000 */
[----:B------:R-:W-:Y:S01]  /*12710*/  FMUL.FTZ R179, R198, UR42 ;  /* 0x0000002ac6b37c20 */ /* 0x000fe20008410000 */
[----:B------:R-:W2:Y:S01]  /*12720*/  MUFU.TANH R193, R193 ;  /* 0x000000c100c17308 */ /* 0x000ea20000002400 */
[----:B0-----:R-:W-:Y:S01]  /*12730*/  MOV R187, R185 ;  /* 0x000000b900bb7202 */ /* 0x001fe20000000f00 */
[----:B------:R-:W-:Y:S01]  /*12740*/  FMUL.FTZ R185, R191, UR42 ;  /* 0x0000002abfb97c20 */ /* 0x000fe20008410000 */
[----:B------:R-:W-:Y:S01]  /*12750*/  FMNMX.FTZ R153, R210, R153, !PT ;  /* 0x00000099d2997209 */ /* 0x000fe20007810000 */
[----:B------:R-:W-:-:S02]  /*12760*/  IMAD.MOV.U32 R191, RZ, RZ, R211 ;  /* 0x000000ffffbf7224 */ /* 0x000fc400078e00d3 */
[----:B------:R-:W-:Y:S01]  /*12770*/  FMUL.FTZ R211, R195, UR42 ;  /* 0x0000002ac3d37c20 */ /* 0x000fe20008410000 */
[----:B------:R-:W-:Y:S01]  /*12780*/  IMAD.MOV.U32 R194, RZ, RZ, R209 ;  /* 0x000000ffffc27224 */ /* 0x000fe200078e00d1 */
[----:B------:R-:W-:Y:S01]  /*12790*/  FMNMX.FTZ R153, R187, R153, !PT ;  /* 0x00000099bb997209 */ /* 0x000fe20007810000 */
[----:B------:R-:W0:Y:S01]  /*127a0*/  MUFU.TANH R184, R184 ;  /* 0x000000b800b87308 */ /* 0x000e220000002400 */
[----:B-1----:R-:W-:Y:S01]  /*127b0*/  FADD.FTZ R171, R176, R3 ;  /* 0x00000003b0ab7221 */ /* 0x002fe20000010000 */
[----:B------:R-:W-:Y:S01]  /*127c0*/  FMUL.FTZ R3, R182, UR42 ;  /* 0x0000002ab6037c20 */ /* 0x000fe20008410000 */
[----:B------:R-:W-:Y:S01]  /*127d0*/  FMUL.FTZ R182, R186, UR42 ;  /* 0x0000002abab67c20 */ /* 0x000fe20008410000 */
[----:B------:R-:W-:-:S04]  /*127e0*/  F2FP.F16.F32.PACK_AB R154, R176, R154 ;  /* 0x0000009ab09a723e */ /* 0x000fc800000000ff */
[----:B------:R-:W1:Y:S01]  /*127f0*/  MUFU.TANH R189, R189 ;  /* 0x000000bd00bd7308 */ /* 0x000e620000002400 */
[----:B--2---:R-:W-:-:S07]  /*12800*/  FMNMX.FTZ R153, R193, R153, !PT ;  /* 0x00000099c1997209 */ /* 0x004fce0007810000 */
[----:B------:R-:W2:Y:S01]  /*12810*/  MUFU.TANH R3, R3 ;  /* 0x0000000300037308 */ /* 0x000ea20000002400 */
[----:B0-----:R-:W-:-:S04]  /*12820*/  FMNMX.FTZ R153, R184, R153, !PT ;  /* 0x00000099b8997209 */ /* 0x001fc80007810000 */
[----:B------:R-:W-:-:S03]  /*12830*/  FMNMX.FTZ R153, R178, R153, !PT ;  /* 0x00000099b2997209 */ /* 0x000fc60007810000 */
        /* <DEDUP_REMOVED lines=9> */
[----:B0-----:R-:W-:Y:S01]  /*128d0*/  IMAD.MOV.U32 R190, RZ, RZ, R210 ;  /* 0x000000ffffbe7224 */ /* 0x001fe200078e00d2 */
[----:B--2---:R-:W-:Y:S01]  /*128e0*/  FMNMX.FTZ R153, R183, R153, !PT ;  /* 0x00000099b7997209 */ /* 0x004fe20007810000 */
[----:B------:R-:W-:-:S05]  /*128f0*/  FMUL.FTZ R210, R199, UR42 ;  /* 0x0000002ac7d27c20 */ /* 0x000fca0008410000 */
[----:B------:R-:W0:Y:S01]  /*12900*/  MUFU.TANH R229, R229 ;  /* 0x000000e500e57308 */ /* 0x000e220000002400 */
[----:B---3--:R-:W-:-:S07]  /*12910*/  FMNMX.FTZ R153, R186, R153, !PT ;  /* 0x00000099ba997209 */ /* 0x008fce0007810000 */
[----:B------:R-:W2:Y:S01]  /*12920*/  MUFU.TANH R211, R211 ;  /* 0x000000d300d37308 */ /* 0x000ea20000002400 */
[----:B-1----:R-:W-:-:S07]  /*12930*/  FMNMX.FTZ R153, R185, R153, !PT ;  /* 0x00000099b9997209 */ /* 0x002fce0007810000 */
[----:B------:R-:W1:Y:S01]  /*12940*/  MUFU.TANH R179, R179 ;  /* 0x000000b300b37308 */ /* 0x000e620000002400 */
[----:B0-----:R-:W-:-:S07]  /*12950*/  FMNMX.FTZ R153, R229, R153, !PT ;  /* 0x00000099e5997209 */ /* 0x001fce0007810000 */
[----:B------:R-:W0:Y:S01]  /*12960*/  MUFU.TANH R210, R210 ;  /* 0x000000d200d27308 */ /* 0x000e220000002400 */
[----:B--2---:R-:W-:-:S04]  /*12970*/  FMNMX.FTZ R153, R211, R153, !PT ;  /* 0x00000099d3997209 */ /* 0x004fc80007810000 */
[----:B-1----:R-:W-:-:S04]  /*12980*/  FMNMX.FTZ R153, R179, R153, !PT ;  /* 0x00000099b3997209 */ /* 0x002fc80007810000 */
[----:B0-----:R-:W-:-:S05]  /*12990*/  FMNMX.FTZ R153, R210, R153, !PT ;  /* 0x00000099d2997209 */ /* 0x001fca0007810000 */
[----:B------:R-:W0:Y:S02]  /*129a0*/  SHFL.BFLY PT, R174, R153, 0x2, 0x1f ;  /* 0x0c401f0099ae7f89 */ /* 0x000e2400000e0000 */
[----:B0-----:R-:W-:-:S05]  /*129b0*/  FMNMX.FTZ R174, R153, R174, !PT ;  /* 0x000000ae99ae7209 */ /* 0x001fca0007810000 */
[----:B------:R-:W0:Y:S02]  /*129c0*/  SHFL.BFLY PT, R176, R174, 0x1, 0x1f ;  /* 0x0c201f00aeb07f89 */ /* 0x000e2400000e0000 */
[----:B0-----:R-:W-:-:S05]  /*129d0*/  FMNMX.FTZ R176, R174, R176, !PT ;  /* 0x000000b0aeb07209 */ /* 0x001fca0007810000 */
[C---:B------:R-:W-:Y:S01]  /*129e0*/  FMUL.FTZ R181, R176.reuse, UR46 ;  /* 0x0000002eb0b57c20 */ /* 0x040fe20008410000 */
[----:B------:R-:W-:-:S03]  /*129f0*/  FADD.FTZ R208, -R176, R208 ;  /* 0x000000d0b0d07221 */ /* 0x000fc60000010100 */
[--C-:B------:R-:W-:Y:S01]  /*12a00*/  FFMA.FTZ R198, R194, UR46, -R181.reuse ;  /* 0x0000002ec2c67c23 */ /* 0x100fe200080108b5 */
[--C-:B------:R-:W-:Y:S01]  /*12a10*/  FFMA.FTZ R194, R187, UR46, -R181.reuse ;  /* 0x0000002ebbc27c23 */ /* 0x100fe200080108b5 */
[--C-:B------:R-:W-:Y:S01]  /*12a20*/  FFMA.FTZ R187, R178, UR46, -R181.reuse ;  /* 0x0000002eb2bb7c23 */ /* 0x100fe200080108b5 */
[--C-:B------:R-:W-:Y:S01]  /*12a30*/  FFMA.FTZ R178, R211, UR46, -R181.reuse ;  /* 0x0000002ed3b27c23 */ /* 0x100fe200080108b5 */
[--C-:B------:R-:W-:Y:S01]  /*12a40*/  FFMA.FTZ R199, R191, UR46, -R181.reuse ;  /* 0x0000002ebfc77c23 */ /* 0x100fe200080108b5 */
[----:B------:R-:W0:Y:S01]  /*12a50*/  S2R R211, SR_TID.X ;  /* 0x0000000000d37919 */ /* 0x000e220000002100 */
[----:B------:R-:W-:Y:S01]  /*12a60*/  FMUL.FTZ R208, R208, UR46 ;  /* 0x0000002ed0d07c20 */ /* 0x000fe20008410000 */
[--C-:B------:R-:W-:Y:S01]  /*12a70*/  FFMA.FTZ R153, R5, UR46, -R181.reuse ;  /* 0x0000002e05997c23 */ /* 0x100fe200080108b5 */
[--C-:B------:R-:W-:Y:S01]  /*12a80*/  FFMA.FTZ R191, R184, UR46, -R181.reuse ;  /* 0x0000002eb8bf7c23 */ /* 0x100fe200080108b5 */
[----:B------:R-:W-:Y:S02]  /*12a90*/  IMAD.MOV.U32 R184, RZ, RZ, R186 ;  /* 0x000000ffffb87224 */ /* 0x000fe400078e00ba */
        /* <DEDUP_REMOVED lines=18> */
[----:B------:R-:W-:-:S02]  /*12bc0*/  VIADD R175, R15, 0x32440 ;  /* 0x000324400faf7836 */ /* 0x000fc40000000000 */
[-C--:B------:R-:W-:Y:S01]  /*12bd0*/  FMUL.FTZ R24, R24, R155.reuse ;  /* 0x0000009b18187220 */ /* 0x080fe20000410000 */
[----:B------:R-:W-:Y:S02]  /*12be0*/  IMAD.U32 R210, RZ, RZ, UR37 ;  /* 0x00000025ffd27e24 */ /* 0x000fe4000f8e00ff */
[-C--:B------:R-:W-:Y:S01]  /*12bf0*/  FMUL.FTZ R25, R25, R155.reuse ;  /* 0x0000009b19197220 */ /* 0x080fe20000410000 */
[-C--:B------:R-:W-:Y:S01]  /*12c00*/  FMUL.FTZ R28, R28, R155.reuse ;  /* 0x0000009b1c1c7220 */ /* 0x080fe20000410000 */
[-C--:B------:R-:W-:Y:S01]  /*12c10*/  FMUL.FTZ R29, R29, R155.reuse ;  /* 0x0000009b1d1d7220 */ /* 0x080fe20000410000 */
[----:B------:R-:W1:Y:S01]  /*12c20*/  MUFU.EX2 R153, R153 ;  /* 0x0000009900997308 */ /* 0x000e620000000800 */
[----:B------:R-:W-:Y:S01]  /*12c30*/  PRMT R175, R210, 0x654, R175 ;  /* 0x00000654d2af7816 */ /* 0x000fe200000000af */
[-C--:B------:R-:W-:Y:S01]  /*12c40*/  FMUL.FTZ R32, R32, R155.reuse ;  /* 0x0000009b20207220 */ /* 0x080fe20000410000 */
[----:B0-----:R-:W-:Y:S01]  /*12c50*/  SHF.R.U32.HI R211, RZ, 0x7, R211 ;  /* 0x00000007ffd37819 */ /* 0x001fe200000116d3 */
        /* <DEDUP_REMOVED lines=60> */
[----:B------:R-:W-:Y:S01]  /*13020*/  VIADD R155, R211, 0x8 ;  /* 0x00000008d39b7836 */ /* 0x000fe20000000000 */
[----:B------:R2:W-:Y:S01]  /*13030*/  SYNCS.ARRIVE.TRANS64.RED.A1T0 RZ, [R175+URZ], RZ ;  /* 0x000000ffafff79a7 */ /* 0x0005e2000810043f */
[----:B-1----:R-:W-:Y:S01]  /*13040*/  FFMA.FTZ R0, R208, R0, R153 ;  /* 0x00000000d0007223 */ /* 0x002fe20000010099 */
[----:B------:R-:W-:Y:S01]  /*13050*/  MUFU.EX2 R198, R198 ;  /* 0x000000c600c67308 */ /* 0x000fe20000000800 */
[----:B------:R1:W5:Y:S01]  /*13060*/  LDL.LU R5, [R1+0x1f8] ;  /* 0x0001f80001057983 */ /* 0x0003620000300800 */
[----:B--2---:R-:W-:Y:S01]  /*13070*/  MOV R175, 0x40000040 ;  /* 0x4000004000af7802 */ /* 0x004fe20000000f00 */
[C---:B0-----:R-:W-:Y:S01]  /*13080*/  FADD.FTZ R0, R174.reuse, R0 ;  /* 0x00000000ae007221 */ /* 0x041fe20000010000 */
[----:B------:R-:W-:Y:S01]  /*13090*/  F2FP.F16.F32.PACK_AB R153, R174, R153 ;  /* 0x00000099ae99723e */ /* 0x000fe200000000ff */
[-C--:B------:R-:W-:Y:S01]  /*130a0*/  FMUL.FTZ R26, R26, R208.reuse ;  /* 0x000000d01a1a7220 */ /* 0x080fe20000410000 */
[----:B------:R-:W-:Y:S01]  /*130b0*/  R2UR UR7, R175 ;  /* 0x00000000af0772ca */ /* 0x000fe200000e0000 */
[----:B------:R-:W-:Y:S01]  /*130c0*/  FMUL.FTZ R27, R27, R208 ;  /* 0x000000d01b1b7220 */ /* 0x000fe20000410000 */
[----:B------:R-:W0:Y:S01]  /*130d0*/  MUFU.EX2 R175, R209 ;  /* 0x000000d100af7308 */ /* 0x000e220000000800 */
[----:B------:R0:W-:Y:S01]  /*130e0*/  BAR.SYNC.DEFER_BLOCKING R155, 0x100 ;  /* 0x0004009b0000751d */ /* 0x0001e20000010000 */
[----:B------:R-:W-:-:S04]  /*130f0*/  IMAD.MOV.U32 R174, RZ, RZ, 0xc00 ;  /* 0x00000c00ffae7424 */ /* 0x000fc800078e00ff */
        /* <DEDUP_REMOVED lines=66> */
[----:B------:R1:W5:Y:S03]  /*13520*/  LDL.LU R4, [R1+0x1f4] ;  /* 0x0001f40001047983 */ /* 0x0003660000300800 */
[----:B------:R-:W-:Y:S01]  /*13530*/  WARPGROUP.ARRIVE ;  /* 0x00000000000079c5 */ /* 0x000fe20000000000 */
[----:B------:R1:W5:Y:S01]  /*13540*/  LDL.LU R2, [R1+0x1f0] ;  /* 0x0001f00001027983 */ /* 0x0003620000300800 */
[----:B------:R-:W-:-:S02]  /*13550*/  FADD.FTZ R0, R175, R0 ;  /* 0x00000000af007221 */ /* 0x000fc40000010000 */
[----:B------:R-:W-:Y:S02]  /*13560*/  MUFU.EX2 R170, R170 ;  /* 0x000000aa00aa7308 */ /* 0x000fe40000000800 */
[----:B------:R-:W-:Y:S01]  /*13570*/  HGMMA.64x256x16.F32 R24, R152, gdesc[UR4].tnspB, R24, gsb0 ;  /* 0x43e0000498187df0 */ /* 0x000fe20008000818 */
[----:B------:R-:W-:-:S05]  /*13580*/  FADD.FTZ R0, R198, R0 ;  /* 0x00000000c6007221 */ /* 0x000fca0000010000 */
[----:B------:R-:W0:Y:S08]  /*13590*/  MUFU.EX2 R197, R197 ;  /* 0x000000c500c57308 */ /* 0x000e300000000800 */
[----:B------:R-:W2:Y:S08]  /*135a0*/  MUFU.EX2 R196, R196 ;  /* 0x000000c400c47308 */ /* 0x000eb00000000800 */
[----:B------:R-:W3:Y:S01]  /*135b0*/  MUFU.EX2 R192, R192 ;  /* 0x000000c000c07308 */ /* 0x000ee20000000800 */
[----:B0-----:R-:W-:-:S07]  /*135c0*/  FADD.FTZ R0, R197, R0 ;  /* 0x00000000c5007221 */ /* 0x001fce0000010000 */
[----:B------:R-:W-:Y:S01]  /*135d0*/  MUFU.EX2 R167, R167 ;  /* 0x000000a700a77308 */ /* 0x000fe20000000800 */
[----:B--2---:R-:W-:-:S07]  /*135e0*/  FADD.FTZ R0, R196, R0 ;  /* 0x00000000c4007221 */ /* 0x004fce0000010000 */
[----:B------:R-:W-:Y:S01]  /*135f0*/  MUFU.EX2 R166, R166 ;  /* 0x000000a600a67308 */ /* 0x000fe20000000800 */
[----:B---3--:R-:W-:-:S07]  /*13600*/  FADD.FTZ R0, R192, R0 ;  /* 0x00000000c0007221 */ /* 0x008fce0000010000 */
        /* <DEDUP_REMOVED lines=20> */
[----:B------:R-:W0:Y:S02]  /*13750*/  MUFU.EX2 R181, R181 ;  /* 0x000000b500b57308 */ /* 0x000e240000000800 */
[----:B0-----:R-:W-:Y:S01]  /*13760*/  F2FP.F16.F32.PACK_AB R175, R181, R179 ;  /* 0x000000b3b5af723e */ /* 0x001fe200000000ff */
[----:B------:R-:W-:-:S05]  /*13770*/  WARPGROUP.DEPBAR.LE gsb0, 0x0 ;  /* 0x00008000000079c5 */ /* 0x000fca0000010000 */
[----:B------:R-:W0:Y:S01]  /*13780*/  MUFU.EX2 R154, R188 ;  /* 0x000000bc009a7308 */ /* 0x000e220000000800 */
[----:B------:R-:W-:Y:S02]  /*13790*/  VIADD R152, R174, 0x80 ;  /* 0x00000080ae987836 */ /* 0x000fe40000000000 */
[----:B------:R-:W-:-:S03]  /*137a0*/  IMAD.MOV.U32 R153, RZ, RZ, 0x40000040 ;  /* 0x40000040ff997424 */ /* 0x000fc600078e00ff */
[----:B------:R-:W-:Y:S01]  /*137b0*/  R2UR UR6, R152 ;  /* 0x00000000980672ca */ /* 0x000fe200000e0000 */
[----:B------:R-:W-:Y:S01]  /*137c0*/  VIADD R152, R174, 0x100 ;  /* 0x00000100ae987836 */ /* 0x000fe20000000000 */
[----:B------:R2:W3:Y:S01]  /*137d0*/  MUFU.EX2 R155, R168 ;  /* 0x000000a8009b7308 */ /* 0x0004e20000000800 */
[----:B------:R-:W-:Y:S01]  /*137e0*/  R2UR UR7, R153 ;  /* 0x00000000990772ca */ /* 0x000fe200000e0000 */
[----:B------:R-:W-:-:S06]  /*137f0*/  IMAD.MOV.U32 R153, RZ, RZ, 0x40000040 ;  /* 0x40000040ff997424 */ /* 0x000fcc00078e00ff */
[----:B------:R3:W4:Y:S01]  /*13800*/  MUFU.EX2 R188, R199 ;  /* 0x000000c700bc7308 */ /* 0x0007220000000800 */
[----:B0-----:R-:W-:Y:S01]  /*13810*/  FADD.FTZ R171, R154, R171 ;  /* 0x000000ab9aab7221 */ /* 0x001fe20000010000 */
[----:B--2---:R-:W-:-:S03]  /*13820*/  F2FP.F16.F32.PACK_AB R168, R169, R154 ;  /* 0x0000009aa9a8723e */ /* 0x004fc600000000ff */
[----:B------:R-:W-:Y:S01]  /*13830*/  FADD.FTZ R171, R169, R171 ;  /* 0x000000aba9ab7221 */ /* 0x000fe20000010000 */
[----:B------:R-:W-:Y:S02]  /*13840*/  F2FP.F16.F32.PACK_AB R169, R196, R197 ;  /* 0x000000c5c4a9723e */ /* 0x000fe400000000ff */
[----:B------:R-:W0:Y:S01]  /*13850*/  MUFU.EX2 R154, R195 ;  /* 0x000000c3009a7308 */ /* 0x000e220000000800 */
[----:B---3--:R-:W-:-:S04]  /*13860*/  FADD.FTZ R199, R155, R171 ;  /* 0x000000ab9bc77221 */ /* 0x008fc80000010000 */
[C---:B------:R-:W-:Y:S01]  /*13870*/  FADD.FTZ R199, R170.reuse, R199 ;  /* 0x000000c7aac77221 */ /* 0x040fe20000010000 */
[----:B------:R-:W-:Y:S02]  /*13880*/  F2FP.F16.F32.PACK_AB R170, R170, R155 ;  /* 0x0000009baaaa723e */ /* 0x000fe400000000ff */
[----:B------:R-:W2:Y:S01]  /*13890*/  MUFU.EX2 R155, R194 ;  /* 0x000000c2009b7308 */ /* 0x000ea20000000800 */
[C---:B----4-:R-:W-:Y:S01]  /*138a0*/  F2FP.F16.F32.PACK_AB R171, R188.reuse, R192 ;  /* 0x000000c0bcab723e */ /* 0x050fe200000000ff */
[----:B------:R-:W-:Y:S01]  /*138b0*/  FADD.FTZ R199, R167, R199 ;  /* 0x000000c7a7c77221 */ /* 0x000fe20000010000 */
[----:B------:R-:W-:Y:S02]  /*138c0*/  FADD.FTZ R0, R188, R0 ;  /* 0x00000000bc007221 */ /* 0x000fe40000010000 */
[----:B------:R-:W-:Y:S02]  /*138d0*/  WARPGROUP.ARRIVE ;  /* 0x00000000000079c5 */ /* 0x000fe40000000000 */
[----:B0-----:R-:W-:-:S04]  /*138e0*/  FADD.FTZ R0, R154, R0 ;  /* 0x000000009a007221 */ /* 0x001fc80000010000 */
[----:B------:R-:W-:Y:S01]  /*138f0*/  HGMMA.64x256x16.F32 R24, R168, gdesc[UR4].tnspB, R24, gsb0 ;  /* 0x43e00004a8187df0 */ /* 0x000fe20008000818 */
[----:B------:R-:W-:Y:S02]  /*13900*/  R2UR UR6, R152 ;  /* 0x00000000980672ca */ /* 0x000fe400000e0000 */
[----:B------:R-:W-:Y:S01]  /*13910*/  R2UR UR7, R153 ;  /* 0x00000000990772ca */ /* 0x000fe200000e0000 */
[----:B------:R-:W-:Y:S02]  /*13920*/  IMAD.MOV.U32 R153, RZ, RZ, 0x40000040 ;  /* 0x40000040ff997424 */ /* 0x000fe400078e00ff */
[----:B--2---:R-:W-:Y:S01]  /*13930*/  FADD.FTZ R0, R155, R0 ;  /* 0x000000009b007221 */ /* 0x004fe20000010000 */
[----:B------:R-:W-:Y:S02]  /*13940*/  WARPGROUP.DEPBAR.LE gsb0, 0x0 ;  /* 0x00008000000079c5 */ /* 0x000fe40000010000 */
[----:B------:R-:W0:Y:S08]  /*13950*/  MUFU.EX2 R169, R165 ;  /* 0x000000a500a97308 */ /* 0x000e300000000800 */
[----:B------:R2:W3:Y:S08]  /*13960*/  MUFU.EX2 R165, R164 ;  /* 0x000000a400a57308 */ /* 0x0004f00000000800 */
[----:B------:R-:W4:Y:S01]  /*13970*/  MUFU.EX2 R168, R193 ;  /* 0x000000c100a87308 */ /* 0x000f220000000800 */
[C---:B0-----:R-:W-:Y:S01]  /*13980*/  FADD.FTZ R152, R169.reuse, R199 ;  /* 0x000000c7a9987221 */ /* 0x041fe20000010000 */
[----:B--2---:R-:W-:-:S03]  /*13990*/  F2FP.F16.F32.PACK_AB R164, R169, R167 ;  /* 0x000000a7a9a4723e */ /* 0x004fc600000000ff */
[----:B---3--:R-:W-:-:S04]  /*139a0*/  FADD.FTZ R152, R165, R152 ;  /* 0x00000098a5987221 */ /* 0x008fc80000010000 */
[C---:B------:R-:W-:Y:S01]  /*139b0*/  FADD.FTZ R169, R166.reuse, R152 ;  /* 0x00000098a6a97221 */ /* 0x040fe20000010000 */
[----:B------:R-:W-:Y:S01]  /*139c0*/  F2FP.F16.F32.PACK_AB R166, R166, R165 ;  /* 0x000000a5a6a6723e */ /* 0x000fe200000000ff */
[----:B------:R-:W-:Y:S01]  /*139d0*/  VIADD R152, R174, 0x180 ;  /* 0x00000180ae987836 */ /* 0x000fe20000000000 */
[----:B------:R-:W-:Y:S01]  /*139e0*/  F2FP.F16.F32.PACK_AB R165, R155, R154 ;  /* 0x0000009a9ba5723e */ /* 0x000fe200000000ff */
[----:B------:R-:W-:Y:S01]  /*139f0*/  FADD.FTZ R169, R163, R169 ;  /* 0x000000a9a3a97221 */ /* 0x000fe20000010000 */
[----:B----4-:R-:W-:Y:S01]  /*13a00*/  F2FP.F16.F32.PACK_AB R167, R191, R168 ;  /* 0x000000a8bfa7723e */ /* 0x010fe200000000ff */
[----:B------:R-:W-:-:S03]  /*13a10*/  FADD.FTZ R0, R168, R0 ;  /* 0x00000000a8007221 */ /* 0x000fc60000010000 */
[----:B------:R-:W-:Y:S01]  /*13a20*/  WARPGROUP.ARRIVE ;  /* 0x00000000000079c5 */ /* 0x000fe20000000000 */
[----:B------:R-:W-:-:S04]  /*13a30*/  FADD.FTZ R0, R191, R0 ;  /* 0x00000000bf007221 */ /* 0x000fc80000010000 */
[----:B------:R-:W-:Y:S01]  /*13a40*/  FADD.FTZ R0, R187, R0 ;  /* 0x00000000bb007221 */ /* 0x000fe20000010000 */
[----:B------:R-:W-:Y:S01]  /*13a50*/  HGMMA.64x256x16.F32 R24, R164, gdesc[UR4].tnspB, R24, gsb0 ;  /* 0x43e00004a4187df0 */ /* 0x000fe20008000818 */
[----:B------:R-:W-:Y:S02]  /*13a60*/  R2UR UR6, R152 ;  /* 0x00000000980672ca */ /* 0x000fe400000e0000 */
[----:B------:R-:W-:Y:S01]  /*13a70*/  R2UR UR7, R153 ;  /* 0x00000000990772ca */ /* 0x000fe200000e0000 */
[----:B------:R-:W-:Y:S01]  /*13a80*/  IMAD.MOV.U32 R153, RZ, RZ, 0x40000040 ;  /* 0x40000040ff997424 */ /* 0x000fe200078e00ff */
[----:B------:R-:W-:Y:S01]  /*13a90*/  IADD3 R152, R174, 0x200, RZ ;  /* 0x00000200ae987810 */ /* 0x000fe20007ffe0ff */
[----:B------:R-:W-:-:S04]  /*13aa0*/  FADD.FTZ R0, R189, R0 ;  /* 0x00000000bd007221 */ /* 0x000fc80000010000 */
[----:B------:R-:W-:-:S04]  /*13ab0*/  FADD.FTZ R0, R190, R0 ;  /* 0x00000000be007221 */ /* 0x000fc80000010000 */
[----:B------:R-:W-:-:S04]  /*13ac0*/  FADD.FTZ R0, R186, R0 ;  /* 0x00000000ba007221 */ /* 0x000fc80000010000 */
[----:B------:R-:W-:-:S04]  /*13ad0*/  FADD.FTZ R0, R182, R0 ;  /* 0x00000000b6007221 */ /* 0x000fc80000010000 */
[----:B------:R-:W-:-:S04]  /*13ae0*/  FADD.FTZ R0, R183, R0 ;  /* 0x00000000b7007221 */ /* 0x000fc80000010000 */
[----:B------:R-:W-:-:S04]  /*13af0*/  FADD.FTZ R0, R184, R0 ;  /* 0x00000000b8007221 */ /* 0x000fc80000010000 */
[----:B------:R-:W-:Y:S01]  /*13b00*/  FADD.FTZ R0, R185, R0 ;  /* 0x00000000b9007221 */ /* 0x000fe20000010000 */
[----:B------:R-:W-:Y:S02]  /*13b10*/  WARPGROUP.DEPBAR.LE gsb0, 0x0 ;  /* 0x00008000000079c5 */ /* 0x000fe40000010000 */
[----:B------:R0:W2:Y:S01]  /*13b20*/  MUFU.EX2 R164, R160 ;  /* 0x000000a000a47308 */ /* 0x0000a20000000800 */
[C---:B------:R-:W-:Y:S01]  /*13b30*/  FADD.FTZ R165, R161.reuse, R169 ;  /* 0x000000a9a1a57221 */ /* 0x040fe20000010000 */
[----:B0-----:R-:W-:Y:S02]  /*13b40*/  F2FP.F16.F32.PACK_AB R160, R161, R163 ;  /* 0x000000a3a1a0723e */ /* 0x001fe400000000ff */
[----:B------:R-:W-:Y:S02]  /*13b50*/  F2FP.F16.F32.PACK_AB R161, R189, R187 ;  /* 0x000000bbbda1723e */ /* 0x000fe400000000ff */
[----:B------:R-:W-:Y:S01]  /*13b60*/  F2FP.F16.F32.PACK_AB R163, R186, R190 ;  /* 0x000000bebaa3723e */ /* 0x000fe200000000ff */
[----:B--2---:R-:W-:-:S04]  /*13b70*/  FADD.FTZ R165, R164, R165 ;  /* 0x000000a5a4a57221 */ /* 0x004fc80000010000 */
[C---:B------:R-:W-:Y:S01]  /*13b80*/  FADD.FTZ R165, R162.reuse, R165 ;  /* 0x000000a5a2a57221 */ /* 0x040fe20000010000 */
[----:B------:R-:W-:-:S03]  /*13b90*/  F2FP.F16.F32.PACK_AB R162, R162, R164 ;  /* 0x000000a4a2a2723e */ /* 0x000fc600000000ff */
[----:B------:R-:W-:Y:S01]  /*13ba0*/  FADD.FTZ R165, R159, R165 ;  /* 0x000000a59fa57221 */ /* 0x000fe20000010000 */
[----:B------:R-:W-:-:S06]  /*13bb0*/  WARPGROUP.ARRIVE ;  /* 0x00000000000079c5 */ /* 0x000fcc0000000000 */
[----:B------:R-:W-:Y:S01]  /*13bc0*/  HGMMA.64x256x16.F32 R24, R160, gdesc[UR4].tnspB, R24, gsb0 ;  /* 0x43e00004a0187df0 */ /* 0x000fe20008000818 */
[----:B------:R-:W-:Y:S01]  /*13bd0*/  R2UR UR6, R152 ;  /* 0x00000000980672ca */ /* 0x000fe200000e0000 */
[----:B------:R-:W-:Y:S01]  /*13be0*/  VIADD R152, R174, 0x280 ;  /* 0x00000280ae987836 */ /* 0x000fe20000000000 */
[----:B------:R-:W-:Y:S01]  /*13bf0*/  R2UR UR7, R153 ;  /* 0x00000000990772ca */ /* 0x000fe200000e0000 */
[----:B------:R-:W-:Y:S01]  /*13c00*/  IMAD.MOV.U32 R153, RZ, RZ, 0x40000040 ;  /* 0x40000040ff997424 */ /* 0x000fe200078e00ff */
[----:B------:R-:W-:Y:S02]  /*13c10*/  WARPGROUP.DEPBAR.LE gsb0, 0x0 ;  /* 0x00008000000079c5 */ /* 0x000fe40000010000 */
[----:B------:R0:W2:Y:S01]  /*13c20*/  MUFU.EX2 R160, R156 ;  /* 0x0000009c00a07308 */ /* 0x0000a20000000800 */
[C---:B------:R-:W-:Y:S01]  /*13c30*/  FADD.FTZ R161, R157.reuse, R165 ;  /* 0x000000a59da17221 */ /* 0x040fe20000010000 */
[----:B0-----:R-:W-:Y:S02]  /*13c40*/  F2FP.F16.F32.PACK_AB R156, R157, R159 ;  /* 0x0000009f9d9c723e */ /* 0x001fe400000000ff */
[----:B------:R-:W-:-:S02]  /*13c50*/  F2FP.F16.F32.PACK_AB R157, R183, R182 ;  /* 0x000000b6b79d723e */ /* 0x000fc400000000ff */
[----:B------:R-:W-:Y:S01]  /*13c60*/  F2FP.F16.F32.PACK_AB R159, R185, R184 ;  /* 0x000000b8b99f723e */ /* 0x000fe200000000ff */
[----:B--2---:R-:W-:-:S04]  /*13c70*/  FADD.FTZ R161, R160, R161 ;  /* 0x000000a1a0a17221 */ /* 0x004fc80000010000 */
[C---:B------:R-:W-:Y:S01]  /*13c80*/  FADD.FTZ R161, R158.reuse, R161 ;  /* 0x000000a19ea17221 */ /* 0x040fe20000010000 */
[----:B------:R-:W-:-:S03]  /*13c90*/  F2FP.F16.F32.PACK_AB R158, R158, R160 ;  /* 0x000000a09e9e723e */ /* 0x000fc600000000ff */
[----:B------:R-:W-:Y:S01]  /*13ca0*/  FADD.FTZ R161, R180, R161 ;  /* 0x000000a1b4a17221 */ /* 0x000fe20000010000 */
[----:B------:R-:W-:-:S06]  /*13cb0*/  WARPGROUP.ARRIVE ;  /* 0x00000000000079c5 */ /* 0x000fcc0000000000 */
[----:B------:R-:W-:Y:S01]  /*13cc0*/  HGMMA.64x256x16.F32 R24, R156, gdesc[UR4].tnspB, R24, gsb0 ;  /* 0x43e000049c187df0 */ /* 0x000fe20008000818 */
[----:B------:R-:W-:Y:S02]  /*13cd0*/  R2UR UR6, R152 ;  /* 0x00000000980672ca */ /* 0x000fe400000e0000 */
[----:B------:R-:W-:Y:S01]  /*13ce0*/  R2UR UR7, R153 ;  /* 0x00000000990772ca */ /* 0x000fe200000e0000 */
[----:B------:R-:W-:Y:S02]  /*13cf0*/  WARPGROUP.DEPBAR.LE gsb0, 0x0 ;  /* 0x00008000000079c5 */ /* 0x000fe40000010000 */
[----:B------:R0:W2:Y:S08]  /*13d00*/  MUFU.EX2 R157, R172 ;  /* 0x000000ac009d7308 */ /* 0x0000b00000000800 */
[----:B------:R3:W4:Y:S01]  /*13d10*/  MUFU.EX2 R156, R3 ;  /* 0x00000003009c7308 */ /* 0x0007220000000800 */
[C---:B0-----:R-:W-:Y:S01]  /*13d20*/  F2FP.F16.F32.PACK_AB R172, R173.reuse, R180 ;  /* 0x000000b4adac723e */ /* 0x041fe200000000ff */
[----:B---3--:R-:W-:Y:S01]  /*13d30*/  FADD.FTZ R3, R173, R161 ;  /* 0x000000a1ad037221 */ /* 0x008fe20000010000 */
[----:B--2---:R-:W-:-:S03]  /*13d40*/  F2FP.F16.F32.PACK_AB R174, R177, R157 ;  /* 0x0000009db1ae723e */ /* 0x004fc600000000ff */
[----:B------:R-:W-:Y:S01]  /*13d50*/  FADD.FTZ R3, R157, R3 ;  /* 0x000000039d037221 */ /* 0x000fe20000010000 */
[----:B----4-:R-:W-:Y:S01]  /*13d60*/  F2FP.F16.F32.PACK_AB R173, R178, R156 ;  /* 0x0000009cb2ad723e */ /* 0x010fe200000000ff */
[----:B------:R-:W-:Y:S02]  /*13d70*/  FADD.FTZ R0, R156, R0 ;  /* 0x000000009c007221 */ /* 0x000fe40000010000 */
[----:B------:R-:W-:Y:S01]  /*13d80*/  FADD.FTZ R3, R177, R3 ;  /* 0x00000003b1037221 */ /* 0x000fe20000010000 */
[----:B------:R-:W-:Y:S01]  /*13d90*/  WARPGROUP.ARRIVE ;  /* 0x00000000000079c5 */ /* 0x000fe20000000000 */
[----:B------:R-:W-:-:S04]  /*13da0*/  FADD.FTZ R0, R178, R0 ;  /* 0x00000000b2007221 */ /* 0x000fc80000010000 */
[----:B------:R-:W-:Y:S01]  /*13db0*/  FADD.FTZ R0, R179, R0 ;  /* 0x00000000b3007221 */ /* 0x000fe20000010000 */
[----:B------:R-:W-:Y:S03]  /*13dc0*/  HGMMA.64x256x16.F32 R24, R172, gdesc[UR4].tnspB, R24, gsb0 ;  /* 0x43e00004ac187df0 */ /* 0x000fe60008000818 */
[----:B------:R-:W-:Y:S01]  /*13dd0*/  FADD.FTZ R0, R181, R0 ;  /* 0x00000000b5007221 */ /* 0x000fe20000010000 */
[----:B------:R-:W-:Y:S02]  /*13de0*/  WARPGROUP.DEPBAR.LE gsb0, 0x0 ;  /* 0x00008000000079c5 */ /* 0x000fe40000010000 */
[----:B-1----:R-:W-:Y:S05]  /*13df0*/  @!P0 BRA `(.L_x_6153) ;  /* 0x0000000000048947 */ /* 0x002fea0003800000 */
[----:B------:R-:W-:Y:S01]  /*13e00*/  BPT.TRAP 0x1 ;  /* 0x000000040000795c */ /* 0x000fe20000300000 */
.L_x_6153:
        /* <DEDUP_REMOVED lines=10> */
.L_x_6143:
[----:B------:R-:W2:Y:S01]  /*13eb0*/  LDL.LU R15, [R1+0xd8] ;  /* 0x0000d800010f7983 */ /* 0x000ea20000300800 */
[----:B------:R-:W-:Y:S05]  /*13ec0*/  WARPSYNC.ALL ;  /* 0x0000000000007948 */ /* 0x000fea0003800000 */
[----:B-----5:R-:W0:Y:S01]  /*13ed0*/  SHFL.BFLY PT, R4, R3, 0x2, 0x1f ;  /* 0x0c401f0003047f89 */ /* 0x020e2200000e0000 */
        /* <DEDUP_REMOVED lines=160> */
[----:B------:R-:W-:Y:S02]  /*148e0*/  LOP3.LUT R204, R204, R0, RZ, 0x3c, !PT ;  /* 0x00000000cccc7212 */ /* 0x000fe400078e3cff */
[----:B--2---:R-:W-:-:S05]  /*148f0*/  IADD3 R15, R15, 0x1, RZ ;  /* 0x000000010f0f7810 */ /* 0x004fca0007ffe0ff */
[----:B------:R1:W-:Y:S04]  /*14900*/  STL [R1+0xd8], R15 ;  /* 0x0000d80f01007387 */ /* 0x0003e80000100800 */
.L_x_6084:
        /* <DEDUP_REMOVED lines=13> */
[----:B------:R-:W1:Y:S01]  /*149e0*/  S2R R0, SR_SWINHI ;  /* 0x0000000000007919 */ /* 0x000e620000002f00 */
[----:B------:R-:W-:Y:S02]  /*149f0*/  F2FP.F16.F32.PACK_AB R11, R31, R30 ;  /* 0x0000001e1f0b723e */ /* 0x000fe400000000ff */
[----:B------:R-:W-:Y:S01]  /*14a00*/  F2FP.F16.F32.PACK_AB R12, R33, R32 ;  /* 0x00000020210c723e */ /* 0x000fe200000000ff */
[----:B------:R-:W2:Y:S01]  /*14a10*/  LDL.LU R157, [R1+0xd0] ;  /* 0x0000d000019d7983 */ /* 0x000ea20000300800 */
[----:B------:R-:W-:Y:S02]  /*14a20*/  F2FP.F16.F32.PACK_AB R13, R35, R34 ;  /* 0x00000022230d723e */ /* 0x000fe400000000ff */
[----:B------:R-:W-:Y:S01]  /*14a30*/  F2FP.F16.F32.PACK_AB R14, R37, R36 ;  /* 0x00000024250e723e */ /* 0x000fe200000000ff */
[----:B------:R-:W2:Y:S01]  /*14a40*/  LDL.LU R156, [R1+0xd4] ;  /* 0x0000d400019c7983 */ /* 0x000ea20000300800 */
[----:B------:R-:W-:-:S02]  /*14a50*/  MOV R20, R22 ;  /* 0x0000001600147202 */ /* 0x000fc40000000f00 */
[----:B-1----:R-:W-:Y:S02]  /*14a60*/  MOV R21, R0 ;  /* 0x0000000000157202 */ /* 0x002fe40000000f00 */
        /* <DEDUP_REMOVED lines=17> */
[----:B-1----:R-:W-:-:S04]  /*14b80*/  IADD3 R8, P0, R24, 0x20, RZ ;  /* 0x0000002018087810 */ /* 0x002fc80007f1e0ff */
[----:B------:R-:W-:Y:S01]  /*14b90*/  LOP3.LUT R3, R8, 0x380, RZ, 0xc0, !PT ;  /* 0x0000038008037812 */ /* 0x000fe200078ec0ff */
[----:B------:R-:W-:-:S03]  /*14ba0*/  IMAD.X R9, RZ, RZ, R25, P0 ;  /* 0x000000ffff097224 */ /* 0x000fc600000e0619 */
[----:B------:R-:W-:-:S04]  /*14bb0*/  SHF.R.U64 R3, R3, 0x3, RZ ;  /* 0x0000000303037819 */ /* 0x000fc800000012ff */
[----:B------:R-:W-:-:S04]  /*14bc0*/  LOP3.LUT R8, R3, R8, RZ, 0x3c, !PT ;  /* 0x0000000803087212 */ /* 0x000fc800078e3cff */
[----:B------:R-:W-:-:S05]  /*14bd0*/  MOV R8, R8 ;  /* 0x0000000800087202 */ /* 0x000fca0000000f00 */
[----:B------:R1:W-:Y:S02]  /*14be0*/  STSM.16.M88.4 [R8], R12 ;  /* 0x0000000c08007844 */ /* 0x0003e40000000200 */
[----:B-1----:R-:W-:-:S04]  /*14bf0*/  IADD3 R8, P0, R24, 0x40, RZ ;  /* 0x0000004018087810 */ /* 0x002fc80007f1e0ff */
        /* <DEDUP_REMOVED lines=162> */
[----:B-1----:R-:W-:Y:S01]  /*15620*/  @P0 IADD3 R12, P2, R157, UR6, RZ ;  /* 0x000000069d0c0c10 */ /* 0x002fe2000ff5e0ff */
[----:B------:R-:W-:-:S03]  /*15630*/  ULDC UR6, c[0x0][0xb88] ;  /* 0x0002e20000067ab9 */ /* 0x000fc60000000800 */
[----:B------:R-:W-:Y:S02]  /*15640*/  @P0 IADD3.X R13, R156, UR7, RZ, P2, !PT ;  /* 0x000000079c0d0c10 */ /* 0x000fe400097fe4ff */
[----:B------:R-:W-:Y:S01]  /*15650*/  ISETP.GT.AND P2, PT, R0, 0x1, PT ;  /* 0x000000010000780c */ /* 0x000fe20003f44270 */
[----:B------:R-:W-:Y:S02]  /*15660*/  IMAD.MOV.U32 R0, RZ, RZ, 0xab8 ;  /* 0x00000ab8ff007424 */ /* 0x000fe400078e00ff */
[----:B------:R-:W-:-:S03]  /*15670*/  IMAD.U32 R9, RZ, RZ, UR6 ;  /* 0x00000006ff097e24 */ /* 0x000fc6000f8e00ff */
[----:B------:R-:W-:-:S03]  /*15680*/  SEL R0, R0, 0xa78, P2 ;  /* 0x00000a7800007807 */ /* 0x000fc60001000000 */
[----:B------:R1:W5:Y:S01]  /*15690*/  @P0 LDG.E R9, desc[UR40][R12.64] ;  /* 0x000000280c090981 */ /* 0x000362000c1e1900 */
[----:B------:R2:W3:Y:S08]  /*156a0*/  LDC.64 R14, c[0x0][R0+0x220] ;  /* 0x00008800000e7b82 */ /* 0x0004f00000000a00 */
[----:B-1----:R2:W1:Y:S01]  /*156b0*/  LDC.64 R12, c[0x0][R0+0x218] ;  /* 0x00008600000c7b82 */ /* 0x0024620000000a00 */
[----:B------:R-:W-:Y:S05]  /*156c0*/  @P0 BRA `(.L_x_6157) ;  /* 0x0000000000100947 */ /* 0x000fea0003800000 */
[----:B------:R-:W-:Y:S05]  /*156d0*/  @!P1 BRA `(.L_x_6157) ;  /* 0x00000000000c9947 */ /* 0x000fea0003800000 */
[----:B-----5:R-:W4:Y:S04]  /*156e0*/  LDG.E R9, desc[UR40][R10.64] ;  /* 0x000000280a097981 */ /* 0x020f28000c1e1900 */
[----:B------:R-:W4:Y:S02]  /*156f0*/  LDG.E R10, desc[UR40][R10.64+0x4] ;  /* 0x000004280a0a7981 */ /* 0x000f24000c1e1900 */
[----:B----4-:R-:W-:-:S07]  /*15700*/  IMAD.IADD R9, R10, 0x1, -R9 ;  /* 0x000000010a097824 */ /* 0x010fce00078e0a09 */
.L_x_6157:
[----:B------:R-:W4:Y:S01]  /*15710*/  LDL.LU R4, [R1+0xcc] ;  /* 0x0000cc0001047983 */ /* 0x000f220000300800 */
[----:B------:R-:W0:Y:S03]  /*15720*/  LDC R158, c[0x0][0xce8] ;  /* 0x00033a00ff9e7b82 */ /* 0x000e260000000800 */
[----:B------:R-:W2:Y:S04]  /*15730*/  LDL.LU R3, [R1+0x15c] ;  /* 0x00015c0001037983 */ /* 0x000ea80000300800 */
[----:B------:R-:W3:Y:S04]  /*15740*/  LDL R159, [R1+0xdc] ;  /* 0x0000dc00019f7983 */ /* 0x000ee80000100800 */
[----:B------:R-:W3:Y:S04]  /*15750*/  LDL R163, [R1+0xc4] ;  /* 0x0000c40001a37983 */ /* 0x000ee80000100800 */
[----:B------:R-:W3:Y:S04]  /*15760*/  LDL R160, [R1+0x94] ;  /* 0x0000940001a07983 */ /* 0x000ee80000100800 */
[----:B------:R-:W3:Y:S04]  /*15770*/  LDL R162, [R1+0x1e4] ;  /* 0x0001e40001a27983 */ /* 0x000ee80000100800 */
[----:B------:R-:W3:Y:S01]  /*15780*/  LDL R161, [R1+0x160] ;  /* 0x0001600001a17983 */ /* 0x000ee20000100800 */
[----:B------:R-:W3:Y:S01]  /*15790*/  LDC.64 R10, c[0x0][R0+0x228] ;  /* 0x00008a00000a7b82 */ /* 0x000ee20000000a00 */
[----:B0-----:R-:W-:-:S02]  /*157a0*/  ISETP.NE.AND P1, PT, R158, 0x1, PT ;  /* 0x000000019e00780c */ /* 0x001fc40003f25270 */
[----:B------:R-:W-:-:S04]  /*157b0*/  ISETP.NE.U32.AND P0, PT, RZ, UR4, PT ;  /* 0x00000004ff007c0c */ /* 0x000fc8000bf05070 */
[----:B------:R-:W-:-:S07]  /*157c0*/  ISETP.NE.AND.EX P0, PT, RZ, UR5, PT, P0 ;  /* 0x00000005ff007c0c */ /* 0x000fce000bf05300 */
[----:B------:R-:W0:Y:S01]  /*157d0*/  @P1 LDC R25, c[0x0][0xcec] ;  /* 0x00033b00ff191b82 */ /* 0x000e220000000800 */
[-C--:B-1----:R-:W-:Y:S02]  /*157e0*/  IMAD R24, R13, R203.reuse, RZ ;  /* 0x000000cb0d187224 */ /* 0x082fe400078e02ff */
[----:B------:R-:W-:-:S05]  /*157f0*/  IMAD.WIDE.U32 R12, R12, R203, RZ ;  /* 0x000000cb0c0c7225 */ /* 0x000fca00078e00ff */
[----:B------:R-:W1:Y:S01]  /*15800*/  @P1 LDC R157, c[0x0][0xcf0] ;  /* 0x00033c00ff9d1b82 */ /* 0x000e620000000800 */
[----:B------:R-:W-:Y:S01]  /*15810*/  IMAD.IADD R156, R13, 0x1, R24 ;  /* 0x000000010d9c7824 */ /* 0x000fe200078e0218 */
[----:B----4-:R-:W-:Y:S02]  /*15820*/  SEL R4, R4, RZ, !P0 ;  /* 0x000000ff04047207 */ /* 0x010fe40004000000 */
[----:B--2---:R-:W-:-:S03]  /*15830*/  SEL R3, R3, RZ, !P0 ;  /* 0x000000ff03037207 */ /* 0x004fc60004000000 */
[----:B---3--:R-:W-:-:S04]  /*15840*/  IMAD R15, R15, R4, RZ ;  /* 0x000000040f0f7224 */ /* 0x008fc800078e02ff */
[C---:B------:R-:W-:Y:S02]  /*15850*/  IMAD R3, R14.reuse, R3, R15 ;  /* 0x000000030e037224 */ /* 0x040fe400078e020f */
[----:B------:R-:W-:-:S04]  /*15860*/  IMAD.WIDE.U32 R14, R14, R4, RZ ;  /* 0x000000040e0e7225 */ /* 0x000fc800078e00ff */
[----:B------:R-:W-:Y:S01]  /*15870*/  IMAD.IADD R15, R15, 0x1, R3 ;  /* 0x000000010f0f7824 */ /* 0x000fe200078e0203 */
[--C-:B-----5:R-:W-:Y:S02]  /*15880*/  IADD3 R14, P0, P3, R14, R12, R8.reuse ;  /* 0x0000000c0e0e7210 */ /* 0x120fe40007b1e008 */
[----:B------:R-:W-:Y:S02]  /*15890*/  SHF.R.S32.HI R3, RZ, 0x1f, R8 ;  /* 0x0000001fff037819 */ /* 0x000fe40000011408 */
[----:B------:R-:W-:Y:S02]  /*158a0*/  SEL R12, R159, RZ, P2 ;  /* 0x000000ff9f0c7207 */ /* 0x000fe40001000000 */
[----:B------:R-:W-:Y:S02]  /*158b0*/  IADD3.X R15, R15, R156, R3, P0, P3 ;  /* 0x0000009c0f0f7210 */ /* 0x000fe400007e6403 */
[----:B------:R-:W-:Y:S01]  /*158c0*/  IADD3 R156, R163, R160, RZ ;  /* 0x000000a0a39c7210 */ /* 0x000fe20007ffe0ff */
[----:B------:R-:W-:-:S02]  /*158d0*/  IMAD R24, R11, R12, RZ ;  /* 0x0000000c0b187224 */ /* 0x000fc400078e02ff */
[----:B------:R-:W-:-:S04]  /*158e0*/  IMAD.WIDE.U32 R12, R10, R12, RZ ;  /* 0x0000000c0a0c7225 */ /* 0x000fc800078e00ff */
[----:B0-----:R-:W-:-:S04]  /*158f0*/  @P1 IMAD.HI.U32 R10, R156, R25, RZ ;  /* 0x000000199c0a1227 */ /* 0x001fc800078e00ff */
[----:B------:R-:W-:Y:S01]  /*15900*/  IMAD.MOV.U32 R25, RZ, RZ, R156 ;  /* 0x000000ffff197224 */ /* 0x000fe200078e009c */
[----:B-1----:R-:W-:Y:S02]  /*15910*/  @P1 SHF.R.U32.HI R25, RZ, R157, R10 ;  /* 0x0000009dff191219 */ /* 0x002fe4000001160a */
        /* <DEDUP_REMOVED lines=36> */
[----:B------:R-:W-:-:S04]  /*15b60*/  SHF.R.S32.HI R10, RZ, 0x3, R12 ;  /* 0x00000003ff0a7819 */ /* 0x000fc8000001140c */
[----:B------:R-:W-:-:S05]  /*15b70*/  LEA R9, R10, R222, 0x6 ;  /* 0x000000de0a097211 */ /* 0x000fca00078e30ff */
        /* <DEDUP_REMOVED lines=33> */
[----:B------:R-:W-:Y:S01]  /*15d90*/  IADD3 R14, P5, R20, 0xf000, RZ ;  /* 0x0000f000140e7810 */ /* 0x000fe20007fbe0ff */
[----:B------:R-:W-:Y:S01]  /*15da0*/  IMAD R3, R8, UR5, R3 ;  /* 0x0000000508037c24 */ /* 0x000fe2000f8e0203 */
[C---:B------:R-:W-:Y:S01]  /*15db0*/  IADD3 R49, P0, R20.reuse, 0x6000, RZ ;  /* 0x0000600014317810 */ /* 0x040fe20007f1e0ff */
[----:B------:R-:W5:Y:S01]  /*15dc0*/  LD.E.128 R28, desc[UR40][R28.64] ;  /* 0x000000281c1c7980 */ /* 0x000f62000c101d00 */
[C---:B------:R-:W-:Y:S01]  /*15dd0*/  IADD3 R53, P2, R20.reuse, 0x7000, RZ ;  /* 0x0000700014357810 */ /* 0x040fe20007f5e0ff */
[----:B------:R-:W-:Y:S01]  /*15de0*/  IMAD.X R85, RZ, RZ, R21, P5 ;  /* 0x000000ffff557224 */ /* 0x000fe200028e0615 */
        /* <DEDUP_REMOVED lines=11> */
[----:B------:R-:W-:-:S02]  /*15ea0*/  SHF.R.U64 R9, R9, 0x3, RZ ;  /* 0x0000000309097819 */ /* 0x000fc400000012ff */
[----:B------:R-:W-:Y:S02]  /*15eb0*/  SHF.R.U64 R48, R48, 0x3, RZ ;  /* 0x0000000330307819 */ /* 0x000fe400000012ff */
[----:B------:R-:W-:Y:S02]  /*15ec0*/  SHF.R.U64 R52, R52, 0x3, RZ ;  /* 0x0000000334347819 */ /* 0x000fe400000012ff */
[----:B------:R-:W-:Y:S02]  /*15ed0*/  SHF.R.U64 R56, R56, 0x3, RZ ;  /* 0x0000000338387819 */ /* 0x000fe400000012ff */
[----:B------:R-:W-:Y:S02]  /*15ee0*/  SHF.R.U64 R60, R60, 0x3, RZ ;  /* 0x000000033c3c7819 */ /* 0x000fe400000012ff */
        /* <DEDUP_REMOVED lines=45> */
[----:B------:R-:W-:Y:S01]  /*161c0*/  MOV R25, R21 ;  /* 0x0000001500197202 */ /* 0x000fe20000000f00 */
[----:B------:R-:W-:Y:S01]  /*161d0*/  IMAD.IADD R12, R160, 0x1, R3 ;  /* 0x00000001a00c7824 */ /* 0x000fe200078e0203 */
[----:B------:R-:W-:Y:S01]  /*161e0*/  SHF.R.S32.HI R13, RZ, 0x1f, R4 ;  /* 0x0000001fff0d7819 */ /* 0x000fe20000011404 */
        /* <DEDUP_REMOVED lines=21> */
[--C-:B------:R-:W-:Y:S01]  /*16340*/  SHF.R.S32.HI R3, RZ, 0x1f, R11.reuse ;  /* 0x0000001fff037819 */ /* 0x100fe2000001140b */
[----:B------:R-:W-:-:S04]  /*16350*/  IMAD.MOV R13, RZ, RZ, -R11 ;  /* 0x000000ffff0d7224 */ /* 0x000fc800078e0a0b */
[----:B------:R-:W-:Y:S02]  /*16360*/  IMAD R4, R3, UR4, RZ ;  /* 0x0000000403047c24 */ /* 0x000fe4000f8e02ff */
[----:B------:R-:W-:Y:S02]  /*16370*/  IMAD R13, R158, R13, R12 ;  /* 0x0000000d9e0d7224 */ /* 0x000fe400078e020c */
[----:B------:R-:W-:Y:S01]  /*16380*/  IMAD.WIDE.U32 R8, R11, UR4, R8 ;  /* 0x000000040b087c25 */ /* 0x000fe2000f8e0008 */
[----:B------:R-:W-:-:S03]  /*16390*/  IADD3 R3, R22, 0x32420, RZ ;  /* 0x0003242016037810 */ /* 0x000fc60007ffe0ff */
[----:B------:R-:W-:Y:S01]  /*163a0*/  IMAD R11, R11, UR5, R4 ;  /* 0x000000050b0b7c24 */ /* 0x000fe2000f8e0204 */
[----:B------:R-:W-:Y:S01]  /*163b0*/  SHF.R.S32.HI R4, RZ, 0x1f, R13 ;  /* 0x0000001fff047819 */ /* 0x000fe2000001140d */
[----:B------:R-:W-:Y:S01]  /*163c0*/  ULDC.64 UR4, c[0x0][0xbd8] ;  /* 0x0002f60000047ab9 */ /* 0x000fe20000000a00 */
[----:B------:R-:W-:Y:S01]  /*163d0*/  PRMT R3, RZ, 0x654, R3 ;  /* 0x00000654ff037816 */ /* 0x000fe20000000003 */
[----:B------:R-:W-:Y:S02]  /*163e0*/  IMAD.IADD R9, R9, 0x1, R11 ;  /* 0x0000000109097824 */ /* 0x000fe400078e020b */
[----:B------:R-:W-:Y:S02]  /*163f0*/  IMAD R4, R4, UR4, RZ ;  /* 0x0000000404047c24 */ /* 0x000fe4000f8e02ff */
[C---:B------:R-:W-:Y:S01]  /*16400*/  IMAD.WIDE.U32 R8, R13.reuse, UR4, R8 ;  /* 0x000000040d087c25 */ /* 0x040fe2000f8e0008 */
[----:B0-----:R0:W-:Y:S03]  /*16410*/  SYNCS.ARRIVE.TRANS64.RED.A1T0 RZ, [R3+URZ], RZ ;  /* 0x000000ff03ff79a7 */ /* 0x0011e6000810043f */
[----:B0-----:R-:W-:Y:S01]  /*16420*/  IMAD R3, R13, UR5, R4 ;  /* 0x000000050d037c24 */ /* 0x001fe2000f8e0204 */
[----:B------:R-:W-:-:S02]  /*16430*/  ULDC.64 UR4, c[0x0][0xb80] ;  /* 0x0002e00000047ab9 */ /* 0x000fc40000000a00 */
[----:B------:R-:W-:Y:S01]  /*16440*/  LEA R4, P0, R8, UR4, 0x1 ;  /* 0x0000000408047c11 */ /* 0x000fe2000f8008ff */
[----:B------:R-:W-:Y:S01]  /*16450*/  IMAD.IADD R3, R9, 0x1, R3 ;  /* 0x0000000109037824 */ /* 0x000fe200078e0203 */
[----:B------:R-:W-:-:S04]  /*16460*/  UMOV UR4, 0xffffffff ;  /* 0xffffffff00047882 */ /* 0x000fc80000000000 */
[----:B------:R-:W-:Y:S01]  /*16470*/  LEA.HI.X R20, R8, UR5, R3, 0x1, P0 ;  /* 0x0000000508147c11 */ /* 0x000fe200080f0c03 */
[----:B------:R-:W-:Y:S06]  /*16480*/  BRA.DIV UR4, `(.L_x_6159) ;  /* 0x000000d204587947 */ /* 0x000fec000b800000 */
[----:B------:R0:W1:Y:S04]  /*16490*/  SHFL.IDX PT, R3, R20, RZ, 0x181f ;  /* 0x00181fff14037589 */ /* 0x00006800000e0000 */
[----:B------:R0:W2:Y:S02]  /*164a0*/  SHFL.IDX PT, R14, R4, RZ, 0x181f ;  /* 0x00181fff040e7589 */ /* 0x0000a400000e0000 */
.L_x_6376:
        /* <DEDUP_REMOVED lines=31> */
.L_x_6161:
[----:B------:R-:W-:Y:S05]  /*166a0*/  BSYNC B1 ;  /* 0x0000000000017941 */ /* 0x000fea0003800000 */
.L_x_6160:
[----:B------:R-:W-:-:S03]  /*166b0*/  UMOV UR4, 0xffffffff ;  /* 0xffffffff00047882 */ /* 0x000fc60000000000 */
[----:B------:R-:W-:Y:S05]  /*166c0*/  BRA.DIV UR4, `(.L_x_6162) ;  /* 0x000000ce04fc7947 */ /* 0x000fea000b800000 */
[----:B-1----:R1:W4:Y:S04]  /*166d0*/  SHFL.IDX PT, R3, R20, 0x1, 0x181f ;  /* 0x00381f0014037f89 */ /* 0x00232800000e0000 */
[----:B--23--:R1:W2:Y:S02]  /*166e0*/  SHFL.IDX PT, R14, R4, 0x1, 0x181f ;  /* 0x00381f00040e7f89 */ /* 0x00c2a400000e0000 */
.L_x_6380:
        /* <DEDUP_REMOVED lines=31> */
.L_x_6164:
[----:B------:R-:W-:Y:S05]  /*168e0*/  BSYNC B1 ;  /* 0x0000000000017941 */ /* 0x000fea0003800000 */
.L_x_6163:
[----:B------:R-:W-:-:S03]  /*168f0*/  UMOV UR4, 0xffffffff ;  /* 0xffffffff00047882 */ /* 0x000fc60000000000 */
[----:B------:R-:W-:Y:S05]  /*16900*/  BRA.DIV UR4, `(.L_x_6165) ;  /* 0x000000ce04b47947 */ /* 0x000fea000b800000 */
[----:B----4-:R4:W0:Y:S04]  /*16910*/  SHFL.IDX PT, R3, R20, 0x2, 0x181f ;  /* 0x00581f0014037f89 */ /* 0x01082800000e0000 */
[----:B--23--:R4:W2:Y:S02]  /*16920*/  SHFL.IDX PT, R14, R4, 0x2, 0x181f ;  /* 0x00581f00040e7f89 */ /* 0x00c8a400000e0000 */
.L_x_6384:
        /* <DEDUP_REMOVED lines=13> */
[----:B------:R-:W-:Y:S01]  /*16a00*/  ISETP.GE.AND P0, PT, R24, UR4, PT ;  /* 0x0000000418007c0c */ /* 0x000fe2000bf06270 */
[----:B------:R-:W-:Y:S01]  /*16a10*/  VIADD R25, R222, 0xc0 ;  /* 0x000000c0de197836 */ /* 0x000fe20000000000 */
[----:B------:R-:W-:-:S02]  /*16a20*/  SHF.R.S32.HI R12, RZ, 0x1f, R222 ;  /* 0x0000001fff0c7819 */ /* 0x000fc400000114de */
[----:B------:R-:W-:Y:S02]  /*16a30*/  SHF.R.S32.HI R28, RZ, 0x1f, R28 ;  /* 0x0000001fff1c7819 */ /* 0x000fe4000001141c */
[----:B------:R-:W-:Y:S02]  /*16a40*/  SHF.R.S32.HI R27, RZ, 0x1f, R27 ;  /* 0x0000001fff1b7819 */ /* 0x000fe4000001141b */
[CC--:B--2---:R-:W-:Y:S02]  /*16a50*/  @!P3 LEA R8, P5, R222.reuse, R14.reuse, 0x1 ;  /* 0x0000000ede08b211 */ /* 0x0c4fe400078a08ff */
[-C--:B------:R-:W-:Y:S02]  /*16a60*/  @!P2 LEA R10, P4, R15, R14.reuse, 0x1 ;  /* 0x0000000e0f0aa211 */ /* 0x080fe400078808ff */
[----:B0-----:R-:W-:Y:S02]  /*16a70*/  @!P3 LEA.HI.X R9, R222, R3, R12, 0x1, P5 ;  /* 0x00000003de09b211 */ /* 0x001fe400028f0c0c */
[----:B------:R-:W-:-:S02]  /*16a80*/  @!P1 LEA R12, P5, R26, R14, 0x1 ;  /* 0x0000000e1a0c9211 */ /* 0x000fc400078a08ff */
[-C--:B------:R-:W-:Y:S01]  /*16a90*/  @!P2 LEA.HI.X R11, R15, R3.reuse, R28, 0x1, P4 ;  /* 0x000000030f0ba211 */ /* 0x080fe200020f0c1c */
[----:B------:R3:W-:Y:S01]  /*16aa0*/  @!P3 ST.E.128 desc[UR40][R8.64], R32 ;  /* 0x000000200800b985 */ /* 0x0007e2000c101d28 */
[----:B------:R-:W-:Y:S02]  /*16ab0*/  SHF.R.S32.HI R25, RZ, 0x1f, R25 ;  /* 0x0000001fff197819 */ /* 0x000fe40000011419 */
[----:B------:R-:W-:Y:S01]  /*16ac0*/  @!P0 LEA R14, P4, R24, R14, 0x1 ;  /* 0x0000000e180e8211 */ /* 0x000fe200078808ff */
[----:B------:R3:W-:Y:S01]  /*16ad0*/  @!P2 ST.E.128 desc[UR40][R10.64], R48 ;  /* 0x000000300a00a985 */ /* 0x0007e2000c101d28 */
[-C--:B------:R-:W-:Y:S02]  /*16ae0*/  @!P1 LEA.HI.X R13, R26, R3.reuse, R27, 0x1, P5 ;  /* 0x000000031a0d9211 */ /* 0x080fe400028f0c1b */
[----:B------:R-:W-:-:S03]  /*16af0*/  @!P0 LEA.HI.X R15, R24, R3, R25, 0x1, P4 ;  /* 0x00000003180f8211 */ /* 0x000fc600020f0c19 */
[----:B------:R3:W-:Y:S04]  /*16b00*/  @!P1 ST.E.128 desc[UR40][R12.64], R64 ;  /* 0x000000400c009985 */ /* 0x0007e8000c101d28 */
[----:B------:R3:W-:Y:S02]  /*16b10*/  @!P0 ST.E.128 desc[UR40][R14.64], R80 ;  /* 0x000000500e008985 */ /* 0x0007e4000c101d28 */
.L_x_6167:
[----:B------:R-:W-:Y:S05]  /*16b20*/  BSYNC B1 ;  /* 0x0000000000017941 */ /* 0x000fea0003800000 */
.L_x_6166:
[----:B------:R-:W-:-:S03]  /*16b30*/  UMOV UR4, 0xffffffff ;  /* 0xffffffff00047882 */ /* 0x000fc60000000000 */
[----:B------:R-:W-:Y:S05]  /*16b40*/  BRA.DIV UR4, `(.L_x_6168) ;  /* 0x000000ce046c7947 */ /* 0x000fea000b800000 */
[----:B0-----:R0:W0:Y:S04]  /*16b50*/  SHFL.IDX PT, R3, R20, 0x3, 0x181f ;  /* 0x00781f0014037f89 */ /* 0x00102800000e0000 */
[----:B--23--:R2:W3:Y:S02]  /*16b60*/  SHFL.IDX PT, R14, R4, 0x3, 0x181f ;  /* 0x00781f00040e7f89 */ /* 0x00c4e400000e0000 */
.L_x_6388:
[----:B------:R-:W-:-:S04]  /*16b70*/  IADD3 R9, R21, 0x60, RZ ;  /* 0x0000006015097810 */ /* 0x000fc80007ffe0ff */
[----:B------:R-:W-:-:S13]  /*16b80*/  ISETP.GE.AND P0, PT, R9, R0, PT ;  /* 0x000000000900720c */ /* 0x000fda0003f06270 */
[----:B------:R-:W-:Y:S05]  /*16b90*/  @P0 BRA `(.L_x_6169) ;  /* 0x0000003000100947 */ /* 0x000fea0003800000 */
[C---:B01--4-:R-:W-:Y:S01]  /*16ba0*/  VIADD R20, R222.reuse, 0x40 ;  /* 0x00000040de147836 */ /* 0x053fe20000000000 */
[----:B------:R-:W-:Y:S01]  /*16bb0*/  ULDC UR4, c[0x0][0xbc8] ;  /* 0x0002f20000047ab9 */ /* 0x000fe20000000800 */
[C---:B--2---:R-:W-:Y:S01]  /*16bc0*/  VIADD R4, R222.reuse, 0x80 ;  /* 0x00000080de047836 */ /* 0x044fe20000000000 */
[C---:B------:R-:W-:Y:S01]  /*16bd0*/  ISETP.GE.AND P3, PT, R222.reuse, UR4, PT ;  /* 0x00000004de007c0c */ /* 0x040fe2000bf66270 */
[----:B-----5:R-:W-:Y:S01]  /*16be0*/  VIADD R24, R222, 0x40 ;  /* 0x00000040de187836 */ /* 0x020fe20000000000 */
[----:B------:R-:W-:Y:S01]  /*16bf0*/  ISETP.GE.AND P4, PT, R20, UR4, PT ;  /* 0x0000000414007c0c */ /* 0x000fe2000bf86270 */
[----:B------:R-:W-:Y:S01]  /*16c00*/  VIADD R15, R222, 0x80 ;  /* 0x00000080de0f7836 */ /* 0x000fe20000000000 */
[----:B------:R-:W-:Y:S02]  /*16c10*/  ISETP.GE.AND P5, PT, R4, UR4, PT ;  /* 0x0000000404007c0c */ /* 0x000fe4000bfa6270 */
[----:B------:R-:W-:Y:S02]  /*16c20*/  SHF.R.S32.HI R25, RZ, 0x1f, R222 ;  /* 0x0000001fff197819 */ /* 0x000fe400000114de */
[----:B------:R-:W-:-:S02]  /*16c30*/  SHF.R.S32.HI R24, RZ, 0x1f, R24 ;  /* 0x0000001fff187819 */ /* 0x000fc40000011418 */
[----:B------:R-:W-:-:S03]  /*16c40*/  SHF.R.S32.HI R15, RZ, 0x1f, R15 ;  /* 0x0000001fff0f7819 */ /* 0x000fc6000001140f */
[-C--:B---3--:R-:W-:Y:S02]  /*16c50*/  @!P3 LEA R8, P0, R222, R14.reuse, 0x1 ;  /* 0x0000000ede08b211 */ /* 0x088fe400078008ff */
[-C--:B------:R-:W-:Y:S02]  /*16c60*/  @!P4 LEA R10, P1, R20, R14.reuse, 0x1 ;  /* 0x0000000e140ac211 */ /* 0x080fe400078208ff */
[----:B------:R-:W-:Y:S02]  /*16c70*/  @!P5 LEA R12, P2, R4, R14, 0x1 ;  /* 0x0000000e040cd211 */ /* 0x000fe400078408ff */
[-C--:B------:R-:W-:Y:S02]  /*16c80*/  @!P3 LEA.HI.X R9, R222, R3.reuse, R25, 0x1, P0 ;  /* 0x00000003de09b211 */ /* 0x080fe400000f0c19 */
        /* <DEDUP_REMOVED lines=14> */
.L_x_6158:
        /* <DEDUP_REMOVED lines=9> */
[----:B------:R-:W-:-:S04]  /*16e00*/  ULDC.64 UR4, c[0x0][0xc38] ;  /* 0x00030e0000047ab9 */ /* 0x000fc80000000a00 */
[----:B------:R-:W-:Y:S02]  /*16e10*/  IADD3 R9, R9, R3, RZ ;  /* 0x0000000309097210 */ /* 0x000fe40007ffe0ff */
        /* <DEDUP_REMOVED lines=35> */
.L_x_6391:
        /* <DEDUP_REMOVED lines=196> */
.L_x_6172:
[----:B------:R-:W-:Y:S05]  /*17c90*/  BSYNC B1 ;  /* 0x0000000000017941 */ /* 0x000fea0003800000 */
.L_x_6171:
[----:B------:R-:W-:-:S03]  /*17ca0*/  UMOV UR4, 0xffffffff ;  /* 0xffffffff00047882 */ /* 0x000fc60000000000 */
[----:B------:R-:W-:Y:S05]  /*17cb0*/  BRA.DIV UR4, `(.L_x_6173) ;  /* 0x000000be04907947 */ /* 0x000fea000b800000 */
[----:B0-----:R-:W0:Y:S04]  /*17cc0*/  SHFL.IDX PT, R4, R4, 0x1, 0x1c1f ;  /* 0x003c1f0004047f89 */ /* 0x001e2800000e0000 */
[----:B------:R-:W4:Y:S02]  /*17cd0*/  SHFL.IDX PT, R3, R3, 0x1, 0x1c1f ;  /* 0x003c1f0003037f89 */ /* 0x000f2400000e0000 */
.L_x_6395:
        /* <DEDUP_REMOVED lines=47> */
[----:B------:R-:W-:-:S02]  /*17fd0*/  ISETP.GE.AND P3, PT, R85, UR4, PT ;  /* 0x0000000455007c0c */ /* 0x000fc4000bf66270 */
[----:B------:R-:W-:Y:S01]  /*17fe0*/  MOV R68, R57 ;  /* 0x0000003900447202 */ /* 0x000fe20000000f00 */
[----:B------:R-:W-:Y:S02]  /*17ff0*/  IMAD.MOV.U32 R45, RZ, RZ, R37 ;  /* 0x000000ffff2d7224 */ /* 0x000fe400078e0025 */
[----:B------:R-:W-:Y:S02]  /*18000*/  IMAD.MOV.U32 R57, RZ, RZ, R41 ;  /* 0x000000ffff397224 */ /* 0x000fe400078e0029 */
[----:B------:R-:W-:Y:S02]  /*18010*/  IMAD.MOV.U32 R37, RZ, RZ, R29 ;  /* 0x000000ffff257224 */ /* 0x000fe400078e001d */
[----:B---3--:R-:W-:Y:S02]  /*18020*/  IMAD.MOV.U32 R29, RZ, RZ, R15 ;  /* 0x000000ffff1d7224 */ /* 0x008fe400078e000f */
[----:B------:R-:W-:Y:S01]  /*18030*/  IMAD.MOV.U32 R41, RZ, RZ, R8 ;  /* 0x000000ffff297224 */ /* 0x000fe200078e0008 */
[----:B------:R-:W-:Y:S01]  /*18040*/  @!P2 MOV R8, R3 ;  /* 0x000000030008a202 */ /* 0x000fe20000000f00 */
[----:B------:R-:W-:-:S02]  /*18050*/  IMAD.MOV.U32 R15, RZ, RZ, R9 ;  /* 0x000000ffff0f7224 */ /* 0x000fc400078e0009 */
[----:B0-----:R-:W-:Y:S02]  /*18060*/  @!P2 IMAD.MOV.U32 R9, RZ, RZ, R4 ;  /* 0x000000ffff09a224 */ /* 0x001fe400078e0004 */
[----:B------:R-:W-:Y:S02]  /*18070*/  IMAD.MOV.U32 R72, RZ, RZ, R68 ;  /* 0x000000ffff487224 */ /* 0x000fe400078e0044 */
[----:B------:R-:W-:-:S04]  /*18080*/  @!P2 IMAD.WIDE R8, R69, 0x4, R8 ;  /* 0x000000044508a825 */ /* 0x000fc800078e0208 */
[----:B------:R-:W-:Y:S02]  /*18090*/  IMAD.MOV.U32 R69, RZ, RZ, R61 ;  /* 0x000000ffff457224 */ /* 0x000fe400078e003d */
[----:B------:R-:W-:Y:S02]  /*180a0*/  IMAD.MOV.U32 R61, RZ, RZ, R57 ;  /* 0x000000ffff3d7224 */ /* 0x000fe400078e0039 */
[----:B------:R-:W-:Y:S02]  /*180b0*/  IMAD.MOV.U32 R57, RZ, RZ, R45 ;  /* 0x000000ffff397224 */ /* 0x000fe400078e002d */
[----:B------:R-:W-:Y:S01]  /*180c0*/  IMAD.MOV.U32 R68, RZ, RZ, R10 ;  /* 0x000000ffff447224 */ /* 0x000fe200078e000a */
[C---:B------:R-:W-:Y:S01]  /*180d0*/  @!P3 LEA R10, P4, R85.reuse, R3, 0x2 ;  /* 0x00000003550ab211 */ /* 0x040fe200078810ff */
[----:B------:R-:W-:Y:S02]  /*180e0*/  IMAD.MOV.U32 R45, RZ, RZ, R41 ;  /* 0x000000ffff2d7224 */ /* 0x000fe400078e0029 */
[----:B------:R-:W-:Y:S01]  /*180f0*/  IMAD.MOV.U32 R41, RZ, RZ, R32 ;  /* 0x000000ffff297224 */ /* 0x000fe200078e0020 */
[----:B------:R-:W-:Y:S01]  /*18100*/  MOV R32, R28 ;  /* 0x0000001c00207202 */ /* 0x000fe20000000f00 */
[----:B------:R-:W-:Y:S01]  /*18110*/  IMAD.MOV.U32 R28, RZ, RZ, R11 ;  /* 0x000000ffff1c7224 */ /* 0x000fe200078e000b */
[----:B------:R-:W-:-:S02]  /*18120*/  @!P3 LEA.HI.X R11, R85, R4, R93, 0x2, P4 ;  /* 0x00000004550bb211 */ /* 0x000fc400020f145d */
[----:B------:R-:W3:Y:S01]  /*18130*/  LDL R93, [R1+0x1d4] ;  /* 0x0001d400015d7983 */ /* 0x000ee20000100800 */
[----:B------:R-:W-:-:S03]  /*18140*/  ISETP.GE.AND P0, PT, R81, UR4, PT ;  /* 0x0000000451007c0c */ /* 0x000fc6000bf06270 */
        /* <DEDUP_REMOVED lines=10> */
[----:B----4-:R-:W-:Y:S02]  /*181f0*/  @!P1 LEA.HI.X R9, R80, R4, R85, 0x2, P5 ;  /* 0x0000000450099211 */ /* 0x010fe400028f1455 */
[----:B------:R-:W-:Y:S01]  /*18200*/  ISETP.GE.AND P2, PT, R77, UR4, PT ;  /* 0x000000044d007c0c */ /* 0x000fe2000bf46270 */
[----:B------:R-:W4:Y:S04]  /*18210*/  LDL R80, [R1+0x12c] ;  /* 0x00012c0001507983 */ /* 0x000f280000100800 */
[----:B------:R-:W-:Y:S04]  /*18220*/  @!P1 ST.E.64 desc[UR40][R8.64], R34 ;  /* 0x0000002208009985 */ /* 0x000fe8000c101b28 */
[----:B------:R0:W-:Y:S04]  /*18230*/  @!P0 ST.E.64 desc[UR40][R10.64], R38 ;  /* 0x000000260a008985 */ /* 0x0001e8000c101b28 */
[----:B------:R-:W2:Y:S01]  /*18240*/  LDL R85, [R1+0x130] ;  /* 0x0001300001557983 */ /* 0x000ea20000100800 */
[----:B0-----:R-:W-:-:S04]  /*18250*/  @!P3 LEA R10, P4, R76, R3, 0x2 ;  /* 0x000000034c0ab211 */ /* 0x001fc800078810ff */
[-C--:B---3--:R-:W-:Y:S02]  /*18260*/  @!P3 LEA.HI.X R11, R76, R4.reuse, R93, 0x2, P4 ;  /* 0x000000044c0bb211 */ /* 0x088fe400020f145d */
[----:B------:R-:W3:Y:S01]  /*18270*/  LDL R93, [R1+0x1c4] ;  /* 0x0001c400015d7983 */ /* 0x000ee20000100800 */
[C---:B------:R-:W-:Y:S02]  /*18280*/  ISETP.GE.AND P0, PT, R92.reuse, UR4, PT ;  /* 0x000000045c007c0c */ /* 0x040fe4000bf06270 */
[CC--:B------:R-:W-:Y:S01]  /*18290*/  @!P2 LEA R8, P5, R77.reuse, R3.reuse, 0x2 ;  /* 0x000000034d08a211 */ /* 0x0c0fe200078a10ff */
[----:B------:R-:W4:Y:S03]  /*182a0*/  LDL R76, [R1+0x1c8] ;  /* 0x0001c800014c7983 */ /* 0x000f260000100800 */
[----:B-----5:R-:W-:Y:S02]  /*182b0*/  @!P2 LEA.HI.X R9, R77, R4, R81, 0x2, P5 ;  /* 0x000000044d09a211 */ /* 0x020fe400028f1451 */
[----:B------:R-:W-:Y:S01]  /*182c0*/  ISETP.GE.AND P1, PT, R73, UR4, PT ;  /* 0x0000000449007c0c */ /* 0x000fe2000bf26270 */
[----:B------:R-:W5:Y:S04]  /*182d0*/  LDL R77, [R1+0x124] ;  /* 0x00012400014d7983 */ /* 0x000f680000100800 */
[----:B------:R-:W-:Y:S04]  /*182e0*/  @!P2 ST.E.64 desc[UR40][R8.64], R42 ;  /* 0x0000002a0800a985 */ /* 0x000fe8000c101b28 */
[----:B------:R0:W-:Y:S04]  /*182f0*/  @!P3 ST.E.64 desc[UR40][R10.64], R46 ;  /* 0x0000002e0a00b985 */ /* 0x0001e8000c101b28 */
[----:B------:R-:W5:Y:S01]  /*18300*/  LDL R81, [R1+0x128] ;  /* 0x0001280001517983 */ /* 0x000f620000100800 */
[----:B0-----:R-:W-:-:S04]  /*18310*/  @!P0 LEA R10, P4, R92, R3, 0x2 ;  /* 0x000000035c0a8211 */ /* 0x001fc800078810ff */
[----:B---3--:R-:W-:Y:S02]  /*18320*/  @!P0 LEA.HI.X R11, R92, R4, R93, 0x2, P4 ;  /* 0x000000045c0b8211 */ /* 0x008fe400020f145d */
[----:B------:R-:W3:Y:S01]  /*18330*/  LDL R92, [R1+0x1c0] ;  /* 0x0001c000015c7983 */ /* 0x000ee20000100800 */
[----:B------:R-:W-:Y:S02]  /*18340*/  ISETP.GE.AND P2, PT, R89, UR4, PT ;  /* 0x0000000459007c0c */ /* 0x000fe4000bf46270 */
[----:B------:R-:W-:-:S04]  /*18350*/  @!P1 LEA R8, P5, R73, R3, 0x2 ;  /* 0x0000000349089211 */ /* 0x000fc800078a10ff */
[----:B----4-:R-:W-:Y:S02]  /*18360*/  @!P1 LEA.HI.X R9, R73, R4, R76, 0x2, P5 ;  /* 0x0000000449099211 */ /* 0x010fe400028f144c */
[----:B------:R-:W-:Y:S01]  /*18370*/  ISETP.GE.AND P3, PT, R88, UR4, PT ;  /* 0x0000000458007c0c */ /* 0x000fe2000bf66270 */
[----:B------:R-:W4:Y:S04]  /*18380*/  LDL R76, [R1+0x120] ;  /* 0x00012000014c7983 */ /* 0x000f280000100800 */
[----:B------:R0:W-:Y:S02]  /*18390*/  @!P1 ST.E.64 desc[UR40][R8.64], R50 ;  /* 0x0000003208009985 */ /* 0x0001e4000c101b28 */
[----:B0-----:R-:W-:-:S04]  /*183a0*/  @!P2 LEA R8, P5, R89, R3, 0x2 ;  /* 0x000000035908a211 */ /* 0x001fc800078a10ff */
[----:B---3--:R-:W-:Y:S02]  /*183b0*/  @!P2 LEA.HI.X R9, R89, R4, R92, 0x2, P5 ;  /* 0x000000045909a211 */ /* 0x008fe400028f145c */
[----:B------:R-:W3:Y:S04]  /*183c0*/  LDL R89, [R1+0x1bc] ;  /* 0x0001bc0001597983 */ /* 0x000ee80000100800 */
[----:B------:R0:W-:Y:S02]  /*183d0*/  @!P0 ST.E.64 desc[UR40][R10.64], R54 ;  /* 0x000000360a008985 */ /* 0x0001e4000c101b28 */
[----:B0-----:R-:W-:-:S04]  /*183e0*/  @!P3 LEA R10, P4, R88, R3, 0x2 ;  /* 0x00000003580ab211 */ /* 0x001fc800078810ff */
[----:B---3--:R-:W-:Y:S02]  /*183f0*/  @!P3 LEA.HI.X R11, R88, R4, R89, 0x2, P4 ;  /* 0x00000004580bb211 */ /* 0x008fe400020f1459 */
[----:B------:R-:W3:Y:S01]  /*18400*/  LDL R88, [R1+0x1b8] ;  /* 0x0001b80001587983 */ /* 0x000ee20000100800 */
[----:B------:R-:W-:-:S03]  /*18410*/  ISETP.GE.AND P1, PT, R84, UR4, PT ;  /* 0x0000000454007c0c */ /* 0x000fc6000bf26270 */
[----:B------:R0:W-:Y:S10]  /*18420*/  @!P2 ST.E.64 desc[UR40][R8.64], R58 ;  /* 0x0000003a0800a985 */ /* 0x0001f4000c101b28 */
[----:B0-----:R-:W-:-:S04]  /*18430*/  @!P1 LEA R8, P5, R84, R3, 0x2 ;  /* 0x0000000354089211 */ /* 0x001fc800078a10ff */
[----:B---3--:R-:W-:Y:S02]  /*18440*/  @!P1 LEA.HI.X R9, R84, R4, R88, 0x2, P5 ;  /* 0x0000000454099211 */ /* 0x008fe400028f1458 */
        /* <DEDUP_REMOVED lines=8> */
[----:B--2---:R-:W-:Y:S02]  /*184d0*/  ISETP.GE.AND P0, PT, R85, UR4, PT ;  /* 0x0000000455007c0c */ /* 0x004fe4000bf06270 */
[----:B-----5:R-:W-:Y:S01]  /*184e0*/  ISETP.GE.AND P1, PT, R77, UR4, PT ;  /* 0x000000044d007c0c */ /* 0x020fe2000bf26270 */
[----:B------:R-:W2:Y:S10]  /*184f0*/  LDL R84, [R1+0x1ac] ;  /* 0x0001ac0001547983 */ /* 0x000eb40000100800 */
[----:B------:R-:W-:-:S04]  /*18500*/  @!P0 LEA R10, P4, R85, R3, 0x2 ;  /* 0x00000003550a8211 */ /* 0x000fc800078810ff */
[----:B----4-:R-:W-:-:S05]  /*18510*/  @!P0 LEA.HI.X R11, R85, R4, R88, 0x2, P4 ;  /* 0x00000004550b8211 */ /* 0x010fca00020f1458 */
[----:B------:R-:W-:Y:S04]  /*18520*/  @!P0 ST.E.64 desc[UR40][R10.64], R70 ;  /* 0x000000460a008985 */ /* 0x000fe8000c101b28 */
[----:B------:R0:W-:Y:S01]  /*18530*/  @!P2 ST.E.64 desc[UR40][R8.64], R74 ;  /* 0x0000004a0800a985 */ /* 0x0001e2000c101b28 */
[----:B------:R-:W-:Y:S02]  /*18540*/  IMAD.MOV.U32 R73, RZ, RZ, R69 ;  /* 0x000000ffff497224 */ /* 0x000fe400078e0045 */
[----:B------:R-:W-:Y:S01]  /*18550*/  IMAD.MOV.U32 R69, RZ, RZ, R68 ;  /* 0x000000ffff457224 */ /* 0x000fe200078e0044 */
[----:B0-----:R-:W-:Y:S01]  /*18560*/  @!P1 LEA R8, P5, R77, R3, 0x2 ;  /* 0x000000034d089211 */ /* 0x001fe200078a10ff */
[----:B------:R-:W-:Y:S02]  /*18570*/  IMAD.MOV.U32 R68, RZ, RZ, R65 ;  /* 0x000000ffff447224 */ /* 0x000fe400078e0041 */
[----:B------:R-:W-:-:S02]  /*18580*/  IMAD.MOV.U32 R65, RZ, RZ, R56 ;  /* 0x000000ffff417224 */ /* 0x000fc400078e0038 */
[----:B------:R-:W4:Y:S01]  /*18590*/  LDL R56, [R1+0x10c] ;  /* 0x00010c0001387983 */ /* 0x000f220000100800 */
[----:B---3--:R-:W-:-:S03]  /*185a0*/  @!P1 LEA.HI.X R9, R77, R4, R80, 0x2, P5 ;  /* 0x000000044d099211 */ /* 0x008fc600028f1450 */
[----:B------:R-:W3:Y:S01]  /*185b0*/  LDL R77, [R1+0x1a4] ;  /* 0x0001a400014d7983 */ /* 0x000ee20000100800 */
[----:B------:R-:W-:Y:S02]  /*185c0*/  ISETP.GE.AND P3, PT, R81, UR4, PT ;  /* 0x0000000451007c0c */ /* 0x000fe4000bf66270 */
[----:B------:R-:W-:Y:S02]  /*185d0*/  ISETP.GE.AND P0, PT, R76, UR4, PT ;  /* 0x000000044c007c0c */ /* 0x000fe4000bf06270 */
[----:B------:R-:W-:-:S09]  /*185e0*/  ISETP.GE.AND P2, PT, R72, UR4, PT ;  /* 0x0000000448007c0c */ /* 0x000fd2000bf46270 */
[----:B------:R-:W-:-:S04]  /*185f0*/  @!P3 LEA R10, P4, R81, R3, 0x2 ;  /* 0x00000003510ab211 */ /* 0x000fc800078810ff */
[----:B--2---:R-:W-:-:S05]  /*18600*/  @!P3 LEA.HI.X R11, R81, R4, R84, 0x2, P4 ;  /* 0x00000004510bb211 */ /* 0x004fca00020f1454 */
[----:B------:R0:W-:Y:S01]  /*18610*/  @!P3 ST.E.64 desc[UR40][R10.64], R78 ;  /* 0x0000004e0a00b985 */ /* 0x0001e2000c101b28 */
[----:B------:R-:W-:-:S03]  /*18620*/  ISETP.GE.AND P3, PT, R68, UR4, PT ;  /* 0x0000000444007c0c */ /* 0x000fc6000bf66270 */
        /* <DEDUP_REMOVED lines=9> */
[----:B----4-:R-:W-:Y:S02]  /*186c0*/  ISETP.GE.AND P2, PT, R56, UR4, PT ;  /* 0x0000000438007c0c */ /* 0x010fe4000bf46270 */
[-C--:B0-----:R-:W-:Y:S02]  /*186d0*/  @!P3 LEA R10, P4, R68, R3.reuse, 0x2 ;  /* 0x00000003440ab211 */ /* 0x081fe400078810ff */
[----:B-1----:R-:W-:Y:S02]  /*186e0*/  @!P1 LEA R8, P5, R64, R3, 0x2 ;  /* 0x0000000340089211 */ /* 0x002fe400078a10ff */
[-C--:B------:R-:W-:Y:S02]  /*186f0*/  @!P3 LEA.HI.X R11, R68, R4.reuse, R69, 0x2, P4 ;  /* 0x00000004440bb211 */ /* 0x080fe400020f1445 */
        /* <DEDUP_REMOVED lines=56> */
.L_x_6156:
        /* <DEDUP_REMOVED lines=13> */
[----:B------:R-:W-:Y:S02]  /*18b50*/  @P1 IADD3 R10, P2, R10, UR6, RZ ;  /* 0x000000060a0a1c10 */ /* 0x000fe4000ff5e0ff */
[----:B------:R-:W-:Y:S01]  /*18b60*/  MOV R26, UR4 ;  /* 0x00000004001a7c02 */ /* 0x000fe20008000f00 */
[----:B------:R3:W5:Y:S01]  /*18b70*/  @P0 LDG.E R3, desc[UR40][R8.64] ;  /* 0x0000002808030981 */ /* 0x000762000c1e1900 */
[----:B------:R-:W-:-:S05]  /*18b80*/  @P1 IADD3.X R11, R0, UR7, RZ, P2, !PT ;  /* 0x00000007000b1c10 */ /* 0x000fca00097fe4ff */
[----:B------:R3:W5:Y:S01]  /*18b90*/  @P1 LDG.E R26, desc[UR40][R10.64] ;  /* 0x000000280a1a1981 */ /* 0x000762000c1e1900 */
[----:B--2---:R-:W-:Y:S01]  /*18ba0*/  ISETP.NE.AND P2, PT, R4, RZ, PT ;  /* 0x000000ff0400720c */ /* 0x004fe20003f45270 */
[----:B------:R-:W2:-:S12]  /*18bb0*/  S2R R0, SR_TID.X ;  /* 0x0000000000007919 */ /* 0x000e980000002100 */
[----:B------:R-:W4:Y:S01]  /*18bc0*/  @!P2 LDC R4, c[0x0][0xbd4] ;  /* 0x0002f500ff04ab82 */ /* 0x000f220000000800 */
[----:B--2---:R-:W-:Y:S01]  /*18bd0*/  VIADD R32, R0, 0xffffff80 ;  /* 0xffffff8000207836 */ /* 0x004fe20000000000 */
[----:B----4-:R3:W-:Y:S01]  /*18be0*/  @!P2 STL [R1+0xc8], R4 ;  /* 0x0000c8040100a387 */ /* 0x0107e20000100800 */
[----:B------:R-:W-:-:S03]  /*18bf0*/  ISETP.GT.AND P2, PT, R4, 0x1, PT ;  /* 0x000000010400780c */ /* 0x000fc60003f44270 */
[----:B------:R-:W-:Y:S01]  /*18c00*/  ISETP.GT.AND P3, PT, R32, 0x7f, PT ;  /* 0x0000007f2000780c */ /* 0x000fe20003f64270 */
[----:B------:R-:W-:-:S12]  /*18c10*/  @P1 BRA `(.L_x_6174) ;  /* 0x0000000000101947 */ /* 0x000fd80003800000 */
[----:B------:R-:W-:Y:S05]  /*18c20*/  @!P0 BRA `(.L_x_6174) ;  /* 0x00000000000c8947 */ /* 0x000fea0003800000 */
[----:B---3--:R-:W2:Y:S04]  /*18c30*/  LDG.E R11, desc[UR40][R8.64] ;  /* 0x00000028080b7981 */ /* 0x008ea8000c1e1900 */
[----:B-----5:R-:W2:Y:S02]  /*18c40*/  LDG.E R26, desc[UR40][R8.64+0x4] ;  /* 0x00000428081a7981 */ /* 0x020ea4000c1e1900 */
[----:B--2---:R-:W-:-:S07]  /*18c50*/  IMAD.IADD R26, R26, 0x1, -R11 ;  /* 0x000000011a1a7824 */ /* 0x004fce00078e0a0b */
.L_x_6174:
        /* <DEDUP_REMOVED lines=8> */
[----:B------:R-:W3:Y:S01]  /*18ce0*/  LDC R37, c[0x0][0xce8] ;  /* 0x00033a00ff257b82 */ /* 0x000ee20000000800 */
[----:B------:R-:W2:Y:S01]  /*18cf0*/  S2R R35, SR_TID.X ;  /* 0x0000000000237919 */ /* 0x000ea20000002100 */
[----:B---3--:R-:W-:Y:S01]  /*18d00*/  IMAD R0, R26, R37, RZ ;  /* 0x000000251a007224 */ /* 0x008fe200078e02ff */
[----:B--2---:R-:W-:-:S04]  /*18d10*/  IADD3 R35, R8, -0x80, R35 ;  /* 0xffffff8008237810 */ /* 0x004fc80007ffe023 */
[----:B------:R-:W-:-:S13]  /*18d20*/  ISETP.GE.AND P0, PT, R35, R0, PT ;  /* 0x000000002300720c */ /* 0x000fda0003f06270 */
[----:B------:R-:W-:Y:S05]  /*18d30*/  @P0 BRA `(.L_x_6176) ;  /* 0x0000000000b00947 */ /* 0x000fea0003800000 */
[----:B------:R-:W2:Y:S01]  /*18d40*/  LDL.LU R34, [R1+0xdc] ;  /* 0x0000dc0001227983 */ /* 0x000ea20000300800 */
[----:B------:R-:W-:Y:S01]  /*18d50*/  ISETP.GT.AND P0, PT, R4, 0x1, PT ;  /* 0x000000010400780c */ /* 0x000fe20003f04270 */
[----:B------:R-:W-:Y:S01]  /*18d60*/  IMAD.MOV.U32 R4, RZ, RZ, 0xab8 ;  /* 0x00000ab8ff047424 */ /* 0x000fe200078e00ff */
[----:B------:R-:W-:Y:S01]  /*18d70*/  ISETP.NE.AND P1, PT, R37, 0x1, PT ;  /* 0x000000012500780c */ /* 0x000fe20003f25270 */
[----:B-1----:R-:W1:Y:S01]  /*18d80*/  LDC.64 R14, c[0x0][0xca8] ;  /* 0x00032a00ff0e7b82 */ /* 0x002e620000000a00 */
        /* <DEDUP_REMOVED lines=25> */
[----:B------:R-:W-:Y:S02]  /*18f20*/  IADD3.X R0, R31, R29, R28, P1, P3 ;  /* 0x0000001d1f007210 */ /* 0x000fe40000fe641c */
[----:B------:R-:W-:Y:S02]  /*18f30*/  IADD3 R10, P0, P1, R27, R20, R10 ;  /* 0x000000141b0a7210 */ /* 0x000fe4000791e00a */
[----:B------:R-:W-:Y:S02]  /*18f40*/  IADD3 R21, R11, R21, RZ ;  /* 0x000000150b157210 */ /* 0x000fe40007ffe0ff */
        /* <DEDUP_REMOVED lines=11> */
.L_x_6176:
[----:B------:R-:W-:Y:S05]  /*19000*/  BSYNC B1 ;  /* 0x0000000000017941 */ /* 0x000fea0003800000 */
.L_x_6175:
[----:B------:R-:W-:Y:S05]  /*19010*/  @P2 BRA `(.L_x_6169) ;  /* 0x0000000800f02947 */ /* 0x000fea0003800000 */
[----:B------:R-:W3:Y:S01]  /*19020*/  LDL R24, [R1+0x94] ;  /* 0x0000940001187983 */ /* 0x000ee20000100800 */
[----:B-1----:R-:W1:Y:S01]  /*19030*/  LDC R21, c[0x0][0xce8] ;  /* 0x00033a00ff157b82 */ /* 0x002e620000000800 */
[----:B--2---:R-:W-:Y:S01]  /*19040*/  SHF.R.S32.HI R9, RZ, 0x1f, R32 ;  /* 0x0000001fff097819 */ /* 0x004fe20000011420 */
        /* <DEDUP_REMOVED lines=12> */
[----:B------:R-:W-:-:S02]  /*19110*/  IMAD R0, R13, 0x20, R20 ;  /* 0x000000200d007824 */ /* 0x000fc400078e0214 */
[----:B------:R-:W-:Y:S01]  /*19120*/  IMAD.WIDE.U32 R8, R203, UR4, R8 ;  /* 0x00000004cb087c25 */ /* 0x000fe2000f8e0008 */
[----:B-1----:R-:W-:-:S03]  /*19130*/  ISETP.NE.AND P0, PT, R21, 0x1, PT ;  /* 0x000000011500780c */ /* 0x002fc60003f05270 */
[----:B------:R-:W-:Y:S01]  /*19140*/  IMAD R9, R203, UR5, R9 ;  /* 0x00000005cb097c24 */ /* 0x000fe2000f8e0209 */
[----:B------:R-:W-:Y:S01]  /*19150*/  ULDC.64 UR4, c[0x0][0xbe0] ;  /* 0x0002f80000047ab9 */ /* 0x000fe20000000a00 */
[C---:B------:R-:W-:Y:S02]  /*19160*/  IMAD R11, R33.reuse, UR7, R4 ;  /* 0x00000007210b7c24 */ /* 0x040fe4000f8e0204 */
[----:B------:R-:W-:-:S04]  /*19170*/  IMAD.WIDE.U32 R8, R33, UR6, R8 ;  /* 0x0000000621087c25 */ /* 0x000fc8000f8e0008 */
[----:B------:R-:W-:Y:S02]  /*19180*/  IMAD.IADD R9, R9, 0x1, R11 ;  /* 0x0000000109097824 */ /* 0x000fe400078e020b */
[----:B------:R-:W1:Y:S08]  /*19190*/  @P0 LDC R10, c[0x0][0xcec] ;  /* 0x00033b00ff0a0b82 */ /* 0x000e700000000800 */
[----:B------:R-:W2:Y:S01]  /*191a0*/  @P0 LDC R15, c[0x0][0xcf0] ;  /* 0x00033c00ff0f0b82 */ /* 0x000ea20000000800 */
[----:B---3--:R-:W-:-:S04]  /*191b0*/  IMAD.IADD R13, R24, 0x1, R0 ;  /* 0x00000001180d7824 */ /* 0x008fc800078e0200 */
[----:B-1----:R-:W-:-:S04]  /*191c0*/  @P0 IMAD.HI.U32 R0, R13, R10, RZ ;  /* 0x0000000a0d000227 */ /* 0x002fc800078e00ff */
[----:B------:R-:W-:Y:S01]  /*191d0*/  IMAD.MOV.U32 R3, RZ, RZ, R13 ;  /* 0x000000ffff037224 */ /* 0x000fe200078e000d */
[----:B--2---:R-:W-:-:S04]  /*191e0*/  @P0 SHF.R.U32.HI R3, RZ, R15, R0 ;  /* 0x0000000fff030219 */ /* 0x004fc80000011600 */
[----:B------:R-:W-:Y:S01]  /*191f0*/  SHF.R.S32.HI R0, RZ, 0x1f, R3 ;  /* 0x0000001fff007819 */ /* 0x000fe20000011403 */
[C---:B------:R-:W-:Y:S01]  /*19200*/  IMAD.WIDE.U32 R8, R3.reuse, UR4, R8 ;  /* 0x0000000403087c25 */ /* 0x040fe2000f8e0008 */
[----:B------:R-:W-:-:S03]  /*19210*/  IADD3 R4, -R3, RZ, RZ ;  /* 0x000000ff03047210 */ /* 0x000fc60007ffe1ff */
        /* <DEDUP_REMOVED lines=17> */
.L_x_6398:
        /* <DEDUP_REMOVED lines=32> */
.L_x_6179:
[----:B------:R-:W-:Y:S05]  /*19530*/  BSYNC B1 ;  /* 0x0000000000017941 */ /* 0x000fea0003800000 */
.L_x_6178:
[----:B------:R-:W-:-:S03]  /*19540*/  UMOV UR4, 0xffffffff ;  /* 0xffffffff00047882 */ /* 0x000fc60000000000 */
[----:B------:R-:W-:Y:S05]  /*19550*/  BRA.DIV UR4, `(.L_x_6180) ;  /* 0x000000a604ec7947 */ /* 0x000fea000b800000 */
[----:B--2---:R2:W0:Y:S04]  /*19560*/  SHFL.IDX PT, R3, R4, 0x1, 0x181f ;  /* 0x00381f0004037f89 */ /* 0x00442800000e0000 */
[----:B---34-:R2:W3:Y:S02]  /*19570*/  SHFL.IDX PT, R9, R0, 0x1, 0x181f ;  /* 0x00381f0000097f89 */ /* 0x0184e400000e0000 */
.L_x_6402:
        /* <DEDUP_REMOVED lines=31> */
.L_x_6182:
[----:B------:R-:W-:Y:S05]  /*19770*/  BSYNC B1 ;  /* 0x0000000000017941 */ /* 0x000fea0003800000 */
.L_x_6181:
[----:B------:R-:W-:-:S03]  /*19780*/  UMOV UR4, 0xffffffff ;  /* 0xffffffff00047882 */ /* 0x000fc60000000000 */
[----:B------:R-:W-:Y:S05]  /*19790*/  BRA.DIV UR4, `(.L_x_6183) ;  /* 0x000000a604a87947 */ /* 0x000fea000b800000 */
[----:B0-----:R0:W0:Y:S04]  /*197a0*/  SHFL.IDX PT, R3, R4, 0x2, 0x181f ;  /* 0x00581f0004037f89 */ /* 0x00102800000e0000 */
[----:B---34-:R3:W4:Y:S02]  /*197b0*/  SHFL.IDX PT, R9, R0, 0x2, 0x181f ;  /* 0x00581f0000097f89 */ /* 0x01872400000e0000 */
.L_x_6406:
        /* <DEDUP_REMOVED lines=31> */
.L_x_6185:
[----:B------:R-:W-:Y:S05]  /*199b0*/  BSYNC B1 ;  /* 0x0000000000017941 */ /* 0x000fea0003800000 */
.L_x_6184:
[----:B------:R-:W-:-:S03]  /*199c0*/  UMOV UR4, 0xffffffff ;  /* 0xffffffff00047882 */ /* 0x000fc60000000000 */
[----:B------:R-:W-:Y:S05]  /*199d0*/  BRA.DIV UR4, `(.L_x_6186) ;  /* 0x000000a604647947 */ /* 0x000fea000b800000 */
[----:B0-----:R0:W0:Y:S04]  /*199e0*/  SHFL.IDX PT, R3, R4, 0x3, 0x181f ;  /* 0x00781f0004037f89 */ /* 0x00102800000e0000 */
[----:B----4-:R4:W0:Y:S02]  /*199f0*/  SHFL.IDX PT, R9, R0, 0x3, 0x181f ;  /* 0x00781f0000097f89 */ /* 0x01082400000e0000 */
.L_x_6410:
        /* <DEDUP_REMOVED lines=12> */
[----:B------:R-:W-:Y:S01]  /*19ac0*/  ISETP.GE.AND P0, PT, R4, UR4, PT ;  /* 0x0000000404007c0c */ /* 0x000fe2000bf06270 */
[----:B------:R-:W-:Y:S01]  /*19ad0*/  VIADD R24, R222, 0xc0 ;  /* 0x000000c0de187836 */ /* 0x000fe20000000000 */
[----:B------:R-:W-:-:S02]  /*19ae0*/  SHF.R.S32.HI R14, RZ, 0x1f, R222 ;  /* 0x0000001fff0e7819 */ /* 0x000fc400000114de */
[----:B------:R-:W-:Y:S02]  /*19af0*/  SHF.R.S32.HI R27, RZ, 0x1f, R27 ;  /* 0x0000001fff1b7819 */ /* 0x000fe4000001141b */
[----:B------:R-:W-:Y:S02]  /*19b00*/  SHF.R.S32.HI R26, RZ, 0x1f, R26 ;  /* 0x0000001fff1a7819 */ /* 0x000fe4000001141a */
[-C--:B------:R-:W-:Y:S02]  /*19b10*/  @!P3 LEA R10, P5, R222, R9.reuse, 0x1 ;  /* 0x00000009de0ab211 */ /* 0x080fe400078a08ff */
        /* <DEDUP_REMOVED lines=12> */
.L_x_6169:
[----:B------:R-:W-:Y:S05]  /*19be0*/  BSYNC B0 ;  /* 0x0000000000007941 */ /* 0x000fea0003800000 */
.L_x_6155:
[----:B------:R-:W-:Y:S02]  /*19bf0*/  ULDC UR4, c[0x0][0xd3c] ;  /* 0x00034f0000047ab9 */ /* 0x000fe40000000800 */
[----:B------:R-:W-:-:S13]  /*19c00*/  ISETP.GE.AND P0, PT, R7, UR4, PT ;  /* 0x0000000407007c0c */ /* 0x000fda000bf06270 */
[----:B------:R-:W-:Y:S05]  /*19c10*/  @!P0 BRA `(.L_x_6187) ;  /* 0xfffffe7c00448947 */ /* 0x000fea000383ffff */
[----:B------:R-:W-:Y:S05]  /*19c20*/  BRA `(.L_x_6016) ;  /* 0x0000008400287947 */ /* 0x000fea0003800000 */
.L_x_6014:
[----:B------:R-:W-:-:S08]  /*19c30*/  NOP ;  /* 0x0000000000007918 */ /* 0x000fd00000000000 */
[----:B------:R-:W0:-:S00]  /*19c40*/  USETMAXREG.DEALLOC.CTAPOOL 0x28 ;  /* 0x00000028000079c8 */ /* 0x000e0000080e0500 */
[----:B0-----:R-:W-:Y:S02]  /*19c50*/  LOP3.LUT R2, R2, 0x3, RZ, 0xc0, !PT ;  /* 0x0000000302027812 */ /* 0x001fe400078ec0ff */
[----:B------:R-:W-:Y:S02]  /*19c60*/  LOP3.LUT R23, R23, 0xffffefff, RZ, 0xc0, !PT ;  /* 0xffffefff17177812 */ /* 0x000fe400078ec0ff */
[----:B------:R-:W-:Y:S02]  /*19c70*/  MOV R6, RZ ;  /* 0x000000ff00067202 */ /* 0x000fe40000000f00 */
        /* <DEDUP_REMOVED lines=11> */
.L_x_6188:
        /* <DEDUP_REMOVED lines=43> */
.L_x_6192:
        /* <DEDUP_REMOVED lines=37> */
.L_x_6190:
        /* <DEDUP_REMOVED lines=13> */
.L_x_6193:
        /* <DEDUP_REMOVED lines=14> */
[----:B0-----:R-:W-:Y:S01]  /*1a3e0*/  IMAD.MOV.U32 R2, RZ, RZ, RZ ;  /* 0x000000ffff027224 */ /* 0x001fe200078e00ff */
[----:B-1----:R-:W-:-:S05]  /*1a3f0*/  IADD3 R11, RZ, -R3, RZ ;  /* 0x80000003ff0b7210 */ /* 0x002fca0007ffe0ff */
        /* <DEDUP_REMOVED lines=16> */
[----:B------:R-:W-:Y:S02]  /*1a500*/  IABS R2, R9 ;  /* 0x0000000900027213 */ /* 0x000fe40000000000 */
[----:B0-----:R-:W-:Y:S01]  /*1a510*/  IADD3 R13, RZ, -R3, RZ ;  /* 0x80000003ff0d7210 */ /* 0x001fe20007ffe0ff */
        /* <DEDUP_REMOVED lines=28> */
.L_x_6194:
[----:B------:R-:W0:Y:S02]  /*1a6e0*/  LDC.64 R2, c[0x0][0xd90] ;  /* 0x00036400ff027b82 */ /* 0x000e240000000a00 */
[----:B0-----:R-:W-:-:S05]  /*1a6f0*/  IMAD.WIDE R2, R19, 0x4, R2 ;  /* 0x0000000413027825 */ /* 0x001fca00078e0202 */
[----:B------:R0:W2:Y:S01]  /*1a700*/  LDG.E R13, desc[UR40][R2.64] ;  /* 0x00000028020d7981 */ /* 0x0000a2000c1e1900 */
[----:B------:R-:W-:Y:S02]  /*1a710*/  IABS R15, R5 ;  /* 0x00000005000f7213 */ /* 0x000fe40000000000 */
[----:B0-----:R-:W-:Y:S01]  /*1a720*/  MOV R2, RZ ;  /* 0x000000ff00027202 */ /* 0x001fe20000000f00 */
        /* <DEDUP_REMOVED lines=56> */
.L_x_6195:
[----:B------:R-:W-:-:S05]  /*1aab0*/  LOP3.LUT R17, RZ, R2, RZ, 0x33, !PT ;  /* 0x00000002ff117212 */ /* 0x000fca00078e33ff */
[----:B------:R-:W-:Y:S01]  /*1aac0*/  IMAD.IADD R17, R6, 0x1, R17 ;  /* 0x0000000106117824 */ /* 0x000fe200078e0211 */
[----:B------:R-:W-:Y:S06]  /*1aad0*/  BRA `(.L_x_6196) ;  /* 0x00000000000c7947 */ /* 0x000fec0003800000 */
.L_x_6191:
[----:B------:R-:W-:Y:S02]  /*1aae0*/  IMAD.MOV.U32 R17, RZ, RZ, RZ ;  /* 0x000000ffff117224 */ /* 0x000fe400078e00ff */
[----:B------:R-:W-:Y:S02]  /*1aaf0*/  IMAD.U32 R16, RZ, RZ, UR6 ;  /* 0x00000006ff107e24 */ /* 0x000fe4000f8e00ff */
[----:B------:R-:W-:-:S07]  /*1ab00*/  IMAD.MOV.U32 R18, RZ, RZ, RZ ;  /* 0x000000ffff127224 */ /* 0x000fce00078e00ff */
.L_x_6196:
[----:B------:R-:W-:-:S13]  /*1ab10*/  ISETP.NE.AND P0, PT, R7, RZ, PT ;  /* 0x000000ff0700720c */ /* 0x000fda0003f05270 */
[----:B------:R-:W0:Y:S01]  /*1ab20*/  @!P0 S2R R3, SR_CgaCtaId ;  /* 0x0000000000038919 */ /* 0x000e220000008800 */
[----:B------:R-:W-:-:S04]  /*1ab30*/  @!P0 MOV R2, 0x400 ;  /* 0x0000040000028802 */ /* 0x000fc80000000f00 */
[----:B0-----:R-:W-:-:S05]  /*1ab40*/  @!P0 LEA R2, R3, R2, 0x18 ;  /* 0x0000000203028211 */ /* 0x001fca00078ec0ff */
[----:B------:R1:W-:Y:S01]  /*1ab50*/  @!P0 STS.128 [R2+0x324d0], R16 ;  /* 0x0324d01002008388 */ /* 0x0003e20000000c00 */
[----:B------:R-:W-:Y:S06]  /*1ab60*/  BAR.ARV 0x5, 0x180 ;  /* 0x0146000000007b1d */ /* 0x000fec0000002000 */
.L_x_6189:
        /* <DEDUP_REMOVED lines=8> */
[C---:B-1----:R-:W-:Y:S01]  /*1abf0*/  SHF.L.U32 R2, R0.reuse, 0x3, RZ ;  /* 0x0000000300027819 */ /* 0x042fe200000006ff */
[----:B------:R-:W-:Y:S01]  /*1ac00*/  UMOV UR4, 0x400 ;  /* 0x0000040000047882 */ /* 0x000fe20000000000 */
[----:B------:R-:W-:Y:S01]  /*1ac10*/  LOP3.LUT R4, R0, 0x7f, RZ, 0xc0, !PT ;  /* 0x0000007f00047812 */ /* 0x000fe200078ec0ff */
[----:B------:R-:W-:Y:S01]  /*1ac20*/  BSSY B8, `(.L_x_6197) ;  /* 0x0000713000087945 */ /* 0x000fe20003800000 */
[C---:B------:R-:W-:Y:S01]  /*1ac30*/  LOP3.LUT R3, R2.reuse, 0x1f8, RZ, 0xc0, !PT ;  /* 0x000001f802037812 */ /* 0x040fe200078ec0ff */
[----:B------:R-:W-:Y:S01]  /*1ac40*/  IMAD.MOV.U32 R28, RZ, RZ, 0x1 ;  /* 0x00000001ff1c7424 */ /* 0x000fe200078e00ff */
[----:B------:R-:W-:Y:S01]  /*1ac50*/  LOP3.LUT R2, R2, 0x38, RZ, 0xc0, !PT ;  /* 0x0000003802027812 */ /* 0x000fe200078ec0ff */
[----:B------:R-:W-:Y:S01]  /*1ac60*/  IMAD.SHL.U32 R32, R4, 0x8, RZ ;  /* 0x0000000804207824 */ /* 0x000fe200078e00ff */
[----:B------:R-:W-:Y:S01]  /*1ac70*/  LOP3.LUT R3, R3, 0x38, R0, 0x78, !PT ;  /* 0x0000003803037812 */ /* 0x000fe200078e7800 */
[----:B------:R-:W-:Y:S01]  /*1ac80*/  IMAD.SHL.U32 R0, R0, 0x10, RZ ;  /* 0x0000001000007824 */ /* 0x000fe200078e00ff */
[----:B------:R-:W-:Y:S01]  /*1ac90*/  CS2R R24, SRZ ;  /* 0x0000000000187805 */ /* 0x000fe2000001ff00 */
[----:B------:R-:W-:Y:S01]  /*1aca0*/  IMAD.MOV.U32 R27, RZ, RZ, 0x1 ;  /* 0x00000001ff1b7424 */ /* 0x000fe200078e00ff */
[----:B------:R-:W-:Y:S01]  /*1acb0*/  LOP3.LUT R32, R3, 0x200, R32, 0xf8, !PT ;  /* 0x0000020003207812 */ /* 0x000fe200078ef820 */
[----:B------:R-:W-:Y:S01]  /*1acc0*/  ULDC.64 UR42, c[0x0][0x198] ;  /* 0x00006600002a7ab9 */ /* 0x000fe20000000a00 */
[----:B------:R-:W-:Y:S01]  /*1acd0*/  SHF.R.U32.HI R3, RZ, 0x3, R4 ;  /* 0x00000003ff037819 */ /* 0x000fe20000011604 */
[----:B------:R-:W-:Y:S01]  /*1ace0*/  ULOP3.LUT UR38, UR36, 0x2, URZ, 0xfc, !UPT ;  /* 0x0000000224267892 */ /* 0x000fe2000f8efc3f */
[----:B------:R-:W-:Y:S01]  /*1acf0*/  LOP3.LUT R4, R2, 0x40, RZ, 0xfc, !PT ;  /* 0x0000004002047812 */ /* 0x000fe200078efcff */
[----:B------:R-:W-:Y:S01]  /*1ad00*/  ULDC UR37, c[0x0][0xc] ;  /* 0x0000030000257ab9 */ /* 0x000fe20000000800 */
[----:B------:R-:W-:-:S02]  /*1ad10*/  LOP3.LUT R0, R3, 0x70, R0, 0xf8, !PT ;  /* 0x0000007003007812 */ /* 0x000fc400078ef800 */
[C---:B------:R-:W-:Y:S01]  /*1ad20*/  LOP3.LUT R3, R2.reuse, 0x80, RZ, 0xfc, !PT ;  /* 0x0000008002037812 */ /* 0x040fe200078efcff */
[----:B0-----:R-:W-:Y:S01]  /*1ad30*/  ULEA UR4, UR5, UR4, 0x18 ;  /* 0x0000000405047291 */ /* 0x001fe2000f8ec03f */
[----:B------:R-:W-:-:S05]  /*1ad40*/  LOP3.LUT R0, R2, 0xc0, RZ, 0xfc, !PT ;  /* 0x000000c002007812 */ /* 0x000fca00078efcff */
[----:B------:R-:W-:-:S04]  /*1ad50*/  IMAD.U32 R22, RZ, RZ, UR4 ;  /* 0x00000004ff167e24 */ /* 0x000fc8000f8e00ff */
[----:B--2---:R-:W-:-:S07]  /*1ad60*/  IMAD R26, R32, 0x2, R22 ;  /* 0x00000002201a7824 */ /* 0x004fce00078e0216 */
.L_x_6306:
[----:B0-----:R-:W0:Y:S02]  /*1ad70*/  LDC.64 R36, c[0x0][0xd88] ;  /* 0x00036200ff247b82 */ /* 0x001e240000000a00 */
[----:B0-----:R-:W-:-:S06]  /*1ad80*/  IMAD.WIDE R36, R19, 0x4, R36 ;  /* 0x0000000413247825 */ /* 0x001fcc00078e0224 */
[----:B--2---:R0:W2:Y:S01]  /*1ad90*/  LDG.E R36, desc[UR40][R36.64] ;  /* 0x0000002824247981 */ /* 0x0040a2000c1e1900 */
        /* <DEDUP_REMOVED lines=9> */
[----:B0-----:R-:W-:Y:S01]  /*1ae30*/  IMAD.MOV.U32 R37, RZ, RZ, RZ ;  /* 0x000000ffff257224 */ /* 0x001fe200078e00ff */
[----:B--2---:R-:W-:-:S05]  /*1ae40*/  SHF.R.S32.HI R0, RZ, 0x1f, R36 ;  /* 0x0000001fff007819 */ /* 0x004fca0000011424 */
[C---:B------:R-:W-:Y:S02]  /*1ae50*/  @P0 LEA R2, P1, R36.reuse, UR4, 0x2 ;  /* 0x0000000424020c11 */ /* 0x040fe4000f8210ff */
[C---:B------:R-:W-:Y:S01]  /*1ae60*/  SHF.L.U32 R30, R36.reuse, 0x2, RZ ;  /* 0x00000002241e7819 */ /* 0x040fe200000006ff */
[----:B------:R0:W-:Y:S01]  /*1ae70*/  STL [R1+0x10], R0 ;  /* 0x0000100001007387 */ /* 0x0001e20000100800 */
[C-C-:B------:R-:W-:Y:S01]  /*1ae80*/  @P0 LEA.HI.X R3, R36.reuse, UR5, R0.reuse, 0x2, P1 ;  /* 0x0000000524030c11 */ /* 0x140fe200088f1400 */
[----:B------:R-:W-:Y:S01]  /*1ae90*/  ULDC.64 UR4, c[0x0][0xaf8] ;  /* 0x0002be0000047ab9 */ /* 0x000fe20000000a00 */
[----:B------:R-:W-:-:S03]  /*1aea0*/  SHF.L.U64.HI R31, R36, 0x2, R0 ;  /* 0x00000002241f7819 */ /* 0x000fc60000010200 */
[----:B-1----:R1:W5:Y:S01]  /*1aeb0*/  @P0 LDG.E R34, desc[UR40][R2.64] ;  /* 0x0000002802220981 */ /* 0x002362000c1e1900 */
[----:B------:R-:W-:Y:S02]  /*1aec0*/  ISETP.NE.U32.AND P0, PT, RZ, UR4, PT ;  /* 0x00000004ff007c0c */ /* 0x000fe4000bf05070 */
[----:B------:R-:W-:Y:S01]  /*1aed0*/  ISETP.NE.U32.AND P1, PT, RZ, UR6, PT ;  /* 0x00000006ff007c0c */ /* 0x000fe2000bf25070 */
[----:B0-----:R-:W-:Y:S01]  /*1aee0*/  IMAD.MOV.U32 R0, RZ, RZ, RZ ;  /* 0x000000ffff007224 */ /* 0x001fe200078e00ff */
[----:B------:R-:W-:Y:S02]  /*1aef0*/  ISETP.NE.AND.EX P0, PT, RZ, UR5, PT, P0 ;  /* 0x00000005ff007c0c */ /* 0x000fe4000bf05300 */
[----:B------:R-:W-:Y:S02]  /*1af00*/  ISETP.NE.AND.EX P1, PT, RZ, UR7, PT, P1 ;  /* 0x00000007ff007c0c */ /* 0x000fe4000bf25310 */
[C---:B------:R-:W-:Y:S02]  /*1af10*/  IADD3 R4, P4, R30.reuse, UR6, RZ ;  /* 0x000000061e047c10 */ /* 0x040fe4000ff9e0ff */
[----:B-1----:R-:W-:Y:S01]  /*1af20*/  IADD3 R2, P3, R30, UR4, RZ ;  /* 0x000000041e027c10 */ /* 0x002fe2000ff7e0ff */
[----:B------:R-:W-:Y:S01]  /*1af30*/  ULDC UR4, c[0x0][0x288] ;  /* 0x0000a20000047ab9 */ /* 0x000fe20000000800 */
[----:B------:R-:W-:-:S02]  /*1af40*/  IADD3.X R5, R31, UR7, RZ, P4, !PT ;  /* 0x000000071f057c10 */ /* 0x000fc4000a7fe4ff */
[C---:B------:R-:W-:Y:S02]  /*1af50*/  IADD3.X R3, R31.reuse, UR5, RZ, P3, !PT ;  /* 0x000000051f037c10 */ /* 0x040fe40009ffe4ff */
[----:B---3--:R-:W-:Y:S01]  /*1af60*/  @P2 IADD3 R6, P3, R30, UR8, RZ ;  /* 0x000000081e062c10 */ /* 0x008fe2000ff7e0ff */
[----:B------:R-:W-:Y:S01]  /*1af70*/  IMAD.U32 R8, RZ, RZ, UR4 ;  /* 0x00000004ff087e24 */ /* 0x000fe2000f8e00ff */
[----:B------:R-:W-:Y:S01]  /*1af80*/  ULDC.64 UR4, c[0x0][0x418] ;  /* 0x0001060000047ab9 */ /* 0x000fe20000000a00 */
[----:B------:R-:W5:Y:S01]  /*1af90*/  @P0 LDG.E R37, desc[UR40][R2.64] ;  /* 0x0000002802250981 */ /* 0x000f62000c1e1900 */
[----:B------:R-:W-:-:S03]  /*1afa0*/  @P2 IADD3.X R7, R31, UR9, RZ, P3, !PT ;  /* 0x000000091f072c10 */ /* 0x000fc60009ffe4ff */
[----:B------:R-:W5:Y:S04]  /*1afb0*/  @P1 LDG.E R0, desc[UR40][R4.64] ;  /* 0x0000002804001981 */ /* 0x000f68000c1e1900 */
        /* <DEDUP_REMOVED lines=18> */
.L_x_6198:
        /* <DEDUP_REMOVED lines=14> */
.L_x_6199:
        /* <DEDUP_REMOVED lines=9> */
.L_x_6200:
        /* <DEDUP_REMOVED lines=15> */
[----:B------:R2:W-:Y:S01]  /*1b340*/  STL [R1+0xc], R7 ;  /* 0x00000c0701007387 */ /* 0x0005e20000100800 */
        /* <DEDUP_REMOVED lines=41> */
[----:B------:R-:W-:-:S07]  /*1b5e0*/  @!P2 LOP3.LUT R13, RZ, R8, RZ, 0x33, !PT ;  /* 0x00000008ff0da212 */ /* 0x000fce00078e33ff */
.L_x_6202:
[----:B------:R-:W-:Y:S05]  /*1b5f0*/  BSYNC B0 ;  /* 0x0000000000007941 */ /* 0x000fea0003800000 */
.L_x_6201:
        /* <DEDUP_REMOVED lines=9> */
[----:B------:R-:W-:-:S07]  /*1b690*/  SHF.R.U32.HI R3, RZ, 0x6, R3 ;  /* 0x00000006ff037819 */ /* 0x000fce0000011603 */
[----:B------:R-:W-:-:S04]  /*1b6a0*/  @P0 VIADD R6, R6, 0x5f ;  /* 0x0000005f06060836 */ /* 0x000fc80000000000 */
[----:B------:R-:W-:-:S04]  /*1b6b0*/  @P0 IMAD.HI R2, R6, 0x2aaaaaab, RZ ;  /* 0x2aaaaaab06020827 */ /* 0x000fc800078e02ff */
[----:B------:R-:W-:Y:S01]  /*1b6c0*/  IMAD.MOV.U32 R6, RZ, RZ, R3 ;  /* 0x000000ffff067224 */ /* 0x000fe200078e0003 */
        /* <DEDUP_REMOVED lines=12> */
.L_x_6413:
[----:B--2---:R-:W-:Y:S02]  /*1b790*/  ISETP.NE.AND P0, PT, R14, RZ, PT ;  /* 0x000000ff0e00720c */ /* 0x004fe40003f05270 */
[----:B------:R-:W-:-:S11]  /*1b7a0*/  PLOP3.LUT P6, PT, PT, PT, PT, 0x8, 0x0 ;  /* 0x000000000000781c */ /* 0x000fd60003fce170 */
[----:B------:R-:W-:Y:S05]  /*1b7b0*/  @P0 BRA `(.L_x_6206) ;  /* 0x00000000000c0947 */ /* 0x000fea0003800000 */
[----:B------:R-:W-:-:S03]  /*1b7c0*/  UMOV UR4, 0xffffffff ;  /* 0xffffffff00047882 */ /* 0x000fc60000000000 */
[----:B------:R-:W-:Y:S05]  /*1b7d0*/  BRA.DIV UR4, `(.L_x_6207) ;  /* 0x0000008a04647947 */ /* 0x000fea000b800000 */
[----:B------:R-:W-:-:S13]  /*1b7e0*/  ELECT P6, URZ, PT ;  /* 0x00000000003f782f */ /* 0x000fda00038c0000 */
.L_x_6206:
        /* <DEDUP_REMOVED lines=9> */
.L_x_6416:
[----:B------:R-:W-:Y:S05]  /*1b880*/  BSYNC B1 ;  /* 0x0000000000017941 */ /* 0x000fea0003800000 */
.L_x_6208:
[----:B------:R-:W-:Y:S04]  /*1b890*/  BSSY B1, `(.L_x_6210) ;  /* 0x000007b000017945 */ /* 0x000fe80003800000 */
[----:B------:R-:W-:Y:S05]  /*1b8a0*/  @!P6 BRA `(.L_x_6211) ;  /* 0x0000000400e4e947 */ /* 0x000fea0003800000 */
[----:B0-----:R-:W-:Y:S01]  /*1b8b0*/  IMAD R8, R24, 0x8, R22 ;  /* 0x0000000818087824 */ /* 0x001fe200078e0216 */
[----:B------:R-:W-:Y:S01]  /*1b8c0*/  SHF.L.U32 R9, R28, 0x1f, RZ ;  /* 0x0000001f1c097819 */ /* 0x000fe200000006ff */
[----:B------:R-:W0:Y:S01]  /*1b8d0*/  S2R R10, SR_TID.X ;  /* 0x00000000000a7919 */ /* 0x000e220000002100 */
[----:B------:R-:W-:Y:S02]  /*1b8e0*/  BSSY B2, `(.L_x_6212) ;  /* 0x0000005000027945 */ /* 0x000fe40003800000 */
[----:B------:R-:W2:Y:S01]  /*1b8f0*/  SYNCS.PHASECHK.TRANS64.TRYWAIT P0, [R8+URZ+0x324a0], R9 ;  /* 0x0324a009080075a7 */ /* 0x000ea2000800017f */
[----:B0-----:R-:W-:-:S04]  /*1b900*/  LOP3.LUT R10, R10, 0x7f, RZ, 0xc0, !PT ;  /* 0x0000007f0a0a7812 */ /* 0x001fc800078ec0ff */
[----:B------:R-:W-:Y:S01]  /*1b910*/  ISETP.NE.AND P1, PT, R10, RZ, PT ;  /* 0x000000ff0a00720c */ /* 0x000fe20003f25270 */
[----:B--2---:R-:W-:-:S12]  /*1b920*/  @!P0 BRA `(.L_x_6213) ;  /* 0x0000008800448947 */ /* 0x004fd80003800000 */
.L_x_6417:
[----:B------:R-:W-:Y:S05]  /*1b930*/  BSYNC B2 ;  /* 0x0000000000027941 */ /* 0x000fea0003800000 */
.L_x_6212:
        /* <DEDUP_REMOVED lines=9> */
.L_x_6215:
[----:B------:R-:W-:Y:S05]  /*1b9d0*/  BSYNC B2 ;  /* 0x0000000000027941 */ /* 0x000fea0003800000 */
.L_x_6214:
[----:B------:R-:W-:Y:S01]  /*1b9e0*/  MOV R14, RZ ;  /* 0x000000ff000e7202 */ /* 0x000fe20000000f00 */
[----:B------:R-:W-:Y:S01]  /*1b9f0*/  IMAD R10, R6, 0x60, R0 ;  /* 0x00000060060a7824 */ /* 0x000fe200078e0200 */
[----:B------:R-:W-:Y:S01]  /*1ba00*/  UIADD3 UR4, UP0, UR42, 0x570, URZ ;  /* 0x000005702a047890 */ /* 0x000fe2000ff1e03f */
[----:B-1----:R-:W-:Y:S01]  /*1ba10*/  IMAD R11, R24, 0x3000, R22 ;  /* 0x00003000180b7824 */ /* 0x002fe200078e0216 */
[----:B------:R-:W-:Y:S01]  /*1ba20*/  R2UR UR10, R14 ;  /* 0x000000000e0a72ca */ /* 0x000fe200000e0000 */
[----:B------:R-:W-:Y:S01]  /*1ba30*/  VIADD R10, R10, 0xffffffa0 ;  /* 0xffffffa00a0a7836 */ /* 0x000fe20000000000 */
[----:B------:R-:W-:Y:S01]  /*1ba40*/  PLOP3.LUT P0, PT, PT, PT, PT, 0x80, 0x0 ;  /* 0x000000000000781c */ /* 0x000fe20003f0f070 */
[----:B------:R-:W-:Y:S01]  /*1ba50*/  VIADD R11, R11, 0x1c400 ;  /* 0x0001c4000b0b7836 */ /* 0x000fe20000000000 */
[----:B------:R-:W-:Y:S01]  /*1ba60*/  UIADD3.X UR5, URZ, UR43, URZ, UP0, !UPT ;  /* 0x0000002b3f057290 */ /* 0x000fe200087fe43f */
[----:B------:R-:W-:Y:S01]  /*1ba70*/  VIADD R12, R8, 0x32490 ;  /* 0x00032490080c7836 */ /* 0x000fe20000000000 */
[----:B------:R-:W-:Y:S01]  /*1ba80*/  UMOV UR6, 0x0 ;  /* 0x0000000000067882 */ /* 0x000fe20000000000 */
[----:B------:R-:W-:-:S09]  /*1ba90*/  UMOV UR7, 0x12f00000 ;  /* 0x12f0000000077882 */ /* 0x000fd20000000000 */
.L_x_6216:
        /* <DEDUP_REMOVED lines=13> */
.L_x_6418:
[----:B------:R-:W-:Y:S05]  /*1bb70*/  BSYNC B2 ;  /* 0x0000000000027941 */ /* 0x000fea0003800000 */
.L_x_6217:
        /* <DEDUP_REMOVED lines=11> */
.L_x_6220:
[----:B------:R-:W-:Y:S05]  /*1bc30*/  BSYNC B2 ;  /* 0x0000000000027941 */ /* 0x000fea0003800000 */
.L_x_6219:
        /* <DEDUP_REMOVED lines=9> */
.L_x_6221:
        /* <DEDUP_REMOVED lines=15> */
.L_x_6222:
        /* <DEDUP_REMOVED lines=15> */
.L_x_6223:
        /* <DEDUP_REMOVED lines=15> */
.L_x_6224:
        /* <DEDUP_REMOVED lines=10> */
.L_x_6211:
[----:B------:R-:W-:Y:S05]  /*1c040*/  BSYNC B1 ;  /* 0x0000000000017941 */ /* 0x000fea0003800000 */
.L_x_6210:
        /* <DEDUP_REMOVED lines=9> */
.L_x_6240:
        /* <DEDUP_REMOVED lines=11> */
.L_x_6419:
[----:B------:R-:W-:Y:S05]  /*1c190*/  BSYNC B2 ;  /* 0x0000000000027941 */ /* 0x000fea0003800000 */
.L_x_6227:
        /* <DEDUP_REMOVED lines=9> */
.L_x_6230:
[----:B------:R-:W-:Y:S05]  /*1c230*/  BSYNC B2 ;  /* 0x0000000000027941 */ /* 0x000fea0003800000 */
.L_x_6229:
[----:B------:R-:W-:Y:S01]  /*1c240*/  MOV R14, RZ ;  /* 0x000000ff000e7202 */ /* 0x000fe20000000f00 */
[----:B-1----:R-:W-:Y:S01]  /*1c250*/  IMAD R11, R24, 0x3000, R22 ;  /* 0x00003000180b7824 */ /* 0x002fe200078e0216 */
        /* <DEDUP_REMOVED lines=9> */
.L_x_6231:
        /* <DEDUP_REMOVED lines=13> */
.L_x_6420:
[----:B------:R-:W-:Y:S05]  /*1c3c0*/  BSYNC B2 ;  /* 0x0000000000027941 */ /* 0x000fea0003800000 */
.L_x_6232:
        /* <DEDUP_REMOVED lines=11> */
.L_x_6235:
[----:B------:R-:W-:Y:S05]  /*1c480*/  BSYNC B2 ;  /* 0x0000000000027941 */ /* 0x000fea0003800000 */
.L_x_6234:
        /* <DEDUP_REMOVED lines=9> */
.L_x_6236:
        /* <DEDUP_REMOVED lines=15> */
.L_x_6237:
        /* <DEDUP_REMOVED lines=15> */
.L_x_6238:
        /* <DEDUP_REMOVED lines=15> */
.L_x_6239:
        /* <DEDUP_REMOVED lines=10> */
.L_x_6226:
[----:B------:R-:W-:Y:S05]  /*1c890*/  BSYNC B1 ;  /* 0x0000000000017941 */ /* 0x000fea0003800000 */
.L_x_6225:
        /* <DEDUP_REMOVED lines=8> */
.L_x_6204:
[----:B------:R-:W-:Y:S05]  /*1c920*/  BSYNC B0 ;  /* 0x0000000000007941 */ /* 0x000fea0003800000 */
.L_x_6203:
        /* <DEDUP_REMOVED lines=8> */
[----:B------:R-:W2:Y:S08]  /*1c9b0*/  @P1 LDC R3, c[0x0][0x44c] ;  /* 0x00011300ff031b82 */ /* 0x000eb00000000800 */
[----:B------:R-:W4:Y:S01]  /*1c9c0*/  @P1 LDC R0, c[0x0][0x450] ;  /* 0x00011400ff001b82 */ /* 0x000f220000000800 */
[----:B--2---:R-:W-:-:S05]  /*1c9d0*/  @P1 IMAD.HI.U32 R3, R2, R3, RZ ;  /* 0x0000000302031227 */ /* 0x004fca00078e00ff */
[----:B----4-:R-:W-:Y:S01]  /*1c9e0*/  @P1 SHF.R.U32.HI R2, RZ, R0, R3 ;  /* 0x00000000ff021219 */ /* 0x010fe20000011603 */
[----:B------:R-:W-:-:S04]  /*1c9f0*/  IMAD.MOV.U32 R0, RZ, RZ, RZ ;  /* 0x000000ffff007224 */ /* 0x000fc800078e00ff */
[----:B------:R-:W-:-:S04]  /*1ca00*/  IMAD.IADD R2, R7, 0x1, R2 ;  /* 0x0000000107027824 */ /* 0x000fc800078e0202 */
[----:B------:R-:W-:-:S05]  /*1ca10*/  IMAD.HI R2, R2, 0x2aaaaaab, RZ ;  /* 0x2aaaaaab02027827 */ /* 0x000fca00078e02ff */
[----:B------:R-:W-:-:S04]  /*1ca20*/  SHF.R.U32.HI R3, RZ, 0x1f, R2 ;  /* 0x0000001fff037819 */ /* 0x000fc80000011602 */
[----:B------:R-:W-:-:S04]  /*1ca30*/  LEA.HI.SX32 R2, R2, R3, 0x1c ;  /* 0x0000000302027211 */ /* 0x000fc800078fe2ff */
[----:B------:R-:W-:-:S04]  /*1ca40*/  VIMNMX R5, R5, R2, PT ;  /* 0x0000000205057248 */ /* 0x000fc80003fe0100 */
[----:B------:R-:W-:-:S13]  /*1ca50*/  ISETP.GE.AND P1, PT, R5, 0x1, PT ;  /* 0x000000010500780c */ /* 0x000fda0003f26270 */
[----:B---3--:R-:W-:Y:S05]  /*1ca60*/  @!P1 BRA `(.L_x_6242) ;  /* 0x0000000000689947 */ /* 0x008fea0003800000 */
[-C--:B------:R-:W-:Y:S02]  /*1ca70*/  IABS R0, R4.reuse ;  /* 0x0000000400007213 */ /* 0x080fe40000000000 */
[----:B------:R-:W-:Y:S02]  /*1ca80*/  IABS R7, R4 ;  /* 0x0000000400077213 */ /* 0x000fe40000000000 */
[----:B0-----:R-:W0:Y:S03]  /*1ca90*/  I2F.RP R8, R0 ;  /* 0x0000000000087306 */ /* 0x001e260000209400 */
[----:B------:R-:W-:-:S05]  /*1caa0*/  IMAD.MOV R7, RZ, RZ, -R7 ;  /* 0x000000ffff077224 */ /* 0x000fca00078e0a07 */
[----:B0-----:R-:W0:Y:S02]  /*1cab0*/  MUFU.RCP R8, R8 ;  /* 0x0000000800087308 */ /* 0x001e240000001000 */
[----:B0-----:R-:W-:-:S06]  /*1cac0*/  VIADD R9, R8, 0xffffffe ;  /* 0x0ffffffe08097836 */ /* 0x001fcc0000000000 */
[----:B------:R-:W0:Y:S02]  /*1cad0*/  F2I.FTZ.U32.TRUNC.NTZ R3, R9 ;  /* 0x0000000900037305 */ /* 0x000e24000021f000 */
[----:B0-----:R-:W-:-:S05]  /*1cae0*/  IADD3 R2, RZ, -R3, RZ ;  /* 0x80000003ff027210 */ /* 0x001fca0007ffe0ff */
        /* <DEDUP_REMOVED lines=18> */
.L_x_6242:
[----:B------:R-:W-:Y:S05]  /*1cc10*/  BSYNC B0 ;  /* 0x0000000000007941 */ /* 0x000fea0003800000 */
.L_x_6241:
        /* <DEDUP_REMOVED lines=23> */
.L_x_6244:
        /* <DEDUP_REMOVED lines=10> */
[----:B------:R-:W2:Y:S01]  /*1ce30*/  LDC.64 R2, c[0x4][R2] ;  /* 0x0100000002027b82 */ /* 0x000ea20000000a00 */
[----:B------:R-:W-:Y:S02]  /*1ce40*/  IMAD.U32 R5, RZ, RZ, UR7 ;  /* 0x00000007ff057e24 */ /* 0x000fe4000f8e00ff */
[----:B------:R-:W-:Y:S02]  /*1ce50*/  IMAD.U32 R6, RZ, RZ, UR8 ;  /* 0x00000008ff067e24 */ /* 0x000fe4000f8e00ff */
[----:B------:R-:W-:-:S02]  /*1ce60*/  IMAD.U32 R7, RZ, RZ, UR9 ;  /* 0x00000009ff077e24 */ /* 0x000fc4000f8e00ff */
[----:B------:R-:W-:Y:S02]  /*1ce70*/  IMAD.U32 R10, RZ, RZ, UR4 ;  /* 0x00000004ff0a7e24 */ /* 0x000fe4000f8e00ff */
[----:B-1----:R-:W-:Y:S02]  /*1ce80*/  IMAD.U32 R11, RZ, RZ, UR5 ;  /* 0x00000005ff0b7e24 */ /* 0x002fe4000f8e00ff */
[----:B0-----:R-:W-:Y:S02]  /*1ce90*/  IMAD.MOV.U32 R8, RZ, RZ, 0x70 ;  /* 0x00000070ff087424 */ /* 0x001fe400078e00ff */
[----:B------:R-:W-:-:S07]  /*1cea0*/  IMAD.MOV.U32 R13, RZ, RZ, RZ ;  /* 0x000000ffff0d7224 */ /* 0x000fce00078e00ff */
[----:B------:R-:W-:-:S07]  /*1ceb0*/  LEPC R20, `(.L_x_6247) ;  /* 0x000000001014794e */ /* 0x000fce0000000000 */
[----:B--2---:R-:W-:Y:S05]  /*1cec0*/  CALL.ABS.NOINC R2 ;  /* 0x0000000002007343 */ /* 0x004fea0003c00000 */
.L_x_6247:
[----:B------:R-:W-:Y:S05]  /*1ced0*/  BSYNC B6 ;  /* 0x0000000000067941 */ /* 0x000fea0003800000 */
.L_x_6246:
        /* <DEDUP_REMOVED lines=10> */
[----:B-1----:R-:W-:Y:S01]  /*1cf80*/  MOV R11, UR5 ;  /* 0x00000005000b7c02 */ /* 0x002fe20008000f00 */
[----:B------:R-:W-:Y:S02]  /*1cf90*/  IMAD.U32 R5, RZ, RZ, UR7 ;  /* 0x00000007ff057e24 */ /* 0x000fe4000f8e00ff */
[----:B------:R-:W-:Y:S02]  /*1cfa0*/  IMAD.U32 R6, RZ, RZ, UR8 ;  /* 0x00000008ff067e24 */ /* 0x000fe4000f8e00ff */
[----:B------:R-:W-:-:S02]  /*1cfb0*/  IMAD.U32 R7, RZ, RZ, UR9 ;  /* 0x00000009ff077e24 */ /* 0x000fc4000f8e00ff */
[----:B------:R-:W-:Y:S02]  /*1cfc0*/  IMAD.U32 R10, RZ, RZ, UR4 ;  /* 0x00000004ff0a7e24 */ /* 0x000fe4000f8e00ff */
[----:B0-----:R-:W-:Y:S02]  /*1cfd0*/  IMAD.MOV.U32 R8, RZ, RZ, 0x70 ;  /* 0x00000070ff087424 */ /* 0x001fe400078e00ff */
[----:B------:R-:W-:Y:S02]  /*1cfe0*/  IMAD.MOV.U32 R12, RZ, RZ, 0x1 ;  /* 0x00000001ff0c7424 */ /* 0x000fe400078e00ff */
[----:B--2---:R-:W-:-:S07]  /*1cff0*/  IMAD.MOV.U32 R13, RZ, RZ, RZ ;  /* 0x000000ffff0d7224 */ /* 0x004fce00078e00ff */
[----:B------:R-:W-:-:S07]  /*1d000*/  LEPC R20, `(.L_x_6250) ;  /* 0x000000001014794e */ /* 0x000fce0000000000 */
[----:B---3--:R-:W-:Y:S05]  /*1d010*/  CALL.ABS.NOINC R2 ;  /* 0x0000000002007343 */ /* 0x008fea0003c00000 */
.L_x_6250:
        /* <DEDUP_REMOVED lines=15> */
.L_x_6249:
[----:B------:R-:W-:Y:S05]  /*1d110*/  BSYNC B6 ;  /* 0x0000000000067941 */ /* 0x000fea0003800000 */
.L_x_6248:
[----:B------:R-:W2:Y:S01]  /*1d120*/  LDL R2, [R1+0x38] ;  /* 0x0000380001027983 */ /* 0x000ea20000100800 */
[----:B------:R-:W-:Y:S01]  /*1d130*/  ULDC.64 UR4, c[0x0][0xaf0] ;  /* 0x0002bc0000047ab9 */ /* 0x000fe20000000a00 */
[----:B------:R-:W3:Y:S02]  /*1d140*/  LDC R9, c[0x0][0x430] ;  /* 0x00010c00ff097b82 */ /* 0x000ee40000000800 */
[----:B------:R-:W4:Y:S01]  /*1d150*/  LDL R20, [R1+0xc] ;  /* 0x00000c0001147983 */ /* 0x000f220000100800 */
[----:B------:R-:W-:Y:S01]  /*1d160*/  ISETP.NE.U32.AND P0, PT, RZ, UR4, PT ;  /* 0x00000004ff007c0c */ /* 0x000fe2000bf05070 */
[----:B------:R-:W5:Y:S03]  /*1d170*/  S2R R21, SR_TID.X ;  /* 0x0000000000157919 */ /* 0x000f660000002100 */
[----:B------:R-:W-:-:S13]  /*1d180*/  ISETP.NE.AND.EX P0, PT, RZ, UR5, PT, P0 ;  /* 0x00000005ff007c0c */ /* 0x000fda000bf05300 */
[----:B------:R-:W-:Y:S01]  /*1d190*/  @P0 IADD3 R30, P1, R30, UR4, RZ ;  /* 0x000000041e1e0c10 */ /* 0x000fe2000ff3e0ff */
[----:B------:R-:W-:Y:S01]  /*1d1a0*/  IMAD.MOV.U32 R10, RZ, RZ, RZ ;  /* 0x000000ffff0a7224 */ /* 0x000fe200078e00ff */
[----:B------:R-:W-:Y:S01]  /*1d1b0*/  LOP3.LUT R23, R23, 0xffffffdf, RZ, 0xc0, !PT ;  /* 0xffffffdf17177812 */ /* 0x000fe200078ec0ff */
[----:B------:R-:W-:Y:S01]  /*1d1c0*/  ULDC UR4, c[0x0][0x320] ;  /* 0x0000c80000047ab9 */ /* 0x000fe20000000800 */
[----:B------:R-:W-:-:S05]  /*1d1d0*/  @P0 IADD3.X R31, R31, UR5, RZ, P1, !PT ;  /* 0x000000051f1f0c10 */ /* 0x000fca0008ffe4ff */
[----:B------:R-:W4:Y:S01]  /*1d1e0*/  @P0 LDG.E R29, desc[UR40][R30.64] ;  /* 0x000000281e1d0981 */ /* 0x000f22000c1e1900 */
[----:B-----5:R-:W-:-:S04]  /*1d1f0*/  LOP3.LUT R21, R21, 0x7f, RZ, 0xc0, !PT ;  /* 0x0000007f15157812 */ /* 0x020fc800078ec0ff */
[----:B------:R-:W-:Y:S02]  /*1d200*/  SHF.R.U32.HI R35, RZ, 0x3, R21 ;  /* 0x00000003ff237819 */ /* 0x000fe40000011615 */
[----:B------:R-:W5:Y:S01]  /*1d210*/  S2R R21, SR_TID.X ;  /* 0x0000000000157919 */ /* 0x000f620000002100 */
[----:B---3--:R-:W-:-:S13]  /*1d220*/  ISETP.NE.AND P1, PT, R9, 0x1, PT ;  /* 0x000000010900780c */ /* 0x008fda0003f25270 */
[----:B------:R-:W3:Y:S08]  /*1d230*/  @P1 LDC R5, c[0x0][0x434] ;  /* 0x00010d00ff051b82 */ /* 0x000ef00000000800 */
[----:B------:R-:W0:Y:S01]  /*1d240*/  @P1 LDC R4, c[0x0][0x438] ;  /* 0x00010e00ff041b82 */ /* 0x000e220000000800 */
[----:B-----5:R-:W-:-:S05]  /*1d250*/  IMAD.SHL.U32 R21, R21, 0x10, RZ ;  /* 0x0000001015157824 */ /* 0x020fca00078e00ff */
[----:B------:R-:W-:Y:S01]  /*1d260*/  LOP3.LUT R21, R35, 0x70, R21, 0xf8, !PT ;  /* 0x0000007023157812 */ /* 0x000fe200078ef815 */
[----:B--2---:R-:W-:-:S04]  /*1d270*/  VIADD R0, R2, 0xffffffff ;  /* 0xffffffff02007836 */ /* 0x004fc80000000000 */
[----:B------:R-:W-:-:S05]  /*1d280*/  IMAD R6, R0, 0x60, R21 ;  /* 0x0000006000067824 */ /* 0x000fca00078e0215 */
[----:B----4-:R-:W-:-:S04]  /*1d290*/  ISETP.GE.AND P0, PT, R6, R20, PT ;  /* 0x000000140600720c */ /* 0x010fc80003f06270 */
[----:B------:R-:W-:Y:S01]  /*1d2a0*/  ISETP.GT.U32.OR P0, PT, R21, 0x5f, P0 ;  /* 0x0000005f1500780c */ /* 0x000fe20000704470 */
[----:B------:R-:W-:-:S12]  /*1d2b0*/  IMAD.IADD R6, R6, 0x1, R34 ;  /* 0x0000000106067824 */ /* 0x000fd800078e0222 */
[----:B------:R-:W2:Y:S01]  /*1d2c0*/  @!P0 LDC.64 R2, c[0x0][0x428] ;  /* 0x00010a00ff028b82 */ /* 0x000ea20000000a00 */
[----:B---3--:R-:W-:Y:S01]  /*1d2d0*/  @P1 IMAD.HI.U32 R5, R6, R5, RZ ;  /* 0x0000000506051227 */ /* 0x008fe200078e00ff */
[----:B------:R-:W-:Y:S02]  /*1d2e0*/  MOV R7, R6 ;  /* 0x0000000600077202 */ /* 0x000fe40000000f00 */
[----:B------:R-:W-:Y:S02]  /*1d2f0*/  SHF.R.S32.HI R35, RZ, 0x1f, R29 ;  /* 0x0000001fff237819 */ /* 0x000fe4000001141d */
[----:B0-----:R-:W-:-:S04]  /*1d300*/  @P1 SHF.R.U32.HI R7, RZ, R4, R5 ;  /* 0x00000004ff071219 */ /* 0x001fc80000011605 */
        /* <DEDUP_REMOVED lines=9> */
[----:B------:R0:W2:Y:S01]  /*1d3a0*/  @!P0 LDG.E R10, desc[UR40][R2.64] ;  /* 0x00000028020a8981 */ /* 0x0000a2000c1e1900 */
[----:B------:R-:W-:Y:S02]  /*1d3b0*/  ISETP.GT.U32.AND P0, PT, R21, 0x5f, PT ;  /* 0x0000005f1500780c */ /* 0x000fe40003f04070 */
[----:B------:R-:W3:Y:S01]  /*1d3c0*/  S2R R21, SR_TID.X ;  /* 0x0000000000157919 */ /* 0x000ee20000002100 */
[----:B0-----:R-:W-:-:S05]  /*1d3d0*/  IMAD.U32 R2, RZ, RZ, UR38 ;  /* 0x00000026ff027e24 */ /* 0x001fca000f8e00ff */
[----:B------:R-:W-:-:S05]  /*1d3e0*/  ISETP.NE.AND P2, PT, R2, 0x3, PT ;  /* 0x000000030200780c */ /* 0x000fca0003f45270 */
[----:B------:R-:W-:-:S04]  /*1d3f0*/  @P0 LOP3.LUT R23, R23, 0x20, RZ, 0xfc, !PT ;  /* 0x0000002017170812 */ /* 0x000fc800078efcff */
[----:B------:R-:W-:Y:S01]  /*1d400*/  LOP3.LUT R23, R23, 0xfffff7ff, RZ, 0xc0, !PT ;  /* 0xfffff7ff17177812 */ /* 0x000fe200078ec0ff */
[----:B---3--:R-:W-:-:S05]  /*1d410*/  IMAD.SHL.U32 R21, R21, 0x8, RZ ;  /* 0x0000000815157824 */ /* 0x008fca00078e00ff */
[----:B------:R-:W-:-:S04]  /*1d420*/  LOP3.LUT R21, R21, 0x38, RZ, 0xc0, !PT ;  /* 0x0000003815157812 */ /* 0x000fc800078ec0ff */
[----:B------:R-:W-:-:S04]  /*1d430*/  LOP3.LUT R12, R21, 0x40, RZ, 0xfc, !PT ;  /* 0x00000040150c7812 */ /* 0x000fc800078efcff */
[----:B------:R-:W-:Y:S02]  /*1d440*/  ISETP.GE.AND P4, PT, R12, UR4, PT ;  /* 0x000000040c007c0c */ /* 0x000fe4000bf86270 */
[----:B------:R-:W-:Y:S01]  /*1d450*/  @P2 LOP3.LUT R23, R23, 0x800, RZ, 0xfc, !PT ;  /* 0x0000080017172812 */ /* 0x000fe200078efcff */
[----:B------:R-:W-:Y:S01]  /*1d460*/  IMAD.MOV R4, RZ, RZ, -R7 ;  /* 0x000000ffff047224 */ /* 0x000fe200078e0a07 */
[----:B-1----:R-:W-:Y:S02]  /*1d470*/  LOP3.LUT R11, R21, 0x80, RZ, 0xfc, !PT ;  /* 0x00000080150b7812 */ /* 0x002fe400078efcff */
[----:B------:R-:W-:Y:S01]  /*1d480*/  LOP3.LUT R23, R23, 0xffffffef, RZ, 0xc0, !PT ;  /* 0xffffffef17177812 */ /* 0x000fe200078ec0ff */
[----:B------:R-:W-:Y:S01]  /*1d490*/  IMAD R3, R9, R4, R6 ;  /* 0x0000000409037224 */ /* 0x000fe200078e0206 */
[----:B------:R-:W-:Y:S02]  /*1d4a0*/  ISETP.GE.AND P3, PT, R11, UR4, PT ;  /* 0x000000040b007c0c */ /* 0x000fe4000bf66270 */
[----:B------:R-:W-:-:S03]  /*1d4b0*/  ISETP.GE.AND P0, PT, R21, UR4, PT ;  /* 0x0000000415007c0c */ /* 0x000fc6000bf06270 */
[----:B------:R-:W-:Y:S01]  /*1d4c0*/  @P4 LOP3.LUT R23, R23, 0x10, RZ, 0xfc, !PT ;  /* 0x0000001017174812 */ /* 0x000fe200078efcff */
[----:B------:R-:W-:Y:S03]  /*1d4d0*/  STL [R1+0x4], R3 ;  /* 0x0000040301007387 */ /* 0x000fe60000100800 */
[----:B------:R-:W-:-:S04]  /*1d4e0*/  LOP3.LUT R23, R23, 0xfffffffe, RZ, 0xc0, !PT ;  /* 0xfffffffe17177812 */ /* 0x000fc800078ec0ff */
[----:B------:R-:W-:-:S04]  /*1d4f0*/  LOP3.LUT R23, R23, 0xfffffff7, RZ, 0xc0, !PT ;  /* 0xfffffff717177812 */ /* 0x000fc800078ec0ff */
[----:B------:R-:W-:Y:S01]  /*1d500*/  @P3 LOP3.LUT R23, R23, 0x8, RZ, 0xfc, !PT ;  /* 0x0000000817173812 */ /* 0x000fe200078efcff */
[----:B------:R-:W-:-:S03]  /*1d510*/  UMOV UR5, 0xffffffff ;  /* 0xffffffff00057882 */ /* 0x000fc60000000000 */
[----:B------:R-:W-:-:S04]  /*1d520*/  @P0 LOP3.LUT R23, R23, 0x1, RZ, 0xfc, !PT ;  /* 0x0000000117170812 */ /* 0x000fc800078efcff */
[----:B------:R-:W-:Y:S01]  /*1d530*/  LOP3.LUT R23, R23, 0xfffffffb, RZ, 0xc0, !PT ;  /* 0xfffffffb17177812 */ /* 0x000fe200078ec0ff */
[----:B--2---:R0:W-:Y:S02]  /*1d540*/  STL [R1], R10 ;  /* 0x0000000a01007387 */ /* 0x0041e40000100800 */
[----:B0-----:R-:W-:-:S04]  /*1d550*/  LOP3.LUT R10, R21, 0xc0, RZ, 0xfc, !PT ;  /* 0x000000c0150a7812 */ /* 0x001fc800078efcff */
[----:B------:R-:W-:-:S13]  /*1d560*/  ISETP.GE.AND P1, PT, R10, UR4, PT ;  /* 0x000000040a007c0c */ /* 0x000fda000bf26270 */
[----:B------:R-:W-:Y:S01]  /*1d570*/  @P1 LOP3.LUT R23, R23, 0x4, RZ, 0xfc, !PT ;  /* 0x0000000417171812 */ /* 0x000fe200078efcff */
[----:B------:R-:W-:Y:S06]  /*1d580*/  BRA.DIV UR5, `(.L_x_6251) ;  /* 0x0000006e057c7947 */ /* 0x000fec000b800000 */
.L_x_6423:
[----:B------:R-:W-:-:S05]  /*1d590*/  SEL R2, RZ, 0x1, P0 ;  /* 0x00000001ff027807 */ /* 0x000fca0000000000 */
[----:B------:R0:W-:Y:S01]  /*1d5a0*/  STL [R1+0x54], R2 ;  /* 0x0000540201007387 */ /* 0x0001e20000100800 */
[----:B------:R-:W-:Y:S05]  /*1d5b0*/  @!P2 BRA `(.L_x_6252) ;  /* 0x000000000004a947 */ /* 0x000fea0003800000 */
[----:B------:R-:W-:Y:S01]  /*1d5c0*/  BPT.TRAP 0x1 ;  /* 0x000000040000795c */ /* 0x000fe20000300000 */
.L_x_6252:
[----:B------:R-:W-:Y:S01]  /*1d5d0*/  IMAD R31, R0, -0x60, R20 ;  /* 0xffffffa0001f7824 */ /* 0x000fe200078e0214 */
[----:B------:R-:W-:Y:S01]  /*1d5e0*/  SHF.L.U32 R0, R27, 0x1f, RZ ;  /* 0x0000001f1b007819 */ /* 0x000fe200000006ff */
[----:B------:R-:W-:Y:S01]  /*1d5f0*/  IMAD R30, R25, 0x8, R22 ;  /* 0x00000008191e7824 */ /* 0x000fe200078e0216 */
[----:B------:R-:W-:Y:S03]  /*1d600*/  BSSY B0, `(.L_x_6253) ;  /* 0x0000003000007945 */ /* 0x000fe60003800000 */
[----:B------:R-:W1:Y:S02]  /*1d610*/  SYNCS.PHASECHK.TRANS64.TRYWAIT P0, [R30+URZ+0x32440], R0 ;  /* 0x032440001e0075a7 */ /* 0x000e64000800017f */
[----:B-1----:R-:W-:Y:S05]  /*1d620*/  @!P0 BRA `(.L_x_6254) ;  /* 0x0000006c00888947 */ /* 0x002fea0003800000 */
.L_x_6424:
[----:B------:R-:W-:Y:S05]  /*1d630*/  BSYNC B0 ;  /* 0x0000000000007941 */ /* 0x000fea0003800000 */
.L_x_6253:
[----:B0-----:R-:W1:Y:S01]  /*1d640*/  LDL R2, [R1+0x4] ;  /* 0x0000040001027983 */ /* 0x001e620000100800 */
[----:B------:R-:W-:Y:S01]  /*1d650*/  ULDC.64 UR4, c[0x0][0x300] ;  /* 0x0000c00000047ab9 */ /* 0x000fe20000000a00 */
[----:B------:R-:W-:Y:S02]  /*1d660*/  ULDC.64 UR6, c[0x0][0x2e8] ;  /* 0x0000ba0000067ab9 */ /* 0x000fe40000000a00 */
[----:B------:R-:W2:Y:S01]  /*1d670*/  LDL R4, [R1] ;  /* 0x0000000001047983 */ /* 0x000ea20000100800 */
[----:B------:R-:W-:Y:S01]  /*1d680*/  LOP3.LUT R23, R23, 0xfffffffd, RZ, 0xc0, !PT ;  /* 0xfffffffd17177812 */ /* 0x000fe200078ec0ff */
[----:B------:R-:W0:Y:S02]  /*1d690*/  S2R R7, SR_TID.X ;  /* 0x0000000000077919 */ /* 0x000e240000002100 */
[----:B0-----:R-:W-:-:S05]  /*1d6a0*/  IMAD.SHL.U32 R7, R7, 0x8, RZ ;  /* 0x0000000807077824 */ /* 0x001fca00078e00ff */
        /* <DEDUP_REMOVED lines=8> */
[----:B------:R-:W-:-:S04]  /*1d730*/  ULDC.64 UR4, c[0x0][0x310] ;  /* 0x0000c40000047ab9 */ /* 0x000fc80000000a00 */
[----:B------:R-:W-:Y:S01]  /*1d740*/  IADD3 R3, R3, R0, RZ ;  /* 0x0000000003037210 */ /* 0x000fe20007ffe0ff */
[----:B------:R-:W-:-:S04]  /*1d750*/  IMAD R0, R5, UR4, RZ ;  /* 0x0000000405007c24 */ /* 0x000fc8000f8e02ff */
[C---:B------:R-:W-:Y:S02]  /*1d760*/  IMAD R0, R4.reuse, UR5, R0 ;  /* 0x0000000504007c24 */ /* 0x040fe4000f8e0200 */
[----:B------:R-:W-:Y:S01]  /*1d770*/  IMAD.WIDE.U32 R2, R4, UR4, R2 ;  /* 0x0000000404027c25 */ /* 0x000fe2000f8e0002 */
[----:B------:R-:W-:Y:S01]  /*1d780*/  ULDC.64 UR4, c[0x0][0x308] ;  /* 0x0000c20000047ab9 */ /* 0x000fe20000000a00 */
[----:B------:R-:W0:Y:S02]  /*1d790*/  S2R R4, SR_TID.X ;  /* 0x0000000000047919 */ /* 0x000e240000002100 */
[----:B------:R-:W-:Y:S02]  /*1d7a0*/  IMAD.IADD R3, R3, 0x1, R0 ;  /* 0x0000000103037824 */ /* 0x000fe400078e0200 */
[----:B------:R-:W-:Y:S01]  /*1d7b0*/  IMAD.WIDE.U32 R2, R18, UR4, R2 ;  /* 0x0000000412027c25 */ /* 0x000fe2000f8e0002 */
[----:B------:R-:W-:Y:S02]  /*1d7c0*/  ULDC UR4, c[0x0][0x2f4] ;  /* 0x0000bd0000047ab9 */ /* 0x000fe40000000800 */
[----:B------:R-:W-:-:S02]  /*1d7d0*/  ISETP.GE.AND P2, PT, R7, UR4, PT ;  /* 0x0000000407007c0c */ /* 0x000fc4000bf46270 */
[----:B------:R-:W-:-:S11]  /*1d7e0*/  LEA R0, P0, R2, UR6, 0x1 ;  /* 0x0000000602007c11 */ /* 0x000fd6000f8008ff */
[----:B------:R-:W-:Y:S02]  /*1d7f0*/  @P2 LOP3.LUT R23, R23, 0x2, RZ, 0xfc, !PT ;  /* 0x0000000217172812 */ /* 0x000fe400078efcff */
[----:B0-----:R-:W-:-:S04]  /*1d800*/  LOP3.LUT R4, R4, 0x7f, RZ, 0xc0, !PT ;  /* 0x0000007f04047812 */ /* 0x001fc800078ec0ff */
[----:B-1----:R-:W-:Y:S01]  /*1d810*/  SHF.R.U32.HI R5, RZ, 0x3, R4 ;  /* 0x00000003ff057819 */ /* 0x002fe20000011604 */
        /* <DEDUP_REMOVED lines=31> */
[----:B0-----:R-:W-:-:S04]  /*1da10*/  @P0 LEA R3, P1, R7, R3, 0x1 ;  /* 0x0000000307030211 */ /* 0x001fc800078208ff */
[----:B-1----:R-:W-:-:S04]  /*1da20*/  @P0 IADD3.X R2, RZ, R2, RZ, P1, !PT ;  /* 0x00000002ff020210 */ /* 0x002fc80000ffe4ff */
        /* <DEDUP_REMOVED lines=26> */
.L_x_6438:
        /* <DEDUP_REMOVED lines=10> */
.L_x_6256:
        /* <DEDUP_REMOVED lines=11> */
.L_x_6257:
        /* <DEDUP_REMOVED lines=8> */
[----:B0-----:R-:W-:-:S05]  /*1dda0*/  SEL R3, R36, RZ, !P0 ;  /* 0x000000ff24037207 */ /* 0x001fca0004000000 */
[----:B------:R0:W-:Y:S01]  /*1ddb0*/  STL [R1+0xc], R3 ;  /* 0x00000c0301007387 */ /* 0x0001e20000100800 */
        /* <DEDUP_REMOVED lines=21> */
[----:B------:R-:W-:-:S07]  /*1df10*/  LEPC R20, `(.L_x_6259) ;  /* 0x000000001014794e */ /* 0x000fce0000000000 */
[----:B01----:R-:W-:Y:S05]  /*1df20*/  CALL.ABS.NOINC R2 ;  /* 0x0000000002007343 */ /* 0x003fea0003c00000 */
.L_x_6259:
[----:B------:R-:W-:Y:S05]  /*1df30*/  BSYNC B6 ;  /* 0x0000000000067941 */ /* 0x000fea0003800000 */
.L_x_6258:
[----:B------:R-:W2:Y:S01]  /*1df40*/  LDL R21, [R1+0x20] ;  /* 0x0000200001157983 */ /* 0x000ea20000100800 */
[----:B------:R-:W3:Y:S01]  /*1df50*/  LDC R6, c[0x0][0x448] ;  /* 0x00011200ff067b82 */ /* 0x000ee20000000800 */
[----:B------:R-:W-:Y:S02]  /*1df60*/  ULDC.64 UR4, c[0x0][0x298] ;  /* 0x0000a60000047ab9 */ /* 0x000fe40000000a00 */
[----:B------:R-:W4:Y:S04]  /*1df70*/  LDL R20, [R1+0x2c] ;  /* 0x00002c0001147983 */ /* 0x000f280000100800 */
[----:B------:R1:W5:Y:S01]  /*1df80*/  LDL R9, [R1+0x8] ;  /* 0x0000080001097983 */ /* 0x0003620000100800 */
[----:B0-----:R-:W0:Y:S01]  /*1df90*/  S2R R2, SR_TID.X ;  /* 0x0000000000027919 */ /* 0x001e220000002100 */
[----:B------:R-:W1:Y:S01]  /*1dfa0*/  S2R R0, SR_TID.X ;  /* 0x0000000000007919 */ /* 0x000e620000002100 */
[----:B---3--:R-:W-:-:S13]  /*1dfb0*/  ISETP.NE.AND P0, PT, R6, 0x1, PT ;  /* 0x000000010600780c */ /* 0x008fda0003f05270 */
[----:B------:R-:W3:Y:S01]  /*1dfc0*/  @P0 LDC R3, c[0x0][0x44c] ;  /* 0x00011300ff030b82 */ /* 0x000ee20000000800 */
[----:B0-----:R-:W-:-:S04]  /*1dfd0*/  LOP3.LUT R2, R2, 0x7f, RZ, 0xc0, !PT ;  /* 0x0000007f02027812 */ /* 0x001fc800078ec0ff */
[----:B------:R-:W-:Y:S01]  /*1dfe0*/  SHF.R.U32.HI R2, RZ, 0x3, R2 ;  /* 0x00000003ff027819 */ /* 0x000fe20000011602 */
[----:B-1----:R-:W-:Y:S02]  /*1dff0*/  IMAD.SHL.U32 R0, R0, 0x10, RZ ;  /* 0x0000001000007824 */ /* 0x002fe400078e00ff */
[----:B--2---:R-:W-:Y:S02]  /*1e000*/  IMAD.MOV.U32 R4, RZ, RZ, R21 ;  /* 0x000000ffff047224 */ /* 0x004fe400078e0015 */
[----:B----4-:R-:W-:Y:S02]  /*1e010*/  IMAD.MOV.U32 R21, RZ, RZ, R20 ;  /* 0x000000ffff157224 */ /* 0x010fe400078e0014 */
[----:B------:R-:W2:Y:S01]  /*1e020*/  LDL R20, [R1+0xc] ;  /* 0x00000c0001147983 */ /* 0x000ea20000100800 */
[----:B------:R-:W-:Y:S01]  /*1e030*/  LOP3.LUT R0, R2, 0x70, R0, 0xf8, !PT ;  /* 0x0000007002007812 */ /* 0x000fe200078ef800 */
[----:B------:R-:W-:Y:S01]  /*1e040*/  IMAD R4, R4, UR4, RZ ;  /* 0x0000000404047c24 */ /* 0x000fe2000f8e02ff */
[----:B------:R-:W0:Y:S03]  /*1e050*/  @P0 LDC R2, c[0x0][0x450] ;  /* 0x00011400ff020b82 */ /* 0x000e260000000800 */
[----:B------:R-:W-:-:S02]  /*1e060*/  IMAD R36, R17, 0x80, R0 ;  /* 0x0000008011247824 */ /* 0x000fc400078e0200 */
[----:B------:R-:W-:Y:S02]  /*1e070*/  IMAD R4, R37, UR5, R4 ;  /* 0x0000000525047c24 */ /* 0x000fe4000f8e0204 */
[----:B---3--:R-:W-:-:S04]  /*1e080*/  @P0 IMAD.HI.U32 R3, R36, R3, RZ ;  /* 0x0000000324030227 */ /* 0x008fc800078e00ff */
[----:B------:R-:W-:Y:S01]  /*1e090*/  IMAD.MOV.U32 R0, RZ, RZ, R36 ;  /* 0x000000ffff007224 */ /* 0x000fe200078e0024 */
[----:B0-----:R-:W-:Y:S01]  /*1e0a0*/  @P0 SHF.R.U32.HI R0, RZ, R2, R3 ;  /* 0x00000002ff000219 */ /* 0x001fe20000011603 */
[----:B------:R-:W-:Y:S01]  /*1e0b0*/  IMAD.WIDE.U32 R2, R37, UR4, RZ ;  /* 0x0000000425027c25 */ /* 0x000fe2000f8e00ff */
[----:B------:R-:W-:-:S04]  /*1e0c0*/  ULDC.64 UR4, c[0x0][0x2d8] ;  /* 0x0000b60000047ab9 */ /* 0x000fc80000000a00 */
[----:B------:R-:W-:-:S03]  /*1e0d0*/  IADD3 R3, R3, R4, RZ ;  /* 0x0000000403037210 */ /* 0x000fc60007ffe0ff */
[----:B------:R-:W-:-:S04]  /*1e0e0*/  IMAD.WIDE.U32 R2, R18, UR4, R2 ;  /* 0x0000000412027c25 */ /* 0x000fc8000f8e0002 */
[----:B------:R-:W-:Y:S01]  /*1e0f0*/  IMAD R3, R18, UR5, R3 ;  /* 0x0000000512037c24 */ /* 0x000fe2000f8e0203 */
[----:B------:R-:W-:Y:S02]  /*1e100*/  ULDC.64 UR4, c[0x0][0x2e0] ;  /* 0x0000b80000047ab9 */ /* 0x000fe40000000a00 */
[----:B------:R-:W-:Y:S01]  /*1e110*/  IMAD R4, R21, UR4, RZ ;  /* 0x0000000415047c24 */ /* 0x000fe2000f8e02ff */
[----:B------:R-:W0:Y:S02]  /*1e120*/  S2R R7, SR_TID.X ;  /* 0x0000000000077919 */ /* 0x000e240000002100 */
[----:B0-----:R-:W-:-:S05]  /*1e130*/  IMAD.SHL.U32 R7, R7, 0x8, RZ ;  /* 0x0000000807077824 */ /* 0x001fca00078e00ff */
[----:B------:R-:W-:Y:S01]  /*1e140*/  LOP3.LUT R7, R7, 0x38, RZ, 0xc0, !PT ;  /* 0x0000003807077812 */ /* 0x000fe200078ec0ff */
[C---:B--2---:R-:W-:Y:S02]  /*1e150*/  IMAD R4, R20.reuse, UR5, R4 ;  /* 0x0000000514047c24 */ /* 0x044fe4000f8e0204 */
[----:B------:R-:W-:Y:S01]  /*1e160*/  IMAD.WIDE.U32 R2, R20, UR4, R2 ;  /* 0x0000000414027c25 */ /* 0x000fe2000f8e0002 */
        /* <DEDUP_REMOVED lines=30> */
[C---:B------:R-:W-:Y:S02]  /*1e350*/  ISETP.GE.AND P0, PT, R17.reuse, R2, PT ;  /* 0x000000021100720c */ /* 0x040fe40003f06270 */
[----:B------:R-:W-:-:S05]  /*1e360*/  IADD3 R6, R17, 0x10, RZ ;  /* 0x0000001011067810 */ /* 0x000fca0007ffe0ff */
[----:B------:R2:W-:Y:S06]  /*1e370*/  STL [R1+0x10], R6 ;  /* 0x0000100601007387 */ /* 0x0005ec0000100800 */
        /* <DEDUP_REMOVED lines=72> */
.L_x_6455:
        /* <DEDUP_REMOVED lines=11> */
.L_x_6261:
        /* <DEDUP_REMOVED lines=28> */
.L_x_6263:
[----:B------:R-:W-:Y:S05]  /*1ea70*/  BSYNC B6 ;  /* 0x0000000000067941 */ /* 0x000fea0003800000 */
.L_x_6262:
        /* <DEDUP_REMOVED lines=62> */
[----:B--2---:R-:W-:Y:S01]  /*1ee60*/  IMAD R5, R11, R6, RZ ;  /* 0x000000060b057224 */ /* 0x004fe200078e02ff */
[----:B------:R-:W-:-:S02]  /*1ee70*/  MOV R11, R3 ;  /* 0x00000003000b7202 */ /* 0x000fc40000000f00 */
[----:B------:R-:W-:Y:S02]  /*1ee80*/  SHFL.IDX PT, R6, R0, 0x1, 0x181f ;  /* 0x00381f0000067f89 */ /* 0x000fe400000e0000 */
[----:B------:R-:W-:Y:S02]  /*1ee90*/  ISETP.GE.AND P0, PT, R17, R5, PT ;  /* 0x000000051100720c */ /* 0x000fe40003f06270 */
[----:B------:R-:W0:Y:S11]  /*1eea0*/  SHFL.IDX PT, R3, R4, RZ, 0x181f ;  /* 0x00181fff04037589 */ /* 0x000e3600000e0000 */
[----:B0-----:R-:W-:-:S05]  /*1eeb0*/  @!P0 LEA R3, P6, R7, R3, 0x1 ;  /* 0x0000000307038211 */ /* 0x001fca00078c08ff */
[----:B------:R-:W-:-:S05]  /*1eec0*/  @!P0 IMAD.X R2, RZ, RZ, R2, P6 ;  /* 0x000000ffff028224 */ /* 0x000fca00030e0602 */
        /* <DEDUP_REMOVED lines=57> */
[----:B0-----:R-:W-:-:S04]  /*1f260*/  @!P0 LEA R2, P5, R7, R2, 0x1 ;  /* 0x0000000207028211 */ /* 0x001fc800078a08ff */
[----:B------:R-:W-:-:S05]  /*1f270*/  @!P0 IADD3.X R3, RZ, R6, RZ, P5, !PT ;  /* 0x00000006ff038210 */ /* 0x000fca0002ffe4ff */
[----:B------:R-:W-:Y:S04]  /*1f280*/  @!P0 LDGSTS.E.BYPASS.LTC128B.128 [R26+0x25400], desc[UR40][R2.64], !P4 ;  /* 0x25400000021a8fae */ /* 0x000fe8000e101d68 */
[----:B------:R-:W-:Y:S04]  /*1f290*/  @!P0 LDGSTS.E.BYPASS.LTC128B.128 [R26+0x29400], desc[UR40][R2.64+0x80], !P3 ;  /* 0x29400080021a8fae */ /* 0x000fe8000d901d68 */
[----:B------:R-:W-:Y:S04]  /*1f2a0*/  @!P0 LDGSTS.E.BYPASS.LTC128B.128 [R26+0x2d400], desc[UR40][R2.64+0x100], !P2 ;  /* 0x2d400100021a8fae */ /* 0x000fe8000d101d68 */
[----:B------:R0:W-:Y:S04]  /*1f2b0*/  @!P0 LDGSTS.E.BYPASS.LTC128B.128 [R26+0x31400], desc[UR40][R2.64+0x180], !P1 ;  /* 0x31400180021a8fae */ /* 0x0001e8000c901d68 */
[----:B------:R1:W2:Y:S04]  /*1f2c0*/  SHFL.IDX PT, R6, R0, 0x7, 0x181f ;  /* 0x00f81f0000067f89 */ /* 0x0002a800000e0000 */
[----:B0-----:R1:W0:Y:S02]  /*1f2d0*/  SHFL.IDX PT, R2, R4, 0x7, 0x181f ;  /* 0x00f81f0004027f89 */ /* 0x00122400000e0000 */
.L_x_6473:
        /* <DEDUP_REMOVED lines=13> */
.L_x_6266:
[----:B------:R-:W-:Y:S05]  /*1f3b0*/  BSYNC B0 ;  /* 0x0000000000007941 */ /* 0x000fea0003800000 */
.L_x_6265:
[----:B------:R-:W-:Y:S01]  /*1f3c0*/  NOP ;  /* 0x0000000000007918 */ /* 0x000fe20000000000 */
[----:B------:R-:W-:-:S13]  /*1f3d0*/  PLOP3.LUT P0, PT, PT, PT, PT, 0x80, 0x0 ;  /* 0x000000000000781c */ /* 0x000fda0003f0f070 */
.L_x_6267:
        /* <DEDUP_REMOVED lines=18> */
.L_x_6474:
[----:B------:R-:W-:Y:S05]  /*1f500*/  BSYNC B0 ;  /* 0x0000000000007941 */ /* 0x000fea0003800000 */
.L_x_6268:
[----:B------:R-:W-:-:S05]  /*1f510*/  IMAD.U32 R0, RZ, RZ, UR38 ;  /* 0x00000026ff007e24 */ /* 0x000fca000f8e00ff */
[----:B------:R-:W-:-:S13]  /*1f520*/  ISETP.NE.AND P0, PT, R0, 0x3, PT ;  /* 0x000000030000780c */ /* 0x000fda0003f05270 */
[----:B------:R-:W-:Y:S05]  /*1f530*/  @!P0 BRA `(.L_x_6270) ;  /* 0x0000000000048947 */ /* 0x000fea0003800000 */
[----:B------:R-:W-:Y:S01]  /*1f540*/  BPT.TRAP 0x1 ;  /* 0x000000040000795c */ /* 0x000fe20000300000 */
.L_x_6270:
[----:B0-----:R-:W-:Y:S01]  /*1f550*/  SHF.L.U32 R3, R27, 0x1f, RZ ;  /* 0x0000001f1b037819 */ /* 0x001fe200000006ff */
[----:B------:R-:W-:Y:S03]  /*1f560*/  BSSY B0, `(.L_x_6271) ;  /* 0x0000003000007945 */ /* 0x000fe60003800000 */
[----:B------:R-:W0:Y:S02]  /*1f570*/  SYNCS.PHASECHK.TRANS64.TRYWAIT P0, [R30+URZ+0x32460], R3 ;  /* 0x032460031e0075a7 */ /* 0x000e24000800017f */
[----:B0-----:R-:W-:Y:S05]  /*1f580*/  @!P0 BRA `(.L_x_6272) ;  /* 0x0000006c00e88947 */ /* 0x001fea0003800000 */
.L_x_6475:
[----:B------:R-:W-:Y:S05]  /*1f590*/  BSYNC B0 ;  /* 0x0000000000007941 */ /* 0x000fea0003800000 */
.L_x_6271:
[----:B------:R-:W3:Y:S01]  /*1f5a0*/  LDL.LU R0, [R1+0x3c] ;  /* 0x00003c0001007983 */ /* 0x000ee20000300800 */
[----:B------:R-:W-:Y:S01]  /*1f5b0*/  ULDC.64 UR4, c[0x0][0x328] ;  /* 0x0000ca0000047ab9 */ /* 0x000fe20000000a00 */
[----:B------:R-:W-:Y:S02]  /*1f5c0*/  ULDC.64 UR6, c[0x0][0x318] ;  /* 0x0000c60000067ab9 */ /* 0x000fe40000000a00 */
[----:B------:R-:W4:Y:S04]  /*1f5d0*/  LDL.LU R2, [R1+0x4] ;  /* 0x0000040001027983 */ /* 0x000f280000300800 */
[----:B------:R-:W5:Y:S04]  /*1f5e0*/  LDL.LU R7, [R1+0x40] ;  /* 0x0000400001077983 */ /* 0x000f680000300800 */
[----:B--2---:R-:W2:Y:S04]  /*1f5f0*/  LDL.LU R6, [R1] ;  /* 0x0000000001067983 */ /* 0x004ea80000300800 */
[----:B------:R-:W2:Y:S01]  /*1f600*/  LDL.LU R4, [R1+0x54] ;  /* 0x0000540001047983 */ /* 0x000ea20000300800 */
[----:B------:R-:W-:-:S02]  /*1f610*/  LOP3.LUT P3, RZ, R23, 0x10, RZ, 0xc0, !PT ;  /* 0x0000001017ff7812 */ /* 0x000fc4000786c0ff */
[C---:B------:R-:W-:Y:S02]  /*1f620*/  LOP3.LUT P2, RZ, R23.reuse, 0x8, RZ, 0xc0, !PT ;  /* 0x0000000817ff7812 */ /* 0x040fe4000784c0ff */
[C---:B------:R-:W-:Y:S02]  /*1f630*/  LOP3.LUT P1, RZ, R23.reuse, 0x4, RZ, 0xc0, !PT ;  /* 0x0000000417ff7812 */ /* 0x040fe4000782c0ff */
[----:B------:R-:W-:Y:S01]  /*1f640*/  LOP3.LUT P4, RZ, R23, 0x1, RZ, 0xc0, !PT ;  /* 0x0000000117ff7812 */ /* 0x000fe2000788c0ff */
[----:B---3--:R-:W-:-:S04]  /*1f650*/  IMAD R0, R0, UR4, RZ ;  /* 0x0000000400007c24 */ /* 0x008fc8000f8e02ff */
[C---:B----4-:R-:W-:Y:S02]  /*1f660*/  IMAD R5, R2.reuse, UR5, R0 ;  /* 0x0000000502057c24 */ /* 0x050fe4000f8e0200 */
[----:B0-----:R-:W-:Y:S01]  /*1f670*/  IMAD.WIDE.U32 R2, R2, UR4, RZ ;  /* 0x0000000402027c25 */ /* 0x001fe2000f8e00ff */
[----:B------:R-:W-:-:S03]  /*1f680*/  ULDC.64 UR4, c[0x0][0x338] ;  /* 0x0000ce0000047ab9 */ /* 0x000fc60000000a00 */
[----:B------:R-:W-:Y:S02]  /*1f690*/  IMAD.IADD R3, R3, 0x1, R5 ;  /* 0x0000000103037824 */ /* 0x000fe400078e0205 */
[----:B-----5:R-:W-:Y:S01]  /*1f6a0*/  IMAD R0, R7, UR4, RZ ;  /* 0x0000000407007c24 */ /* 0x020fe2000f8e02ff */
        /* <DEDUP_REMOVED lines=12> */
[----:B------:R-:W-:Y:S01]  /*1f770*/  IADD3 R0, R3, R0, R4 ;  /* 0x0000000003007210 */ /* 0x000fe20007ffe004 */
        /* <DEDUP_REMOVED lines=9> */
[----:B0-----:R-:W-:-:S04]  /*1f810*/  SHF.L.U32 R2, R2, 0x3, RZ ;  /* 0x0000000302027819 */ /* 0x001fc800000006ff */
        /* <DEDUP_REMOVED lines=63> */
.L_x_6489:
[----:B0-2---:R-:W-:Y:S02]  /*1fc10*/  IADD3 R2, P3, R14, R0, RZ ;  /* 0x000000000e027210 */ /* 0x005fe40007f7e0ff */
        /* <DEDUP_REMOVED lines=14> */
.L_x_6274:
        /* <DEDUP_REMOVED lines=11> */
.L_x_6275:
[----:B------:R-:W2:Y:S01]  /*1fdb0*/  LDL.LU R2, [R1+0x38] ;  /* 0x0000380001027983 */ /* 0x000ea20000300800 */
[----:B------:R0:W-:Y:S01]  /*1fdc0*/  SYNCS.ARRIVE.TRANS64.A1T0 RZ, [R30+URZ+0x32450], RZ ;  /* 0x032450ff1eff79a7 */ /* 0x0001e2000810003f */
[----:B------:R-:W-:Y:S01]  /*1fdd0*/  BSSY B0, `(.L_x_6276) ;  /* 0x00000dc000007945 */ /* 0x000fe20003800000 */
[----:B--2---:R-:W-:-:S05]  /*1fde0*/  VIADD R10, R2, 0xfffffffe ;  /* 0xfffffffe020a7836 */ /* 0x004fca0000000000 */
[----:B------:R-:W-:-:S13]  /*1fdf0*/  ISETP.GE.AND P0, PT, R10, R33, PT ;  /* 0x000000210a00720c */ /* 0x000fda0003f06270 */
[----:B0-----:R-:W-:Y:S05]  /*1fe00*/  @!P0 BRA `(.L_x_6277) ;  /* 0x0000000c00608947 */ /* 0x001fea0003800000 */
.L_x_6290:
[----:B0-----:R-:W0:Y:S01]  /*1fe10*/  S2R R2, SR_TID.X ;  /* 0x0000000000027919 */ /* 0x001e220000002100 */
[----:B------:R-:W1:Y:S01]  /*1fe20*/  LDC R8, c[0x0][0x430] ;  /* 0x00010c00ff087b82 */ /* 0x000e620000000800 */
[----:B------:R-:W-:Y:S01]  /*1fe30*/  IMAD R9, R10, 0x60, R34 ;  /* 0x000000600a097824 */ /* 0x000fe200078e0222 */
[----:B------:R-:W-:Y:S01]  /*1fe40*/  IADD3 R25, R25, 0x1, RZ ;  /* 0x0000000119197810 */ /* 0x000fe20007ffe0ff */
[----:B--2---:R-:W2:Y:S01]  /*1fe50*/  S2R R4, SR_TID.X ;  /* 0x0000000000047919 */ /* 0x004ea20000002100 */
        /* <DEDUP_REMOVED lines=31> */
[----:B------:R-:W-:Y:S01]  /*20050*/  IMAD.MOV.U32 R2, RZ, RZ, R10 ;  /* 0x000000ffff027224 */ /* 0x000fe200078e000a */
[----:B------:R-:W-:Y:S01]  /*20060*/  SEL R25, R25, RZ, P0 ;  /* 0x000000ff19197207 */ /* 0x000fe20000000000 */
[----:B------:R-:W-:-:S02]  /*20070*/  IMAD R5, R8, R5, R9 ;  /* 0x0000000508057224 */ /* 0x000fc400078e0209 */
[----:B------:R-:W-:Y:S01]  /*20080*/  VIADD R10, R10, 0xffffffff ;  /* 0xffffffff0a0a7836 */ /* 0x000fe20000000000 */
[----:B------:R-:W-:Y:S01]  /*20090*/  ISETP.GT.AND P2, PT, R2, R33, PT ;  /* 0x000000210200720c */ /* 0x000fe20003f44270 */
[----:B0-----:R-:W-:-:S12]  /*200a0*/  @!P1 BRA `(.L_x_6278) ;  /* 0x0000000000049947 */ /* 0x001fd80003800000 */
[----:B------:R-:W-:Y:S01]  /*200b0*/  BPT.TRAP 0x1 ;  /* 0x000000040000795c */ /* 0x000fe20000300000 */
.L_x_6278:
[----:B------:R-:W-:Y:S01]  /*200c0*/  IMAD R6, R25, 0x8, R22 ;  /* 0x0000000819067824 */ /* 0x000fe200078e0216 */
[----:B------:R-:W-:Y:S01]  /*200d0*/  SHF.L.U32 R21, R27, 0x1f, RZ ;  /* 0x0000001f1b157819 */ /* 0x000fe200000006ff */
[----:B------:R-:W-:Y:S01]  /*200e0*/  BSSY B1, `(.L_x_6279) ;  /* 0x0000004000017945 */ /* 0x000fe20003800000 */
[----:B------:R-:W-:Y:S02]  /*200f0*/  SHF.R.S32.HI R17, RZ, 0x1f, R5 ;  /* 0x0000001fff117819 */ /* 0x000fe40000011405 */
[----:B------:R-:W0:Y:S02]  /*20100*/  SYNCS.PHASECHK.TRANS64.TRYWAIT P0, [R6+URZ+0x32440], R21 ;  /* 0x03244015060075a7 */ /* 0x000e24000800017f */
[----:B0-----:R-:W-:Y:S05]  /*20110*/  @!P0 BRA `(.L_x_6280) ;  /* 0x0000006c00588947 */ /* 0x001fea0003800000 */
.L_x_6490:
[----:B------:R-:W-:Y:S05]  /*20120*/  BSYNC B1 ;  /* 0x0000000000017941 */ /* 0x000fea0003800000 */
.L_x_6279:
        /* <DEDUP_REMOVED lines=50> */
.L_x_6504:
        /* <DEDUP_REMOVED lines=8> */
.L_x_6282:
[----:B------:R-:W-:Y:S02]  /*204d0*/  PLOP3.LUT P1, PT, P1, P0, PT, 0xa2, 0x0 ;  /* 0x000000000000781c */ /* 0x000fe40000f21472 */
[----:B------:R-:W-:-:S08]  /*204e0*/  @P0 R2UR P1, UR4, R6 ;  /* 0x00000000060402ca */ /* 0x000fd00000020000 */
[----:B------:R-:W-:-:S05]  /*204f0*/  @P0 PLOP3.LUT P0, PT, P1, PT, PT, 0x80, 0x0 ;  /* 0x000000000000081c */ /* 0x000fca0000f0f070 */
[----:B------:R-:W-:Y:S01]  /*20500*/  @!P1 SYNCS.ARRIVE.TRANS64.RED.A0T1 RZ, [UR4+0x32430], RZ ;  /* 0x032430ffffff99a7 */ /* 0x000fe20008200404 */
[----:B------:R-:W-:Y:S07]  /*20510*/  @!P1 ARRIVES.LDGSTSBAR.64.TRANSCNT [UR4+0x32430] ;  /* 0x03243000ff0099b0 */ /* 0x000fee0008000a84 */
[----:B------:R-:W-:Y:S05]  /*20520*/  @P0 BRA.U.ANY `(.L_x_6282) ;  /* 0xfffffffd00e80947 */ /* 0x000fea000393ffff */
[----:B------:R-:W-:Y:S01]  /*20530*/  NOP ;  /* 0x0000000000007918 */ /* 0x000fe20000000000 */
[----:B--2---:R-:W-:-:S04]  /*20540*/  MOV R2, UR38 ;  /* 0x0000002600027c02 */ /* 0x004fc80008000f00 */
[----:B------:R-:W-:-:S13]  /*20550*/  ISETP.NE.AND P3, PT, R2, 0x3, PT ;  /* 0x000000030200780c */ /* 0x000fda0003f65270 */
[----:B------:R-:W-:Y:S05]  /*20560*/  @!P3 BRA `(.L_x_6283) ;  /* 0x000000000004b947 */ /* 0x000fea0003800000 */
[----:B------:R-:W-:Y:S01]  /*20570*/  BPT.TRAP 0x1 ;  /* 0x000000040000795c */ /* 0x000fe20000300000 */
.L_x_6283:
[----:B------:R2:W-:Y:S01]  /*20580*/  SYNCS.ARRIVE.TRANS64.A1T0 RZ, [R6+URZ+0x32430], RZ ;  /* 0x032430ff06ff79a7 */ /* 0x0005e2000810003f */
[----:B------:R-:W-:Y:S05]  /*20590*/  @!P3 BRA `(.L_x_6284) ;  /* 0x000000000004b947 */ /* 0x000fea0003800000 */
[----:B------:R-:W-:Y:S01]  /*205a0*/  BPT.TRAP 0x1 ;  /* 0x000000040000795c */ /* 0x000fe20000300000 */
.L_x_6284:
[----:B------:R-:W3:Y:S01]  /*205b0*/  SYNCS.PHASECHK.TRANS64.TRYWAIT P0, [R6+URZ+0x32460], R21 ;  /* 0x03246015060075a7 */ /* 0x000ee2000800017f */
[----:B------:R-:W-:Y:S04]  /*205c0*/  BSSY B1, `(.L_x_6285) ;  /* 0x0000002000017945 */ /* 0x000fe80003800000 */
[----:B---3--:R-:W-:Y:S05]  /*205d0*/  @!P0 BRA `(.L_x_6286) ;  /* 0x0000006c00e08947 */ /* 0x008fea0003800000 */
.L_x_6505:
[----:B------:R-:W-:Y:S05]  /*205e0*/  BSYNC B1 ;  /* 0x0000000000017941 */ /* 0x000fea0003800000 */
.L_x_6285:
[----:B------:R-:W-:Y:S01]  /*205f0*/  ULDC.64 UR4, c[0x0][0x328] ;  /* 0x0000ca0000047ab9 */ /* 0x000fe20000000a00 */
[----:B------:R-:W-:Y:S01]  /*20600*/  ULDC.64 UR6, c[0x0][0x318] ;  /* 0x0000c60000067ab9 */ /* 0x000fe20000000a00 */
[----:B------:R-:W-:Y:S01]  /*20610*/  IMAD R2, R17, UR4, RZ ;  /* 0x0000000411027c24 */ /* 0x000fe2000f8e02ff */
[----:B------:R-:W-:Y:S01]  /*20620*/  LOP3.LUT P5, RZ, R23, 0x1, RZ, 0xc0, !PT ;  /* 0x0000000117ff7812 */ /* 0x000fe200078ac0ff */
[----:B-1----:R-:W-:Y:S01]  /*20630*/  IMAD R8, R25, 0x6000, R32 ;  /* 0x0000600019087824 */ /* 0x002fe200078e0220 */
        /* <DEDUP_REMOVED lines=61> */
.L_x_6519:
        /* <DEDUP_REMOVED lines=11> */
.L_x_6288:
        /* <DEDUP_REMOVED lines=11> */
.L_x_6289:
[----:B------:R0:W-:Y:S01]  /*20b70*/  SYNCS.ARRIVE.TRANS64.A1T0 RZ, [R6+URZ+0x32450], RZ ;  /* 0x032450ff06ff79a7 */ /* 0x0001e2000810003f */
[----:B------:R-:W-:Y:S05]  /*20b80*/  @P2 BRA `(.L_x_6290) ;  /* 0xfffffff000a02947 */ /* 0x000fea000383ffff */
.L_x_6277:
[----:B------:R-:W-:Y:S05]  /*20b90*/  BSYNC B0 ;  /* 0x0000000000007941 */ /* 0x000fea0003800000 */
.L_x_6276:
        /* <DEDUP_REMOVED lines=20> */
.L_x_6292:
[----:B------:R-:W-:Y:S05]  /*20ce0*/  BSYNC B0 ;  /* 0x0000000000007941 */ /* 0x000fea0003800000 */
.L_x_6291:
[----:B------:R-:W-:Y:S02]  /*20cf0*/  LOP3.LUT R27, R27, R0, RZ, 0x3c, !PT ;  /* 0x000000001b1b7212 */ /* 0x000fe400078e3cff */
[----:B------:R-:W-:-:S07]  /*20d00*/  SEL R25, R25, RZ, P0 ;  /* 0x000000ff19197207 */ /* 0x000fce0000000000 */
.L_x_6245:
[----:B------:R-:W-:Y:S05]  /*20d10*/  BSYNC B7 ;  /* 0x0000000000077941 */ /* 0x000fea0003800000 */
.L_x_6243:
        /* <DEDUP_REMOVED lines=8> */
[----:B------:R0:W4:Y:S01]  /*20da0*/  LDS.128 R16, [R22+0x324d0] ;  /* 0x0324d00016107984 */ /* 0x0001220000000c00 */
[----:B------:R-:W-:Y:S06]  /*20db0*/  BAR.ARV 0x4, 0x180 ;  /* 0x0106000000007b1d */ /* 0x000fec0000002000 */
[----:B------:R-:W-:Y:S05]  /*20dc0*/  BRA `(.L_x_6294) ;  /* 0x0000000c00d47947 */ /* 0x000fea0003800000 */
.L_x_6293:
[----:B0-----:R-:W0:Y:S01]  /*20dd0*/  S2R R8, SR_TID.X ;  /* 0x0000000000087919 */ /* 0x001e220000002100 */
        /* <DEDUP_REMOVED lines=10> */
[----:B--23--:R4:W2:Y:S02]  /*20e80*/  @!P1 LDG.E R6, desc[UR40][R2.64] ;  /* 0x0000002802069981 */ /* 0x00c8a4000c1e1900 */
[----:B----4-:R-:W-:-:S05]  /*20e90*/  @!P1 IMAD.WIDE R2, R7, 0x4, R4 ;  /* 0x0000000407029825 */ /* 0x010fca00078e0204 */
        /* <DEDUP_REMOVED lines=8> */
[----:B------:R-:W-:Y:S01]  /*20f20*/  ISETP.GE.U32.AND P5, PT, R8, 0x10, PT ;  /* 0x000000100800780c */ /* 0x000fe20003fa6070 */
        /* <DEDUP_REMOVED lines=21> */
.L_x_6529:
[----:B------:R-:W-:Y:S02]  /*21080*/  ULDC UR4, c[0x0][0xd38] ;  /* 0x00034e0000047ab9 */ /* 0x000fe40000000800 */
[----:B------:R-:W-:-:S05]  /*21090*/  MOV R5, UR4 ;  /* 0x0000000400057c02 */ /* 0x000fca0008000f00 */
[----:B--2---:R-:W-:-:S04]  /*210a0*/  IMAD R14, R14, R5, RZ ;  /* 0x000000050e0e7224 */ /* 0x004fc800078e02ff */
[----:B------:R-:W-:-:S05]  /*210b0*/  IMAD.IADD R7, R7, 0x1, R14 ;  /* 0x0000000107077824 */ /* 0x000fca00078e020e */
[----:B------:R-:W-:-:S13]  /*210c0*/  ISETP.GT.AND P6, PT, R7, R0, PT ;  /* 0x000000000700720c */ /* 0x000fda0003fc4270 */
[----:B------:R-:W-:Y:S05]  /*210d0*/  @P6 BRA `(.L_x_6296) ;  /* 0x0000000000a46947 */ /* 0x000fea0003800000 */
.L_x_6299:
        /* <DEDUP_REMOVED lines=34> */
[----:B------:R0:W2:Y:S02]  /*21300*/  SHFL.IDX PT, R14, R2, 0x1f, 0x1f ;  /* 0x03e01f00020e7f89 */ /* 0x0000a400000e0000 */
.L_x_6537:
[----:B------:R-:W-:Y:S02]  /*21310*/  ULDC UR4, c[0x0][0xd38] ;  /* 0x00034e0000047ab9 */ /* 0x000fe40000000800 */
[----:B------:R-:W-:-:S04]  /*21320*/  IMAD.U32 R5, RZ, RZ, UR4 ;  /* 0x00000004ff057e24 */ /* 0x000fc8000f8e00ff */
[----:B--2---:R-:W-:-:S04]  /*21330*/  IMAD R14, R14, R5, RZ ;  /* 0x000000050e0e7224 */ /* 0x004fc800078e02ff */
[----:B------:R-:W-:-:S05]  /*21340*/  IMAD.IADD R7, R14, 0x1, R7 ;  /* 0x000000010e077824 */ /* 0x000fca00078e0207 */
[----:B------:R-:W-:-:S13]  /*21350*/  ISETP.GT.AND P6, PT, R7, R0, PT ;  /* 0x000000000700720c */ /* 0x000fda0003fc4270 */
[----:B------:R-:W-:Y:S05]  /*21360*/  @!P6 BRA `(.L_x_6299) ;  /* 0xfffffffc005ce947 */ /* 0x000fea000383ffff */
.L_x_6296:
[----:B------:R-:W-:Y:S01]  /*21370*/  IMAD.IADD R7, R7, 0x1, -R14 ;  /* 0x0000000107077824 */ /* 0x000fe200078e0a0e */
[----:B------:R-:W-:-:S03]  /*21380*/  UMOV UR4, 0xffffffff ;  /* 0xffffffff00047882 */ /* 0x000fc60000000000 */
        /* <DEDUP_REMOVED lines=8> */
.L_x_6542:
[----:B------:R-:W-:-:S13]  /*21410*/  ISETP.NE.AND P0, PT, R3, RZ, PT ;  /* 0x000000ff0300720c */ /* 0x000fda0003f05270 */
[----:B------:R-:W-:Y:S05]  /*21420*/  @!P0 BRA `(.L_x_6301) ;  /* 0x0000000000108947 */ /* 0x000fea0003800000 */
[----:B------:R-:W-:Y:S01]  /*21430*/  UMOV UR4, 0xffffffff ;  /* 0xffffffff00047882 */ /* 0x000fe20000000000 */
[----:B--2---:R-:W-:Y:S02]  /*21440*/  VIADD R12, R12, 0xffffffff ;  /* 0xffffffff0c0c7836 */ /* 0x004fe40000000000 */
[----:B------:R-:W-:Y:S05]  /*21450*/  BRA.DIV UR4, `(.L_x_6302) ;  /* 0x00000072046c7947 */ /* 0x000fea000b800000 */
[----:B------:R2:W0:Y:S02]  /*21460*/  SHFL.IDX PT, R6, R2, R12, 0x1f ;  /* 0x00001f0c02067589 */ /* 0x00042400000e0000 */
.L_x_6301:
[----:B----4-:R-:W-:Y:S01]  /*21470*/  ISETP.NE.AND P0, PT, R4, 0x1, PT ;  /* 0x000000010400780c */ /* 0x010fe20003f05270 */
[----:B0-----:R-:W-:-:S05]  /*21480*/  IMAD R16, R6, R5, R7 ;  /* 0x0000000506107224 */ /* 0x001fca00078e0207 */
[----:B------:R-:W-:-:S07]  /*21490*/  IADD3 R0, R0, -R16, RZ ;  /* 0x8000001000007210 */ /* 0x000fce0007ffe0ff */
        /* <DEDUP_REMOVED lines=25> */
[----:B0-----:R-:W-:Y:S01]  /*21630*/  IMAD.MOV R5, RZ, RZ, -R3 ;  /* 0x000000ffff057224 */ /* 0x001fe200078e0a03 */
[----:B------:R-:W-:-:S03]  /*21640*/  MOV R2, RZ ;  /* 0x000000ff00027202 */ /* 0x000fc60000000f00 */
        /* <DEDUP_REMOVED lines=29> */
.L_x_6303:
        /* <DEDUP_REMOVED lines=15> */
[----:B------:R-:W-:Y:S01]  /*21910*/  IMAD.HI.U32 R2, R2, R11, RZ ;  /* 0x0000000b02027227 */ /* 0x000fe200078e00ff */
[----:B------:R-:W-:-:S05]  /*21920*/  IADD3 R3, RZ, -R3, RZ ;  /* 0x80000003ff037210 */ /* 0x000fca0007ffe0ff */
        /* <DEDUP_REMOVED lines=43> */
.L_x_6304:
[----:B------:R-:W-:-:S04]  /*21be0*/  LOP3.LUT R2, RZ, R2, RZ, 0x33, !PT ;  /* 0x00000002ff027212 */ /* 0x000fc800078e33ff */
[----:B------:R-:W-:Y:S01]  /*21bf0*/  IADD3 R17, R17, R2, RZ ;  /* 0x0000000211117210 */ /* 0x000fe20007ffe0ff */
[----:B------:R-:W-:Y:S06]  /*21c00*/  BRA `(.L_x_6305) ;  /* 0x00000000001c7947 */ /* 0x000fec0003800000 */
.L_x_6297:
[----:B------:R-:W-:Y:S01]  /*21c10*/  UMOV UR4, URZ ;  /* 0x0000003f00047c82 */ /* 0x000fe20008000000 */
[----:B------:R-:W-:Y:S01]  /*21c20*/  UMOV UR5, URZ ;  /* 0x0000003f00057c82 */ /* 0x000fe20008000000 */
[----:B------:R-:W-:Y:S01]  /*21c30*/  ULDC UR6, c[0x0][0xd3c] ;  /* 0x00034f0000067ab9 */ /* 0x000fe20000000800 */
[----:B------:R-:W-:Y:S02]  /*21c40*/  IMAD.MOV.U32 R16, RZ, RZ, R0 ;  /* 0x000000ffff107224 */ /* 0x000fe400078e0000 */
[----:B------:R-:W-:Y:S02]  /*21c50*/  IMAD.U32 R17, RZ, RZ, UR4 ;  /* 0x00000004ff117e24 */ /* 0x000fe4000f8e00ff */
[----:B------:R-:W-:Y:S02]  /*21c60*/  IMAD.U32 R18, RZ, RZ, UR5 ;  /* 0x00000005ff127e24 */ /* 0x000fe4000f8e00ff */
[----:B------:R-:W-:-:S07]  /*21c70*/  IMAD.U32 R19, RZ, RZ, UR6 ;  /* 0x00000006ff137e24 */ /* 0x000fce000f8e00ff */
.L_x_6305:
        /* <DEDUP_REMOVED lines=10> */
.L_x_6294:
[----:B------:R-:W-:Y:S02]  /*21d20*/  ULDC UR4, c[0x0][0xd3c] ;  /* 0x00034f0000047ab9 */ /* 0x000fe40000000800 */
[----:B----4-:R-:W-:-:S13]  /*21d30*/  ISETP.GE.AND P0, PT, R19, UR4, PT ;  /* 0x0000000413007c0c */ /* 0x010fda000bf06270 */
[----:B------:R-:W-:Y:S05]  /*21d40*/  @!P0 BRA `(.L_x_6306) ;  /* 0xffffff9000088947 */ /* 0x000fea000383ffff */
[----:B------:R-:W-:Y:S05]  /*21d50*/  BSYNC B8 ;  /* 0x0000000000087941 */ /* 0x000fea0003800000 */
.L_x_6197:
        /* <DEDUP_REMOVED lines=12> */
.L_x_6545:
[----:B------:R-:W-:Y:S05]  /*21e20*/  BSYNC B0 ;  /* 0x0000000000007941 */ /* 0x000fea0003800000 */
.L_x_6307:
[----:B------:R-:W-:-:S03]  /*21e30*/  UMOV UR4, 0xffffffff ;  /* 0xffffffff00047882 */ /* 0x000fc60000000000 */
[----:B------:R-:W-:Y:S05]  /*21e40*/  BRA.DIV UR4, `(.L_x_6309) ;  /* 0x0000006a042c7947 */ /* 0x000fea000b800000 */
[----:B-1----:R-:W1:Y:S02]  /*21e50*/  S2R R0, SR_TID.X ;  /* 0x0000000000007919 */ /* 0x002e640000002100 */
[----:B-1----:R-:W-:-:S04]  /*21e60*/  SHF.R.U32.HI R0, RZ, 0x5, R0 ;  /* 0x00000005ff007819 */ /* 0x002fc80000011600 */
[----:B------:R-:W-:-:S05]  /*21e70*/  LOP3.LUT R0, R0, 0x3, RZ, 0xc0, !PT ;  /* 0x0000000300007812 */ /* 0x000fca00078ec0ff */
[----:B------:R1:W4:Y:S02]  /*21e80*/  SHFL.IDX PT, R14, R0, RZ, 0x1f ;  /* 0x00001fff000e7589 */ /* 0x00032400000e0000 */
.L_x_6548:
[----:B----4-:R-:W-:-:S13]  /*21e90*/  ISETP.NE.AND P0, PT, R14, RZ, PT ;  /* 0x000000ff0e00720c */ /* 0x010fda0003f05270 */
[----:B------:R-:W-:Y:S05]  /*21ea0*/  @P0 BRA `(.L_x_6016) ;  /* 0x0000000000880947 */ /* 0x000fea0003800000 */
[----:B------:R-:W-:-:S03]  /*21eb0*/  UMOV UR4, 0xffffffff ;  /* 0xffffffff00047882 */ /* 0x000fc60000000000 */
[----:B------:R-:W-:Y:S05]  /*21ec0*/  BRA.DIV UR4, `(.L_x_6310) ;  /* 0x0000006a04407947 */ /* 0x000fea000b800000 */
[----:B------:R-:W-:-:S13]  /*21ed0*/  ELECT P6, URZ, PT ;  /* 0x00000000003f782f */ /* 0x000fda00038c0000 */
.L_x_6551:
[----:B------:R-:W-:Y:S05]  /*21ee0*/  @!P6 BRA `(.L_x_6016) ;  /* 0x000000000078e947 */ /* 0x000fea0003800000 */
[----:B------:R-:W-:-:S06]  /*21ef0*/  ULOP3.LUT UR4, UR36, 0x2, URZ, 0xfc, !UPT ;  /* 0x0000000224047892 */ /* 0x000fcc000f8efc3f */
[----:B-1----:R-:W-:-:S05]  /*21f00*/  IMAD.U32 R0, RZ, RZ, UR4 ;  /* 0x00000004ff007e24 */ /* 0x002fca000f8e00ff */
[----:B------:R-:W-:-:S13]  /*21f10*/  ISETP.NE.AND P0, PT, R0, 0x3, PT ;  /* 0x000000030000780c */ /* 0x000fda0003f05270 */
[----:B------:R-:W-:Y:S05]  /*21f20*/  @!P0 BRA `(.L_x_6311) ;  /* 0x0000000000048947 */ /* 0x000fea0003800000 */
[----:B------:R-:W-:Y:S01]  /*21f30*/  BPT.TRAP 0x1 ;  /* 0x000000040000795c */ /* 0x000fe20000300000 */
.L_x_6311:
[C---:B------:R-:W-:Y:S01]  /*21f40*/  LEA R3, R25.reuse, R5, 0x3 ;  /* 0x0000000519037211 */ /* 0x040fe200078e18ff */
[----:B------:R-:W-:Y:S01]  /*21f50*/  VIADD R25, R25, 0x1 ;  /* 0x0000000119197836 */ /* 0x000fe20000000000 */
[----:B------:R-:W-:-:S04]  /*21f60*/  SHF.L.U32 R2, R27, 0x1f, RZ ;  /* 0x0000001f1b027819 */ /* 0x000fc800000006ff */
[----:B------:R-:W1:Y:S01]  /*21f70*/  SYNCS.PHASECHK.TRANS64.TRYWAIT P1, [R3+URZ+0x32440], R2 ;  /* 0x03244002030075a7 */ /* 0x000e62000802017f */
[----:B------:R-:W-:-:S04]  /*21f80*/  ISETP.NE.AND P2, PT, R25, 0x2, PT ;  /* 0x000000021900780c */ /* 0x000fc80003f45270 */
[----:B------:R-:W-:Y:S01]  /*21f90*/  SEL R0, RZ, 0x1, P2 ;  /* 0x00000001ff007807 */ /* 0x000fe20001000000 */
[----:B-1----:R-:W-:Y:S08]  /*21fa0*/  @!P1 BRA `(.L_x_6312) ;  /* 0x0000006800289947 */ /* 0x002ff00003800000 */
.L_x_6552:
[----:B------:R-:W-:Y:S02]  /*21fb0*/  SEL R25, R25, RZ, P2 ;  /* 0x000000ff19197207 */ /* 0x000fe40001000000 */
[----:B------:R-:W-:Y:S01]  /*21fc0*/  LOP3.LUT R0, R27, R0, RZ, 0x3c, !PT ;  /* 0x000000001b007212 */ /* 0x000fe200078e3cff */
[----:B------:R-:W-:Y:S06]  /*21fd0*/  @!P0 BRA `(.L_x_6313) ;  /* 0x0000000000048947 */ /* 0x000fec0003800000 */
[----:B------:R-:W-:Y:S01]  /*21fe0*/  BPT.TRAP 0x1 ;  /* 0x000000040000795c */ /* 0x000fe20000300000 */
.L_x_6313:
[----:B------:R-:W-:Y:S01]  /*21ff0*/  IMAD R25, R25, 0x8, R5 ;  /* 0x0000000819197824 */ /* 0x000fe200078e0205 */
[----:B------:R-:W-:-:S04]  /*22000*/  SHF.L.U32 R0, R0, 0x1f, RZ ;  /* 0x0000001f00007819 */ /* 0x000fc800000006ff */
[----:B------:R-:W4:Y:S02]  /*22010*/  SYNCS.PHASECHK.TRANS64.TRYWAIT P1, [R25+URZ+0x32440], R0 ;  /* 0x03244000190075a7 */ /* 0x000f24000802017f */
[----:B----4-:R-:W-:Y:S05]  /*22020*/  @!P1 BRA `(.L_x_6314) ;  /* 0x00000068001c9947 */ /* 0x010fea0003800000 */
.L_x_6553:
[----:B------:R-:W-:Y:S05]  /*22030*/  @!P0 BRA `(.L_x_6315) ;  /* 0x0000000000048947 */ /* 0x000fea0003800000 */
[----:B------:R-:W-:Y:S01]  /*22040*/  BPT.TRAP 0x1 ;  /* 0x000000040000795c */ /* 0x000fe20000300000 */
.L_x_6315:
[----:B------:R-:W5:Y:S02]  /*22050*/  SYNCS.PHASECHK.TRANS64.TRYWAIT P1, [R3+URZ+0x32460], R2 ;  /* 0x03246002030075a7 */ /* 0x000f64000802017f */
[----:B-----5:R-:W-:Y:S05]  /*22060*/  @!P1 BRA `(.L_x_6316) ;  /* 0x0000006800209947 */ /* 0x020fea0003800000 */
.L_x_6554:
[----:B------:R-:W-:Y:S05]  /*22070*/  @!P0 BRA `(.L_x_6317) ;  /* 0x0000000000048947 */ /* 0x000fea0003800000 */
[----:B------:R-:W-:Y:S01]  /*22080*/  BPT.TRAP 0x1 ;  /* 0x000000040000795c */ /* 0x000fe20000300000 */
.L_x_6317:
[----:B------:R0:W0:Y:S02]  /*22090*/  SYNCS.PHASECHK.TRANS64.TRYWAIT P0, [R25+URZ+0x32460], R0 ;  /* 0x03246000190075a7 */ /* 0x000024000800017f */
[----:B0-----:R-:W-:Y:S05]  /*220a0*/  @!P0 NANOSLEEP.SYNCS 0x989680 ;  /* 0x009896800000895d */ /* 0x001fea0003900000 */
[----:B------:R-:W0:Y:S02]  /*220b0*/  @!P0 SYNCS.PHASECHK.TRANS64 P0, [R25+URZ+0x32460], R0 ;  /* 0x03246000190085a7 */ /* 0x000e24000800007f */
[----:B0-----:R-:W-:Y:S05]  /*220c0*/  @!P0 BRA `(.L_x_6317) ;  /* 0xfffffffc00f08947 */ /* 0x001fea000383ffff */
.L_x_6016:
[----:B------:R-:W-:Y:S05]  /*220d0*/  BSYNC B9 ;  /* 0x0000000000097941 */ /* 0x000fea0003800000 */
.L_x_6013:
[----:B------:R-:W-:Y:S05]  /*220e0*/  EXIT ;  /* 0x000000000000794d */ /* 0x000fea0003800000 */
.L_x_6036:
[----:B0-----:R0:W1:Y:S02]  /*220f0*/  SYNCS.PHASECHK.TRANS64.TRYWAIT P5, [R87+URZ+0x32490], R93 ;  /* 0x0324905d570075a7 */ /* 0x00106400080a017f */
[----:B-1----:R-:W-:Y:S05]  /*22100*/  @!P5 NANOSLEEP.SYNCS 0x989680 ;  /* 0x009896800000d95d */ /* 0x002fea0003900000 */
[----:B------:R-:W1:Y:S02]  /*22110*/  @!P5 SYNCS.PHASECHK.TRANS64 P5, [R87+URZ+0x32490], R93 ;  /* 0x0324905d5700d5a7 */ /* 0x000e6400080a007f */
[----:B-1----:R-:W-:Y:S05]  /*22120*/  @!P5 BRA `(.L_x_6036) ;  /* 0xfffffffc00f0d947 */ /* 0x002fea000383ffff */
[----:B------:R-:W-:Y:S05]  /*22130*/  BRA `(.L_x_6318) ;  /* 0xfffffe1400dc7947 */ /* 0x000fea000383ffff */
.L_x_6037:
        /* <DEDUP_REMOVED lines=8> */
.L_x_6320:
[----:B------:R-:W-:Y:S05]  /*221c0*/  BSYNC B1 ;  /* 0x0000000000017941 */ /* 0x000fea0003800000 */
.L_x_6319:
        /* <DEDUP_REMOVED lines=8> */
.L_x_6321:
[----:B------:R-:W-:Y:S05]  /*22250*/  BRA `(.L_x_6322) ;  /* 0xfffffe1400a87947 */ /* 0x000fea000383ffff */
.L_x_6046:
        /* <DEDUP_REMOVED lines=8> */
.L_x_6324:
[----:B------:R-:W-:Y:S05]  /*222e0*/  BSYNC B1 ;  /* 0x0000000000017941 */ /* 0x000fea0003800000 */
.L_x_6323:
        /* <DEDUP_REMOVED lines=8> */
.L_x_6325:
[----:B------:R-:W-:Y:S05]  /*22370*/  BRA `(.L_x_6326) ;  /* 0xfffffe1c00247947 */ /* 0x000fea000383ffff */
.L_x_6056:
[----:B-1----:R1:W2:Y:S02]  /*22380*/  SYNCS.PHASECHK.TRANS64.TRYWAIT P4, [R87+URZ+0x32490], R93 ;  /* 0x0324905d570075a7 */ /* 0x0022a4000808017f */
[----:B--2---:R-:W-:Y:S05]  /*22390*/  @!P4 NANOSLEEP.SYNCS 0x989680 ;  /* 0x009896800000c95d */ /* 0x004fea0003900000 */
[----:B------:R-:W2:Y:S02]  /*223a0*/  @!P4 SYNCS.PHASECHK.TRANS64 P4, [R87+URZ+0x32490], R93 ;  /* 0x0324905d5700c5a7 */ /* 0x000ea4000808007f */
[----:B--2---:R-:W-:Y:S05]  /*223b0*/  @!P4 BRA `(.L_x_6056) ;  /* 0xfffffffc00f0c947 */ /* 0x004fea000383ffff */
[----:B------:R-:W-:Y:S05]  /*223c0*/  BRA `(.L_x_6327) ;  /* 0xfffffe2400ec7947 */ /* 0x000fea000383ffff */
.L_x_6057:
        /* <DEDUP_REMOVED lines=8> */
.L_x_6329:
[----:B------:R-:W-:Y:S05]  /*22450*/  BSYNC B1 ;  /* 0x0000000000017941 */ /* 0x000fea0003800000 */
.L_x_6328:
        /* <DEDUP_REMOVED lines=8> */
.L_x_6330:
[----:B------:R-:W-:Y:S01]  /*224e0*/  IMAD.MOV.U32 R98, RZ, RZ, R14 ;  /* 0x000000ffff627224 */ /* 0x000fe200078e000e */
[----:B------:R-:W-:Y:S06]  /*224f0*/  BRA `(.L_x_6331) ;  /* 0xfffffe2400b87947 */ /* 0x000fec000383ffff */
.L_x_6062:
        /* <DEDUP_REMOVED lines=8> */
.L_x_6333:
[----:B------:R-:W-:Y:S05]  /*22580*/  BSYNC B1 ;  /* 0x0000000000017941 */ /* 0x000fea0003800000 */
.L_x_6332:
        /* <DEDUP_REMOVED lines=8> */
.L_x_6334:
[----:B------:R-:W-:Y:S01]  /*22610*/  MOV R96, R14 ;  /* 0x0000000e00607202 */ /* 0x000fe20000000f00 */
[----:B------:R-:W-:Y:S06]  /*22620*/  BRA `(.L_x_6335) ;  /* 0xfffffe2c004c7947 */ /* 0x000fec000383ffff */
.L_x_6067:
[----:B0-----:R0:W1:Y:S02]  /*22630*/  SYNCS.PHASECHK.TRANS64.TRYWAIT P2, [R87+URZ+0x32490], R93 ;  /* 0x0324905d570075a7 */ /* 0x001064000804017f */
[----:B-1----:R-:W-:Y:S05]  /*22640*/  @!P2 NANOSLEEP.SYNCS 0x989680 ;  /* 0x009896800000a95d */ /* 0x002fea0003900000 */
[----:B------:R-:W1:Y:S02]  /*22650*/  @!P2 SYNCS.PHASECHK.TRANS64 P2, [R87+URZ+0x32490], R93 ;  /* 0x0324905d5700a5a7 */ /* 0x000e64000804007f */
[----:B-1----:R-:W-:Y:S05]  /*22660*/  @!P2 BRA `(.L_x_6067) ;  /* 0xfffffffc00f0a947 */ /* 0x002fea000383ffff */
[----:B------:R-:W-:Y:S05]  /*22670*/  BRA `(.L_x_6336) ;  /* 0xfffffe3400447947 */ /* 0x000fea000383ffff */
.L_x_6068:
        /* <DEDUP_REMOVED lines=8> */
.L_x_6338:
[----:B------:R-:W-:Y:S05]  /*22700*/  BSYNC B1 ;  /* 0x0000000000017941 */ /* 0x000fea0003800000 */
.L_x_6337:
        /* <DEDUP_REMOVED lines=8> */
.L_x_6339:
[----:B------:R-:W-:Y:S01]  /*22790*/  IMAD.MOV.U32 R7, RZ, RZ, R14 ;  /* 0x000000ffff077224 */ /* 0x000fe200078e000e */
[----:B------:R-:W-:Y:S06]  /*227a0*/  BRA `(.L_x_6340) ;  /* 0xfffffe3400607947 */ /* 0x000fec000383ffff */
.L_x_6071:
        /* <DEDUP_REMOVED lines=8> */
.L_x_6342:
[----:B------:R-:W-:Y:S05]  /*22830*/  BSYNC B1 ;  /* 0x0000000000017941 */ /* 0x000fea0003800000 */
.L_x_6341:
        /* <DEDUP_REMOVED lines=8> */
.L_x_6343:
[----:B------:R-:W-:Y:S01]  /*228c0*/  IMAD.MOV.U32 R7, RZ, RZ, R14 ;  /* 0x000000ffff077224 */ /* 0x000fe200078e000e */
[----:B------:R-:W-:Y:S06]  /*228d0*/  BRA `(.L_x_6344) ;  /* 0xfffffe34005c7947 */ /* 0x000fec000383ffff */
.L_x_6075:
[----:B---3--:R3:W4:Y:S02]  /*228e0*/  SYNCS.PHASECHK.TRANS64.TRYWAIT P3, [R87+URZ+0x324b0], R93 ;  /* 0x0324b05d570075a7 */ /* 0x008724000806017f */
[----:B----4-:R-:W-:Y:S05]  /*228f0*/  @!P3 NANOSLEEP.SYNCS 0x989680 ;  /* 0x009896800000b95d */ /* 0x010fea0003900000 */
[----:B------:R-:W4:Y:S02]  /*22900*/  @!P3 SYNCS.PHASECHK.TRANS64 P3, [R87+URZ+0x324b0], R93 ;  /* 0x0324b05d5700b5a7 */ /* 0x000f24000806007f */
[----:B----4-:R-:W-:Y:S05]  /*22910*/  @!P3 BRA `(.L_x_6075) ;  /* 0xfffffffc00f0b947 */ /* 0x010fea000383ffff */
[----:B------:R-:W-:Y:S05]  /*22920*/  BRA `(.L_x_6345) ;  /* 0xfffffe3400d47947 */ /* 0x000fea000383ffff */
.L_x_6085:
[----:B------:R-:W-:Y:S01]  /*22930*/  BSSY B0, `(.L_x_6346) ;  /* 0x0000007000007945 */ /* 0x000fe20003800000 */
[----:B------:R-:W-:Y:S02]  /*22940*/  IMAD.MOV.U32 R12, RZ, RZ, RZ ;  /* 0x000000ffff0c7224 */ /* 0x000fe400078e00ff */
[----:B------:R-:W-:Y:S02]  /*22950*/  IMAD.MOV.U32 R11, RZ, RZ, 0x1f ;  /* 0x0000001fff0b7424 */ /* 0x000fe400078e00ff */
[----:B------:R-:W-:-:S07]  /*22960*/  IMAD.MOV.U32 R15, RZ, RZ, -0x1 ;  /* 0xffffffffff0f7424 */ /* 0x000fce00078e00ff */
[----:B------:R-:W-:Y:S05]  /*22970*/  WARPSYNC.COLLECTIVE R15, `(.L_x_6347) ;  /* 0x000000000f087348 */ /* 0x000fea0003c00000 */
[----:B------:R0:W1:Y:S02]  /*22980*/  SHFL.IDX P6, R14, R13, R12, R11 ;  /* 0x0000000c0d0e7389 */ /* 0x00006400000c000b */
[----:B01----:R-:W-:Y:S01]  /*22990*/  ENDCOLLECTIVE ;  /* 0x000000000000791b */ /* 0x003fe20003800000 */
.L_x_6347:
[----:B------:R-:W-:Y:S05]  /*229a0*/  BSYNC B0 ;  /* 0x0000000000007941 */ /* 0x000fea0003800000 */
.L_x_6346:
[----:B------:R-:W-:Y:S05]  /*229b0*/  BRA `(.L_x_6348) ;  /* 0xfffffe4800047947 */ /* 0x000fea000383ffff */
.L_x_6097:
        /* <DEDUP_REMOVED lines=8> */
.L_x_6350:
[----:B------:R-:W-:Y:S05]  /*22a40*/  BSYNC B1 ;  /* 0x0000000000017941 */ /* 0x000fea0003800000 */
.L_x_6349:
[----:B------:R-:W-:Y:S01]  /*22a50*/  IMAD.MOV.U32 R13, RZ, RZ, R10 ;  /* 0x000000ffff0d7224 */ /* 0x000fe200078e000a */
[----:B------:R-:W-:Y:S01]  /*22a60*/  MOV R15, 0xffffffff ;  /* 0xffffffff000f7802 */ /* 0x000fe20000000f00 */
[----:B------:R-:W-:Y:S02]  /*22a70*/  IMAD.MOV.U32 R12, RZ, RZ, RZ ;  /* 0x000000ffff0c7224 */ /* 0x000fe400078e00ff */
[----:B------:R-:W-:Y:S02]  /*22a80*/  IMAD.MOV.U32 R11, RZ, RZ, 0x1c1f ;  /* 0x00001c1fff0b7424 */ /* 0x000fe400078e00ff */
[----:B------:R-:W-:-:S07]  /*22a90*/  IMAD.MOV.U32 R0, RZ, RZ, R14 ;  /* 0x000000ffff007224 */ /* 0x000fce00078e000e */
[----:B------:R-:W-:Y:S05]  /*22aa0*/  WARPSYNC.COLLECTIVE R15, `(.L_x_6351) ;  /* 0x000000000f087348 */ /* 0x000fea0003c00000 */
[----:B------:R0:W1:Y:S02]  /*22ab0*/  SHFL.IDX P6, R14, R13, R12, R11 ;  /* 0x0000000c0d0e7389 */ /* 0x00006400000c000b */
[----:B01----:R-:W-:Y:S01]  /*22ac0*/  ENDCOLLECTIVE ;  /* 0x000000000000791b */ /* 0x003fe20003800000 */
.L_x_6351:
[----:B------:R-:W-:Y:S02]  /*22ad0*/  IMAD.MOV.U32 R13, RZ, RZ, R32 ;  /* 0x000000ffff0d7224 */ /* 0x000fe400078e0020 */
[----:B------:R-:W-:-:S07]  /*22ae0*/  IMAD.MOV.U32 R3, RZ, RZ, R14 ;  /* 0x000000ffff037224 */ /* 0x000fce00078e000e */
[----:B------:R-:W-:Y:S05]  /*22af0*/  WARPSYNC.COLLECTIVE R15, `(.L_x_6352) ;  /* 0x000000000f087348 */ /* 0x000fea0003c00000 */
[----:B------:R0:W1:Y:S02]  /*22b00*/  SHFL.IDX P6, R14, R13, R12, R11 ;  /* 0x0000000c0d0e7389 */ /* 0x00006400000c000b */
[----:B01----:R-:W-:Y:S01]  /*22b10*/  ENDCOLLECTIVE ;  /* 0x000000000000791b */ /* 0x003fe20003800000 */
.L_x_6352:
[----:B------:R-:W-:Y:S02]  /*22b20*/  IMAD.MOV.U32 R13, RZ, RZ, R30 ;  /* 0x000000ffff0d7224 */ /* 0x000fe400078e001e */
[----:B------:R-:W-:-:S07]  /*22b30*/  IMAD.MOV.U32 R7, RZ, RZ, R14 ;  /* 0x000000ffff077224 */ /* 0x000fce00078e000e */
[----:B------:R-:W-:Y:S05]  /*22b40*/  WARPSYNC.COLLECTIVE R15, `(.L_x_6353) ;  /* 0x000000000f087348 */ /* 0x000fea0003c00000 */
[----:B------:R0:W1:Y:S02]  /*22b50*/  SHFL.IDX P6, R14, R13, R12, R11 ;  /* 0x0000000c0d0e7389 */ /* 0x00006400000c000b */
[----:B01----:R-:W-:Y:S01]  /*22b60*/  ENDCOLLECTIVE ;  /* 0x000000000000791b */ /* 0x003fe20003800000 */
.L_x_6353:
[----:B------:R-:W-:Y:S01]  /*22b70*/  IMAD.MOV.U32 R8, RZ, RZ, R14 ;  /* 0x000000ffff087224 */ /* 0x000fe200078e000e */
[----:B------:R-:W-:Y:S06]  /*22b80*/  BRA `(.L_x_6354) ;  /* 0xfffffe4c00907947 */ /* 0x000fec000383ffff */
.L_x_6100:
        /* <DEDUP_REMOVED lines=8> */
.L_x_6356:
[----:B------:R-:W-:Y:S05]  /*22c10*/  BSYNC B1 ;  /* 0x0000000000017941 */ /* 0x000fea0003800000 */
.L_x_6355:
        /* <DEDUP_REMOVED lines=8> */
.L_x_6357:
[----:B------:R-:W-:Y:S01]  /*22ca0*/  MOV R13, R32 ;  /* 0x00000020000d7202 */ /* 0x000fe20000000f00 */
[----:B------:R-:W-:-:S07]  /*22cb0*/  IMAD.MOV.U32 R6, RZ, RZ, R14 ;  /* 0x000000ffff067224 */ /* 0x000fce00078e000e */
[----:B------:R-:W-:Y:S05]  /*22cc0*/  WARPSYNC.COLLECTIVE R15, `(.L_x_6358) ;  /* 0x000000000f087348 */ /* 0x000fea0003c00000 */
[----:B------:R0:W1:Y:S02]  /*22cd0*/  SHFL.IDX P6, R14, R13, R12, R11 ;  /* 0x0000000c0d0e7389 */ /* 0x00006400000c000b */
[----:B01----:R-:W-:Y:S01]  /*22ce0*/  ENDCOLLECTIVE ;  /* 0x000000000000791b */ /* 0x003fe20003800000 */
.L_x_6358:
[----:B------:R-:W-:Y:S02]  /*22cf0*/  IMAD.MOV.U32 R13, RZ, RZ, R30 ;  /* 0x000000ffff0d7224 */ /* 0x000fe400078e001e */
[----:B------:R-:W-:-:S07]  /*22d00*/  IMAD.MOV.U32 R7, RZ, RZ, R14 ;  /* 0x000000ffff077224 */ /* 0x000fce00078e000e */
[----:B------:R-:W-:Y:S05]  /*22d10*/  WARPSYNC.COLLECTIVE R15, `(.L_x_6359) ;  /* 0x000000000f087348 */ /* 0x000fea0003c00000 */
[----:B------:R0:W1:Y:S02]  /*22d20*/  SHFL.IDX P6, R14, R13, R12, R11 ;  /* 0x0000000c0d0e7389 */ /* 0x00006400000c000b */
[----:B01----:R-:W-:Y:S01]  /*22d30*/  ENDCOLLECTIVE ;  /* 0x000000000000791b */ /* 0x003fe20003800000 */
.L_x_6359:
[----:B------:R-:W-:Y:S01]  /*22d40*/  IMAD.MOV.U32 R30, RZ, RZ, R14 ;  /* 0x000000ffff1e7224 */ /* 0x000fe200078e000e */
[----:B------:R-:W-:Y:S06]  /*22d50*/  BRA `(.L_x_6360) ;  /* 0xfffffe4c00f07947 */ /* 0x000fec000383ffff */
.L_x_6104:
[----:B0-----:R0:W1:Y:S02]  /*22d60*/  SYNCS.PHASECHK.TRANS64.TRYWAIT P0, [R22+URZ+0x32400], R33 ;  /* 0x03240021160075a7 */ /* 0x001064000800017f */
[----:B-1----:R-:W-:Y:S05]  /*22d70*/  @!P0 NANOSLEEP.SYNCS 0x989680 ;  /* 0x009896800000895d */ /* 0x002fea0003900000 */
[----:B------:R-:W1:Y:S02]  /*22d80*/  @!P0 SYNCS.PHASECHK.TRANS64 P0, [R22+URZ+0x32400], R33 ;  /* 0x03240021160085a7 */ /* 0x000e64000800007f */
[----:B-1----:R-:W-:Y:S05]  /*22d90*/  @!P0 BRA `(.L_x_6104) ;  /* 0xfffffffc00f08947 */ /* 0x002fea000383ffff */
[----:B------:R-:W-:Y:S05]  /*22da0*/  BRA `(.L_x_6361) ;  /* 0xfffffe5000e47947 */ /* 0x000fea000383ffff */
.L_x_6112:
        /* <DEDUP_REMOVED lines=9> */
.L_x_6363:
[----:B------:R-:W-:Y:S05]  /*22e40*/  BSYNC B1 ;  /* 0x0000000000017941 */ /* 0x000fea0003800000 */
.L_x_6362:
        /* <DEDUP_REMOVED lines=10> */
.L_x_6364:
[----:B------:R-:W-:Y:S02]  /*22ef0*/  IMAD.MOV.U32 R13, RZ, RZ, R25 ;  /* 0x000000ffff0d7224 */ /* 0x000fe400078e0019 */
[----:B------:R-:W-:-:S07]  /*22f00*/  IMAD.MOV.U32 R3, RZ, RZ, R14 ;  /* 0x000000ffff037224 */ /* 0x000fce00078e000e */
[----:B------:R-:W-:Y:S05]  /*22f10*/  WARPSYNC.COLLECTIVE R15, `(.L_x_6365) ;  /* 0x000000000f087348 */ /* 0x000fea0003c00000 */
[----:B------:R0:W1:Y:S02]  /*22f20*/  SHFL.IDX P6, R14, R13, R12, R11 ;  /* 0x0000000c0d0e7389 */ /* 0x00006400000c000b */
[----:B01----:R-:W-:Y:S01]  /*22f30*/  ENDCOLLECTIVE ;  /* 0x000000000000791b */ /* 0x003fe20003800000 */
.L_x_6365:
[----:B------:R-:W-:Y:S01]  /*22f40*/  MOV R13, R36 ;  /* 0x00000024000d7202 */ /* 0x000fe20000000f00 */
[----:B------:R-:W-:-:S07]  /*22f50*/  IMAD.MOV.U32 R4, RZ, RZ, R14 ;  /* 0x000000ffff047224 */ /* 0x000fce00078e000e */
[----:B------:R-:W-:Y:S05]  /*22f60*/  WARPSYNC.COLLECTIVE R15, `(.L_x_6366) ;  /* 0x000000000f087348 */ /* 0x000fea0003c00000 */
[----:B------:R0:W1:Y:S02]  /*22f70*/  SHFL.IDX P6, R14, R13, R12, R11 ;  /* 0x0000000c0d0e7389 */ /* 0x00006400000c000b */
[----:B01----:R-:W-:Y:S01]  /*22f80*/  ENDCOLLECTIVE ;  /* 0x000000000000791b */ /* 0x003fe20003800000 */
.L_x_6366:
        /* <DEDUP_REMOVED lines=24> */
.L_x_6367:
[----:B------:R-:W-:Y:S01]  /*23110*/  @!P1 IMAD.MOV.U32 R28, RZ, RZ, R10 ;  /* 0x000000ffff1c9224 */ /* 0x000fe200078e000a */
[----:B------:R-:W-:Y:S01]  /*23120*/  MOV R3, R21 ;  /* 0x0000001500037202 */ /* 0x000fe20000000f00 */
[----:B------:R-:W-:Y:S02]  /*23130*/  IMAD.MOV.U32 R0, RZ, RZ, R20 ;  /* 0x000000ffff007224 */ /* 0x000fe400078e0014 */
[----:B------:R-:W-:Y:S01]  /*23140*/  IMAD.MOV.U32 R8, RZ, RZ, R29 ;  /* 0x000000ffff087224 */ /* 0x000fe200078e001d */
[----:B------:R-:W-:Y:S01]  /*23150*/  PRMT R41, R3, 0x7610, R41 ;  /* 0x0000761003297816 */ /* 0x000fe20000000029 */
[----:B------:R-:W-:Y:S01]  /*23160*/  @!P1 IMAD.MOV.U32 R31, RZ, RZ, R5 ;  /* 0x000000ffff1f9224 */ /* 0x000fe200078e0005 */
[----:B------:R-:W-:Y:S01]  /*23170*/  PRMT R50, R0, 0x7610, R50 ;  /* 0x0000761000327816 */ /* 0x000fe20000000032 */
[----:B------:R-:W-:Y:S01]  /*23180*/  IMAD.MOV.U32 R0, RZ, RZ, R28 ;  /* 0x000000ffff007224 */ /* 0x000fe200078e001c */
[----:B------:R-:W-:Y:S01]  /*23190*/  @!P1 MOV R32, R6 ;  /* 0x0000000600209202 */ /* 0x000fe20000000f00 */
[----:B------:R-:W-:-:S02]  /*231a0*/  @!P1 IMAD.MOV.U32 R30, RZ, RZ, R4 ;  /* 0x000000ffff1e9224 */ /* 0x000fc400078e0004 */
[----:B------:R-:W-:Y:S01]  /*231b0*/  @!P1 IMAD.MOV.U32 R33, RZ, RZ, R7 ;  /* 0x000000ffff219224 */ /* 0x000fe200078e0007 */
[----:B------:R-:W-:Y:S01]  /*231c0*/  PRMT R37, R0, 0x7610, R37 ;  /* 0x0000761000257816 */ /* 0x000fe20000000025 */
[--C-:B------:R-:W-:Y:S01]  /*231d0*/  IMAD.MOV.U32 R13, RZ, RZ, R35.reuse ;  /* 0x000000ffff0d7224 */ /* 0x100fe200078e0023 */
[----:B------:R-:W-:Y:S01]  /*231e0*/  PRMT R35, R8, 0x7610, R35 ;  /* 0x0000761008237816 */ /* 0x000fe20000000023 */
[----:B------:R-:W-:Y:S02]  /*231f0*/  IMAD.MOV.U32 R4, RZ, RZ, R31 ;  /* 0x000000ffff047224 */ /* 0x000fe400078e001f */
[----:B------:R-:W-:Y:S02]  /*23200*/  IMAD.MOV.U32 R5, RZ, RZ, R32 ;  /* 0x000000ffff057224 */ /* 0x000fe400078e0020 */
[----:B------:R-:W-:Y:S01]  /*23210*/  IMAD.MOV.U32 R0, RZ, RZ, R30 ;  /* 0x000000ffff007224 */ /* 0x000fe200078e001e */
[----:B------:R-:W-:Y:S01]  /*23220*/  PRMT R43, R4, 0x7610, R43 ;  /* 0x00007610042b7816 */ /* 0x000fe2000000002b */
[----:B------:R-:W-:Y:S01]  /*23230*/  IMAD.MOV.U32 R6, RZ, RZ, R33 ;  /* 0x000000ffff067224 */ /* 0x000fe200078e0021 */
[----:B------:R-:W-:Y:S01]  /*23240*/  PRMT R54, R5, 0x7610, R54 ;  /* 0x0000761005367816 */ /* 0x000fe20000000036 */
[----:B------:R-:W-:Y:S01]  /*23250*/  IMAD.MOV.U32 R3, RZ, RZ, R14 ;  /* 0x000000ffff037224 */ /* 0x000fe200078e000e */
[----:B------:R-:W-:-:S07]  /*23260*/  PRMT R37, R37, 0x5410, R0 ;  /* 0x0000541025257816 */ /* 0x000fce0000000000 */
[----:B------:R-:W-:Y:S05]  /*23270*/  WARPSYNC.COLLECTIVE R15, `(.L_x_6368) ;  /* 0x000000000f087348 */ /* 0x000fea0003c00000 */
[----:B------:R0:W1:Y:S02]  /*23280*/  SHFL.IDX P6, R14, R13, R12, R11 ;  /* 0x0000000c0d0e7389 */ /* 0x00006400000c000b */
[----:B01----:R-:W-:Y:S01]  /*23290*/  ENDCOLLECTIVE ;  /* 0x000000000000791b */ /* 0x003fe20003800000 */
.L_x_6368:
[----:B------:R-:W-:Y:S02]  /*232a0*/  PRMT R35, R35, 0x5410, R6 ;  /* 0x0000541023237816 */ /* 0x000fe40000000006 */
[----:B------:R-:W-:Y:S01]  /*232b0*/  CS2R R4, SRZ ;  /* 0x0000000000047805 */ /* 0x000fe2000001ff00 */
[----:B------:R-:W-:Y:S01]  /*232c0*/  IMAD.MOV.U32 R13, RZ, RZ, R25 ;  /* 0x000000ffff0d7224 */ /* 0x000fe200078e0019 */
[----:B------:R-:W-:-:S07]  /*232d0*/  MOV R24, R14 ;  /* 0x0000000e00187202 */ /* 0x000fce0000000f00 */
[----:B------:R-:W-:Y:S05]  /*232e0*/  WARPSYNC.COLLECTIVE R15, `(.L_x_6369) ;  /* 0x000000000f087348 */ /* 0x000fea0003c00000 */
[----:B------:R0:W1:Y:S02]  /*232f0*/  SHFL.IDX P6, R14, R13, R12, R11 ;  /* 0x0000000c0d0e7389 */ /* 0x00006400000c000b */
[----:B01----:R-:W-:Y:S01]  /*23300*/  ENDCOLLECTIVE ;  /* 0x000000000000791b */ /* 0x003fe20003800000 */
.L_x_6369:
[----:B------:R-:W-:Y:S02]  /*23310*/  IMAD.MOV.U32 R13, RZ, RZ, R36 ;  /* 0x000000ffff0d7224 */ /* 0x000fe400078e0024 */
[----:B------:R-:W-:-:S07]  /*23320*/  IMAD.MOV.U32 R25, RZ, RZ, R14 ;  /* 0x000000ffff197224 */ /* 0x000fce00078e000e */
[----:B------:R-:W-:Y:S05]  /*23330*/  WARPSYNC.COLLECTIVE R15, `(.L_x_6370) ;  /* 0x000000000f087348 */ /* 0x000fea0003c00000 */
[----:B------:R0:W1:Y:S02]  /*23340*/  SHFL.IDX P6, R14, R13, R12, R11 ;  /* 0x0000000c0d0e7389 */ /* 0x00006400000c000b */
[----:B01----:R-:W-:Y:S01]  /*23350*/  ENDCOLLECTIVE ;  /* 0x000000000000791b */ /* 0x003fe20003800000 */
.L_x_6370:
[----:B------:R-:W-:Y:S05]  /*23360*/  BRA `(.L_x_6371) ;  /* 0xfffffe5c00b07947 */ /* 0x000fea000383ffff */
.L_x_6116:
[----:B0-----:R0:W1:Y:S02]  /*23370*/  SYNCS.PHASECHK.TRANS64.TRYWAIT P1, [R22+URZ+0x32400], R13 ;  /* 0x0324000d160075a7 */ /* 0x001064000802017f */
[----:B-1----:R-:W-:Y:S05]  /*23380*/  @!P1 NANOSLEEP.SYNCS 0x989680 ;  /* 0x009896800000995d */ /* 0x002fea0003900000 */
[----:B------:R-:W1:Y:S02]  /*23390*/  @!P1 SYNCS.PHASECHK.TRANS64 P1, [R22+URZ+0x32400], R13 ;  /* 0x0324000d160095a7 */ /* 0x000e64000802007f */
[----:B-1----:R-:W-:Y:S05]  /*233a0*/  @!P1 BRA `(.L_x_6116) ;  /* 0xfffffffc00f09947 */ /* 0x002fea000383ffff */
[----:B------:R-:W-:Y:S05]  /*233b0*/  BRA `(.L_x_6372) ;  /* 0xfffffe6000507947 */ /* 0x000fea000383ffff */
.L_x_6122:
[----:B--2---:R2:W4:Y:S02]  /*233c0*/  SYNCS.PHASECHK.TRANS64.TRYWAIT P1, [R14+URZ+0x32430], R9 ;  /* 0x032430090e0075a7 */ /* 0x004524000802017f */
[----:B----4-:R-:W-:Y:S05]  /*233d0*/  @!P1 NANOSLEEP.SYNCS 0x989680 ;  /* 0x009896800000995d */ /* 0x010fea0003900000 */
[----:B------:R-:W4:Y:S02]  /*233e0*/  @!P1 SYNCS.PHASECHK.TRANS64 P1, [R14+URZ+0x32430], R9 ;  /* 0x032430090e0095a7 */ /* 0x000f24000802007f */
[----:B----4-:R-:W-:Y:S05]  /*233f0*/  @!P1 BRA `(.L_x_6122) ;  /* 0xfffffffc00f09947 */ /* 0x010fea000383ffff */
[----:B------:R-:W-:Y:S05]  /*23400*/  BRA `(.L_x_6121) ;  /* 0xfffffe6c00d87947 */ /* 0x000fea000383ffff */
.L_x_6124:
[----:B0-----:R0:W3:Y:S02]  /*23410*/  SYNCS.PHASECHK.TRANS64.TRYWAIT P1, [R22+URZ+0x32410], R3 ;  /* 0x03241003160075a7 */ /* 0x0010e4000802017f */
[----:B---3--:R-:W-:Y:S05]  /*23420*/  @!P1 NANOSLEEP.SYNCS 0x989680 ;  /* 0x009896800000995d */ /* 0x008fea0003900000 */
[----:B------:R-:W3:Y:S02]  /*23430*/  @!P1 SYNCS.PHASECHK.TRANS64 P1, [R22+URZ+0x32410], R3 ;  /* 0x03241003160095a7 */ /* 0x000ee4000802007f */
[----:B---3--:R-:W-:Y:S05]  /*23440*/  @!P1 BRA `(.L_x_6124) ;  /* 0xfffffffc00f09947 */ /* 0x008fea000383ffff */
[----:B------:R-:W-:Y:S05]  /*23450*/  BRA `(.L_x_6373) ;  /* 0xfffffe7000907947 */ /* 0x000fea000383ffff */
.L_x_6128:
[----:B----4-:R4:W0:Y:S02]  /*23460*/  SYNCS.PHASECHK.TRANS64.TRYWAIT P1, [R14+URZ+0x32450], R9 ;  /* 0x032450090e0075a7 */ /* 0x010824000802017f */
[----:B0-----:R-:W-:Y:S05]  /*23470*/  @!P1 NANOSLEEP.SYNCS 0x989680 ;  /* 0x009896800000995d */ /* 0x001fea0003900000 */
[----:B------:R-:W0:Y:S02]  /*23480*/  @!P1 SYNCS.PHASECHK.TRANS64 P1, [R14+URZ+0x32450], R9 ;  /* 0x032450090e0095a7 */ /* 0x000e24000802007f */
[----:B0-----:R-:W-:Y:S05]  /*23490*/  @!P1 BRA `(.L_x_6128) ;  /* 0xfffffffc00f09947 */ /* 0x001fea000383ffff */
[----:B------:R-:W-:Y:S05]  /*234a0*/  BRA `(.L_x_6127) ;  /* 0xfffffe7000a07947 */ /* 0x000fea000383ffff */
.L_x_6135:
[----:B-1----:R1:W2:Y:S02]  /*234b0*/  SYNCS.PHASECHK.TRANS64.TRYWAIT P1, [R15+URZ+0x32430], R20 ;  /* 0x032430140f0075a7 */ /* 0x0022a4000802017f */
[----:B--2---:R-:W-:Y:S05]  /*234c0*/  @!P1 NANOSLEEP.SYNCS 0x989680 ;  /* 0x009896800000995d */ /* 0x004fea0003900000 */
[----:B------:R-:W2:Y:S02]  /*234d0*/  @!P1 SYNCS.PHASECHK.TRANS64 P1, [R15+URZ+0x32430], R20 ;  /* 0x032430140f0095a7 */ /* 0x000ea4000802007f */
[----:B--2---:R-:W-:Y:S05]  /*234e0*/  @!P1 BRA `(.L_x_6135) ;  /* 0xfffffffc00f09947 */ /* 0x004fea000383ffff */
[----:B------:R-:W-:Y:S05]  /*234f0*/  BRA `(.L_x_6134) ;  /* 0xfffffea0000c7947 */ /* 0x000fea000383ffff */
.L_x_6139:
[----:B---3--:R3:W4:Y:S02]  /*23500*/  SYNCS.PHASECHK.TRANS64.TRYWAIT P1, [R15+URZ+0x32450], R20 ;  /* 0x032450140f0075a7 */ /* 0x008724000802017f */
[----:B----4-:R-:W-:Y:S05]  /*23510*/  @!P1 NANOSLEEP.SYNCS 0x989680 ;  /* 0x009896800000995d */ /* 0x010fea0003900000 */
[----:B------:R-:W4:Y:S02]  /*23520*/  @!P1 SYNCS.PHASECHK.TRANS64 P1, [R15+URZ+0x32450], R20 ;  /* 0x032450140f0095a7 */ /* 0x000f24000802007f */
[----:B----4-:R-:W-:Y:S05]  /*23530*/  @!P1 BRA `(.L_x_6139) ;  /* 0xfffffffc00f09947 */ /* 0x010fea000383ffff */
[----:B------:R-:W-:Y:S05]  /*23540*/  BRA `(.L_x_6138) ;  /* 0xfffffea000c07947 */ /* 0x000fea000383ffff */
.L_x_6147:
[----:B-1----:R1:W2:Y:S02]  /*23550*/  SYNCS.PHASECHK.TRANS64.TRYWAIT P1, [R15+URZ+0x32430], R20 ;  /* 0x032430140f0075a7 */ /* 0x0022a4000802017f */
[----:B--2---:R-:W-:Y:S05]  /*23560*/  @!P1 NANOSLEEP.SYNCS 0x989680 ;  /* 0x009896800000995d */ /* 0x004fea0003900000 */
[----:B------:R-:W2:Y:S02]  /*23570*/  @!P1 SYNCS.PHASECHK.TRANS64 P1, [R15+URZ+0x32430], R20 ;  /* 0x032430140f0095a7 */ /* 0x000ea4000802007f */
[----:B--2---:R-:W-:Y:S05]  /*23580*/  @!P1 BRA `(.L_x_6147) ;  /* 0xfffffffc00f09947 */ /* 0x004fea000383ffff */
[----:B------:R-:W-:Y:S05]  /*23590*/  BRA `(.L_x_6146) ;  /* 0xfffffed800487947 */ /* 0x000fea000383ffff */
.L_x_6151:
[----:B---3--:R3:W4:Y:S02]  /*235a0*/  SYNCS.PHASECHK.TRANS64.TRYWAIT P1, [R15+URZ+0x32450], R20 ;  /* 0x032450140f0075a7 */ /* 0x008724000802017f */
[----:B----4-:R-:W-:Y:S05]  /*235b0*/  @!P1 NANOSLEEP.SYNCS 0x989680 ;  /* 0x009896800000995d */ /* 0x010fea0003900000 */
[----:B------:R-:W4:Y:S02]  /*235c0*/  @!P1 SYNCS.PHASECHK.TRANS64 P1, [R15+URZ+0x32450], R20 ;  /* 0x032450140f0095a7 */ /* 0x000f24000802007f */
[----:B----4-:R-:W-:Y:S05]  /*235d0*/  @!P1 BRA `(.L_x_6151) ;  /* 0xfffffffc00f09947 */ /* 0x010fea000383ffff */
[----:B------:R-:W-:Y:S05]  /*235e0*/  BRA `(.L_x_6150) ;  /* 0xfffffed800fc7947 */ /* 0x000fea000383ffff */
.L_x_6159:
[----:B------:R-:W-:Y:S01]  /*235f0*/  IMAD.MOV.U32 R13, RZ, RZ, R20 ;  /* 0x000000ffff0d7224 */ /* 0x000fe200078e0014 */
[----:B------:R-:W-:Y:S01]  /*23600*/  MOV R11, 0x181f ;  /* 0x0000181f000b7802 */ /* 0x000fe20000000f00 */
[----:B------:R-:W-:Y:S02]  /*23610*/  IMAD.MOV.U32 R12, RZ, RZ, RZ ;  /* 0x000000ffff0c7224 */ /* 0x000fe400078e00ff */
[----:B------:R-:W-:-:S07]  /*23620*/  IMAD.MOV.U32 R15, RZ, RZ, -0x1 ;  /* 0xffffffffff0f7424 */ /* 0x000fce00078e00ff */
[----:B-----5:R-:W-:Y:S05]  /*23630*/  WARPSYNC.COLLECTIVE R15, `(.L_x_6374) ;  /* 0x000000000f087348 */ /* 0x020fea0003c00000 */
[----:B------:R0:W1:Y:S02]  /*23640*/  SHFL.IDX P6, R14, R13, R12, R11 ;  /* 0x0000000c0d0e7389 */ /* 0x00006400000c000b */
[----:B01---5:R-:W-:Y:S01]  /*23650*/  ENDCOLLECTIVE ;  /* 0x000000000000791b */ /* 0x023fe20003800000 */
.L_x_6374:
[----:B------:R-:W-:Y:S02]  /*23660*/  IMAD.MOV.U32 R13, RZ, RZ, R4 ;  /* 0x000000ffff0d7224 */ /* 0x000fe400078e0004 */
[----:B------:R-:W-:-:S07]  /*23670*/  IMAD.MOV.U32 R3, RZ, RZ, R14 ;  /* 0x000000ffff037224 */ /* 0x000fce00078e000e */
[----:B------:R-:W-:Y:S05]  /*23680*/  WARPSYNC.COLLECTIVE R15, `(.L_x_6375) ;  /* 0x000000000f087348 */ /* 0x000fea0003c00000 */
[----:B------:R0:W1:Y:S02]  /*23690*/  SHFL.IDX P6, R14, R13, R12, R11 ;  /* 0x0000000c0d0e7389 */ /* 0x00006400000c000b */
[----:B01----:R-:W-:Y:S01]  /*236a0*/  ENDCOLLECTIVE ;  /* 0x000000000000791b */ /* 0x003fe20003800000 */
.L_x_6375:
[----:B------:R-:W-:Y:S05]  /*236b0*/  BRA `(.L_x_6376) ;  /* 0xffffff2c007c7947 */ /* 0x000fea000383ffff */
.L_x_6162:
        /* <DEDUP_REMOVED lines=8> */
.L_x_6378:
[----:B------:R-:W-:Y:S05]  /*23740*/  BSYNC B1 ;  /* 0x0000000000017941 */ /* 0x000fea0003800000 */
.L_x_6377:
        /* <DEDUP_REMOVED lines=8> */
.L_x_6379:
[----:B------:R-:W-:Y:S05]  /*237d0*/  BRA `(.L_x_6380) ;  /* 0xffffff2c00c47947 */ /* 0x000fea000383ffff */
.L_x_6165:
        /* <DEDUP_REMOVED lines=8> */
.L_x_6382:
[----:B------:R-:W-:Y:S05]  /*23860*/  BSYNC B1 ;  /* 0x0000000000017941 */ /* 0x000fea0003800000 */
.L_x_6381:
        /* <DEDUP_REMOVED lines=8> */
.L_x_6383:
[----:B------:R-:W-:Y:S05]  /*238f0*/  BRA `(.L_x_6384) ;  /* 0xffffff30000c7947 */ /* 0x000fea000383ffff */
.L_x_6168:
        /* <DEDUP_REMOVED lines=8> */
.L_x_6386:
[----:B------:R-:W-:Y:S05]  /*23980*/  BSYNC B1 ;  /* 0x0000000000017941 */ /* 0x000fea0003800000 */
.L_x_6385:
        /* <DEDUP_REMOVED lines=8> */
.L_x_6387:
[----:B------:R-:W-:Y:S05]  /*23a10*/  BRA `(.L_x_6388) ;  /* 0xffffff3000547947 */ /* 0x000fea000383ffff */
.L_x_6170:
[----:B------:R-:W-:Y:S01]  /*23a20*/  IMAD.MOV.U32 R13, RZ, RZ, R4 ;  /* 0x000000ffff0d7224 */ /* 0x000fe200078e0004 */
[----:B------:R-:W-:Y:S01]  /*23a30*/  MOV R12, RZ ;  /* 0x000000ff000c7202 */ /* 0x000fe20000000f00 */
[----:B------:R-:W-:Y:S02]  /*23a40*/  IMAD.MOV.U32 R11, RZ, RZ, 0x1c1f ;  /* 0x00001c1fff0b7424 */ /* 0x000fe400078e00ff */
[----:B------:R-:W-:-:S07]  /*23a50*/  IMAD.MOV.U32 R15, RZ, RZ, -0x1 ;  /* 0xffffffffff0f7424 */ /* 0x000fce00078e00ff */
[----:B------:R-:W-:Y:S05]  /*23a60*/  WARPSYNC.COLLECTIVE R15, `(.L_x_6389) ;  /* 0x000000000f087348 */ /* 0x000fea0003c00000 */
[----:B------:R0:W1:Y:S02]  /*23a70*/  SHFL.IDX P6, R14, R13, R12, R11 ;  /* 0x0000000c0d0e7389 */ /* 0x00006400000c000b */
[----:B01----:R-:W-:Y:S01]  /*23a80*/  ENDCOLLECTIVE ;  /* 0x000000000000791b */ /* 0x003fe20003800000 */
.L_x_6389:
[----:B------:R-:W-:Y:S02]  /*23a90*/  IMAD.MOV.U32 R13, RZ, RZ, R3 ;  /* 0x000000ffff0d7224 */ /* 0x000fe400078e0003 */
[----:B------:R-:W-:-:S07]  /*23aa0*/  IMAD.MOV.U32 R20, RZ, RZ, R14 ;  /* 0x000000ffff147224 */ /* 0x000fce00078e000e */
[----:B------:R-:W-:Y:S05]  /*23ab0*/  WARPSYNC.COLLECTIVE R15, `(.L_x_6390) ;  /* 0x000000000f087348 */ /* 0x000fea0003c00000 */
[----:B------:R0:W1:Y:S02]  /*23ac0*/  SHFL.IDX P6, R14, R13, R12, R11 ;  /* 0x0000000c0d0e7389 */ /* 0x00006400000c000b */
[----:B01----:R-:W-:Y:S01]  /*23ad0*/  ENDCOLLECTIVE ;  /* 0x000000000000791b */ /* 0x003fe20003800000 */
.L_x_6390:
[----:B------:R-:W-:Y:S01]  /*23ae0*/  IMAD.MOV.U32 R12, RZ, RZ, R14 ;  /* 0x000000ffff0c7224 */ /* 0x000fe200078e000e */
[----:B------:R-:W-:Y:S06]  /*23af0*/  BRA `(.L_x_6391) ;  /* 0xffffff3400547947 */ /* 0x000fec000383ffff */
.L_x_6173:
[----:B------:R-:W-:Y:S01]  /*23b00*/  BSSY B1, `(.L_x_6392) ;  /* 0x0000008000017945 */ /* 0x000fe20003800000 */
[----:B---3--:R-:W-:Y:S01]  /*23b10*/  IMAD.MOV.U32 R13, RZ, RZ, R4 ;  /* 0x000000ffff0d7224 */ /* 0x008fe200078e0004 */
[----:B------:R-:W-:Y:S01]  /*23b20*/  MOV R11, 0x1c1f ;  /* 0x00001c1f000b7802 */ /* 0x000fe20000000f00 */
[----:B--2---:R-:W-:Y:S02]  /*23b30*/  IMAD.MOV.U32 R12, RZ, RZ, 0x1 ;  /* 0x00000001ff0c7424 */ /* 0x004fe400078e00ff */
[----:B------:R-:W-:-:S07]  /*23b40*/  IMAD.MOV.U32 R15, RZ, RZ, -0x1 ;  /* 0xffffffffff0f7424 */ /* 0x000fce00078e00ff */
[----:B01----:R-:W-:Y:S05]  /*23b50*/  WARPSYNC.COLLECTIVE R15, `(.L_x_6393) ;  /* 0x000000000f087348 */ /* 0x003fea0003c00000 */
[----:B------:R2:W3:Y:S02]  /*23b60*/  SHFL.IDX P6, R14, R13, R12, R11 ;  /* 0x0000000c0d0e7389 */ /* 0x0004e400000c000b */
[----:B0123--:R-:W-:Y:S01]  /*23b70*/  ENDCOLLECTIVE ;  /* 0x000000000000791b */ /* 0x00ffe20003800000 */
.L_x_6393:
[----:B------:R-:W-:Y:S05]  /*23b80*/  BSYNC B1 ;  /* 0x0000000000017941 */ /* 0x000fea0003800000 */
.L_x_6392:
        /* <DEDUP_REMOVED lines=8> */
.L_x_6394:
[----:B------:R-:W-:Y:S01]  /*23c10*/  IMAD.MOV.U32 R3, RZ, RZ, R14 ;  /* 0x000000ffff037224 */ /* 0x000fe200078e000e */
[----:B------:R-:W-:Y:S06]  /*23c20*/  BRA `(.L_x_6395) ;  /* 0xffffff40002c7947 */ /* 0x000fec000383ffff */
.L_x_6177:
[----:B------:R-:W-:Y:S01]  /*23c30*/  MOV R13, R4 ;  /* 0x00000004000d7202 */ /* 0x000fe20000000f00 */
[----:B------:R-:W-:Y:S02]  /*23c40*/  IMAD.MOV.U32 R12, RZ, RZ, RZ ;  /* 0x000000ffff0c7224 */ /* 0x000fe400078e00ff */
[----:B------:R-:W-:Y:S02]  /*23c50*/  IMAD.MOV.U32 R11, RZ, RZ, 0x181f ;  /* 0x0000181fff0b7424 */ /* 0x000fe400078e00ff */
[----:B------:R-:W-:-:S07]  /*23c60*/  IMAD.MOV.U32 R15, RZ, RZ, -0x1 ;  /* 0xffffffffff0f7424 */ /* 0x000fce00078e00ff */
[----:B0-----:R-:W-:Y:S05]  /*23c70*/  WARPSYNC.COLLECTIVE R15, `(.L_x_6396) ;  /* 0x000000000f087348 */ /* 0x001fea0003c00000 */
[----:B------:R1:W2:Y:S02]  /*23c80*/  SHFL.IDX P6, R14, R13, R12, R11 ;  /* 0x0000000c0d0e7389 */ /* 0x0002a400000c000b */
[----:B012---:R-:W-:Y:S01]  /*23c90*/  ENDCOLLECTIVE ;  /* 0x000000000000791b */ /* 0x007fe20003800000 */
.L_x_6396:
[----:B------:R-:W-:Y:S02]  /*23ca0*/  IMAD.MOV.U32 R13, RZ, RZ, R0 ;  /* 0x000000ffff0d7224 */ /* 0x000fe400078e0000 */
[----:B------:R-:W-:-:S07]  /*23cb0*/  IMAD.MOV.U32 R3, RZ, RZ, R14 ;  /* 0x000000ffff037224 */ /* 0x000fce00078e000e */
[----:B------:R-:W-:Y:S05]  /*23cc0*/  WARPSYNC.COLLECTIVE R15, `(.L_x_6397) ;  /* 0x000000000f087348 */ /* 0x000fea0003c00000 */
[----:B------:R0:W1:Y:S02]  /*23cd0*/  SHFL.IDX P6, R14, R13, R12, R11 ;  /* 0x0000000c0d0e7389 */ /* 0x00006400000c000b */
[----:B01----:R-:W-:Y:S01]  /*23ce0*/  ENDCOLLECTIVE ;  /* 0x000000000000791b */ /* 0x003fe20003800000 */
.L_x_6397:
[----:B------:R-:W-:Y:S01]  /*23cf0*/  IMAD.MOV.U32 R9, RZ, RZ, R14 ;  /* 0x000000ffff097224 */ /* 0x000fe200078e000e */
[----:B------:R-:W-:Y:S06]  /*23d00*/  BRA `(.L_x_6398) ;  /* 0xffffff5400887947 */ /* 0x000fec000383ffff */
.L_x_6180:
        /* <DEDUP_REMOVED lines=8> */
.L_x_6400:
[----:B------:R-:W-:Y:S05]  /*23d90*/  BSYNC B1 ;  /* 0x0000000000017941 */ /* 0x000fea0003800000 */
.L_x_6399:
        /* <DEDUP_REMOVED lines=8> */
.L_x_6401:
[----:B------:R-:W-:Y:S01]  /*23e20*/  MOV R9, R14 ;  /* 0x0000000e00097202 */ /* 0x000fe20000000f00 */
[----:B------:R-:W-:Y:S06]  /*23e30*/  BRA `(.L_x_6402) ;  /* 0xffffff5400d07947 */ /* 0x000fec000383ffff */
.L_x_6183:
        /* <DEDUP_REMOVED lines=8> */
.L_x_6404:
[----:B------:R-:W-:Y:S05]  /*23ec0*/  BSYNC B1 ;  /* 0x0000000000017941 */ /* 0x000fea0003800000 */
.L_x_6403:
        /* <DEDUP_REMOVED lines=8> */
.L_x_6405:
[----:B------:R-:W-:Y:S01]  /*23f50*/  IMAD.MOV.U32 R9, RZ, RZ, R14 ;  /* 0x000000ffff097224 */ /* 0x000fe200078e000e */
[----:B------:R-:W-:Y:S06]  /*23f60*/  BRA `(.L_x_6406) ;  /* 0xffffff5800147947 */ /* 0x000fec000383ffff */
.L_x_6186:
        /* <DEDUP_REMOVED lines=8> */
.L_x_6408:
[----:B------:R-:W-:Y:S05]  /*23ff0*/  BSYNC B1 ;  /* 0x0000000000017941 */ /* 0x000fea0003800000 */
.L_x_6407:
        /* <DEDUP_REMOVED lines=8> */
.L_x_6409:
[----:B------:R-:W-:Y:S01]  /*24080*/  IMAD.MOV.U32 R9, RZ, RZ, R14 ;  /* 0x000000ffff097224 */ /* 0x000fe200078e000e */
[----:B------:R-:W-:Y:S06]  /*24090*/  BRA `(.L_x_6410) ;  /* 0xffffff5800587947 */ /* 0x000fec000383ffff */
.L_x_6205:
[----:B-1----:R-:W0:Y:S01]  /*240a0*/  S2R R11, SR_TID.X ;  /* 0x00000000000b7919 */ /* 0x002e220000002100 */
[----:B------:R-:W-:Y:S01]  /*240b0*/  BSSY B1, `(.L_x_6411) ;  /* 0x000000a000017945 */ /* 0x000fe20003800000 */
[----:B------:R-:W-:Y:S01]  /*240c0*/  IMAD.MOV.U32 R12, RZ, RZ, RZ ;  /* 0x000000ffff0c7224 */ /* 0x000fe200078e00ff */
[----:B------:R-:W-:Y:S02]  /*240d0*/  MOV R15, 0xffffffff ;  /* 0xffffffff000f7802 */ /* 0x000fe40000000f00 */
[----:B0-----:R-:W-:-:S04]  /*240e0*/  SHF.R.U32.HI R11, RZ, 0x5, R11 ;  /* 0x00000005ff0b7819 */ /* 0x001fc8000001160b */
[----:B------:R-:W-:-:S05]  /*240f0*/  LOP3.LUT R11, R11, 0x3, RZ, 0xc0, !PT ;  /* 0x000000030b0b7812 */ /* 0x000fca00078ec0ff */
[----:B------:R-:W-:Y:S02]  /*24100*/  IMAD.MOV.U32 R13, RZ, RZ, R11 ;  /* 0x000000ffff0d7224 */ /* 0x000fe400078e000b */
[----:B------:R-:W-:-:S07]  /*24110*/  IMAD.MOV.U32 R11, RZ, RZ, 0x1f ;  /* 0x0000001fff0b7424 */ /* 0x000fce00078e00ff */
[----:B------:R-:W-:Y:S05]  /*24120*/  WARPSYNC.COLLECTIVE R15, `(.L_x_6412) ;  /* 0x000000000f087348 */ /* 0x000fea0003c00000 */
[----:B------:R0:W1:Y:S02]  /*24130*/  SHFL.IDX P6, R14, R13, R12, R11 ;  /* 0x0000000c0d0e7389 */ /* 0x00006400000c000b */
[----:B01----:R-:W-:Y:S01]  /*24140*/  ENDCOLLECTIVE ;  /* 0x000000000000791b */ /* 0x003fe20003800000 */
.L_x_6412:
[----:B------:R-:W-:Y:S05]  /*24150*/  BSYNC B1 ;  /* 0x0000000000017941 */ /* 0x000fea0003800000 */
.L_x_6411:
[----:B------:R-:W-:Y:S05]  /*24160*/  BRA `(.L_x_6413) ;  /* 0xffffff7400887947 */ /* 0x000fea000383ffff */
.L_x_6207:
[----:B------:R-:W-:Y:S01]  /*24170*/  BSSY B1, `(.L_x_6414) ;  /* 0x0000006000017945 */ /* 0x000fe20003800000 */
[----:B------:R-:W-:-:S07]  /*24180*/  IMAD.MOV.U32 R15, RZ, RZ, -0x1 ;  /* 0xffffffffff0f7424 */ /* 0x000fce00078e00ff */
[----:B01----:R-:W-:Y:S05]  /*24190*/  WARPSYNC.COLLECTIVE R15, `(.L_x_6415) ;  /* 0x000000000f0c7348 */ /* 0x003fea0003c00000 */
[----:B------:R-:W-:Y:S02]  /*241a0*/  ELECT P6, UR62, PT ;  /* 0x00000000003e782f */ /* 0x000fe400038c0000 */
[----:B------:R-:W-:Y:S01]  /*241b0*/  MOV R14, UR62 ;  /* 0x0000003e000e7c02 */ /* 0x000fe20008000f00 */
[----:B01----:R-:W-:Y:S10]  /*241c0*/  ENDCOLLECTIVE ;  /* 0x000000000000791b */ /* 0x003ff40003800000 */
.L_x_6415:
[----:B------:R-:W-:Y:S05]  /*241d0*/  BSYNC B1 ;  /* 0x0000000000017941 */ /* 0x000fea0003800000 */
.L_x_6414:
[----:B------:R-:W-:Y:S05]  /*241e0*/  BRA `(.L_x_6206) ;  /* 0xffffff7400807947 */ /* 0x000fea000383ffff */
.L_x_6209:
[----:B0-----:R0:W2:Y:S02]  /*241f0*/  SYNCS.PHASECHK.TRANS64.TRYWAIT P0, [R22+URZ+0x32420], R8 ;  /* 0x03242008160075a7 */ /* 0x0010a4000800017f */
[----:B--2---:R-:W-:Y:S05]  /*24200*/  @!P0 NANOSLEEP.SYNCS 0x989680 ;  /* 0x009896800000895d */ /* 0x004fea0003900000 */
[----:B------:R-:W2:Y:S02]  /*24210*/  @!P0 SYNCS.PHASECHK.TRANS64 P0, [R22+URZ+0x32420], R8 ;  /* 0x03242008160085a7 */ /* 0x000ea4000800007f */
[----:B--2---:R-:W-:Y:S05]  /*24220*/  @!P0 BRA `(.L_x_6209) ;  /* 0xfffffffc00f08947 */ /* 0x004fea000383ffff */
[----:B------:R-:W-:Y:S05]  /*24230*/  BRA `(.L_x_6416) ;  /* 0xffffff7400907947 */ /* 0x000fea000383ffff */
.L_x_6213:
[----:B0-----:R0:W2:Y:S02]  /*24240*/  SYNCS.PHASECHK.TRANS64.TRYWAIT P0, [R8+URZ+0x324a0], R9 ;  /* 0x0324a009080075a7 */ /* 0x0010a4000800017f */
[----:B--2---:R-:W-:Y:S05]  /*24250*/  @!P0 NANOSLEEP.SYNCS 0x989680 ;  /* 0x009896800000895d */ /* 0x004fea0003900000 */
[----:B------:R-:W2:Y:S02]  /*24260*/  @!P0 SYNCS.PHASECHK.TRANS64 P0, [R8+URZ+0x324a0], R9 ;  /* 0x0324a009080085a7 */ /* 0x000ea4000800007f */
[----:B--2---:R-:W-:Y:S05]  /*24270*/  @!P0 BRA `(.L_x_6213) ;  /* 0xfffffffc00f08947 */ /* 0x004fea000383ffff */
[----:B------:R-:W-:Y:S05]  /*24280*/  BRA `(.L_x_6417) ;  /* 0xffffff7400a87947 */ /* 0x000fea000383ffff */
.L_x_6218:
[----:B-1----:R1:W2:Y:S02]  /*24290*/  SYNCS.PHASECHK.TRANS64.TRYWAIT P0, [R8+URZ+0x324c0], R9 ;  /* 0x0324c009080075a7 */ /* 0x0022a4000800017f */
[----:B--2---:R-:W-:Y:S05]  /*242a0*/  @!P0 NANOSLEEP.SYNCS 0x989680 ;  /* 0x009896800000895d */ /* 0x004fea0003900000 */
[----:B------:R-:W2:Y:S02]  /*242b0*/  @!P0 SYNCS.PHASECHK.TRANS64 P0, [R8+URZ+0x324c0], R9 ;  /* 0x0324c009080085a7 */ /* 0x000ea4000800007f */
[----:B--2---:R-:W-:Y:S05]  /*242c0*/  @!P0 BRA `(.L_x_6218) ;  /* 0xfffffffc00f08947 */ /* 0x004fea000383ffff */
[----:B------:R-:W-:Y:S05]  /*242d0*/  BRA `(.L_x_6418) ;  /* 0xffffff7800247947 */ /* 0x000fea000383ffff */
.L_x_6228:
[----:B0-----:R0:W2:Y:S02]  /*242e0*/  SYNCS.PHASECHK.TRANS64.TRYWAIT P1, [R6+URZ+0x324a0], R8 ;  /* 0x0324a008060075a7 */ /* 0x0010a4000802017f */
[----:B--2---:R-:W-:Y:S05]  /*242f0*/  @!P1 NANOSLEEP.SYNCS 0x989680 ;  /* 0x009896800000995d */ /* 0x004fea0003900000 */
[----:B------:R-:W2:Y:S02]  /*24300*/  @!P1 SYNCS.PHASECHK.TRANS64 P1, [R6+URZ+0x324a0], R8 ;  /* 0x0324a008060095a7 */ /* 0x000ea4000802007f */
[----:B--2---:R-:W-:Y:S05]  /*24310*/  @!P1 BRA `(.L_x_6228) ;  /* 0xfffffffc00f09947 */ /* 0x004fea000383ffff */
[----:B------:R-:W-:Y:S05]  /*24320*/  BRA `(.L_x_6419) ;  /* 0xffffff7c00987947 */ /* 0x000fea000383ffff */
.L_x_6233:
[----:B-1----:R1:W2:Y:S02]  /*24330*/  SYNCS.PHASECHK.TRANS64.TRYWAIT P1, [R6+URZ+0x324c0], R8 ;  /* 0x0324c008060075a7 */ /* 0x0022a4000802017f */
[----:B--2---:R-:W-:Y:S05]  /*24340*/  @!P1 NANOSLEEP.SYNCS 0x989680 ;  /* 0x009896800000995d */ /* 0x004fea0003900000 */
[----:B------:R-:W2:Y:S02]  /*24350*/  @!P1 SYNCS.PHASECHK.TRANS64 P1, [R6+URZ+0x324c0], R8 ;  /* 0x0324c008060095a7 */ /* 0x000ea4000802007f */
[----:B--2---:R-:W-:Y:S05]  /*24360*/  @!P1 BRA `(.L_x_6233) ;  /* 0xfffffffc00f09947 */ /* 0x004fea000383ffff */
[----:B------:R-:W-:Y:S05]  /*24370*/  BRA `(.L_x_6420) ;  /* 0xffffff8000107947 */ /* 0x000fea000383ffff */
.L_x_6251:
        /* <DEDUP_REMOVED lines=11> */
.L_x_6422:
[----:B------:R-:W-:Y:S05]  /*24430*/  BSYNC B0 ;  /* 0x0000000000007941 */ /* 0x000fea0003800000 */
.L_x_6421:
[----:B------:R-:W-:Y:S05]  /*24440*/  BRA `(.L_x_6423) ;  /* 0xffffff9000507947 */ /* 0x000fea000383ffff */
.L_x_6254:
[----:B-1----:R1:W2:Y:S02]  /*24450*/  SYNCS.PHASECHK.TRANS64.TRYWAIT P0, [R30+URZ+0x32440], R0 ;  /* 0x032440001e0075a7 */ /* 0x0022a4000800017f */
[----:B--2---:R-:W-:Y:S05]  /*24460*/  @!P0 NANOSLEEP.SYNCS 0x989680 ;  /* 0x009896800000895d */ /* 0x004fea0003900000 */
[----:B------:R-:W2:Y:S02]  /*24470*/  @!P0 SYNCS.PHASECHK.TRANS64 P0, [R30+URZ+0x32440], R0 ;  /* 0x032440001e0085a7 */ /* 0x000ea4000800007f */
[----:B--2---:R-:W-:Y:S05]  /*24480*/  @!P0 BRA `(.L_x_6254) ;  /* 0xfffffffc00f08947 */ /* 0x004fea000383ffff */
[----:B------:R-:W-:Y:S05]  /*24490*/  BRA `(.L_x_6424) ;  /* 0xffffff9000647947 */ /* 0x000fea000383ffff */
.L_x_6255:
[----:B------:R-:W-:Y:S01]  /*244a0*/  BSSY B0, `(.L_x_6425) ;  /* 0x0000008000007945 */ /* 0x000fe20003800000 */
[----:B------:R-:W-:Y:S01]  /*244b0*/  IMAD.MOV.U32 R13, RZ, RZ, R4 ;  /* 0x000000ffff0d7224 */ /* 0x000fe200078e0004 */
[----:B------:R-:W-:Y:S01]  /*244c0*/  MOV R11, 0x181f ;  /* 0x0000181f000b7802 */ /* 0x000fe20000000f00 */
[----:B------:R-:W-:Y:S02]  /*244d0*/  IMAD.MOV.U32 R12, RZ, RZ, RZ ;  /* 0x000000ffff0c7224 */ /* 0x000fe400078e00ff */
[----:B------:R-:W-:-:S07]  /*244e0*/  IMAD.MOV.U32 R15, RZ, RZ, -0x1 ;  /* 0xffffffffff0f7424 */ /* 0x000fce00078e00ff */
[----:B------:R-:W-:Y:S05]  /*244f0*/  WARPSYNC.COLLECTIVE R15, `(.L_x_6426) ;  /* 0x000000000f087348 */ /* 0x000fea0003c00000 */
[----:B------:R0:W1:Y:S02]  /*24500*/  SHFL.IDX P6, R14, R13, R12, R11 ;  /* 0x0000000c0d0e7389 */ /* 0x00006400000c000b */
[----:B01----:R-:W-:Y:S01]  /*24510*/  ENDCOLLECTIVE ;  /* 0x000000000000791b */ /* 0x003fe20003800000 */
.L_x_6426:
[----:B------:R-:W-:Y:S05]  /*24520*/  BSYNC B0 ;  /* 0x0000000000007941 */ /* 0x000fea0003800000 */
.L_x_6425:
        /* <DEDUP_REMOVED lines=9> */
.L_x_6427:
[----:B------:R-:W-:Y:S02]  /*245c0*/  IMAD.MOV.U32 R13, RZ, RZ, R4 ;  /* 0x000000ffff0d7224 */ /* 0x000fe400078e0004 */
[----:B------:R-:W-:Y:S02]  /*245d0*/  IMAD.MOV.U32 R12, RZ, RZ, 0x1 ;  /* 0x00000001ff0c7424 */ /* 0x000fe400078e00ff */
[----:B------:R-:W-:-:S07]  /*245e0*/  IMAD.MOV.U32 R3, RZ, RZ, R14 ;  /* 0x000000ffff037224 */ /* 0x000fce00078e000e */
[----:B------:R-:W-:Y:S05]  /*245f0*/  WARPSYNC.COLLECTIVE R15, `(.L_x_6428) ;  /* 0x000000000f087348 */ /* 0x000fea0003c00000 */
[----:B------:R0:W1:Y:S02]  /*24600*/  SHFL.IDX P6, R14, R13, R12, R11 ;  /* 0x0000000c0d0e7389 */ /* 0x00006400000c000b */
[----:B01----:R-:W-:Y:S01]  /*24610*/  ENDCOLLECTIVE ;  /* 0x000000000000791b */ /* 0x003fe20003800000 */
.L_x_6428:
[----:B------:R-:W-:-:S04]  /*24620*/  @P0 LEA R3, P1, R7, R3, 0x1 ;  /* 0x0000000307030211 */ /* 0x000fc800078208ff */
[----:B------:R-:W-:-:S04]  /*24630*/  @P0 IADD3.X R2, RZ, R2, RZ, P1, !PT ;  /* 0x00000002ff020210 */ /* 0x000fc80000ffe4ff */
        /* <DEDUP_REMOVED lines=13> */
.L_x_6429:
[----:B------:R-:W-:Y:S01]  /*24710*/  @P0 LEA R6, R5, R22, 0x1 ;  /* 0x0000001605060211 */ /* 0x000fe200078e08ff */
[----:B------:R-:W-:Y:S02]  /*24720*/  IMAD.MOV.U32 R13, RZ, RZ, R4 ;  /* 0x000000ffff0d7224 */ /* 0x000fe400078e0004 */
[----:B------:R-:W-:Y:S02]  /*24730*/  IMAD.MOV.U32 R12, RZ, RZ, 0x2 ;  /* 0x00000002ff0c7424 */ /* 0x000fe400078e00ff */
[----:B------:R-:W-:-:S07]  /*24740*/  IMAD.MOV.U32 R3, RZ, RZ, R14 ;  /* 0x000000ffff037224 */ /* 0x000fce00078e000e */
[----:B------:R-:W-:Y:S05]  /*24750*/  WARPSYNC.COLLECTIVE R15, `(.L_x_6430) ;  /* 0x000000000f087348 */ /* 0x000fea0003c00000 */
[----:B------:R0:W1:Y:S02]  /*24760*/  SHFL.IDX P6, R14, R13, R12, R11 ;  /* 0x0000000c0d0e7389 */ /* 0x00006400000c000b */
[----:B01----:R-:W-:Y:S01]  /*24770*/  ENDCOLLECTIVE ;  /* 0x000000000000791b */ /* 0x003fe20003800000 */
.L_x_6430:
        /* <DEDUP_REMOVED lines=15> */
.L_x_6431:
[----:B------:R-:W-:Y:S01]  /*24870*/  @P0 IMAD R6, R5, 0x2, R22 ;  /* 0x0000000205060824 */ /* 0x000fe200078e0216 */
[----:B------:R-:W-:Y:S01]  /*24880*/  MOV R13, R4 ;  /* 0x00000004000d7202 */ /* 0x000fe20000000f00 */
[----:B------:R-:W-:Y:S02]  /*24890*/  IMAD.MOV.U32 R12, RZ, RZ, 0x3 ;  /* 0x00000003ff0c7424 */ /* 0x000fe400078e00ff */
[----:B------:R-:W-:-:S07]  /*248a0*/  IMAD.MOV.U32 R3, RZ, RZ, R14 ;  /* 0x000000ffff037224 */ /* 0x000fce00078e000e */
[----:B------:R-:W-:Y:S05]  /*248b0*/  WARPSYNC.COLLECTIVE R15, `(.L_x_6432) ;  /* 0x000000000f087348 */ /* 0x000fea0003c00000 */
[----:B------:R0:W1:Y:S02]  /*248c0*/  SHFL.IDX P6, R14, R13, R12, R11 ;  /* 0x0000000c0d0e7389 */ /* 0x00006400000c000b */
[----:B01----:R-:W-:Y:S01]  /*248d0*/  ENDCOLLECTIVE ;  /* 0x000000000000791b */ /* 0x003fe20003800000 */
.L_x_6432:
        /* <DEDUP_REMOVED lines=15> */
.L_x_6433:
[----:B------:R-:W-:Y:S02]  /*249d0*/  @P0 IMAD R6, R5, 0x2, R22 ;  /* 0x0000000205060824 */ /* 0x000fe400078e0216 */
[----:B------:R-:W-:Y:S01]  /*249e0*/  IMAD.MOV.U32 R13, RZ, RZ, R4 ;  /* 0x000000ffff0d7224 */ /* 0x000fe200078e0004 */
[----:B------:R-:W-:Y:S01]  /*249f0*/  MOV R12, 0x4 ;  /* 0x00000004000c7802 */ /* 0x000fe20000000f00 */
[----:B------:R-:W-:-:S07]  /*24a00*/  IMAD.MOV.U32 R3, RZ, RZ, R14 ;  /* 0x000000ffff037224 */ /* 0x000fce00078e000e */
[----:B------:R-:W-:Y:S05]  /*24a10*/  WARPSYNC.COLLECTIVE R15, `(.L_x_6434) ;  /* 0x000000000f087348 */ /* 0x000fea0003c00000 */
[----:B------:R0:W1:Y:S02]  /*24a20*/  SHFL.IDX P6, R14, R13, R12, R11 ;  /* 0x0000000c0d0e7389 */ /* 0x00006400000c000b */
[----:B01----:R-:W-:Y:S01]  /*24a30*/  ENDCOLLECTIVE ;  /* 0x000000000000791b */ /* 0x003fe20003800000 */
.L_x_6434:
        /* <DEDUP_REMOVED lines=15> */
.L_x_6435:
[----:B------:R-:W-:Y:S02]  /*24b30*/  @P0 IMAD R6, R5, 0x2, R22 ;  /* 0x0000000205060824 */ /* 0x000fe400078e0216 */
[----:B------:R-:W-:Y:S02]  /*24b40*/  IMAD.MOV.U32 R13, RZ, RZ, R4 ;  /* 0x000000ffff0d7224 */ /* 0x000fe400078e0004 */
[----:B------:R-:W-:Y:S02]  /*24b50*/  IMAD.MOV.U32 R12, RZ, RZ, 0x5 ;  /* 0x00000005ff0c7424 */ /* 0x000fe400078e00ff */
[----:B------:R-:W-:-:S07]  /*24b60*/  IMAD.MOV.U32 R3, RZ, RZ, R14 ;  /* 0x000000ffff037224 */ /* 0x000fce00078e000e */
[----:B------:R-:W-:Y:S05]  /*24b70*/  WARPSYNC.COLLECTIVE R15, `(.L_x_6436) ;  /* 0x000000000f087348 */ /* 0x000fea0003c00000 */
[----:B------:R0:W1:Y:S02]  /*24b80*/  SHFL.IDX P6, R14, R13, R12, R11 ;  /* 0x0000000c0d0e7389 */ /* 0x00006400000c000b */
[----:B01----:R-:W-:Y:S01]  /*24b90*/  ENDCOLLECTIVE ;  /* 0x000000000000791b */ /* 0x003fe20003800000 */
.L_x_6436:
[----:B------:R-:W-:-:S05]  /*24ba0*/  @P0 LEA R3, P1, R7, R3, 0x1 ;  /* 0x0000000307030211 */ /* 0x000fca00078208ff */
[----:B------:R-:W-:-:S05]  /*24bb0*/  @P0 IMAD.X R2, RZ, RZ, R2, P1 ;  /* 0x000000ffff020224 */ /* 0x000fca00008e0602 */
[----:B------:R-:W-:Y:S01]  /*24bc0*/  @P0 LOP3.LUT R3, R3, R2, RZ, 0x3c, !PT ;  /* 0x0000000203030212 */ /* 0x000fe200078e3cff */
[----:B------:R-:W-:-:S03]  /*24bd0*/  IMAD.MOV.U32 R13, RZ, RZ, R0 ;  /* 0x000000ffff0d7224 */ /* 0x000fc600078e0000 */
[----:B------:R-:W-:-:S04]  /*24be0*/  @P0 LOP3.LUT R2, R3, R2, RZ, 0x3c, !PT ;  /* 0x0000000203020212 */ /* 0x000fc800078e3cff */
[----:B------:R-:W-:Y:S02]  /*24bf0*/  @P0 LOP3.LUT R3, R3, R2, RZ, 0x3c, !PT ;  /* 0x0000000203030212 */ /* 0x000fe400078e3cff */
[----:B------:R-:W-:-:S07]  /*24c00*/  MOV R4, R14 ;  /* 0x0000000e00047202 */ /* 0x000fce0000000f00 */
[----:B------:R-:W-:Y:S05]  /*24c10*/  WARPSYNC.COLLECTIVE R15, `(.L_x_6437) ;  /* 0x000000000f087348 */ /* 0x000fea0003c00000 */
[----:B------:R0:W1:Y:S02]  /*24c20*/  SHFL.IDX P6, R14, R13, R12, R11 ;  /* 0x0000000c0d0e7389 */ /* 0x00006400000c000b */
[----:B01----:R-:W-:Y:S01]  /*24c30*/  ENDCOLLECTIVE ;  /* 0x000000000000791b */ /* 0x003fe20003800000 */
.L_x_6437:
[----:B------:R-:W-:Y:S01]  /*24c40*/  @!PT LDS RZ, [RZ] ;  /* 0x00000000fffff984 */ /* 0x000fe20000000800 */
[----:B------:R-:W-:Y:S01]  /*24c50*/  @!PT LDS RZ, [RZ] ;  /* 0x00000000fffff984 */ /* 0x000fe20000000800 */
[----:B------:R-:W-:Y:S01]  /*24c60*/  @!PT LDS RZ, [RZ] ;  /* 0x00000000fffff984 */ /* 0x000fe20000000800 */
[----:B------:R1:W-:Y:S01]  /*24c70*/  @P0 LDGSTS.E.BYPASS.LTC128B.128 [R6+0x1e400], desc[UR40][R2.64], !P2 ;  /* 0x1e40000002060fae */ /* 0x0003e2000d101d68 */
[----:B------:R-:W-:Y:S01]  /*24c80*/  IMAD.MOV.U32 R0, RZ, RZ, R14 ;  /* 0x000000ffff007224 */ /* 0x000fe200078e000e */
[----:B------:R-:W-:Y:S06]  /*24c90*/  BRA `(.L_x_6438) ;  /* 0xffffff8c00cc7947 */ /* 0x000fec000383ffff */
.L_x_6260:
        /* <DEDUP_REMOVED lines=9> */
.L_x_6439:
[C---:B------:R-:W-:Y:S01]  /*24d30*/  VIADD R10, R17.reuse, 0x10 ;  /* 0x00000010110a7836 */ /* 0x040fe20000000000 */
[C---:B------:R-:W-:Y:S01]  /*24d40*/  ISETP.GE.AND P0, PT, R17.reuse, R2, PT ;  /* 0x000000021100720c */ /* 0x040fe20003f06270 */
[C---:B------:R-:W-:Y:S01]  /*24d50*/  VIADD R8, R17.reuse, 0x40 ;  /* 0x0000004011087836 */ /* 0x040fe20000000000 */
[----:B------:R-:W-:Y:S02]  /*24d60*/  IADD3 R6, R17, 0x20, RZ ;  /* 0x0000002011067810 */ /* 0x000fe40007ffe0ff */
[----:B------:R0:W-:Y:S04]  /*24d70*/  STL [R1+0x10], R10 ;  /* 0x0000100a01007387 */ /* 0x0001e80000100800 */
[----:B------:R0:W-:Y:S01]  /*24d80*/  STL [R1+0x14], R6 ;  /* 0x0000140601007387 */ /* 0x0001e20000100800 */
[----:B------:R-:W-:Y:S01]  /*24d90*/  MOV R13, R0 ;  /* 0x00000000000d7202 */ /* 0x000fe20000000f00 */
[----:B------:R-:W-:-:S07]  /*24da0*/  IMAD.MOV.U32 R4, RZ, RZ, R14 ;  /* 0x000000ffff047224 */ /* 0x000fce00078e000e */
[----:B0-----:R-:W-:Y:S05]  /*24db0*/  WARPSYNC.COLLECTIVE R15, `(.L_x_6440) ;  /* 0x000000000f087348 */ /* 0x001fea0003c00000 */
[----:B------:R1:W2:Y:S02]  /*24dc0*/  SHFL.IDX P6, R14, R13, R12, R11 ;  /* 0x0000000c0d0e7389 */ /* 0x0002a400000c000b */
[----:B012---:R-:W-:Y:S01]  /*24dd0*/  ENDCOLLECTIVE ;  /* 0x000000000000791b */ /* 0x007fe20003800000 */
.L_x_6440:
[----:B------:R-:W-:Y:S02]  /*24de0*/  IMAD.MOV.U32 R13, RZ, RZ, R3 ;  /* 0x000000ffff0d7224 */ /* 0x000fe400078e0003 */
[----:B------:R-:W-:Y:S02]  /*24df0*/  IMAD.MOV.U32 R12, RZ, RZ, 0x1 ;  /* 0x00000001ff0c7424 */ /* 0x000fe400078e00ff */
[----:B------:R-:W-:-:S07]  /*24e00*/  IMAD.MOV.U32 R5, RZ, RZ, R14 ;  /* 0x000000ffff057224 */ /* 0x000fce00078e000e */
[----:B------:R-:W-:Y:S05]  /*24e10*/  WARPSYNC.COLLECTIVE R15, `(.L_x_6441) ;  /* 0x000000000f087348 */ /* 0x000fea0003c00000 */
[----:B------:R0:W1:Y:S02]  /*24e20*/  SHFL.IDX P6, R14, R13, R12, R11 ;  /* 0x0000000c0d0e7389 */ /* 0x00006400000c000b */
[----:B01----:R-:W-:Y:S01]  /*24e30*/  ENDCOLLECTIVE ;  /* 0x000000000000791b */ /* 0x003fe20003800000 */
.L_x_6441:
        /* <DEDUP_REMOVED lines=15> */
.L_x_6442:
[----:B------:R-:W-:Y:S02]  /*24f30*/  IMAD.MOV.U32 R13, RZ, RZ, R3 ;  /* 0x000000ffff0d7224 */ /* 0x000fe400078e0003 */
[----:B------:R-:W-:Y:S01]  /*24f40*/  IMAD.MOV.U32 R12, RZ, RZ, 0x2 ;  /* 0x00000002ff0c7424 */ /* 0x000fe200078e00ff */
[----:B------:R-:W-:-:S07]  /*24f50*/  MOV R5, R14 ;  /* 0x0000000e00057202 */ /* 0x000fce0000000f00 */
[----:B------:R-:W-:Y:S05]  /*24f60*/  WARPSYNC.COLLECTIVE R15, `(.L_x_6443) ;  /* 0x000000000f087348 */ /* 0x000fea0003c00000 */
[----:B------:R0:W1:Y:S02]  /*24f70*/  SHFL.IDX P6, R14, R13, R12, R11 ;  /* 0x0000000c0d0e7389 */ /* 0x00006400000c000b */
[----:B01----:R-:W-:Y:S01]  /*24f80*/  ENDCOLLECTIVE ;  /* 0x000000000000791b */ /* 0x003fe20003800000 */
.L_x_6443:
        /* <DEDUP_REMOVED lines=12> */
[----:B------:R1:W-:Y:S04]  /*25050*/  STL [R1+0x18], R6 ;  /* 0x0000180601007387 */ /* 0x0003e80000100800 */
[----:B------:R1:W-:Y:S01]  /*25060*/  STL [R1+0x1c], R8 ;  /* 0x00001c0801007387 */ /* 0x0003e20000100800 */
[----:B0-----:R-:W-:-:S07]  /*25070*/  IMAD.MOV.U32 R4, RZ, RZ, R14 ;  /* 0x000000ffff047224 */ /* 0x001fce00078e000e */
[----:B-1----:R-:W-:Y:S05]  /*25080*/  WARPSYNC.COLLECTIVE R15, `(.L_x_6444) ;  /* 0x000000000f087348 */ /* 0x002fea0003c00000 */
[----:B------:R0:W2:Y:S02]  /*25090*/  SHFL.IDX P6, R14, R13, R12, R11 ;  /* 0x0000000c0d0e7389 */ /* 0x0000a400000c000b */
[----:B012---:R-:W-:Y:S01]  /*250a0*/  ENDCOLLECTIVE ;  /* 0x000000000000791b */ /* 0x007fe20003800000 */
.L_x_6444:
[----:B------:R-:W-:Y:S02]  /*250b0*/  IMAD.MOV.U32 R13, RZ, RZ, R3 ;  /* 0x000000ffff0d7224 */ /* 0x000fe400078e0003 */
[----:B------:R-:W-:Y:S02]  /*250c0*/  IMAD.MOV.U32 R12, RZ, RZ, 0x3 ;  /* 0x00000003ff0c7424 */ /* 0x000fe400078e00ff */
[----:B------:R-:W-:-:S07]  /*250d0*/  IMAD.MOV.U32 R5, RZ, RZ, R14 ;  /* 0x000000ffff057224 */ /* 0x000fce00078e000e */
[----:B------:R-:W-:Y:S05]  /*250e0*/  WARPSYNC.COLLECTIVE R15, `(.L_x_6445) ;  /* 0x000000000f087348 */ /* 0x000fea0003c00000 */
[----:B------:R0:W1:Y:S02]  /*250f0*/  SHFL.IDX P6, R14, R13, R12, R11 ;  /* 0x0000000c0d0e7389 */ /* 0x00006400000c000b */
[----:B01----:R-:W-:Y:S01]  /*25100*/  ENDCOLLECTIVE ;  /* 0x000000000000791b */ /* 0x003fe20003800000 */
.L_x_6445:
        /* <DEDUP_REMOVED lines=15> */
.L_x_6446:
[----:B------:R-:W-:Y:S02]  /*25200*/  IMAD.MOV.U32 R13, RZ, RZ, R3 ;  /* 0x000000ffff0d7224 */ /* 0x000fe400078e0003 */
[----:B------:R-:W-:Y:S02]  /*25210*/  IMAD.MOV.U32 R12, RZ, RZ, 0x4 ;  /* 0x00000004ff0c7424 */ /* 0x000fe400078e00ff */
[----:B------:R-:W-:-:S07]  /*25220*/  IMAD.MOV.U32 R5, RZ, RZ, R14 ;  /* 0x000000ffff057224 */ /* 0x000fce00078e000e */
[----:B------:R-:W-:Y:S05]  /*25230*/  WARPSYNC.COLLECTIVE R15, `(.L_x_6447) ;  /* 0x000000000f087348 */ /* 0x000fea0003c00000 */
[----:B------:R0:W1:Y:S02]  /*25240*/  SHFL.IDX P6, R14, R13, R12, R11 ;  /* 0x0000000c0d0e7389 */ /* 0x00006400000c000b */
[----:B01----:R-:W-:Y:S01]  /*25250*/  ENDCOLLECTIVE ;  /* 0x000000000000791b */ /* 0x003fe20003800000 */
.L_x_6447:
        /* <DEDUP_REMOVED lines=16> */
.L_x_6448:
[----:B------:R0:W-:Y:S01]  /*25360*/  STL [R1+0x24], R8 ;  /* 0x0000240801007387 */ /* 0x0001e20000100800 */
[----:B------:R-:W-:Y:S01]  /*25370*/  MOV R13, R3 ;  /* 0x00000003000d7202 */ /* 0x000fe20000000f00 */
[----:B------:R-:W-:Y:S02]  /*25380*/  IMAD.MOV.U32 R12, RZ, RZ, 0x5 ;  /* 0x00000005ff0c7424 */ /* 0x000fe400078e00ff */
[----:B------:R-:W-:-:S07]  /*25390*/  IMAD.MOV.U32 R4, RZ, RZ, R14 ;  /* 0x000000ffff047224 */ /* 0x000fce00078e000e */
[----:B0-----:R-:W-:Y:S05]  /*253a0*/  WARPSYNC.COLLECTIVE R15, `(.L_x_6449) ;  /* 0x000000000f087348 */ /* 0x001fea0003c00000 */
[----:B------:R1:W2:Y:S02]  /*253b0*/  SHFL.IDX P6, R14, R13, R12, R11 ;  /* 0x0000000c0d0e7389 */ /* 0x0002a400000c000b */
[----:B012---:R-:W-:Y:S01]  /*253c0*/  ENDCOLLECTIVE ;  /* 0x000000000000791b */ /* 0x007fe20003800000 */
.L_x_6449:
        /* <DEDUP_REMOVED lines=10> */
.L_x_6450:
[----:B------:R-:W-:Y:S01]  /*25470*/  @!PT LDS RZ, [RZ] ;  /* 0x00000000fffff984 */ /* 0x000fe20000000800 */
[----:B------:R-:W-:Y:S01]  /*25480*/  @!PT LDS RZ, [RZ] ;  /* 0x00000000fffff984 */ /* 0x000fe20000000800 */
[----:B------:R-:W-:Y:S01]  /*25490*/  @!PT LDS RZ, [RZ] ;  /* 0x00000000fffff984 */ /* 0x000fe20000000800 */
[----:B------:R0:W-:Y:S01]  /*254a0*/  @!P0 LDGSTS.E.BYPASS.LTC128B.128 [R26+0x1a400], desc[UR40][R4.64], !P1 ;  /* 0x1a400000041a8fae */ /* 0x0001e2000c901d68 */
[----:B------:R-:W-:Y:S01]  /*254b0*/  ISETP.GE.AND P0, PT, R8, R2, PT ;  /* 0x000000020800720c */ /* 0x000fe20003f06270 */
[----:B------:R-:W-:-:S05]  /*254c0*/  VIADD R8, R17, 0x60 ;  /* 0x0000006011087836 */ /* 0x000fca0000000000 */
[----:B------:R1:W-:Y:S01]  /*254d0*/  STL [R1+0x28], R8 ;  /* 0x0000280801007387 */ /* 0x0003e20000100800 */
[----:B------:R-:W-:Y:S01]  /*254e0*/  IMAD.MOV.U32 R13, RZ, RZ, R3 ;  /* 0x000000ffff0d7224 */ /* 0x000fe200078e0003 */
[----:B------:R-:W-:Y:S01]  /*254f0*/  MOV R12, 0x6 ;  /* 0x00000006000c7802 */ /* 0x000fe20000000f00 */
[----:B0-----:R-:W-:-:S07]  /*25500*/  IMAD.MOV.U32 R4, RZ, RZ, R14 ;  /* 0x000000ffff047224 */ /* 0x001fce00078e000e */
[----:B-1----:R-:W-:Y:S05]  /*25510*/  WARPSYNC.COLLECTIVE R15, `(.L_x_6451) ;  /* 0x000000000f087348 */ /* 0x002fea0003c00000 */
[----:B------:R0:W2:Y:S02]  /*25520*/  SHFL.IDX P6, R14, R13, R12, R11 ;  /* 0x0000000c0d0e7389 */ /* 0x0000a400000c000b */
[----:B012---:R-:W-:Y:S01]  /*25530*/  ENDCOLLECTIVE ;  /* 0x000000000000791b */ /* 0x007fe20003800000 */
.L_x_6451:
        /* <DEDUP_REMOVED lines=10> */
.L_x_6452:
[----:B------:R-:W-:Y:S01]  /*255e0*/  @!PT LDS RZ, [RZ] ;  /* 0x00000000fffff984 */ /* 0x000fe20000000800 */
[----:B------:R-:W-:Y:S01]  /*255f0*/  @!PT LDS RZ, [RZ] ;  /* 0x00000000fffff984 */ /* 0x000fe20000000800 */
[----:B------:R-:W-:Y:S01]  /*25600*/  @!PT LDS RZ, [RZ] ;  /* 0x00000000fffff984 */ /* 0x000fe20000000800 */
[----:B------:R0:W-:Y:S01]  /*25610*/  @!P0 LDGSTS.E.BYPASS.LTC128B.128 [R26+0x1ac00], desc[UR40][R4.64], !P1 ;  /* 0x1ac00000041a8fae */ /* 0x0001e2000c901d68 */
[----:B------:R-:W-:Y:S01]  /*25620*/  ISETP.GE.AND P0, PT, R8, R2, PT ;  /* 0x000000020800720c */ /* 0x000fe20003f06270 */
[----:B------:R-:W-:Y:S02]  /*25630*/  IMAD.MOV.U32 R13, RZ, RZ, R3 ;  /* 0x000000ffff0d7224 */ /* 0x000fe400078e0003 */
[----:B------:R-:W-:Y:S02]  /*25640*/  IMAD.MOV.U32 R12, RZ, RZ, 0x7 ;  /* 0x00000007ff0c7424 */ /* 0x000fe400078e00ff */
[----:B0-----:R-:W-:-:S08]  /*25650*/  IMAD.MOV.U32 R4, RZ, RZ, R14 ;  /* 0x000000ffff047224 */ /* 0x001fd000078e000e */
[----:B------:R-:W-:Y:S05]  /*25660*/  WARPSYNC.COLLECTIVE R15, `(.L_x_6453) ;  /* 0x000000000f087348 */ /* 0x000fea0003c00000 */
[----:B------:R0:W1:Y:S02]  /*25670*/  SHFL.IDX P6, R14, R13, R12, R11 ;  /* 0x0000000c0d0e7389 */ /* 0x00006400000c000b */
[----:B01----:R-:W-:Y:S01]  /*25680*/  ENDCOLLECTIVE ;  /* 0x000000000000791b */ /* 0x003fe20003800000 */
.L_x_6453:
        /* <DEDUP_REMOVED lines=10> */
.L_x_6454:
[----:B------:R-:W-:Y:S01]  /*25730*/  @!PT LDS RZ, [RZ] ;  /* 0x00000000fffff984 */ /* 0x000fe20000000800 */
[----:B------:R-:W-:Y:S01]  /*25740*/  @!PT LDS RZ, [RZ] ;  /* 0x00000000fffff984 */ /* 0x000fe20000000800 */
[----:B------:R-:W-:Y:S01]  /*25750*/  @!PT LDS RZ, [RZ] ;  /* 0x00000000fffff984 */ /* 0x000fe20000000800 */
[----:B------:R0:W-:Y:S01]  /*25760*/  @!P0 LDGSTS.E.BYPASS.LTC128B.128 [R26+0x1b400], desc[UR40][R4.64], !P1 ;  /* 0x1b400000041a8fae */ /* 0x0001e2000c901d68 */
[----:B------:R-:W-:Y:S01]  /*25770*/  IMAD.MOV.U32 R0, RZ, RZ, R14 ;  /* 0x000000ffff007224 */ /* 0x000fe200078e000e */
[----:B------:R-:W-:Y:S06]  /*25780*/  BRA `(.L_x_6455) ;  /* 0xffffff90001c7947 */ /* 0x000fec000383ffff */
.L_x_6264:
        /* <DEDUP_REMOVED lines=17> */
[----:B-----5:R-:W-:Y:S01]  /*258a0*/  ISETP.GE.AND P0, PT, R11, R5, PT ;  /* 0x000000050b00720c */ /* 0x020fe20003f06270 */
        /* <DEDUP_REMOVED lines=15> */
.L_x_6457:
[----:B------:R-:W-:Y:S05]  /*259a0*/  BSYNC B0 ;  /* 0x0000000000007941 */ /* 0x000fea0003800000 */
.L_x_6456:
[----:B------:R-:W-:Y:S01]  /*259b0*/  MOV R13, R4 ;  /* 0x00000004000d7202 */ /* 0x000fe20000000f00 */
[----:B------:R-:W-:Y:S01]  /*259c0*/  IMAD.MOV.U32 R12, RZ, RZ, RZ ;  /* 0x000000ffff0c7224 */ /* 0x000fe200078e00ff */
[----:B------:R-:W-:Y:S01]  /*259d0*/  LOP3.LUT R23, R23, 0xffffbfff, RZ, 0xc0, !PT ;  /* 0xffffbfff17177812 */ /* 0x000fe200078ec0ff */
[----:B------:R-:W-:Y:S02]  /*259e0*/  IMAD.MOV.U32 R11, RZ, RZ, 0x181f ;  /* 0x0000181fff0b7424 */ /* 0x000fe400078e00ff */
[----:B------:R-:W-:Y:S01]  /*259f0*/  IMAD.MOV.U32 R15, RZ, RZ, -0x1 ;  /* 0xffffffffff0f7424 */ /* 0x000fe200078e00ff */
[----:B------:R-:W-:Y:S01]  /*25a00*/  @P5 LOP3.LUT R23, R23, 0x4000, RZ, 0xfc, !PT ;  /* 0x0000400017175812 */ /* 0x000fe200078efcff */
[----:B------:R-:W-:-:S07]  /*25a10*/  IMAD.MOV.U32 R2, RZ, RZ, R14 ;  /* 0x000000ffff027224 */ /* 0x000fce00078e000e */
[----:B------:R-:W-:Y:S05]  /*25a20*/  WARPSYNC.COLLECTIVE R15, `(.L_x_6458) ;  /* 0x000000000f087348 */ /* 0x000fea0003c00000 */
[----:B------:R0:W1:Y:S02]  /*25a30*/  SHFL.IDX P6, R14, R13, R12, R11 ;  /* 0x0000000c0d0e7389 */ /* 0x00006400000c000b */
[----:B01----:R-:W-:Y:S01]  /*25a40*/  ENDCOLLECTIVE ;  /* 0x000000000000791b */ /* 0x003fe20003800000 */
.L_x_6458:
[C---:B------:R-:W-:Y:S02]  /*25a50*/  LOP3.LUT P5, RZ, R23.reuse, 0x200, RZ, 0xc0, !PT ;  /* 0x0000020017ff7812 */ /* 0x040fe400078ac0ff */
        /* <DEDUP_REMOVED lines=12> */
.L_x_6459:
        /* <DEDUP_REMOVED lines=10> */
[----:B------:R-:W-:Y:S02]  /*25bc0*/  MOV R6, R14 ;  /* 0x0000000e00067202 */ /* 0x000fe40000000f00 */
[----:B------:R-:W-:-:S13]  /*25bd0*/  LOP3.LUT P0, RZ, R23, 0x100, RZ, 0xc0, !PT ;  /* 0x0000010017ff7812 */ /* 0x000fda000780c0ff */
[----:B0-----:R-:W-:Y:S05]  /*25be0*/  WARPSYNC.COLLECTIVE R15, `(.L_x_6460) ;  /* 0x000000000f087348 */ /* 0x001fea0003c00000 */
[----:B------:R1:W2:Y:S02]  /*25bf0*/  SHFL.IDX P6, R14, R13, R12, R11 ;  /* 0x0000000c0d0e7389 */ /* 0x0002a400000c000b */
[----:B012---:R-:W-:Y:S01]  /*25c00*/  ENDCOLLECTIVE ;  /* 0x000000000000791b */ /* 0x007fe20003800000 */
.L_x_6460:
        /* <DEDUP_REMOVED lines=12> */
.L_x_6461:
        /* <DEDUP_REMOVED lines=12> */
.L_x_6462:
        /* <DEDUP_REMOVED lines=12> */
.L_x_6463:
        /* <DEDUP_REMOVED lines=12> */
.L_x_6464:
[----:B------:R-:W-:Y:S01]  /*25f10*/  MOV R13, R0 ;  /* 0x00000000000d7202 */ /* 0x000fe20000000f00 */
        /* <DEDUP_REMOVED lines=11> */
.L_x_6465:
        /* <DEDUP_REMOVED lines=12> */
.L_x_6466:
        /* <DEDUP_REMOVED lines=12> */
.L_x_6467:
        /* <DEDUP_REMOVED lines=12> */
.L_x_6468:
        /* <DEDUP_REMOVED lines=12> */
.L_x_6469:
        /* <DEDUP_REMOVED lines=11> */
.L_x_6470:
[----:B------:R-:W-:Y:S02]  /*26380*/  IMAD.MOV.U32 R13, RZ, RZ, R0 ;  /* 0x000000ffff0d7224 */ /* 0x000fe400078e0000 */
[----:B------:R-:W-:Y:S01]  /*26390*/  IMAD.MOV.U32 R12, RZ, RZ, 0x7 ;  /* 0x00000007ff0c7424 */ /* 0x000fe200078e00ff */
[----:B------:R-:W-:-:S07]  /*263a0*/  MOV R2, R14 ;  /* 0x0000000e00027202 */ /* 0x000fce0000000f00 */
[----:B------:R-:W-:Y:S05]  /*263b0*/  WARPSYNC.COLLECTIVE R15, `(.L_x_6471) ;  /* 0x000000000f087348 */ /* 0x000fea0003c00000 */
[----:B------:R0:W1:Y:S02]  /*263c0*/  SHFL.IDX P6, R14, R13, R12, R11 ;  /* 0x0000000c0d0e7389 */ /* 0x00006400000c000b */
[----:B01----:R-:W-:Y:S01]  /*263d0*/  ENDCOLLECTIVE ;  /* 0x000000000000791b */ /* 0x003fe20003800000 */
.L_x_6471:
        /* <DEDUP_REMOVED lines=14> */
.L_x_6472:
[----:B------:R-:W-:Y:S01]  /*264c0*/  IMAD.MOV.U32 R2, RZ, RZ, R14 ;  /* 0x000000ffff027224 */ /* 0x000fe200078e000e */
[----:B------:R-:W-:Y:S06]  /*264d0*/  BRA `(.L_x_6473) ;  /* 0xffffff8c00807947 */ /* 0x000fec000383ffff */
.L_x_6269:
[----:B0-----:R0:W1:Y:S02]  /*264e0*/  SYNCS.PHASECHK.TRANS64.TRYWAIT P0, [R22+URZ+0x32420], R3 ;  /* 0x03242003160075a7 */ /* 0x001064000800017f */
[----:B-1----:R-:W-:Y:S05]  /*264f0*/  @!P0 NANOSLEEP.SYNCS 0x989680 ;  /* 0x009896800000895d */ /* 0x002fea0003900000 */
[----:B------:R-:W1:Y:S02]  /*26500*/  @!P0 SYNCS.PHASECHK.TRANS64 P0, [R22+URZ+0x32420], R3 ;  /* 0x03242003160085a7 */ /* 0x000e64000800007f */
[----:B-1----:R-:W-:Y:S05]  /*26510*/  @!P0 BRA `(.L_x_6269) ;  /* 0xfffffffc00f08947 */ /* 0x002fea000383ffff */
[----:B------:R-:W-:Y:S05]  /*26520*/  BRA `(.L_x_6474) ;  /* 0xffffff8c00f47947 */ /* 0x000fea000383ffff */
.L_x_6272:
[----:B0-----:R0:W1:Y:S02]  /*26530*/  SYNCS.PHASECHK.TRANS64.TRYWAIT P0, [R30+URZ+0x32460], R3 ;  /* 0x032460031e0075a7 */ /* 0x001064000800017f */
[----:B-1----:R-:W-:Y:S05]  /*26540*/  @!P0 NANOSLEEP.SYNCS 0x989680 ;  /* 0x009896800000895d */ /* 0x002fea0003900000 */
[----:B------:R-:W1:Y:S02]  /*26550*/  @!P0 SYNCS.PHASECHK.TRANS64 P0, [R30+URZ+0x32460], R3 ;  /* 0x032460031e0085a7 */ /* 0x000e64000800007f */
[----:B-1----:R-:W-:Y:S05]  /*26560*/  @!P0 BRA `(.L_x_6272) ;  /* 0xfffffffc00f08947 */ /* 0x002fea000383ffff */
[----:B------:R-:W-:Y:S05]  /*26570*/  BRA `(.L_x_6475) ;  /* 0xffffff9000047947 */ /* 0x000fea000383ffff */
.L_x_6273:
        /* <DEDUP_REMOVED lines=8> */
.L_x_6477:
[----:B------:R-:W-:Y:S05]  /*26600*/  BSYNC B0 ;  /* 0x0000000000007941 */ /* 0x000fea0003800000 */
.L_x_6476:
        /* <DEDUP_REMOVED lines=12> */
.L_x_6478:
[----:B------:R-:W-:Y:S01]  /*266d0*/  ISETP.LT.OR P3, PT, R31, 0x1, !P1 ;  /* 0x000000011f00780c */ /* 0x000fe20004f61670 */
        /* <DEDUP_REMOVED lines=9> */
.L_x_6479:
        /* <DEDUP_REMOVED lines=17> */
.L_x_6480:
[----:B------:R-:W-:Y:S02]  /*26880*/  IMAD.MOV.U32 R13, RZ, RZ, R6 ;  /* 0x000000ffff0d7224 */ /* 0x000fe400078e0006 */
[----:B------:R-:W-:Y:S01]  /*26890*/  IMAD.MOV.U32 R12, RZ, RZ, 0x2 ;  /* 0x00000002ff0c7424 */ /* 0x000fe200078e00ff */
[----:B------:R-:W-:-:S13]  /*268a0*/  IADD3 R2, P3, R14, R0, RZ ;  /* 0x000000000e027210 */ /* 0x000fda0007f7e0ff */
[----:B------:R-:W-:Y:S05]  /*268b0*/  WARPSYNC.COLLECTIVE R15, `(.L_x_6481) ;  /* 0x000000000f087348 */ /* 0x000fea0003c00000 */
[----:B------:R0:W1:Y:S02]  /*268c0*/  SHFL.IDX P6, R14, R13, R12, R11 ;  /* 0x0000000c0d0e7389 */ /* 0x00006400000c000b */
[----:B01----:R-:W-:Y:S01]  /*268d0*/  ENDCOLLECTIVE ;  /* 0x000000000000791b */ /* 0x003fe20003800000 */
.L_x_6481:
        /* <DEDUP_REMOVED lines=17> */
.L_x_6482:
[----:B------:R-:W-:Y:S02]  /*269f0*/  IMAD.MOV.U32 R13, RZ, RZ, R6 ;  /* 0x000000ffff0d7224 */ /* 0x000fe400078e0006 */
[----:B------:R-:W-:Y:S01]  /*26a00*/  IMAD.MOV.U32 R12, RZ, RZ, 0x3 ;  /* 0x00000003ff0c7424 */ /* 0x000fe200078e00ff */
[----:B------:R-:W-:-:S13]  /*26a10*/  IADD3 R2, P3, R14, R0, RZ ;  /* 0x000000000e027210 */ /* 0x000fda0007f7e0ff */
[----:B------:R-:W-:Y:S05]  /*26a20*/  WARPSYNC.COLLECTIVE R15, `(.L_x_6483) ;  /* 0x000000000f087348 */ /* 0x000fea0003c00000 */
[----:B------:R0:W1:Y:S02]  /*26a30*/  SHFL.IDX P6, R14, R13, R12, R11 ;  /* 0x0000000c0d0e7389 */ /* 0x00006400000c000b */
[----:B01----:R-:W-:Y:S01]  /*26a40*/  ENDCOLLECTIVE ;  /* 0x000000000000791b */ /* 0x003fe20003800000 */
.L_x_6483:
        /* <DEDUP_REMOVED lines=17> */
.L_x_6484:
[----:B------:R-:W-:Y:S02]  /*26b60*/  IMAD.MOV.U32 R13, RZ, RZ, R6 ;  /* 0x000000ffff0d7224 */ /* 0x000fe400078e0006 */
[----:B------:R-:W-:Y:S01]  /*26b70*/  IMAD.MOV.U32 R12, RZ, RZ, 0x4 ;  /* 0x00000004ff0c7424 */ /* 0x000fe200078e00ff */
[----:B------:R-:W-:-:S13]  /*26b80*/  IADD3 R2, P3, R14, R0, RZ ;  /* 0x000000000e027210 */ /* 0x000fda0007f7e0ff */
[----:B------:R-:W-:Y:S05]  /*26b90*/  WARPSYNC.COLLECTIVE R15, `(.L_x_6485) ;  /* 0x000000000f087348 */ /* 0x000fea0003c00000 */
[----:B------:R0:W1:Y:S02]  /*26ba0*/  SHFL.IDX P6, R14, R13, R12, R11 ;  /* 0x0000000c0d0e7389 */ /* 0x00006400000c000b */
[----:B01----:R-:W-:Y:S01]  /*26bb0*/  ENDCOLLECTIVE ;  /* 0x000000000000791b */ /* 0x003fe20003800000 */
.L_x_6485:
        /* <DEDUP_REMOVED lines=17> */
.L_x_6486:
[----:B------:R-:W-:Y:S01]  /*26cd0*/  MOV R13, R6 ;  /* 0x00000006000d7202 */ /* 0x000fe20000000f00 */
[----:B------:R-:W-:Y:S01]  /*26ce0*/  IMAD.MOV.U32 R12, RZ, RZ, 0x5 ;  /* 0x00000005ff0c7424 */ /* 0x000fe200078e00ff */
[----:B------:R-:W-:-:S13]  /*26cf0*/  IADD3 R2, P3, R14, R0, RZ ;  /* 0x000000000e027210 */ /* 0x000fda0007f7e0ff */
[----:B------:R-:W-:Y:S05]  /*26d00*/  WARPSYNC.COLLECTIVE R15, `(.L_x_6487) ;  /* 0x000000000f087348 */ /* 0x000fea0003c00000 */
[----:B------:R0:W1:Y:S02]  /*26d10*/  SHFL.IDX P6, R14, R13, R12, R11 ;  /* 0x0000000c0d0e7389 */ /* 0x00006400000c000b */
[----:B01----:R-:W-:Y:S01]  /*26d20*/  ENDCOLLECTIVE ;  /* 0x000000000000791b */ /* 0x003fe20003800000 */
.L_x_6487:
        /* <DEDUP_REMOVED lines=12> */
.L_x_6488:
        /* <DEDUP_REMOVED lines=9> */
.L_x_6280:
[----:B0-----:R0:W1:Y:S02]  /*26e80*/  SYNCS.PHASECHK.TRANS64.TRYWAIT P0, [R6+URZ+0x32440], R21 ;  /* 0x03244015060075a7 */ /* 0x001064000800017f */
[----:B-1----:R-:W-:Y:S05]  /*26e90*/  @!P0 NANOSLEEP.SYNCS 0x989680 ;  /* 0x009896800000895d */ /* 0x002fea0003900000 */
[----:B------:R-:W1:Y:S02]  /*26ea0*/  @!P0 SYNCS.PHASECHK.TRANS64 P0, [R6+URZ+0x32440], R21 ;  /* 0x03244015060085a7 */ /* 0x000e64000800007f */
[----:B-1----:R-:W-:Y:S05]  /*26eb0*/  @!P0 BRA `(.L_x_6280) ;  /* 0xfffffffc00f08947 */ /* 0x002fea000383ffff */
[----:B------:R-:W-:Y:S05]  /*26ec0*/  BRA `(.L_x_6490) ;  /* 0xffffff9000947947 */ /* 0x000fea000383ffff */
.L_x_6281:
        /* <DEDUP_REMOVED lines=8> */
.L_x_6492:
[----:B------:R-:W-:Y:S05]  /*26f50*/  BSYNC B1 ;  /* 0x0000000000017941 */ /* 0x000fea0003800000 */
.L_x_6491:
        /* <DEDUP_REMOVED lines=9> */
.L_x_6493:
[----:B------:R-:W-:Y:S01]  /*26ff0*/  MOV R13, R9 ;  /* 0x00000009000d7202 */ /* 0x000fe20000000f00 */
[----:B------:R-:W-:Y:S02]  /*27000*/  IMAD.MOV.U32 R12, RZ, RZ, 0x1 ;  /* 0x00000001ff0c7424 */ /* 0x000fe400078e00ff */
[----:B------:R-:W-:-:S07]  /*27010*/  IMAD.MOV.U32 R2, RZ, RZ, R14 ;  /* 0x000000ffff027224 */ /* 0x000fce00078e000e */
[----:B------:R-:W-:Y:S05]  /*27020*/  WARPSYNC.COLLECTIVE R15, `(.L_x_6494) ;  /* 0x000000000f087348 */ /* 0x000fea0003c00000 */
[----:B------:R0:W1:Y:S02]  /*27030*/  SHFL.IDX P6, R14, R13, R12, R11 ;  /* 0x0000000c0d0e7389 */ /* 0x00006400000c000b */
[----:B01----:R-:W-:Y:S01]  /*27040*/  ENDCOLLECTIVE ;  /* 0x000000000000791b */ /* 0x003fe20003800000 */
.L_x_6494:
        /* <DEDUP_REMOVED lines=11> */
.L_x_6495:
[----:B------:R-:W-:Y:S02]  /*27100*/  IMAD.MOV.U32 R13, RZ, RZ, R9 ;  /* 0x000000ffff0d7224 */ /* 0x000fe400078e0009 */
[----:B------:R-:W-:Y:S02]  /*27110*/  IMAD.MOV.U32 R12, RZ, RZ, 0x2 ;  /* 0x00000002ff0c7424 */ /* 0x000fe400078e00ff */
[----:B------:R-:W-:-:S07]  /*27120*/  IMAD.MOV.U32 R2, RZ, RZ, R14 ;  /* 0x000000ffff027224 */ /* 0x000fce00078e000e */
[----:B------:R-:W-:Y:S05]  /*27130*/  WARPSYNC.COLLECTIVE R15, `(.L_x_6496) ;  /* 0x000000000f087348 */ /* 0x000fea0003c00000 */
[----:B------:R0:W1:Y:S02]  /*27140*/  SHFL.IDX P6, R14, R13, R12, R11 ;  /* 0x0000000c0d0e7389 */ /* 0x00006400000c000b */
[----:B01----:R-:W-:Y:S01]  /*27150*/  ENDCOLLECTIVE ;  /* 0x000000000000791b */ /* 0x003fe20003800000 */
.L_x_6496:
        /* <DEDUP_REMOVED lines=11> */
.L_x_6497:
[----:B------:R-:W-:Y:S02]  /*27210*/  IMAD.MOV.U32 R13, RZ, RZ, R9 ;  /* 0x000000ffff0d7224 */ /* 0x000fe400078e0009 */
[----:B------:R-:W-:Y:S02]  /*27220*/  IMAD.MOV.U32 R12, RZ, RZ, 0x3 ;  /* 0x00000003ff0c7424 */ /* 0x000fe400078e00ff */
[----:B------:R-:W-:-:S07]  /*27230*/  IMAD.MOV.U32 R2, RZ, RZ, R14 ;  /* 0x000000ffff027224 */ /* 0x000fce00078e000e */
[----:B------:R-:W-:Y:S05]  /*27240*/  WARPSYNC.COLLECTIVE R15, `(.L_x_6498) ;  /* 0x000000000f087348 */ /* 0x000fea0003c00000 */
[----:B------:R0:W1:Y:S02]  /*27250*/  SHFL.IDX P6, R14, R13, R12, R11 ;  /* 0x0000000c0d0e7389 */ /* 0x00006400000c000b */
[----:B01----:R-:W-:Y:S01]  /*27260*/  ENDCOLLECTIVE ;  /* 0x000000000000791b */ /* 0x003fe20003800000 */
.L_x_6498:
        /* <DEDUP_REMOVED lines=11> */
.L_x_6499:
[----:B------:R-:W-:Y:S02]  /*27320*/  IMAD.MOV.U32 R13, RZ, RZ, R9 ;  /* 0x000000ffff0d7224 */ /* 0x000fe400078e0009 */
[----:B------:R-:W-:Y:S01]  /*27330*/  IMAD.MOV.U32 R12, RZ, RZ, 0x4 ;  /* 0x00000004ff0c7424 */ /* 0x000fe200078e00ff */
[----:B------:R-:W-:-:S07]  /*27340*/  MOV R2, R14 ;  /* 0x0000000e00027202 */ /* 0x000fce0000000f00 */
[----:B------:R-:W-:Y:S05]  /*27350*/  WARPSYNC.COLLECTIVE R15, `(.L_x_6500) ;  /* 0x000000000f087348 */ /* 0x000fea0003c00000 */
[----:B------:R0:W1:Y:S02]  /*27360*/  SHFL.IDX P6, R14, R13, R12, R11 ;  /* 0x0000000c0d0e7389 */ /* 0x00006400000c000b */
[----:B01----:R-:W-:Y:S01]  /*27370*/  ENDCOLLECTIVE ;  /* 0x000000000000791b */ /* 0x003fe20003800000 */
.L_x_6500:
        /* <DEDUP_REMOVED lines=11> */
.L_x_6501:
[----:B------:R-:W-:Y:S01]  /*27430*/  MOV R13, R9 ;  /* 0x00000009000d7202 */ /* 0x000fe20000000f00 */
[----:B------:R-:W-:Y:S02]  /*27440*/  IMAD.MOV.U32 R12, RZ, RZ, 0x5 ;  /* 0x00000005ff0c7424 */ /* 0x000fe400078e00ff */
[----:B------:R-:W-:-:S07]  /*27450*/  IMAD.MOV.U32 R2, RZ, RZ, R14 ;  /* 0x000000ffff027224 */ /* 0x000fce00078e000e */
[----:B------:R-:W-:Y:S05]  /*27460*/  WARPSYNC.COLLECTIVE R15, `(.L_x_6502) ;  /* 0x000000000f087348 */ /* 0x000fea0003c00000 */
[----:B------:R0:W1:Y:S02]  /*27470*/  SHFL.IDX P6, R14, R13, R12, R11 ;  /* 0x0000000c0d0e7389 */ /* 0x00006400000c000b */
[----:B01----:R-:W-:Y:S01]  /*27480*/  ENDCOLLECTIVE ;  /* 0x000000000000791b */ /* 0x003fe20003800000 */
.L_x_6502:
        /* <DEDUP_REMOVED lines=11> */
.L_x_6503:
[----:B------:R-:W-:Y:S01]  /*27540*/  IMAD.MOV.U32 R2, RZ, RZ, R14 ;  /* 0x000000ffff027224 */ /* 0x000fe200078e000e */
[----:B------:R-:W-:Y:S06]  /*27550*/  BRA `(.L_x_6504) ;  /* 0xffffff8c00bc7947 */ /* 0x000fec000383ffff */
.L_x_6286:
[----:B---3--:R3:W4:Y:S02]  /*27560*/  SYNCS.PHASECHK.TRANS64.TRYWAIT P0, [R6+URZ+0x32460], R21 ;  /* 0x03246015060075a7 */ /* 0x008724000800017f */
[----:B----4-:R-:W-:Y:S05]  /*27570*/  @!P0 NANOSLEEP.SYNCS 0x989680 ;  /* 0x009896800000895d */ /* 0x010fea0003900000 */
[----:B------:R-:W4:Y:S02]  /*27580*/  @!P0 SYNCS.PHASECHK.TRANS64 P0, [R6+URZ+0x32460], R21 ;  /* 0x03246015060085a7 */ /* 0x000f24000800007f */
[----:B----4-:R-:W-:Y:S05]  /*27590*/  @!P0 BRA `(.L_x_6286) ;  /* 0xfffffffc00f08947 */ /* 0x010fea000383ffff */
[----:B------:R-:W-:Y:S05]  /*275a0*/  BRA `(.L_x_6505) ;  /* 0xffffff90000c7947 */ /* 0x000fea000383ffff */
.L_x_6287:
[----:B------:R-:W-:Y:S01]  /*275b0*/  BSSY B1, `(.L_x_6506) ;  /* 0x0000008000017945 */ /* 0x000fe20003800000 */
[----:B------:R-:W-:Y:S01]  /*275c0*/  IMAD.MOV.U32 R13, RZ, RZ, R9 ;  /* 0x000000ffff0d7224 */ /* 0x000fe200078e0009 */
[----:B------:R-:W-:Y:S01]  /*275d0*/  MOV R15, 0xffffffff ;  /* 0xffffffff000f7802 */ /* 0x000fe20000000f00 */
[----:B------:R-:W-:Y:S02]  /*275e0*/  IMAD.MOV.U32 R12, RZ, RZ, RZ ;  /* 0x000000ffff0c7224 */ /* 0x000fe400078e00ff */
[----:B------:R-:W-:-:S07]  /*275f0*/  IMAD.MOV.U32 R11, RZ, RZ, 0x181f ;  /* 0x0000181fff0b7424 */ /* 0x000fce00078e00ff */
[----:B0-23--:R-:W-:Y:S05]  /*27600*/  WARPSYNC.COLLECTIVE R15, `(.L_x_6507) ;  /* 0x000000000f087348 */ /* 0x00dfea0003c00000 */
[----:B------:R1:W4:Y:S02]  /*27610*/  SHFL.IDX P6, R14, R13, R12, R11 ;  /* 0x0000000c0d0e7389 */ /* 0x00032400000c000b */
[----:B01234-:R-:W-:Y:S01]  /*27620*/  ENDCOLLECTIVE ;  /* 0x000000000000791b */ /* 0x01ffe20003800000 */
.L_x_6507:
[----:B------:R-:W-:Y:S05]  /*27630*/  BSYNC B1 ;  /* 0x0000000000017941 */ /* 0x000fea0003800000 */
.L_x_6506:
        /* <DEDUP_REMOVED lines=9> */
.L_x_6508:
[----:B------:R-:W-:Y:S01]  /*276d0*/  MOV R13, R9 ;  /* 0x00000009000d7202 */ /* 0x000fe20000000f00 */
[----:B------:R-:W-:Y:S01]  /*276e0*/  IMAD.MOV.U32 R12, RZ, RZ, 0x1 ;  /* 0x00000001ff0c7424 */ /* 0x000fe200078e00ff */
[----:B------:R-:W-:-:S13]  /*276f0*/  IADD3 R2, P0, R14, R0, RZ ;  /* 0x000000000e027210 */ /* 0x000fda0007f1e0ff */
[----:B------:R-:W-:Y:S05]  /*27700*/  WARPSYNC.COLLECTIVE R15, `(.L_x_6509) ;  /* 0x000000000f087348 */ /* 0x000fea0003c00000 */
[----:B------:R0:W1:Y:S02]  /*27710*/  SHFL.IDX P6, R14, R13, R12, R11 ;  /* 0x0000000c0d0e7389 */ /* 0x00006400000c000b */
[----:B01----:R-:W-:Y:S01]  /*27720*/  ENDCOLLECTIVE ;  /* 0x000000000000791b */ /* 0x003fe20003800000 */
.L_x_6509:
        /* <DEDUP_REMOVED lines=13> */
.L_x_6510:
[----:B------:R-:W-:Y:S02]  /*27800*/  IMAD.MOV.U32 R13, RZ, RZ, R9 ;  /* 0x000000ffff0d7224 */ /* 0x000fe400078e0009 */
[----:B------:R-:W-:Y:S01]  /*27810*/  IMAD.MOV.U32 R12, RZ, RZ, 0x2 ;  /* 0x00000002ff0c7424 */ /* 0x000fe200078e00ff */
[----:B------:R-:W-:-:S13]  /*27820*/  IADD3 R2, P0, R14, R0, RZ ;  /* 0x000000000e027210 */ /* 0x000fda0007f1e0ff */
[----:B------:R-:W-:Y:S05]  /*27830*/  WARPSYNC.COLLECTIVE R15, `(.L_x_6511) ;  /* 0x000000000f087348 */ /* 0x000fea0003c00000 */
[----:B------:R0:W1:Y:S02]  /*27840*/  SHFL.IDX P6, R14, R13, R12, R11 ;  /* 0x0000000c0d0e7389 */ /* 0x00006400000c000b */
[----:B01----:R-:W-:Y:S01]  /*27850*/  ENDCOLLECTIVE ;  /* 0x000000000000791b */ /* 0x003fe20003800000 */
.L_x_6511:
        /* <DEDUP_REMOVED lines=13> */
.L_x_6512:
[----:B------:R-:W-:Y:S02]  /*27930*/  IMAD.MOV.U32 R13, RZ, RZ, R9 ;  /* 0x000000ffff0d7224 */ /* 0x000fe400078e0009 */
[----:B------:R-:W-:Y:S01]  /*27940*/  IMAD.MOV.U32 R12, RZ, RZ, 0x3 ;  /* 0x00000003ff0c7424 */ /* 0x000fe200078e00ff */
[----:B------:R-:W-:-:S13]  /*27950*/  IADD3 R2, P0, R14, R0, RZ ;  /* 0x000000000e027210 */ /* 0x000fda0007f1e0ff */
[----:B------:R-:W-:Y:S05]  /*27960*/  WARPSYNC.COLLECTIVE R15, `(.L_x_6513) ;  /* 0x000000000f087348 */ /* 0x000fea0003c00000 */
[----:B------:R0:W1:Y:S02]  /*27970*/  SHFL.IDX P6, R14, R13, R12, R11 ;  /* 0x0000000c0d0e7389 */ /* 0x00006400000c000b */
[----:B01----:R-:W-:Y:S01]  /*27980*/  ENDCOLLECTIVE ;  /* 0x000000000000791b */ /* 0x003fe20003800000 */
.L_x_6513:
        /* <DEDUP_REMOVED lines=13> */
.L_x_6514:
[----:B------:R-:W-:Y:S01]  /*27a60*/  IMAD.MOV.U32 R13, RZ, RZ, R9 ;  /* 0x000000ffff0d7224 */ /* 0x000fe200078e0009 */
[----:B------:R-:W-:Y:S02]  /*27a70*/  MOV R12, 0x4 ;  /* 0x00000004000c7802 */ /* 0x000fe40000000f00 */
[----:B------:R-:W-:-:S13]  /*27a80*/  IADD3 R2, P0, R14, R0, RZ ;  /* 0x000000000e027210 */ /* 0x000fda0007f1e0ff */
[----:B------:R-:W-:Y:S05]  /*27a90*/  WARPSYNC.COLLECTIVE R15, `(.L_x_6515) ;  /* 0x000000000f087348 */ /* 0x000fea0003c00000 */
[----:B------:R0:W1:Y:S02]  /*27aa0*/  SHFL.IDX P6, R14, R13, R12, R11 ;  /* 0x0000000c0d0e7389 */ /* 0x00006400000c000b */
[----:B01----:R-:W-:Y:S01]  /*27ab0*/  ENDCOLLECTIVE ;  /* 0x000000000000791b */ /* 0x003fe20003800000 */
.L_x_6515:
        /* <DEDUP_REMOVED lines=13> */
.L_x_6516:
[----:B------:R-:W-:Y:S02]  /*27b90*/  IMAD.MOV.U32 R13, RZ, RZ, R9 ;  /* 0x000000ffff0d7224 */ /* 0x000fe400078e0009 */
[----:B------:R-:W-:Y:S01]  /*27ba0*/  IMAD.MOV.U32 R12, RZ, RZ, 0x5 ;  /* 0x00000005ff0c7424 */ /* 0x000fe200078e00ff */
[----:B------:R-:W-:-:S13]  /*27bb0*/  IADD3 R2, P0, R14, R0, RZ ;  /* 0x000000000e027210 */ /* 0x000fda0007f1e0ff */
[----:B------:R-:W-:Y:S05]  /*27bc0*/  WARPSYNC.COLLECTIVE R15, `(.L_x_6517) ;  /* 0x000000000f087348 */ /* 0x000fea0003c00000 */
[----:B------:R0:W1:Y:S02]  /*27bd0*/  SHFL.IDX P6, R14, R13, R12, R11 ;  /* 0x0000000c0d0e7389 */ /* 0x00006400000c000b */
[----:B01----:R-:W-:Y:S01]  /*27be0*/  ENDCOLLECTIVE ;  /* 0x000000000000791b */ /* 0x003fe20003800000 */
.L_x_6517:
        /* <DEDUP_REMOVED lines=13> */
.L_x_6518:
[----:B------:R-:W-:Y:S05]  /*27cc0*/  BRA `(.L_x_6519) ;  /* 0xffffff8c00507947 */ /* 0x000fea000383ffff */
.L_x_6295:
[----:B------:R-:W-:Y:S01]  /*27cd0*/  BSSY B0, `(.L_x_6520) ;  /* 0x0000008000007945 */ /* 0x000fe20003800000 */
[----:B------:R-:W-:Y:S01]  /*27ce0*/  MOV R13, R16 ;  /* 0x00000010000d7202 */ /* 0x000fe20000000f00 */
[----:B------:R-:W-:Y:S02]  /*27cf0*/  IMAD.MOV.U32 R12, RZ, RZ, RZ ;  /* 0x000000ffff0c7224 */ /* 0x000fe400078e00ff */
[----:B-1----:R-:W-:Y:S02]  /*27d00*/  IMAD.MOV.U32 R11, RZ, RZ, 0x1f ;  /* 0x0000001fff0b7424 */ /* 0x002fe400078e00ff */
[----:B------:R-:W-:-:S07]  /*27d10*/  IMAD.MOV.U32 R15, RZ, RZ, -0x1 ;  /* 0xffffffffff0f7424 */ /* 0x000fce00078e00ff */
[----:B--23--:R-:W-:Y:S05]  /*27d20*/  WARPSYNC.COLLECTIVE R15, `(.L_x_6521) ;  /* 0x000000000f087348 */ /* 0x00cfea0003c00000 */
[----:B------:R0:W1:Y:S02]  /*27d30*/  SHFL.IDX P6, R14, R13, R12, R11 ;  /* 0x0000000c0d0e7389 */ /* 0x00006400000c000b */
[----:B0123--:R-:W-:Y:S01]  /*27d40*/  ENDCOLLECTIVE ;  /* 0x000000000000791b */ /* 0x00ffe20003800000 */
.L_x_6521:
[----:B------:R-:W-:Y:S05]  /*27d50*/  BSYNC B0 ;  /* 0x0000000000007941 */ /* 0x000fea0003800000 */
.L_x_6520:
        /* <DEDUP_REMOVED lines=9> */
.L_x_6522:
        /* <DEDUP_REMOVED lines=24> */
.L_x_6523:
[----:B------:R-:W-:Y:S01]  /*27f70*/  IMAD.MOV.U32 R12, RZ, RZ, 0x2 ;  /* 0x00000002ff0c7424 */ /* 0x000fe200078e00ff */
[----:B------:R-:W-:-:S04]  /*27f80*/  SEL R14, R14, RZ, P1 ;  /* 0x000000ff0e0e7207 */ /* 0x000fc80000800000 */
[----:B------:R-:W-:-:S05]  /*27f90*/  IADD3 R5, R13, R14, RZ ;  /* 0x0000000e0d057210 */ /* 0x000fca0007ffe0ff */
[----:B------:R-:W-:-:S07]  /*27fa0*/  IMAD.MOV.U32 R13, RZ, RZ, R5 ;  /* 0x000000ffff0d7224 */ /* 0x000fce00078e0005 */
[----:B------:R-:W-:Y:S05]  /*27fb0*/  WARPSYNC.COLLECTIVE R15, `(.L_x_6524) ;  /* 0x000000000f087348 */ /* 0x000fea0003c00000 */
[----:B------:R0:W1:Y:S02]  /*27fc0*/  SHFL.UP P6, R14, R13, R12, R11 ;  /* 0x0400000c0d0e7389 */ /* 0x00006400000c000b */
[----:B01----:R-:W-:Y:S01]  /*27fd0*/  ENDCOLLECTIVE ;  /* 0x000000000000791b */ /* 0x003fe20003800000 */
.L_x_6524:
[----:B------:R-:W-:Y:S01]  /*27fe0*/  IMAD.MOV.U32 R12, RZ, RZ, 0x4 ;  /* 0x00000004ff0c7424 */ /* 0x000fe200078e00ff */
[----:B------:R-:W-:-:S05]  /*27ff0*/  SEL R2, R14, RZ, P2 ;  /* 0x000000ff0e027207 */ /* 0x000fca0001000000 */
[----:B------:R-:W-:-:S04]  /*28000*/  IMAD.IADD R2, R5, 0x1, R2 ;  /* 0x0000000105027824 */ /* 0x000fc800078e0202 */
[----:B------:R-:W-:-:S07]  /*28010*/  IMAD.MOV.U32 R13, RZ, RZ, R2 ;  /* 0x000000ffff0d7224 */ /* 0x000fce00078e0002 */
[----:B------:R-:W-:Y:S05]  /*28020*/  WARPSYNC.COLLECTIVE R15, `(.L_x_6525) ;  /* 0x000000000f087348 */ /* 0x000fea0003c00000 */
[----:B------:R0:W1:Y:S02]  /*28030*/  SHFL.UP P6, R14, R13, R12, R11 ;  /* 0x0400000c0d0e7389 */ /* 0x00006400000c000b */
[----:B01----:R-:W-:Y:S01]  /*28040*/  ENDCOLLECTIVE ;  /* 0x000000000000791b */ /* 0x003fe20003800000 */
.L_x_6525:
[----:B------:R-:W-:Y:S01]  /*28050*/  IMAD.MOV.U32 R12, RZ, RZ, 0x8 ;  /* 0x00000008ff0c7424 */ /* 0x000fe200078e00ff */
[----:B------:R-:W-:-:S05]  /*28060*/  SEL R3, R14, RZ, P3 ;  /* 0x000000ff0e037207 */ /* 0x000fca0001800000 */
[----:B------:R-:W-:-:S05]  /*28070*/  IMAD.IADD R3, R2, 0x1, R3 ;  /* 0x0000000102037824 */ /* 0x000fca00078e0203 */
[----:B------:R-:W-:-:S07]  /*28080*/  MOV R13, R3 ;  /* 0x00000003000d7202 */ /* 0x000fce0000000f00 */
[----:B------:R-:W-:Y:S05]  /*28090*/  WARPSYNC.COLLECTIVE R15, `(.L_x_6526) ;  /* 0x000000000f087348 */ /* 0x000fea0003c00000 */
[----:B------:R0:W1:Y:S02]  /*280a0*/  SHFL.UP P6, R14, R13, R12, R11 ;  /* 0x0400000c0d0e7389 */ /* 0x00006400000c000b */
[----:B01----:R-:W-:Y:S01]  /*280b0*/  ENDCOLLECTIVE ;  /* 0x000000000000791b */ /* 0x003fe20003800000 */
.L_x_6526:
[----:B------:R-:W-:Y:S01]  /*280c0*/  IMAD.MOV.U32 R12, RZ, RZ, 0x10 ;  /* 0x00000010ff0c7424 */ /* 0x000fe200078e00ff */
[----:B------:R-:W-:-:S05]  /*280d0*/  SEL R14, R14, RZ, P4 ;  /* 0x000000ff0e0e7207 */ /* 0x000fca0002000000 */
[----:B------:R-:W-:-:S04]  /*280e0*/  IMAD.IADD R5, R3, 0x1, R14 ;  /* 0x0000000103057824 */ /* 0x000fc800078e020e */
[----:B------:R-:W-:-:S07]  /*280f0*/  IMAD.MOV.U32 R13, RZ, RZ, R5 ;  /* 0x000000ffff0d7224 */ /* 0x000fce00078e0005 */
[----:B------:R-:W-:Y:S05]  /*28100*/  WARPSYNC.COLLECTIVE R15, `(.L_x_6527) ;  /* 0x000000000f087348 */ /* 0x000fea0003c00000 */
[----:B------:R0:W1:Y:S02]  /*28110*/  SHFL.UP P6, R14, R13, R12, R11 ;  /* 0x0400000c0d0e7389 */ /* 0x00006400000c000b */
[----:B01----:R-:W-:Y:S01]  /*28120*/  ENDCOLLECTIVE ;  /* 0x000000000000791b */ /* 0x003fe20003800000 */
.L_x_6527:
        /* <DEDUP_REMOVED lines=8> */
.L_x_6528:
[----:B------:R-:W-:Y:S05]  /*281b0*/  BRA `(.L_x_6529) ;  /* 0xffffff8c00b07947 */ /* 0x000fea000383ffff */
.L_x_6298:
[----:B------:R-:W-:Y:S01]  /*281c0*/  BSSY B0, `(.L_x_6530) ;  /* 0x0000007000007945 */ /* 0x000fe20003800000 */
[----:B------:R-:W-:Y:S02]  /*281d0*/  IMAD.MOV.U32 R12, RZ, RZ, 0x1 ;  /* 0x00000001ff0c7424 */ /* 0x000fe400078e00ff */
[----:B-1----:R-:W-:Y:S02]  /*281e0*/  IMAD.MOV.U32 R11, RZ, RZ, RZ ;  /* 0x000000ffff0b7224 */ /* 0x002fe400078e00ff */
[----:B------:R-:W-:-:S07]  /*281f0*/  IMAD.MOV.U32 R15, RZ, RZ, -0x1 ;  /* 0xffffffffff0f7424 */ /* 0x000fce00078e00ff */
[----:B------:R-:W-:Y:S05]  /*28200*/  WARPSYNC.COLLECTIVE R15, `(.L_x_6531) ;  /* 0x000000000f087348 */ /* 0x000fea0003c00000 */
[----:B------:R0:W1:Y:S02]  /*28210*/  SHFL.UP P6, R14, R13, R12, R11 ;  /* 0x0400000c0d0e7389 */ /* 0x00006400000c000b */
[----:B01----:R-:W-:Y:S01]  /*28220*/  ENDCOLLECTIVE ;  /* 0x000000000000791b */ /* 0x003fe20003800000 */
.L_x_6531:
[----:B------:R-:W-:Y:S05]  /*28230*/  BSYNC B0 ;  /* 0x0000000000007941 */ /* 0x000fea0003800000 */
.L_x_6530:
[----:B------:R-:W-:Y:S01]  /*28240*/  SEL R14, R14, RZ, P1 ;  /* 0x000000ff0e0e7207 */ /* 0x000fe20000800000 */
[----:B------:R-:W-:Y:S01]  /*28250*/  IMAD.MOV.U32 R11, RZ, RZ, RZ ;  /* 0x000000ffff0b7224 */ /* 0x000fe200078e00ff */
[----:B------:R-:W-:Y:S01]  /*28260*/  MOV R12, 0x2 ;  /* 0x00000002000c7802 */ /* 0x000fe20000000f00 */
[----:B------:R-:W-:Y:S02]  /*28270*/  IMAD.MOV.U32 R15, RZ, RZ, -0x1 ;  /* 0xffffffffff0f7424 */ /* 0x000fe400078e00ff */
[----:B------:R-:W-:-:S07]  /*28280*/  IMAD.IADD R13, R13, 0x1, R14 ;  /* 0x000000010d0d7824 */ /* 0x000fce00078e020e */
[----:B------:R-:W-:Y:S05]  /*28290*/  WARPSYNC.COLLECTIVE R15, `(.L_x_6532) ;  /* 0x000000000f087348 */ /* 0x000fea0003c00000 */
[----:B------:R0:W1:Y:S02]  /*282a0*/  SHFL.UP P6, R14, R13, R12, R11 ;  /* 0x0400000c0d0e7389 */ /* 0x00006400000c000b */
[----:B01----:R-:W-:Y:S01]  /*282b0*/  ENDCOLLECTIVE ;  /* 0x000000000000791b */ /* 0x003fe20003800000 */
.L_x_6532:
[----:B------:R-:W-:Y:S01]  /*282c0*/  IMAD.MOV.U32 R12, RZ, RZ, 0x4 ;  /* 0x00000004ff0c7424 */ /* 0x000fe200078e00ff */
[----:B------:R-:W-:-:S05]  /*282d0*/  SEL R2, R14, RZ, P2 ;  /* 0x000000ff0e027207 */ /* 0x000fca0001000000 */
[----:B------:R-:W-:-:S04]  /*282e0*/  IMAD.IADD R2, R13, 0x1, R2 ;  /* 0x000000010d027824 */ /* 0x000fc800078e0202 */
[----:B------:R-:W-:-:S07]  /*282f0*/  IMAD.MOV.U32 R13, RZ, RZ, R2 ;  /* 0x000000ffff0d7224 */ /* 0x000fce00078e0002 */
[----:B------:R-:W-:Y:S05]  /*28300*/  WARPSYNC.COLLECTIVE R15, `(.L_x_6533) ;  /* 0x000000000f087348 */ /* 0x000fea0003c00000 */
[----:B------:R0:W1:Y:S02]  /*28310*/  SHFL.UP P6, R14, R13, R12, R11 ;  /* 0x0400000c0d0e7389 */ /* 0x00006400000c000b */
[----:B01----:R-:W-:Y:S01]  /*28320*/  ENDCOLLECTIVE ;  /* 0x000000000000791b */ /* 0x003fe20003800000 */
.L_x_6533:
[----:B------:R-:W-:Y:S01]  /*28330*/  IMAD.MOV.U32 R12, RZ, RZ, 0x8 ;  /* 0x00000008ff0c7424 */ /* 0x000fe200078e00ff */
[----:B------:R-:W-:-:S05]  /*28340*/  SEL R3, R14, RZ, P3 ;  /* 0x000000ff0e037207 */ /* 0x000fca0001800000 */
[----:B------:R-:W-:-:S05]  /*28350*/  IMAD.IADD R3, R2, 0x1, R3 ;  /* 0x0000000102037824 */ /* 0x000fca00078e0203 */
[----:B------:R-:W-:-:S07]  /*28360*/  MOV R13, R3 ;  /* 0x00000003000d7202 */ /* 0x000fce0000000f00 */
[----:B------:R-:W-:Y:S05]  /*28370*/  WARPSYNC.COLLECTIVE R15, `(.L_x_6534) ;  /* 0x000000000f087348 */ /* 0x000fea0003c00000 */
[----:B------:R0:W1:Y:S02]  /*28380*/  SHFL.UP P6, R14, R13, R12, R11 ;  /* 0x0400000c0d0e7389 */ /* 0x00006400000c000b */
[----:B01----:R-:W-:Y:S01]  /*28390*/  ENDCOLLECTIVE ;  /* 0x000000000000791b */ /* 0x003fe20003800000 */
.L_x_6534:
[----:B------:R-:W-:Y:S01]  /*283a0*/  IMAD.MOV.U32 R12, RZ, RZ, 0x10 ;  /* 0x00000010ff0c7424 */ /* 0x000fe200078e00ff */
[----:B------:R-:W-:-:S05]  /*283b0*/  SEL R14, R14, RZ, P4 ;  /* 0x000000ff0e0e7207 */ /* 0x000fca0002000000 */
[----:B------:R-:W-:-:S04]  /*283c0*/  IMAD.IADD R5, R3, 0x1, R14 ;  /* 0x0000000103057824 */ /* 0x000fc800078e020e */
[----:B------:R-:W-:-:S07]  /*283d0*/  IMAD.MOV.U32 R13, RZ, RZ, R5 ;  /* 0x000000ffff0d7224 */ /* 0x000fce00078e0005 */
[----:B------:R-:W-:Y:S05]  /*283e0*/  WARPSYNC.COLLECTIVE R15, `(.L_x_6535) ;  /* 0x000000000f087348 */ /* 0x000fea0003c00000 */
[----:B------:R0:W1:Y:S02]  /*283f0*/  SHFL.UP P6, R14, R13, R12, R11 ;  /* 0x0400000c0d0e7389 */ /* 0x00006400000c000b */
[----:B01----:R-:W-:Y:S01]  /*28400*/  ENDCOLLECTIVE ;  /* 0x000000000000791b */ /* 0x003fe20003800000 */
.L_x_6535:
        /* <DEDUP_REMOVED lines=8> */
.L_x_6536:
[----:B------:R-:W-:Y:S05]  /*28490*/  BRA `(.L_x_6537) ;  /* 0xffffff8c009c7947 */ /* 0x000fea000383ffff */
.L_x_6300:
[----:B------:R-:W-:Y:S01]  /*284a0*/  BSSY B0, `(.L_x_6538) ;  /* 0x0000006000007945 */ /* 0x000fe20003800000 */
[----:B------:R-:W-:Y:S01]  /*284b0*/  PLOP3.LUT P6, PT, P6, PT, PT, 0x8, 0x0 ;  /* 0x000000000000781c */ /* 0x000fe200037ce170 */
[----:B------:R-:W-:-:S12]  /*284c0*/  IMAD.MOV.U32 R15, RZ, RZ, -0x1 ;  /* 0xffffffffff0f7424 */ /* 0x000fd800078e00ff */
[----:B01----:R-:W-:Y:S05]  /*284d0*/  WARPSYNC.COLLECTIVE R15, `(.L_x_6539) ;  /* 0x000000000f087348 */ /* 0x003fea0003c00000 */
[----:B------:R-:W-:Y:S01]  /*284e0*/  VOTE.ANY R14, PT, P6 ;  /* 0x00000000000e7806 */ /* 0x000fe200030e0100 */
[----:B01----:R-:W-:Y:S06]  /*284f0*/  ENDCOLLECTIVE ;  /* 0x000000000000791b */ /* 0x003fec0003800000 */
.L_x_6539:
[----:B------:R-:W-:Y:S05]  /*28500*/  BSYNC B0 ;  /* 0x0000000000007941 */ /* 0x000fea0003800000 */
.L_x_6538:
        /* <DEDUP_REMOVED lines=8> */
.L_x_6540:
[----:B------:R-:W-:Y:S02]  /*28590*/  IMAD.IADD R19, R12, 0x1, R19 ;  /* 0x000000010c137824 */ /* 0x000fe400078e0213 */
[----:B------:R-:W-:Y:S01]  /*285a0*/  IMAD.MOV.U32 R13, RZ, RZ, R4 ;  /* 0x000000ffff0d7224 */ /* 0x000fe200078e0004 */
[----:B------:R-:W-:-:S07]  /*285b0*/  MOV R17, R14 ;  /* 0x0000000e00117202 */ /* 0x000fce0000000f00 */
[----:B------:R-:W-:Y:S05]  /*285c0*/  WARPSYNC.COLLECTIVE R15, `(.L_x_6541) ;  /* 0x000000000f087348 */ /* 0x000fea0003c00000 */
[----:B------:R0:W1:Y:S02]  /*285d0*/  SHFL.IDX P6, R14, R13, R12, R11 ;  /* 0x0000000c0d0e7389 */ /* 0x00006400000c000b */
[----:B01----:R-:W-:Y:S01]  /*285e0*/  ENDCOLLECTIVE ;  /* 0x000000000000791b */ /* 0x003fe20003800000 */
.L_x_6541:
[----:B------:R-:W-:Y:S01]  /*285f0*/  IMAD.MOV.U32 R4, RZ, RZ, R14 ;  /* 0x000000ffff047224 */ /* 0x000fe200078e000e */
[----:B------:R-:W-:Y:S06]  /*28600*/  BRA `(.L_x_6542) ;  /* 0xffffff8c00807947 */ /* 0x000fec000383ffff */
.L_x_6302:
[----:B------:R-:W-:Y:S01]  /*28610*/  BSSY B0, `(.L_x_6543) ;  /* 0x0000007000007945 */ /* 0x000fe20003800000 */
[----:B------:R-:W-:Y:S02]  /*28620*/  IMAD.MOV.U32 R13, RZ, RZ, R2 ;  /* 0x000000ffff0d7224 */ /* 0x000fe400078e0002 */
[----:B-1----:R-:W-:Y:S02]  /*28630*/  IMAD.MOV.U32 R11, RZ, RZ, 0x1f ;  /* 0x0000001fff0b7424 */ /* 0x002fe400078e00ff */
[----:B------:R-:W-:-:S07]  /*28640*/  IMAD.MOV.U32 R15, RZ, RZ, -0x1 ;  /* 0xffffffffff0f7424 */ /* 0x000fce00078e00ff */
[----:B0--34-:R-:W-:Y:S05]  /*28650*/  WARPSYNC.COLLECTIVE R15, `(.L_x_6544) ;  /* 0x000000000f087348 */ /* 0x019fea0003c00000 */
[----:B------:R1:W2:Y:S02]  /*28660*/  SHFL.IDX P6, R14, R13, R12, R11 ;  /* 0x0000000c0d0e7389 */ /* 0x0002a400000c000b */
[----:B01234-:R-:W-:Y:S01]  /*28670*/  ENDCOLLECTIVE ;  /* 0x000000000000791b */ /* 0x01ffe20003800000 */
.L_x_6544:
[----:B------:R-:W-:Y:S05]  /*28680*/  BSYNC B0 ;  /* 0x0000000000007941 */ /* 0x000fea0003800000 */
.L_x_6543:
[----:B------:R-:W-:Y:S01]  /*28690*/  MOV R6, R14 ;  /* 0x0000000e00067202 */ /* 0x000fe20000000f00 */
[----:B------:R-:W-:Y:S06]  /*286a0*/  BRA `(.L_x_6301) ;  /* 0xffffff8c00707947 */ /* 0x000fec000383ffff */
.L_x_6308:
[----:B-1----:R1:W4:Y:S02]  /*286b0*/  SYNCS.PHASECHK.TRANS64.TRYWAIT P0, [R5+URZ+0x32420], R0 ;  /* 0x03242000050075a7 */ /* 0x002324000800017f */
[----:B----4-:R-:W-:Y:S05]  /*286c0*/  @!P0 NANOSLEEP.SYNCS 0x989680 ;  /* 0x009896800000895d */ /* 0x010fea0003900000 */
[----:B------:R-:W4:Y:S02]  /*286d0*/  @!P0 SYNCS.PHASECHK.TRANS64 P0, [R5+URZ+0x32420], R0 ;  /* 0x03242000050085a7 */ /* 0x000f24000800007f */
[----:B----4-:R-:W-:Y:S05]  /*286e0*/  @!P0 BRA `(.L_x_6308) ;  /* 0xfffffffc00f08947 */ /* 0x010fea000383ffff */
[----:B------:R-:W-:Y:S05]  /*286f0*/  BRA `(.L_x_6545) ;  /* 0xffffff9400c87947 */ /* 0x000fea000383ffff */
.L_x_6309:
        /* <DEDUP_REMOVED lines=11> */
.L_x_6547:
[----:B------:R-:W-:Y:S05]  /*287b0*/  BSYNC B0 ;  /* 0x0000000000007941 */ /* 0x000fea0003800000 */
.L_x_6546:
[----:B------:R-:W-:Y:S05]  /*287c0*/  BRA `(.L_x_6548) ;  /* 0xffffff9400b07947 */ /* 0x000fea000383ffff */
.L_x_6310:
[----:B------:R-:W-:Y:S01]  /*287d0*/  BSSY B0, `(.L_x_6549) ;  /* 0x0000006000007945 */ /* 0x000fe20003800000 */
[----:B------:R-:W-:-:S07]  /*287e0*/  IMAD.MOV.U32 R15, RZ, RZ, -0x1 ;  /* 0xffffffffff0f7424 */ /* 0x000fce00078e00ff */
[----:B0123--:R-:W-:Y:S05]  /*287f0*/  WARPSYNC.COLLECTIVE R15, `(.L_x_6550) ;  /* 0x000000000f0c7348 */ /* 0x00ffea0003c00000 */
[----:B------:R-:W-:Y:S02]  /*28800*/  ELECT P6, UR62, PT ;  /* 0x00000000003e782f */ /* 0x000fe400038c0000 */
[----:B------:R-:W-:Y:S01]  /*28810*/  MOV R14, UR62 ;  /* 0x0000003e000e7c02 */ /* 0x000fe20008000f00 */
[----:B0123--:R-:W-:Y:S10]  /*28820*/  ENDCOLLECTIVE ;  /* 0x000000000000791b */ /* 0x00fff40003800000 */
.L_x_6550:
[----:B------:R-:W-:Y:S05]  /*28830*/  BSYNC B0 ;  /* 0x0000000000007941 */ /* 0x000fea0003800000 */
.L_x_6549:
[----:B------:R-:W-:Y:S05]  /*28840*/  BRA `(.L_x_6551) ;  /* 0xffffff9400a47947 */ /* 0x000fea000383ffff */
.L_x_6312:
[----:B-1----:R1:W4:Y:S02]  /*28850*/  SYNCS.PHASECHK.TRANS64.TRYWAIT P1, [R3+URZ+0x32440], R2 ;  /* 0x03244002030075a7 */ /* 0x002324000802017f */
[----:B----4-:R-:W-:Y:S05]  /*28860*/  @!P1 NANOSLEEP.SYNCS 0x989680 ;  /* 0x009896800000995d */ /* 0x010fea0003900000 */
[----:B------:R-:W4:Y:S02]  /*28870*/  @!P1 SYNCS.PHASECHK.TRANS64 P1, [R3+URZ+0x32440], R2 ;  /* 0x03244002030095a7 */ /* 0x000f24000802007f */
[----:B----4-:R-:W-:Y:S05]  /*28880*/  @!P1 BRA `(.L_x_6312) ;  /* 0xfffffffc00f09947 */ /* 0x010fea000383ffff */
[----:B------:R-:W-:Y:S05]  /*28890*/  BRA `(.L_x_6552) ;  /* 0xffffff9400c47947 */ /* 0x000fea000383ffff */
.L_x_6314:
[----:B----4-:R4:W0:Y:S02]  /*288a0*/  SYNCS.PHASECHK.TRANS64.TRYWAIT P1, [R25+URZ+0x32440], R0 ;  /* 0x03244000190075a7 */ /* 0x010824000802017f */
[----:B0-----:R-:W-:Y:S05]  /*288b0*/  @!P1 NANOSLEEP.SYNCS 0x989680 ;  /* 0x009896800000995d */ /* 0x001fea0003900000 */
[----:B------:R-:W0:Y:S02]  /*288c0*/  @!P1 SYNCS.PHASECHK.TRANS64 P1, [R25+URZ+0x32440], R0 ;  /* 0x03244000190095a7 */ /* 0x000e24000802007f */
[----:B0-----:R-:W-:Y:S05]  /*288d0*/  @!P1 BRA `(.L_x_6314) ;  /* 0xfffffffc00f09947 */ /* 0x001fea000383ffff */
[----:B------:R-:W-:Y:S05]  /*288e0*/  BRA `(.L_x_6553) ;  /* 0xffffff9400d07947 */ /* 0x000fea000383ffff */
.L_x_6316:
[----:B------:R0:W0:Y:S02]  /*288f0*/  SYNCS.PHASECHK.TRANS64.TRYWAIT P1, [R3+URZ+0x32460], R2 ;  /* 0x03246002030075a7 */ /* 0x000024000802017f */
[----:B0-----:R-:W-:Y:S05]  /*28900*/  @!P1 NANOSLEEP.SYNCS 0x989680 ;  /* 0x009896800000995d */ /* 0x001fea0003900000 */
[----:B------:R-:W0:Y:S02]  /*28910*/  @!P1 SYNCS.PHASECHK.TRANS64 P1, [R3+URZ+0x32460], R2 ;  /* 0x03246002030095a7 */ /* 0x000e24000802007f */
[----:B0-----:R-:W-:Y:S05]  /*28920*/  @!P1 BRA `(.L_x_6316) ;  /* 0xfffffffc00f09947 */ /* 0x001fea000383ffff */
[----:B------:R-:W-:Y:S05]  /*28930*/  BRA `(.L_x_6554) ;  /* 0xffffff9400cc7947 */ /* 0x000fea000383ffff */
.L_x_6555:
        /* <DEDUP_REMOVED lines=12> */
.L_x_6576:


//--------------------- .nv.global.init           --------------------------
	.section	.nv.global.init,"aw",@progbits
.nv.global.init:
	.type		$str$23,@object
	.size		$str$23,($str$24 - $str$23)
$str$23:
        /*0000*/ 	.byte	0x28, 0x61, 0x64, 0x64, 0x72, 0x65, 0x73, 0x73, 0x20, 0x26, 0x20, 0x6d, 0x61, 0x73, 0x6b, 0x29
        /*0010*/ 	.byte	0x20, 0x3d, 0x3d, 0x20, 0x30, 0x00
	.type		$str$24,@object
	.size		$str$24,(__unnamed_4 - $str$24)
$str$24:
        /*0016*/ 	.byte	0x2f, 0x74, 0x6d, 0x70, 0x2f, 0x6f, 0x73, 0x73, 0x5f, 0x6b, 0x65, 0x72, 0x6e, 0x65, 0x6c, 0x73
        /*0026*/ 	.byte	0x5f, 0x73, 0x72, 0x63, 0x2f, 0x66, 0x6c, 0x61, 0x73, 0x68, 0x5f, 0x61, 0x74, 0x74, 0x65, 0x6e
        /*0036*/ 	.byte	0x74, 0x69, 0x6f, 0x6e, 0x2f, 0x63, 0x73, 0x72, 0x63, 0x2f, 0x63, 0x75, 0x74, 0x6c, 0x61, 0x73
        /*0046*/ 	.byte	0x73, 0x2f, 0x69, 0x6e, 0x63, 0x6c, 0x75, 0x64, 0x65, 0x2f, 0x63, 0x75, 0x74, 0x65, 0x2f, 0x70
        /*0056*/ 	.byte	0x6f, 0x69, 0x6e, 0x74, 0x65, 0x72, 0x5f, 0x66, 0x6c, 0x61, 0x67, 0x67, 0x65, 0x64, 0x2e, 0x68
        /*0066*/ 	.byte	0x70, 0x70, 0x00
	.type		__unnamed_4,@object
	.size		__unnamed_4,(__unnamed_5 - __unnamed_4)
__unnamed_4:
        /* <DEDUP_REMOVED lines=23> */
        /*01d9*/ 	.byte	0x3a, 0x43, 0x3c, 0x30, 0x3e, 0x3e, 0x3e, 0x3e, 0x3e, 0x20, 0x26, 0x5d, 0x00
	.type		__unnamed_5,@object
	.size		__unnamed_5,(__unnamed_7 - __unnamed_5)
__unnamed_5:
        /* <DEDUP_REMOVED lines=24> */
	.type		__unnamed_7,@object
	.size		__unnamed_7,(__unnamed_6 - __unnamed_7)
__unnamed_7:
        /* <DEDUP_REMOVED lines=24> */
	.type		__unnamed_6,@object
	.size		__unnamed_6,(__unnamed_1 - __unnamed_6)
__unnamed_6:
        /* <DEDUP_REMOVED lines=28> */
        /*06a6*/ 	.byte	0x34, 0x3e, 0x3e, 0x3e, 0x3e, 0x3e, 0x5d, 0x00
	.type		__unnamed_1,@object
	.size		__unnamed_1,(__unnamed_3 - __unnamed_1)
__unnamed_1:
        /* <DEDUP_REMOVED lines=28> */
        /*086e*/ 	.byte	0x34, 0x3e, 0x3e, 0x3e, 0x3e, 0x3e, 0x20, 0x26, 0x5d, 0x00
	.type		__unnamed_3,@object
	.size		__unnamed_3,(__unnamed_2 - __unnamed_3)
__unnamed_3:
        /* <DEDUP_REMOVED lines=29> */
	.type		__unnamed_2,@object
	.size		__unnamed_2,(.L_1 - __unnamed_2)
__unnamed_2:
        /* <DEDUP_REMOVED lines=29> */
.L_1:


//--------------------- .nv.shared._ZN7cutlass13device_kernelIN5flash11enable_sm90INS1_16FlashAttnFwdSm90INS1_25CollectiveMainloopFwdSm90ILi2EN4cute5tupleIJNS5_1CILi1EEES8_S8_EEENS6_IJNS7_ILi128EEENS7_ILi96EEENS7_ILi64EEEEEELi256ENS_6half_tEfNS_4arch4Sm90ELb0ELb0ELb1ELb0ELb1ELb0ELb0ELb1ELb0ELb1ELb1ELb0EEENS1_21CollectiveEpilogueFwdINS6_IJSA_NS7_ILi256EEESB_EEES9_SE_SG_Li256ELb0ELb1ELb1ELb0EEENS1_19SingleTileSchedulerILb0ELb1ELb1ELi128EEEEEEEEEvNT_6ParamsE --------------------------
	.section	.nv.shared._ZN7cutlass13device_kernelIN5flash11enable_sm90INS1_16FlashAttnFwdSm90INS1_25CollectiveMainloopFwdSm90ILi2EN4cute5tupleIJNS5_1CILi1EEES8_S8_EEENS6_IJNS7_ILi128EEENS7_ILi96EEENS7_ILi64EEEEEELi256ENS_6half_tEfNS_4arch4Sm90ELb0ELb0ELb1ELb0ELb1ELb0ELb0ELb1ELb0ELb1ELb1ELb0EEENS1_21CollectiveEpilogueFwdINS6_IJSA_NS7_ILi256EEESB_EEES9_SE_SG_Li256ELb0ELb1ELb1ELb0EEENS1_19SingleTileSchedulerILb0ELb1ELb1ELi128EEEEEEEEEvNT_6ParamsE,"aw",@nobits
	.sectionflags	@""
	.align	16
	.zero		1024


//--------------------- .nv.shared.reserved.0     --------------------------
	.section	.nv.shared.reserved.0,"aw",@nobits
	.weak		__nv_reservedSMEM_offset_0_alias
	.size		__nv_reservedSMEM_offset_0_alias, 0, 0
	.other		__nv_reservedSMEM_offset_0_alias,@"STO_CUDA_RESERVED_SHARED STV_DEFAULT"
__nv_reservedSMEM_offset_0_alias:
	.zero		0


//--------------------- .nv.global                --------------------------
	.section	.nv.global,"aw",@nobits
.nv.global:
	.type		_ZN89_INTERNAL_6e1c5ea7_53_flash_fwd_hdim64_256_fp16_paged_split_softcap_sm90_cu_93b96ec2_37604cute1_E,@object
	.size		_ZN89_INTERNAL_6e1c5ea7_53_flash_fwd_hdim64_256_fp16_paged_split_softcap_sm90_cu_93b96ec2_37604cute1_E,(_ZN89_INTERNAL_6e1c5ea7_53_flash_fwd_hdim64_256_fp16_paged_split_softcap_sm90_cu_93b96ec2_37604cuda3std3__45__cpo6cbeginE - _ZN89_INTERNAL_6e1c5ea7_53_flash_fwd_hdim64_256_fp16_paged_split_softcap_sm90_cu_93b96ec2_37604cute1_E)
_ZN89_INTERNAL_6e1c5ea7_53_flash_fwd_hdim64_256_fp16_paged_split_softcap_sm90_cu_93b96ec2_37604cute1_E:
	.zero		1
	.type		_ZN89_INTERNAL_6e1c5ea7_53_flash_fwd_hdim64_256_fp16_paged_split_softcap_sm90_cu_93b96ec2_37604cuda3std3__45__cpo6cbeginE,@object
	.size		_ZN89_INTERNAL_6e1c5ea7_53_flash_fwd_hdim64_256_fp16_paged_split_softcap_sm90_cu_93b96ec2_37604cuda3std3__45__cpo6cbeginE,(_ZN89_INTERNAL_6e1c5ea7_53_flash_fwd_hdim64_256_fp16_paged_split_softcap_sm90_cu_93b96ec2_37604cuda3std3__48in_placeE - _ZN89_INTERNAL_6e1c5ea7_53_flash_fwd_hdim64_256_fp16_paged_split_softcap_sm90_cu_93b96ec2_37604cuda3std3__45__cpo6cbeginE)
_ZN89_INTERNAL_6e1c5ea7_53_flash_fwd_hdim64_256_fp16_paged_split_softcap_sm90_cu_93b96ec2_37604cuda3std3__45__cpo6cbeginE:
	.zero		1
	.type		_ZN89_INTERNAL_6e1c5ea7_53_flash_fwd_hdim64_256_fp16_paged_split_softcap_sm90_cu_93b96ec2_37604cuda3std3__48in_placeE,@object
	.size		_ZN89_INTERNAL_6e1c5ea7_53_flash_fwd_hdim64_256_fp16_paged_split_softcap_sm90_cu_93b96ec2_37604cuda3std3__48in_placeE,(_ZN89_INTERNAL_6e1c5ea7_53_flash_fwd_hdim64_256_fp16_paged_split_softcap_sm90_cu_93b96ec2_37604cuda3std6ranges3__45__cpo9iter_moveE - _ZN89_INTERNAL_6e1c5ea7_53_flash_fwd_hdim64_256_fp16_paged_split_softcap_sm90_cu_93b96ec2_37604cuda3std3__48in_placeE)
_ZN89_INTERNAL_6e1c5ea7_53_flash_fwd_hdim64_256_fp16_paged_split_softcap_sm90_cu_93b96ec2_37604cuda3std3__48in_placeE:
	.zero		1
	.type		_ZN89_INTERNAL_6e1c5ea7_53_flash_fwd_hdim64_256_fp16_paged_split_softcap_sm90_cu_93b96ec2_37604cuda3std6ranges3__45__cpo9iter_moveE,@object
	.size		_ZN89_INTERNAL_6e1c5ea7_53_flash_fwd_hdim64_256_fp16_paged_split_softcap_sm90_cu_93b96ec2_37604cuda3std6ranges3__45__cpo9iter_moveE,(_ZN89_INTERNAL_6e1c5ea7_53_flash_fwd_hdim64_256_fp16_paged_split_softcap_sm90_cu_93b96ec2_37604cuda3std3__45__cpo5beginE - _ZN89_INTERNAL_6e1c5ea7_53_flash_fwd_hdim64_256_fp16_paged_split_softcap_sm90_cu_93b96ec2_37604cuda3std6ranges3__45__cpo9iter_moveE)
_ZN89_INTERNAL_6e1c5ea7_53_flash_fwd_hdim64_256_fp16_paged_split_softcap_sm90_cu_93b96ec2_37604cuda3std6ranges3__45__cpo9iter_moveE:
	.zero		1
	.type		_ZN89_INTERNAL_6e1c5ea7_53_flash_fwd_hdim64_256_fp16_paged_split_softcap_sm90_cu_93b96ec2_37604cuda3std3__45__cpo5beginE,@object
	.size		_ZN89_INTERNAL_6e1c5ea7_53_flash_fwd_hdim64_256_fp16_paged_split_softcap_sm90_cu_93b96ec2_37604cuda3std3__45__cpo5beginE,(_ZN89_INTERNAL_6e1c5ea7_53_flash_fwd_hdim64_256_fp16_paged_split_softcap_sm90_cu_93b96ec2_37604cuda3std3__491_GLOBAL__N__6e1c5ea7_53_flash_fwd_hdim64_256_fp16_paged_split_softcap_sm90_cu_93b96ec2_37606ignoreE - _ZN89_INTERNAL_6e1c5ea7_53_flash_fwd_hdim64_256_fp16_paged_split_softcap_sm90_cu_93b96ec2_37604cuda3std3__45__cpo5beginE)
_ZN89_INTERNAL_6e1c5ea7_53_flash_fwd_hdim64_256_fp16_paged_split_softcap_sm90_cu_93b96ec2_37604cuda3std3__45__cpo5beginE:
	.zero		1
	.type		_ZN89_INTERNAL_6e1c5ea7_53_flash_fwd_hdim64_256_fp16_paged_split_softcap_sm90_cu_93b96ec2_37604cuda3std3__491_GLOBAL__N__6e1c5ea7_53_flash_fwd_hdim64_256_fp16_paged_split_softcap_sm90_cu_93b96ec2_37606ignoreE,@object
	.size		_ZN89_INTERNAL_6e1c5ea7_53_flash_fwd_hdim64_256_fp16_paged_split_softcap_sm90_cu_93b96ec2_37604cuda3std3__491_GLOBAL__N__6e1c5ea7_53_flash_fwd_hdim64_256_fp16_paged_split_softcap_sm90_cu_93b96ec2_37606ignoreE,(_ZN89_INTERNAL_6e1c5ea7_53_flash_fwd_hdim64_256_fp16_paged_split_softcap_sm90_cu_93b96ec2_37604cute7productE - _ZN89_INTERNAL_6e1c5ea7_53_flash_fwd_hdim64_256_fp16_paged_split_softcap_sm90_cu_93b96ec2_37604cuda3std3__491_GLOBAL__N__6e1c5ea7_53_flash_fwd_hdim64_256_fp16_paged_split_softcap_sm90_cu_93b96ec2_37606ignoreE)
_ZN89_INTERNAL_6e1c5ea7_53_flash_fwd_hdim64_256_fp16_paged_split_softcap_sm90_cu_93b96ec2_37604cuda3std3__491_GLOBAL__N__6e1c5ea7_53_flash_fwd_hdim64_256_fp16_paged_split_softcap_sm90_cu_93b96ec2_37606ignoreE:
	.zero		1
	.type		_ZN89_INTERNAL_6e1c5ea7_53_flash_fwd_hdim64_256_fp16_paged_split_softcap_sm90_cu_93b96ec2_37604cute7productE,@object
	.size		_ZN89_INTERNAL_6e1c5ea7_53_flash_fwd_hdim64_256_fp16_paged_split_softcap_sm90_cu_93b96ec2_37604cute7productE,(_ZN89_INTERNAL_6e1c5ea7_53_flash_fwd_hdim64_256_fp16_paged_split_softcap_sm90_cu_93b96ec2_37604cuda3std3__45__cpo3endE - _ZN89_INTERNAL_6e1c5ea7_53_flash_fwd_hdim64_256_fp16_paged_split_softcap_sm90_cu_93b96ec2_37604cute7productE)
_ZN89_INTERNAL_6e1c5ea7_53_flash_fwd_hdim64_256_fp16_paged_split_softcap_sm90_cu_93b96ec2_37604cute7productE:
	.zero		1
	.type		_ZN89_INTERNAL_6e1c5ea7_53_flash_fwd_hdim64_256_fp16_paged_split_softcap_sm90_cu_93b96ec2_37604cuda3std3__45__cpo3endE,@object
	.size		_ZN89_INTERNAL_6e1c5ea7_53_flash_fwd_hdim64_256_fp16_paged_split_softcap_sm90_cu_93b96ec2_37604cuda3std3__45__cpo3endE,(_ZN89_INTERNAL_6e1c5ea7_53_flash_fwd_hdim64_256_fp16_paged_split_softcap_sm90_cu_93b96ec2_37604cuda3std3__419piecewise_constructE - _ZN89_INTERNAL_6e1c5ea7_53_flash_fwd_hdim64_256_fp16_paged_split_softcap_sm90_cu_93b96ec2_37604cuda3std3__45__cpo3endE)
_ZN89_INTERNAL_6e1c5ea7_53_flash_fwd_hdim64_256_fp16_paged_split_softcap_sm90_cu_93b96ec2_37604cuda3std3__45__cpo3endE:
	.zero		1
	.type		_ZN89_INTERNAL_6e1c5ea7_53_flash_fwd_hdim64_256_fp16_paged_split_softcap_sm90_cu_93b96ec2_37604cuda3std3__419piecewise_constructE,@object
	.size		_ZN89_INTERNAL_6e1c5ea7_53_flash_fwd_hdim64_256_fp16_paged_split_softcap_sm90_cu_93b96ec2_37604cuda3std3__419piecewise_constructE,(_ZN89_INTERNAL_6e1c5ea7_53_flash_fwd_hdim64_256_fp16_paged_split_softcap_sm90_cu_93b96ec2_37604cuda3std3__45__cpo4cendE - _ZN89_INTERNAL_6e1c5ea7_53_flash_fwd_hdim64_256_fp16_paged_split_softcap_sm90_cu_93b96ec2_37604cuda3std3__419piecewise_constructE)
_ZN89_INTERNAL_6e1c5ea7_53_flash_fwd_hdim64_256_fp16_paged_split_softcap_sm90_cu_93b96ec2_37604cuda3std3__419piecewise_constructE:
	.zero		1
	.type		_ZN89_INTERNAL_6e1c5ea7_53_flash_fwd_hdim64_256_fp16_paged_split_softcap_sm90_cu_93b96ec2_37604cuda3std3__45__cpo4cendE,@object
	.size		_ZN89_INTERNAL_6e1c5ea7_53_flash_fwd_hdim64_256_fp16_paged_split_softcap_sm90_cu_93b96ec2_37604cuda3std3__45__cpo4cendE,(_ZN89_INTERNAL_6e1c5ea7_53_flash_fwd_hdim64_256_fp16_paged_split_softcap_sm90_cu_93b96ec2_37604cuda3std6ranges3__45__cpo4swapE - _ZN89_INTERNAL_6e1c5ea7_53_flash_fwd_hdim64_256_fp16_paged_split_softcap_sm90_cu_93b96ec2_37604cuda3std3__45__cpo4cendE)
_ZN89_INTERNAL_6e1c5ea7_53_flash_fwd_hdim64_256_fp16_paged_split_softcap_sm90_cu_93b96ec2_37604cuda3std3__45__cpo4cendE:
	.zero		1
	.type		_ZN89_INTERNAL_6e1c5ea7_53_flash_fwd_hdim64_256_fp16_paged_split_softcap_sm90_cu_93b96ec2_37604cuda3std6ranges3__45__cpo4swapE,@object
	.size		_ZN89_INTERNAL_6e1c5ea7_53_flash_fwd_hdim64_256_fp16_paged_split_softcap_sm90_cu_93b96ec2_37604cuda3std6ranges3__45__cpo4swapE,(.L_14 - _ZN89_INTERNAL_6e1c5ea7_53_flash_fwd_hdim64_256_fp16_paged_split_softcap_sm90_cu_93b96ec2_37604cuda3std6ranges3__45__cpo4swapE)
_ZN89_INTERNAL_6e1c5ea7_53_flash_fwd_hdim64_256_fp16_paged_split_softcap_sm90_cu_93b96ec2_37604cuda3std6ranges3__45__cpo4swapE:
	.zero		1
.L_14:


//--------------------- .nv.shared._ZN7cutlass13device_kernelIN5flash11enable_sm90INS1_16FlashAttnFwdSm90INS1_25CollectiveMainloopFwdSm90ILi2EN4cute5tupleIJNS5_1CILi1EEES8_S8_EEENS6_IJNS7_ILi128EEENS7_ILi96EEENS7_ILi64EEEEEELi256ENS_6half_tEfNS_4arch4Sm90ELb0ELb0ELb1ELb0ELb1ELb0ELb1ELb1ELb0ELb1ELb1ELb0EEENS1_21CollectiveEpilogueFwdINS6_IJSA_NS7_ILi256EEESB_EEES9_SE_SG_Li256ELb0ELb1ELb1ELb0EEENS1_19SingleTileSchedulerILb0ELb1ELb1ELi128EEEEEEEEEvNT_6ParamsE --------------------------
	.section	.nv.shared._ZN7cutlass13device_kernelIN5flash11enable_sm90INS1_16FlashAttnFwdSm90INS1_25CollectiveMainloopFwdSm90ILi2EN4cute5tupleIJNS5_1CILi1EEES8_S8_EEENS6_IJNS7_ILi128EEENS7_ILi96EEENS7_ILi64EEEEEELi256ENS_6half_tEfNS_4arch4Sm90ELb0ELb0ELb1ELb0ELb1ELb0ELb1ELb1ELb0ELb1ELb1ELb0EEENS1_21CollectiveEpilogueFwdINS6_IJSA_NS7_ILi256EEESB_EEES9_SE_SG_Li256ELb0ELb1ELb1ELb0EEENS1_19SingleTileSchedulerILb0ELb1ELb1ELi128EEEEEEEEEvNT_6ParamsE,"aw",@nobits
	.sectionflags	@""
	.align	16
	.zero		1024


//--------------------- .nv.shared._ZN7cutlass13device_kernelIN5flash11enable_sm90INS1_16FlashAttnFwdSm90INS1_25CollectiveMainloopFwdSm90ILi2EN4cute5tupleIJNS5_1CILi1EEES8_S8_EEENS6_IJNS7_ILi128EEENS7_ILi96EEENS7_ILi64EEEEEELi256ENS_6half_tEfNS_4arch4Sm90ELb0ELb0ELb1ELb1ELb1ELb0ELb0ELb1ELb0ELb1ELb1ELb0EEENS1_21CollectiveEpilogueFwdINS6_IJSA_NS7_ILi256EEESB_EEES9_SE_SG_Li256ELb1ELb1ELb1ELb0EEENS1_36VarlenDynamicPersistentTileSchedulerILi128ELi96ELi256ELi128ELb1ELb1ELb1ELb0ELb1ELb1EEEEEEEEEvNT_6ParamsE --------------------------
	.section	.nv.shared._ZN7cutlass13device_kernelIN5flash11enable_sm90INS1_16FlashAttnFwdSm90INS1_25CollectiveMainloopFwdSm90ILi2EN4cute5tupleIJNS5_1CILi1EEES8_S8_EEENS6_IJNS7_ILi128EEENS7_ILi96EEENS7_ILi64EEEEEELi256ENS_6half_tEfNS_4arch4Sm90ELb0ELb0ELb1ELb1ELb1ELb0ELb0ELb1ELb0ELb1ELb1ELb0EEENS1_21CollectiveEpilogueFwdINS6_IJSA_NS7_ILi256EEESB_EEES9_SE_SG_Li256ELb1ELb1ELb1ELb0EEENS1_36VarlenDynamicPersistentTileSchedulerILi128ELi96ELi256ELi128ELb1ELb1ELb1ELb0ELb1ELb1EEEEEEEEEvNT_6ParamsE,"aw",@nobits
	.sectionflags	@""
	.align	16
	.zero		1024


//--------------------- .nv.shared._ZN7cutlass13device_kernelIN5flash11enable_sm90INS1_16FlashAttnFwdSm90INS1_25CollectiveMainloopFwdSm90ILi2EN4cute5tupleIJNS5_1CILi1EEES8_S8_EEENS6_IJNS7_ILi128EEENS7_ILi96EEENS7_ILi64EEEEEELi256ENS_6half_tEfNS_4arch4Sm90ELb0ELb0ELb1ELb1ELb1ELb1ELb0ELb1ELb0ELb1ELb1ELb0EEENS1_21CollectiveEpilogueFwdINS6_IJSA_NS7_ILi256EEESB_EEES9_SE_SG_Li256ELb1ELb1ELb1ELb0EEENS1_36VarlenDynamicPersistentTileSchedulerILi128ELi96ELi256ELi128ELb1ELb1ELb1ELb0ELb1ELb1EEEEEEEEEvNT_6ParamsE --------------------------
	.section	.nv.shared._ZN7cutlass13device_kernelIN5flash11enable_sm90INS1_16FlashAttnFwdSm90INS1_25CollectiveMainloopFwdSm90ILi2EN4cute5tupleIJNS5_1CILi1EEES8_S8_EEENS6_IJNS7_ILi128EEENS7_ILi96EEENS7_ILi64EEEEEELi256ENS_6half_tEfNS_4arch4Sm90ELb0ELb0ELb1ELb1ELb1ELb1ELb0ELb1ELb0ELb1ELb1ELb0EEENS1_21CollectiveEpilogueFwdINS6_IJSA_NS7_ILi256EEESB_EEES9_SE_SG_Li256ELb1ELb1ELb1ELb0EEENS1_36VarlenDynamicPersistentTileSchedulerILi128ELi96ELi256ELi128ELb1ELb1ELb1ELb0ELb1ELb1EEEEEEEEEvNT_6ParamsE,"aw",@nobits
	.sectionflags	@""
	.align	16
	.zero		1024


//--------------------- .nv.shared._ZN7cutlass13device_kernelIN5flash11enable_sm90INS1_16FlashAttnFwdSm90INS1_25CollectiveMainloopFwdSm90ILi2EN4cute5tupleIJNS5_1CILi1EEES8_S8_EEENS6_IJNS7_ILi128EEENS7_ILi96EEENS7_ILi64EEEEEELi256ENS_6half_tEfNS_4arch4Sm90ELb0ELb0ELb1ELb1ELb1ELb0ELb1ELb1ELb0ELb1ELb1ELb0EEENS1_21CollectiveEpilogueFwdINS6_IJSA_NS7_ILi256EEESB_EEES9_SE_SG_Li256ELb1ELb1ELb1ELb0EEENS1_36VarlenDynamicPersistentTileSchedulerILi128ELi96ELi256ELi128ELb1ELb1ELb1ELb0ELb1ELb1EEEEEEEEEvNT_6ParamsE --------------------------
	.section	.nv.shared._ZN7cutlass13device_kernelIN5flash11enable_sm90INS1_16FlashAttnFwdSm90INS1_25CollectiveMainloopFwdSm90ILi2EN4cute5tupleIJNS5_1CILi1EEES8_S8_EEENS6_IJNS7_ILi128EEENS7_ILi96EEENS7_ILi64EEEEEELi256ENS_6half_tEfNS_4arch4Sm90ELb0ELb0ELb1ELb1ELb1ELb0ELb1ELb1ELb0ELb1ELb1ELb0EEENS1_21CollectiveEpilogueFwdINS6_IJSA_NS7_ILi256EEESB_EEES9_SE_SG_Li256ELb1ELb1ELb1ELb0EEENS1_36VarlenDynamicPersistentTileSchedulerILi128ELi96ELi256ELi128ELb1ELb1ELb1ELb0ELb1ELb1EEEEEEEEEvNT_6ParamsE,"aw",@nobits
	.sectionflags	@""
	.align	16
	.zero		1024


//--------------------- .nv.shared._ZN7cutlass13device_kernelIN5flash11enable_sm90INS1_16FlashAttnFwdSm90INS1_25CollectiveMainloopFwdSm90ILi2EN4cute5tupleIJNS5_1CILi1EEES8_S8_EEENS6_IJNS7_ILi128EEENS7_ILi96EEENS7_ILi64EEEEEELi256ENS_6half_tEfNS_4arch4Sm90ELb0ELb0ELb1ELb1ELb1ELb1ELb1ELb1ELb0ELb1ELb1ELb0EEENS1_21CollectiveEpilogueFwdINS6_IJSA_NS7_ILi256EEESB_EEES9_SE_SG_Li256ELb1ELb1ELb1ELb0EEENS1_36VarlenDynamicPersistentTileSchedulerILi128ELi96ELi256ELi128ELb1ELb1ELb1ELb0ELb1ELb1EEEEEEEEEvNT_6ParamsE --------------------------
	.section	.nv.shared._ZN7cutlass13device_kernelIN5flash11enable_sm90INS1_16FlashAttnFwdSm90INS1_25CollectiveMainloopFwdSm90ILi2EN4cute5tupleIJNS5_1CILi1EEES8_S8_EEENS6_IJNS7_ILi128EEENS7_ILi96EEENS7_ILi64EEEEEELi256ENS_6half_tEfNS_4arch4Sm90ELb0ELb0ELb1ELb1ELb1ELb1ELb1ELb1ELb0ELb1ELb1ELb0EEENS1_21CollectiveEpilogueFwdINS6_IJSA_NS7_ILi256EEESB_EEES9_SE_SG_Li256ELb1ELb1ELb1ELb0EEENS1_36VarlenDynamicPersistentTileSchedulerILi128ELi96ELi256ELi128ELb1ELb1ELb1ELb0ELb1ELb1EEEEEEEEEvNT_6ParamsE,"aw",@nobits
	.sectionflags	@""
	.align	16
	.zero		1024


//--------------------- .nv.shared._ZN7cutlass13device_kernelIN5flash11enable_sm90INS1_16FlashAttnFwdSm90INS1_25CollectiveMainloopFwdSm90ILi2EN4cute5tupleIJNS5_1CILi1EEES8_S8_EEENS6_IJNS7_ILi128EEENS7_ILi96EEENS7_ILi64EEEEEELi256ENS_6half_tEfNS_4arch4Sm90ELb0ELb1ELb1ELb0ELb1ELb0ELb0ELb1ELb0ELb1ELb1ELb0EEENS1_21CollectiveEpilogueFwdINS6_IJSA_NS7_ILi256EEESB_EEES9_SE_SG_Li256ELb0ELb1ELb1ELb0EEENS1_19SingleTileSchedulerILb0ELb1ELb1ELi128EEEEEEEEEvNT_6ParamsE --------------------------
	.section	.nv.shared._ZN7cutlass13device_kernelIN5flash11enable_sm90INS1_16FlashAttnFwdSm90INS1_25CollectiveMainloopFwdSm90ILi2EN4cute5tupleIJNS5_1CILi1EEES8_S8_EEENS6_IJNS7_ILi128EEENS7_ILi96EEENS7_ILi64EEEEEELi256ENS_6half_tEfNS_4arch4Sm90ELb0ELb1ELb1ELb0ELb1ELb0ELb0ELb1ELb0ELb1ELb1ELb0EEENS1_21CollectiveEpilogueFwdINS6_IJSA_NS7_ILi256EEESB_EEES9_SE_SG_Li256ELb0ELb1ELb1ELb0EEENS1_19SingleTileSchedulerILb0ELb1ELb1ELi128EEEEEEEEEvNT_6ParamsE,"aw",@nobits
	.sectionflags	@""
	.align	16
	.zero		1024


//--------------------- .nv.shared._ZN7cutlass13device_kernelIN5flash11enable_sm90INS1_16FlashAttnFwdSm90INS1_25CollectiveMainloopFwdSm90ILi2EN4cute5tupleIJNS5_1CILi1EEES8_S8_EEENS6_IJNS7_ILi128EEENS7_ILi96EEENS7_ILi64EEEEEELi256ENS_6half_tEfNS_4arch4Sm90ELb0ELb1ELb1ELb0ELb1ELb0ELb1ELb1ELb0ELb1ELb1ELb0EEENS1_21CollectiveEpilogueFwdINS6_IJSA_NS7_ILi256EEESB_EEES9_SE_SG_Li256ELb0ELb1ELb1ELb0EEENS1_19SingleTileSchedulerILb0ELb1ELb1ELi128EEEEEEEEEvNT_6ParamsE --------------------------
	.section	.nv.shared._ZN7cutlass13device_kernelIN5flash11enable_sm90INS1_16FlashAttnFwdSm90INS1_25CollectiveMainloopFwdSm90ILi2EN4cute5tupleIJNS5_1CILi1EEES8_S8_EEENS6_IJNS7_ILi128EEENS7_ILi96EEENS7_ILi64EEEEEELi256ENS_6half_tEfNS_4arch4Sm90ELb0ELb1ELb1ELb0ELb1ELb0ELb1ELb1ELb0ELb1ELb1ELb0EEENS1_21CollectiveEpilogueFwdINS6_IJSA_NS7_ILi256EEESB_EEES9_SE_SG_Li256ELb0ELb1ELb1ELb0EEENS1_19SingleTileSchedulerILb0ELb1ELb1ELi128EEEEEEEEEvNT_6ParamsE,"aw",@nobits
	.sectionflags	@""
	.align	16
	.zero		1024


//--------------------- .nv.shared._ZN7cutlass13device_kernelIN5flash11enable_sm90INS1_16FlashAttnFwdSm90INS1_25CollectiveMainloopFwdSm90ILi2EN4cute5tupleIJNS5_1CILi1EEES8_S8_EEENS6_IJNS7_ILi128EEENS7_ILi96EEENS7_ILi64EEEEEELi256ENS_6half_tEfNS_4arch4Sm90ELb0ELb1ELb1ELb1ELb1ELb0ELb0ELb1ELb0ELb1ELb1ELb0EEENS1_21CollectiveEpilogueFwdINS6_IJSA_NS7_ILi256EEESB_EEES9_SE_SG_Li256ELb1ELb1ELb1ELb0EEENS1_36VarlenDynamicPersistentTileSchedulerILi128ELi96ELi256ELi128ELb1ELb1ELb1ELb1ELb0ELb1EEEEEEEEEvNT_6ParamsE --------------------------
	.section	.nv.shared._ZN7cutlass13device_kernelIN5flash11enable_sm90INS1_16FlashAttnFwdSm90INS1_25CollectiveMainloopFwdSm90ILi2EN4cute5tupleIJNS5_1CILi1EEES8_S8_EEENS6_IJNS7_ILi128EEENS7_ILi96EEENS7_ILi64EEEEEELi256ENS_6half_tEfNS_4arch4Sm90ELb0ELb1ELb1ELb1ELb1ELb0ELb0ELb1ELb0ELb1ELb1ELb0EEENS1_21CollectiveEpilogueFwdINS6_IJSA_NS7_ILi256EEESB_EEES9_SE_SG_Li256ELb1ELb1ELb1ELb0EEENS1_36VarlenDynamicPersistentTileSchedulerILi128ELi96ELi256ELi128ELb1ELb1ELb1ELb1ELb0ELb1EEEEEEEEEvNT_6ParamsE,"aw",@nobits
	.sectionflags	@""
	.align	16
	.zero		1024


//--------------------- .nv.shared._ZN7cutlass13device_kernelIN5flash11enable_sm90INS1_16FlashAttnFwdSm90INS1_25CollectiveMainloopFwdSm90ILi2EN4cute5tupleIJNS5_1CILi1EEES8_S8_EEENS6_IJNS7_ILi128EEENS7_ILi96EEENS7_ILi64EEEEEELi256ENS_6half_tEfNS_4arch4Sm90ELb0ELb1ELb1ELb1ELb1ELb1ELb0ELb1ELb0ELb1ELb1ELb0EEENS1_21CollectiveEpilogueFwdINS6_IJSA_NS7_ILi256EEESB_EEES9_SE_SG_Li256ELb1ELb1ELb1ELb0EEENS1_36VarlenDynamicPersistentTileSchedulerILi128ELi96ELi256ELi128ELb1ELb1ELb1ELb1ELb0ELb1EEEEEEEEEvNT_6ParamsE --------------------------
	.section	.nv.shared._ZN7cutlass13device_kernelIN5flash11enable_sm90INS1_16FlashAttnFwdSm90INS1_25CollectiveMainloopFwdSm90ILi2EN4cute5tupleIJNS5_1CILi1EEES8_S8_EEENS6_IJNS7_ILi128EEENS7_ILi96EEENS7_ILi64EEEEEELi256ENS_6half_tEfNS_4arch4Sm90ELb0ELb1ELb1ELb1ELb1ELb1ELb0ELb1ELb0ELb1ELb1ELb0EEENS1_21CollectiveEpilogueFwdINS6_IJSA_NS7_ILi256EEESB_EEES9_SE_SG_Li256ELb1ELb1ELb1ELb0EEENS1_36VarlenDynamicPersistentTileSchedulerILi128ELi96ELi256ELi128ELb1ELb1ELb1ELb1ELb0ELb1EEEEEEEEEvNT_6ParamsE,"aw",@nobits
	.sectionflags	@""
	.align	16
	.zero		1024


//--------------------- .nv.shared._ZN7cutlass13device_kernelIN5flash11enable_sm90INS1_16FlashAttnFwdSm90INS1_25CollectiveMainloopFwdSm90ILi2EN4cute5tupleIJNS5_1CILi1EEES8_S8_EEENS6_IJNS7_ILi128EEENS7_ILi96EEENS7_ILi64EEEEEELi256ENS_6half_tEfNS_4arch4Sm90ELb0ELb1ELb1ELb1ELb1ELb0ELb1ELb1ELb0ELb1ELb1ELb0EEENS1_21CollectiveEpilogueFwdINS6_IJSA_NS7_ILi256EEESB_EEES9_SE_SG_Li256ELb1ELb1ELb1ELb0EEENS1_36VarlenDynamicPersistentTileSchedulerILi128ELi96ELi256ELi128ELb1ELb1ELb1ELb1ELb0ELb1EEEEEEEEEvNT_6ParamsE --------------------------
	.section	.nv.shared._ZN7cutlass13device_kernelIN5flash11enable_sm90INS1_16FlashAttnFwdSm90INS1_25CollectiveMainloopFwdSm90ILi2EN4cute5tupleIJNS5_1CILi1EEES8_S8_EEENS6_IJNS7_ILi128EEENS7_ILi96EEENS7_ILi64EEEEEELi256ENS_6half_tEfNS_4arch4Sm90ELb0ELb1ELb1ELb1ELb1ELb0ELb1ELb1ELb0ELb1ELb1ELb0EEENS1_21CollectiveEpilogueFwdINS6_IJSA_NS7_ILi256EEESB_EEES9_SE_SG_Li256ELb1ELb1ELb1ELb0EEENS1_36VarlenDynamicPersistentTileSchedulerILi128ELi96ELi256ELi128ELb1ELb1ELb1ELb1ELb0ELb1EEEEEEEEEvNT_6ParamsE,"aw",@nobits
	.sectionflags	@""
	.align	16
	.zero		1024


//--------------------- .nv.shared._ZN7cutlass13device_kernelIN5flash11enable_sm90INS1_16FlashAttnFwdSm90INS1_25CollectiveMainloopFwdSm90ILi2EN4cute5tupleIJNS5_1CILi1EEES8_S8_EEENS6_IJNS7_ILi128EEENS7_ILi96EEENS7_ILi64EEEEEELi256ENS_6half_tEfNS_4arch4Sm90ELb0ELb1ELb1ELb1ELb1ELb1ELb1ELb1ELb0ELb1ELb1ELb0EEENS1_21CollectiveEpilogueFwdINS6_IJSA_NS7_ILi256EEESB_EEES9_SE_SG_Li256ELb1ELb1ELb1ELb0EEENS1_36VarlenDynamicPersistentTileSchedulerILi128ELi96ELi256ELi128ELb1ELb1ELb1ELb1ELb0ELb1EEEEEEEEEvNT_6ParamsE --------------------------
	.section	.nv.shared._ZN7cutlass13device_kernelIN5flash11enable_sm90INS1_16FlashAttnFwdSm90INS1_25CollectiveMainloopFwdSm90ILi2EN4cute5tupleIJNS5_1CILi1EEES8_S8_EEENS6_IJNS7_ILi128EEENS7_ILi96EEENS7_ILi64EEEEEELi256ENS_6half_tEfNS_4arch4Sm90ELb0ELb1ELb1ELb1ELb1ELb1ELb1ELb1ELb0ELb1ELb1ELb0EEENS1_21CollectiveEpilogueFwdINS6_IJSA_NS7_ILi256EEESB_EEES9_SE_SG_Li256ELb1ELb1ELb1ELb0EEENS1_36VarlenDynamicPersistentTileSchedulerILi128ELi96ELi256ELi128ELb1ELb1ELb1ELb1ELb0ELb1EEEEEEEEEvNT_6ParamsE,"aw",@nobits
	.sectionflags	@""
	.align	16
	.zero		1024


//--------------------- .nv.shared._ZN7cutlass13device_kernelIN5flash11enable_sm90INS1_16FlashAttnFwdSm90INS1_25CollectiveMainloopFwdSm90ILi2EN4cute5tupleIJNS5_1CILi1EEES8_S8_EEENS6_IJNS7_ILi128EEENS7_ILi96EEENS7_ILi64EEEEEELi256ENS_6half_tEfNS_4arch4Sm90ELb1ELb0ELb1ELb0ELb1ELb0ELb0ELb1ELb0ELb1ELb1ELb0EEENS1_21CollectiveEpilogueFwdINS6_IJSA_NS7_ILi256EEESB_EEES9_SE_SG_Li256ELb0ELb1ELb1ELb0EEENS1_19SingleTileSchedulerILb0ELb1ELb1ELi128EEEEEEEEEvNT_6ParamsE --------------------------
	.section	.nv.shared._ZN7cutlass13device_kernelIN5flash11enable_sm90INS1_16FlashAttnFwdSm90INS1_25CollectiveMainloopFwdSm90ILi2EN4cute5tupleIJNS5_1CILi1EEES8_S8_EEENS6_IJNS7_ILi128EEENS7_ILi96EEENS7_ILi64EEEEEELi256ENS_6half_tEfNS_4arch4Sm90ELb1ELb0ELb1ELb0ELb1ELb0ELb0ELb1ELb0ELb1ELb1ELb0EEENS1_21CollectiveEpilogueFwdINS6_IJSA_NS7_ILi256EEESB_EEES9_SE_SG_Li256ELb0ELb1ELb1ELb0EEENS1_19SingleTileSchedulerILb0ELb1ELb1ELi128EEEEEEEEEvNT_6ParamsE,"aw",@nobits
	.sectionflags	@""
	.align	16
	.zero		1024


//--------------------- .nv.shared._ZN7cutlass13device_kernelIN5flash11enable_sm90INS1_16FlashAttnFwdSm90INS1_25CollectiveMainloopFwdSm90ILi2EN4cute5tupleIJNS5_1CILi1EEES8_S8_EEENS6_IJNS7_ILi128EEENS7_ILi96EEENS7_ILi64EEEEEELi256ENS_6half_tEfNS_4arch4Sm90ELb1ELb0ELb1ELb0ELb1ELb0ELb1ELb1ELb0ELb1ELb1ELb0EEENS1_21CollectiveEpilogueFwdINS6_IJSA_NS7_ILi256EEESB_EEES9_SE_SG_Li256ELb0ELb1ELb1ELb0EEENS1_19SingleTileSchedulerILb0ELb1ELb1ELi128EEEEEEEEEvNT_6ParamsE --------------------------
	.section	.nv.shared._ZN7cutlass13device_kernelIN5flash11enable_sm90INS1_16FlashAttnFwdSm90INS1_25CollectiveMainloopFwdSm90ILi2EN4cute5tupleIJNS5_1CILi1EEES8_S8_EEENS6_IJNS7_ILi128EEENS7_ILi96EEENS7_ILi64EEEEEELi256ENS_6half_tEfNS_4arch4Sm90ELb1ELb0ELb1ELb0ELb1ELb0ELb1ELb1ELb0ELb1ELb1ELb0EEENS1_21CollectiveEpilogueFwdINS6_IJSA_NS7_ILi256EEESB_EEES9_SE_SG_Li256ELb0ELb1ELb1ELb0EEENS1_19SingleTileSchedulerILb0ELb1ELb1ELi128EEEEEEEEEvNT_6ParamsE,"aw",@nobits
	.sectionflags	@""
	.align	16
	.zero		1024


//--------------------- .nv.shared._ZN7cutlass13device_kernelIN5flash11enable_sm90INS1_16FlashAttnFwdSm90INS1_25CollectiveMainloopFwdSm90ILi2EN4cute5tupleIJNS5_1CILi1EEES8_S8_EEENS6_IJNS7_ILi128EEENS7_ILi96EEENS7_ILi64EEEEEELi256ENS_6half_tEfNS_4arch4Sm90ELb1ELb0ELb1ELb1ELb1ELb0ELb0ELb1ELb0ELb1ELb1ELb0EEENS1_21CollectiveEpilogueFwdINS6_IJSA_NS7_ILi256EEESB_EEES9_SE_SG_Li256ELb1ELb1ELb1ELb0EEENS1_36VarlenDynamicPersistentTileSchedulerILi128ELi96ELi256ELi128ELb1ELb1ELb1ELb1ELb1ELb1EEEEEEEEEvNT_6ParamsE --------------------------
	.section	.nv.shared._ZN7cutlass13device_kernelIN5flash11enable_sm90INS1_16FlashAttnFwdSm90INS1_25CollectiveMainloopFwdSm90ILi2EN4cute5tupleIJNS5_1CILi1EEES8_S8_EEENS6_IJNS7_ILi128EEENS7_ILi96EEENS7_ILi64EEEEEELi256ENS_6half_tEfNS_4arch4Sm90ELb1ELb0ELb1ELb1ELb1ELb0ELb0ELb1ELb0ELb1ELb1ELb0EEENS1_21CollectiveEpilogueFwdINS6_IJSA_NS7_ILi256EEESB_EEES9_SE_SG_Li256ELb1ELb1ELb1ELb0EEENS1_36VarlenDynamicPersistentTileSchedulerILi128ELi96ELi256ELi128ELb1ELb1ELb1ELb1ELb1ELb1EEEEEEEEEvNT_6ParamsE,"aw",@nobits
	.sectionflags	@""
	.align	16
	.zero		1024


//--------------------- .nv.shared._ZN7cutlass13device_kernelIN5flash11enable_sm90INS1_16FlashAttnFwdSm90INS1_25CollectiveMainloopFwdSm90ILi2EN4cute5tupleIJNS5_1CILi1EEES8_S8_EEENS6_IJNS7_ILi128EEENS7_ILi96EEENS7_ILi64EEEEEELi256ENS_6half_tEfNS_4arch4Sm90ELb1ELb0ELb1ELb1ELb1ELb1ELb0ELb1ELb0ELb1ELb1ELb0EEENS1_21CollectiveEpilogueFwdINS6_IJSA_NS7_ILi256EEESB_EEES9_SE_SG_Li256ELb1ELb1ELb1ELb0EEENS1_36VarlenDynamicPersistentTileSchedulerILi128ELi96ELi256ELi128ELb1ELb1ELb1ELb1ELb1ELb1EEEEEEEEEvNT_6ParamsE --------------------------
	.section	.nv.shared._ZN7cutlass13device_kernelIN5flash11enable_sm90INS1_16FlashAttnFwdSm90INS1_25CollectiveMainloopFwdSm90ILi2EN4cute5tupleIJNS5_1CILi1EEES8_S8_EEENS6_IJNS7_ILi128EEENS7_ILi96EEENS7_ILi64EEEEEELi256ENS_6half_tEfNS_4arch4Sm90ELb1ELb0ELb1ELb1ELb1ELb1ELb0ELb1ELb0ELb1ELb1ELb0EEENS1_21CollectiveEpilogueFwdINS6_IJSA_NS7_ILi256EEESB_EEES9_SE_SG_Li256ELb1ELb1ELb1ELb0EEENS1_36VarlenDynamicPersistentTileSchedulerILi128ELi96ELi256ELi128ELb1ELb1ELb1ELb1ELb1ELb1EEEEEEEEEvNT_6ParamsE,"aw",@nobits
	.sectionflags	@""
	.align	16
	.zero		1024


//--------------------- .nv.shared._ZN7cutlass13device_kernelIN5flash11enable_sm90INS1_16FlashAttnFwdSm90INS1_25CollectiveMainloopFwdSm90ILi2EN4cute5tupleIJNS5_1CILi1EEES8_S8_EEENS6_IJNS7_ILi128EEENS7_ILi96EEENS7_ILi64EEEEEELi256ENS_6half_tEfNS_4arch4Sm90ELb1ELb0ELb1ELb1ELb1ELb0ELb1ELb1ELb0ELb1ELb1ELb0EEENS1_21CollectiveEpilogueFwdINS6_IJSA_NS7_ILi256EEESB_EEES9_SE_SG_Li256ELb1ELb1ELb1ELb0EEENS1_36VarlenDynamicPersistentTileSchedulerILi128ELi96ELi256ELi128ELb1ELb1ELb1ELb1ELb1ELb1EEEEEEEEEvNT_6ParamsE --------------------------
	.section	.nv.shared._ZN7cutlass13device_kernelIN5flash11enable_sm90INS1_16FlashAttnFwdSm90INS1_25CollectiveMainloopFwdSm90ILi2EN4cute5tupleIJNS5_1CILi1EEES8_S8_EEENS6_IJNS7_ILi128EEENS7_ILi96EEENS7_ILi64EEEEEELi256ENS_6half_tEfNS_4arch4Sm90ELb1ELb0ELb1ELb1ELb1ELb0ELb1ELb1ELb0ELb1ELb1ELb0EEENS1_21CollectiveEpilogueFwdINS6_IJSA_NS7_ILi256EEESB_EEES9_SE_SG_Li256ELb1ELb1ELb1ELb0EEENS1_36VarlenDynamicPersistentTileSchedulerILi128ELi96ELi256ELi128ELb1ELb1ELb1ELb1ELb1ELb1EEEEEEEEEvNT_6ParamsE,"aw",@nobits
	.sectionflags	@""
	.align	16
	.zero		1024


//--------------------- .nv.shared._ZN7cutlass13device_kernelIN5flash11enable_sm90INS1_16FlashAttnFwdSm90INS1_25CollectiveMainloopFwdSm90ILi2EN4cute5tupleIJNS5_1CILi1EEES8_S8_EEENS6_IJNS7_ILi128EEENS7_ILi96EEENS7_ILi64EEEEEELi256ENS_6half_tEfNS_4arch4Sm90ELb1ELb0ELb1ELb1ELb1ELb1ELb1ELb1ELb0ELb1ELb1ELb0EEENS1_21CollectiveEpilogueFwdINS6_IJSA_NS7_ILi256EEESB_EEES9_SE_SG_Li256ELb1ELb1ELb1ELb0EEENS1_36VarlenDynamicPersistentTileSchedulerILi128ELi96ELi256ELi128ELb1ELb1ELb1ELb1ELb1ELb1EEEEEEEEEvNT_6ParamsE --------------------------
	.section	.nv.shared._ZN7cutlass13device_kernelIN5flash11enable_sm90INS1_16FlashAttnFwdSm90INS1_25CollectiveMainloopFwdSm90ILi2EN4cute5tupleIJNS5_1CILi1EEES8_S8_EEENS6_IJNS7_ILi128EEENS7_ILi96EEENS7_ILi64EEEEEELi256ENS_6half_tEfNS_4arch4Sm90ELb1ELb0ELb1ELb1ELb1ELb1ELb1ELb1ELb0ELb1ELb1ELb0EEENS1_21CollectiveEpilogueFwdINS6_IJSA_NS7_ILi256EEESB_EEES9_SE_SG_Li256ELb1ELb1ELb1ELb0EEENS1_36VarlenDynamicPersistentTileSchedulerILi128ELi96ELi256ELi128ELb1ELb1ELb1ELb1ELb1ELb1EEEEEEEEEvNT_6ParamsE,"aw",@nobits
	.sectionflags	@""
	.align	16
	.zero		1024


//--------------------- .nv.constant0._ZN7cutlass13device_kernelIN5flash11enable_sm90INS1_16FlashAttnFwdSm90INS1_25CollectiveMainloopFwdSm90ILi2EN4cute5tupleIJNS5_1CILi1EEES8_S8_EEENS6_IJNS7_ILi128EEENS7_ILi96EEENS7_ILi64EEEEEELi256ENS_6half_tEfNS_4arch4Sm90ELb0ELb0ELb1ELb0ELb1ELb0ELb0ELb1ELb0ELb1ELb1ELb0EEENS1_21CollectiveEpilogueFwdINS6_IJSA_NS7_ILi256EEESB_EEES9_SE_SG_Li256ELb0ELb1ELb1ELb0EEENS1_19SingleTileSchedulerILb0ELb1ELb1ELi128EEEEEEEEEvNT_6ParamsE --------------------------
	.section	.nv.constant0._ZN7cutlass13device_kernelIN5flash11enable_sm90INS1_16FlashAttnFwdSm90INS1_25CollectiveMainloopFwdSm90ILi2EN4cute5tupleIJNS5_1CILi1EEES8_S8_EEENS6_IJNS7_ILi128EEENS7_ILi96EEENS7_ILi64EEEEEELi256ENS_6half_tEfNS_4arch4Sm90ELb0ELb0ELb1ELb0ELb1ELb0ELb0ELb1ELb0ELb1ELb1ELb0EEENS1_21CollectiveEpilogueFwdINS6_IJSA_NS7_ILi256EEESB_EEES9_SE_SG_Li256ELb0ELb1ELb1ELb0EEENS1_19SingleTileSchedulerILb0ELb1ELb1ELi128EEEEEEEEEvNT_6ParamsE,"a",@progbits
	.sectionflags	@""
	.align	4
.nv.constant0._ZN7cutlass13device_kernelIN5flash11enable_sm90INS1_16FlashAttnFwdSm90INS1_25CollectiveMainloopFwdSm90ILi2EN4cute5tupleIJNS5_1CILi1EEES8_S8_EEENS6_IJNS7_ILi128EEENS7_ILi96EEENS7_ILi64EEEEEELi256ENS_6half_tEfNS_4arch4Sm90ELb0ELb0ELb1ELb0ELb1ELb0ELb0ELb1ELb0ELb1ELb1ELb0EEENS1_21CollectiveEpilogueFwdINS6_IJSA_NS7_ILi256EEESB_EEES9_SE_SG_Li256ELb0ELb1ELb1ELb0EEENS1_19SingleTileSchedulerILb0ELb1ELb1ELi128EEEEEEEEEvNT_6ParamsE:
	.zero		3200


//--------------------- .nv.constant0._ZN7cutlass13device_kernelIN5flash11enable_sm90INS1_16FlashAttnFwdSm90INS1_25CollectiveMainloopFwdSm90ILi2EN4cute5tupleIJNS5_1CILi1EEES8_S8_EEENS6_IJNS7_ILi128EEENS7_ILi96EEENS7_ILi64EEEEEELi256ENS_6half_tEfNS_4arch4Sm90ELb0ELb0ELb1ELb0ELb1ELb0ELb1ELb1ELb0ELb1ELb1ELb0EEENS1_21CollectiveEpilogueFwdINS6_IJSA_NS7_ILi256EEESB_EEES9_SE_SG_Li256ELb0ELb1ELb1ELb0EEENS1_19SingleTileSchedulerILb0ELb1ELb1ELi128EEEEEEEEEvNT_6ParamsE --------------------------
	.section	.nv.constant0._ZN7cutlass13device_kernelIN5flash11enable_sm90INS1_16FlashAttnFwdSm90INS1_25CollectiveMainloopFwdSm90ILi2EN4cute5tupleIJNS5_1CILi1EEES8_S8_EEENS6_IJNS7_ILi128EEENS7_ILi96EEENS7_ILi64EEEEEELi256ENS_6half_tEfNS_4arch4Sm90ELb0ELb0ELb1ELb0ELb1ELb0ELb1ELb1ELb0ELb1ELb1ELb0EEENS1_21CollectiveEpilogueFwdINS6_IJSA_NS7_ILi256EEESB_EEES9_SE_SG_Li256ELb0ELb1ELb1ELb0EEENS1_19SingleTileSchedulerILb0ELb1ELb1ELi128EEEEEEEEEvNT_6ParamsE,"a",@progbits
	.sectionflags	@""
	.align	4
.nv.constant0._ZN7cutlass13device_kernelIN5flash11enable_sm90INS1_16FlashAttnFwdSm90INS1_25CollectiveMainloopFwdSm90ILi2EN4cute5tupleIJNS5_1CILi1EEES8_S8_EEENS6_IJNS7_ILi128EEENS7_ILi96EEENS7_ILi64EEEEEELi256ENS_6half_tEfNS_4arch4Sm90ELb0ELb0ELb1ELb0ELb1ELb0ELb1ELb1ELb0ELb1ELb1ELb0EEENS1_21CollectiveEpilogueFwdINS6_IJSA_NS7_ILi256EEESB_EEES9_SE_SG_Li256ELb0ELb1ELb1ELb0EEENS1_19SingleTileSchedulerILb0ELb1ELb1ELi128EEEEEEEEEvNT_6ParamsE:
	.zero		3456


//--------------------- .nv.constant0._ZN7cutlass13device_kernelIN5flash11enable_sm90INS1_16FlashAttnFwdSm90INS1_25CollectiveMainloopFwdSm90ILi2EN4cute5tupleIJNS5_1CILi1EEES8_S8_EEENS6_IJNS7_ILi128EEENS7_ILi96EEENS7_ILi64EEEEEELi256ENS_6half_tEfNS_4arch4Sm90ELb0ELb0ELb1ELb1ELb1ELb0ELb0ELb1ELb0ELb1ELb1ELb0EEENS1_21CollectiveEpilogueFwdINS6_IJSA_NS7_ILi256EEESB_EEES9_SE_SG_Li256ELb1ELb1ELb1ELb0EEENS1_36VarlenDynamicPersistentTileSchedulerILi128ELi96ELi256ELi128ELb1ELb1ELb1ELb0ELb1ELb1EEEEEEEEEvNT_6ParamsE --------------------------
	.section	.nv.constant0._ZN7cutlass13device_kernelIN5flash11enable_sm90INS1_16FlashAttnFwdSm90INS1_25CollectiveMainloopFwdSm90ILi2EN4cute5tupleIJNS5_1CILi1EEES8_S8_EEENS6_IJNS7_ILi128EEENS7_ILi96EEENS7_ILi64EEEEEELi256ENS_6half_tEfNS_4arch4Sm90ELb0ELb0ELb1ELb1ELb1ELb0ELb0ELb1ELb0ELb1ELb1ELb0EEENS1_21CollectiveEpilogueFwdINS6_IJSA_NS7_ILi256EEESB_EEES9_SE_SG_Li256ELb1ELb1ELb1ELb0EEENS1_36VarlenDynamicPersistentTileSchedulerILi128ELi96ELi256ELi128ELb1ELb1ELb1ELb0ELb1ELb1EEEEEEEEEvNT_6ParamsE,"a",@progbits
	.sectionflags	@""
	.align	4
.nv.constant0._ZN7cutlass13device_kernelIN5flash11enable_sm90INS1_16FlashAttnFwdSm90INS1_25CollectiveMainloopFwdSm90ILi2EN4cute5tupleIJNS5_1CILi1EEES8_S8_EEENS6_IJNS7_ILi128EEENS7_ILi96EEENS7_ILi64EEEEEELi256ENS_6half_tEfNS_4arch4Sm90ELb0ELb0ELb1ELb1ELb1ELb0ELb0ELb1ELb0ELb1ELb1ELb0EEENS1_21CollectiveEpilogueFwdINS6_IJSA_NS7_ILi256EEESB_EEES9_SE_SG_Li256ELb1ELb1ELb1ELb0EEENS1_36VarlenDynamicPersistentTileSchedulerILi128ELi96ELi256ELi128ELb1ELb1ELb1ELb0ELb1ELb1EEEEEEEEEvNT_6ParamsE:
	.zero		3328


//--------------------- .nv.constant0._ZN7cutlass13device_kernelIN5flash11enable_sm90INS1_16FlashAttnFwdSm90INS1_25CollectiveMainloopFwdSm90ILi2EN4cute5tupleIJNS5_1CILi1EEES8_S8_EEENS6_IJNS7_ILi128EEENS7_ILi96EEENS7_ILi64EEEEEELi256ENS_6half_tEfNS_4arch4Sm90ELb0ELb0ELb1ELb1ELb1ELb1ELb0ELb1ELb0ELb1ELb1ELb0EEENS1_21CollectiveEpilogueFwdINS6_IJSA_NS7_ILi256EEESB_EEES9_SE_SG_Li256ELb1ELb1ELb1ELb0EEENS1_36VarlenDynamicPersistentTileSchedulerILi128ELi96ELi256ELi128ELb1ELb1ELb1ELb0ELb1ELb1EEEEEEEEEvNT_6ParamsE --------------------------
	.section	.nv.constant0._ZN7cutlass13device_kernelIN5flash11enable_sm90INS1_16FlashAttnFwdSm90INS1_25CollectiveMainloopFwdSm90ILi2EN4cute5tupleIJNS5_1CILi1EEES8_S8_EEENS6_IJNS7_ILi128EEENS7_ILi96EEENS7_ILi64EEEEEELi256ENS_6half_tEfNS_4arch4Sm90ELb0ELb0ELb1ELb1ELb1ELb1ELb0ELb1ELb0ELb1ELb1ELb0EEENS1_21CollectiveEpilogueFwdINS6_IJSA_NS7_ILi256EEESB_EEES9_SE_SG_Li256ELb1ELb1ELb1ELb0EEENS1_36VarlenDynamicPersistentTileSchedulerILi128ELi96ELi256ELi128ELb1ELb1ELb1ELb0ELb1ELb1EEEEEEEEEvNT_6ParamsE,"a",@progbits
	.sectionflags	@""
	.align	4
.nv.constant0._ZN7cutlass13device_kernelIN5flash11enable_sm90INS1_16FlashAttnFwdSm90INS1_25CollectiveMainloopFwdSm90ILi2EN4cute5tupleIJNS5_1CILi1EEES8_S8_EEENS6_IJNS7_ILi128EEENS7_ILi96EEENS7_ILi64EEEEEELi256ENS_6half_tEfNS_4arch4Sm90ELb0ELb0ELb1ELb1ELb1ELb1ELb0ELb1ELb0ELb1ELb1ELb0EEENS1_21CollectiveEpilogueFwdINS6_IJSA_NS7_ILi256EEESB_EEES9_SE_SG_Li256ELb1ELb1ELb1ELb0EEENS1_36VarlenDynamicPersistentTileSchedulerILi128ELi96ELi256ELi128ELb1ELb1ELb1ELb0ELb1ELb1EEEEEEEEEvNT_6ParamsE:
	.zero		3328


//--------------------- .nv.constant0._ZN7cutlass13device_kernelIN5flash11enable_sm90INS1_16FlashAttnFwdSm90INS1_25CollectiveMainloopFwdSm90ILi2EN4cute5tupleIJNS5_1CILi1EEES8_S8_EEENS6_IJNS7_ILi128EEENS7_ILi96EEENS7_ILi64EEEEEELi256ENS_6half_tEfNS_4arch4Sm90ELb0ELb0ELb1ELb1ELb1ELb0ELb1ELb1ELb0ELb1ELb1ELb0EEENS1_21CollectiveEpilogueFwdINS6_IJSA_NS7_ILi256EEESB_EEES9_SE_SG_Li256ELb1ELb1ELb1ELb0EEENS1_36VarlenDynamicPersistentTileSchedulerILi128ELi96ELi256ELi128ELb1ELb1ELb1ELb0ELb1ELb1EEEEEEEEEvNT_6ParamsE --------------------------
	.section	.nv.constant0._ZN7cutlass13device_kernelIN5flash11enable_sm90INS1_16FlashAttnFwdSm90INS1_25CollectiveMainloopFwdSm90ILi2EN4cute5tupleIJNS5_1CILi1EEES8_S8_EEENS6_IJNS7_ILi128EEENS7_ILi96EEENS7_ILi64EEEEEELi256ENS_6half_tEfNS_4arch4Sm90ELb0ELb0ELb1ELb1ELb1ELb0ELb1ELb1ELb0ELb1ELb1ELb0EEENS1_21CollectiveEpilogueFwdINS6_IJSA_NS7_ILi256EEESB_EEES9_SE_SG_Li256ELb1ELb1ELb1ELb0EEENS1_36VarlenDynamicPersistentTileSchedulerILi128ELi96ELi256ELi128ELb1ELb1ELb1ELb0ELb1ELb1EEEEEEEEEvNT_6ParamsE,"a",@progbits
	.sectionflags	@""
	.align	4
.nv.constant0._ZN7cutlass13device_kernelIN5flash11enable_sm90INS1_16FlashAttnFwdSm90INS1_25CollectiveMainloopFwdSm90ILi2EN4cute5tupleIJNS5_1CILi1EEES8_S8_EEENS6_IJNS7_ILi128EEENS7_ILi96EEENS7_ILi64EEEEEELi256ENS_6half_tEfNS_4arch4Sm90ELb0ELb0ELb1ELb1ELb1ELb0ELb1ELb1ELb0ELb1ELb1ELb0EEENS1_21CollectiveEpilogueFwdINS6_IJSA_NS7_ILi256EEESB_EEES9_SE_SG_Li256ELb1ELb1ELb1ELb0EEENS1_36VarlenDynamicPersistentTileSchedulerILi128ELi96ELi256ELi128ELb1ELb1ELb1ELb0ELb1ELb1EEEEEEEEEvNT_6ParamsE:
	.zero		3584


//--------------------- .nv.constant0._ZN7cutlass13device_kernelIN5flash11enable_sm90INS1_16FlashAttnFwdSm90INS1_25CollectiveMainloopFwdSm90ILi2EN4cute5tupleIJNS5_1CILi1EEES8_S8_EEENS6_IJNS7_ILi128EEENS7_ILi96EEENS7_ILi64EEEEEELi256ENS_6half_tEfNS_4arch4Sm90ELb0ELb0ELb1ELb1ELb1ELb1ELb1ELb1ELb0ELb1ELb1ELb0EEENS1_21CollectiveEpilogueFwdINS6_IJSA_NS7_ILi256EEESB_EEES9_SE_SG_Li256ELb1ELb1ELb1ELb0EEENS1_36VarlenDynamicPersistentTileSchedulerILi128ELi96ELi256ELi128ELb1ELb1ELb1ELb0ELb1ELb1EEEEEEEEEvNT_6ParamsE --------------------------
	.section	.nv.constant0._ZN7cutlass13device_kernelIN5flash11enable_sm90INS1_16FlashAttnFwdSm90INS1_25CollectiveMainloopFwdSm90ILi2EN4cute5tupleIJNS5_1CILi1EEES8_S8_EEENS6_IJNS7_ILi128EEENS7_ILi96EEENS7_ILi64EEEEEELi256ENS_6half_tEfNS_4arch4Sm90ELb0ELb0ELb1ELb1ELb1ELb1ELb1ELb1ELb0ELb1ELb1ELb0EEENS1_21CollectiveEpilogueFwdINS6_IJSA_NS7_ILi256EEESB_EEES9_SE_SG_Li256ELb1ELb1ELb1ELb0EEENS1_36VarlenDynamicPersistentTileSchedulerILi128ELi96ELi256ELi128ELb1ELb1ELb1ELb0ELb1ELb1EEEEEEEEEvNT_6ParamsE,"a",@progbits
	.sectionflags	@""
	.align	4
.nv.constant0._ZN7cutlass13device_kernelIN5flash11enable_sm90INS1_16FlashAttnFwdSm90INS1_25CollectiveMainloopFwdSm90ILi2EN4cute5tupleIJNS5_1CILi1EEES8_S8_EEENS6_IJNS7_ILi128EEENS7_ILi96EEENS7_ILi64EEEEEELi256ENS_6half_tEfNS_4arch4Sm90ELb0ELb0ELb1ELb1ELb1ELb1ELb1ELb1ELb0ELb1ELb1ELb0EEENS1_21CollectiveEpilogueFwdINS6_IJSA_NS7_ILi256EEESB_EEES9_SE_SG_Li256ELb1ELb1ELb1ELb0EEENS1_36VarlenDynamicPersistentTileSchedulerILi128ELi96ELi256ELi128ELb1ELb1ELb1ELb0ELb1ELb1EEEEEEEEEvNT_6ParamsE:
	.zero		3584


//--------------------- .nv.constant0._ZN7cutlass13device_kernelIN5flash11enable_sm90INS1_16FlashAttnFwdSm90INS1_25CollectiveMainloopFwdSm90ILi2EN4cute5tupleIJNS5_1CILi1EEES8_S8_EEENS6_IJNS7_ILi128EEENS7_ILi96EEENS7_ILi64EEEEEELi256ENS_6half_tEfNS_4arch4Sm90ELb0ELb1ELb1ELb0ELb1ELb0ELb0ELb1ELb0ELb1ELb1ELb0EEENS1_21CollectiveEpilogueFwdINS6_IJSA_NS7_ILi256EEESB_EEES9_SE_SG_Li256ELb0ELb1ELb1ELb0EEENS1_19SingleTileSchedulerILb0ELb1ELb1ELi128EEEEEEEEEvNT_6ParamsE --------------------------
	.section	.nv.constant0._ZN7cutlass13device_kernelIN5flash11enable_sm90INS1_16FlashAttnFwdSm90INS1_25CollectiveMainloopFwdSm90ILi2EN4cute5tupleIJNS5_1CILi1EEES8_S8_EEENS6_IJNS7_ILi128EEENS7_ILi96EEENS7_ILi64EEEEEELi256ENS_6half_tEfNS_4arch4Sm90ELb0ELb1ELb1ELb0ELb1ELb0ELb0ELb1ELb0ELb1ELb1ELb0EEENS1_21CollectiveEpilogueFwdINS6_IJSA_NS7_ILi256EEESB_EEES9_SE_SG_Li256ELb0ELb1ELb1ELb0EEENS1_19SingleTileSchedulerILb0ELb1ELb1ELi128EEEEEEEEEvNT_6ParamsE,"a",@progbits
	.sectionflags	@""
	.align	4
.nv.constant0._ZN7cutlass13device_kernelIN5flash11enable_sm90INS1_16FlashAttnFwdSm90INS1_25CollectiveMainloopFwdSm90ILi2EN4cute5tupleIJNS5_1CILi1EEES8_S8_EEENS6_IJNS7_ILi128EEENS7_ILi96EEENS7_ILi64EEEEEELi256ENS_6half_tEfNS_4arch4Sm90ELb0ELb1ELb1ELb0ELb1ELb0ELb0ELb1ELb0ELb1ELb1ELb0EEENS1_21CollectiveEpilogueFwdINS6_IJSA_NS7_ILi256EEESB_EEES9_SE_SG_Li256ELb0ELb1ELb1ELb0EEENS1_19SingleTileSchedulerILb0ELb1ELb1ELi128EEEEEEEEEvNT_6ParamsE:
	.zero		3200


//--------------------- .nv.constant0._ZN7cutlass13device_kernelIN5flash11enable_sm90INS1_16FlashAttnFwdSm90INS1_25CollectiveMainloopFwdSm90ILi2EN4cute5tupleIJNS5_1CILi1EEES8_S8_EEENS6_IJNS7_ILi128EEENS7_ILi96EEENS7_ILi64EEEEEELi256ENS_6half_tEfNS_4arch4Sm90ELb0ELb1ELb1ELb0ELb1ELb0ELb1ELb1ELb0ELb1ELb1ELb0EEENS1_21CollectiveEpilogueFwdINS6_IJSA_NS7_ILi256EEESB_EEES9_SE_SG_Li256ELb0ELb1ELb1ELb0EEENS1_19SingleTileSchedulerILb0ELb1ELb1ELi128EEEEEEEEEvNT_6ParamsE --------------------------
	.section	.nv.constant0._ZN7cutlass13device_kernelIN5flash11enable_sm90INS1_16FlashAttnFwdSm90INS1_25CollectiveMainloopFwdSm90ILi2EN4cute5tupleIJNS5_1CILi1EEES8_S8_EEENS6_IJNS7_ILi128EEENS7_ILi96EEENS7_ILi64EEEEEELi256ENS_6half_tEfNS_4arch4Sm90ELb0ELb1ELb1ELb0ELb1ELb0ELb1ELb1ELb0ELb1ELb1ELb0EEENS1_21CollectiveEpilogueFwdINS6_IJSA_NS7_ILi256EEESB_EEES9_SE_SG_Li256ELb0ELb1ELb1ELb0EEENS1_19SingleTileSchedulerILb0ELb1ELb1ELi128EEEEEEEEEvNT_6ParamsE,"a",@progbits
	.sectionflags	@""
	.align	4
.nv.constant0._ZN7cutlass13device_kernelIN5flash11enable_sm90INS1_16FlashAttnFwdSm90INS1_25CollectiveMainloopFwdSm90ILi2EN4cute5tupleIJNS5_1CILi1EEES8_S8_EEENS6_IJNS7_ILi128EEENS7_ILi96EEENS7_ILi64EEEEEELi256ENS_6half_tEfNS_4arch4Sm90ELb0ELb1ELb1ELb0ELb1ELb0ELb1ELb1ELb0ELb1ELb1ELb0EEENS1_21CollectiveEpilogueFwdINS6_IJSA_NS7_ILi256EEESB_EEES9_SE_SG_Li256ELb0ELb1ELb1ELb0EEENS1_19SingleTileSchedulerILb0ELb1ELb1ELi128EEEEEEEEEvNT_6ParamsE:
	.zero		3456


//--------------------- .nv.constant0._ZN7cutlass13device_kernelIN5flash11enable_sm90INS1_16FlashAttnFwdSm90INS1_25CollectiveMainloopFwdSm90ILi2EN4cute5tupleIJNS5_1CILi1EEES8_S8_EEENS6_IJNS7_ILi128EEENS7_ILi96EEENS7_ILi64EEEEEELi256ENS_6half_tEfNS_4arch4Sm90ELb0ELb1ELb1ELb1ELb1ELb0ELb0ELb1ELb0ELb1ELb1ELb0EEENS1_21CollectiveEpilogueFwdINS6_IJSA_NS7_ILi256EEESB_EEES9_SE_SG_Li256ELb1ELb1ELb1ELb0EEENS1_36VarlenDynamicPersistentTileSchedulerILi128ELi96ELi256ELi128ELb1ELb1ELb1ELb1ELb0ELb1EEEEEEEEEvNT_6ParamsE --------------------------
	.section	.nv.constant0._ZN7cutlass13device_kernelIN5flash11enable_sm90INS1_16FlashAttnFwdSm90INS1_25CollectiveMainloopFwdSm90ILi2EN4cute5tupleIJNS5_1CILi1EEES8_S8_EEENS6_IJNS7_ILi128EEENS7_ILi96EEENS7_ILi64EEEEEELi256ENS_6half_tEfNS_4arch4Sm90ELb0ELb1ELb1ELb1ELb1ELb0ELb0ELb1ELb0ELb1ELb1ELb0EEENS1_21CollectiveEpilogueFwdINS6_IJSA_NS7_ILi256EEESB_EEES9_SE_SG_Li256ELb1ELb1ELb1ELb0EEENS1_36VarlenDynamicPersistentTileSchedulerILi128ELi96ELi256ELi128ELb1ELb1ELb1ELb1ELb0ELb1EEEEEEEEEvNT_6ParamsE,"a",@progbits
	.sectionflags	@""
	.align	4
.nv.constant0._ZN7cutlass13device_kernelIN5flash11enable_sm90INS1_16FlashAttnFwdSm90INS1_25CollectiveMainloopFwdSm90ILi2EN4cute5tupleIJNS5_1CILi1EEES8_S8_EEENS6_IJNS7_ILi128EEENS7_ILi96EEENS7_ILi64EEEEEELi256ENS_6half_tEfNS_4arch4Sm90ELb0ELb1ELb1ELb1ELb1ELb0ELb0ELb1ELb0ELb1ELb1ELb0EEENS1_21CollectiveEpilogueFwdINS6_IJSA_NS7_ILi256EEESB_EEES9_SE_SG_Li256ELb1ELb1ELb1ELb0EEENS1_36VarlenDynamicPersistentTileSchedulerILi128ELi96ELi256ELi128ELb1ELb1ELb1ELb1ELb0ELb1EEEEEEEEEvNT_6ParamsE:
	.zero		3328


//--------------------- .nv.constant0._ZN7cutlass13device_kernelIN5flash11enable_sm90INS1_16FlashAttnFwdSm90INS1_25CollectiveMainloopFwdSm90ILi2EN4cute5tupleIJNS5_1CILi1EEES8_S8_EEENS6_IJNS7_ILi128EEENS7_ILi96EEENS7_ILi64EEEEEELi256ENS_6half_tEfNS_4arch4Sm90ELb0ELb1ELb1ELb1ELb1ELb1ELb0ELb1ELb0ELb1ELb1ELb0EEENS1_21CollectiveEpilogueFwdINS6_IJSA_NS7_ILi256EEESB_EEES9_SE_SG_Li256ELb1ELb1ELb1ELb0EEENS1_36VarlenDynamicPersistentTileSchedulerILi128ELi96ELi256ELi128ELb1ELb1ELb1ELb1ELb0ELb1EEEEEEEEEvNT_6ParamsE --------------------------
	.section	.nv.constant0._ZN7cutlass13device_kernelIN5flash11enable_sm90INS1_16FlashAttnFwdSm90INS1_25CollectiveMainloopFwdSm90ILi2EN4cute5tupleIJNS5_1CILi1EEES8_S8_EEENS6_IJNS7_ILi128EEENS7_ILi96EEENS7_ILi64EEEEEELi256ENS_6half_tEfNS_4arch4Sm90ELb0ELb1ELb1ELb1ELb1ELb1ELb0ELb1ELb0ELb1ELb1ELb0EEENS1_21CollectiveEpilogueFwdINS6_IJSA_NS7_ILi256EEESB_EEES9_SE_SG_Li256ELb1ELb1ELb1ELb0EEENS1_36VarlenDynamicPersistentTileSchedulerILi128ELi96ELi256ELi128ELb1ELb1ELb1ELb1ELb0ELb1EEEEEEEEEvNT_6ParamsE,"a",@progbits
	.sectionflags	@""
	.align	4
.nv.constant0._ZN7cutlass13device_kernelIN5flash11enable_sm90INS1_16FlashAttnFwdSm90INS1_25CollectiveMainloopFwdSm90ILi2EN4cute5tupleIJNS5_1CILi1EEES8_S8_EEENS6_IJNS7_ILi128EEENS7_ILi96EEENS7_ILi64EEEEEELi256ENS_6half_tEfNS_4arch4Sm90ELb0ELb1ELb1ELb1ELb1ELb1ELb0ELb1ELb0ELb1ELb1ELb0EEENS1_21CollectiveEpilogueFwdINS6_IJSA_NS7_ILi256EEESB_EEES9_SE_SG_Li256ELb1ELb1ELb1ELb0EEENS1_36VarlenDynamicPersistentTileSchedulerILi128ELi96ELi256ELi128ELb1ELb1ELb1ELb1ELb0ELb1EEEEEEEEEvNT_6ParamsE:
	.zero		3328


//--------------------- .nv.constant0._ZN7cutlass13device_kernelIN5flash11enable_sm90INS1_16FlashAttnFwdSm90INS1_25CollectiveMainloopFwdSm90ILi2EN4cute5tupleIJNS5_1CILi1EEES8_S8_EEENS6_IJNS7_ILi128EEENS7_ILi96EEENS7_ILi64EEEEEELi256ENS_6half_tEfNS_4arch4Sm90ELb0ELb1ELb1ELb1ELb1ELb0ELb1ELb1ELb0ELb1ELb1ELb0EEENS1_21CollectiveEpilogueFwdINS6_IJSA_NS7_ILi256EEESB_EEES9_SE_SG_Li256ELb1ELb1ELb1ELb0EEENS1_36VarlenDynamicPersistentTileSchedulerILi128ELi96ELi256ELi128ELb1ELb1ELb1ELb1ELb0ELb1EEEEEEEEEvNT_6ParamsE --------------------------
	.section	.nv.constant0._ZN7cutlass13device_kernelIN5flash11enable_sm90INS1_16FlashAttnFwdSm90INS1_25CollectiveMainloopFwdSm90ILi2EN4cute5tupleIJNS5_1CILi1EEES8_S8_EEENS6_IJNS7_ILi128EEENS7_ILi96EEENS7_ILi64EEEEEELi256ENS_6half_tEfNS_4arch4Sm90ELb0ELb1ELb1ELb1ELb1ELb0ELb1ELb1ELb0ELb1ELb1ELb0EEENS1_21CollectiveEpilogueFwdINS6_IJSA_NS7_ILi256EEESB_EEES9_SE_SG_Li256ELb1ELb1ELb1ELb0EEENS1_36VarlenDynamicPersistentTileSchedulerILi128ELi96ELi256ELi128ELb1ELb1ELb1ELb1ELb0ELb1EEEEEEEEEvNT_6ParamsE,"a",@progbits
	.sectionflags	@""
	.align	4
.nv.constant0._ZN7cutlass13device_kernelIN5flash11enable_sm90INS1_16FlashAttnFwdSm90INS1_25CollectiveMainloopFwdSm90ILi2EN4cute5tupleIJNS5_1CILi1EEES8_S8_EEENS6_IJNS7_ILi128EEENS7_ILi96EEENS7_ILi64EEEEEELi256ENS_6half_tEfNS_4arch4Sm90ELb0ELb1ELb1ELb1ELb1ELb0ELb1ELb1ELb0ELb1ELb1ELb0EEENS1_21CollectiveEpilogueFwdINS6_IJSA_NS7_ILi256EEESB_EEES9_SE_SG_Li256ELb1ELb1ELb1ELb0EEENS1_36VarlenDynamicPersistentTileSchedulerILi128ELi96ELi256ELi128ELb1ELb1ELb1ELb1ELb0ELb1EEEEEEEEEvNT_6ParamsE:
	.zero		3584


//--------------------- .nv.constant0._ZN7cutlass13device_kernelIN5flash11enable_sm90INS1_16FlashAttnFwdSm90INS1_25CollectiveMainloopFwdSm90ILi2EN4cute5tupleIJNS5_1CILi1EEES8_S8_EEENS6_IJNS7_ILi128EEENS7_ILi96EEENS7_ILi64EEEEEELi256ENS_6half_tEfNS_4arch4Sm90ELb0ELb1ELb1ELb1ELb1ELb1ELb1ELb1ELb0ELb1ELb1ELb0EEENS1_21CollectiveEpilogueFwdINS6_IJSA_NS7_ILi256EEESB_EEES9_SE_SG_Li256ELb1ELb1ELb1ELb0EEENS1_36VarlenDynamicPersistentTileSchedulerILi128ELi96ELi256ELi128ELb1ELb1ELb1ELb1ELb0ELb1EEEEEEEEEvNT_6ParamsE --------------------------
	.section	.nv.constant0._ZN7cutlass13device_kernelIN5flash11enable_sm90INS1_16FlashAttnFwdSm90INS1_25CollectiveMainloopFwdSm90ILi2EN4cute5tupleIJNS5_1CILi1EEES8_S8_EEENS6_IJNS7_ILi128EEENS7_ILi96EEENS7_ILi64EEEEEELi256ENS_6half_tEfNS_4arch4Sm90ELb0ELb1ELb1ELb1ELb1ELb1ELb1ELb1ELb0ELb1ELb1ELb0EEENS1_21CollectiveEpilogueFwdINS6_IJSA_NS7_ILi256EEESB_EEES9_SE_SG_Li256ELb1ELb1ELb1ELb0EEENS1_36VarlenDynamicPersistentTileSchedulerILi128ELi96ELi256ELi128ELb1ELb1ELb1ELb1ELb0ELb1EEEEEEEEEvNT_6ParamsE,"a",@progbits
	.sectionflags	@""
	.align	4
.nv.constant0._ZN7cutlass13device_kernelIN5flash11enable_sm90INS1_16FlashAttnFwdSm90INS1_25CollectiveMainloopFwdSm90ILi2EN4cute5tupleIJNS5_1CILi1EEES8_S8_EEENS6_IJNS7_ILi128EEENS7_ILi96EEENS7_ILi64EEEEEELi256ENS_6half_tEfNS_4arch4Sm90ELb0ELb1ELb1ELb1ELb1ELb1ELb1ELb1ELb0ELb1ELb1ELb0EEENS1_21CollectiveEpilogueFwdINS6_IJSA_NS7_ILi256EEESB_EEES9_SE_SG_Li256ELb1ELb1ELb1ELb0EEENS1_36VarlenDynamicPersistentTileSchedulerILi128ELi96ELi256ELi128ELb1ELb1ELb1ELb1ELb0ELb1EEEEEEEEEvNT_6ParamsE:
	.zero		3584


//--------------------- .nv.constant0._ZN7cutlass13device_kernelIN5flash11enable_sm90INS1_16FlashAttnFwdSm90INS1_25CollectiveMainloopFwdSm90ILi2EN4cute5tupleIJNS5_1CILi1EEES8_S8_EEENS6_IJNS7_ILi128EEENS7_ILi96EEENS7_ILi64EEEEEELi256ENS_6half_tEfNS_4arch4Sm90ELb1ELb0ELb1ELb0ELb1ELb0ELb0ELb1ELb0ELb1ELb1ELb0EEENS1_21CollectiveEpilogueFwdINS6_IJSA_NS7_ILi256EEESB_EEES9_SE_SG_Li256ELb0ELb1ELb1ELb0EEENS1_19SingleTileSchedulerILb0ELb1ELb1ELi128EEEEEEEEEvNT_6ParamsE --------------------------
	.section	.nv.constant0._ZN7cutlass13device_kernelIN5flash11enable_sm90INS1_16FlashAttnFwdSm90INS1_25CollectiveMainloopFwdSm90ILi2EN4cute5tupleIJNS5_1CILi1EEES8_S8_EEENS6_IJNS7_ILi128EEENS7_ILi96EEENS7_ILi64EEEEEELi256ENS_6half_tEfNS_4arch4Sm90ELb1ELb0ELb1ELb0ELb1ELb0ELb0ELb1ELb0ELb1ELb1ELb0EEENS1_21CollectiveEpilogueFwdINS6_IJSA_NS7_ILi256EEESB_EEES9_SE_SG_Li256ELb0ELb1ELb1ELb0EEENS1_19SingleTileSchedulerILb0ELb1ELb1ELi128EEEEEEEEEvNT_6ParamsE,"a",@progbits
	.sectionflags	@""
	.align	4
.nv.constant0._ZN7cutlass13device_kernelIN5flash11enable_sm90INS1_16FlashAttnFwdSm90INS1_25CollectiveMainloopFwdSm90ILi2EN4cute5tupleIJNS5_1CILi1EEES8_S8_EEENS6_IJNS7_ILi128EEENS7_ILi96EEENS7_ILi64EEEEEELi256ENS_6half_tEfNS_4arch4Sm90ELb1ELb0ELb1ELb0ELb1ELb0ELb0ELb1ELb0ELb1ELb1ELb0EEENS1_21CollectiveEpilogueFwdINS6_IJSA_NS7_ILi256EEESB_EEES9_SE_SG_Li256ELb0ELb1ELb1ELb0EEENS1_19SingleTileSchedulerILb0ELb1ELb1ELi128EEEEEEEEEvNT_6ParamsE:
	.zero		3200


//--------------------- .nv.constant0._ZN7cutlass13device_kernelIN5flash11enable_sm90INS1_16FlashAttnFwdSm90INS1_25CollectiveMainloopFwdSm90ILi2EN4cute5tupleIJNS5_1CILi1EEES8_S8_EEENS6_IJNS7_ILi128EEENS7_ILi96EEENS7_ILi64EEEEEELi256ENS_6half_tEfNS_4arch4Sm90ELb1ELb0ELb1ELb0ELb1ELb0ELb1ELb1ELb0ELb1ELb1ELb0EEENS1_21CollectiveEpilogueFwdINS6_IJSA_NS7_ILi256EEESB_EEES9_SE_SG_Li256ELb0ELb1ELb1ELb0EEENS1_19SingleTileSchedulerILb0ELb1ELb1ELi128EEEEEEEEEvNT_6ParamsE --------------------------
	.section	.nv.constant0._ZN7cutlass13device_kernelIN5flash11enable_sm90INS1_16FlashAttnFwdSm90INS1_25CollectiveMainloopFwdSm90ILi2EN4cute5tupleIJNS5_1CILi1EEES8_S8_EEENS6_IJNS7_ILi128EEENS7_ILi96EEENS7_ILi64EEEEEELi256ENS_6half_tEfNS_4arch4Sm90ELb1ELb0ELb1ELb0ELb1ELb0ELb1ELb1ELb0ELb1ELb1ELb0EEENS1_21CollectiveEpilogueFwdINS6_IJSA_NS7_ILi256EEESB_EEES9_SE_SG_Li256ELb0ELb1ELb1ELb0EEENS1_19SingleTileSchedulerILb0ELb1ELb1ELi128EEEEEEEEEvNT_6ParamsE,"a",@progbits
	.sectionflags	@""
	.align	4
.nv.constant0._ZN7cutlass13device_kernelIN5flash11enable_sm90INS1_16FlashAttnFwdSm90INS1_25CollectiveMainloopFwdSm90ILi2EN4cute5tupleIJNS5_1CILi1EEES8_S8_EEENS6_IJNS7_ILi128EEENS7_ILi96EEENS7_ILi64EEEEEELi256ENS_6half_tEfNS_4arch4Sm90ELb1ELb0ELb1ELb0ELb1ELb0ELb1ELb1ELb0ELb1ELb1ELb0EEENS1_21CollectiveEpilogueFwdINS6_IJSA_NS7_ILi256EEESB_EEES9_SE_SG_Li256ELb0ELb1ELb1ELb0EEENS1_19SingleTileSchedulerILb0ELb1ELb1ELi128EEEEEEEEEvNT_6ParamsE:
	.zero		3456


//--------------------- .nv.constant0._ZN7cutlass13device_kernelIN5flash11enable_sm90INS1_16FlashAttnFwdSm90INS1_25CollectiveMainloopFwdSm90ILi2EN4cute5tupleIJNS5_1CILi1EEES8_S8_EEENS6_IJNS7_ILi128EEENS7_ILi96EEENS7_ILi64EEEEEELi256ENS_6half_tEfNS_4arch4Sm90ELb1ELb0ELb1ELb1ELb1ELb0ELb0ELb1ELb0ELb1ELb1ELb0EEENS1_21CollectiveEpilogueFwdINS6_IJSA_NS7_ILi256EEESB_EEES9_SE_SG_Li256ELb1ELb1ELb1ELb0EEENS1_36VarlenDynamicPersistentTileSchedulerILi128ELi96ELi256ELi128ELb1ELb1ELb1ELb1ELb1ELb1EEEEEEEEEvNT_6ParamsE --------------------------
	.section	.nv.constant0._ZN7cutlass13device_kernelIN5flash11enable_sm90INS1_16FlashAttnFwdSm90INS1_25CollectiveMainloopFwdSm90ILi2EN4cute5tupleIJNS5_1CILi1EEES8_S8_EEENS6_IJNS7_ILi128EEENS7_ILi96EEENS7_ILi64EEEEEELi256ENS_6half_tEfNS_4arch4Sm90ELb1ELb0ELb1ELb1ELb1ELb0ELb0ELb1ELb0ELb1ELb1ELb0EEENS1_21CollectiveEpilogueFwdINS6_IJSA_NS7_ILi256EEESB_EEES9_SE_SG_Li256ELb1ELb1ELb1ELb0EEENS1_36VarlenDynamicPersistentTileSchedulerILi128ELi96ELi256ELi128ELb1ELb1ELb1ELb1ELb1ELb1EEEEEEEEEvNT_6ParamsE,"a",@progbits
	.sectionflags	@""
	.align	4
.nv.constant0._ZN7cutlass13device_kernelIN5flash11enable_sm90INS1_16FlashAttnFwdSm90INS1_25CollectiveMainloopFwdSm90ILi2EN4cute5tupleIJNS5_1CILi1EEES8_S8_EEENS6_IJNS7_ILi128EEENS7_ILi96EEENS7_ILi64EEEEEELi256ENS_6half_tEfNS_4arch4Sm90ELb1ELb0ELb1ELb1ELb1ELb0ELb0ELb1ELb0ELb1ELb1ELb0EEENS1_21CollectiveEpilogueFwdINS6_IJSA_NS7_ILi256EEESB_EEES9_SE_SG_Li256ELb1ELb1ELb1ELb0EEENS1_36VarlenDynamicPersistentTileSchedulerILi128ELi96ELi256ELi128ELb1ELb1ELb1ELb1ELb1ELb1EEEEEEEEEvNT_6ParamsE:
	.zero		3328


//--------------------- .nv.constant0._ZN7cutlass13device_kernelIN5flash11enable_sm90INS1_16FlashAttnFwdSm90INS1_25CollectiveMainloopFwdSm90ILi2EN4cute5tupleIJNS5_1CILi1EEES8_S8_EEENS6_IJNS7_ILi128EEENS7_ILi96EEENS7_ILi64EEEEEELi256ENS_6half_tEfNS_4arch4Sm90ELb1ELb0ELb1ELb1ELb1ELb1ELb0ELb1ELb0ELb1ELb1ELb0EEENS1_21CollectiveEpilogueFwdINS6_IJSA_NS7_ILi256EEESB_EEES9_SE_SG_Li256ELb1ELb1ELb1ELb0EEENS1_36VarlenDynamicPersistentTileSchedulerILi128ELi96ELi256ELi128ELb1ELb1ELb1ELb1ELb1ELb1EEEEEEEEEvNT_6ParamsE --------------------------
	.section	.nv.constant0._ZN7cutlass13device_kernelIN5flash11enable_sm90INS1_16FlashAttnFwdSm90INS1_25CollectiveMainloopFwdSm90ILi2EN4cute5tupleIJNS5_1CILi1EEES8_S8_EEENS6_IJNS7_ILi128EEENS7_ILi96EEENS7_ILi64EEEEEELi256ENS_6half_tEfNS_4arch4Sm90ELb1ELb0ELb1ELb1ELb1ELb1ELb0ELb1ELb0ELb1ELb1ELb0EEENS1_21CollectiveEpilogueFwdINS6_IJSA_NS7_ILi256EEESB_EEES9_SE_SG_Li256ELb1ELb1ELb1ELb0EEENS1_36VarlenDynamicPersistentTileSchedulerILi128ELi96ELi256ELi128ELb1ELb1ELb1ELb1ELb1ELb1EEEEEEEEEvNT_6ParamsE,"a",@progbits
	.sectionflags	@""
	.align	4
.nv.constant0._ZN7cutlass13device_kernelIN5flash11enable_sm90INS1_16FlashAttnFwdSm90INS1_25CollectiveMainloopFwdSm90ILi2EN4cute5tupleIJNS5_1CILi1EEES8_S8_EEENS6_IJNS7_ILi128EEENS7_ILi96EEENS7_ILi64EEEEEELi256ENS_6half_tEfNS_4arch4Sm90ELb1ELb0ELb1ELb1ELb1ELb1ELb0ELb1ELb0ELb1ELb1ELb0EEENS1_21CollectiveEpilogueFwdINS6_IJSA_NS7_ILi256EEESB_EEES9_SE_SG_Li256ELb1ELb1ELb1ELb0EEENS1_36VarlenDynamicPersistentTileSchedulerILi128ELi96ELi256ELi128ELb1ELb1ELb1ELb1ELb1ELb1EEEEEEEEEvNT_6ParamsE:
	.zero		3328


//--------------------- .nv.constant0._ZN7cutlass13device_kernelIN5flash11enable_sm90INS1_16FlashAttnFwdSm90INS1_25CollectiveMainloopFwdSm90ILi2EN4cute5tupleIJNS5_1CILi1EEES8_S8_EEENS6_IJNS7_ILi128EEENS7_ILi96EEENS7_ILi64EEEEEELi256ENS_6half_tEfNS_4arch4Sm90ELb1ELb0ELb1ELb1ELb1ELb0ELb1ELb1ELb0ELb1ELb1ELb0EEENS1_21CollectiveEpilogueFwdINS6_IJSA_NS7_ILi256EEESB_EEES9_SE_SG_Li256ELb1ELb1ELb1ELb0EEENS1_36VarlenDynamicPersistentTileSchedulerILi128ELi96ELi256ELi128ELb1ELb1ELb1ELb1ELb1ELb1EEEEEEEEEvNT_6ParamsE --------------------------
	.section	.nv.constant0._ZN7cutlass13device_kernelIN5flash11enable_sm90INS1_16FlashAttnFwdSm90INS1_25CollectiveMainloopFwdSm90ILi2EN4cute5tupleIJNS5_1CILi1EEES8_S8_EEENS6_IJNS7_ILi128EEENS7_ILi96EEENS7_ILi64EEEEEELi256ENS_6half_tEfNS_4arch4Sm90ELb1ELb0ELb1ELb1ELb1ELb0ELb1ELb1ELb0ELb1ELb1ELb0EEENS1_21CollectiveEpilogueFwdINS6_IJSA_NS7_ILi256EEESB_EEES9_SE_SG_Li256ELb1ELb1ELb1ELb0EEENS1_36VarlenDynamicPersistentTileSchedulerILi128ELi96ELi256ELi128ELb1ELb1ELb1ELb1ELb1ELb1EEEEEEEEEvNT_6ParamsE,"a",@progbits
	.sectionflags	@""
	.align	4
.nv.constant0._ZN7cutlass13device_kernelIN5flash11enable_sm90INS1_16FlashAttnFwdSm90INS1_25CollectiveMainloopFwdSm90ILi2EN4cute5tupleIJNS5_1CILi1EEES8_S8_EEENS6_IJNS7_ILi128EEENS7_ILi96EEENS7_ILi64EEEEEELi256ENS_6half_tEfNS_4arch4Sm90ELb1ELb0ELb1ELb1ELb1ELb0ELb1ELb1ELb0ELb1ELb1ELb0EEENS1_21CollectiveEpilogueFwdINS6_IJSA_NS7_ILi256EEESB_EEES9_SE_SG_Li256ELb1ELb1ELb1ELb0EEENS1_36VarlenDynamicPersistentTileSchedulerILi128ELi96ELi256ELi128ELb1ELb1ELb1ELb1ELb1ELb1EEEEEEEEEvNT_6ParamsE:
	.zero		3584


//--------------------- .nv.constant0._ZN7cutlass13device_kernelIN5flash11enable_sm90INS1_16FlashAttnFwdSm90INS1_25CollectiveMainloopFwdSm90ILi2EN4cute5tupleIJNS5_1CILi1EEES8_S8_EEENS6_IJNS7_ILi128EEENS7_ILi96EEENS7_ILi64EEEEEELi256ENS_6half_tEfNS_4arch4Sm90ELb1ELb0ELb1ELb1ELb1ELb1ELb1ELb1ELb0ELb1ELb1ELb0EEENS1_21CollectiveEpilogueFwdINS6_IJSA_NS7_ILi256EEESB_EEES9_SE_SG_Li256ELb1ELb1ELb1ELb0EEENS1_36VarlenDynamicPersistentTileSchedulerILi128ELi96ELi256ELi128ELb1ELb1ELb1ELb1ELb1ELb1EEEEEEEEEvNT_6ParamsE --------------------------
	.section	.nv.constant0._ZN7cutlass13device_kernelIN5flash11enable_sm90INS1_16FlashAttnFwdSm90INS1_25CollectiveMainloopFwdSm90ILi2EN4cute5tupleIJNS5_1CILi1EEES8_S8_EEENS6_IJNS7_ILi128EEENS7_ILi96EEENS7_ILi64EEEEEELi256ENS_6half_tEfNS_4arch4Sm90ELb1ELb0ELb1ELb1ELb1ELb1ELb1ELb1ELb0ELb1ELb1ELb0EEENS1_21CollectiveEpilogueFwdINS6_IJSA_NS7_ILi256EEESB_EEES9_SE_SG_Li256ELb1ELb1ELb1ELb0EEENS1_36VarlenDynamicPersistentTileSchedulerILi128ELi96ELi256ELi128ELb1ELb1ELb1ELb1ELb1ELb1EEEEEEEEEvNT_6ParamsE,"a",@progbits
	.sectionflags	@""
	.align	4
.nv.constant0._ZN7cutlass13device_kernelIN5flash11enable_sm90INS1_16FlashAttnFwdSm90INS1_25CollectiveMainloopFwdSm90ILi2EN4cute5tupleIJNS5_1CILi1EEES8_S8_EEENS6_IJNS7_ILi128EEENS7_ILi96EEENS7_ILi64EEEEEELi256ENS_6half_tEfNS_4arch4Sm90ELb1ELb0ELb1ELb1ELb1ELb1ELb1ELb1ELb0ELb1ELb1ELb0EEENS1_21CollectiveEpilogueFwdINS6_IJSA_NS7_ILi256EEESB_EEES9_SE_SG_Li256ELb1ELb1ELb1ELb0EEENS1_36VarlenDynamicPersistentTileSchedulerILi128ELi96ELi256ELi128ELb1ELb1ELb1ELb1ELb1ELb1EEEEEEEEEvNT_6ParamsE:
	.zero		3584


//--------------------- SYMBOLS --------------------------

	.type		.nv.reservedSmem.offset0,@object
	.size		.nv.reservedSmem.offset0,0x4
	.type		__assertfail,@function
